	.headerflags	@"EF_CUDA_TEXMODE_UNIFIED EF_CUDA_64BIT_ADDRESS EF_CUDA_SM90 EF_CUDA_VIRTUAL_SM(EF_CUDA_SM90)"
	.elftype	@"ET_EXEC"


//--------------------- .nv.info                  --------------------------
	.section	.nv.info,"",@"SHT_CUDA_INFO"
	.align	4


	//----- nvinfo : EIATTR_REGCOUNT
	.align		4
        /*0000*/ 	.byte	0x04, 0x2f
        /*0002*/ 	.short	(.L_14 - .L_13)
	.align		4
.L_13:
        /*0004*/ 	.word	index@(_ZN13pytorch_flash24flash_fwd_splitkv_kernelI23Flash_fwd_kernel_traitsILi128ELi64ELi128ELi4ELb0ELb0EN7cutlass10bfloat16_tE19Flash_kernel_traitsILi128ELi64ELi128ELi4ES3_EELb0ELb1ELb0ELb0ELb1ELb0ELb1ELb1EEEvNS_16Flash_fwd_paramsE)
        /*0008*/ 	.word	0x000000ff


	//----- nvinfo : EIATTR_FRAME_SIZE
	.align		4
.L_14:
        /*000c*/ 	.byte	0x04, 0x11
        /*000e*/ 	.short	(.L_16 - .L_15)
	.align		4
.L_15:
        /*0010*/ 	.word	index@($__internal_31_$__cuda_sm20_rcp_rn_f32_slowpath)
        /*0014*/ 	.word	0x00000000


	//----- nvinfo : EIATTR_FRAME_SIZE
	.align		4
.L_16:
        /*0018*/ 	.byte	0x04, 0x11
        /*001a*/ 	.short	(.L_18 - .L_17)
	.align		4
.L_17:
        /*001c*/ 	.word	index@($_ZN13pytorch_flash24flash_fwd_splitkv_kernelI23Flash_fwd_kernel_traitsILi128ELi64ELi128ELi4ELb0ELb0EN7cutlass10bfloat16_tE19Flash_kernel_traitsILi128ELi64ELi128ELi4ES3_EELb0ELb1ELb0ELb0ELb1ELb0ELb1ELb1EEEvNS_16Flash_fwd_paramsE$_ZN13pytorch_flash30compute_attn_1rowblock_splitkvI23Flash_fwd_kernel_traitsILi128ELi64ELi128ELi4ELb0ELb0EN7cutlass10bfloat16_tE19Flash_kernel_traitsILi128ELi64ELi128ELi4ES3_EELb0ELb1ELb0ELb0ELb1ELb0ELb1ELb1ENS_16Flash_fwd_paramsEEEvRKT8_iiiii)
        /*0020*/ 	.word	0x00000000


	//----- nvinfo : EIATTR_FRAME_SIZE
	.align		4
.L_18:
        /*0024*/ 	.byte	0x04, 0x11
        /*0026*/ 	.short	(.L_20 - .L_19)
	.align		4
.L_19:
        /*0028*/ 	.word	index@(_ZN13pytorch_flash24flash_fwd_splitkv_kernelI23Flash_fwd_kernel_traitsILi128ELi64ELi128ELi4ELb0ELb0EN7cutlass10bfloat16_tE19Flash_kernel_traitsILi128ELi64ELi128ELi4ES3_EELb0ELb1ELb0ELb0ELb1ELb0ELb1ELb1EEEvNS_16Flash_fwd_paramsE)
        /*002c*/ 	.word	0x00000000


	//----- nvinfo : EIATTR_REGCOUNT
	.align		4
.L_20:
        /*0030*/ 	.byte	0x04, 0x2f
        /*0032*/ 	.short	(.L_22 - .L_21)
	.align		4
.L_21:
        /*0034*/ 	.word	index@(_ZN13pytorch_flash24flash_fwd_splitkv_kernelI23Flash_fwd_kernel_traitsILi128ELi64ELi128ELi4ELb0ELb0EN7cutlass10bfloat16_tE19Flash_kernel_traitsILi128ELi64ELi128ELi4ES3_EELb0ELb1ELb0ELb0ELb1ELb0ELb1ELb0EEEvNS_16Flash_fwd_paramsE)
        /*0038*/ 	.word	0x000000fe


	//----- nvinfo : EIATTR_FRAME_SIZE
	.align		4
.L_22:
        /*003c*/ 	.byte	0x04, 0x11
        /*003e*/ 	.short	(.L_24 - .L_23)
	.align		4
.L_23:
        /*0040*/ 	.word	index@($__internal_30_$__cuda_sm20_rcp_rn_f32_slowpath)
        /*0044*/ 	.word	0x00000000


	//----- nvinfo : EIATTR_FRAME_SIZE
	.align		4
.L_24:
        /*0048*/ 	.byte	0x04, 0x11
        /*004a*/ 	.short	(.L_26 - .L_25)
	.align		4
.L_25:
        /*004c*/ 	.word	index@(_ZN13pytorch_flash24flash_fwd_splitkv_kernelI23Flash_fwd_kernel_traitsILi128ELi64ELi128ELi4ELb0ELb0EN7cutlass10bfloat16_tE19Flash_kernel_traitsILi128ELi64ELi128ELi4ES3_EELb0ELb1ELb0ELb0ELb1ELb0ELb1ELb0EEEvNS_16Flash_fwd_paramsE)
        /*0050*/ 	.word	0x00000000


	//----- nvinfo : EIATTR_REGCOUNT
	.align		4
.L_26:
        /*0054*/ 	.byte	0x04, 0x2f
        /*0056*/ 	.short	(.L_28 - .L_27)
	.align		4
.L_27:
        /*0058*/ 	.word	index@(_ZN13pytorch_flash24flash_fwd_splitkv_kernelI23Flash_fwd_kernel_traitsILi128ELi64ELi128ELi4ELb0ELb0EN7cutlass10bfloat16_tE19Flash_kernel_traitsILi128ELi64ELi128ELi4ES3_EELb0ELb1ELb0ELb0ELb1ELb0ELb0ELb1EEEvNS_16Flash_fwd_paramsE)
        /*005c*/ 	.word	0x000000ff


	//----- nvinfo : EIATTR_FRAME_SIZE
	.align		4
.L_28:
        /*0060*/ 	.byte	0x04, 0x11
        /*0062*/ 	.short	(.L_30 - .L_29)
	.align		4
.L_29:
        /*0064*/ 	.word	index@($__internal_29_$__cuda_sm20_rcp_rn_f32_slowpath)
        /*0068*/ 	.word	0x00000000


	//----- nvinfo : EIATTR_FRAME_SIZE
	.align		4
.L_30:
        /*006c*/ 	.byte	0x04, 0x11
        /*006e*/ 	.short	(.L_32 - .L_31)
	.align		4
.L_31:
        /*0070*/ 	.word	index@($_ZN13pytorch_flash24flash_fwd_splitkv_kernelI23Flash_fwd_kernel_traitsILi128ELi64ELi128ELi4ELb0ELb0EN7cutlass10bfloat16_tE19Flash_kernel_traitsILi128ELi64ELi128ELi4ES3_EELb0ELb1ELb0ELb0ELb1ELb0ELb0ELb1EEEvNS_16Flash_fwd_paramsE$_ZN13pytorch_flash30compute_attn_1rowblock_splitkvI23Flash_fwd_kernel_traitsILi128ELi64ELi128ELi4ELb0ELb0EN7cutlass10bfloat16_tE19Flash_kernel_traitsILi128ELi64ELi128ELi4ES3_EELb0ELb1ELb0ELb0ELb1ELb0ELb0ELb1ENS_16Flash_fwd_paramsEEEvRKT8_iiiii)
        /*0074*/ 	.word	0x00000000


	//----- nvinfo : EIATTR_FRAME_SIZE
	.align		4
.L_32:
        /*0078*/ 	.byte	0x04, 0x11
        /*007a*/ 	.short	(.L_34 - .L_33)
	.align		4
.L_33:
        /*007c*/ 	.word	index@(_ZN13pytorch_flash24flash_fwd_splitkv_kernelI23Flash_fwd_kernel_traitsILi128ELi64ELi128ELi4ELb0ELb0EN7cutlass10bfloat16_tE19Flash_kernel_traitsILi128ELi64ELi128ELi4ES3_EELb0ELb1ELb0ELb0ELb1ELb0ELb0ELb1EEEvNS_16Flash_fwd_paramsE)
        /*0080*/ 	.word	0x00000000


	//----- nvinfo : EIATTR_REGCOUNT
	.align		4
.L_34:
        /*0084*/ 	.byte	0x04, 0x2f
        /*0086*/ 	.short	(.L_36 - .L_35)
	.align		4
.L_35:
        /*0088*/ 	.word	index@(_ZN13pytorch_flash24flash_fwd_splitkv_kernelI23Flash_fwd_kernel_traitsILi128ELi64ELi128ELi4ELb0ELb0EN7cutlass10bfloat16_tE19Flash_kernel_traitsILi128ELi64ELi128ELi4ES3_EELb0ELb1ELb0ELb0ELb1ELb0ELb0ELb0EEEvNS_16Flash_fwd_paramsE)
        /*008c*/ 	.word	0x000000fe


	//----- nvinfo : EIATTR_FRAME_SIZE
	.align		4
.L_36:
        /*0090*/ 	.byte	0x04, 0x11
        /*0092*/ 	.short	(.L_38 - .L_37)
	.align		4
.L_37:
        /*0094*/ 	.word	index@($__internal_28_$__cuda_sm20_rcp_rn_f32_slowpath)
        /*0098*/ 	.word	0x00000000


	//----- nvinfo : EIATTR_FRAME_SIZE
	.align		4
.L_38:
        /*009c*/ 	.byte	0x04, 0x11
        /*009e*/ 	.short	(.L_40 - .L_39)
	.align		4
.L_39:
        /*00a0*/ 	.word	index@(_ZN13pytorch_flash24flash_fwd_splitkv_kernelI23Flash_fwd_kernel_traitsILi128ELi64ELi128ELi4ELb0ELb0EN7cutlass10bfloat16_tE19Flash_kernel_traitsILi128ELi64ELi128ELi4ES3_EELb0ELb1ELb0ELb0ELb1ELb0ELb0ELb0EEEvNS_16Flash_fwd_paramsE)
        /*00a4*/ 	.word	0x00000000


	//----- nvinfo : EIATTR_REGCOUNT
	.align		4
.L_40:
        /*00a8*/ 	.byte	0x04, 0x2f
        /*00aa*/ 	.short	(.L_42 - .L_41)
	.align		4
.L_41:
        /*00ac*/ 	.word	index@(_ZN13pytorch_flash24flash_fwd_splitkv_kernelI23Flash_fwd_kernel_traitsILi128ELi64ELi128ELi4ELb0ELb0EN7cutlass10bfloat16_tE19Flash_kernel_traitsILi128ELi64ELi128ELi4ES3_EELb0ELb0ELb0ELb0ELb1ELb0ELb1ELb1EEEvNS_16Flash_fwd_paramsE)
        /*00b0*/ 	.word	0x000000ff


	//----- nvinfo : EIATTR_FRAME_SIZE
	.align		4
.L_42:
        /*00b4*/ 	.byte	0x04, 0x11
        /*00b6*/ 	.short	(.L_44 - .L_43)
	.align		4
.L_43:
        /*00b8*/ 	.word	index@($__internal_27_$__cuda_sm20_rcp_rn_f32_slowpath)
        /*00bc*/ 	.word	0x00000000


	//----- nvinfo : EIATTR_FRAME_SIZE
	.align		4
.L_44:
        /*00c0*/ 	.byte	0x04, 0x11
        /*00c2*/ 	.short	(.L_46 - .L_45)
	.align		4
.L_45:
        /*00c4*/ 	.word	index@($_ZN13pytorch_flash24flash_fwd_splitkv_kernelI23Flash_fwd_kernel_traitsILi128ELi64ELi128ELi4ELb0ELb0EN7cutlass10bfloat16_tE19Flash_kernel_traitsILi128ELi64ELi128ELi4ES3_EELb0ELb0ELb0ELb0ELb1ELb0ELb1ELb1EEEvNS_16Flash_fwd_paramsE$_ZN13pytorch_flash30compute_attn_1rowblock_splitkvI23Flash_fwd_kernel_traitsILi128ELi64ELi128ELi4ELb0ELb0EN7cutlass10bfloat16_tE19Flash_kernel_traitsILi128ELi64ELi128ELi4ES3_EELb0ELb0ELb0ELb0ELb1ELb0ELb1ELb1ENS_16Flash_fwd_paramsEEEvRKT8_iiiii)
        /*00c8*/ 	.word	0x00000000


	//----- nvinfo : EIATTR_FRAME_SIZE
	.align		4
.L_46:
        /*00cc*/ 	.byte	0x04, 0x11
        /*00ce*/ 	.short	(.L_48 - .L_47)
	.align		4
.L_47:
        /*00d0*/ 	.word	index@(_ZN13pytorch_flash24flash_fwd_splitkv_kernelI23Flash_fwd_kernel_traitsILi128ELi64ELi128ELi4ELb0ELb0EN7cutlass10bfloat16_tE19Flash_kernel_traitsILi128ELi64ELi128ELi4ES3_EELb0ELb0ELb0ELb0ELb1ELb0ELb1ELb1EEEvNS_16Flash_fwd_paramsE)
        /*00d4*/ 	.word	0x00000000


	//----- nvinfo : EIATTR_REGCOUNT
	.align		4
.L_48:
        /*00d8*/ 	.byte	0x04, 0x2f
        /*00da*/ 	.short	(.L_50 - .L_49)
	.align		4
.L_49:
        /*00dc*/ 	.word	index@(_ZN13pytorch_flash24flash_fwd_splitkv_kernelI23Flash_fwd_kernel_traitsILi128ELi64ELi128ELi4ELb0ELb0EN7cutlass10bfloat16_tE19Flash_kernel_traitsILi128ELi64ELi128ELi4ES3_EELb0ELb0ELb0ELb1ELb1ELb0ELb1ELb0EEEvNS_16Flash_fwd_paramsE)
        /*00e0*/ 	.word	0x000000f4


	//----- nvinfo : EIATTR_FRAME_SIZE
	.align		4
.L_50:
        /*00e4*/ 	.byte	0x04, 0x11
        /*00e6*/ 	.short	(.L_52 - .L_51)
	.align		4
.L_51:
        /*00e8*/ 	.word	index@($__internal_26_$__cuda_sm20_rcp_rn_f32_slowpath)
        /*00ec*/ 	.word	0x00000000


	//----- nvinfo : EIATTR_FRAME_SIZE
	.align		4
.L_52:
        /*00f0*/ 	.byte	0x04, 0x11
        /*00f2*/ 	.short	(.L_54 - .L_53)
	.align		4
.L_53:
        /*00f4*/ 	.word	index@(_ZN13pytorch_flash24flash_fwd_splitkv_kernelI23Flash_fwd_kernel_traitsILi128ELi64ELi128ELi4ELb0ELb0EN7cutlass10bfloat16_tE19Flash_kernel_traitsILi128ELi64ELi128ELi4ES3_EELb0ELb0ELb0ELb1ELb1ELb0ELb1ELb0EEEvNS_16Flash_fwd_paramsE)
        /*00f8*/ 	.word	0x00000000


	//----- nvinfo : EIATTR_REGCOUNT
	.align		4
.L_54:
        /*00fc*/ 	.byte	0x04, 0x2f
        /*00fe*/ 	.short	(.L_56 - .L_55)
	.align		4
.L_55:
        /*0100*/ 	.word	index@(_ZN13pytorch_flash24flash_fwd_splitkv_kernelI23Flash_fwd_kernel_traitsILi128ELi64ELi128ELi4ELb0ELb0EN7cutlass10bfloat16_tE19Flash_kernel_traitsILi128ELi64ELi128ELi4ES3_EELb0ELb0ELb0ELb0ELb1ELb0ELb0ELb1EEEvNS_16Flash_fwd_paramsE)
        /*0104*/ 	.word	0x000000f4


	//----- nvinfo : EIATTR_FRAME_SIZE
	.align		4
.L_56:
        /*0108*/ 	.byte	0x04, 0x11
        /*010a*/ 	.short	(.L_58 - .L_57)
	.align		4
.L_57:
        /*010c*/ 	.word	index@($__internal_25_$__cuda_sm20_rcp_rn_f32_slowpath)
        /*0110*/ 	.word	0x00000000


	//----- nvinfo : EIATTR_FRAME_SIZE
	.align		4
.L_58:
        /*0114*/ 	.byte	0x04, 0x11
        /*0116*/ 	.short	(.L_60 - .L_59)
	.align		4
.L_59:
        /*0118*/ 	.word	index@(_ZN13pytorch_flash24flash_fwd_splitkv_kernelI23Flash_fwd_kernel_traitsILi128ELi64ELi128ELi4ELb0ELb0EN7cutlass10bfloat16_tE19Flash_kernel_traitsILi128ELi64ELi128ELi4ES3_EELb0ELb0ELb0ELb0ELb1ELb0ELb0ELb1EEEvNS_16Flash_fwd_paramsE)
        /*011c*/ 	.word	0x00000000


	//----- nvinfo : EIATTR_REGCOUNT
	.align		4
.L_60:
        /*0120*/ 	.byte	0x04, 0x2f
        /*0122*/ 	.short	(.L_62 - .L_61)
	.align		4
.L_61:
        /*0124*/ 	.word	index@(_ZN13pytorch_flash24flash_fwd_splitkv_kernelI23Flash_fwd_kernel_traitsILi128ELi64ELi128ELi4ELb0ELb0EN7cutlass10bfloat16_tE19Flash_kernel_traitsILi128ELi64ELi128ELi4ES3_EELb0ELb0ELb0ELb1ELb1ELb0ELb0ELb0EEEvNS_16Flash_fwd_paramsE)
        /*0128*/ 	.word	0x000000f2


	//----- nvinfo : EIATTR_FRAME_SIZE
	.align		4
.L_62:
        /*012c*/ 	.byte	0x04, 0x11
        /*012e*/ 	.short	(.L_64 - .L_63)
	.align		4
.L_63:
        /*0130*/ 	.word	index@($__internal_24_$__cuda_sm20_rcp_rn_f32_slowpath)
        /*0134*/ 	.word	0x00000000


	//----- nvinfo : EIATTR_FRAME_SIZE
	.align		4
.L_64:
        /*0138*/ 	.byte	0x04, 0x11
        /*013a*/ 	.short	(.L_66 - .L_65)
	.align		4
.L_65:
        /*013c*/ 	.word	index@(_ZN13pytorch_flash24flash_fwd_splitkv_kernelI23Flash_fwd_kernel_traitsILi128ELi64ELi128ELi4ELb0ELb0EN7cutlass10bfloat16_tE19Flash_kernel_traitsILi128ELi64ELi128ELi4ES3_EELb0ELb0ELb0ELb1ELb1ELb0ELb0ELb0EEEvNS_16Flash_fwd_paramsE)
        /*0140*/ 	.word	0x00000000


	//----- nvinfo : EIATTR_REGCOUNT
	.align		4
.L_66:
        /*0144*/ 	.byte	0x04, 0x2f
        /*0146*/ 	.short	(.L_68 - .L_67)
	.align		4
.L_67:
        /*0148*/ 	.word	index@(_ZN13pytorch_flash24flash_fwd_splitkv_kernelI23Flash_fwd_kernel_traitsILi128ELi64ELi128ELi4ELb0ELb0EN7cutlass10bfloat16_tE19Flash_kernel_traitsILi128ELi64ELi128ELi4ES3_EELb0ELb1ELb0ELb0ELb0ELb0ELb1ELb1EEEvNS_16Flash_fwd_paramsE)
        /*014c*/ 	.word	0x000000ff


	//----- nvinfo : EIATTR_FRAME_SIZE
	.align		4
.L_68:
        /*0150*/ 	.byte	0x04, 0x11
        /*0152*/ 	.short	(.L_70 - .L_69)
	.align		4
.L_69:
        /*0154*/ 	.word	index@($__internal_23_$__cuda_sm20_rcp_rn_f32_slowpath)
        /*0158*/ 	.word	0x00000000


	//----- nvinfo : EIATTR_FRAME_SIZE
	.align		4
.L_70:
        /*015c*/ 	.byte	0x04, 0x11
        /*015e*/ 	.short	(.L_72 - .L_71)
	.align		4
.L_71:
        /*0160*/ 	.word	index@($_ZN13pytorch_flash24flash_fwd_splitkv_kernelI23Flash_fwd_kernel_traitsILi128ELi64ELi128ELi4ELb0ELb0EN7cutlass10bfloat16_tE19Flash_kernel_traitsILi128ELi64ELi128ELi4ES3_EELb0ELb1ELb0ELb0ELb0ELb0ELb1ELb1EEEvNS_16Flash_fwd_paramsE$_ZN13pytorch_flash30compute_attn_1rowblock_splitkvI23Flash_fwd_kernel_traitsILi128ELi64ELi128ELi4ELb0ELb0EN7cutlass10bfloat16_tE19Flash_kernel_traitsILi128ELi64ELi128ELi4ES3_EELb0ELb1ELb0ELb0ELb0ELb0ELb1ELb1ENS_16Flash_fwd_paramsEEEvRKT8_iiiii)
        /*0164*/ 	.word	0x00000000


	//----- nvinfo : EIATTR_FRAME_SIZE
	.align		4
.L_72:
        /*0168*/ 	.byte	0x04, 0x11
        /*016a*/ 	.short	(.L_74 - .L_73)
	.align		4
.L_73:
        /*016c*/ 	.word	index@(_ZN13pytorch_flash24flash_fwd_splitkv_kernelI23Flash_fwd_kernel_traitsILi128ELi64ELi128ELi4ELb0ELb0EN7cutlass10bfloat16_tE19Flash_kernel_traitsILi128ELi64ELi128ELi4ES3_EELb0ELb1ELb0ELb0ELb0ELb0ELb1ELb1EEEvNS_16Flash_fwd_paramsE)
        /*0170*/ 	.word	0x00000000


	//----- nvinfo : EIATTR_REGCOUNT
	.align		4
.L_74:
        /*0174*/ 	.byte	0x04, 0x2f
        /*0176*/ 	.short	(.L_76 - .L_75)
	.align		4
.L_75:
        /*0178*/ 	.word	index@(_ZN13pytorch_flash24flash_fwd_splitkv_kernelI23Flash_fwd_kernel_traitsILi128ELi64ELi128ELi4ELb0ELb0EN7cutlass10bfloat16_tE19Flash_kernel_traitsILi128ELi64ELi128ELi4ES3_EELb0ELb1ELb0ELb0ELb0ELb0ELb1ELb0EEEvNS_16Flash_fwd_paramsE)
        /*017c*/ 	.word	0x000000fd


	//----- nvinfo : EIATTR_FRAME_SIZE
	.align		4
.L_76:
        /*0180*/ 	.byte	0x04, 0x11
        /*0182*/ 	.short	(.L_78 - .L_77)
	.align		4
.L_77:
        /*0184*/ 	.word	index@($__internal_22_$__cuda_sm20_rcp_rn_f32_slowpath)
        /*0188*/ 	.word	0x00000000


	//----- nvinfo : EIATTR_FRAME_SIZE
	.align		4
.L_78:
        /*018c*/ 	.byte	0x04, 0x11
        /*018e*/ 	.short	(.L_80 - .L_79)
	.align		4
.L_79:
        /*0190*/ 	.word	index@(_ZN13pytorch_flash24flash_fwd_splitkv_kernelI23Flash_fwd_kernel_traitsILi128ELi64ELi128ELi4ELb0ELb0EN7cutlass10bfloat16_tE19Flash_kernel_traitsILi128ELi64ELi128ELi4ES3_EELb0ELb1ELb0ELb0ELb0ELb0ELb1ELb0EEEvNS_16Flash_fwd_paramsE)
        /*0194*/ 	.word	0x00000000


	//----- nvinfo : EIATTR_REGCOUNT
	.align		4
.L_80:
        /*0198*/ 	.byte	0x04, 0x2f
        /*019a*/ 	.short	(.L_82 - .L_81)
	.align		4
.L_81:
        /*019c*/ 	.word	index@(_ZN13pytorch_flash24flash_fwd_splitkv_kernelI23Flash_fwd_kernel_traitsILi128ELi64ELi128ELi4ELb0ELb0EN7cutlass10bfloat16_tE19Flash_kernel_traitsILi128ELi64ELi128ELi4ES3_EELb0ELb1ELb0ELb0ELb0ELb0ELb0ELb1EEEvNS_16Flash_fwd_paramsE)
        /*01a0*/ 	.word	0x000000ff


	//----- nvinfo : EIATTR_FRAME_SIZE
	.align		4
.L_82:
        /*01a4*/ 	.byte	0x04, 0x11
        /*01a6*/ 	.short	(.L_84 - .L_83)
	.align		4
.L_83:
        /*01a8*/ 	.word	index@($__internal_21_$__cuda_sm20_rcp_rn_f32_slowpath)
        /*01ac*/ 	.word	0x00000000


	//----- nvinfo : EIATTR_FRAME_SIZE
	.align		4
.L_84:
        /*01b0*/ 	.byte	0x04, 0x11
        /*01b2*/ 	.short	(.L_86 - .L_85)
	.align		4
.L_85:
        /*01b4*/ 	.word	index@($_ZN13pytorch_flash24flash_fwd_splitkv_kernelI23Flash_fwd_kernel_traitsILi128ELi64ELi128ELi4ELb0ELb0EN7cutlass10bfloat16_tE19Flash_kernel_traitsILi128ELi64ELi128ELi4ES3_EELb0ELb1ELb0ELb0ELb0ELb0ELb0ELb1EEEvNS_16Flash_fwd_paramsE$_ZN13pytorch_flash30compute_attn_1rowblock_splitkvI23Flash_fwd_kernel_traitsILi128ELi64ELi128ELi4ELb0ELb0EN7cutlass10bfloat16_tE19Flash_kernel_traitsILi128ELi64ELi128ELi4ES3_EELb0ELb1ELb0ELb0ELb0ELb0ELb0ELb1ENS_16Flash_fwd_paramsEEEvRKT8_iiiii)
        /*01b8*/ 	.word	0x00000000


	//----- nvinfo : EIATTR_FRAME_SIZE
	.align		4
.L_86:
        /*01bc*/ 	.byte	0x04, 0x11
        /*01be*/ 	.short	(.L_88 - .L_87)
	.align		4
.L_87:
        /*01c0*/ 	.word	index@(_ZN13pytorch_flash24flash_fwd_splitkv_kernelI23Flash_fwd_kernel_traitsILi128ELi64ELi128ELi4ELb0ELb0EN7cutlass10bfloat16_tE19Flash_kernel_traitsILi128ELi64ELi128ELi4ES3_EELb0ELb1ELb0ELb0ELb0ELb0ELb0ELb1EEEvNS_16Flash_fwd_paramsE)
        /*01c4*/ 	.word	0x00000000


	//----- nvinfo : EIATTR_REGCOUNT
	.align		4
.L_88:
        /*01c8*/ 	.byte	0x04, 0x2f
        /*01ca*/ 	.short	(.L_90 - .L_89)
	.align		4
.L_89:
        /*01cc*/ 	.word	index@(_ZN13pytorch_flash24flash_fwd_splitkv_kernelI23Flash_fwd_kernel_traitsILi128ELi64ELi128ELi4ELb0ELb0EN7cutlass10bfloat16_tE19Flash_kernel_traitsILi128ELi64ELi128ELi4ES3_EELb0ELb1ELb0ELb0ELb0ELb0ELb0ELb0EEEvNS_16Flash_fwd_paramsE)
        /*01d0*/ 	.word	0x000000fe


	//----- nvinfo : EIATTR_FRAME_SIZE
	.align		4
.L_90:
        /*01d4*/ 	.byte	0x04, 0x11
        /*01d6*/ 	.short	(.L_92 - .L_91)
	.align		4
.L_91:
        /*01d8*/ 	.word	index@($__internal_20_$__cuda_sm20_rcp_rn_f32_slowpath)
        /*01dc*/ 	.word	0x00000000


	//----- nvinfo : EIATTR_FRAME_SIZE
	.align		4
.L_92:
        /*01e0*/ 	.byte	0x04, 0x11
        /*01e2*/ 	.short	(.L_94 - .L_93)
	.align		4
.L_93:
        /*01e4*/ 	.word	index@(_ZN13pytorch_flash24flash_fwd_splitkv_kernelI23Flash_fwd_kernel_traitsILi128ELi64ELi128ELi4ELb0ELb0EN7cutlass10bfloat16_tE19Flash_kernel_traitsILi128ELi64ELi128ELi4ES3_EELb0ELb1ELb0ELb0ELb0ELb0ELb0ELb0EEEvNS_16Flash_fwd_paramsE)
        /*01e8*/ 	.word	0x00000000


	//----- nvinfo : EIATTR_REGCOUNT
	.align		4
.L_94:
        /*01ec*/ 	.byte	0x04, 0x2f
        /*01ee*/ 	.short	(.L_96 - .L_95)
	.align		4
.L_95:
        /*01f0*/ 	.word	index@(_ZN13pytorch_flash24flash_fwd_splitkv_kernelI23Flash_fwd_kernel_traitsILi128ELi64ELi128ELi4ELb0ELb0EN7cutlass10bfloat16_tE19Flash_kernel_traitsILi128ELi64ELi128ELi4ES3_EELb0ELb0ELb0ELb0ELb0ELb0ELb1ELb1EEEvNS_16Flash_fwd_paramsE)
        /*01f4*/ 	.word	0x000000ff


	//----- nvinfo : EIATTR_FRAME_SIZE
	.align		4
.L_96:
        /*01f8*/ 	.byte	0x04, 0x11
        /*01fa*/ 	.short	(.L_98 - .L_97)
	.align		4
.L_97:
        /*01fc*/ 	.word	index@($__internal_19_$__cuda_sm20_rcp_rn_f32_slowpath)
        /*0200*/ 	.word	0x00000000


	//----- nvinfo : EIATTR_FRAME_SIZE
	.align		4
.L_98:
        /*0204*/ 	.byte	0x04, 0x11
        /*0206*/ 	.short	(.L_100 - .L_99)
	.align		4
.L_99:
        /*0208*/ 	.word	index@($_ZN13pytorch_flash24flash_fwd_splitkv_kernelI23Flash_fwd_kernel_traitsILi128ELi64ELi128ELi4ELb0ELb0EN7cutlass10bfloat16_tE19Flash_kernel_traitsILi128ELi64ELi128ELi4ES3_EELb0ELb0ELb0ELb0ELb0ELb0ELb1ELb1EEEvNS_16Flash_fwd_paramsE$_ZN13pytorch_flash30compute_attn_1rowblock_splitkvI23Flash_fwd_kernel_traitsILi128ELi64ELi128ELi4ELb0ELb0EN7cutlass10bfloat16_tE19Flash_kernel_traitsILi128ELi64ELi128ELi4ES3_EELb0ELb0ELb0ELb0ELb0ELb0ELb1ELb1ENS_16Flash_fwd_paramsEEEvRKT8_iiiii)
        /*020c*/ 	.word	0x00000000


	//----- nvinfo : EIATTR_FRAME_SIZE
	.align		4
.L_100:
        /*0210*/ 	.byte	0x04, 0x11
        /*0212*/ 	.short	(.L_102 - .L_101)
	.align		4
.L_101:
        /*0214*/ 	.word	index@(_ZN13pytorch_flash24flash_fwd_splitkv_kernelI23Flash_fwd_kernel_traitsILi128ELi64ELi128ELi4ELb0ELb0EN7cutlass10bfloat16_tE19Flash_kernel_traitsILi128ELi64ELi128ELi4ES3_EELb0ELb0ELb0ELb0ELb0ELb0ELb1ELb1EEEvNS_16Flash_fwd_paramsE)
        /*0218*/ 	.word	0x00000000


	//----- nvinfo : EIATTR_REGCOUNT
	.align		4
.L_102:
        /*021c*/ 	.byte	0x04, 0x2f
        /*021e*/ 	.short	(.L_104 - .L_103)
	.align		4
.L_103:
        /*0220*/ 	.word	index@(_ZN13pytorch_flash24flash_fwd_splitkv_kernelI23Flash_fwd_kernel_traitsILi128ELi64ELi128ELi4ELb0ELb0EN7cutlass10bfloat16_tE19Flash_kernel_traitsILi128ELi64ELi128ELi4ES3_EELb0ELb0ELb0ELb0ELb0ELb0ELb1ELb0EEEvNS_16Flash_fwd_paramsE)
        /*0224*/ 	.word	0x000000f8


	//----- nvinfo : EIATTR_FRAME_SIZE
	.align		4
.L_104:
        /*0228*/ 	.byte	0x04, 0x11
        /*022a*/ 	.short	(.L_106 - .L_105)
	.align		4
.L_105:
        /*022c*/ 	.word	index@($__internal_18_$__cuda_sm20_rcp_rn_f32_slowpath)
        /*0230*/ 	.word	0x00000000


	//----- nvinfo : EIATTR_FRAME_SIZE
	.align		4
.L_106:
        /*0234*/ 	.byte	0x04, 0x11
        /*0236*/ 	.short	(.L_108 - .L_107)
	.align		4
.L_107:
        /*0238*/ 	.word	index@(_ZN13pytorch_flash24flash_fwd_splitkv_kernelI23Flash_fwd_kernel_traitsILi128ELi64ELi128ELi4ELb0ELb0EN7cutlass10bfloat16_tE19Flash_kernel_traitsILi128ELi64ELi128ELi4ES3_EELb0ELb0ELb0ELb0ELb0ELb0ELb1ELb0EEEvNS_16Flash_fwd_paramsE)
        /*023c*/ 	.word	0x00000000


	//----- nvinfo : EIATTR_REGCOUNT
	.align		4
.L_108:
        /*0240*/ 	.byte	0x04, 0x2f
        /*0242*/ 	.short	(.L_110 - .L_109)
	.align		4
.L_109:
        /*0244*/ 	.word	index@(_ZN13pytorch_flash24flash_fwd_splitkv_kernelI23Flash_fwd_kernel_traitsILi128ELi64ELi128ELi4ELb0ELb0EN7cutlass10bfloat16_tE19Flash_kernel_traitsILi128ELi64ELi128ELi4ES3_EELb0ELb0ELb0ELb0ELb0ELb0ELb0ELb1EEEvNS_16Flash_fwd_paramsE)
        /*0248*/ 	.word	0x000000ff


	//----- nvinfo : EIATTR_FRAME_SIZE
	.align		4
.L_110:
        /*024c*/ 	.byte	0x04, 0x11
        /*024e*/ 	.short	(.L_112 - .L_111)
	.align		4
.L_111:
        /*0250*/ 	.word	index@($__internal_17_$__cuda_sm20_rcp_rn_f32_slowpath)
        /*0254*/ 	.word	0x00000000


	//----- nvinfo : EIATTR_FRAME_SIZE
	.align		4
.L_112:
        /*0258*/ 	.byte	0x04, 0x11
        /*025a*/ 	.short	(.L_114 - .L_113)
	.align		4
.L_113:
        /*025c*/ 	.word	index@($_ZN13pytorch_flash24flash_fwd_splitkv_kernelI23Flash_fwd_kernel_traitsILi128ELi64ELi128ELi4ELb0ELb0EN7cutlass10bfloat16_tE19Flash_kernel_traitsILi128ELi64ELi128ELi4ES3_EELb0ELb0ELb0ELb0ELb0ELb0ELb0ELb1EEEvNS_16Flash_fwd_paramsE$_ZN13pytorch_flash30compute_attn_1rowblock_splitkvI23Flash_fwd_kernel_traitsILi128ELi64ELi128ELi4ELb0ELb0EN7cutlass10bfloat16_tE19Flash_kernel_traitsILi128ELi64ELi128ELi4ES3_EELb0ELb0ELb0ELb0ELb0ELb0ELb0ELb1ENS_16Flash_fwd_paramsEEEvRKT8_iiiii)
        /*0260*/ 	.word	0x00000000


	//----- nvinfo : EIATTR_FRAME_SIZE
	.align		4
.L_114:
        /*0264*/ 	.byte	0x04, 0x11
        /*0266*/ 	.short	(.L_116 - .L_115)
	.align		4
.L_115:
        /*0268*/ 	.word	index@(_ZN13pytorch_flash24flash_fwd_splitkv_kernelI23Flash_fwd_kernel_traitsILi128ELi64ELi128ELi4ELb0ELb0EN7cutlass10bfloat16_tE19Flash_kernel_traitsILi128ELi64ELi128ELi4ES3_EELb0ELb0ELb0ELb0ELb0ELb0ELb0ELb1EEEvNS_16Flash_fwd_paramsE)
        /*026c*/ 	.word	0x00000000


	//----- nvinfo : EIATTR_REGCOUNT
	.align		4
.L_116:
        /*0270*/ 	.byte	0x04, 0x2f
        /*0272*/ 	.short	(.L_118 - .L_117)
	.align		4
.L_117:
        /*0274*/ 	.word	index@(_ZN13pytorch_flash24flash_fwd_splitkv_kernelI23Flash_fwd_kernel_traitsILi128ELi64ELi128ELi4ELb0ELb0EN7cutlass10bfloat16_tE19Flash_kernel_traitsILi128ELi64ELi128ELi4ES3_EELb0ELb0ELb0ELb0ELb0ELb0ELb0ELb0EEEvNS_16Flash_fwd_paramsE)
        /*0278*/ 	.word	0x000000fc


	//----- nvinfo : EIATTR_FRAME_SIZE
	.align		4
.L_118:
        /*027c*/ 	.byte	0x04, 0x11
        /*027e*/ 	.short	(.L_120 - .L_119)
	.align		4
.L_119:
        /*0280*/ 	.word	index@($__internal_16_$__cuda_sm20_rcp_rn_f32_slowpath)
        /*0284*/ 	.word	0x00000000


	//----- nvinfo : EIATTR_FRAME_SIZE
	.align		4
.L_120:
        /*0288*/ 	.byte	0x04, 0x11
        /*028a*/ 	.short	(.L_122 - .L_121)
	.align		4
.L_121:
        /*028c*/ 	.word	index@(_ZN13pytorch_flash24flash_fwd_splitkv_kernelI23Flash_fwd_kernel_traitsILi128ELi64ELi128ELi4ELb0ELb0EN7cutlass10bfloat16_tE19Flash_kernel_traitsILi128ELi64ELi128ELi4ES3_EELb0ELb0ELb0ELb0ELb0ELb0ELb0ELb0EEEvNS_16Flash_fwd_paramsE)
        /*0290*/ 	.word	0x00000000


	//----- nvinfo : EIATTR_REGCOUNT
	.align		4
.L_122:
        /*0294*/ 	.byte	0x04, 0x2f
        /*0296*/ 	.short	(.L_124 - .L_123)
	.align		4
.L_123:
        /*0298*/ 	.word	index@(_ZN13pytorch_flash24flash_fwd_splitkv_kernelI23Flash_fwd_kernel_traitsILi128ELi64ELi128ELi4ELb0ELb0EN7cutlass10bfloat16_tE19Flash_kernel_traitsILi128ELi64ELi128ELi4ES3_EELb0ELb0ELb0ELb0ELb1ELb0ELb1ELb0EEEvNS_16Flash_fwd_paramsE)
        /*029c*/ 	.word	0x000000f6


	//----- nvinfo : EIATTR_FRAME_SIZE
	.align		4
.L_124:
        /*02a0*/ 	.byte	0x04, 0x11
        /*02a2*/ 	.short	(.L_126 - .L_125)
	.align		4
.L_125:
        /*02a4*/ 	.word	index@($__internal_15_$__cuda_sm20_rcp_rn_f32_slowpath)
        /*02a8*/ 	.word	0x00000000


	//----- nvinfo : EIATTR_FRAME_SIZE
	.align		4
.L_126:
        /*02ac*/ 	.byte	0x04, 0x11
        /*02ae*/ 	.short	(.L_128 - .L_127)
	.align		4
.L_127:
        /*02b0*/ 	.word	index@(_ZN13pytorch_flash24flash_fwd_splitkv_kernelI23Flash_fwd_kernel_traitsILi128ELi64ELi128ELi4ELb0ELb0EN7cutlass10bfloat16_tE19Flash_kernel_traitsILi128ELi64ELi128ELi4ES3_EELb0ELb0ELb0ELb0ELb1ELb0ELb1ELb0EEEvNS_16Flash_fwd_paramsE)
        /*02b4*/ 	.word	0x00000000


	//----- nvinfo : EIATTR_REGCOUNT
	.align		4
.L_128:
        /*02b8*/ 	.byte	0x04, 0x2f
        /*02ba*/ 	.short	(.L_130 - .L_129)
	.align		4
.L_129:
        /*02bc*/ 	.word	index@(_ZN13pytorch_flash24flash_fwd_splitkv_kernelI23Flash_fwd_kernel_traitsILi128ELi64ELi128ELi4ELb0ELb0EN7cutlass10bfloat16_tE19Flash_kernel_traitsILi128ELi64ELi128ELi4ES3_EELb0ELb0ELb0ELb0ELb1ELb0ELb0ELb0EEEvNS_16Flash_fwd_paramsE)
        /*02c0*/ 	.word	0x000000f6


	//----- nvinfo : EIATTR_FRAME_SIZE
	.align		4
.L_130:
        /*02c4*/ 	.byte	0x04, 0x11
        /*02c6*/ 	.short	(.L_132 - .L_131)
	.align		4
.L_131:
        /*02c8*/ 	.word	index@($__internal_14_$__cuda_sm20_rcp_rn_f32_slowpath)
        /*02cc*/ 	.word	0x00000000


	//----- nvinfo : EIATTR_FRAME_SIZE
	.align		4
.L_132:
        /*02d0*/ 	.byte	0x04, 0x11
        /*02d2*/ 	.short	(.L_134 - .L_133)
	.align		4
.L_133:
        /*02d4*/ 	.word	index@(_ZN13pytorch_flash24flash_fwd_splitkv_kernelI23Flash_fwd_kernel_traitsILi128ELi64ELi128ELi4ELb0ELb0EN7cutlass10bfloat16_tE19Flash_kernel_traitsILi128ELi64ELi128ELi4ES3_EELb0ELb0ELb0ELb0ELb1ELb0ELb0ELb0EEEvNS_16Flash_fwd_paramsE)
        /*02d8*/ 	.word	0x00000000


	//----- nvinfo : EIATTR_REGCOUNT
	.align		4
.L_134:
        /*02dc*/ 	.byte	0x04, 0x2f
        /*02de*/ 	.short	(.L_136 - .L_135)
	.align		4
.L_135:
        /*02e0*/ 	.word	index@(_ZN13pytorch_flash32flash_fwd_splitkv_combine_kernelI23Flash_fwd_kernel_traitsILi128ELi64ELi128ELi4ELb0ELb0EN7cutlass10bfloat16_tE19Flash_kernel_traitsILi128ELi64ELi128ELi4ES3_EELi4ELi1ELb1EEEvNS_16Flash_fwd_paramsE)
        /*02e4*/ 	.word	0x00000036


	//----- nvinfo : EIATTR_FRAME_SIZE
	.align		4
.L_136:
        /*02e8*/ 	.byte	0x04, 0x11
        /*02ea*/ 	.short	(.L_138 - .L_137)
	.align		4
.L_137:
        /*02ec*/ 	.word	index@($__internal_13_$__cuda_sm20_div_s64)
        /*02f0*/ 	.word	0x00000000


	//----- nvinfo : EIATTR_FRAME_SIZE
	.align		4
.L_138:
        /*02f4*/ 	.byte	0x04, 0x11
        /*02f6*/ 	.short	(.L_140 - .L_139)
	.align		4
.L_139:
        /*02f8*/ 	.word	index@(_ZN13pytorch_flash32flash_fwd_splitkv_combine_kernelI23Flash_fwd_kernel_traitsILi128ELi64ELi128ELi4ELb0ELb0EN7cutlass10bfloat16_tE19Flash_kernel_traitsILi128ELi64ELi128ELi4ES3_EELi4ELi1ELb1EEEvNS_16Flash_fwd_paramsE)
        /*02fc*/ 	.word	0x00000000


	//----- nvinfo : EIATTR_REGCOUNT
	.align		4
.L_140:
        /*0300*/ 	.byte	0x04, 0x2f
        /*0302*/ 	.short	(.L_142 - .L_141)
	.align		4
.L_141:
        /*0304*/ 	.word	index@(_ZN13pytorch_flash32flash_fwd_splitkv_combine_kernelI23Flash_fwd_kernel_traitsILi128ELi64ELi128ELi4ELb0ELb0EN7cutlass10bfloat16_tE19Flash_kernel_traitsILi128ELi64ELi128ELi4ES3_EELi4ELi2ELb1EEEvNS_16Flash_fwd_paramsE)
        /*0308*/ 	.word	0x00000036


	//----- nvinfo : EIATTR_FRAME_SIZE
	.align		4
.L_142:
        /*030c*/ 	.byte	0x04, 0x11
        /*030e*/ 	.short	(.L_144 - .L_143)
	.align		4
.L_143:
        /*0310*/ 	.word	index@($__internal_12_$__cuda_sm20_div_s64)
        /*0314*/ 	.word	0x00000000


	//----- nvinfo : EIATTR_FRAME_SIZE
	.align		4
.L_144:
        /*0318*/ 	.byte	0x04, 0x11
        /*031a*/ 	.short	(.L_146 - .L_145)
	.align		4
.L_145:
        /*031c*/ 	.word	index@(_ZN13pytorch_flash32flash_fwd_splitkv_combine_kernelI23Flash_fwd_kernel_traitsILi128ELi64ELi128ELi4ELb0ELb0EN7cutlass10bfloat16_tE19Flash_kernel_traitsILi128ELi64ELi128ELi4ES3_EELi4ELi2ELb1EEEvNS_16Flash_fwd_paramsE)
        /*0320*/ 	.word	0x00000000


	//----- nvinfo : EIATTR_REGCOUNT
	.align		4
.L_146:
        /*0324*/ 	.byte	0x04, 0x2f
        /*0326*/ 	.short	(.L_148 - .L_147)
	.align		4
.L_147:
        /*0328*/ 	.word	index@(_ZN13pytorch_flash32flash_fwd_splitkv_combine_kernelI23Flash_fwd_kernel_traitsILi128ELi64ELi128ELi4ELb0ELb0EN7cutlass10bfloat16_tE19Flash_kernel_traitsILi128ELi64ELi128ELi4ES3_EELi4ELi3ELb1EEEvNS_16Flash_fwd_paramsE)
        /*032c*/ 	.word	0x00000038


	//----- nvinfo : EIATTR_FRAME_SIZE
	.align		4
.L_148:
        /*0330*/ 	.byte	0x04, 0x11
        /*0332*/ 	.short	(.L_150 - .L_149)
	.align		4
.L_149:
        /*0334*/ 	.word	index@($__internal_11_$__cuda_sm20_div_s64)
        /*0338*/ 	.word	0x00000000


	//----- nvinfo : EIATTR_FRAME_SIZE
	.align		4
.L_150:
        /*033c*/ 	.byte	0x04, 0x11
        /*033e*/ 	.short	(.L_152 - .L_151)
	.align		4
.L_151:
        /*0340*/ 	.word	index@(_ZN13pytorch_flash32flash_fwd_splitkv_combine_kernelI23Flash_fwd_kernel_traitsILi128ELi64ELi128ELi4ELb0ELb0EN7cutlass10bfloat16_tE19Flash_kernel_traitsILi128ELi64ELi128ELi4ES3_EELi4ELi3ELb1EEEvNS_16Flash_fwd_paramsE)
        /*0344*/ 	.word	0x00000000


	//----- nvinfo : EIATTR_REGCOUNT
	.align		4
.L_152:
        /*0348*/ 	.byte	0x04, 0x2f
        /*034a*/ 	.short	(.L_154 - .L_153)
	.align		4
.L_153:
        /*034c*/ 	.word	index@(_ZN13pytorch_flash32flash_fwd_splitkv_combine_kernelI23Flash_fwd_kernel_traitsILi128ELi64ELi128ELi4ELb0ELb0EN7cutlass10bfloat16_tE19Flash_kernel_traitsILi128ELi64ELi128ELi4ES3_EELi4ELi4ELb1EEEvNS_16Flash_fwd_paramsE)
        /*0350*/ 	.word	0x00000038


	//----- nvinfo : EIATTR_FRAME_SIZE
	.align		4
.L_154:
        /*0354*/ 	.byte	0x04, 0x11
        /*0356*/ 	.short	(.L_156 - .L_155)
	.align		4
.L_155:
        /*0358*/ 	.word	index@($__internal_10_$__cuda_sm20_div_s64)
        /*035c*/ 	.word	0x00000000


	//----- nvinfo : EIATTR_FRAME_SIZE
	.align		4
.L_156:
        /*0360*/ 	.byte	0x04, 0x11
        /*0362*/ 	.short	(.L_158 - .L_157)
	.align		4
.L_157:
        /*0364*/ 	.word	index@(_ZN13pytorch_flash32flash_fwd_splitkv_combine_kernelI23Flash_fwd_kernel_traitsILi128ELi64ELi128ELi4ELb0ELb0EN7cutlass10bfloat16_tE19Flash_kernel_traitsILi128ELi64ELi128ELi4ES3_EELi4ELi4ELb1EEEvNS_16Flash_fwd_paramsE)
        /*0368*/ 	.word	0x00000000


	//----- nvinfo : EIATTR_REGCOUNT
	.align		4
.L_158:
        /*036c*/ 	.byte	0x04, 0x2f
        /*036e*/ 	.short	(.L_160 - .L_159)
	.align		4
.L_159:
        /*0370*/ 	.word	index@(_ZN13pytorch_flash32flash_fwd_splitkv_combine_kernelI23Flash_fwd_kernel_traitsILi128ELi64ELi128ELi4ELb0ELb0EN7cutlass10bfloat16_tE19Flash_kernel_traitsILi128ELi64ELi128ELi4ES3_EELi4ELi5ELb1EEEvNS_16Flash_fwd_paramsE)
        /*0374*/ 	.word	0x00000038


	//----- nvinfo : EIATTR_FRAME_SIZE
	.align		4
.L_160:
        /*0378*/ 	.byte	0x04, 0x11
        /*037a*/ 	.short	(.L_162 - .L_161)
	.align		4
.L_161:
        /*037c*/ 	.word	index@($__internal_9_$__cuda_sm20_div_s64)
        /*0380*/ 	.word	0x00000000


	//----- nvinfo : EIATTR_FRAME_SIZE
	.align		4
.L_162:
        /*0384*/ 	.byte	0x04, 0x11
        /*0386*/ 	.short	(.L_164 - .L_163)
	.align		4
.L_163:
        /*0388*/ 	.word	index@(_ZN13pytorch_flash32flash_fwd_splitkv_combine_kernelI23Flash_fwd_kernel_traitsILi128ELi64ELi128ELi4ELb0ELb0EN7cutlass10bfloat16_tE19Flash_kernel_traitsILi128ELi64ELi128ELi4ES3_EELi4ELi5ELb1EEEvNS_16Flash_fwd_paramsE)
        /*038c*/ 	.word	0x00000000


	//----- nvinfo : EIATTR_REGCOUNT
	.align		4
.L_164:
        /*0390*/ 	.byte	0x04, 0x2f
        /*0392*/ 	.short	(.L_166 - .L_165)
	.align		4
.L_165:
        /*0394*/ 	.word	index@(_ZN13pytorch_flash32flash_fwd_splitkv_combine_kernelI23Flash_fwd_kernel_traitsILi128ELi64ELi128ELi4ELb0ELb0EN7cutlass10bfloat16_tE19Flash_kernel_traitsILi128ELi64ELi128ELi4ES3_EELi4ELi6ELb1EEEvNS_16Flash_fwd_paramsE)
        /*0398*/ 	.word	0x0000003a


	//----- nvinfo : EIATTR_FRAME_SIZE
	.align		4
.L_166:
        /*039c*/ 	.byte	0x04, 0x11
        /*039e*/ 	.short	(.L_168 - .L_167)
	.align		4
.L_167:
        /*03a0*/ 	.word	index@($__internal_8_$__cuda_sm20_div_s64)
        /*03a4*/ 	.word	0x00000000


	//----- nvinfo : EIATTR_FRAME_SIZE
	.align		4
.L_168:
        /*03a8*/ 	.byte	0x04, 0x11
        /*03aa*/ 	.short	(.L_170 - .L_169)
	.align		4
.L_169:
        /*03ac*/ 	.word	index@(_ZN13pytorch_flash32flash_fwd_splitkv_combine_kernelI23Flash_fwd_kernel_traitsILi128ELi64ELi128ELi4ELb0ELb0EN7cutlass10bfloat16_tE19Flash_kernel_traitsILi128ELi64ELi128ELi4ES3_EELi4ELi6ELb1EEEvNS_16Flash_fwd_paramsE)
        /*03b0*/ 	.word	0x00000000


	//----- nvinfo : EIATTR_REGCOUNT
	.align		4
.L_170:
        /*03b4*/ 	.byte	0x04, 0x2f
        /*03b6*/ 	.short	(.L_172 - .L_171)
	.align		4
.L_171:
        /*03b8*/ 	.word	index@(_ZN13pytorch_flash32flash_fwd_splitkv_combine_kernelI23Flash_fwd_kernel_traitsILi128ELi64ELi128ELi4ELb0ELb0EN7cutlass10bfloat16_tE19Flash_kernel_traitsILi128ELi64ELi128ELi4ES3_EELi4ELi7ELb1EEEvNS_16Flash_fwd_paramsE)
        /*03bc*/ 	.word	0x0000003c


	//----- nvinfo : EIATTR_FRAME_SIZE
	.align		4
.L_172:
        /*03c0*/ 	.byte	0x04, 0x11
        /*03c2*/ 	.short	(.L_174 - .L_173)
	.align		4
.L_173:
        /*03c4*/ 	.word	index@($__internal_7_$__cuda_sm20_div_s64)
        /*03c8*/ 	.word	0x00000000


	//----- nvinfo : EIATTR_FRAME_SIZE
	.align		4
.L_174:
        /*03cc*/ 	.byte	0x04, 0x11
        /*03ce*/ 	.short	(.L_176 - .L_175)
	.align		4
.L_175:
        /*03d0*/ 	.word	index@(_ZN13pytorch_flash32flash_fwd_splitkv_combine_kernelI23Flash_fwd_kernel_traitsILi128ELi64ELi128ELi4ELb0ELb0EN7cutlass10bfloat16_tE19Flash_kernel_traitsILi128ELi64ELi128ELi4ES3_EELi4ELi7ELb1EEEvNS_16Flash_fwd_paramsE)
        /*03d4*/ 	.word	0x00000000


	//----- nvinfo : EIATTR_REGCOUNT
	.align		4
.L_176:
        /*03d8*/ 	.byte	0x04, 0x2f
        /*03da*/ 	.short	(.L_178 - .L_177)
	.align		4
.L_177:
        /*03dc*/ 	.word	index@(_ZN13pytorch_flash32flash_fwd_splitkv_combine_kernelI23Flash_fwd_kernel_traitsILi128ELi64ELi128ELi4ELb0ELb0EN7cutlass10bfloat16_tE19Flash_kernel_traitsILi128ELi64ELi128ELi4ES3_EELi4ELi1ELb0EEEvNS_16Flash_fwd_paramsE)
        /*03e0*/ 	.word	0x00000036


	//----- nvinfo : EIATTR_FRAME_SIZE
	.align		4
.L_178:
        /*03e4*/ 	.byte	0x04, 0x11
        /*03e6*/ 	.short	(.L_180 - .L_179)
	.align		4
.L_179:
        /*03e8*/ 	.word	index@($__internal_6_$__cuda_sm20_div_s64)
        /*03ec*/ 	.word	0x00000000


	//----- nvinfo : EIATTR_FRAME_SIZE
	.align		4
.L_180:
        /*03f0*/ 	.byte	0x04, 0x11
        /*03f2*/ 	.short	(.L_182 - .L_181)
	.align		4
.L_181:
        /*03f4*/ 	.word	index@(_ZN13pytorch_flash32flash_fwd_splitkv_combine_kernelI23Flash_fwd_kernel_traitsILi128ELi64ELi128ELi4ELb0ELb0EN7cutlass10bfloat16_tE19Flash_kernel_traitsILi128ELi64ELi128ELi4ES3_EELi4ELi1ELb0EEEvNS_16Flash_fwd_paramsE)
        /*03f8*/ 	.word	0x00000000


	//----- nvinfo : EIATTR_REGCOUNT
	.align		4
.L_182:
        /*03fc*/ 	.byte	0x04, 0x2f
        /*03fe*/ 	.short	(.L_184 - .L_183)
	.align		4
.L_183:
        /*0400*/ 	.word	index@(_ZN13pytorch_flash32flash_fwd_splitkv_combine_kernelI23Flash_fwd_kernel_traitsILi128ELi64ELi128ELi4ELb0ELb0EN7cutlass10bfloat16_tE19Flash_kernel_traitsILi128ELi64ELi128ELi4ES3_EELi4ELi2ELb0EEEvNS_16Flash_fwd_paramsE)
        /*0404*/ 	.word	0x00000036


	//----- nvinfo : EIATTR_FRAME_SIZE
	.align		4
.L_184:
        /*0408*/ 	.byte	0x04, 0x11
        /*040a*/ 	.short	(.L_186 - .L_185)
	.align		4
.L_185:
        /*040c*/ 	.word	index@($__internal_5_$__cuda_sm20_div_s64)
        /*0410*/ 	.word	0x00000000


	//----- nvinfo : EIATTR_FRAME_SIZE
	.align		4
.L_186:
        /*0414*/ 	.byte	0x04, 0x11
        /*0416*/ 	.short	(.L_188 - .L_187)
	.align		4
.L_187:
        /*0418*/ 	.word	index@(_ZN13pytorch_flash32flash_fwd_splitkv_combine_kernelI23Flash_fwd_kernel_traitsILi128ELi64ELi128ELi4ELb0ELb0EN7cutlass10bfloat16_tE19Flash_kernel_traitsILi128ELi64ELi128ELi4ES3_EELi4ELi2ELb0EEEvNS_16Flash_fwd_paramsE)
        /*041c*/ 	.word	0x00000000


	//----- nvinfo : EIATTR_REGCOUNT
	.align		4
.L_188:
        /*0420*/ 	.byte	0x04, 0x2f
        /*0422*/ 	.short	(.L_190 - .L_189)
	.align		4
.L_189:
        /*0424*/ 	.word	index@(_ZN13pytorch_flash32flash_fwd_splitkv_combine_kernelI23Flash_fwd_kernel_traitsILi128ELi64ELi128ELi4ELb0ELb0EN7cutlass10bfloat16_tE19Flash_kernel_traitsILi128ELi64ELi128ELi4ES3_EELi4ELi3ELb0EEEvNS_16Flash_fwd_paramsE)
        /*0428*/ 	.word	0x00000038


	//----- nvinfo : EIATTR_FRAME_SIZE
	.align		4
.L_190:
        /*042c*/ 	.byte	0x04, 0x11
        /*042e*/ 	.short	(.L_192 - .L_191)
	.align		4
.L_191:
        /*0430*/ 	.word	index@($__internal_4_$__cuda_sm20_div_s64)
        /*0434*/ 	.word	0x00000000


	//----- nvinfo : EIATTR_FRAME_SIZE
	.align		4
.L_192:
        /*0438*/ 	.byte	0x04, 0x11
        /*043a*/ 	.short	(.L_194 - .L_193)
	.align		4
.L_193:
        /*043c*/ 	.word	index@(_ZN13pytorch_flash32flash_fwd_splitkv_combine_kernelI23Flash_fwd_kernel_traitsILi128ELi64ELi128ELi4ELb0ELb0EN7cutlass10bfloat16_tE19Flash_kernel_traitsILi128ELi64ELi128ELi4ES3_EELi4ELi3ELb0EEEvNS_16Flash_fwd_paramsE)
        /*0440*/ 	.word	0x00000000


	//----- nvinfo : EIATTR_REGCOUNT
	.align		4
.L_194:
        /*0444*/ 	.byte	0x04, 0x2f
        /*0446*/ 	.short	(.L_196 - .L_195)
	.align		4
.L_195:
        /*0448*/ 	.word	index@(_ZN13pytorch_flash32flash_fwd_splitkv_combine_kernelI23Flash_fwd_kernel_traitsILi128ELi64ELi128ELi4ELb0ELb0EN7cutlass10bfloat16_tE19Flash_kernel_traitsILi128ELi64ELi128ELi4ES3_EELi4ELi4ELb0EEEvNS_16Flash_fwd_paramsE)
        /*044c*/ 	.word	0x00000038


	//----- nvinfo : EIATTR_FRAME_SIZE
	.align		4
.L_196:
        /*0450*/ 	.byte	0x04, 0x11
        /*0452*/ 	.short	(.L_198 - .L_197)
	.align		4
.L_197:
        /*0454*/ 	.word	index@($__internal_3_$__cuda_sm20_div_s64)
        /*0458*/ 	.word	0x00000000


	//----- nvinfo : EIATTR_FRAME_SIZE
	.align		4
.L_198:
        /*045c*/ 	.byte	0x04, 0x11
        /*045e*/ 	.short	(.L_200 - .L_199)
	.align		4
.L_199:
        /*0460*/ 	.word	index@(_ZN13pytorch_flash32flash_fwd_splitkv_combine_kernelI23Flash_fwd_kernel_traitsILi128ELi64ELi128ELi4ELb0ELb0EN7cutlass10bfloat16_tE19Flash_kernel_traitsILi128ELi64ELi128ELi4ES3_EELi4ELi4ELb0EEEvNS_16Flash_fwd_paramsE)
        /*0464*/ 	.word	0x00000000


	//----- nvinfo : EIATTR_REGCOUNT
	.align		4
.L_200:
        /*0468*/ 	.byte	0x04, 0x2f
        /*046a*/ 	.short	(.L_202 - .L_201)
	.align		4
.L_201:
        /*046c*/ 	.word	index@(_ZN13pytorch_flash32flash_fwd_splitkv_combine_kernelI23Flash_fwd_kernel_traitsILi128ELi64ELi128ELi4ELb0ELb0EN7cutlass10bfloat16_tE19Flash_kernel_traitsILi128ELi64ELi128ELi4ES3_EELi4ELi5ELb0EEEvNS_16Flash_fwd_paramsE)
        /*0470*/ 	.word	0x00000038


	//----- nvinfo : EIATTR_FRAME_SIZE
	.align		4
.L_202:
        /*0474*/ 	.byte	0x04, 0x11
        /*0476*/ 	.short	(.L_204 - .L_203)
	.align		4
.L_203:
        /*0478*/ 	.word	index@($__internal_2_$__cuda_sm20_div_s64)
        /*047c*/ 	.word	0x00000000


	//----- nvinfo : EIATTR_FRAME_SIZE
	.align		4
.L_204:
        /*0480*/ 	.byte	0x04, 0x11
        /*0482*/ 	.short	(.L_206 - .L_205)
	.align		4
.L_205:
        /*0484*/ 	.word	index@(_ZN13pytorch_flash32flash_fwd_splitkv_combine_kernelI23Flash_fwd_kernel_traitsILi128ELi64ELi128ELi4ELb0ELb0EN7cutlass10bfloat16_tE19Flash_kernel_traitsILi128ELi64ELi128ELi4ES3_EELi4ELi5ELb0EEEvNS_16Flash_fwd_paramsE)
        /*0488*/ 	.word	0x00000000


	//----- nvinfo : EIATTR_REGCOUNT
	.align		4
.L_206:
        /*048c*/ 	.byte	0x04, 0x2f
        /*048e*/ 	.short	(.L_208 - .L_207)
	.align		4
.L_207:
        /*0490*/ 	.word	index@(_ZN13pytorch_flash32flash_fwd_splitkv_combine_kernelI23Flash_fwd_kernel_traitsILi128ELi64ELi128ELi4ELb0ELb0EN7cutlass10bfloat16_tE19Flash_kernel_traitsILi128ELi64ELi128ELi4ES3_EELi4ELi6ELb0EEEvNS_16Flash_fwd_paramsE)
        /*0494*/ 	.word	0x0000003a


	//----- nvinfo : EIATTR_FRAME_SIZE
	.align		4
.L_208:
        /*0498*/ 	.byte	0x04, 0x11
        /*049a*/ 	.short	(.L_210 - .L_209)
	.align		4
.L_209:
        /*049c*/ 	.word	index@($__internal_1_$__cuda_sm20_div_s64)
        /*04a0*/ 	.word	0x00000000


	//----- nvinfo : EIATTR_FRAME_SIZE
	.align		4
.L_210:
        /*04a4*/ 	.byte	0x04, 0x11
        /*04a6*/ 	.short	(.L_212 - .L_211)
	.align		4
.L_211:
        /*04a8*/ 	.word	index@(_ZN13pytorch_flash32flash_fwd_splitkv_combine_kernelI23Flash_fwd_kernel_traitsILi128ELi64ELi128ELi4ELb0ELb0EN7cutlass10bfloat16_tE19Flash_kernel_traitsILi128ELi64ELi128ELi4ES3_EELi4ELi6ELb0EEEvNS_16Flash_fwd_paramsE)
        /*04ac*/ 	.word	0x00000000


	//----- nvinfo : EIATTR_REGCOUNT
	.align		4
.L_212:
        /*04b0*/ 	.byte	0x04, 0x2f
        /*04b2*/ 	.short	(.L_214 - .L_213)
	.align		4
.L_213:
        /*04b4*/ 	.word	index@(_ZN13pytorch_flash32flash_fwd_splitkv_combine_kernelI23Flash_fwd_kernel_traitsILi128ELi64ELi128ELi4ELb0ELb0EN7cutlass10bfloat16_tE19Flash_kernel_traitsILi128ELi64ELi128ELi4ES3_EELi4ELi7ELb0EEEvNS_16Flash_fwd_paramsE)
        /*04b8*/ 	.word	0x0000003c


	//----- nvinfo : EIATTR_FRAME_SIZE
	.align		4
.L_214:
        /*04bc*/ 	.byte	0x04, 0x11
        /*04be*/ 	.short	(.L_216 - .L_215)
	.align		4
.L_215:
        /*04c0*/ 	.word	index@($__internal_0_$__cuda_sm20_div_s64)
        /*04c4*/ 	.word	0x00000000


	//----- nvinfo : EIATTR_FRAME_SIZE
	.align		4
.L_216:
        /*04c8*/ 	.byte	0x04, 0x11
        /*04ca*/ 	.short	(.L_218 - .L_217)
	.align		4
.L_217:
        /*04cc*/ 	.word	index@(_ZN13pytorch_flash32flash_fwd_splitkv_combine_kernelI23Flash_fwd_kernel_traitsILi128ELi64ELi128ELi4ELb0ELb0EN7cutlass10bfloat16_tE19Flash_kernel_traitsILi128ELi64ELi128ELi4ES3_EELi4ELi7ELb0EEEvNS_16Flash_fwd_paramsE)
        /*04d0*/ 	.word	0x00000000


	//----- nvinfo : EIATTR_MIN_STACK_SIZE
	.align		4
.L_218:
        /*04d4*/ 	.byte	0x04, 0x12
        /*04d6*/ 	.short	(.L_220 - .L_219)
	.align		4
.L_219:
        /*04d8*/ 	.word	index@(_ZN13pytorch_flash32flash_fwd_splitkv_combine_kernelI23Flash_fwd_kernel_traitsILi128ELi64ELi128ELi4ELb0ELb0EN7cutlass10bfloat16_tE19Flash_kernel_traitsILi128ELi64ELi128ELi4ES3_EELi4ELi7ELb0EEEvNS_16Flash_fwd_paramsE)
        /*04dc*/ 	.word	0x00000000


	//----- nvinfo : EIATTR_MIN_STACK_SIZE
	.align		4
.L_220:
        /*04e0*/ 	.byte	0x04, 0x12
        /*04e2*/ 	.short	(.L_222 - .L_221)
	.align		4
.L_221:
        /*04e4*/ 	.word	index@(_ZN13pytorch_flash32flash_fwd_splitkv_combine_kernelI23Flash_fwd_kernel_traitsILi128ELi64ELi128ELi4ELb0ELb0EN7cutlass10bfloat16_tE19Flash_kernel_traitsILi128ELi64ELi128ELi4ES3_EELi4ELi6ELb0EEEvNS_16Flash_fwd_paramsE)
        /*04e8*/ 	.word	0x00000000


	//----- nvinfo : EIATTR_MIN_STACK_SIZE
	.align		4
.L_222:
        /*04ec*/ 	.byte	0x04, 0x12
        /*04ee*/ 	.short	(.L_224 - .L_223)
	.align		4
.L_223:
        /*04f0*/ 	.word	index@(_ZN13pytorch_flash32flash_fwd_splitkv_combine_kernelI23Flash_fwd_kernel_traitsILi128ELi64ELi128ELi4ELb0ELb0EN7cutlass10bfloat16_tE19Flash_kernel_traitsILi128ELi64ELi128ELi4ES3_EELi4ELi5ELb0EEEvNS_16Flash_fwd_paramsE)
        /*04f4*/ 	.word	0x00000000


	//----- nvinfo : EIATTR_MIN_STACK_SIZE
	.align		4
.L_224:
        /*04f8*/ 	.byte	0x04, 0x12
        /*04fa*/ 	.short	(.L_226 - .L_225)
	.align		4
.L_225:
        /*04fc*/ 	.word	index@(_ZN13pytorch_flash32flash_fwd_splitkv_combine_kernelI23Flash_fwd_kernel_traitsILi128ELi64ELi128ELi4ELb0ELb0EN7cutlass10bfloat16_tE19Flash_kernel_traitsILi128ELi64ELi128ELi4ES3_EELi4ELi4ELb0EEEvNS_16Flash_fwd_paramsE)
        /*0500*/ 	.word	0x00000000


	//----- nvinfo : EIATTR_MIN_STACK_SIZE
	.align		4
.L_226:
        /*0504*/ 	.byte	0x04, 0x12
        /*0506*/ 	.short	(.L_228 - .L_227)
	.align		4
.L_227:
        /*0508*/ 	.word	index@(_ZN13pytorch_flash32flash_fwd_splitkv_combine_kernelI23Flash_fwd_kernel_traitsILi128ELi64ELi128ELi4ELb0ELb0EN7cutlass10bfloat16_tE19Flash_kernel_traitsILi128ELi64ELi128ELi4ES3_EELi4ELi3ELb0EEEvNS_16Flash_fwd_paramsE)
        /*050c*/ 	.word	0x00000000


	//----- nvinfo : EIATTR_MIN_STACK_SIZE
	.align		4
.L_228:
        /*0510*/ 	.byte	0x04, 0x12
        /*0512*/ 	.short	(.L_230 - .L_229)
	.align		4
.L_229:
        /*0514*/ 	.word	index@(_ZN13pytorch_flash32flash_fwd_splitkv_combine_kernelI23Flash_fwd_kernel_traitsILi128ELi64ELi128ELi4ELb0ELb0EN7cutlass10bfloat16_tE19Flash_kernel_traitsILi128ELi64ELi128ELi4ES3_EELi4ELi2ELb0EEEvNS_16Flash_fwd_paramsE)
        /*0518*/ 	.word	0x00000000


	//----- nvinfo : EIATTR_MIN_STACK_SIZE
	.align		4
.L_230:
        /*051c*/ 	.byte	0x04, 0x12
        /*051e*/ 	.short	(.L_232 - .L_231)
	.align		4
.L_231:
        /*0520*/ 	.word	index@(_ZN13pytorch_flash32flash_fwd_splitkv_combine_kernelI23Flash_fwd_kernel_traitsILi128ELi64ELi128ELi4ELb0ELb0EN7cutlass10bfloat16_tE19Flash_kernel_traitsILi128ELi64ELi128ELi4ES3_EELi4ELi1ELb0EEEvNS_16Flash_fwd_paramsE)
        /*0524*/ 	.word	0x00000000


	//----- nvinfo : EIATTR_MIN_STACK_SIZE
	.align		4
.L_232:
        /*0528*/ 	.byte	0x04, 0x12
        /*052a*/ 	.short	(.L_234 - .L_233)
	.align		4
.L_233:
        /*052c*/ 	.word	index@(_ZN13pytorch_flash32flash_fwd_splitkv_combine_kernelI23Flash_fwd_kernel_traitsILi128ELi64ELi128ELi4ELb0ELb0EN7cutlass10bfloat16_tE19Flash_kernel_traitsILi128ELi64ELi128ELi4ES3_EELi4ELi7ELb1EEEvNS_16Flash_fwd_paramsE)
        /*0530*/ 	.word	0x00000000


	//----- nvinfo : EIATTR_MIN_STACK_SIZE
	.align		4
.L_234:
        /*0534*/ 	.byte	0x04, 0x12
        /*0536*/ 	.short	(.L_236 - .L_235)
	.align		4
.L_235:
        /*0538*/ 	.word	index@(_ZN13pytorch_flash32flash_fwd_splitkv_combine_kernelI23Flash_fwd_kernel_traitsILi128ELi64ELi128ELi4ELb0ELb0EN7cutlass10bfloat16_tE19Flash_kernel_traitsILi128ELi64ELi128ELi4ES3_EELi4ELi6ELb1EEEvNS_16Flash_fwd_paramsE)
        /*053c*/ 	.word	0x00000000


	//----- nvinfo : EIATTR_MIN_STACK_SIZE
	.align		4
.L_236:
        /*0540*/ 	.byte	0x04, 0x12
        /*0542*/ 	.short	(.L_238 - .L_237)
	.align		4
.L_237:
        /*0544*/ 	.word	index@(_ZN13pytorch_flash32flash_fwd_splitkv_combine_kernelI23Flash_fwd_kernel_traitsILi128ELi64ELi128ELi4ELb0ELb0EN7cutlass10bfloat16_tE19Flash_kernel_traitsILi128ELi64ELi128ELi4ES3_EELi4ELi5ELb1EEEvNS_16Flash_fwd_paramsE)
        /*0548*/ 	.word	0x00000000


	//----- nvinfo : EIATTR_MIN_STACK_SIZE
	.align		4
.L_238:
        /*054c*/ 	.byte	0x04, 0x12
        /*054e*/ 	.short	(.L_240 - .L_239)
	.align		4
.L_239:
        /*0550*/ 	.word	index@(_ZN13pytorch_flash32flash_fwd_splitkv_combine_kernelI23Flash_fwd_kernel_traitsILi128ELi64ELi128ELi4ELb0ELb0EN7cutlass10bfloat16_tE19Flash_kernel_traitsILi128ELi64ELi128ELi4ES3_EELi4ELi4ELb1EEEvNS_16Flash_fwd_paramsE)
        /*0554*/ 	.word	0x00000000


	//----- nvinfo : EIATTR_MIN_STACK_SIZE
	.align		4
.L_240:
        /*0558*/ 	.byte	0x04, 0x12
        /*055a*/ 	.short	(.L_242 - .L_241)
	.align		4
.L_241:
        /*055c*/ 	.word	index@(_ZN13pytorch_flash32flash_fwd_splitkv_combine_kernelI23Flash_fwd_kernel_traitsILi128ELi64ELi128ELi4ELb0ELb0EN7cutlass10bfloat16_tE19Flash_kernel_traitsILi128ELi64ELi128ELi4ES3_EELi4ELi3ELb1EEEvNS_16Flash_fwd_paramsE)
        /*0560*/ 	.word	0x00000000


	//----- nvinfo : EIATTR_MIN_STACK_SIZE
	.align		4
.L_242:
        /*0564*/ 	.byte	0x04, 0x12
        /*0566*/ 	.short	(.L_244 - .L_243)
	.align		4
.L_243:
        /*0568*/ 	.word	index@(_ZN13pytorch_flash32flash_fwd_splitkv_combine_kernelI23Flash_fwd_kernel_traitsILi128ELi64ELi128ELi4ELb0ELb0EN7cutlass10bfloat16_tE19Flash_kernel_traitsILi128ELi64ELi128ELi4ES3_EELi4ELi2ELb1EEEvNS_16Flash_fwd_paramsE)
        /*056c*/ 	.word	0x00000000


	//----- nvinfo : EIATTR_MIN_STACK_SIZE
	.align		4
.L_244:
        /*0570*/ 	.byte	0x04, 0x12
        /*0572*/ 	.short	(.L_246 - .L_245)
	.align		4
.L_245:
        /*0574*/ 	.word	index@(_ZN13pytorch_flash32flash_fwd_splitkv_combine_kernelI23Flash_fwd_kernel_traitsILi128ELi64ELi128ELi4ELb0ELb0EN7cutlass10bfloat16_tE19Flash_kernel_traitsILi128ELi64ELi128ELi4ES3_EELi4ELi1ELb1EEEvNS_16Flash_fwd_paramsE)
        /*0578*/ 	.word	0x00000000


	//----- nvinfo : EIATTR_MIN_STACK_SIZE
	.align		4
.L_246:
        /*057c*/ 	.byte	0x04, 0x12
        /*057e*/ 	.short	(.L_248 - .L_247)
	.align		4
.L_247:
        /*0580*/ 	.word	index@(_ZN13pytorch_flash24flash_fwd_splitkv_kernelI23Flash_fwd_kernel_traitsILi128ELi64ELi128ELi4ELb0ELb0EN7cutlass10bfloat16_tE19Flash_kernel_traitsILi128ELi64ELi128ELi4ES3_EELb0ELb0ELb0ELb0ELb1ELb0ELb0ELb0EEEvNS_16Flash_fwd_paramsE)
        /*0584*/ 	.word	0x00000000


	//----- nvinfo : EIATTR_MIN_STACK_SIZE
	.align		4
.L_248:
        /*0588*/ 	.byte	0x04, 0x12
        /*058a*/ 	.short	(.L_250 - .L_249)
	.align		4
.L_249:
        /*058c*/ 	.word	index@(_ZN13pytorch_flash24flash_fwd_splitkv_kernelI23Flash_fwd_kernel_traitsILi128ELi64ELi128ELi4ELb0ELb0EN7cutlass10bfloat16_tE19Flash_kernel_traitsILi128ELi64ELi128ELi4ES3_EELb0ELb0ELb0ELb0ELb1ELb0ELb1ELb0EEEvNS_16Flash_fwd_paramsE)
        /*0590*/ 	.word	0x00000000


	//----- nvinfo : EIATTR_MIN_STACK_SIZE
	.align		4
.L_250:
        /*0594*/ 	.byte	0x04, 0x12
        /*0596*/ 	.short	(.L_252 - .L_251)
	.align		4
.L_251:
        /*0598*/ 	.word	index@(_ZN13pytorch_flash24flash_fwd_splitkv_kernelI23Flash_fwd_kernel_traitsILi128ELi64ELi128ELi4ELb0ELb0EN7cutlass10bfloat16_tE19Flash_kernel_traitsILi128ELi64ELi128ELi4ES3_EELb0ELb0ELb0ELb0ELb0ELb0ELb0ELb0EEEvNS_16Flash_fwd_paramsE)
        /*059c*/ 	.word	0x00000000


	//----- nvinfo : EIATTR_MIN_STACK_SIZE
	.align		4
.L_252:
        /*05a0*/ 	.byte	0x04, 0x12
        /*05a2*/ 	.short	(.L_254 - .L_253)
	.align		4
.L_253:
        /*05a4*/ 	.word	index@(_ZN13pytorch_flash24flash_fwd_splitkv_kernelI23Flash_fwd_kernel_traitsILi128ELi64ELi128ELi4ELb0ELb0EN7cutlass10bfloat16_tE19Flash_kernel_traitsILi128ELi64ELi128ELi4ES3_EELb0ELb0ELb0ELb0ELb0ELb0ELb0ELb1EEEvNS_16Flash_fwd_paramsE)
        /*05a8*/ 	.word	0x00000000


	//----- nvinfo : EIATTR_MIN_STACK_SIZE
	.align		4
.L_254:
        /*05ac*/ 	.byte	0x04, 0x12
        /*05ae*/ 	.short	(.L_256 - .L_255)
	.align		4
.L_255:
        /*05b0*/ 	.word	index@(_ZN13pytorch_flash24flash_fwd_splitkv_kernelI23Flash_fwd_kernel_traitsILi128ELi64ELi128ELi4ELb0ELb0EN7cutlass10bfloat16_tE19Flash_kernel_traitsILi128ELi64ELi128ELi4ES3_EELb0ELb0ELb0ELb0ELb0ELb0ELb1ELb0EEEvNS_16Flash_fwd_paramsE)
        /*05b4*/ 	.word	0x00000000


	//----- nvinfo : EIATTR_MIN_STACK_SIZE
	.align		4
.L_256:
        /*05b8*/ 	.byte	0x04, 0x12
        /*05ba*/ 	.short	(.L_258 - .L_257)
	.align		4
.L_257:
        /*05bc*/ 	.word	index@(_ZN13pytorch_flash24flash_fwd_splitkv_kernelI23Flash_fwd_kernel_traitsILi128ELi64ELi128ELi4ELb0ELb0EN7cutlass10bfloat16_tE19Flash_kernel_traitsILi128ELi64ELi128ELi4ES3_EELb0ELb0ELb0ELb0ELb0ELb0ELb1ELb1EEEvNS_16Flash_fwd_paramsE)
        /*05c0*/ 	.word	0x00000000


	//----- nvinfo : EIATTR_MIN_STACK_SIZE
	.align		4
.L_258:
        /*05c4*/ 	.byte	0x04, 0x12
        /*05c6*/ 	.short	(.L_260 - .L_259)
	.align		4
.L_259:
        /*05c8*/ 	.word	index@(_ZN13pytorch_flash24flash_fwd_splitkv_kernelI23Flash_fwd_kernel_traitsILi128ELi64ELi128ELi4ELb0ELb0EN7cutlass10bfloat16_tE19Flash_kernel_traitsILi128ELi64ELi128ELi4ES3_EELb0ELb1ELb0ELb0ELb0ELb0ELb0ELb0EEEvNS_16Flash_fwd_paramsE)
        /*05cc*/ 	.word	0x00000000


	//----- nvinfo : EIATTR_MIN_STACK_SIZE
	.align		4
.L_260:
        /*05d0*/ 	.byte	0x04, 0x12
        /*05d2*/ 	.short	(.L_262 - .L_261)
	.align		4
.L_261:
        /*05d4*/ 	.word	index@(_ZN13pytorch_flash24flash_fwd_splitkv_kernelI23Flash_fwd_kernel_traitsILi128ELi64ELi128ELi4ELb0ELb0EN7cutlass10bfloat16_tE19Flash_kernel_traitsILi128ELi64ELi128ELi4ES3_EELb0ELb1ELb0ELb0ELb0ELb0ELb0ELb1EEEvNS_16Flash_fwd_paramsE)
        /*05d8*/ 	.word	0x00000000


	//----- nvinfo : EIATTR_MIN_STACK_SIZE
	.align		4
.L_262:
        /*05dc*/ 	.byte	0x04, 0x12
        /*05de*/ 	.short	(.L_264 - .L_263)
	.align		4
.L_263:
        /*05e0*/ 	.word	index@(_ZN13pytorch_flash24flash_fwd_splitkv_kernelI23Flash_fwd_kernel_traitsILi128ELi64ELi128ELi4ELb0ELb0EN7cutlass10bfloat16_tE19Flash_kernel_traitsILi128ELi64ELi128ELi4ES3_EELb0ELb1ELb0ELb0ELb0ELb0ELb1ELb0EEEvNS_16Flash_fwd_paramsE)
        /*05e4*/ 	.word	0x00000000


	//----- nvinfo : EIATTR_MIN_STACK_SIZE
	.align		4
.L_264:
        /*05e8*/ 	.byte	0x04, 0x12
        /*05ea*/ 	.short	(.L_266 - .L_265)
	.align		4
.L_265:
        /*05ec*/ 	.word	index@(_ZN13pytorch_flash24flash_fwd_splitkv_kernelI23Flash_fwd_kernel_traitsILi128ELi64ELi128ELi4ELb0ELb0EN7cutlass10bfloat16_tE19Flash_kernel_traitsILi128ELi64ELi128ELi4ES3_EELb0ELb1ELb0ELb0ELb0ELb0ELb1ELb1EEEvNS_16Flash_fwd_paramsE)
        /*05f0*/ 	.word	0x00000000


	//----- nvinfo : EIATTR_MIN_STACK_SIZE
	.align		4
.L_266:
        /*05f4*/ 	.byte	0x04, 0x12
        /*05f6*/ 	.short	(.L_268 - .L_267)
	.align		4
.L_267:
        /*05f8*/ 	.word	index@(_ZN13pytorch_flash24flash_fwd_splitkv_kernelI23Flash_fwd_kernel_traitsILi128ELi64ELi128ELi4ELb0ELb0EN7cutlass10bfloat16_tE19Flash_kernel_traitsILi128ELi64ELi128ELi4ES3_EELb0ELb0ELb0ELb1ELb1ELb0ELb0ELb0EEEvNS_16Flash_fwd_paramsE)
        /*05fc*/ 	.word	0x00000000


	//----- nvinfo : EIATTR_MIN_STACK_SIZE
	.align		4
.L_268:
        /*0600*/ 	.byte	0x04, 0x12
        /*0602*/ 	.short	(.L_270 - .L_269)
	.align		4
.L_269:
        /*0604*/ 	.word	index@(_ZN13pytorch_flash24flash_fwd_splitkv_kernelI23Flash_fwd_kernel_traitsILi128ELi64ELi128ELi4ELb0ELb0EN7cutlass10bfloat16_tE19Flash_kernel_traitsILi128ELi64ELi128ELi4ES3_EELb0ELb0ELb0ELb0ELb1ELb0ELb0ELb1EEEvNS_16Flash_fwd_paramsE)
        /*0608*/ 	.word	0x00000000


	//----- nvinfo : EIATTR_MIN_STACK_SIZE
	.align		4
.L_270:
        /*060c*/ 	.byte	0x04, 0x12
        /*060e*/ 	.short	(.L_272 - .L_271)
	.align		4
.L_271:
        /*0610*/ 	.word	index@(_ZN13pytorch_flash24flash_fwd_splitkv_kernelI23Flash_fwd_kernel_traitsILi128ELi64ELi128ELi4ELb0ELb0EN7cutlass10bfloat16_tE19Flash_kernel_traitsILi128ELi64ELi128ELi4ES3_EELb0ELb0ELb0ELb1ELb1ELb0ELb1ELb0EEEvNS_16Flash_fwd_paramsE)
        /*0614*/ 	.word	0x00000000


	//----- nvinfo : EIATTR_MIN_STACK_SIZE
	.align		4
.L_272:
        /*0618*/ 	.byte	0x04, 0x12
        /*061a*/ 	.short	(.L_274 - .L_273)
	.align		4
.L_273:
        /*061c*/ 	.word	index@(_ZN13pytorch_flash24flash_fwd_splitkv_kernelI23Flash_fwd_kernel_traitsILi128ELi64ELi128ELi4ELb0ELb0EN7cutlass10bfloat16_tE19Flash_kernel_traitsILi128ELi64ELi128ELi4ES3_EELb0ELb0ELb0ELb0ELb1ELb0ELb1ELb1EEEvNS_16Flash_fwd_paramsE)
        /*0620*/ 	.word	0x00000000


	//----- nvinfo : EIATTR_MIN_STACK_SIZE
	.align		4
.L_274:
        /*0624*/ 	.byte	0x04, 0x12
        /*0626*/ 	.short	(.L_276 - .L_275)
	.align		4
.L_275:
        /*0628*/ 	.word	index@(_ZN13pytorch_flash24flash_fwd_splitkv_kernelI23Flash_fwd_kernel_traitsILi128ELi64ELi128ELi4ELb0ELb0EN7cutlass10bfloat16_tE19Flash_kernel_traitsILi128ELi64ELi128ELi4ES3_EELb0ELb1ELb0ELb0ELb1ELb0ELb0ELb0EEEvNS_16Flash_fwd_paramsE)
        /*062c*/ 	.word	0x00000000


	//----- nvinfo : EIATTR_MIN_STACK_SIZE
	.align		4
.L_276:
        /*0630*/ 	.byte	0x04, 0x12
        /*0632*/ 	.short	(.L_278 - .L_277)
	.align		4
.L_277:
        /*0634*/ 	.word	index@(_ZN13pytorch_flash24flash_fwd_splitkv_kernelI23Flash_fwd_kernel_traitsILi128ELi64ELi128ELi4ELb0ELb0EN7cutlass10bfloat16_tE19Flash_kernel_traitsILi128ELi64ELi128ELi4ES3_EELb0ELb1ELb0ELb0ELb1ELb0ELb0ELb1EEEvNS_16Flash_fwd_paramsE)
        /*0638*/ 	.word	0x00000000


	//----- nvinfo : EIATTR_MIN_STACK_SIZE
	.align		4
.L_278:
        /*063c*/ 	.byte	0x04, 0x12
        /*063e*/ 	.short	(.L_280 - .L_279)
	.align		4
.L_279:
        /*0640*/ 	.word	index@(_ZN13pytorch_flash24flash_fwd_splitkv_kernelI23Flash_fwd_kernel_traitsILi128ELi64ELi128ELi4ELb0ELb0EN7cutlass10bfloat16_tE19Flash_kernel_traitsILi128ELi64ELi128ELi4ES3_EELb0ELb1ELb0ELb0ELb1ELb0ELb1ELb0EEEvNS_16Flash_fwd_paramsE)
        /*0644*/ 	.word	0x00000000


	//----- nvinfo : EIATTR_MIN_STACK_SIZE
	.align		4
.L_280:
        /*0648*/ 	.byte	0x04, 0x12
        /*064a*/ 	.short	(.L_282 - .L_281)
	.align		4
.L_281:
        /*064c*/ 	.word	index@(_ZN13pytorch_flash24flash_fwd_splitkv_kernelI23Flash_fwd_kernel_traitsILi128ELi64ELi128ELi4ELb0ELb0EN7cutlass10bfloat16_tE19Flash_kernel_traitsILi128ELi64ELi128ELi4ES3_EELb0ELb1ELb0ELb0ELb1ELb0ELb1ELb1EEEvNS_16Flash_fwd_paramsE)
        /*0650*/ 	.word	0x00000000
.L_282:


//--------------------- .nv.info._ZN13pytorch_flash32flash_fwd_splitkv_combine_kernelI23Flash_fwd_kernel_traitsILi128ELi64ELi128ELi4ELb0ELb0EN7cutlass10bfloat16_tE19Flash_kernel_traitsILi128ELi64ELi128ELi4ES3_EELi4ELi7ELb0EEEvNS_16Flash_fwd_paramsE --------------------------
	.section	.nv.info._ZN13pytorch_flash32flash_fwd_splitkv_combine_kernelI23Flash_fwd_kernel_traitsILi128ELi64ELi128ELi4ELb0ELb0EN7cutlass10bfloat16_tE19Flash_kernel_traitsILi128ELi64ELi128ELi4ES3_EELi4ELi7ELb0EEEvNS_16Flash_fwd_paramsE,"",@"SHT_CUDA_INFO"
	.sectionflags	@""
	.align	4


	//----- nvinfo : EIATTR_CUDA_API_VERSION
	.align		4
        /*0000*/ 	.byte	0x04, 0x37
        /*0002*/ 	.short	(.L_284 - .L_283)
.L_283:
        /*0004*/ 	.word	0x00000080


	//----- nvinfo : EIATTR_KPARAM_INFO
	.align		4
.L_284:
        /*0008*/ 	.byte	0x04, 0x17
        /*000a*/ 	.short	(.L_286 - .L_285)
.L_285:
        /*000c*/ 	.word	0x00000000
        /*0010*/ 	.short	0x0000
        /*0012*/ 	.short	0x0000
        /*0014*/ 	.byte	0x00, 0xf0, 0x41, 0x07


	//----- nvinfo : EIATTR_SPARSE_MMA_MASK
	.align		4
.L_286:
        /*0018*/ 	.byte	0x03, 0x50
        /*001a*/ 	.short	0x0000


	//----- nvinfo : EIATTR_MAXREG_COUNT
	.align		4
        /*001c*/ 	.byte	0x03, 0x1b
        /*001e*/ 	.short	0x00ff


	//----- nvinfo : EIATTR_COOP_GROUP_MASK_REGIDS
	.align		4
        /*0020*/ 	.byte	0x04, 0x29
        /*0022*/ 	.short	(.L_288 - .L_287)


	//   ....[0]....
.L_287:
        /*0024*/ 	.word	0xffffffff


	//   ....[1]....
        /*0028*/ 	.word	0xffffffff


	//   ....[2]....
        /*002c*/ 	.word	0xffffffff


	//   ....[3]....
        /*0030*/ 	.word	0xffffffff


	//   ....[4]....
        /*0034*/ 	.word	0xffffffff


	//   ....[5]....
        /*0038*/ 	.word	0xffffffff


	//   ....[6]....
        /*003c*/ 	.word	0xffffffff


	//   ....[7]....
        /*0040*/ 	.word	0xffffffff


	//   ....[8]....
        /*0044*/ 	.word	0xffffffff


	//   ....[9]....
        /*0048*/ 	.word	0xffffffff


	//----- nvinfo : EIATTR_COOP_GROUP_INSTR_OFFSETS
	.align		4
.L_288:
        /*004c*/ 	.byte	0x04, 0x28
        /*004e*/ 	.short	(.L_290 - .L_289)


	//   ....[0]....
.L_289:
        /*0050*/ 	.word	0x00002340


	//   ....[1]....
        /*0054*/ 	.word	0x00002360


	//   ....[2]....
        /*0058*/ 	.word	0x00002380


	//   ....[3]....
        /*005c*/ 	.word	0x000023a0


	//   ....[4]....
        /*0060*/ 	.word	0x000023c0


	//   ....[5]....
        /*0064*/ 	.word	0x000026a0


	//   ....[6]....
        /*0068*/ 	.word	0x000026e0


	//   ....[7]....
        /*006c*/ 	.word	0x00002700


	//   ....[8]....
        /*0070*/ 	.word	0x00002740


	//   ....[9]....
        /*0074*/ 	.word	0x000027e0


	//----- nvinfo : EIATTR_EXIT_INSTR_OFFSETS
	.align		4
.L_290:
        /*0078*/ 	.byte	0x04, 0x1c
        /*007a*/ 	.short	(.L_292 - .L_291)


	//   ....[0]....
.L_291:
        /*007c*/ 	.word	0x00004dd0


	//   ....[1]....
        /*0080*/ 	.word	0x00004e00


	//   ....[2]....
        /*0084*/ 	.word	0x00005300


	//----- nvinfo : EIATTR_CRS_STACK_SIZE
	.align		4
.L_292:
        /*0088*/ 	.byte	0x04, 0x1e
        /*008a*/ 	.short	(.L_294 - .L_293)
.L_293:
        /*008c*/ 	.word	0x00000000


	//----- nvinfo : EIATTR_CBANK_PARAM_SIZE
	.align		4
.L_294:
        /*0090*/ 	.byte	0x03, 0x19
        /*0092*/ 	.short	0x01d0


	//----- nvinfo : EIATTR_PARAM_CBANK
	.align		4
        /*0094*/ 	.byte	0x04, 0x0a
        /*0096*/ 	.short	(.L_296 - .L_295)
	.align		4
.L_295:
        /*0098*/ 	.word	index@(.nv.constant0._ZN13pytorch_flash32flash_fwd_splitkv_combine_kernelI23Flash_fwd_kernel_traitsILi128ELi64ELi128ELi4ELb0ELb0EN7cutlass10bfloat16_tE19Flash_kernel_traitsILi128ELi64ELi128ELi4ES3_EELi4ELi7ELb0EEEvNS_16Flash_fwd_paramsE)
        /*009c*/ 	.short	0x0210
        /*009e*/ 	.short	0x01d0


	//----- nvinfo : EIATTR_SW_WAR
	.align		4
.L_296:
        /*00a0*/ 	.byte	0x04, 0x36
        /*00a2*/ 	.short	(.L_298 - .L_297)
.L_297:
        /*00a4*/ 	.word	0x00000008
.L_298:


//--------------------- .nv.info._ZN13pytorch_flash32flash_fwd_splitkv_combine_kernelI23Flash_fwd_kernel_traitsILi128ELi64ELi128ELi4ELb0ELb0EN7cutlass10bfloat16_tE19Flash_kernel_traitsILi128ELi64ELi128ELi4ES3_EELi4ELi6ELb0EEEvNS_16Flash_fwd_paramsE --------------------------
	.section	.nv.info._ZN13pytorch_flash32flash_fwd_splitkv_combine_kernelI23Flash_fwd_kernel_traitsILi128ELi64ELi128ELi4ELb0ELb0EN7cutlass10bfloat16_tE19Flash_kernel_traitsILi128ELi64ELi128ELi4ES3_EELi4ELi6ELb0EEEvNS_16Flash_fwd_paramsE,"",@"SHT_CUDA_INFO"
	.sectionflags	@""
	.align	4


	//----- nvinfo : EIATTR_CUDA_API_VERSION
	.align		4
        /*0000*/ 	.byte	0x04, 0x37
        /*0002*/ 	.short	(.L_300 - .L_299)
.L_299:
        /*0004*/ 	.word	0x00000080


	//----- nvinfo : EIATTR_KPARAM_INFO
	.align		4
.L_300:
        /*0008*/ 	.byte	0x04, 0x17
        /*000a*/ 	.short	(.L_302 - .L_301)
.L_301:
        /*000c*/ 	.word	0x00000000
        /*0010*/ 	.short	0x0000
        /*0012*/ 	.short	0x0000
        /*0014*/ 	.byte	0x00, 0xf0, 0x41, 0x07


	//----- nvinfo : EIATTR_SPARSE_MMA_MASK
	.align		4
.L_302:
        /*0018*/ 	.byte	0x03, 0x50
        /*001a*/ 	.short	0x0000


	//----- nvinfo : EIATTR_MAXREG_COUNT
	.align		4
        /*001c*/ 	.byte	0x03, 0x1b
        /*001e*/ 	.short	0x00ff


	//----- nvinfo : EIATTR_COOP_GROUP_MASK_REGIDS
	.align		4
        /*0020*/ 	.byte	0x04, 0x29
        /*0022*/ 	.short	(.L_304 - .L_303)


	//   ....[0]....
.L_303:
        /*0024*/ 	.word	0xffffffff


	//   ....[1]....
        /*0028*/ 	.word	0xffffffff


	//   ....[2]....
        /*002c*/ 	.word	0xffffffff


	//   ....[3]....
        /*0030*/ 	.word	0xffffffff


	//   ....[4]....
        /*0034*/ 	.word	0xffffffff


	//   ....[5]....
        /*0038*/ 	.word	0xffffffff


	//   ....[6]....
        /*003c*/ 	.word	0xffffffff


	//   ....[7]....
        /*0040*/ 	.word	0xffffffff


	//   ....[8]....
        /*0044*/ 	.word	0xffffffff


	//   ....[9]....
        /*0048*/ 	.word	0xffffffff


	//----- nvinfo : EIATTR_COOP_GROUP_INSTR_OFFSETS
	.align		4
.L_304:
        /*004c*/ 	.byte	0x04, 0x28
        /*004e*/ 	.short	(.L_306 - .L_305)


	//   ....[0]....
.L_305:
        /*0050*/ 	.word	0x000020d0


	//   ....[1]....
        /*0054*/ 	.word	0x000020f0


	//   ....[2]....
        /*0058*/ 	.word	0x00002110


	//   ....[3]....
        /*005c*/ 	.word	0x00002130


	//   ....[4]....
        /*0060*/ 	.word	0x00002150


	//   ....[5]....
        /*0064*/ 	.word	0x000022d0


	//   ....[6]....
        /*0068*/ 	.word	0x000022f0


	//   ....[7]....
        /*006c*/ 	.word	0x00002310


	//   ....[8]....
        /*0070*/ 	.word	0x00002330


	//   ....[9]....
        /*0074*/ 	.word	0x00002390


	//----- nvinfo : EIATTR_EXIT_INSTR_OFFSETS
	.align		4
.L_306:
        /*0078*/ 	.byte	0x04, 0x1c
        /*007a*/ 	.short	(.L_308 - .L_307)


	//   ....[0]....
.L_307:
        /*007c*/ 	.word	0x00004830


	//   ....[1]....
        /*0080*/ 	.word	0x00004860


	//   ....[2]....
        /*0084*/ 	.word	0x00004d60


	//----- nvinfo : EIATTR_CRS_STACK_SIZE
	.align		4
.L_308:
        /*0088*/ 	.byte	0x04, 0x1e
        /*008a*/ 	.short	(.L_310 - .L_309)
.L_309:
        /*008c*/ 	.word	0x00000000


	//----- nvinfo : EIATTR_CBANK_PARAM_SIZE
	.align		4
.L_310:
        /*0090*/ 	.byte	0x03, 0x19
        /*0092*/ 	.short	0x01d0


	//----- nvinfo : EIATTR_PARAM_CBANK
	.align		4
        /*0094*/ 	.byte	0x04, 0x0a
        /*0096*/ 	.short	(.L_312 - .L_311)
	.align		4
.L_311:
        /*0098*/ 	.word	index@(.nv.constant0._ZN13pytorch_flash32flash_fwd_splitkv_combine_kernelI23Flash_fwd_kernel_traitsILi128ELi64ELi128ELi4ELb0ELb0EN7cutlass10bfloat16_tE19Flash_kernel_traitsILi128ELi64ELi128ELi4ES3_EELi4ELi6ELb0EEEvNS_16Flash_fwd_paramsE)
        /*009c*/ 	.short	0x0210
        /*009e*/ 	.short	0x01d0


	//----- nvinfo : EIATTR_SW_WAR
	.align		4
.L_312:
        /*00a0*/ 	.byte	0x04, 0x36
        /*00a2*/ 	.short	(.L_314 - .L_313)
.L_313:
        /*00a4*/ 	.word	0x00000008
.L_314:


//--------------------- .nv.info._ZN13pytorch_flash32flash_fwd_splitkv_combine_kernelI23Flash_fwd_kernel_traitsILi128ELi64ELi128ELi4ELb0ELb0EN7cutlass10bfloat16_tE19Flash_kernel_traitsILi128ELi64ELi128ELi4ES3_EELi4ELi5ELb0EEEvNS_16Flash_fwd_paramsE --------------------------
	.section	.nv.info._ZN13pytorch_flash32flash_fwd_splitkv_combine_kernelI23Flash_fwd_kernel_traitsILi128ELi64ELi128ELi4ELb0ELb0EN7cutlass10bfloat16_tE19Flash_kernel_traitsILi128ELi64ELi128ELi4ES3_EELi4ELi5ELb0EEEvNS_16Flash_fwd_paramsE,"",@"SHT_CUDA_INFO"
	.sectionflags	@""
	.align	4


	//----- nvinfo : EIATTR_CUDA_API_VERSION
	.align		4
        /*0000*/ 	.byte	0x04, 0x37
        /*0002*/ 	.short	(.L_316 - .L_315)
.L_315:
        /*0004*/ 	.word	0x00000080


	//----- nvinfo : EIATTR_KPARAM_INFO
	.align		4
.L_316:
        /*0008*/ 	.byte	0x04, 0x17
        /*000a*/ 	.short	(.L_318 - .L_317)
.L_317:
        /*000c*/ 	.word	0x00000000
        /*0010*/ 	.short	0x0000
        /*0012*/ 	.short	0x0000
        /*0014*/ 	.byte	0x00, 0xf0, 0x41, 0x07


	//----- nvinfo : EIATTR_SPARSE_MMA_MASK
	.align		4
.L_318:
        /*0018*/ 	.byte	0x03, 0x50
        /*001a*/ 	.short	0x0000


	//----- nvinfo : EIATTR_MAXREG_COUNT
	.align		4
        /*001c*/ 	.byte	0x03, 0x1b
        /*001e*/ 	.short	0x00ff


	//----- nvinfo : EIATTR_COOP_GROUP_MASK_REGIDS
	.align		4
        /*0020*/ 	.byte	0x04, 0x29
        /*0022*/ 	.short	(.L_320 - .L_319)


	//   ....[0]....
.L_319:
        /*0024*/ 	.word	0xffffffff


	//   ....[1]....
        /*0028*/ 	.word	0xffffffff


	//   ....[2]....
        /*002c*/ 	.word	0xffffffff


	//   ....[3]....
        /*0030*/ 	.word	0xffffffff


	//   ....[4]....
        /*0034*/ 	.word	0xffffffff


	//   ....[5]....
        /*0038*/ 	.word	0xffffffff


	//   ....[6]....
        /*003c*/ 	.word	0xffffffff


	//   ....[7]....
        /*0040*/ 	.word	0xffffffff


	//   ....[8]....
        /*0044*/ 	.word	0xffffffff


	//   ....[9]....
        /*0048*/ 	.word	0xffffffff


	//----- nvinfo : EIATTR_COOP_GROUP_INSTR_OFFSETS
	.align		4
.L_320:
        /*004c*/ 	.byte	0x04, 0x28
        /*004e*/ 	.short	(.L_322 - .L_321)


	//   ....[0]....
.L_321:
        /*0050*/ 	.word	0x000020d0


	//   ....[1]....
        /*0054*/ 	.word	0x00002130


	//   ....[2]....
        /*0058*/ 	.word	0x00002160


	//   ....[3]....
        /*005c*/ 	.word	0x00002180


	//   ....[4]....
        /*0060*/ 	.word	0x000021a0


	//   ....[5]....
        /*0064*/ 	.word	0x000022c0


	//   ....[6]....
        /*0068*/ 	.word	0x000022f0


	//   ....[7]....
        /*006c*/ 	.word	0x00002310


	//   ....[8]....
        /*0070*/ 	.word	0x00002340


	//   ....[9]....
        /*0074*/ 	.word	0x000023d0


	//----- nvinfo : EIATTR_EXIT_INSTR_OFFSETS
	.align		4
.L_322:
        /*0078*/ 	.byte	0x04, 0x1c
        /*007a*/ 	.short	(.L_324 - .L_323)


	//   ....[0]....
.L_323:
        /*007c*/ 	.word	0x000047d0


	//   ....[1]....
        /*0080*/ 	.word	0x00004800


	//   ....[2]....
        /*0084*/ 	.word	0x00004d10


	//----- nvinfo : EIATTR_CRS_STACK_SIZE
	.align		4
.L_324:
        /*0088*/ 	.byte	0x04, 0x1e
        /*008a*/ 	.short	(.L_326 - .L_325)
.L_325:
        /*008c*/ 	.word	0x00000000


	//----- nvinfo : EIATTR_CBANK_PARAM_SIZE
	.align		4
.L_326:
        /*0090*/ 	.byte	0x03, 0x19
        /*0092*/ 	.short	0x01d0


	//----- nvinfo : EIATTR_PARAM_CBANK
	.align		4
        /*0094*/ 	.byte	0x04, 0x0a
        /*0096*/ 	.short	(.L_328 - .L_327)
	.align		4
.L_327:
        /*0098*/ 	.word	index@(.nv.constant0._ZN13pytorch_flash32flash_fwd_splitkv_combine_kernelI23Flash_fwd_kernel_traitsILi128ELi64ELi128ELi4ELb0ELb0EN7cutlass10bfloat16_tE19Flash_kernel_traitsILi128ELi64ELi128ELi4ES3_EELi4ELi5ELb0EEEvNS_16Flash_fwd_paramsE)
        /*009c*/ 	.short	0x0210
        /*009e*/ 	.short	0x01d0


	//----- nvinfo : EIATTR_SW_WAR
	.align		4
.L_328:
        /*00a0*/ 	.byte	0x04, 0x36
        /*00a2*/ 	.short	(.L_330 - .L_329)
.L_329:
        /*00a4*/ 	.word	0x00000008
.L_330:


//--------------------- .nv.info._ZN13pytorch_flash32flash_fwd_splitkv_combine_kernelI23Flash_fwd_kernel_traitsILi128ELi64ELi128ELi4ELb0ELb0EN7cutlass10bfloat16_tE19Flash_kernel_traitsILi128ELi64ELi128ELi4ES3_EELi4ELi4ELb0EEEvNS_16Flash_fwd_paramsE --------------------------
	.section	.nv.info._ZN13pytorch_flash32flash_fwd_splitkv_combine_kernelI23Flash_fwd_kernel_traitsILi128ELi64ELi128ELi4ELb0ELb0EN7cutlass10bfloat16_tE19Flash_kernel_traitsILi128ELi64ELi128ELi4ES3_EELi4ELi4ELb0EEEvNS_16Flash_fwd_paramsE,"",@"SHT_CUDA_INFO"
	.sectionflags	@""
	.align	4


	//----- nvinfo : EIATTR_CUDA_API_VERSION
	.align		4
        /*0000*/ 	.byte	0x04, 0x37
        /*0002*/ 	.short	(.L_332 - .L_331)
.L_331:
        /*0004*/ 	.word	0x00000080


	//----- nvinfo : EIATTR_KPARAM_INFO
	.align		4
.L_332:
        /*0008*/ 	.byte	0x04, 0x17
        /*000a*/ 	.short	(.L_334 - .L_333)
.L_333:
        /*000c*/ 	.word	0x00000000
        /*0010*/ 	.short	0x0000
        /*0012*/ 	.short	0x0000
        /*0014*/ 	.byte	0x00, 0xf0, 0x41, 0x07


	//----- nvinfo : EIATTR_SPARSE_MMA_MASK
	.align		4
.L_334:
        /*0018*/ 	.byte	0x03, 0x50
        /*001a*/ 	.short	0x0000


	//----- nvinfo : EIATTR_MAXREG_COUNT
	.align		4
        /*001c*/ 	.byte	0x03, 0x1b
        /*001e*/ 	.short	0x00ff


	//----- nvinfo : EIATTR_COOP_GROUP_MASK_REGIDS
	.align		4
        /*0020*/ 	.byte	0x04, 0x29
        /*0022*/ 	.short	(.L_336 - .L_335)


	//   ....[0]....
.L_335:
        /*0024*/ 	.word	0xffffffff


	//   ....[1]....
        /*0028*/ 	.word	0xffffffff


	//   ....[2]....
        /*002c*/ 	.word	0xffffffff


	//   ....[3]....
        /*0030*/ 	.word	0xffffffff


	//   ....[4]....
        /*0034*/ 	.word	0xffffffff


	//   ....[5]....
        /*0038*/ 	.word	0xffffffff


	//   ....[6]....
        /*003c*/ 	.word	0xffffffff


	//   ....[7]....
        /*0040*/ 	.word	0xffffffff


	//----- nvinfo : EIATTR_COOP_GROUP_INSTR_OFFSETS
	.align		4
.L_336:
        /*0044*/ 	.byte	0x04, 0x28
        /*0046*/ 	.short	(.L_338 - .L_337)


	//   ....[0]....
.L_337:
        /*0048*/ 	.word	0x000020d0


	//   ....[1]....
        /*004c*/ 	.word	0x00002140


	//   ....[2]....
        /*0050*/ 	.word	0x00002160


	//   ....[3]....
        /*0054*/ 	.word	0x00002180


	//   ....[4]....
        /*0058*/ 	.word	0x000022a0


	//   ....[5]....
        /*005c*/ 	.word	0x000022d0


	//   ....[6]....
        /*0060*/ 	.word	0x00002300


	//   ....[7]....
        /*0064*/ 	.word	0x00002390


	//----- nvinfo : EIATTR_EXIT_INSTR_OFFSETS
	.align		4
.L_338:
        /*0068*/ 	.byte	0x04, 0x1c
        /*006a*/ 	.short	(.L_340 - .L_339)


	//   ....[0]....
.L_339:
        /*006c*/ 	.word	0x000047d0


	//   ....[1]....
        /*0070*/ 	.word	0x00004800


	//   ....[2]....
        /*0074*/ 	.word	0x00004d00


	//----- nvinfo : EIATTR_CRS_STACK_SIZE
	.align		4
.L_340:
        /*0078*/ 	.byte	0x04, 0x1e
        /*007a*/ 	.short	(.L_342 - .L_341)
.L_341:
        /*007c*/ 	.word	0x00000000


	//----- nvinfo : EIATTR_CBANK_PARAM_SIZE
	.align		4
.L_342:
        /*0080*/ 	.byte	0x03, 0x19
        /*0082*/ 	.short	0x01d0


	//----- nvinfo : EIATTR_PARAM_CBANK
	.align		4
        /*0084*/ 	.byte	0x04, 0x0a
        /*0086*/ 	.short	(.L_344 - .L_343)
	.align		4
.L_343:
        /*0088*/ 	.word	index@(.nv.constant0._ZN13pytorch_flash32flash_fwd_splitkv_combine_kernelI23Flash_fwd_kernel_traitsILi128ELi64ELi128ELi4ELb0ELb0EN7cutlass10bfloat16_tE19Flash_kernel_traitsILi128ELi64ELi128ELi4ES3_EELi4ELi4ELb0EEEvNS_16Flash_fwd_paramsE)
        /*008c*/ 	.short	0x0210
        /*008e*/ 	.short	0x01d0


	//----- nvinfo : EIATTR_SW_WAR
	.align		4
.L_344:
        /*0090*/ 	.byte	0x04, 0x36
        /*0092*/ 	.short	(.L_346 - .L_345)
.L_345:
        /*0094*/ 	.word	0x00000008
.L_346:


//--------------------- .nv.info._ZN13pytorch_flash32flash_fwd_splitkv_combine_kernelI23Flash_fwd_kernel_traitsILi128ELi64ELi128ELi4ELb0ELb0EN7cutlass10bfloat16_tE19Flash_kernel_traitsILi128ELi64ELi128ELi4ES3_EELi4ELi3ELb0EEEvNS_16Flash_fwd_paramsE --------------------------
	.section	.nv.info._ZN13pytorch_flash32flash_fwd_splitkv_combine_kernelI23Flash_fwd_kernel_traitsILi128ELi64ELi128ELi4ELb0ELb0EN7cutlass10bfloat16_tE19Flash_kernel_traitsILi128ELi64ELi128ELi4ES3_EELi4ELi3ELb0EEEvNS_16Flash_fwd_paramsE,"",@"SHT_CUDA_INFO"
	.sectionflags	@""
	.align	4


	//----- nvinfo : EIATTR_CUDA_API_VERSION
	.align		4
        /*0000*/ 	.byte	0x04, 0x37
        /*0002*/ 	.short	(.L_348 - .L_347)
.L_347:
        /*0004*/ 	.word	0x00000080


	//----- nvinfo : EIATTR_KPARAM_INFO
	.align		4
.L_348:
        /*0008*/ 	.byte	0x04, 0x17
        /*000a*/ 	.short	(.L_350 - .L_349)
.L_349:
        /*000c*/ 	.word	0x00000000
        /*0010*/ 	.short	0x0000
        /*0012*/ 	.short	0x0000
        /*0014*/ 	.byte	0x00, 0xf0, 0x41, 0x07


	//----- nvinfo : EIATTR_SPARSE_MMA_MASK
	.align		4
.L_350:
        /*0018*/ 	.byte	0x03, 0x50
        /*001a*/ 	.short	0x0000


	//----- nvinfo : EIATTR_MAXREG_COUNT
	.align		4
        /*001c*/ 	.byte	0x03, 0x1b
        /*001e*/ 	.short	0x00ff


	//----- nvinfo : EIATTR_COOP_GROUP_MASK_REGIDS
	.align		4
        /*0020*/ 	.byte	0x04, 0x29
        /*0022*/ 	.short	(.L_352 - .L_351)


	//   ....[0]....
.L_351:
        /*0024*/ 	.word	0xffffffff


	//   ....[1]....
        /*0028*/ 	.word	0xffffffff


	//   ....[2]....
        /*002c*/ 	.word	0xffffffff


	//   ....[3]....
        /*0030*/ 	.word	0xffffffff


	//   ....[4]....
        /*0034*/ 	.word	0xffffffff


	//   ....[5]....
        /*0038*/ 	.word	0xffffffff


	//----- nvinfo : EIATTR_COOP_GROUP_INSTR_OFFSETS
	.align		4
.L_352:
        /*003c*/ 	.byte	0x04, 0x28
        /*003e*/ 	.short	(.L_354 - .L_353)


	//   ....[0]....
.L_353:
        /*0040*/ 	.word	0x000020d0


	//   ....[1]....
        /*0044*/ 	.word	0x00002140


	//   ....[2]....
        /*0048*/ 	.word	0x00002160


	//   ....[3]....
        /*004c*/ 	.word	0x00002280


	//   ....[4]....
        /*0050*/ 	.word	0x000022c0


	//   ....[5]....
        /*0054*/ 	.word	0x00002350


	//----- nvinfo : EIATTR_EXIT_INSTR_OFFSETS
	.align		4
.L_354:
        /*0058*/ 	.byte	0x04, 0x1c
        /*005a*/ 	.short	(.L_356 - .L_355)


	//   ....[0]....
.L_355:
        /*005c*/ 	.word	0x00004790


	//   ....[1]....
        /*0060*/ 	.word	0x000047c0


	//   ....[2]....
        /*0064*/ 	.word	0x00004cc0


	//----- nvinfo : EIATTR_CRS_STACK_SIZE
	.align		4
.L_356:
        /*0068*/ 	.byte	0x04, 0x1e
        /*006a*/ 	.short	(.L_358 - .L_357)
.L_357:
        /*006c*/ 	.word	0x00000000


	//----- nvinfo : EIATTR_CBANK_PARAM_SIZE
	.align		4
.L_358:
        /*0070*/ 	.byte	0x03, 0x19
        /*0072*/ 	.short	0x01d0


	//----- nvinfo : EIATTR_PARAM_CBANK
	.align		4
        /*0074*/ 	.byte	0x04, 0x0a
        /*0076*/ 	.short	(.L_360 - .L_359)
	.align		4
.L_359:
        /*0078*/ 	.word	index@(.nv.constant0._ZN13pytorch_flash32flash_fwd_splitkv_combine_kernelI23Flash_fwd_kernel_traitsILi128ELi64ELi128ELi4ELb0ELb0EN7cutlass10bfloat16_tE19Flash_kernel_traitsILi128ELi64ELi128ELi4ES3_EELi4ELi3ELb0EEEvNS_16Flash_fwd_paramsE)
        /*007c*/ 	.short	0x0210
        /*007e*/ 	.short	0x01d0


	//----- nvinfo : EIATTR_SW_WAR
	.align		4
.L_360:
        /*0080*/ 	.byte	0x04, 0x36
        /*0082*/ 	.short	(.L_362 - .L_361)
.L_361:
        /*0084*/ 	.word	0x00000008
.L_362:


//--------------------- .nv.info._ZN13pytorch_flash32flash_fwd_splitkv_combine_kernelI23Flash_fwd_kernel_traitsILi128ELi64ELi128ELi4ELb0ELb0EN7cutlass10bfloat16_tE19Flash_kernel_traitsILi128ELi64ELi128ELi4ES3_EELi4ELi2ELb0EEEvNS_16Flash_fwd_paramsE --------------------------
	.section	.nv.info._ZN13pytorch_flash32flash_fwd_splitkv_combine_kernelI23Flash_fwd_kernel_traitsILi128ELi64ELi128ELi4ELb0ELb0EN7cutlass10bfloat16_tE19Flash_kernel_traitsILi128ELi64ELi128ELi4ES3_EELi4ELi2ELb0EEEvNS_16Flash_fwd_paramsE,"",@"SHT_CUDA_INFO"
	.sectionflags	@""
	.align	4


	//----- nvinfo : EIATTR_CUDA_API_VERSION
	.align		4
        /*0000*/ 	.byte	0x04, 0x37
        /*0002*/ 	.short	(.L_364 - .L_363)
.L_363:
        /*0004*/ 	.word	0x00000080


	//----- nvinfo : EIATTR_KPARAM_INFO
	.align		4
.L_364:
        /*0008*/ 	.byte	0x04, 0x17
        /*000a*/ 	.short	(.L_366 - .L_365)
.L_365:
        /*000c*/ 	.word	0x00000000
        /*0010*/ 	.short	0x0000
        /*0012*/ 	.short	0x0000
        /*0014*/ 	.byte	0x00, 0xf0, 0x41, 0x07


	//----- nvinfo : EIATTR_SPARSE_MMA_MASK
	.align		4
.L_366:
        /*0018*/ 	.byte	0x03, 0x50
        /*001a*/ 	.short	0x0000


	//----- nvinfo : EIATTR_MAXREG_COUNT
	.align		4
        /*001c*/ 	.byte	0x03, 0x1b
        /*001e*/ 	.short	0x00ff


	//----- nvinfo : EIATTR_COOP_GROUP_MASK_REGIDS
	.align		4
        /*0020*/ 	.byte	0x04, 0x29
        /*0022*/ 	.short	(.L_368 - .L_367)


	//   ....[0]....
.L_367:
        /*0024*/ 	.word	0xffffffff


	//   ....[1]....
        /*0028*/ 	.word	0xffffffff


	//   ....[2]....
        /*002c*/ 	.word	0xffffffff


	//   ....[3]....
        /*0030*/ 	.word	0xffffffff


	//----- nvinfo : EIATTR_COOP_GROUP_INSTR_OFFSETS
	.align		4
.L_368:
        /*0034*/ 	.byte	0x04, 0x28
        /*0036*/ 	.short	(.L_370 - .L_369)


	//   ....[0]....
.L_369:
        /*0038*/ 	.word	0x00002030


	//   ....[1]....
        /*003c*/ 	.word	0x00002050


	//   ....[2]....
        /*0040*/ 	.word	0x00002190


	//   ....[3]....
        /*0044*/ 	.word	0x00002230


	//----- nvinfo : EIATTR_EXIT_INSTR_OFFSETS
	.align		4
.L_370:
        /*0048*/ 	.byte	0x04, 0x1c
        /*004a*/ 	.short	(.L_372 - .L_371)


	//   ....[0]....
.L_371:
        /*004c*/ 	.word	0x000045f0


	//   ....[1]....
        /*0050*/ 	.word	0x00004620


	//   ....[2]....
        /*0054*/ 	.word	0x00004b20


	//----- nvinfo : EIATTR_CRS_STACK_SIZE
	.align		4
.L_372:
        /*0058*/ 	.byte	0x04, 0x1e
        /*005a*/ 	.short	(.L_374 - .L_373)
.L_373:
        /*005c*/ 	.word	0x00000000


	//----- nvinfo : EIATTR_CBANK_PARAM_SIZE
	.align		4
.L_374:
        /*0060*/ 	.byte	0x03, 0x19
        /*0062*/ 	.short	0x01d0


	//----- nvinfo : EIATTR_PARAM_CBANK
	.align		4
        /*0064*/ 	.byte	0x04, 0x0a
        /*0066*/ 	.short	(.L_376 - .L_375)
	.align		4
.L_375:
        /*0068*/ 	.word	index@(.nv.constant0._ZN13pytorch_flash32flash_fwd_splitkv_combine_kernelI23Flash_fwd_kernel_traitsILi128ELi64ELi128ELi4ELb0ELb0EN7cutlass10bfloat16_tE19Flash_kernel_traitsILi128ELi64ELi128ELi4ES3_EELi4ELi2ELb0EEEvNS_16Flash_fwd_paramsE)
        /*006c*/ 	.short	0x0210
        /*006e*/ 	.short	0x01d0


	//----- nvinfo : EIATTR_SW_WAR
	.align		4
.L_376:
        /*0070*/ 	.byte	0x04, 0x36
        /*0072*/ 	.short	(.L_378 - .L_377)
.L_377:
        /*0074*/ 	.word	0x00000008
.L_378:


//--------------------- .nv.info._ZN13pytorch_flash32flash_fwd_splitkv_combine_kernelI23Flash_fwd_kernel_traitsILi128ELi64ELi128ELi4ELb0ELb0EN7cutlass10bfloat16_tE19Flash_kernel_traitsILi128ELi64ELi128ELi4ES3_EELi4ELi1ELb0EEEvNS_16Flash_fwd_paramsE --------------------------
	.section	.nv.info._ZN13pytorch_flash32flash_fwd_splitkv_combine_kernelI23Flash_fwd_kernel_traitsILi128ELi64ELi128ELi4ELb0ELb0EN7cutlass10bfloat16_tE19Flash_kernel_traitsILi128ELi64ELi128ELi4ES3_EELi4ELi1ELb0EEEvNS_16Flash_fwd_paramsE,"",@"SHT_CUDA_INFO"
	.sectionflags	@""
	.align	4


	//----- nvinfo : EIATTR_CUDA_API_VERSION
	.align		4
        /*0000*/ 	.byte	0x04, 0x37
        /*0002*/ 	.short	(.L_380 - .L_379)
.L_379:
        /*0004*/ 	.word	0x00000080


	//----- nvinfo : EIATTR_KPARAM_INFO
	.align		4
.L_380:
        /*0008*/ 	.byte	0x04, 0x17
        /*000a*/ 	.short	(.L_382 - .L_381)
.L_381:
        /*000c*/ 	.word	0x00000000
        /*0010*/ 	.short	0x0000
        /*0012*/ 	.short	0x0000
        /*0014*/ 	.byte	0x00, 0xf0, 0x41, 0x07


	//----- nvinfo : EIATTR_SPARSE_MMA_MASK
	.align		4
.L_382:
        /*0018*/ 	.byte	0x03, 0x50
        /*001a*/ 	.short	0x0000


	//----- nvinfo : EIATTR_MAXREG_COUNT
	.align		4
        /*001c*/ 	.byte	0x03, 0x1b
        /*001e*/ 	.short	0x00ff


	//----- nvinfo : EIATTR_COOP_GROUP_MASK_REGIDS
	.align		4
        /*0020*/ 	.byte	0x04, 0x29
        /*0022*/ 	.short	(.L_384 - .L_383)


	//   ....[0]....
.L_383:
        /*0024*/ 	.word	0xffffffff


	//   ....[1]....
        /*0028*/ 	.word	0xffffffff


	//----- nvinfo : EIATTR_COOP_GROUP_INSTR_OFFSETS
	.align		4
.L_384:
        /*002c*/ 	.byte	0x04, 0x28
        /*002e*/ 	.short	(.L_386 - .L_385)


	//   ....[0]....
.L_385:
        /*0030*/ 	.word	0x000021a0


	//   ....[1]....
        /*0034*/ 	.word	0x00002360


	//----- nvinfo : EIATTR_EXIT_INSTR_OFFSETS
	.align		4
.L_386:
        /*0038*/ 	.byte	0x04, 0x1c
        /*003a*/ 	.short	(.L_388 - .L_387)


	//   ....[0]....
.L_387:
        /*003c*/ 	.word	0x000047b0


	//   ....[1]....
        /*0040*/ 	.word	0x000047e0


	//   ....[2]....
        /*0044*/ 	.word	0x00004cf0


	//----- nvinfo : EIATTR_CRS_STACK_SIZE
	.align		4
.L_388:
        /*0048*/ 	.byte	0x04, 0x1e
        /*004a*/ 	.short	(.L_390 - .L_389)
.L_389:
        /*004c*/ 	.word	0x00000000


	//----- nvinfo : EIATTR_CBANK_PARAM_SIZE
	.align		4
.L_390:
        /*0050*/ 	.byte	0x03, 0x19
        /*0052*/ 	.short	0x01d0


	//----- nvinfo : EIATTR_PARAM_CBANK
	.align		4
        /*0054*/ 	.byte	0x04, 0x0a
        /*0056*/ 	.short	(.L_392 - .L_391)
	.align		4
.L_391:
        /*0058*/ 	.word	index@(.nv.constant0._ZN13pytorch_flash32flash_fwd_splitkv_combine_kernelI23Flash_fwd_kernel_traitsILi128ELi64ELi128ELi4ELb0ELb0EN7cutlass10bfloat16_tE19Flash_kernel_traitsILi128ELi64ELi128ELi4ES3_EELi4ELi1ELb0EEEvNS_16Flash_fwd_paramsE)
        /*005c*/ 	.short	0x0210
        /*005e*/ 	.short	0x01d0


	//----- nvinfo : EIATTR_SW_WAR
	.align		4
.L_392:
        /*0060*/ 	.byte	0x04, 0x36
        /*0062*/ 	.short	(.L_394 - .L_393)
.L_393:
        /*0064*/ 	.word	0x00000008
.L_394:


//--------------------- .nv.info._ZN13pytorch_flash32flash_fwd_splitkv_combine_kernelI23Flash_fwd_kernel_traitsILi128ELi64ELi128ELi4ELb0ELb0EN7cutlass10bfloat16_tE19Flash_kernel_traitsILi128ELi64ELi128ELi4ES3_EELi4ELi7ELb1EEEvNS_16Flash_fwd_paramsE --------------------------
	.section	.nv.info._ZN13pytorch_flash32flash_fwd_splitkv_combine_kernelI23Flash_fwd_kernel_traitsILi128ELi64ELi128ELi4ELb0ELb0EN7cutlass10bfloat16_tE19Flash_kernel_traitsILi128ELi64ELi128ELi4ES3_EELi4ELi7ELb1EEEvNS_16Flash_fwd_paramsE,"",@"SHT_CUDA_INFO"
	.sectionflags	@""
	.align	4


	//----- nvinfo : EIATTR_CUDA_API_VERSION
	.align		4
        /*0000*/ 	.byte	0x04, 0x37
        /*0002*/ 	.short	(.L_396 - .L_395)
.L_395:
        /*0004*/ 	.word	0x00000080


	//----- nvinfo : EIATTR_KPARAM_INFO
	.align		4
.L_396:
        /*0008*/ 	.byte	0x04, 0x17
        /*000a*/ 	.short	(.L_398 - .L_397)
.L_397:
        /*000c*/ 	.word	0x00000000
        /*0010*/ 	.short	0x0000
        /*0012*/ 	.short	0x0000
        /*0014*/ 	.byte	0x00, 0xf0, 0x41, 0x07


	//----- nvinfo : EIATTR_SPARSE_MMA_MASK
	.align		4
.L_398:
        /*0018*/ 	.byte	0x03, 0x50
        /*001a*/ 	.short	0x0000


	//----- nvinfo : EIATTR_MAXREG_COUNT
	.align		4
        /*001c*/ 	.byte	0x03, 0x1b
        /*001e*/ 	.short	0x00ff


	//----- nvinfo : EIATTR_COOP_GROUP_MASK_REGIDS
	.align		4
        /*0020*/ 	.byte	0x04, 0x29
        /*0022*/ 	.short	(.L_400 - .L_399)


	//   ....[0]....
.L_399:
        /*0024*/ 	.word	0xffffffff


	//   ....[1]....
        /*0028*/ 	.word	0xffffffff


	//   ....[2]....
        /*002c*/ 	.word	0xffffffff


	//   ....[3]....
        /*0030*/ 	.word	0xffffffff


	//   ....[4]....
        /*0034*/ 	.word	0xffffffff


	//   ....[5]....
        /*0038*/ 	.word	0xffffffff


	//   ....[6]....
        /*003c*/ 	.word	0xffffffff


	//   ....[7]....
        /*0040*/ 	.word	0xffffffff


	//   ....[8]....
        /*0044*/ 	.word	0xffffffff


	//   ....[9]....
        /*0048*/ 	.word	0xffffffff


	//----- nvinfo : EIATTR_COOP_GROUP_INSTR_OFFSETS
	.align		4
.L_400:
        /*004c*/ 	.byte	0x04, 0x28
        /*004e*/ 	.short	(.L_402 - .L_401)


	//   ....[0]....
.L_401:
        /*0050*/ 	.word	0x00002340


	//   ....[1]....
        /*0054*/ 	.word	0x00002360


	//   ....[2]....
        /*0058*/ 	.word	0x00002380


	//   ....[3]....
        /*005c*/ 	.word	0x000023a0


	//   ....[4]....
        /*0060*/ 	.word	0x000023c0


	//   ....[5]....
        /*0064*/ 	.word	0x000026a0


	//   ....[6]....
        /*0068*/ 	.word	0x000026e0


	//   ....[7]....
        /*006c*/ 	.word	0x00002700


	//   ....[8]....
        /*0070*/ 	.word	0x00002740


	//   ....[9]....
        /*0074*/ 	.word	0x000027e0


	//----- nvinfo : EIATTR_EXIT_INSTR_OFFSETS
	.align		4
.L_402:
        /*0078*/ 	.byte	0x04, 0x1c
        /*007a*/ 	.short	(.L_404 - .L_403)


	//   ....[0]....
.L_403:
        /*007c*/ 	.word	0x00005190


	//   ....[1]....
        /*0080*/ 	.word	0x00005690


	//----- nvinfo : EIATTR_CRS_STACK_SIZE
	.align		4
.L_404:
        /*0084*/ 	.byte	0x04, 0x1e
        /*0086*/ 	.short	(.L_406 - .L_405)
.L_405:
        /*0088*/ 	.word	0x00000000


	//----- nvinfo : EIATTR_CBANK_PARAM_SIZE
	.align		4
.L_406:
        /*008c*/ 	.byte	0x03, 0x19
        /*008e*/ 	.short	0x01d0


	//----- nvinfo : EIATTR_PARAM_CBANK
	.align		4
        /*0090*/ 	.byte	0x04, 0x0a
        /*0092*/ 	.short	(.L_408 - .L_407)
	.align		4
.L_407:
        /*0094*/ 	.word	index@(.nv.constant0._ZN13pytorch_flash32flash_fwd_splitkv_combine_kernelI23Flash_fwd_kernel_traitsILi128ELi64ELi128ELi4ELb0ELb0EN7cutlass10bfloat16_tE19Flash_kernel_traitsILi128ELi64ELi128ELi4ES3_EELi4ELi7ELb1EEEvNS_16Flash_fwd_paramsE)
        /*0098*/ 	.short	0x0210
        /*009a*/ 	.short	0x01d0


	//----- nvinfo : EIATTR_SW_WAR
	.align		4
.L_408:
        /*009c*/ 	.byte	0x04, 0x36
        /*009e*/ 	.short	(.L_410 - .L_409)
.L_409:
        /*00a0*/ 	.word	0x00000008
.L_410:


//--------------------- .nv.info._ZN13pytorch_flash32flash_fwd_splitkv_combine_kernelI23Flash_fwd_kernel_traitsILi128ELi64ELi128ELi4ELb0ELb0EN7cutlass10bfloat16_tE19Flash_kernel_traitsILi128ELi64ELi128ELi4ES3_EELi4ELi6ELb1EEEvNS_16Flash_fwd_paramsE --------------------------
	.section	.nv.info._ZN13pytorch_flash32flash_fwd_splitkv_combine_kernelI23Flash_fwd_kernel_traitsILi128ELi64ELi128ELi4ELb0ELb0EN7cutlass10bfloat16_tE19Flash_kernel_traitsILi128ELi64ELi128ELi4ES3_EELi4ELi6ELb1EEEvNS_16Flash_fwd_paramsE,"",@"SHT_CUDA_INFO"
	.sectionflags	@""
	.align	4


	//----- nvinfo : EIATTR_CUDA_API_VERSION
	.align		4
        /*0000*/ 	.byte	0x04, 0x37
        /*0002*/ 	.short	(.L_412 - .L_411)
.L_411:
        /*0004*/ 	.word	0x00000080


	//----- nvinfo : EIATTR_KPARAM_INFO
	.align		4
.L_412:
        /*0008*/ 	.byte	0x04, 0x17
        /*000a*/ 	.short	(.L_414 - .L_413)
.L_413:
        /*000c*/ 	.word	0x00000000
        /*0010*/ 	.short	0x0000
        /*0012*/ 	.short	0x0000
        /*0014*/ 	.byte	0x00, 0xf0, 0x41, 0x07


	//----- nvinfo : EIATTR_SPARSE_MMA_MASK
	.align		4
.L_414:
        /*0018*/ 	.byte	0x03, 0x50
        /*001a*/ 	.short	0x0000


	//----- nvinfo : EIATTR_MAXREG_COUNT
	.align		4
        /*001c*/ 	.byte	0x03, 0x1b
        /*001e*/ 	.short	0x00ff


	//----- nvinfo : EIATTR_COOP_GROUP_MASK_REGIDS
	.align		4
        /*0020*/ 	.byte	0x04, 0x29
        /*0022*/ 	.short	(.L_416 - .L_415)


	//   ....[0]....
.L_415:
        /*0024*/ 	.word	0xffffffff


	//   ....[1]....
        /*0028*/ 	.word	0xffffffff


	//   ....[2]....
        /*002c*/ 	.word	0xffffffff


	//   ....[3]....
        /*0030*/ 	.word	0xffffffff


	//   ....[4]....
        /*0034*/ 	.word	0xffffffff


	//   ....[5]....
        /*0038*/ 	.word	0xffffffff


	//   ....[6]....
        /*003c*/ 	.word	0xffffffff


	//   ....[7]....
        /*0040*/ 	.word	0xffffffff


	//   ....[8]....
        /*0044*/ 	.word	0xffffffff


	//   ....[9]....
        /*0048*/ 	.word	0xffffffff


	//----- nvinfo : EIATTR_COOP_GROUP_INSTR_OFFSETS
	.align		4
.L_416:
        /*004c*/ 	.byte	0x04, 0x28
        /*004e*/ 	.short	(.L_418 - .L_417)


	//   ....[0]....
.L_417:
        /*0050*/ 	.word	0x000020d0


	//   ....[1]....
        /*0054*/ 	.word	0x000020f0


	//   ....[2]....
        /*0058*/ 	.word	0x00002110


	//   ....[3]....
        /*005c*/ 	.word	0x00002130


	//   ....[4]....
        /*0060*/ 	.word	0x00002150


	//   ....[5]....
        /*0064*/ 	.word	0x000022d0


	//   ....[6]....
        /*0068*/ 	.word	0x000022f0


	//   ....[7]....
        /*006c*/ 	.word	0x00002310


	//   ....[8]....
        /*0070*/ 	.word	0x00002330


	//   ....[9]....
        /*0074*/ 	.word	0x00002390


	//----- nvinfo : EIATTR_EXIT_INSTR_OFFSETS
	.align		4
.L_418:
        /*0078*/ 	.byte	0x04, 0x1c
        /*007a*/ 	.short	(.L_420 - .L_419)


	//   ....[0]....
.L_419:
        /*007c*/ 	.word	0x00004bf0


	//   ....[1]....
        /*0080*/ 	.word	0x000050f0


	//----- nvinfo : EIATTR_CRS_STACK_SIZE
	.align		4
.L_420:
        /*0084*/ 	.byte	0x04, 0x1e
        /*0086*/ 	.short	(.L_422 - .L_421)
.L_421:
        /*0088*/ 	.word	0x00000000


	//----- nvinfo : EIATTR_CBANK_PARAM_SIZE
	.align		4
.L_422:
        /*008c*/ 	.byte	0x03, 0x19
        /*008e*/ 	.short	0x01d0


	//----- nvinfo : EIATTR_PARAM_CBANK
	.align		4
        /*0090*/ 	.byte	0x04, 0x0a
        /*0092*/ 	.short	(.L_424 - .L_423)
	.align		4
.L_423:
        /*0094*/ 	.word	index@(.nv.constant0._ZN13pytorch_flash32flash_fwd_splitkv_combine_kernelI23Flash_fwd_kernel_traitsILi128ELi64ELi128ELi4ELb0ELb0EN7cutlass10bfloat16_tE19Flash_kernel_traitsILi128ELi64ELi128ELi4ES3_EELi4ELi6ELb1EEEvNS_16Flash_fwd_paramsE)
        /*0098*/ 	.short	0x0210
        /*009a*/ 	.short	0x01d0


	//----- nvinfo : EIATTR_SW_WAR
	.align		4
.L_424:
        /*009c*/ 	.byte	0x04, 0x36
        /*009e*/ 	.short	(.L_426 - .L_425)
.L_425:
        /*00a0*/ 	.word	0x00000008
.L_426:


//--------------------- .nv.info._ZN13pytorch_flash32flash_fwd_splitkv_combine_kernelI23Flash_fwd_kernel_traitsILi128ELi64ELi128ELi4ELb0ELb0EN7cutlass10bfloat16_tE19Flash_kernel_traitsILi128ELi64ELi128ELi4ES3_EELi4ELi5ELb1EEEvNS_16Flash_fwd_paramsE --------------------------
	.section	.nv.info._ZN13pytorch_flash32flash_fwd_splitkv_combine_kernelI23Flash_fwd_kernel_traitsILi128ELi64ELi128ELi4ELb0ELb0EN7cutlass10bfloat16_tE19Flash_kernel_traitsILi128ELi64ELi128ELi4ES3_EELi4ELi5ELb1EEEvNS_16Flash_fwd_paramsE,"",@"SHT_CUDA_INFO"
	.sectionflags	@""
	.align	4


	//----- nvinfo : EIATTR_CUDA_API_VERSION
	.align		4
        /*0000*/ 	.byte	0x04, 0x37
        /*0002*/ 	.short	(.L_428 - .L_427)
.L_427:
        /*0004*/ 	.word	0x00000080


	//----- nvinfo : EIATTR_KPARAM_INFO
	.align		4
.L_428:
        /*0008*/ 	.byte	0x04, 0x17
        /*000a*/ 	.short	(.L_430 - .L_429)
.L_429:
        /*000c*/ 	.word	0x00000000
        /*0010*/ 	.short	0x0000
        /*0012*/ 	.short	0x0000
        /*0014*/ 	.byte	0x00, 0xf0, 0x41, 0x07


	//----- nvinfo : EIATTR_SPARSE_MMA_MASK
	.align		4
.L_430:
        /*0018*/ 	.byte	0x03, 0x50
        /*001a*/ 	.short	0x0000


	//----- nvinfo : EIATTR_MAXREG_COUNT
	.align		4
        /*001c*/ 	.byte	0x03, 0x1b
        /*001e*/ 	.short	0x00ff


	//----- nvinfo : EIATTR_COOP_GROUP_MASK_REGIDS
	.align		4
        /*0020*/ 	.byte	0x04, 0x29
        /*0022*/ 	.short	(.L_432 - .L_431)


	//   ....[0]....
.L_431:
        /*0024*/ 	.word	0xffffffff


	//   ....[1]....
        /*0028*/ 	.word	0xffffffff


	//   ....[2]....
        /*002c*/ 	.word	0xffffffff


	//   ....[3]....
        /*0030*/ 	.word	0xffffffff


	//   ....[4]....
        /*0034*/ 	.word	0xffffffff


	//   ....[5]....
        /*0038*/ 	.word	0xffffffff


	//   ....[6]....
        /*003c*/ 	.word	0xffffffff


	//   ....[7]....
        /*0040*/ 	.word	0xffffffff


	//   ....[8]....
        /*0044*/ 	.word	0xffffffff


	//   ....[9]....
        /*0048*/ 	.word	0xffffffff


	//----- nvinfo : EIATTR_COOP_GROUP_INSTR_OFFSETS
	.align		4
.L_432:
        /*004c*/ 	.byte	0x04, 0x28
        /*004e*/ 	.short	(.L_434 - .L_433)


	//   ....[0]....
.L_433:
        /*0050*/ 	.word	0x000020d0


	//   ....[1]....
        /*0054*/ 	.word	0x00002130


	//   ....[2]....
        /*0058*/ 	.word	0x00002160


	//   ....[3]....
        /*005c*/ 	.word	0x00002180


	//   ....[4]....
        /*0060*/ 	.word	0x000021a0


	//   ....[5]....
        /*0064*/ 	.word	0x000022c0


	//   ....[6]....
        /*0068*/ 	.word	0x000022f0


	//   ....[7]....
        /*006c*/ 	.word	0x00002310


	//   ....[8]....
        /*0070*/ 	.word	0x00002340


	//   ....[9]....
        /*0074*/ 	.word	0x000023d0


	//----- nvinfo : EIATTR_EXIT_INSTR_OFFSETS
	.align		4
.L_434:
        /*0078*/ 	.byte	0x04, 0x1c
        /*007a*/ 	.short	(.L_436 - .L_435)


	//   ....[0]....
.L_435:
        /*007c*/ 	.word	0x00004b90


	//   ....[1]....
        /*0080*/ 	.word	0x000050a0


	//----- nvinfo : EIATTR_CRS_STACK_SIZE
	.align		4
.L_436:
        /*0084*/ 	.byte	0x04, 0x1e
        /*0086*/ 	.short	(.L_438 - .L_437)
.L_437:
        /*0088*/ 	.word	0x00000000


	//----- nvinfo : EIATTR_CBANK_PARAM_SIZE
	.align		4
.L_438:
        /*008c*/ 	.byte	0x03, 0x19
        /*008e*/ 	.short	0x01d0


	//----- nvinfo : EIATTR_PARAM_CBANK
	.align		4
        /*0090*/ 	.byte	0x04, 0x0a
        /*0092*/ 	.short	(.L_440 - .L_439)
	.align		4
.L_439:
        /*0094*/ 	.word	index@(.nv.constant0._ZN13pytorch_flash32flash_fwd_splitkv_combine_kernelI23Flash_fwd_kernel_traitsILi128ELi64ELi128ELi4ELb0ELb0EN7cutlass10bfloat16_tE19Flash_kernel_traitsILi128ELi64ELi128ELi4ES3_EELi4ELi5ELb1EEEvNS_16Flash_fwd_paramsE)
        /*0098*/ 	.short	0x0210
        /*009a*/ 	.short	0x01d0


	//----- nvinfo : EIATTR_SW_WAR
	.align		4
.L_440:
        /*009c*/ 	.byte	0x04, 0x36
        /*009e*/ 	.short	(.L_442 - .L_441)
.L_441:
        /*00a0*/ 	.word	0x00000008
.L_442:


//--------------------- .nv.info._ZN13pytorch_flash32flash_fwd_splitkv_combine_kernelI23Flash_fwd_kernel_traitsILi128ELi64ELi128ELi4ELb0ELb0EN7cutlass10bfloat16_tE19Flash_kernel_traitsILi128ELi64ELi128ELi4ES3_EELi4ELi4ELb1EEEvNS_16Flash_fwd_paramsE --------------------------
	.section	.nv.info._ZN13pytorch_flash32flash_fwd_splitkv_combine_kernelI23Flash_fwd_kernel_traitsILi128ELi64ELi128ELi4ELb0ELb0EN7cutlass10bfloat16_tE19Flash_kernel_traitsILi128ELi64ELi128ELi4ES3_EELi4ELi4ELb1EEEvNS_16Flash_fwd_paramsE,"",@"SHT_CUDA_INFO"
	.sectionflags	@""
	.align	4


	//----- nvinfo : EIATTR_CUDA_API_VERSION
	.align		4
        /*0000*/ 	.byte	0x04, 0x37
        /*0002*/ 	.short	(.L_444 - .L_443)
.L_443:
        /*0004*/ 	.word	0x00000080


	//----- nvinfo : EIATTR_KPARAM_INFO
	.align		4
.L_444:
        /*0008*/ 	.byte	0x04, 0x17
        /*000a*/ 	.short	(.L_446 - .L_445)
.L_445:
        /*000c*/ 	.word	0x00000000
        /*0010*/ 	.short	0x0000
        /*0012*/ 	.short	0x0000
        /*0014*/ 	.byte	0x00, 0xf0, 0x41, 0x07


	//----- nvinfo : EIATTR_SPARSE_MMA_MASK
	.align		4
.L_446:
        /*0018*/ 	.byte	0x03, 0x50
        /*001a*/ 	.short	0x0000


	//----- nvinfo : EIATTR_MAXREG_COUNT
	.align		4
        /*001c*/ 	.byte	0x03, 0x1b
        /*001e*/ 	.short	0x00ff


	//----- nvinfo : EIATTR_COOP_GROUP_MASK_REGIDS
	.align		4
        /*0020*/ 	.byte	0x04, 0x29
        /*0022*/ 	.short	(.L_448 - .L_447)


	//   ....[0]....
.L_447:
        /*0024*/ 	.word	0xffffffff


	//   ....[1]....
        /*0028*/ 	.word	0xffffffff


	//   ....[2]....
        /*002c*/ 	.word	0xffffffff


	//   ....[3]....
        /*0030*/ 	.word	0xffffffff


	//   ....[4]....
        /*0034*/ 	.word	0xffffffff


	//   ....[5]....
        /*0038*/ 	.word	0xffffffff


	//   ....[6]....
        /*003c*/ 	.word	0xffffffff


	//   ....[7]....
        /*0040*/ 	.word	0xffffffff


	//----- nvinfo : EIATTR_COOP_GROUP_INSTR_OFFSETS
	.align		4
.L_448:
        /*0044*/ 	.byte	0x04, 0x28
        /*0046*/ 	.short	(.L_450 - .L_449)


	//   ....[0]....
.L_449:
        /*0048*/ 	.word	0x000020d0


	//   ....[1]....
        /*004c*/ 	.word	0x00002140


	//   ....[2]....
        /*0050*/ 	.word	0x00002160


	//   ....[3]....
        /*0054*/ 	.word	0x00002180


	//   ....[4]....
        /*0058*/ 	.word	0x000022a0


	//   ....[5]....
        /*005c*/ 	.word	0x000022d0


	//   ....[6]....
        /*0060*/ 	.word	0x00002300


	//   ....[7]....
        /*0064*/ 	.word	0x00002390


	//----- nvinfo : EIATTR_EXIT_INSTR_OFFSETS
	.align		4
.L_450:
        /*0068*/ 	.byte	0x04, 0x1c
        /*006a*/ 	.short	(.L_452 - .L_451)


	//   ....[0]....
.L_451:
        /*006c*/ 	.word	0x00004b80


	//   ....[1]....
        /*0070*/ 	.word	0x00005090


	//----- nvinfo : EIATTR_CRS_STACK_SIZE
	.align		4
.L_452:
        /*0074*/ 	.byte	0x04, 0x1e
        /*0076*/ 	.short	(.L_454 - .L_453)
.L_453:
        /*0078*/ 	.word	0x00000000


	//----- nvinfo : EIATTR_CBANK_PARAM_SIZE
	.align		4
.L_454:
        /*007c*/ 	.byte	0x03, 0x19
        /*007e*/ 	.short	0x01d0


	//----- nvinfo : EIATTR_PARAM_CBANK
	.align		4
        /*0080*/ 	.byte	0x04, 0x0a
        /*0082*/ 	.short	(.L_456 - .L_455)
	.align		4
.L_455:
        /*0084*/ 	.word	index@(.nv.constant0._ZN13pytorch_flash32flash_fwd_splitkv_combine_kernelI23Flash_fwd_kernel_traitsILi128ELi64ELi128ELi4ELb0ELb0EN7cutlass10bfloat16_tE19Flash_kernel_traitsILi128ELi64ELi128ELi4ES3_EELi4ELi4ELb1EEEvNS_16Flash_fwd_paramsE)
        /*0088*/ 	.short	0x0210
        /*008a*/ 	.short	0x01d0


	//----- nvinfo : EIATTR_SW_WAR
	.align		4
.L_456:
        /*008c*/ 	.byte	0x04, 0x36
        /*008e*/ 	.short	(.L_458 - .L_457)
.L_457:
        /*0090*/ 	.word	0x00000008
.L_458:


//--------------------- .nv.info._ZN13pytorch_flash32flash_fwd_splitkv_combine_kernelI23Flash_fwd_kernel_traitsILi128ELi64ELi128ELi4ELb0ELb0EN7cutlass10bfloat16_tE19Flash_kernel_traitsILi128ELi64ELi128ELi4ES3_EELi4ELi3ELb1EEEvNS_16Flash_fwd_paramsE --------------------------
	.section	.nv.info._ZN13pytorch_flash32flash_fwd_splitkv_combine_kernelI23Flash_fwd_kernel_traitsILi128ELi64ELi128ELi4ELb0ELb0EN7cutlass10bfloat16_tE19Flash_kernel_traitsILi128ELi64ELi128ELi4ES3_EELi4ELi3ELb1EEEvNS_16Flash_fwd_paramsE,"",@"SHT_CUDA_INFO"
	.sectionflags	@""
	.align	4


	//----- nvinfo : EIATTR_CUDA_API_VERSION
	.align		4
        /*0000*/ 	.byte	0x04, 0x37
        /*0002*/ 	.short	(.L_460 - .L_459)
.L_459:
        /*0004*/ 	.word	0x00000080


	//----- nvinfo : EIATTR_KPARAM_INFO
	.align		4
.L_460:
        /*0008*/ 	.byte	0x04, 0x17
        /*000a*/ 	.short	(.L_462 - .L_461)
.L_461:
        /*000c*/ 	.word	0x00000000
        /*0010*/ 	.short	0x0000
        /*0012*/ 	.short	0x0000
        /*0014*/ 	.byte	0x00, 0xf0, 0x41, 0x07


	//----- nvinfo : EIATTR_SPARSE_MMA_MASK
	.align		4
.L_462:
        /*0018*/ 	.byte	0x03, 0x50
        /*001a*/ 	.short	0x0000


	//----- nvinfo : EIATTR_MAXREG_COUNT
	.align		4
        /*001c*/ 	.byte	0x03, 0x1b
        /*001e*/ 	.short	0x00ff


	//----- nvinfo : EIATTR_COOP_GROUP_MASK_REGIDS
	.align		4
        /*0020*/ 	.byte	0x04, 0x29
        /*0022*/ 	.short	(.L_464 - .L_463)


	//   ....[0]....
.L_463:
        /*0024*/ 	.word	0xffffffff


	//   ....[1]....
        /*0028*/ 	.word	0xffffffff


	//   ....[2]....
        /*002c*/ 	.word	0xffffffff


	//   ....[3]....
        /*0030*/ 	.word	0xffffffff


	//   ....[4]....
        /*0034*/ 	.word	0xffffffff


	//   ....[5]....
        /*0038*/ 	.word	0xffffffff


	//----- nvinfo : EIATTR_COOP_GROUP_INSTR_OFFSETS
	.align		4
.L_464:
        /*003c*/ 	.byte	0x04, 0x28
        /*003e*/ 	.short	(.L_466 - .L_465)


	//   ....[0]....
.L_465:
        /*0040*/ 	.word	0x000020d0


	//   ....[1]....
        /*0044*/ 	.word	0x00002140


	//   ....[2]....
        /*0048*/ 	.word	0x00002160


	//   ....[3]....
        /*004c*/ 	.word	0x00002280


	//   ....[4]....
        /*0050*/ 	.word	0x000022c0


	//   ....[5]....
        /*0054*/ 	.word	0x00002350


	//----- nvinfo : EIATTR_EXIT_INSTR_OFFSETS
	.align		4
.L_466:
        /*0058*/ 	.byte	0x04, 0x1c
        /*005a*/ 	.short	(.L_468 - .L_467)


	//   ....[0]....
.L_467:
        /*005c*/ 	.word	0x00004b40


	//   ....[1]....
        /*0060*/ 	.word	0x00005050


	//----- nvinfo : EIATTR_CRS_STACK_SIZE
	.align		4
.L_468:
        /*0064*/ 	.byte	0x04, 0x1e
        /*0066*/ 	.short	(.L_470 - .L_469)
.L_469:
        /*0068*/ 	.word	0x00000000


	//----- nvinfo : EIATTR_CBANK_PARAM_SIZE
	.align		4
.L_470:
        /*006c*/ 	.byte	0x03, 0x19
        /*006e*/ 	.short	0x01d0


	//----- nvinfo : EIATTR_PARAM_CBANK
	.align		4
        /*0070*/ 	.byte	0x04, 0x0a
        /*0072*/ 	.short	(.L_472 - .L_471)
	.align		4
.L_471:
        /*0074*/ 	.word	index@(.nv.constant0._ZN13pytorch_flash32flash_fwd_splitkv_combine_kernelI23Flash_fwd_kernel_traitsILi128ELi64ELi128ELi4ELb0ELb0EN7cutlass10bfloat16_tE19Flash_kernel_traitsILi128ELi64ELi128ELi4ES3_EELi4ELi3ELb1EEEvNS_16Flash_fwd_paramsE)
        /*0078*/ 	.short	0x0210
        /*007a*/ 	.short	0x01d0


	//----- nvinfo : EIATTR_SW_WAR
	.align		4
.L_472:
        /*007c*/ 	.byte	0x04, 0x36
        /*007e*/ 	.short	(.L_474 - .L_473)
.L_473:
        /*0080*/ 	.word	0x00000008
.L_474:


//--------------------- .nv.info._ZN13pytorch_flash32flash_fwd_splitkv_combine_kernelI23Flash_fwd_kernel_traitsILi128ELi64ELi128ELi4ELb0ELb0EN7cutlass10bfloat16_tE19Flash_kernel_traitsILi128ELi64ELi128ELi4ES3_EELi4ELi2ELb1EEEvNS_16Flash_fwd_paramsE --------------------------
	.section	.nv.info._ZN13pytorch_flash32flash_fwd_splitkv_combine_kernelI23Flash_fwd_kernel_traitsILi128ELi64ELi128ELi4ELb0ELb0EN7cutlass10bfloat16_tE19Flash_kernel_traitsILi128ELi64ELi128ELi4ES3_EELi4ELi2ELb1EEEvNS_16Flash_fwd_paramsE,"",@"SHT_CUDA_INFO"
	.sectionflags	@""
	.align	4


	//----- nvinfo : EIATTR_CUDA_API_VERSION
	.align		4
        /*0000*/ 	.byte	0x04, 0x37
        /*0002*/ 	.short	(.L_476 - .L_475)
.L_475:
        /*0004*/ 	.word	0x00000080


	//----- nvinfo : EIATTR_KPARAM_INFO
	.align		4
.L_476:
        /*0008*/ 	.byte	0x04, 0x17
        /*000a*/ 	.short	(.L_478 - .L_477)
.L_477:
        /*000c*/ 	.word	0x00000000
        /*0010*/ 	.short	0x0000
        /*0012*/ 	.short	0x0000
        /*0014*/ 	.byte	0x00, 0xf0, 0x41, 0x07


	//----- nvinfo : EIATTR_SPARSE_MMA_MASK
	.align		4
.L_478:
        /*0018*/ 	.byte	0x03, 0x50
        /*001a*/ 	.short	0x0000


	//----- nvinfo : EIATTR_MAXREG_COUNT
	.align		4
        /*001c*/ 	.byte	0x03, 0x1b
        /*001e*/ 	.short	0x00ff


	//----- nvinfo : EIATTR_COOP_GROUP_MASK_REGIDS
	.align		4
        /*0020*/ 	.byte	0x04, 0x29
        /*0022*/ 	.short	(.L_480 - .L_479)


	//   ....[0]....
.L_479:
        /*0024*/ 	.word	0xffffffff


	//   ....[1]....
        /*0028*/ 	.word	0xffffffff


	//   ....[2]....
        /*002c*/ 	.word	0xffffffff


	//   ....[3]....
        /*0030*/ 	.word	0xffffffff


	//----- nvinfo : EIATTR_COOP_GROUP_INSTR_OFFSETS
	.align		4
.L_480:
        /*0034*/ 	.byte	0x04, 0x28
        /*0036*/ 	.short	(.L_482 - .L_481)


	//   ....[0]....
.L_481:
        /*0038*/ 	.word	0x00002030


	//   ....[1]....
        /*003c*/ 	.word	0x00002050


	//   ....[2]....
        /*0040*/ 	.word	0x00002190


	//   ....[3]....
        /*0044*/ 	.word	0x00002230


	//----- nvinfo : EIATTR_EXIT_INSTR_OFFSETS
	.align		4
.L_482:
        /*0048*/ 	.byte	0x04, 0x1c
        /*004a*/ 	.short	(.L_484 - .L_483)


	//   ....[0]....
.L_483:
        /*004c*/ 	.word	0x000049a0


	//   ....[1]....
        /*0050*/ 	.word	0x00004eb0


	//----- nvinfo : EIATTR_CRS_STACK_SIZE
	.align		4
.L_484:
        /*0054*/ 	.byte	0x04, 0x1e
        /*0056*/ 	.short	(.L_486 - .L_485)
.L_485:
        /*0058*/ 	.word	0x00000000


	//----- nvinfo : EIATTR_CBANK_PARAM_SIZE
	.align		4
.L_486:
        /*005c*/ 	.byte	0x03, 0x19
        /*005e*/ 	.short	0x01d0


	//----- nvinfo : EIATTR_PARAM_CBANK
	.align		4
        /*0060*/ 	.byte	0x04, 0x0a
        /*0062*/ 	.short	(.L_488 - .L_487)
	.align		4
.L_487:
        /*0064*/ 	.word	index@(.nv.constant0._ZN13pytorch_flash32flash_fwd_splitkv_combine_kernelI23Flash_fwd_kernel_traitsILi128ELi64ELi128ELi4ELb0ELb0EN7cutlass10bfloat16_tE19Flash_kernel_traitsILi128ELi64ELi128ELi4ES3_EELi4ELi2ELb1EEEvNS_16Flash_fwd_paramsE)
        /*0068*/ 	.short	0x0210
        /*006a*/ 	.short	0x01d0


	//----- nvinfo : EIATTR_SW_WAR
	.align		4
.L_488:
        /*006c*/ 	.byte	0x04, 0x36
        /*006e*/ 	.short	(.L_490 - .L_489)
.L_489:
        /*0070*/ 	.word	0x00000008
.L_490:


//--------------------- .nv.info._ZN13pytorch_flash32flash_fwd_splitkv_combine_kernelI23Flash_fwd_kernel_traitsILi128ELi64ELi128ELi4ELb0ELb0EN7cutlass10bfloat16_tE19Flash_kernel_traitsILi128ELi64ELi128ELi4ES3_EELi4ELi1ELb1EEEvNS_16Flash_fwd_paramsE --------------------------
	.section	.nv.info._ZN13pytorch_flash32flash_fwd_splitkv_combine_kernelI23Flash_fwd_kernel_traitsILi128ELi64ELi128ELi4ELb0ELb0EN7cutlass10bfloat16_tE19Flash_kernel_traitsILi128ELi64ELi128ELi4ES3_EELi4ELi1ELb1EEEvNS_16Flash_fwd_paramsE,"",@"SHT_CUDA_INFO"
	.sectionflags	@""
	.align	4


	//----- nvinfo : EIATTR_CUDA_API_VERSION
	.align		4
        /*0000*/ 	.byte	0x04, 0x37
        /*0002*/ 	.short	(.L_492 - .L_491)
.L_491:
        /*0004*/ 	.word	0x00000080


	//----- nvinfo : EIATTR_KPARAM_INFO
	.align		4
.L_492:
        /*0008*/ 	.byte	0x04, 0x17
        /*000a*/ 	.short	(.L_494 - .L_493)
.L_493:
        /*000c*/ 	.word	0x00000000
        /*0010*/ 	.short	0x0000
        /*0012*/ 	.short	0x0000
        /*0014*/ 	.byte	0x00, 0xf0, 0x41, 0x07


	//----- nvinfo : EIATTR_SPARSE_MMA_MASK
	.align		4
.L_494:
        /*0018*/ 	.byte	0x03, 0x50
        /*001a*/ 	.short	0x0000


	//----- nvinfo : EIATTR_MAXREG_COUNT
	.align		4
        /*001c*/ 	.byte	0x03, 0x1b
        /*001e*/ 	.short	0x00ff


	//----- nvinfo : EIATTR_COOP_GROUP_MASK_REGIDS
	.align		4
        /*0020*/ 	.byte	0x04, 0x29
        /*0022*/ 	.short	(.L_496 - .L_495)


	//   ....[0]....
.L_495:
        /*0024*/ 	.word	0xffffffff


	//   ....[1]....
        /*0028*/ 	.word	0xffffffff


	//----- nvinfo : EIATTR_COOP_GROUP_INSTR_OFFSETS
	.align		4
.L_496:
        /*002c*/ 	.byte	0x04, 0x28
        /*002e*/ 	.short	(.L_498 - .L_497)


	//   ....[0]....
.L_497:
        /*0030*/ 	.word	0x000021a0


	//   ....[1]....
        /*0034*/ 	.word	0x00002360


	//----- nvinfo : EIATTR_EXIT_INSTR_OFFSETS
	.align		4
.L_498:
        /*0038*/ 	.byte	0x04, 0x1c
        /*003a*/ 	.short	(.L_500 - .L_499)


	//   ....[0]....
.L_499:
        /*003c*/ 	.word	0x00004b60


	//   ....[1]....
        /*0040*/ 	.word	0x00005070


	//----- nvinfo : EIATTR_CRS_STACK_SIZE
	.align		4
.L_500:
        /*0044*/ 	.byte	0x04, 0x1e
        /*0046*/ 	.short	(.L_502 - .L_501)
.L_501:
        /*0048*/ 	.word	0x00000000


	//----- nvinfo : EIATTR_CBANK_PARAM_SIZE
	.align		4
.L_502:
        /*004c*/ 	.byte	0x03, 0x19
        /*004e*/ 	.short	0x01d0


	//----- nvinfo : EIATTR_PARAM_CBANK
	.align		4
        /*0050*/ 	.byte	0x04, 0x0a
        /*0052*/ 	.short	(.L_504 - .L_503)
	.align		4
.L_503:
        /*0054*/ 	.word	index@(.nv.constant0._ZN13pytorch_flash32flash_fwd_splitkv_combine_kernelI23Flash_fwd_kernel_traitsILi128ELi64ELi128ELi4ELb0ELb0EN7cutlass10bfloat16_tE19Flash_kernel_traitsILi128ELi64ELi128ELi4ES3_EELi4ELi1ELb1EEEvNS_16Flash_fwd_paramsE)
        /*0058*/ 	.short	0x0210
        /*005a*/ 	.short	0x01d0


	//----- nvinfo : EIATTR_SW_WAR
	.align		4
.L_504:
        /*005c*/ 	.byte	0x04, 0x36
        /*005e*/ 	.short	(.L_506 - .L_505)
.L_505:
        /*0060*/ 	.word	0x00000008
.L_506:


//--------------------- .nv.info._ZN13pytorch_flash24flash_fwd_splitkv_kernelI23Flash_fwd_kernel_traitsILi128ELi64ELi128ELi4ELb0ELb0EN7cutlass10bfloat16_tE19Flash_kernel_traitsILi128ELi64ELi128ELi4ES3_EELb0ELb0ELb0ELb0ELb1ELb0ELb0ELb0EEEvNS_16Flash_fwd_paramsE --------------------------
	.section	.nv.info._ZN13pytorch_flash24flash_fwd_splitkv_kernelI23Flash_fwd_kernel_traitsILi128ELi64ELi128ELi4ELb0ELb0EN7cutlass10bfloat16_tE19Flash_kernel_traitsILi128ELi64ELi128ELi4ES3_EELb0ELb0ELb0ELb0ELb1ELb0ELb0ELb0EEEvNS_16Flash_fwd_paramsE,"",@"SHT_CUDA_INFO"
	.sectionflags	@""
	.align	4


	//----- nvinfo : EIATTR_CUDA_API_VERSION
	.align		4
        /*0000*/ 	.byte	0x04, 0x37
        /*0002*/ 	.short	(.L_508 - .L_507)
.L_507:
        /*0004*/ 	.word	0x00000080


	//----- nvinfo : EIATTR_KPARAM_INFO
	.align		4
.L_508:
        /*0008*/ 	.byte	0x04, 0x17
        /*000a*/ 	.short	(.L_510 - .L_509)
.L_509:
        /*000c*/ 	.word	0x00000000
        /*0010*/ 	.short	0x0000
        /*0012*/ 	.short	0x0000
        /*0014*/ 	.byte	0x00, 0xf0, 0x41, 0x07


	//----- nvinfo : EIATTR_SPARSE_MMA_MASK
	.align		4
.L_510:
        /*0018*/ 	.byte	0x03, 0x50
        /*001a*/ 	.short	0x0000


	//----- nvinfo : EIATTR_MAXREG_COUNT
	.align		4
        /*001c*/ 	.byte	0x03, 0x1b
        /*001e*/ 	.short	0x00ff


	//----- nvinfo : EIATTR_COOP_GROUP_MASK_REGIDS
	.align		4
        /*0020*/ 	.byte	0x04, 0x29
        /*0022*/ 	.short	(.L_512 - .L_511)


	//   ....[0]....
.L_511:
        /*0024*/ 	.word	0xffffffff


	//   ....[1]....
        /*0028*/ 	.word	0xffffffff


	//   ....[2]....
        /*002c*/ 	.word	0xffffffff


	//   ....[3]....
        /*0030*/ 	.word	0xffffffff


	//   ....[4]....
        /*0034*/ 	.word	0xffffffff


	//   ....[5]....
        /*0038*/ 	.word	0xffffffff


	//   ....[6]....
        /*003c*/ 	.word	0xffffffff


	//   ....[7]....
        /*0040*/ 	.word	0xffffffff


	//   ....[8]....
        /*0044*/ 	.word	0xffffffff


	//   ....[9]....
        /*0048*/ 	.word	0xffffffff


	//   ....[10]....
        /*004c*/ 	.word	0xffffffff


	//   ....[11]....
        /*0050*/ 	.word	0xffffffff


	//----- nvinfo : EIATTR_COOP_GROUP_INSTR_OFFSETS
	.align		4
.L_512:
        /*0054*/ 	.byte	0x04, 0x28
        /*0056*/ 	.short	(.L_514 - .L_513)


	//   ....[0]....
.L_513:
        /*0058*/ 	.word	0x000052a0


	//   ....[1]....
        /*005c*/ 	.word	0x00005330


	//   ....[2]....
        /*0060*/ 	.word	0x00005340


	//   ....[3]....
        /*0064*/ 	.word	0x00005380


	//   ....[4]....
        /*0068*/ 	.word	0x00009c10


	//   ....[5]....
        /*006c*/ 	.word	0x00009c40


	//   ....[6]....
        /*0070*/ 	.word	0x00009c80


	//   ....[7]....
        /*0074*/ 	.word	0x00009c90


	//   ....[8]....
        /*0078*/ 	.word	0x0000ca60


	//   ....[9]....
        /*007c*/ 	.word	0x0000ca90


	//   ....[10]....
        /*0080*/ 	.word	0x0000caf0


	//   ....[11]....
        /*0084*/ 	.word	0x0000cb00


	//----- nvinfo : EIATTR_EXIT_INSTR_OFFSETS
	.align		4
.L_514:
        /*0088*/ 	.byte	0x04, 0x1c
        /*008a*/ 	.short	(.L_516 - .L_515)


	//   ....[0]....
.L_515:
        /*008c*/ 	.word	0x00000360


	//   ....[1]....
        /*0090*/ 	.word	0x00000bb0


	//   ....[2]....
        /*0094*/ 	.word	0x00000be0


	//   ....[3]....
        /*0098*/ 	.word	0x0000e0e0


	//   ....[4]....
        /*009c*/ 	.word	0x0000e1c0


	//----- nvinfo : EIATTR_CRS_STACK_SIZE
	.align		4
.L_516:
        /*00a0*/ 	.byte	0x04, 0x1e
        /*00a2*/ 	.short	(.L_518 - .L_517)
.L_517:
        /*00a4*/ 	.word	0x00000000


	//----- nvinfo : EIATTR_CBANK_PARAM_SIZE
	.align		4
.L_518:
        /*00a8*/ 	.byte	0x03, 0x19
        /*00aa*/ 	.short	0x01d0


	//----- nvinfo : EIATTR_PARAM_CBANK
	.align		4
        /*00ac*/ 	.byte	0x04, 0x0a
        /*00ae*/ 	.short	(.L_520 - .L_519)
	.align		4
.L_519:
        /*00b0*/ 	.word	index@(.nv.constant0._ZN13pytorch_flash24flash_fwd_splitkv_kernelI23Flash_fwd_kernel_traitsILi128ELi64ELi128ELi4ELb0ELb0EN7cutlass10bfloat16_tE19Flash_kernel_traitsILi128ELi64ELi128ELi4ES3_EELb0ELb0ELb0ELb0ELb1ELb0ELb0ELb0EEEvNS_16Flash_fwd_paramsE)
        /*00b4*/ 	.short	0x0210
        /*00b6*/ 	.short	0x01d0


	//----- nvinfo : EIATTR_SW_WAR
	.align		4
.L_520:
        /*00b8*/ 	.byte	0x04, 0x36
        /*00ba*/ 	.short	(.L_522 - .L_521)
.L_521:
        /*00bc*/ 	.word	0x00000008
.L_522:


//--------------------- .nv.info._ZN13pytorch_flash24flash_fwd_splitkv_kernelI23Flash_fwd_kernel_traitsILi128ELi64ELi128ELi4ELb0ELb0EN7cutlass10bfloat16_tE19Flash_kernel_traitsILi128ELi64ELi128ELi4ES3_EELb0ELb0ELb0ELb0ELb1ELb0ELb1ELb0EEEvNS_16Flash_fwd_paramsE --------------------------
	.section	.nv.info._ZN13pytorch_flash24flash_fwd_splitkv_kernelI23Flash_fwd_kernel_traitsILi128ELi64ELi128ELi4ELb0ELb0EN7cutlass10bfloat16_tE19Flash_kernel_traitsILi128ELi64ELi128ELi4ES3_EELb0ELb0ELb0ELb0ELb1ELb0ELb1ELb0EEEvNS_16Flash_fwd_paramsE,"",@"SHT_CUDA_INFO"
	.sectionflags	@""
	.align	4


	//----- nvinfo : EIATTR_CUDA_API_VERSION
	.align		4
        /*0000*/ 	.byte	0x04, 0x37
        /*0002*/ 	.short	(.L_524 - .L_523)
.L_523:
        /*0004*/ 	.word	0x00000080


	//----- nvinfo : EIATTR_KPARAM_INFO
	.align		4
.L_524:
        /*0008*/ 	.byte	0x04, 0x17
        /*000a*/ 	.short	(.L_526 - .L_525)
.L_525:
        /*000c*/ 	.word	0x00000000
        /*0010*/ 	.short	0x0000
        /*0012*/ 	.short	0x0000
        /*0014*/ 	.byte	0x00, 0xf0, 0x41, 0x07


	//----- nvinfo : EIATTR_SPARSE_MMA_MASK
	.align		4
.L_526:
        /*0018*/ 	.byte	0x03, 0x50
        /*001a*/ 	.short	0x0000


	//----- nvinfo : EIATTR_MAXREG_COUNT
	.align		4
        /*001c*/ 	.byte	0x03, 0x1b
        /*001e*/ 	.short	0x00ff


	//----- nvinfo : EIATTR_COOP_GROUP_MASK_REGIDS
	.align		4
        /*0020*/ 	.byte	0x04, 0x29
        /*0022*/ 	.short	(.L_528 - .L_527)


	//   ....[0]....
.L_527:
        /*0024*/ 	.word	0xffffffff


	//   ....[1]....
        /*0028*/ 	.word	0xffffffff


	//   ....[2]....
        /*002c*/ 	.word	0xffffffff


	//   ....[3]....
        /*0030*/ 	.word	0xffffffff


	//   ....[4]....
        /*0034*/ 	.word	0xffffffff


	//   ....[5]....
        /*0038*/ 	.word	0xffffffff


	//   ....[6]....
        /*003c*/ 	.word	0xffffffff


	//   ....[7]....
        /*0040*/ 	.word	0xffffffff


	//   ....[8]....
        /*0044*/ 	.word	0xffffffff


	//   ....[9]....
        /*0048*/ 	.word	0xffffffff


	//   ....[10]....
        /*004c*/ 	.word	0xffffffff


	//   ....[11]....
        /*0050*/ 	.word	0xffffffff


	//----- nvinfo : EIATTR_COOP_GROUP_INSTR_OFFSETS
	.align		4
.L_528:
        /*0054*/ 	.byte	0x04, 0x28
        /*0056*/ 	.short	(.L_530 - .L_529)


	//   ....[0]....
.L_529:
        /*0058*/ 	.word	0x00005320


	//   ....[1]....
        /*005c*/ 	.word	0x000053c0


	//   ....[2]....
        /*0060*/ 	.word	0x000053d0


	//   ....[3]....
        /*0064*/ 	.word	0x00005410


	//   ....[4]....
        /*0068*/ 	.word	0x00009c70


	//   ....[5]....
        /*006c*/ 	.word	0x00009ca0


	//   ....[6]....
        /*0070*/ 	.word	0x00009ce0


	//   ....[7]....
        /*0074*/ 	.word	0x00009cf0


	//   ....[8]....
        /*0078*/ 	.word	0x0000cac0


	//   ....[9]....
        /*007c*/ 	.word	0x0000caf0


	//   ....[10]....
        /*0080*/ 	.word	0x0000cb40


	//   ....[11]....
        /*0084*/ 	.word	0x0000cb60


	//----- nvinfo : EIATTR_EXIT_INSTR_OFFSETS
	.align		4
.L_530:
        /*0088*/ 	.byte	0x04, 0x1c
        /*008a*/ 	.short	(.L_532 - .L_531)


	//   ....[0]....
.L_531:
        /*008c*/ 	.word	0x00000450


	//   ....[1]....
        /*0090*/ 	.word	0x00000c40


	//   ....[2]....
        /*0094*/ 	.word	0x00000c70


	//   ....[3]....
        /*0098*/ 	.word	0x0000dd80


	//   ....[4]....
        /*009c*/ 	.word	0x0000ddb0


	//----- nvinfo : EIATTR_CRS_STACK_SIZE
	.align		4
.L_532:
        /*00a0*/ 	.byte	0x04, 0x1e
        /*00a2*/ 	.short	(.L_534 - .L_533)
.L_533:
        /*00a4*/ 	.word	0x00000000


	//----- nvinfo : EIATTR_CBANK_PARAM_SIZE
	.align		4
.L_534:
        /*00a8*/ 	.byte	0x03, 0x19
        /*00aa*/ 	.short	0x01d0


	//----- nvinfo : EIATTR_PARAM_CBANK
	.align		4
        /*00ac*/ 	.byte	0x04, 0x0a
        /*00ae*/ 	.short	(.L_536 - .L_535)
	.align		4
.L_535:
        /*00b0*/ 	.word	index@(.nv.constant0._ZN13pytorch_flash24flash_fwd_splitkv_kernelI23Flash_fwd_kernel_traitsILi128ELi64ELi128ELi4ELb0ELb0EN7cutlass10bfloat16_tE19Flash_kernel_traitsILi128ELi64ELi128ELi4ES3_EELb0ELb0ELb0ELb0ELb1ELb0ELb1ELb0EEEvNS_16Flash_fwd_paramsE)
        /*00b4*/ 	.short	0x0210
        /*00b6*/ 	.short	0x01d0


	//----- nvinfo : EIATTR_SW_WAR
	.align		4
.L_536:
        /*00b8*/ 	.byte	0x04, 0x36
        /*00ba*/ 	.short	(.L_538 - .L_537)
.L_537:
        /*00bc*/ 	.word	0x00000008
.L_538:


//--------------------- .nv.info._ZN13pytorch_flash24flash_fwd_splitkv_kernelI23Flash_fwd_kernel_traitsILi128ELi64ELi128ELi4ELb0ELb0EN7cutlass10bfloat16_tE19Flash_kernel_traitsILi128ELi64ELi128ELi4ES3_EELb0ELb0ELb0ELb0ELb0ELb0ELb0ELb0EEEvNS_16Flash_fwd_paramsE --------------------------
	.section	.nv.info._ZN13pytorch_flash24flash_fwd_splitkv_kernelI23Flash_fwd_kernel_traitsILi128ELi64ELi128ELi4ELb0ELb0EN7cutlass10bfloat16_tE19Flash_kernel_traitsILi128ELi64ELi128ELi4ES3_EELb0ELb0ELb0ELb0ELb0ELb0ELb0ELb0EEEvNS_16Flash_fwd_paramsE,"",@"SHT_CUDA_INFO"
	.sectionflags	@""
	.align	4


	//----- nvinfo : EIATTR_CUDA_API_VERSION
	.align		4
        /*0000*/ 	.byte	0x04, 0x37
        /*0002*/ 	.short	(.L_540 - .L_539)
.L_539:
        /*0004*/ 	.word	0x00000080


	//----- nvinfo : EIATTR_KPARAM_INFO
	.align		4
.L_540:
        /*0008*/ 	.byte	0x04, 0x17
        /*000a*/ 	.short	(.L_542 - .L_541)
.L_541:
        /*000c*/ 	.word	0x00000000
        /*0010*/ 	.short	0x0000
        /*0012*/ 	.short	0x0000
        /*0014*/ 	.byte	0x00, 0xf0, 0x41, 0x07


	//----- nvinfo : EIATTR_SPARSE_MMA_MASK
	.align		4
.L_542:
        /*0018*/ 	.byte	0x03, 0x50
        /*001a*/ 	.short	0x0000


	//----- nvinfo : EIATTR_MAXREG_COUNT
	.align		4
        /*001c*/ 	.byte	0x03, 0x1b
        /*001e*/ 	.short	0x00ff


	//----- nvinfo : EIATTR_COOP_GROUP_MASK_REGIDS
	.align		4
        /*0020*/ 	.byte	0x04, 0x29
        /*0022*/ 	.short	(.L_544 - .L_543)


	//   ....[0]....
.L_543:
        /*0024*/ 	.word	0xffffffff


	//   ....[1]....
        /*0028*/ 	.word	0xffffffff


	//   ....[2]....
        /*002c*/ 	.word	0xffffffff


	//   ....[3]....
        /*0030*/ 	.word	0xffffffff


	//   ....[4]....
        /*0034*/ 	.word	0xffffffff


	//   ....[5]....
        /*0038*/ 	.word	0xffffffff


	//   ....[6]....
        /*003c*/ 	.word	0xffffffff


	//   ....[7]....
        /*0040*/ 	.word	0xffffffff


	//   ....[8]....
        /*0044*/ 	.word	0xffffffff


	//   ....[9]....
        /*0048*/ 	.word	0xffffffff


	//   ....[10]....
        /*004c*/ 	.word	0xffffffff


	//   ....[11]....
        /*0050*/ 	.word	0xffffffff


	//----- nvinfo : EIATTR_COOP_GROUP_INSTR_OFFSETS
	.align		4
.L_544:
        /*0054*/ 	.byte	0x04, 0x28
        /*0056*/ 	.short	(.L_546 - .L_545)


	//   ....[0]....
.L_545:
        /*0058*/ 	.word	0x00006f20


	//   ....[1]....
        /*005c*/ 	.word	0x00006fe0


	//   ....[2]....
        /*0060*/ 	.word	0x00006ff0


	//   ....[3]....
        /*0064*/ 	.word	0x00007020


	//   ....[4]....
        /*0068*/ 	.word	0x0000c490


	//   ....[5]....
        /*006c*/ 	.word	0x0000c4c0


	//   ....[6]....
        /*0070*/ 	.word	0x0000c500


	//   ....[7]....
        /*0074*/ 	.word	0x0000c510


	//   ....[8]....
        /*0078*/ 	.word	0x0000f2e0


	//   ....[9]....
        /*007c*/ 	.word	0x0000f310


	//   ....[10]....
        /*0080*/ 	.word	0x0000f370


	//   ....[11]....
        /*0084*/ 	.word	0x0000f380


	//----- nvinfo : EIATTR_EXIT_INSTR_OFFSETS
	.align		4
.L_546:
        /*0088*/ 	.byte	0x04, 0x1c
        /*008a*/ 	.short	(.L_548 - .L_547)


	//   ....[0]....
.L_547:
        /*008c*/ 	.word	0x00000350


	//   ....[1]....
        /*0090*/ 	.word	0x00000c90


	//   ....[2]....
        /*0094*/ 	.word	0x00000cc0


	//   ....[3]....
        /*0098*/ 	.word	0x00010a80


	//   ....[4]....
        /*009c*/ 	.word	0x00010b80


	//   ....[5]....
        /*00a0*/ 	.word	0x00010ba0


	//----- nvinfo : EIATTR_CRS_STACK_SIZE
	.align		4
.L_548:
        /*00a4*/ 	.byte	0x04, 0x1e
        /*00a6*/ 	.short	(.L_550 - .L_549)
.L_549:
        /*00a8*/ 	.word	0x00000000


	//----- nvinfo : EIATTR_CBANK_PARAM_SIZE
	.align		4
.L_550:
        /*00ac*/ 	.byte	0x03, 0x19
        /*00ae*/ 	.short	0x01d0


	//----- nvinfo : EIATTR_PARAM_CBANK
	.align		4
        /*00b0*/ 	.byte	0x04, 0x0a
        /*00b2*/ 	.short	(.L_552 - .L_551)
	.align		4
.L_551:
        /*00b4*/ 	.word	index@(.nv.constant0._ZN13pytorch_flash24flash_fwd_splitkv_kernelI23Flash_fwd_kernel_traitsILi128ELi64ELi128ELi4ELb0ELb0EN7cutlass10bfloat16_tE19Flash_kernel_traitsILi128ELi64ELi128ELi4ES3_EELb0ELb0ELb0ELb0ELb0ELb0ELb0ELb0EEEvNS_16Flash_fwd_paramsE)
        /*00b8*/ 	.short	0x0210
        /*00ba*/ 	.short	0x01d0


	//----- nvinfo : EIATTR_SW_WAR
	.align		4
.L_552:
        /*00bc*/ 	.byte	0x04, 0x36
        /*00be*/ 	.short	(.L_554 - .L_553)
.L_553:
        /*00c0*/ 	.word	0x00000008
.L_554:


//--------------------- .nv.info._ZN13pytorch_flash24flash_fwd_splitkv_kernelI23Flash_fwd_kernel_traitsILi128ELi64ELi128ELi4ELb0ELb0EN7cutlass10bfloat16_tE19Flash_kernel_traitsILi128ELi64ELi128ELi4ES3_EELb0ELb0ELb0ELb0ELb0ELb0ELb0ELb1EEEvNS_16Flash_fwd_paramsE --------------------------
	.section	.nv.info._ZN13pytorch_flash24flash_fwd_splitkv_kernelI23Flash_fwd_kernel_traitsILi128ELi64ELi128ELi4ELb0ELb0EN7cutlass10bfloat16_tE19Flash_kernel_traitsILi128ELi64ELi128ELi4ES3_EELb0ELb0ELb0ELb0ELb0ELb0ELb0ELb1EEEvNS_16Flash_fwd_paramsE,"",@"SHT_CUDA_INFO"
	.sectionflags	@""
	.align	4


	//----- nvinfo : EIATTR_CUDA_API_VERSION
	.align		4
        /*0000*/ 	.byte	0x04, 0x37
        /*0002*/ 	.short	(.L_556 - .L_555)
.L_555:
        /*0004*/ 	.word	0x00000080


	//----- nvinfo : EIATTR_KPARAM_INFO
	.align		4
.L_556:
        /*0008*/ 	.byte	0x04, 0x17
        /*000a*/ 	.short	(.L_558 - .L_557)
.L_557:
        /*000c*/ 	.word	0x00000000
        /*0010*/ 	.short	0x0000
        /*0012*/ 	.short	0x0000
        /*0014*/ 	.byte	0x00, 0xf0, 0x41, 0x07


	//----- nvinfo : EIATTR_SPARSE_MMA_MASK
	.align		4
.L_558:
        /*0018*/ 	.byte	0x03, 0x50
        /*001a*/ 	.short	0x0000


	//----- nvinfo : EIATTR_MAXREG_COUNT
	.align		4
        /*001c*/ 	.byte	0x03, 0x1b
        /*001e*/ 	.short	0x00ff


	//----- nvinfo : EIATTR_COOP_GROUP_MASK_REGIDS
	.align		4
        /*0020*/ 	.byte	0x04, 0x29
        /*0022*/ 	.short	(.L_560 - .L_559)


	//   ....[0]....
.L_559:
        /*0024*/ 	.word	0xffffffff


	//   ....[1]....
        /*0028*/ 	.word	0xffffffff


	//   ....[2]....
        /*002c*/ 	.word	0xffffffff


	//   ....[3]....
        /*0030*/ 	.word	0xffffffff


	//   ....[4]....
        /*0034*/ 	.word	0xffffffff


	//   ....[5]....
        /*0038*/ 	.word	0xffffffff


	//   ....[6]....
        /*003c*/ 	.word	0xffffffff


	//   ....[7]....
        /*0040*/ 	.word	0xffffffff


	//   ....[8]....
        /*0044*/ 	.word	0xffffffff


	//   ....[9]....
        /*0048*/ 	.word	0xffffffff


	//   ....[10]....
        /*004c*/ 	.word	0xffffffff


	//   ....[11]....
        /*0050*/ 	.word	0xffffffff


	//   ....[12]....
        /*0054*/ 	.word	0x05000008


	//   ....[13]....
        /*0058*/ 	.word	0x05000008


	//   ....[14]....
        /*005c*/ 	.word	0x05000008


	//   ....[15]....
        /*0060*/ 	.word	0x05000008


	//----- nvinfo : EIATTR_COOP_GROUP_INSTR_OFFSETS
	.align		4
.L_560:
        /*0064*/ 	.byte	0x04, 0x28
        /*0066*/ 	.short	(.L_562 - .L_561)


	//   ....[0]....
.L_561:
        /*0068*/ 	.word	0x00017790


	//   ....[1]....
        /*006c*/ 	.word	0x00017810


	//   ....[2]....
        /*0070*/ 	.word	0x00017820


	//   ....[3]....
        /*0074*/ 	.word	0x00017850


	//   ....[4]....
        /*0078*/ 	.word	0x0001ccd0


	//   ....[5]....
        /*007c*/ 	.word	0x0001ccf0


	//   ....[6]....
        /*0080*/ 	.word	0x0001cd60


	//   ....[7]....
        /*0084*/ 	.word	0x0001cda0


	//   ....[8]....
        /*0088*/ 	.word	0x0001fcf0


	//   ....[9]....
        /*008c*/ 	.word	0x0001fd00


	//   ....[10]....
        /*0090*/ 	.word	0x0001fd30


	//   ....[11]....
        /*0094*/ 	.word	0x0001fd40


	//   ....[12]....
        /*0098*/ 	.word	0x000215e0


	//   ....[13]....
        /*009c*/ 	.word	0x00021650


	//   ....[14]....
        /*00a0*/ 	.word	0x000216b0


	//   ....[15]....
        /*00a4*/ 	.word	0x00021720


	//----- nvinfo : EIATTR_EXIT_INSTR_OFFSETS
	.align		4
.L_562:
        /*00a8*/ 	.byte	0x04, 0x1c
        /*00aa*/ 	.short	(.L_564 - .L_563)


	//   ....[0]....
.L_563:
        /*00ac*/ 	.word	0x00000090


	//----- nvinfo : EIATTR_CRS_STACK_SIZE
	.align		4
.L_564:
        /*00b0*/ 	.byte	0x04, 0x1e
        /*00b2*/ 	.short	(.L_566 - .L_565)
.L_565:
        /*00b4*/ 	.word	0x00000000


	//----- nvinfo : EIATTR_CBANK_PARAM_SIZE
	.align		4
.L_566:
        /*00b8*/ 	.byte	0x03, 0x19
        /*00ba*/ 	.short	0x01d0


	//----- nvinfo : EIATTR_PARAM_CBANK
	.align		4
        /*00bc*/ 	.byte	0x04, 0x0a
        /*00be*/ 	.short	(.L_568 - .L_567)
	.align		4
.L_567:
        /*00c0*/ 	.word	index@(.nv.constant0._ZN13pytorch_flash24flash_fwd_splitkv_kernelI23Flash_fwd_kernel_traitsILi128ELi64ELi128ELi4ELb0ELb0EN7cutlass10bfloat16_tE19Flash_kernel_traitsILi128ELi64ELi128ELi4ES3_EELb0ELb0ELb0ELb0ELb0ELb0ELb0ELb1EEEvNS_16Flash_fwd_paramsE)
        /*00c4*/ 	.short	0x0210
        /*00c6*/ 	.short	0x01d0


	//----- nvinfo : EIATTR_SW_WAR
	.align		4
.L_568:
        /*00c8*/ 	.byte	0x04, 0x36
        /*00ca*/ 	.short	(.L_570 - .L_569)
.L_569:
        /*00cc*/ 	.word	0x00000008
.L_570:


//--------------------- .nv.info._ZN13pytorch_flash24flash_fwd_splitkv_kernelI23Flash_fwd_kernel_traitsILi128ELi64ELi128ELi4ELb0ELb0EN7cutlass10bfloat16_tE19Flash_kernel_traitsILi128ELi64ELi128ELi4ES3_EELb0ELb0ELb0ELb0ELb0ELb0ELb1ELb0EEEvNS_16Flash_fwd_paramsE --------------------------
	.section	.nv.info._ZN13pytorch_flash24flash_fwd_splitkv_kernelI23Flash_fwd_kernel_traitsILi128ELi64ELi128ELi4ELb0ELb0EN7cutlass10bfloat16_tE19Flash_kernel_traitsILi128ELi64ELi128ELi4ES3_EELb0ELb0ELb0ELb0ELb0ELb0ELb1ELb0EEEvNS_16Flash_fwd_paramsE,"",@"SHT_CUDA_INFO"
	.sectionflags	@""
	.align	4


	//----- nvinfo : EIATTR_CUDA_API_VERSION
	.align		4
        /*0000*/ 	.byte	0x04, 0x37
        /*0002*/ 	.short	(.L_572 - .L_571)
.L_571:
        /*0004*/ 	.word	0x00000080


	//----- nvinfo : EIATTR_KPARAM_INFO
	.align		4
.L_572:
        /*0008*/ 	.byte	0x04, 0x17
        /*000a*/ 	.short	(.L_574 - .L_573)
.L_573:
        /*000c*/ 	.word	0x00000000
        /*0010*/ 	.short	0x0000
        /*0012*/ 	.short	0x0000
        /*0014*/ 	.byte	0x00, 0xf0, 0x41, 0x07


	//----- nvinfo : EIATTR_SPARSE_MMA_MASK
	.align		4
.L_574:
        /*0018*/ 	.byte	0x03, 0x50
        /*001a*/ 	.short	0x0000


	//----- nvinfo : EIATTR_MAXREG_COUNT
	.align		4
        /*001c*/ 	.byte	0x03, 0x1b
        /*001e*/ 	.short	0x00ff


	//----- nvinfo : EIATTR_COOP_GROUP_MASK_REGIDS
	.align		4
        /*0020*/ 	.byte	0x04, 0x29
        /*0022*/ 	.short	(.L_576 - .L_575)


	//   ....[0]....
.L_575:
        /*0024*/ 	.word	0xffffffff


	//   ....[1]....
        /*0028*/ 	.word	0xffffffff


	//   ....[2]....
        /*002c*/ 	.word	0xffffffff


	//   ....[3]....
        /*0030*/ 	.word	0xffffffff


	//   ....[4]....
        /*0034*/ 	.word	0xffffffff


	//   ....[5]....
        /*0038*/ 	.word	0xffffffff


	//   ....[6]....
        /*003c*/ 	.word	0xffffffff


	//   ....[7]....
        /*0040*/ 	.word	0xffffffff


	//   ....[8]....
        /*0044*/ 	.word	0xffffffff


	//   ....[9]....
        /*0048*/ 	.word	0xffffffff


	//   ....[10]....
        /*004c*/ 	.word	0xffffffff


	//   ....[11]....
        /*0050*/ 	.word	0xffffffff


	//----- nvinfo : EIATTR_COOP_GROUP_INSTR_OFFSETS
	.align		4
.L_576:
        /*0054*/ 	.byte	0x04, 0x28
        /*0056*/ 	.short	(.L_578 - .L_577)


	//   ....[0]....
.L_577:
        /*0058*/ 	.word	0x00007200


	//   ....[1]....
        /*005c*/ 	.word	0x000072a0


	//   ....[2]....
        /*0060*/ 	.word	0x000072b0


	//   ....[3]....
        /*0064*/ 	.word	0x000072f0


	//   ....[4]....
        /*0068*/ 	.word	0x0000c730


	//   ....[5]....
        /*006c*/ 	.word	0x0000c760


	//   ....[6]....
        /*0070*/ 	.word	0x0000c7a0


	//   ....[7]....
        /*0074*/ 	.word	0x0000c7b0


	//   ....[8]....
        /*0078*/ 	.word	0x0000f580


	//   ....[9]....
        /*007c*/ 	.word	0x0000f5b0


	//   ....[10]....
        /*0080*/ 	.word	0x0000f600


	//   ....[11]....
        /*0084*/ 	.word	0x0000f620


	//----- nvinfo : EIATTR_EXIT_INSTR_OFFSETS
	.align		4
.L_578:
        /*0088*/ 	.byte	0x04, 0x1c
        /*008a*/ 	.short	(.L_580 - .L_579)


	//   ....[0]....
.L_579:
        /*008c*/ 	.word	0x00000440


	//   ....[1]....
        /*0090*/ 	.word	0x00000f50


	//   ....[2]....
        /*0094*/ 	.word	0x00000f80


	//   ....[3]....
        /*0098*/ 	.word	0x00010b80


	//   ....[4]....
        /*009c*/ 	.word	0x00010bd0


	//   ....[5]....
        /*00a0*/ 	.word	0x00010bf0


	//----- nvinfo : EIATTR_CRS_STACK_SIZE
	.align		4
.L_580:
        /*00a4*/ 	.byte	0x04, 0x1e
        /*00a6*/ 	.short	(.L_582 - .L_581)
.L_581:
        /*00a8*/ 	.word	0x00000000


	//----- nvinfo : EIATTR_CBANK_PARAM_SIZE
	.align		4
.L_582:
        /*00ac*/ 	.byte	0x03, 0x19
        /*00ae*/ 	.short	0x01d0


	//----- nvinfo : EIATTR_PARAM_CBANK
	.align		4
        /*00b0*/ 	.byte	0x04, 0x0a
        /*00b2*/ 	.short	(.L_584 - .L_583)
	.align		4
.L_583:
        /*00b4*/ 	.word	index@(.nv.constant0._ZN13pytorch_flash24flash_fwd_splitkv_kernelI23Flash_fwd_kernel_traitsILi128ELi64ELi128ELi4ELb0ELb0EN7cutlass10bfloat16_tE19Flash_kernel_traitsILi128ELi64ELi128ELi4ES3_EELb0ELb0ELb0ELb0ELb0ELb0ELb1ELb0EEEvNS_16Flash_fwd_paramsE)
        /*00b8*/ 	.short	0x0210
        /*00ba*/ 	.short	0x01d0


	//----- nvinfo : EIATTR_SW_WAR
	.align		4
.L_584:
        /*00bc*/ 	.byte	0x04, 0x36
        /*00be*/ 	.short	(.L_586 - .L_585)
.L_585:
        /*00c0*/ 	.word	0x00000008
.L_586:


//--------------------- .nv.info._ZN13pytorch_flash24flash_fwd_splitkv_kernelI23Flash_fwd_kernel_traitsILi128ELi64ELi128ELi4ELb0ELb0EN7cutlass10bfloat16_tE19Flash_kernel_traitsILi128ELi64ELi128ELi4ES3_EELb0ELb0ELb0ELb0ELb0ELb0ELb1ELb1EEEvNS_16Flash_fwd_paramsE --------------------------
	.section	.nv.info._ZN13pytorch_flash24flash_fwd_splitkv_kernelI23Flash_fwd_kernel_traitsILi128ELi64ELi128ELi4ELb0ELb0EN7cutlass10bfloat16_tE19Flash_kernel_traitsILi128ELi64ELi128ELi4ES3_EELb0ELb0ELb0ELb0ELb0ELb0ELb1ELb1EEEvNS_16Flash_fwd_paramsE,"",@"SHT_CUDA_INFO"
	.sectionflags	@""
	.align	4


	//----- nvinfo : EIATTR_CUDA_API_VERSION
	.align		4
        /*0000*/ 	.byte	0x04, 0x37
        /*0002*/ 	.short	(.L_588 - .L_587)
.L_587:
        /*0004*/ 	.word	0x00000080


	//----- nvinfo : EIATTR_KPARAM_INFO
	.align		4
.L_588:
        /*0008*/ 	.byte	0x04, 0x17
        /*000a*/ 	.short	(.L_590 - .L_589)
.L_589:
        /*000c*/ 	.word	0x00000000
        /*0010*/ 	.short	0x0000
        /*0012*/ 	.short	0x0000
        /*0014*/ 	.byte	0x00, 0xf0, 0x41, 0x07


	//----- nvinfo : EIATTR_SPARSE_MMA_MASK
	.align		4
.L_590:
        /*0018*/ 	.byte	0x03, 0x50
        /*001a*/ 	.short	0x0000


	//----- nvinfo : EIATTR_MAXREG_COUNT
	.align		4
        /*001c*/ 	.byte	0x03, 0x1b
        /*001e*/ 	.short	0x00ff


	//----- nvinfo : EIATTR_COOP_GROUP_MASK_REGIDS
	.align		4
        /*0020*/ 	.byte	0x04, 0x29
        /*0022*/ 	.short	(.L_592 - .L_591)


	//   ....[0]....
.L_591:
        /*0024*/ 	.word	0xffffffff


	//   ....[1]....
        /*0028*/ 	.word	0xffffffff


	//   ....[2]....
        /*002c*/ 	.word	0xffffffff


	//   ....[3]....
        /*0030*/ 	.word	0xffffffff


	//   ....[4]....
        /*0034*/ 	.word	0xffffffff


	//   ....[5]....
        /*0038*/ 	.word	0xffffffff


	//   ....[6]....
        /*003c*/ 	.word	0xffffffff


	//   ....[7]....
        /*0040*/ 	.word	0xffffffff


	//   ....[8]....
        /*0044*/ 	.word	0xffffffff


	//   ....[9]....
        /*0048*/ 	.word	0xffffffff


	//   ....[10]....
        /*004c*/ 	.word	0xffffffff


	//   ....[11]....
        /*0050*/ 	.word	0xffffffff


	//   ....[12]....
        /*0054*/ 	.word	0x05000008


	//   ....[13]....
        /*0058*/ 	.word	0x05000008


	//   ....[14]....
        /*005c*/ 	.word	0x05000008


	//   ....[15]....
        /*0060*/ 	.word	0x05000008


	//----- nvinfo : EIATTR_COOP_GROUP_INSTR_OFFSETS
	.align		4
.L_592:
        /*0064*/ 	.byte	0x04, 0x28
        /*0066*/ 	.short	(.L_594 - .L_593)


	//   ....[0]....
.L_593:
        /*0068*/ 	.word	0x00017ba0


	//   ....[1]....
        /*006c*/ 	.word	0x00017c20


	//   ....[2]....
        /*0070*/ 	.word	0x00017c30


	//   ....[3]....
        /*0074*/ 	.word	0x00017c60


	//   ....[4]....
        /*0078*/ 	.word	0x0001d3b0


	//   ....[5]....
        /*007c*/ 	.word	0x0001d3d0


	//   ....[6]....
        /*0080*/ 	.word	0x0001d440


	//   ....[7]....
        /*0084*/ 	.word	0x0001d480


	//   ....[8]....
        /*0088*/ 	.word	0x00020400


	//   ....[9]....
        /*008c*/ 	.word	0x00020410


	//   ....[10]....
        /*0090*/ 	.word	0x00020440


	//   ....[11]....
        /*0094*/ 	.word	0x00020450


	//   ....[12]....
        /*0098*/ 	.word	0x00021cd0


	//   ....[13]....
        /*009c*/ 	.word	0x00021d40


	//   ....[14]....
        /*00a0*/ 	.word	0x00021da0


	//   ....[15]....
        /*00a4*/ 	.word	0x00021e10


	//----- nvinfo : EIATTR_EXIT_INSTR_OFFSETS
	.align		4
.L_594:
        /*00a8*/ 	.byte	0x04, 0x1c
        /*00aa*/ 	.short	(.L_596 - .L_595)


	//   ....[0]....
.L_595:
        /*00ac*/ 	.word	0x000001f0


	//----- nvinfo : EIATTR_CRS_STACK_SIZE
	.align		4
.L_596:
        /*00b0*/ 	.byte	0x04, 0x1e
        /*00b2*/ 	.short	(.L_598 - .L_597)
.L_597:
        /*00b4*/ 	.word	0x00000000


	//----- nvinfo : EIATTR_CBANK_PARAM_SIZE
	.align		4
.L_598:
        /*00b8*/ 	.byte	0x03, 0x19
        /*00ba*/ 	.short	0x01d0


	//----- nvinfo : EIATTR_PARAM_CBANK
	.align		4
        /*00bc*/ 	.byte	0x04, 0x0a
        /*00be*/ 	.short	(.L_600 - .L_599)
	.align		4
.L_599:
        /*00c0*/ 	.word	index@(.nv.constant0._ZN13pytorch_flash24flash_fwd_splitkv_kernelI23Flash_fwd_kernel_traitsILi128ELi64ELi128ELi4ELb0ELb0EN7cutlass10bfloat16_tE19Flash_kernel_traitsILi128ELi64ELi128ELi4ES3_EELb0ELb0ELb0ELb0ELb0ELb0ELb1ELb1EEEvNS_16Flash_fwd_paramsE)
        /*00c4*/ 	.short	0x0210
        /*00c6*/ 	.short	0x01d0


	//----- nvinfo : EIATTR_SW_WAR
	.align		4
.L_600:
        /*00c8*/ 	.byte	0x04, 0x36
        /*00ca*/ 	.short	(.L_602 - .L_601)
.L_601:
        /*00cc*/ 	.word	0x00000008
.L_602:


//--------------------- .nv.info._ZN13pytorch_flash24flash_fwd_splitkv_kernelI23Flash_fwd_kernel_traitsILi128ELi64ELi128ELi4ELb0ELb0EN7cutlass10bfloat16_tE19Flash_kernel_traitsILi128ELi64ELi128ELi4ES3_EELb0ELb1ELb0ELb0ELb0ELb0ELb0ELb0EEEvNS_16Flash_fwd_paramsE --------------------------
	.section	.nv.info._ZN13pytorch_flash24flash_fwd_splitkv_kernelI23Flash_fwd_kernel_traitsILi128ELi64ELi128ELi4ELb0ELb0EN7cutlass10bfloat16_tE19Flash_kernel_traitsILi128ELi64ELi128ELi4ES3_EELb0ELb1ELb0ELb0ELb0ELb0ELb0ELb0EEEvNS_16Flash_fwd_paramsE,"",@"SHT_CUDA_INFO"
	.sectionflags	@""
	.align	4


	//----- nvinfo : EIATTR_CUDA_API_VERSION
	.align		4
        /*0000*/ 	.byte	0x04, 0x37
        /*0002*/ 	.short	(.L_604 - .L_603)
.L_603:
        /*0004*/ 	.word	0x00000080


	//----- nvinfo : EIATTR_KPARAM_INFO
	.align		4
.L_604:
        /*0008*/ 	.byte	0x04, 0x17
        /*000a*/ 	.short	(.L_606 - .L_605)
.L_605:
        /*000c*/ 	.word	0x00000000
        /*0010*/ 	.short	0x0000
        /*0012*/ 	.short	0x0000
        /*0014*/ 	.byte	0x00, 0xf0, 0x41, 0x07


	//----- nvinfo : EIATTR_SPARSE_MMA_MASK
	.align		4
.L_606:
        /*0018*/ 	.byte	0x03, 0x50
        /*001a*/ 	.short	0x0000


	//----- nvinfo : EIATTR_MAXREG_COUNT
	.align		4
        /*001c*/ 	.byte	0x03, 0x1b
        /*001e*/ 	.short	0x00ff


	//----- nvinfo : EIATTR_COOP_GROUP_MASK_REGIDS
	.align		4
        /*0020*/ 	.byte	0x04, 0x29
        /*0022*/ 	.short	(.L_608 - .L_607)


	//   ....[0]....
.L_607:
        /*0024*/ 	.word	0xffffffff


	//   ....[1]....
        /*0028*/ 	.word	0xffffffff


	//   ....[2]....
        /*002c*/ 	.word	0xffffffff


	//   ....[3]....
        /*0030*/ 	.word	0xffffffff


	//   ....[4]....
        /*0034*/ 	.word	0xffffffff


	//   ....[5]....
        /*0038*/ 	.word	0xffffffff


	//   ....[6]....
        /*003c*/ 	.word	0xffffffff


	//   ....[7]....
        /*0040*/ 	.word	0xffffffff


	//   ....[8]....
        /*0044*/ 	.word	0xffffffff


	//   ....[9]....
        /*0048*/ 	.word	0xffffffff


	//   ....[10]....
        /*004c*/ 	.word	0xffffffff


	//   ....[11]....
        /*0050*/ 	.word	0xffffffff


	//   ....[12]....
        /*0054*/ 	.word	0xffffffff


	//   ....[13]....
        /*0058*/ 	.word	0xffffffff


	//   ....[14]....
        /*005c*/ 	.word	0xffffffff


	//   ....[15]....
        /*0060*/ 	.word	0xffffffff


	//----- nvinfo : EIATTR_COOP_GROUP_INSTR_OFFSETS
	.align		4
.L_608:
        /*0064*/ 	.byte	0x04, 0x28
        /*0066*/ 	.short	(.L_610 - .L_609)


	//   ....[0]....
.L_609:
        /*0068*/ 	.word	0x00007ab0


	//   ....[1]....
        /*006c*/ 	.word	0x00007b50


	//   ....[2]....
        /*0070*/ 	.word	0x00007b60


	//   ....[3]....
        /*0074*/ 	.word	0x00007b90


	//   ....[4]....
        /*0078*/ 	.word	0x0000e200


	//   ....[5]....
        /*007c*/ 	.word	0x0000e280


	//   ....[6]....
        /*0080*/ 	.word	0x0000e2b0


	//   ....[7]....
        /*0084*/ 	.word	0x0000e2e0


	//   ....[8]....
        /*0088*/ 	.word	0x00014b90


	//   ....[9]....
        /*008c*/ 	.word	0x00014d20


	//   ....[10]....
        /*0090*/ 	.word	0x00014d40


	//   ....[11]....
        /*0094*/ 	.word	0x00014d70


	//   ....[12]....
        /*0098*/ 	.word	0x00017b70


	//   ....[13]....
        /*009c*/ 	.word	0x00017ba0


	//   ....[14]....
        /*00a0*/ 	.word	0x00017c00


	//   ....[15]....
        /*00a4*/ 	.word	0x00017c10


	//----- nvinfo : EIATTR_EXIT_INSTR_OFFSETS
	.align		4
.L_610:
        /*00a8*/ 	.byte	0x04, 0x1c
        /*00aa*/ 	.short	(.L_612 - .L_611)


	//   ....[0]....
.L_611:
        /*00ac*/ 	.word	0x000004a0


	//   ....[1]....
        /*00b0*/ 	.word	0x00000f40


	//   ....[2]....
        /*00b4*/ 	.word	0x00000f70


	//   ....[3]....
        /*00b8*/ 	.word	0x00019340


	//   ....[4]....
        /*00bc*/ 	.word	0x00019440


	//   ....[5]....
        /*00c0*/ 	.word	0x00019460


	//----- nvinfo : EIATTR_CRS_STACK_SIZE
	.align		4
.L_612:
        /*00c4*/ 	.byte	0x04, 0x1e
        /*00c6*/ 	.short	(.L_614 - .L_613)
.L_613:
        /*00c8*/ 	.word	0x00000000


	//----- nvinfo : EIATTR_CBANK_PARAM_SIZE
	.align		4
.L_614:
        /*00cc*/ 	.byte	0x03, 0x19
        /*00ce*/ 	.short	0x01d0


	//----- nvinfo : EIATTR_PARAM_CBANK
	.align		4
        /*00d0*/ 	.byte	0x04, 0x0a
        /*00d2*/ 	.short	(.L_616 - .L_615)
	.align		4
.L_615:
        /*00d4*/ 	.word	index@(.nv.constant0._ZN13pytorch_flash24flash_fwd_splitkv_kernelI23Flash_fwd_kernel_traitsILi128ELi64ELi128ELi4ELb0ELb0EN7cutlass10bfloat16_tE19Flash_kernel_traitsILi128ELi64ELi128ELi4ES3_EELb0ELb1ELb0ELb0ELb0ELb0ELb0ELb0EEEvNS_16Flash_fwd_paramsE)
        /*00d8*/ 	.short	0x0210
        /*00da*/ 	.short	0x01d0


	//----- nvinfo : EIATTR_SW_WAR
	.align		4
.L_616:
        /*00dc*/ 	.byte	0x04, 0x36
        /*00de*/ 	.short	(.L_618 - .L_617)
.L_617:
        /*00e0*/ 	.word	0x00000008
.L_618:


//--------------------- .nv.info._ZN13pytorch_flash24flash_fwd_splitkv_kernelI23Flash_fwd_kernel_traitsILi128ELi64ELi128ELi4ELb0ELb0EN7cutlass10bfloat16_tE19Flash_kernel_traitsILi128ELi64ELi128ELi4ES3_EELb0ELb1ELb0ELb0ELb0ELb0ELb0ELb1EEEvNS_16Flash_fwd_paramsE --------------------------
	.section	.nv.info._ZN13pytorch_flash24flash_fwd_splitkv_kernelI23Flash_fwd_kernel_traitsILi128ELi64ELi128ELi4ELb0ELb0EN7cutlass10bfloat16_tE19Flash_kernel_traitsILi128ELi64ELi128ELi4ES3_EELb0ELb1ELb0ELb0ELb0ELb0ELb0ELb1EEEvNS_16Flash_fwd_paramsE,"",@"SHT_CUDA_INFO"
	.sectionflags	@""
	.align	4


	//----- nvinfo : EIATTR_CUDA_API_VERSION
	.align		4
        /*0000*/ 	.byte	0x04, 0x37
        /*0002*/ 	.short	(.L_620 - .L_619)
.L_619:
        /*0004*/ 	.word	0x00000080


	//----- nvinfo : EIATTR_KPARAM_INFO
	.align		4
.L_620:
        /*0008*/ 	.byte	0x04, 0x17
        /*000a*/ 	.short	(.L_622 - .L_621)
.L_621:
        /*000c*/ 	.word	0x00000000
        /*0010*/ 	.short	0x0000
        /*0012*/ 	.short	0x0000
        /*0014*/ 	.byte	0x00, 0xf0, 0x41, 0x07


	//----- nvinfo : EIATTR_SPARSE_MMA_MASK
	.align		4
.L_622:
        /*0018*/ 	.byte	0x03, 0x50
        /*001a*/ 	.short	0x0000


	//----- nvinfo : EIATTR_MAXREG_COUNT
	.align		4
        /*001c*/ 	.byte	0x03, 0x1b
        /*001e*/ 	.short	0x00ff


	//----- nvinfo : EIATTR_COOP_GROUP_MASK_REGIDS
	.align		4
        /*0020*/ 	.byte	0x04, 0x29
        /*0022*/ 	.short	(.L_624 - .L_623)


	//   ....[0]....
.L_623:
        /*0024*/ 	.word	0xffffffff


	//   ....[1]....
        /*0028*/ 	.word	0xffffffff


	//   ....[2]....
        /*002c*/ 	.word	0xffffffff


	//   ....[3]....
        /*0030*/ 	.word	0xffffffff


	//   ....[4]....
        /*0034*/ 	.word	0xffffffff


	//   ....[5]....
        /*0038*/ 	.word	0xffffffff


	//   ....[6]....
        /*003c*/ 	.word	0xffffffff


	//   ....[7]....
        /*0040*/ 	.word	0xffffffff


	//   ....[8]....
        /*0044*/ 	.word	0xffffffff


	//   ....[9]....
        /*0048*/ 	.word	0xffffffff


	//   ....[10]....
        /*004c*/ 	.word	0xffffffff


	//   ....[11]....
        /*0050*/ 	.word	0xffffffff


	//   ....[12]....
        /*0054*/ 	.word	0xffffffff


	//   ....[13]....
        /*0058*/ 	.word	0xffffffff


	//   ....[14]....
        /*005c*/ 	.word	0xffffffff


	//   ....[15]....
        /*0060*/ 	.word	0xffffffff


	//   ....[16]....
        /*0064*/ 	.word	0x05000009


	//   ....[17]....
        /*0068*/ 	.word	0x05000009


	//   ....[18]....
        /*006c*/ 	.word	0x05000009


	//   ....[19]....
        /*0070*/ 	.word	0x05000009


	//----- nvinfo : EIATTR_COOP_GROUP_INSTR_OFFSETS
	.align		4
.L_624:
        /*0074*/ 	.byte	0x04, 0x28
        /*0076*/ 	.short	(.L_626 - .L_625)


	//   ....[0]....
.L_625:
        /*0078*/ 	.word	0x00018be0


	//   ....[1]....
        /*007c*/ 	.word	0x00018c90


	//   ....[2]....
        /*0080*/ 	.word	0x00018ca0


	//   ....[3]....
        /*0084*/ 	.word	0x00018d20


	//   ....[4]....
        /*0088*/ 	.word	0x0001ef70


	//   ....[5]....
        /*008c*/ 	.word	0x0001eff0


	//   ....[6]....
        /*0090*/ 	.word	0x0001f000


	//   ....[7]....
        /*0094*/ 	.word	0x0001f030


	//   ....[8]....
        /*0098*/ 	.word	0x00025e70


	//   ....[9]....
        /*009c*/ 	.word	0x00025e90


	//   ....[10]....
        /*00a0*/ 	.word	0x00025ec0


	//   ....[11]....
        /*00a4*/ 	.word	0x00025ed0


	//   ....[12]....
        /*00a8*/ 	.word	0x00028d80


	//   ....[13]....
        /*00ac*/ 	.word	0x00028d90


	//   ....[14]....
        /*00b0*/ 	.word	0x00028dc0


	//   ....[15]....
        /*00b4*/ 	.word	0x00028dd0


	//   ....[16]....
        /*00b8*/ 	.word	0x0002a980


	//   ....[17]....
        /*00bc*/ 	.word	0x0002aa00


	//   ....[18]....
        /*00c0*/ 	.word	0x0002aa70


	//   ....[19]....
        /*00c4*/ 	.word	0x0002aae0


	//----- nvinfo : EIATTR_EXIT_INSTR_OFFSETS
	.align		4
.L_626:
        /*00c8*/ 	.byte	0x04, 0x1c
        /*00ca*/ 	.short	(.L_628 - .L_627)


	//   ....[0]....
.L_627:
        /*00cc*/ 	.word	0x00000090


	//----- nvinfo : EIATTR_CRS_STACK_SIZE
	.align		4
.L_628:
        /*00d0*/ 	.byte	0x04, 0x1e
        /*00d2*/ 	.short	(.L_630 - .L_629)
.L_629:
        /*00d4*/ 	.word	0x00000000


	//----- nvinfo : EIATTR_CBANK_PARAM_SIZE
	.align		4
.L_630:
        /*00d8*/ 	.byte	0x03, 0x19
        /*00da*/ 	.short	0x01d0


	//----- nvinfo : EIATTR_PARAM_CBANK
	.align		4
        /*00dc*/ 	.byte	0x04, 0x0a
        /*00de*/ 	.short	(.L_632 - .L_631)
	.align		4
.L_631:
        /*00e0*/ 	.word	index@(.nv.constant0._ZN13pytorch_flash24flash_fwd_splitkv_kernelI23Flash_fwd_kernel_traitsILi128ELi64ELi128ELi4ELb0ELb0EN7cutlass10bfloat16_tE19Flash_kernel_traitsILi128ELi64ELi128ELi4ES3_EELb0ELb1ELb0ELb0ELb0ELb0ELb0ELb1EEEvNS_16Flash_fwd_paramsE)
        /*00e4*/ 	.short	0x0210
        /*00e6*/ 	.short	0x01d0


	//----- nvinfo : EIATTR_SW_WAR
	.align		4
.L_632:
        /*00e8*/ 	.byte	0x04, 0x36
        /*00ea*/ 	.short	(.L_634 - .L_633)
.L_633:
        /*00ec*/ 	.word	0x00000008
.L_634:


//--------------------- .nv.info._ZN13pytorch_flash24flash_fwd_splitkv_kernelI23Flash_fwd_kernel_traitsILi128ELi64ELi128ELi4ELb0ELb0EN7cutlass10bfloat16_tE19Flash_kernel_traitsILi128ELi64ELi128ELi4ES3_EELb0ELb1ELb0ELb0ELb0ELb0ELb1ELb0EEEvNS_16Flash_fwd_paramsE --------------------------
	.section	.nv.info._ZN13pytorch_flash24flash_fwd_splitkv_kernelI23Flash_fwd_kernel_traitsILi128ELi64ELi128ELi4ELb0ELb0EN7cutlass10bfloat16_tE19Flash_kernel_traitsILi128ELi64ELi128ELi4ES3_EELb0ELb1ELb0ELb0ELb0ELb0ELb1ELb0EEEvNS_16Flash_fwd_paramsE,"",@"SHT_CUDA_INFO"
	.sectionflags	@""
	.align	4


	//----- nvinfo : EIATTR_CUDA_API_VERSION
	.align		4
        /*0000*/ 	.byte	0x04, 0x37
        /*0002*/ 	.short	(.L_636 - .L_635)
.L_635:
        /*0004*/ 	.word	0x00000080


	//----- nvinfo : EIATTR_KPARAM_INFO
	.align		4
.L_636:
        /*0008*/ 	.byte	0x04, 0x17
        /*000a*/ 	.short	(.L_638 - .L_637)
.L_637:
        /*000c*/ 	.word	0x00000000
        /*0010*/ 	.short	0x0000
        /*0012*/ 	.short	0x0000
        /*0014*/ 	.byte	0x00, 0xf0, 0x41, 0x07


	//----- nvinfo : EIATTR_SPARSE_MMA_MASK
	.align		4
.L_638:
        /*0018*/ 	.byte	0x03, 0x50
        /*001a*/ 	.short	0x0000


	//----- nvinfo : EIATTR_MAXREG_COUNT
	.align		4
        /*001c*/ 	.byte	0x03, 0x1b
        /*001e*/ 	.short	0x00ff


	//----- nvinfo : EIATTR_COOP_GROUP_MASK_REGIDS
	.align		4
        /*0020*/ 	.byte	0x04, 0x29
        /*0022*/ 	.short	(.L_640 - .L_639)


	//   ....[0]....
.L_639:
        /*0024*/ 	.word	0xffffffff


	//   ....[1]....
        /*0028*/ 	.word	0xffffffff


	//   ....[2]....
        /*002c*/ 	.word	0xffffffff


	//   ....[3]....
        /*0030*/ 	.word	0xffffffff


	//   ....[4]....
        /*0034*/ 	.word	0xffffffff


	//   ....[5]....
        /*0038*/ 	.word	0xffffffff


	//   ....[6]....
        /*003c*/ 	.word	0xffffffff


	//   ....[7]....
        /*0040*/ 	.word	0xffffffff


	//   ....[8]....
        /*0044*/ 	.word	0xffffffff


	//   ....[9]....
        /*0048*/ 	.word	0xffffffff


	//   ....[10]....
        /*004c*/ 	.word	0xffffffff


	//   ....[11]....
        /*0050*/ 	.word	0xffffffff


	//   ....[12]....
        /*0054*/ 	.word	0xffffffff


	//   ....[13]....
        /*0058*/ 	.word	0xffffffff


	//   ....[14]....
        /*005c*/ 	.word	0xffffffff


	//   ....[15]....
        /*0060*/ 	.word	0xffffffff


	//----- nvinfo : EIATTR_COOP_GROUP_INSTR_OFFSETS
	.align		4
.L_640:
        /*0064*/ 	.byte	0x04, 0x28
        /*0066*/ 	.short	(.L_642 - .L_641)


	//   ....[0]....
.L_641:
        /*0068*/ 	.word	0x00007cd0


	//   ....[1]....
        /*006c*/ 	.word	0x00007d70


	//   ....[2]....
        /*0070*/ 	.word	0x00007d80


	//   ....[3]....
        /*0074*/ 	.word	0x00007dc0


	//   ....[4]....
        /*0078*/ 	.word	0x0000e450


	//   ....[5]....
        /*007c*/ 	.word	0x0000e4c0


	//   ....[6]....
        /*0080*/ 	.word	0x0000e4f0


	//   ....[7]....
        /*0084*/ 	.word	0x0000e510


	//   ....[8]....
        /*0088*/ 	.word	0x00014e40


	//   ....[9]....
        /*008c*/ 	.word	0x00014fd0


	//   ....[10]....
        /*0090*/ 	.word	0x00014ff0


	//   ....[11]....
        /*0094*/ 	.word	0x00015010


	//   ....[12]....
        /*0098*/ 	.word	0x00017dd0


	//   ....[13]....
        /*009c*/ 	.word	0x00017e00


	//   ....[14]....
        /*00a0*/ 	.word	0x00017e50


	//   ....[15]....
        /*00a4*/ 	.word	0x00017e70


	//----- nvinfo : EIATTR_EXIT_INSTR_OFFSETS
	.align		4
.L_642:
        /*00a8*/ 	.byte	0x04, 0x1c
        /*00aa*/ 	.short	(.L_644 - .L_643)


	//   ....[0]....
.L_643:
        /*00ac*/ 	.word	0x00000590


	//   ....[1]....
        /*00b0*/ 	.word	0x000011c0


	//   ....[2]....
        /*00b4*/ 	.word	0x000011f0


	//   ....[3]....
        /*00b8*/ 	.word	0x000193f0


	//   ....[4]....
        /*00bc*/ 	.word	0x00019440


	//   ....[5]....
        /*00c0*/ 	.word	0x00019460


	//----- nvinfo : EIATTR_CRS_STACK_SIZE
	.align		4
.L_644:
        /*00c4*/ 	.byte	0x04, 0x1e
        /*00c6*/ 	.short	(.L_646 - .L_645)
.L_645:
        /*00c8*/ 	.word	0x00000000


	//----- nvinfo : EIATTR_CBANK_PARAM_SIZE
	.align		4
.L_646:
        /*00cc*/ 	.byte	0x03, 0x19
        /*00ce*/ 	.short	0x01d0


	//----- nvinfo : EIATTR_PARAM_CBANK
	.align		4
        /*00d0*/ 	.byte	0x04, 0x0a
        /*00d2*/ 	.short	(.L_648 - .L_647)
	.align		4
.L_647:
        /*00d4*/ 	.word	index@(.nv.constant0._ZN13pytorch_flash24flash_fwd_splitkv_kernelI23Flash_fwd_kernel_traitsILi128ELi64ELi128ELi4ELb0ELb0EN7cutlass10bfloat16_tE19Flash_kernel_traitsILi128ELi64ELi128ELi4ES3_EELb0ELb1ELb0ELb0ELb0ELb0ELb1ELb0EEEvNS_16Flash_fwd_paramsE)
        /*00d8*/ 	.short	0x0210
        /*00da*/ 	.short	0x01d0


	//----- nvinfo : EIATTR_SW_WAR
	.align		4
.L_648:
        /*00dc*/ 	.byte	0x04, 0x36
        /*00de*/ 	.short	(.L_650 - .L_649)
.L_649:
        /*00e0*/ 	.word	0x00000008
.L_650:


//--------------------- .nv.info._ZN13pytorch_flash24flash_fwd_splitkv_kernelI23Flash_fwd_kernel_traitsILi128ELi64ELi128ELi4ELb0ELb0EN7cutlass10bfloat16_tE19Flash_kernel_traitsILi128ELi64ELi128ELi4ES3_EELb0ELb1ELb0ELb0ELb0ELb0ELb1ELb1EEEvNS_16Flash_fwd_paramsE --------------------------
	.section	.nv.info._ZN13pytorch_flash24flash_fwd_splitkv_kernelI23Flash_fwd_kernel_traitsILi128ELi64ELi128ELi4ELb0ELb0EN7cutlass10bfloat16_tE19Flash_kernel_traitsILi128ELi64ELi128ELi4ES3_EELb0ELb1ELb0ELb0ELb0ELb0ELb1ELb1EEEvNS_16Flash_fwd_paramsE,"",@"SHT_CUDA_INFO"
	.sectionflags	@""
	.align	4


	//----- nvinfo : EIATTR_CUDA_API_VERSION
	.align		4
        /*0000*/ 	.byte	0x04, 0x37
        /*0002*/ 	.short	(.L_652 - .L_651)
.L_651:
        /*0004*/ 	.word	0x00000080


	//----- nvinfo : EIATTR_KPARAM_INFO
	.align		4
.L_652:
        /*0008*/ 	.byte	0x04, 0x17
        /*000a*/ 	.short	(.L_654 - .L_653)
.L_653:
        /*000c*/ 	.word	0x00000000
        /*0010*/ 	.short	0x0000
        /*0012*/ 	.short	0x0000
        /*0014*/ 	.byte	0x00, 0xf0, 0x41, 0x07


	//----- nvinfo : EIATTR_SPARSE_MMA_MASK
	.align		4
.L_654:
        /*0018*/ 	.byte	0x03, 0x50
        /*001a*/ 	.short	0x0000


	//----- nvinfo : EIATTR_MAXREG_COUNT
	.align		4
        /*001c*/ 	.byte	0x03, 0x1b
        /*001e*/ 	.short	0x00ff


	//----- nvinfo : EIATTR_COOP_GROUP_MASK_REGIDS
	.align		4
        /*0020*/ 	.byte	0x04, 0x29
        /*0022*/ 	.short	(.L_656 - .L_655)


	//   ....[0]....
.L_655:
        /*0024*/ 	.word	0xffffffff


	//   ....[1]....
        /*0028*/ 	.word	0xffffffff


	//   ....[2]....
        /*002c*/ 	.word	0xffffffff


	//   ....[3]....
        /*0030*/ 	.word	0xffffffff


	//   ....[4]....
        /*0034*/ 	.word	0xffffffff


	//   ....[5]....
        /*0038*/ 	.word	0xffffffff


	//   ....[6]....
        /*003c*/ 	.word	0xffffffff


	//   ....[7]....
        /*0040*/ 	.word	0xffffffff


	//   ....[8]....
        /*0044*/ 	.word	0xffffffff


	//   ....[9]....
        /*0048*/ 	.word	0xffffffff


	//   ....[10]....
        /*004c*/ 	.word	0xffffffff


	//   ....[11]....
        /*0050*/ 	.word	0xffffffff


	//   ....[12]....
        /*0054*/ 	.word	0xffffffff


	//   ....[13]....
        /*0058*/ 	.word	0xffffffff


	//   ....[14]....
        /*005c*/ 	.word	0xffffffff


	//   ....[15]....
        /*0060*/ 	.word	0xffffffff


	//   ....[16]....
        /*0064*/ 	.word	0x0500000a


	//   ....[17]....
        /*0068*/ 	.word	0x0500000a


	//   ....[18]....
        /*006c*/ 	.word	0x0500000a


	//   ....[19]....
        /*0070*/ 	.word	0x0500000a


	//----- nvinfo : EIATTR_COOP_GROUP_INSTR_OFFSETS
	.align		4
.L_656:
        /*0074*/ 	.byte	0x04, 0x28
        /*0076*/ 	.short	(.L_658 - .L_657)


	//   ....[0]....
.L_657:
        /*0078*/ 	.word	0x00018440


	//   ....[1]....
        /*007c*/ 	.word	0x000184c0


	//   ....[2]....
        /*0080*/ 	.word	0x000184d0


	//   ....[3]....
        /*0084*/ 	.word	0x00018500


	//   ....[4]....
        /*0088*/ 	.word	0x0001e740


	//   ....[5]....
        /*008c*/ 	.word	0x0001e7c0


	//   ....[6]....
        /*0090*/ 	.word	0x0001e7d0


	//   ....[7]....
        /*0094*/ 	.word	0x0001e800


	//   ....[8]....
        /*0098*/ 	.word	0x000255e0


	//   ....[9]....
        /*009c*/ 	.word	0x00025670


	//   ....[10]....
        /*00a0*/ 	.word	0x00025690


	//   ....[11]....
        /*00a4*/ 	.word	0x000256b0


	//   ....[12]....
        /*00a8*/ 	.word	0x00028530


	//   ....[13]....
        /*00ac*/ 	.word	0x00028540


	//   ....[14]....
        /*00b0*/ 	.word	0x00028570


	//   ....[15]....
        /*00b4*/ 	.word	0x00028580


	//   ....[16]....
        /*00b8*/ 	.word	0x00029e30


	//   ....[17]....
        /*00bc*/ 	.word	0x00029ea0


	//   ....[18]....
        /*00c0*/ 	.word	0x00029f00


	//   ....[19]....
        /*00c4*/ 	.word	0x00029f70


	//----- nvinfo : EIATTR_EXIT_INSTR_OFFSETS
	.align		4
.L_658:
        /*00c8*/ 	.byte	0x04, 0x1c
        /*00ca*/ 	.short	(.L_660 - .L_659)


	//   ....[0]....
.L_659:
        /*00cc*/ 	.word	0x000001f0


	//----- nvinfo : EIATTR_CRS_STACK_SIZE
	.align		4
.L_660:
        /*00d0*/ 	.byte	0x04, 0x1e
        /*00d2*/ 	.short	(.L_662 - .L_661)
.L_661:
        /*00d4*/ 	.word	0x00000000


	//----- nvinfo : EIATTR_CBANK_PARAM_SIZE
	.align		4
.L_662:
        /*00d8*/ 	.byte	0x03, 0x19
        /*00da*/ 	.short	0x01d0


	//----- nvinfo : EIATTR_PARAM_CBANK
	.align		4
        /*00dc*/ 	.byte	0x04, 0x0a
        /*00de*/ 	.short	(.L_664 - .L_663)
	.align		4
.L_663:
        /*00e0*/ 	.word	index@(.nv.constant0._ZN13pytorch_flash24flash_fwd_splitkv_kernelI23Flash_fwd_kernel_traitsILi128ELi64ELi128ELi4ELb0ELb0EN7cutlass10bfloat16_tE19Flash_kernel_traitsILi128ELi64ELi128ELi4ES3_EELb0ELb1ELb0ELb0ELb0ELb0ELb1ELb1EEEvNS_16Flash_fwd_paramsE)
        /*00e4*/ 	.short	0x0210
        /*00e6*/ 	.short	0x01d0


	//----- nvinfo : EIATTR_SW_WAR
	.align		4
.L_664:
        /*00e8*/ 	.byte	0x04, 0x36
        /*00ea*/ 	.short	(.L_666 - .L_665)
.L_665:
        /*00ec*/ 	.word	0x00000008
.L_666:


//--------------------- .nv.info._ZN13pytorch_flash24flash_fwd_splitkv_kernelI23Flash_fwd_kernel_traitsILi128ELi64ELi128ELi4ELb0ELb0EN7cutlass10bfloat16_tE19Flash_kernel_traitsILi128ELi64ELi128ELi4ES3_EELb0ELb0ELb0ELb1ELb1ELb0ELb0ELb0EEEvNS_16Flash_fwd_paramsE --------------------------
	.section	.nv.info._ZN13pytorch_flash24flash_fwd_splitkv_kernelI23Flash_fwd_kernel_traitsILi128ELi64ELi128ELi4ELb0ELb0EN7cutlass10bfloat16_tE19Flash_kernel_traitsILi128ELi64ELi128ELi4ES3_EELb0ELb0ELb0ELb1ELb1ELb0ELb0ELb0EEEvNS_16Flash_fwd_paramsE,"",@"SHT_CUDA_INFO"
	.sectionflags	@""
	.align	4


	//----- nvinfo : EIATTR_CUDA_API_VERSION
	.align		4
        /*0000*/ 	.byte	0x04, 0x37
        /*0002*/ 	.short	(.L_668 - .L_667)
.L_667:
        /*0004*/ 	.word	0x00000080


	//----- nvinfo : EIATTR_KPARAM_INFO
	.align		4
.L_668:
        /*0008*/ 	.byte	0x04, 0x17
        /*000a*/ 	.short	(.L_670 - .L_669)
.L_669:
        /*000c*/ 	.word	0x00000000
        /*0010*/ 	.short	0x0000
        /*0012*/ 	.short	0x0000
        /*0014*/ 	.byte	0x00, 0xf0, 0x41, 0x07


	//----- nvinfo : EIATTR_SPARSE_MMA_MASK
	.align		4
.L_670:
        /*0018*/ 	.byte	0x03, 0x50
        /*001a*/ 	.short	0x0000


	//----- nvinfo : EIATTR_MAXREG_COUNT
	.align		4
        /*001c*/ 	.byte	0x03, 0x1b
        /*001e*/ 	.short	0x00ff


	//----- nvinfo : EIATTR_COOP_GROUP_MASK_REGIDS
	.align		4
        /*0020*/ 	.byte	0x04, 0x29
        /*0022*/ 	.short	(.L_672 - .L_671)


	//   ....[0]....
.L_671:
        /*0024*/ 	.word	0xffffffff


	//   ....[1]....
        /*0028*/ 	.word	0xffffffff


	//   ....[2]....
        /*002c*/ 	.word	0xffffffff


	//   ....[3]....
        /*0030*/ 	.word	0xffffffff


	//   ....[4]....
        /*0034*/ 	.word	0xffffffff


	//   ....[5]....
        /*0038*/ 	.word	0xffffffff


	//   ....[6]....
        /*003c*/ 	.word	0xffffffff


	//   ....[7]....
        /*0040*/ 	.word	0xffffffff


	//   ....[8]....
        /*0044*/ 	.word	0xffffffff


	//   ....[9]....
        /*0048*/ 	.word	0xffffffff


	//   ....[10]....
        /*004c*/ 	.word	0xffffffff


	//   ....[11]....
        /*0050*/ 	.word	0xffffffff


	//----- nvinfo : EIATTR_COOP_GROUP_INSTR_OFFSETS
	.align		4
.L_672:
        /*0054*/ 	.byte	0x04, 0x28
        /*0056*/ 	.short	(.L_674 - .L_673)


	//   ....[0]....
.L_673:
        /*0058*/ 	.word	0x00003940


	//   ....[1]....
        /*005c*/ 	.word	0x000039f0


	//   ....[2]....
        /*0060*/ 	.word	0x00003a10


	//   ....[3]....
        /*0064*/ 	.word	0x00003a30


	//   ....[4]....
        /*0068*/ 	.word	0x00008170


	//   ....[5]....
        /*006c*/ 	.word	0x000081a0


	//   ....[6]....
        /*0070*/ 	.word	0x000081e0


	//   ....[7]....
        /*0074*/ 	.word	0x000081f0


	//   ....[8]....
        /*0078*/ 	.word	0x0000afc0


	//   ....[9]....
        /*007c*/ 	.word	0x0000aff0


	//   ....[10]....
        /*0080*/ 	.word	0x0000b050


	//   ....[11]....
        /*0084*/ 	.word	0x0000b060


	//----- nvinfo : EIATTR_EXIT_INSTR_OFFSETS
	.align		4
.L_674:
        /*0088*/ 	.byte	0x04, 0x1c
        /*008a*/ 	.short	(.L_676 - .L_675)


	//   ....[0]....
.L_675:
        /*008c*/ 	.word	0x000001a0


	//   ....[1]....
        /*0090*/ 	.word	0x00000740


	//   ....[2]....
        /*0094*/ 	.word	0x00000770


	//   ....[3]....
        /*0098*/ 	.word	0x0000c470


	//----- nvinfo : EIATTR_CRS_STACK_SIZE
	.align		4
.L_676:
        /*009c*/ 	.byte	0x04, 0x1e
        /*009e*/ 	.short	(.L_678 - .L_677)
.L_677:
        /*00a0*/ 	.word	0x00000000


	//----- nvinfo : EIATTR_CBANK_PARAM_SIZE
	.align		4
.L_678:
        /*00a4*/ 	.byte	0x03, 0x19
        /*00a6*/ 	.short	0x01d0


	//----- nvinfo : EIATTR_PARAM_CBANK
	.align		4
        /*00a8*/ 	.byte	0x04, 0x0a
        /*00aa*/ 	.short	(.L_680 - .L_679)
	.align		4
.L_679:
        /*00ac*/ 	.word	index@(.nv.constant0._ZN13pytorch_flash24flash_fwd_splitkv_kernelI23Flash_fwd_kernel_traitsILi128ELi64ELi128ELi4ELb0ELb0EN7cutlass10bfloat16_tE19Flash_kernel_traitsILi128ELi64ELi128ELi4ES3_EELb0ELb0ELb0ELb1ELb1ELb0ELb0ELb0EEEvNS_16Flash_fwd_paramsE)
        /*00b0*/ 	.short	0x0210
        /*00b2*/ 	.short	0x01d0


	//----- nvinfo : EIATTR_SW_WAR
	.align		4
.L_680:
        /*00b4*/ 	.byte	0x04, 0x36
        /*00b6*/ 	.short	(.L_682 - .L_681)
.L_681:
        /*00b8*/ 	.word	0x00000008
.L_682:


//--------------------- .nv.info._ZN13pytorch_flash24flash_fwd_splitkv_kernelI23Flash_fwd_kernel_traitsILi128ELi64ELi128ELi4ELb0ELb0EN7cutlass10bfloat16_tE19Flash_kernel_traitsILi128ELi64ELi128ELi4ES3_EELb0ELb0ELb0ELb0ELb1ELb0ELb0ELb1EEEvNS_16Flash_fwd_paramsE --------------------------
	.section	.nv.info._ZN13pytorch_flash24flash_fwd_splitkv_kernelI23Flash_fwd_kernel_traitsILi128ELi64ELi128ELi4ELb0ELb0EN7cutlass10bfloat16_tE19Flash_kernel_traitsILi128ELi64ELi128ELi4ES3_EELb0ELb0ELb0ELb0ELb1ELb0ELb0ELb1EEEvNS_16Flash_fwd_paramsE,"",@"SHT_CUDA_INFO"
	.sectionflags	@""
	.align	4


	//----- nvinfo : EIATTR_CUDA_API_VERSION
	.align		4
        /*0000*/ 	.byte	0x04, 0x37
        /*0002*/ 	.short	(.L_684 - .L_683)
.L_683:
        /*0004*/ 	.word	0x00000080


	//----- nvinfo : EIATTR_KPARAM_INFO
	.align		4
.L_684:
        /*0008*/ 	.byte	0x04, 0x17
        /*000a*/ 	.short	(.L_686 - .L_685)
.L_685:
        /*000c*/ 	.word	0x00000000
        /*0010*/ 	.short	0x0000
        /*0012*/ 	.short	0x0000
        /*0014*/ 	.byte	0x00, 0xf0, 0x41, 0x07


	//----- nvinfo : EIATTR_SPARSE_MMA_MASK
	.align		4
.L_686:
        /*0018*/ 	.byte	0x03, 0x50
        /*001a*/ 	.short	0x0000


	//----- nvinfo : EIATTR_MAXREG_COUNT
	.align		4
        /*001c*/ 	.byte	0x03, 0x1b
        /*001e*/ 	.short	0x00ff


	//----- nvinfo : EIATTR_COOP_GROUP_MASK_REGIDS
	.align		4
        /*0020*/ 	.byte	0x04, 0x29
        /*0022*/ 	.short	(.L_688 - .L_687)


	//   ....[0]....
.L_687:
        /*0024*/ 	.word	0xffffffff


	//   ....[1]....
        /*0028*/ 	.word	0xffffffff


	//   ....[2]....
        /*002c*/ 	.word	0xffffffff


	//   ....[3]....
        /*0030*/ 	.word	0xffffffff


	//   ....[4]....
        /*0034*/ 	.word	0xffffffff


	//   ....[5]....
        /*0038*/ 	.word	0xffffffff


	//   ....[6]....
        /*003c*/ 	.word	0xffffffff


	//   ....[7]....
        /*0040*/ 	.word	0xffffffff


	//   ....[8]....
        /*0044*/ 	.word	0xffffffff


	//   ....[9]....
        /*0048*/ 	.word	0xffffffff


	//   ....[10]....
        /*004c*/ 	.word	0xffffffff


	//   ....[11]....
        /*0050*/ 	.word	0xffffffff


	//----- nvinfo : EIATTR_COOP_GROUP_INSTR_OFFSETS
	.align		4
.L_688:
        /*0054*/ 	.byte	0x04, 0x28
        /*0056*/ 	.short	(.L_690 - .L_689)


	//   ....[0]....
.L_689:
        /*0058*/ 	.word	0x00015160


	//   ....[1]....
        /*005c*/ 	.word	0x00015200


	//   ....[2]....
        /*0060*/ 	.word	0x00015220


	//   ....[3]....
        /*0064*/ 	.word	0x00015250


	//   ....[4]....
        /*0068*/ 	.word	0x00019b60


	//   ....[5]....
        /*006c*/ 	.word	0x00019b90


	//   ....[6]....
        /*0070*/ 	.word	0x00019bd0


	//   ....[7]....
        /*0074*/ 	.word	0x00019be0


	//   ....[8]....
        /*0078*/ 	.word	0x0001c950


	//   ....[9]....
        /*007c*/ 	.word	0x0001c980


	//   ....[10]....
        /*0080*/ 	.word	0x0001c9e0


	//   ....[11]....
        /*0084*/ 	.word	0x0001c9f0


	//----- nvinfo : EIATTR_EXIT_INSTR_OFFSETS
	.align		4
.L_690:
        /*0088*/ 	.byte	0x04, 0x1c
        /*008a*/ 	.short	(.L_692 - .L_691)


	//   ....[0]....
.L_691:
        /*008c*/ 	.word	0x00000390


	//   ....[1]....
        /*0090*/ 	.word	0x00000bd0


	//   ....[2]....
        /*0094*/ 	.word	0x00000c00


	//   ....[3]....
        /*0098*/ 	.word	0x0001e020


	//   ....[4]....
        /*009c*/ 	.word	0x0001e100


	//----- nvinfo : EIATTR_CRS_STACK_SIZE
	.align		4
.L_692:
        /*00a0*/ 	.byte	0x04, 0x1e
        /*00a2*/ 	.short	(.L_694 - .L_693)
.L_693:
        /*00a4*/ 	.word	0x00000000


	//----- nvinfo : EIATTR_CBANK_PARAM_SIZE
	.align		4
.L_694:
        /*00a8*/ 	.byte	0x03, 0x19
        /*00aa*/ 	.short	0x01d0


	//----- nvinfo : EIATTR_PARAM_CBANK
	.align		4
        /*00ac*/ 	.byte	0x04, 0x0a
        /*00ae*/ 	.short	(.L_696 - .L_695)
	.align		4
.L_695:
        /*00b0*/ 	.word	index@(.nv.constant0._ZN13pytorch_flash24flash_fwd_splitkv_kernelI23Flash_fwd_kernel_traitsILi128ELi64ELi128ELi4ELb0ELb0EN7cutlass10bfloat16_tE19Flash_kernel_traitsILi128ELi64ELi128ELi4ES3_EELb0ELb0ELb0ELb0ELb1ELb0ELb0ELb1EEEvNS_16Flash_fwd_paramsE)
        /*00b4*/ 	.short	0x0210
        /*00b6*/ 	.short	0x01d0


	//----- nvinfo : EIATTR_SW_WAR
	.align		4
.L_696:
        /*00b8*/ 	.byte	0x04, 0x36
        /*00ba*/ 	.short	(.L_698 - .L_697)
.L_697:
        /*00bc*/ 	.word	0x00000008
.L_698:


//--------------------- .nv.info._ZN13pytorch_flash24flash_fwd_splitkv_kernelI23Flash_fwd_kernel_traitsILi128ELi64ELi128ELi4ELb0ELb0EN7cutlass10bfloat16_tE19Flash_kernel_traitsILi128ELi64ELi128ELi4ES3_EELb0ELb0ELb0ELb1ELb1ELb0ELb1ELb0EEEvNS_16Flash_fwd_paramsE --------------------------
	.section	.nv.info._ZN13pytorch_flash24flash_fwd_splitkv_kernelI23Flash_fwd_kernel_traitsILi128ELi64ELi128ELi4ELb0ELb0EN7cutlass10bfloat16_tE19Flash_kernel_traitsILi128ELi64ELi128ELi4ES3_EELb0ELb0ELb0ELb1ELb1ELb0ELb1ELb0EEEvNS_16Flash_fwd_paramsE,"",@"SHT_CUDA_INFO"
	.sectionflags	@""
	.align	4


	//----- nvinfo : EIATTR_CUDA_API_VERSION
	.align		4
        /*0000*/ 	.byte	0x04, 0x37
        /*0002*/ 	.short	(.L_700 - .L_699)
.L_699:
        /*0004*/ 	.word	0x00000080


	//----- nvinfo : EIATTR_KPARAM_INFO
	.align		4
.L_700:
        /*0008*/ 	.byte	0x04, 0x17
        /*000a*/ 	.short	(.L_702 - .L_701)
.L_701:
        /*000c*/ 	.word	0x00000000
        /*0010*/ 	.short	0x0000
        /*0012*/ 	.short	0x0000
        /*0014*/ 	.byte	0x00, 0xf0, 0x41, 0x07


	//----- nvinfo : EIATTR_SPARSE_MMA_MASK
	.align		4
.L_702:
        /*0018*/ 	.byte	0x03, 0x50
        /*001a*/ 	.short	0x0000


	//----- nvinfo : EIATTR_MAXREG_COUNT
	.align		4
        /*001c*/ 	.byte	0x03, 0x1b
        /*001e*/ 	.short	0x00ff


	//----- nvinfo : EIATTR_COOP_GROUP_MASK_REGIDS
	.align		4
        /*0020*/ 	.byte	0x04, 0x29
        /*0022*/ 	.short	(.L_704 - .L_703)


	//   ....[0]....
.L_703:
        /*0024*/ 	.word	0xffffffff


	//   ....[1]....
        /*0028*/ 	.word	0xffffffff


	//   ....[2]....
        /*002c*/ 	.word	0xffffffff


	//   ....[3]....
        /*0030*/ 	.word	0xffffffff


	//   ....[4]....
        /*0034*/ 	.word	0xffffffff


	//   ....[5]....
        /*0038*/ 	.word	0xffffffff


	//   ....[6]....
        /*003c*/ 	.word	0xffffffff


	//   ....[7]....
        /*0040*/ 	.word	0xffffffff


	//   ....[8]....
        /*0044*/ 	.word	0xffffffff


	//   ....[9]....
        /*0048*/ 	.word	0xffffffff


	//   ....[10]....
        /*004c*/ 	.word	0xffffffff


	//   ....[11]....
        /*0050*/ 	.word	0xffffffff


	//----- nvinfo : EIATTR_COOP_GROUP_INSTR_OFFSETS
	.align		4
.L_704:
        /*0054*/ 	.byte	0x04, 0x28
        /*0056*/ 	.short	(.L_706 - .L_705)


	//   ....[0]....
.L_705:
        /*0058*/ 	.word	0x00003ba0


	//   ....[1]....
        /*005c*/ 	.word	0x00003c50


	//   ....[2]....
        /*0060*/ 	.word	0x00003c70


	//   ....[3]....
        /*0064*/ 	.word	0x00003c90


	//   ....[4]....
        /*0068*/ 	.word	0x00008440


	//   ....[5]....
        /*006c*/ 	.word	0x00008470


	//   ....[6]....
        /*0070*/ 	.word	0x000084b0


	//   ....[7]....
        /*0074*/ 	.word	0x000084c0


	//   ....[8]....
        /*0078*/ 	.word	0x0000b290


	//   ....[9]....
        /*007c*/ 	.word	0x0000b2c0


	//   ....[10]....
        /*0080*/ 	.word	0x0000b310


	//   ....[11]....
        /*0084*/ 	.word	0x0000b330


	//----- nvinfo : EIATTR_EXIT_INSTR_OFFSETS
	.align		4
.L_706:
        /*0088*/ 	.byte	0x04, 0x1c
        /*008a*/ 	.short	(.L_708 - .L_707)


	//   ....[0]....
.L_707:
        /*008c*/ 	.word	0x00000290


	//   ....[1]....
        /*0090*/ 	.word	0x00000a20


	//   ....[2]....
        /*0094*/ 	.word	0x00000a50


	//   ....[3]....
        /*0098*/ 	.word	0x0000c4d0


	//----- nvinfo : EIATTR_CRS_STACK_SIZE
	.align		4
.L_708:
        /*009c*/ 	.byte	0x04, 0x1e
        /*009e*/ 	.short	(.L_710 - .L_709)
.L_709:
        /*00a0*/ 	.word	0x00000000


	//----- nvinfo : EIATTR_CBANK_PARAM_SIZE
	.align		4
.L_710:
        /*00a4*/ 	.byte	0x03, 0x19
        /*00a6*/ 	.short	0x01d0


	//----- nvinfo : EIATTR_PARAM_CBANK
	.align		4
        /*00a8*/ 	.byte	0x04, 0x0a
        /*00aa*/ 	.short	(.L_712 - .L_711)
	.align		4
.L_711:
        /*00ac*/ 	.word	index@(.nv.constant0._ZN13pytorch_flash24flash_fwd_splitkv_kernelI23Flash_fwd_kernel_traitsILi128ELi64ELi128ELi4ELb0ELb0EN7cutlass10bfloat16_tE19Flash_kernel_traitsILi128ELi64ELi128ELi4ES3_EELb0ELb0ELb0ELb1ELb1ELb0ELb1ELb0EEEvNS_16Flash_fwd_paramsE)
        /*00b0*/ 	.short	0x0210
        /*00b2*/ 	.short	0x01d0


	//----- nvinfo : EIATTR_SW_WAR
	.align		4
.L_712:
        /*00b4*/ 	.byte	0x04, 0x36
        /*00b6*/ 	.short	(.L_714 - .L_713)
.L_713:
        /*00b8*/ 	.word	0x00000008
.L_714:


//--------------------- .nv.info._ZN13pytorch_flash24flash_fwd_splitkv_kernelI23Flash_fwd_kernel_traitsILi128ELi64ELi128ELi4ELb0ELb0EN7cutlass10bfloat16_tE19Flash_kernel_traitsILi128ELi64ELi128ELi4ES3_EELb0ELb0ELb0ELb0ELb1ELb0ELb1ELb1EEEvNS_16Flash_fwd_paramsE --------------------------
	.section	.nv.info._ZN13pytorch_flash24flash_fwd_splitkv_kernelI23Flash_fwd_kernel_traitsILi128ELi64ELi128ELi4ELb0ELb0EN7cutlass10bfloat16_tE19Flash_kernel_traitsILi128ELi64ELi128ELi4ES3_EELb0ELb0ELb0ELb0ELb1ELb0ELb1ELb1EEEvNS_16Flash_fwd_paramsE,"",@"SHT_CUDA_INFO"
	.sectionflags	@""
	.align	4


	//----- nvinfo : EIATTR_CUDA_API_VERSION
	.align		4
        /*0000*/ 	.byte	0x04, 0x37
        /*0002*/ 	.short	(.L_716 - .L_715)
.L_715:
        /*0004*/ 	.word	0x00000080


	//----- nvinfo : EIATTR_KPARAM_INFO
	.align		4
.L_716:
        /*0008*/ 	.byte	0x04, 0x17
        /*000a*/ 	.short	(.L_718 - .L_717)
.L_717:
        /*000c*/ 	.word	0x00000000
        /*0010*/ 	.short	0x0000
        /*0012*/ 	.short	0x0000
        /*0014*/ 	.byte	0x00, 0xf0, 0x41, 0x07


	//----- nvinfo : EIATTR_SPARSE_MMA_MASK
	.align		4
.L_718:
        /*0018*/ 	.byte	0x03, 0x50
        /*001a*/ 	.short	0x0000


	//----- nvinfo : EIATTR_MAXREG_COUNT
	.align		4
        /*001c*/ 	.byte	0x03, 0x1b
        /*001e*/ 	.short	0x00ff


	//----- nvinfo : EIATTR_COOP_GROUP_MASK_REGIDS
	.align		4
        /*0020*/ 	.byte	0x04, 0x29
        /*0022*/ 	.short	(.L_720 - .L_719)


	//   ....[0]....
.L_719:
        /*0024*/ 	.word	0xffffffff


	//   ....[1]....
        /*0028*/ 	.word	0xffffffff


	//   ....[2]....
        /*002c*/ 	.word	0xffffffff


	//   ....[3]....
        /*0030*/ 	.word	0xffffffff


	//   ....[4]....
        /*0034*/ 	.word	0xffffffff


	//   ....[5]....
        /*0038*/ 	.word	0xffffffff


	//   ....[6]....
        /*003c*/ 	.word	0xffffffff


	//   ....[7]....
        /*0040*/ 	.word	0xffffffff


	//   ....[8]....
        /*0044*/ 	.word	0xffffffff


	//   ....[9]....
        /*0048*/ 	.word	0xffffffff


	//   ....[10]....
        /*004c*/ 	.word	0xffffffff


	//   ....[11]....
        /*0050*/ 	.word	0xffffffff


	//   ....[12]....
        /*0054*/ 	.word	0x05000006


	//   ....[13]....
        /*0058*/ 	.word	0x05000006


	//   ....[14]....
        /*005c*/ 	.word	0x05000006


	//   ....[15]....
        /*0060*/ 	.word	0x05000006


	//----- nvinfo : EIATTR_COOP_GROUP_INSTR_OFFSETS
	.align		4
.L_720:
        /*0064*/ 	.byte	0x04, 0x28
        /*0066*/ 	.short	(.L_722 - .L_721)


	//   ....[0]....
.L_721:
        /*0068*/ 	.word	0x00014b50


	//   ....[1]....
        /*006c*/ 	.word	0x00014bd0


	//   ....[2]....
        /*0070*/ 	.word	0x00014be0


	//   ....[3]....
        /*0074*/ 	.word	0x00014c10


	//   ....[4]....
        /*0078*/ 	.word	0x00019530


	//   ....[5]....
        /*007c*/ 	.word	0x00019550


	//   ....[6]....
        /*0080*/ 	.word	0x000195c0


	//   ....[7]....
        /*0084*/ 	.word	0x00019600


	//   ....[8]....
        /*0088*/ 	.word	0x0001c550


	//   ....[9]....
        /*008c*/ 	.word	0x0001c560


	//   ....[10]....
        /*0090*/ 	.word	0x0001c590


	//   ....[11]....
        /*0094*/ 	.word	0x0001c5a0


	//   ....[12]....
        /*0098*/ 	.word	0x0001d8c0


	//   ....[13]....
        /*009c*/ 	.word	0x0001d930


	//   ....[14]....
        /*00a0*/ 	.word	0x0001d990


	//   ....[15]....
        /*00a4*/ 	.word	0x0001da00


	//----- nvinfo : EIATTR_EXIT_INSTR_OFFSETS
	.align		4
.L_722:
        /*00a8*/ 	.byte	0x04, 0x1c
        /*00aa*/ 	.short	(.L_724 - .L_723)


	//   ....[0]....
.L_723:
        /*00ac*/ 	.word	0x000001f0


	//----- nvinfo : EIATTR_CRS_STACK_SIZE
	.align		4
.L_724:
        /*00b0*/ 	.byte	0x04, 0x1e
        /*00b2*/ 	.short	(.L_726 - .L_725)
.L_725:
        /*00b4*/ 	.word	0x00000000


	//----- nvinfo : EIATTR_CBANK_PARAM_SIZE
	.align		4
.L_726:
        /*00b8*/ 	.byte	0x03, 0x19
        /*00ba*/ 	.short	0x01d0


	//----- nvinfo : EIATTR_PARAM_CBANK
	.align		4
        /*00bc*/ 	.byte	0x04, 0x0a
        /*00be*/ 	.short	(.L_728 - .L_727)
	.align		4
.L_727:
        /*00c0*/ 	.word	index@(.nv.constant0._ZN13pytorch_flash24flash_fwd_splitkv_kernelI23Flash_fwd_kernel_traitsILi128ELi64ELi128ELi4ELb0ELb0EN7cutlass10bfloat16_tE19Flash_kernel_traitsILi128ELi64ELi128ELi4ES3_EELb0ELb0ELb0ELb0ELb1ELb0ELb1ELb1EEEvNS_16Flash_fwd_paramsE)
        /*00c4*/ 	.short	0x0210
        /*00c6*/ 	.short	0x01d0


	//----- nvinfo : EIATTR_SW_WAR
	.align		4
.L_728:
        /*00c8*/ 	.byte	0x04, 0x36
        /*00ca*/ 	.short	(.L_730 - .L_729)
.L_729:
        /*00cc*/ 	.word	0x00000008
.L_730:


//--------------------- .nv.info._ZN13pytorch_flash24flash_fwd_splitkv_kernelI23Flash_fwd_kernel_traitsILi128ELi64ELi128ELi4ELb0ELb0EN7cutlass10bfloat16_tE19Flash_kernel_traitsILi128ELi64ELi128ELi4ES3_EELb0ELb1ELb0ELb0ELb1ELb0ELb0ELb0EEEvNS_16Flash_fwd_paramsE --------------------------
	.section	.nv.info._ZN13pytorch_flash24flash_fwd_splitkv_kernelI23Flash_fwd_kernel_traitsILi128ELi64ELi128ELi4ELb0ELb0EN7cutlass10bfloat16_tE19Flash_kernel_traitsILi128ELi64ELi128ELi4ES3_EELb0ELb1ELb0ELb0ELb1ELb0ELb0ELb0EEEvNS_16Flash_fwd_paramsE,"",@"SHT_CUDA_INFO"
	.sectionflags	@""
	.align	4


	//----- nvinfo : EIATTR_CUDA_API_VERSION
	.align		4
        /*0000*/ 	.byte	0x04, 0x37
        /*0002*/ 	.short	(.L_732 - .L_731)
.L_731:
        /*0004*/ 	.word	0x00000080


	//----- nvinfo : EIATTR_KPARAM_INFO
	.align		4
.L_732:
        /*0008*/ 	.byte	0x04, 0x17
        /*000a*/ 	.short	(.L_734 - .L_733)
.L_733:
        /*000c*/ 	.word	0x00000000
        /*0010*/ 	.short	0x0000
        /*0012*/ 	.short	0x0000
        /*0014*/ 	.byte	0x00, 0xf0, 0x41, 0x07


	//----- nvinfo : EIATTR_SPARSE_MMA_MASK
	.align		4
.L_734:
        /*0018*/ 	.byte	0x03, 0x50
        /*001a*/ 	.short	0x0000


	//----- nvinfo : EIATTR_MAXREG_COUNT
	.align		4
        /*001c*/ 	.byte	0x03, 0x1b
        /*001e*/ 	.short	0x00ff


	//----- nvinfo : EIATTR_COOP_GROUP_MASK_REGIDS
	.align		4
        /*0020*/ 	.byte	0x04, 0x29
        /*0022*/ 	.short	(.L_736 - .L_735)


	//   ....[0]....
.L_735:
        /*0024*/ 	.word	0xffffffff


	//   ....[1]....
        /*0028*/ 	.word	0xffffffff


	//   ....[2]....
        /*002c*/ 	.word	0xffffffff


	//   ....[3]....
        /*0030*/ 	.word	0xffffffff


	//   ....[4]....
        /*0034*/ 	.word	0xffffffff


	//   ....[5]....
        /*0038*/ 	.word	0xffffffff


	//   ....[6]....
        /*003c*/ 	.word	0xffffffff


	//   ....[7]....
        /*0040*/ 	.word	0xffffffff


	//   ....[8]....
        /*0044*/ 	.word	0xffffffff


	//   ....[9]....
        /*0048*/ 	.word	0xffffffff


	//   ....[10]....
        /*004c*/ 	.word	0xffffffff


	//   ....[11]....
        /*0050*/ 	.word	0xffffffff


	//   ....[12]....
        /*0054*/ 	.word	0xffffffff


	//   ....[13]....
        /*0058*/ 	.word	0xffffffff


	//   ....[14]....
        /*005c*/ 	.word	0xffffffff


	//   ....[15]....
        /*0060*/ 	.word	0xffffffff


	//----- nvinfo : EIATTR_COOP_GROUP_INSTR_OFFSETS
	.align		4
.L_736:
        /*0064*/ 	.byte	0x04, 0x28
        /*0066*/ 	.short	(.L_738 - .L_737)


	//   ....[0]....
.L_737:
        /*0068*/ 	.word	0x000059e0


	//   ....[1]....
        /*006c*/ 	.word	0x00005a90


	//   ....[2]....
        /*0070*/ 	.word	0x00005aa0


	//   ....[3]....
        /*0074*/ 	.word	0x00005ae0


	//   ....[4]....
        /*0078*/ 	.word	0x0000b0c0


	//   ....[5]....
        /*007c*/ 	.word	0x0000b130


	//   ....[6]....
        /*0080*/ 	.word	0x0000b160


	//   ....[7]....
        /*0084*/ 	.word	0x0000b190


	//   ....[8]....
        /*0088*/ 	.word	0x00010bf0


	//   ....[9]....
        /*008c*/ 	.word	0x00010d80


	//   ....[10]....
        /*0090*/ 	.word	0x00010da0


	//   ....[11]....
        /*0094*/ 	.word	0x00010dc0


	//   ....[12]....
        /*0098*/ 	.word	0x00013b70


	//   ....[13]....
        /*009c*/ 	.word	0x00013ba0


	//   ....[14]....
        /*00a0*/ 	.word	0x00013c00


	//   ....[15]....
        /*00a4*/ 	.word	0x00013c10


	//----- nvinfo : EIATTR_EXIT_INSTR_OFFSETS
	.align		4
.L_738:
        /*00a8*/ 	.byte	0x04, 0x1c
        /*00aa*/ 	.short	(.L_740 - .L_739)


	//   ....[0]....
.L_739:
        /*00ac*/ 	.word	0x00000310


	//   ....[1]....
        /*00b0*/ 	.word	0x00000c80


	//   ....[2]....
        /*00b4*/ 	.word	0x00000cb0


	//   ....[3]....
        /*00b8*/ 	.word	0x000152a0


	//   ....[4]....
        /*00bc*/ 	.word	0x00015380


	//----- nvinfo : EIATTR_CRS_STACK_SIZE
	.align		4
.L_740:
        /*00c0*/ 	.byte	0x04, 0x1e
        /*00c2*/ 	.short	(.L_742 - .L_741)
.L_741:
        /*00c4*/ 	.word	0x00000000


	//----- nvinfo : EIATTR_CBANK_PARAM_SIZE
	.align		4
.L_742:
        /*00c8*/ 	.byte	0x03, 0x19
        /*00ca*/ 	.short	0x01d0


	//----- nvinfo : EIATTR_PARAM_CBANK
	.align		4
        /*00cc*/ 	.byte	0x04, 0x0a
        /*00ce*/ 	.short	(.L_744 - .L_743)
	.align		4
.L_743:
        /*00d0*/ 	.word	index@(.nv.constant0._ZN13pytorch_flash24flash_fwd_splitkv_kernelI23Flash_fwd_kernel_traitsILi128ELi64ELi128ELi4ELb0ELb0EN7cutlass10bfloat16_tE19Flash_kernel_traitsILi128ELi64ELi128ELi4ES3_EELb0ELb1ELb0ELb0ELb1ELb0ELb0ELb0EEEvNS_16Flash_fwd_paramsE)
        /*00d4*/ 	.short	0x0210
        /*00d6*/ 	.short	0x01d0


	//----- nvinfo : EIATTR_SW_WAR
	.align		4
.L_744:
        /*00d8*/ 	.byte	0x04, 0x36
        /*00da*/ 	.short	(.L_746 - .L_745)
.L_745:
        /*00dc*/ 	.word	0x00000008
.L_746:


//--------------------- .nv.info._ZN13pytorch_flash24flash_fwd_splitkv_kernelI23Flash_fwd_kernel_traitsILi128ELi64ELi128ELi4ELb0ELb0EN7cutlass10bfloat16_tE19Flash_kernel_traitsILi128ELi64ELi128ELi4ES3_EELb0ELb1ELb0ELb0ELb1ELb0ELb0ELb1EEEvNS_16Flash_fwd_paramsE --------------------------
	.section	.nv.info._ZN13pytorch_flash24flash_fwd_splitkv_kernelI23Flash_fwd_kernel_traitsILi128ELi64ELi128ELi4ELb0ELb0EN7cutlass10bfloat16_tE19Flash_kernel_traitsILi128ELi64ELi128ELi4ES3_EELb0ELb1ELb0ELb0ELb1ELb0ELb0ELb1EEEvNS_16Flash_fwd_paramsE,"",@"SHT_CUDA_INFO"
	.sectionflags	@""
	.align	4


	//----- nvinfo : EIATTR_CUDA_API_VERSION
	.align		4
        /*0000*/ 	.byte	0x04, 0x37
        /*0002*/ 	.short	(.L_748 - .L_747)
.L_747:
        /*0004*/ 	.word	0x00000080


	//----- nvinfo : EIATTR_KPARAM_INFO
	.align		4
.L_748:
        /*0008*/ 	.byte	0x04, 0x17
        /*000a*/ 	.short	(.L_750 - .L_749)
.L_749:
        /*000c*/ 	.word	0x00000000
        /*0010*/ 	.short	0x0000
        /*0012*/ 	.short	0x0000
        /*0014*/ 	.byte	0x00, 0xf0, 0x41, 0x07


	//----- nvinfo : EIATTR_SPARSE_MMA_MASK
	.align		4
.L_750:
        /*0018*/ 	.byte	0x03, 0x50
        /*001a*/ 	.short	0x0000


	//----- nvinfo : EIATTR_MAXREG_COUNT
	.align		4
        /*001c*/ 	.byte	0x03, 0x1b
        /*001e*/ 	.short	0x00ff


	//----- nvinfo : EIATTR_COOP_GROUP_MASK_REGIDS
	.align		4
        /*0020*/ 	.byte	0x04, 0x29
        /*0022*/ 	.short	(.L_752 - .L_751)


	//   ....[0]....
.L_751:
        /*0024*/ 	.word	0xffffffff


	//   ....[1]....
        /*0028*/ 	.word	0xffffffff


	//   ....[2]....
        /*002c*/ 	.word	0xffffffff


	//   ....[3]....
        /*0030*/ 	.word	0xffffffff


	//   ....[4]....
        /*0034*/ 	.word	0xffffffff


	//   ....[5]....
        /*0038*/ 	.word	0xffffffff


	//   ....[6]....
        /*003c*/ 	.word	0xffffffff


	//   ....[7]....
        /*0040*/ 	.word	0xffffffff


	//   ....[8]....
        /*0044*/ 	.word	0xffffffff


	//   ....[9]....
        /*0048*/ 	.word	0xffffffff


	//   ....[10]....
        /*004c*/ 	.word	0xffffffff


	//   ....[11]....
        /*0050*/ 	.word	0xffffffff


	//   ....[12]....
        /*0054*/ 	.word	0xffffffff


	//   ....[13]....
        /*0058*/ 	.word	0xffffffff


	//   ....[14]....
        /*005c*/ 	.word	0xffffffff


	//   ....[15]....
        /*0060*/ 	.word	0xffffffff


	//   ....[16]....
        /*0064*/ 	.word	0x0500000c


	//   ....[17]....
        /*0068*/ 	.word	0x0500000c


	//   ....[18]....
        /*006c*/ 	.word	0x0500000c


	//   ....[19]....
        /*0070*/ 	.word	0x0500000c


	//----- nvinfo : EIATTR_COOP_GROUP_INSTR_OFFSETS
	.align		4
.L_752:
        /*0074*/ 	.byte	0x04, 0x28
        /*0076*/ 	.short	(.L_754 - .L_753)


	//   ....[0]....
.L_753:
        /*0078*/ 	.word	0x000155d0


	//   ....[1]....
        /*007c*/ 	.word	0x00015650


	//   ....[2]....
        /*0080*/ 	.word	0x00015660


	//   ....[3]....
        /*0084*/ 	.word	0x00015690


	//   ....[4]....
        /*0088*/ 	.word	0x0001ad60


	//   ....[5]....
        /*008c*/ 	.word	0x0001ade0


	//   ....[6]....
        /*0090*/ 	.word	0x0001adf0


	//   ....[7]....
        /*0094*/ 	.word	0x0001ae20


	//   ....[8]....
        /*0098*/ 	.word	0x00020e80


	//   ....[9]....
        /*009c*/ 	.word	0x00020f50


	//   ....[10]....
        /*00a0*/ 	.word	0x00020f80


	//   ....[11]....
        /*00a4*/ 	.word	0x00020fa0


	//   ....[12]....
        /*00a8*/ 	.word	0x00023e50


	//   ....[13]....
        /*00ac*/ 	.word	0x00023e60


	//   ....[14]....
        /*00b0*/ 	.word	0x00023e90


	//   ....[15]....
        /*00b4*/ 	.word	0x00023ea0


	//   ....[16]....
        /*00b8*/ 	.word	0x000258d0


	//   ....[17]....
        /*00bc*/ 	.word	0x00025940


	//   ....[18]....
        /*00c0*/ 	.word	0x000259a0


	//   ....[19]....
        /*00c4*/ 	.word	0x00025a10


	//----- nvinfo : EIATTR_EXIT_INSTR_OFFSETS
	.align		4
.L_754:
        /*00c8*/ 	.byte	0x04, 0x1c
        /*00ca*/ 	.short	(.L_756 - .L_755)


	//   ....[0]....
.L_755:
        /*00cc*/ 	.word	0x00000090


	//----- nvinfo : EIATTR_CRS_STACK_SIZE
	.align		4
.L_756:
        /*00d0*/ 	.byte	0x04, 0x1e
        /*00d2*/ 	.short	(.L_758 - .L_757)
.L_757:
        /*00d4*/ 	.word	0x00000000


	//----- nvinfo : EIATTR_CBANK_PARAM_SIZE
	.align		4
.L_758:
        /*00d8*/ 	.byte	0x03, 0x19
        /*00da*/ 	.short	0x01d0


	//----- nvinfo : EIATTR_PARAM_CBANK
	.align		4
        /*00dc*/ 	.byte	0x04, 0x0a
        /*00de*/ 	.short	(.L_760 - .L_759)
	.align		4
.L_759:
        /*00e0*/ 	.word	index@(.nv.constant0._ZN13pytorch_flash24flash_fwd_splitkv_kernelI23Flash_fwd_kernel_traitsILi128ELi64ELi128ELi4ELb0ELb0EN7cutlass10bfloat16_tE19Flash_kernel_traitsILi128ELi64ELi128ELi4ES3_EELb0ELb1ELb0ELb0ELb1ELb0ELb0ELb1EEEvNS_16Flash_fwd_paramsE)
        /*00e4*/ 	.short	0x0210
        /*00e6*/ 	.short	0x01d0


	//----- nvinfo : EIATTR_SW_WAR
	.align		4
.L_760:
        /*00e8*/ 	.byte	0x04, 0x36
        /*00ea*/ 	.short	(.L_762 - .L_761)
.L_761:
        /*00ec*/ 	.word	0x00000008
.L_762:


//--------------------- .nv.info._ZN13pytorch_flash24flash_fwd_splitkv_kernelI23Flash_fwd_kernel_traitsILi128ELi64ELi128ELi4ELb0ELb0EN7cutlass10bfloat16_tE19Flash_kernel_traitsILi128ELi64ELi128ELi4ES3_EELb0ELb1ELb0ELb0ELb1ELb0ELb1ELb0EEEvNS_16Flash_fwd_paramsE --------------------------
	.section	.nv.info._ZN13pytorch_flash24flash_fwd_splitkv_kernelI23Flash_fwd_kernel_traitsILi128ELi64ELi128ELi4ELb0ELb0EN7cutlass10bfloat16_tE19Flash_kernel_traitsILi128ELi64ELi128ELi4ES3_EELb0ELb1ELb0ELb0ELb1ELb0ELb1ELb0EEEvNS_16Flash_fwd_paramsE,"",@"SHT_CUDA_INFO"
	.sectionflags	@""
	.align	4


	//----- nvinfo : EIATTR_CUDA_API_VERSION
	.align		4
        /*0000*/ 	.byte	0x04, 0x37
        /*0002*/ 	.short	(.L_764 - .L_763)
.L_763:
        /*0004*/ 	.word	0x00000080


	//----- nvinfo : EIATTR_KPARAM_INFO
	.align		4
.L_764:
        /*0008*/ 	.byte	0x04, 0x17
        /*000a*/ 	.short	(.L_766 - .L_765)
.L_765:
        /*000c*/ 	.word	0x00000000
        /*0010*/ 	.short	0x0000
        /*0012*/ 	.short	0x0000
        /*0014*/ 	.byte	0x00, 0xf0, 0x41, 0x07


	//----- nvinfo : EIATTR_SPARSE_MMA_MASK
	.align		4
.L_766:
        /*0018*/ 	.byte	0x03, 0x50
        /*001a*/ 	.short	0x0000


	//----- nvinfo : EIATTR_MAXREG_COUNT
	.align		4
        /*001c*/ 	.byte	0x03, 0x1b
        /*001e*/ 	.short	0x00ff


	//----- nvinfo : EIATTR_COOP_GROUP_MASK_REGIDS
	.align		4
        /*0020*/ 	.byte	0x04, 0x29
        /*0022*/ 	.short	(.L_768 - .L_767)


	//   ....[0]....
.L_767:
        /*0024*/ 	.word	0xffffffff


	//   ....[1]....
        /*0028*/ 	.word	0xffffffff


	//   ....[2]....
        /*002c*/ 	.word	0xffffffff


	//   ....[3]....
        /*0030*/ 	.word	0xffffffff


	//   ....[4]....
        /*0034*/ 	.word	0xffffffff


	//   ....[5]....
        /*0038*/ 	.word	0xffffffff


	//   ....[6]....
        /*003c*/ 	.word	0xffffffff


	//   ....[7]....
        /*0040*/ 	.word	0xffffffff


	//   ....[8]....
        /*0044*/ 	.word	0xffffffff


	//   ....[9]....
        /*0048*/ 	.word	0xffffffff


	//   ....[10]....
        /*004c*/ 	.word	0xffffffff


	//   ....[11]....
        /*0050*/ 	.word	0xffffffff


	//   ....[12]....
        /*0054*/ 	.word	0xffffffff


	//   ....[13]....
        /*0058*/ 	.word	0xffffffff


	//   ....[14]....
        /*005c*/ 	.word	0xffffffff


	//   ....[15]....
        /*0060*/ 	.word	0xffffffff


	//----- nvinfo : EIATTR_COOP_GROUP_INSTR_OFFSETS
	.align		4
.L_768:
        /*0064*/ 	.byte	0x04, 0x28
        /*0066*/ 	.short	(.L_770 - .L_769)


	//   ....[0]....
.L_769:
        /*0068*/ 	.word	0x00005ab0


	//   ....[1]....
        /*006c*/ 	.word	0x00005b50


	//   ....[2]....
        /*0070*/ 	.word	0x00005b60


	//   ....[3]....
        /*0074*/ 	.word	0x00005ba0


	//   ....[4]....
        /*0078*/ 	.word	0x0000b160


	//   ....[5]....
        /*007c*/ 	.word	0x0000b1d0


	//   ....[6]....
        /*0080*/ 	.word	0x0000b200


	//   ....[7]....
        /*0084*/ 	.word	0x0000b230


	//   ....[8]....
        /*0088*/ 	.word	0x00010ca0


	//   ....[9]....
        /*008c*/ 	.word	0x00010e30


	//   ....[10]....
        /*0090*/ 	.word	0x00010e50


	//   ....[11]....
        /*0094*/ 	.word	0x00010e70


	//   ....[12]....
        /*0098*/ 	.word	0x00013c20


	//   ....[13]....
        /*009c*/ 	.word	0x00013c50


	//   ....[14]....
        /*00a0*/ 	.word	0x00013ca0


	//   ....[15]....
        /*00a4*/ 	.word	0x00013cc0


	//----- nvinfo : EIATTR_EXIT_INSTR_OFFSETS
	.align		4
.L_770:
        /*00a8*/ 	.byte	0x04, 0x1c
        /*00aa*/ 	.short	(.L_772 - .L_771)


	//   ....[0]....
.L_771:
        /*00ac*/ 	.word	0x00000440


	//   ....[1]....
        /*00b0*/ 	.word	0x00000d20


	//   ....[2]....
        /*00b4*/ 	.word	0x00000d50


	//   ....[3]....
        /*00b8*/ 	.word	0x00014f70


	//   ....[4]....
        /*00bc*/ 	.word	0x00014fa0


	//----- nvinfo : EIATTR_CRS_STACK_SIZE
	.align		4
.L_772:
        /*00c0*/ 	.byte	0x04, 0x1e
        /*00c2*/ 	.short	(.L_774 - .L_773)
.L_773:
        /*00c4*/ 	.word	0x00000000


	//----- nvinfo : EIATTR_CBANK_PARAM_SIZE
	.align		4
.L_774:
        /*00c8*/ 	.byte	0x03, 0x19
        /*00ca*/ 	.short	0x01d0


	//----- nvinfo : EIATTR_PARAM_CBANK
	.align		4
        /*00cc*/ 	.byte	0x04, 0x0a
        /*00ce*/ 	.short	(.L_776 - .L_775)
	.align		4
.L_775:
        /*00d0*/ 	.word	index@(.nv.constant0._ZN13pytorch_flash24flash_fwd_splitkv_kernelI23Flash_fwd_kernel_traitsILi128ELi64ELi128ELi4ELb0ELb0EN7cutlass10bfloat16_tE19Flash_kernel_traitsILi128ELi64ELi128ELi4ES3_EELb0ELb1ELb0ELb0ELb1ELb0ELb1ELb0EEEvNS_16Flash_fwd_paramsE)
        /*00d4*/ 	.short	0x0210
        /*00d6*/ 	.short	0x01d0


	//----- nvinfo : EIATTR_SW_WAR
	.align		4
.L_776:
        /*00d8*/ 	.byte	0x04, 0x36
        /*00da*/ 	.short	(.L_778 - .L_777)
.L_777:
        /*00dc*/ 	.word	0x00000008
.L_778:


//--------------------- .nv.info._ZN13pytorch_flash24flash_fwd_splitkv_kernelI23Flash_fwd_kernel_traitsILi128ELi64ELi128ELi4ELb0ELb0EN7cutlass10bfloat16_tE19Flash_kernel_traitsILi128ELi64ELi128ELi4ES3_EELb0ELb1ELb0ELb0ELb1ELb0ELb1ELb1EEEvNS_16Flash_fwd_paramsE --------------------------
	.section	.nv.info._ZN13pytorch_flash24flash_fwd_splitkv_kernelI23Flash_fwd_kernel_traitsILi128ELi64ELi128ELi4ELb0ELb0EN7cutlass10bfloat16_tE19Flash_kernel_traitsILi128ELi64ELi128ELi4ES3_EELb0ELb1ELb0ELb0ELb1ELb0ELb1ELb1EEEvNS_16Flash_fwd_paramsE,"",@"SHT_CUDA_INFO"
	.sectionflags	@""
	.align	4


	//----- nvinfo : EIATTR_CUDA_API_VERSION
	.align		4
        /*0000*/ 	.byte	0x04, 0x37
        /*0002*/ 	.short	(.L_780 - .L_779)
.L_779:
        /*0004*/ 	.word	0x00000080


	//----- nvinfo : EIATTR_KPARAM_INFO
	.align		4
.L_780:
        /*0008*/ 	.byte	0x04, 0x17
        /*000a*/ 	.short	(.L_782 - .L_781)
.L_781:
        /*000c*/ 	.word	0x00000000
        /*0010*/ 	.short	0x0000
        /*0012*/ 	.short	0x0000
        /*0014*/ 	.byte	0x00, 0xf0, 0x41, 0x07


	//----- nvinfo : EIATTR_SPARSE_MMA_MASK
	.align		4
.L_782:
        /*0018*/ 	.byte	0x03, 0x50
        /*001a*/ 	.short	0x0000


	//----- nvinfo : EIATTR_MAXREG_COUNT
	.align		4
        /*001c*/ 	.byte	0x03, 0x1b
        /*001e*/ 	.short	0x00ff


	//----- nvinfo : EIATTR_COOP_GROUP_MASK_REGIDS
	.align		4
        /*0020*/ 	.byte	0x04, 0x29
        /*0022*/ 	.short	(.L_784 - .L_783)


	//   ....[0]....
.L_783:
        /*0024*/ 	.word	0xffffffff


	//   ....[1]....
        /*0028*/ 	.word	0xffffffff


	//   ....[2]....
        /*002c*/ 	.word	0xffffffff


	//   ....[3]....
        /*0030*/ 	.word	0xffffffff


	//   ....[4]....
        /*0034*/ 	.word	0xffffffff


	//   ....[5]....
        /*0038*/ 	.word	0xffffffff


	//   ....[6]....
        /*003c*/ 	.word	0xffffffff


	//   ....[7]....
        /*0040*/ 	.word	0xffffffff


	//   ....[8]....
        /*0044*/ 	.word	0xffffffff


	//   ....[9]....
        /*0048*/ 	.word	0xffffffff


	//   ....[10]....
        /*004c*/ 	.word	0xffffffff


	//   ....[11]....
        /*0050*/ 	.word	0xffffffff


	//   ....[12]....
        /*0054*/ 	.word	0xffffffff


	//   ....[13]....
        /*0058*/ 	.word	0xffffffff


	//   ....[14]....
        /*005c*/ 	.word	0xffffffff


	//   ....[15]....
        /*0060*/ 	.word	0xffffffff


	//   ....[16]....
        /*0064*/ 	.word	0x05000008


	//   ....[17]....
        /*0068*/ 	.word	0x05000008


	//   ....[18]....
        /*006c*/ 	.word	0x05000008


	//   ....[19]....
        /*0070*/ 	.word	0x05000008


	//----- nvinfo : EIATTR_COOP_GROUP_INSTR_OFFSETS
	.align		4
.L_784:
        /*0074*/ 	.byte	0x04, 0x28
        /*0076*/ 	.short	(.L_786 - .L_785)


	//   ....[0]....
.L_785:
        /*0078*/ 	.word	0x00015660


	//   ....[1]....
        /*007c*/ 	.word	0x000156e0


	//   ....[2]....
        /*0080*/ 	.word	0x000156f0


	//   ....[3]....
        /*0084*/ 	.word	0x00015720


	//   ....[4]....
        /*0088*/ 	.word	0x0001add0


	//   ....[5]....
        /*008c*/ 	.word	0x0001ae30


	//   ....[6]....
        /*0090*/ 	.word	0x0001ae50


	//   ....[7]....
        /*0094*/ 	.word	0x0001ae70


	//   ....[8]....
        /*0098*/ 	.word	0x00020ee0


	//   ....[9]....
        /*009c*/ 	.word	0x00020fa0


	//   ....[10]....
        /*00a0*/ 	.word	0x00020fd0


	//   ....[11]....
        /*00a4*/ 	.word	0x00020ff0


	//   ....[12]....
        /*00a8*/ 	.word	0x00023e90


	//   ....[13]....
        /*00ac*/ 	.word	0x00023ea0


	//   ....[14]....
        /*00b0*/ 	.word	0x00023ed0


	//   ....[15]....
        /*00b4*/ 	.word	0x00023ee0


	//   ....[16]....
        /*00b8*/ 	.word	0x000254d0


	//   ....[17]....
        /*00bc*/ 	.word	0x00025540


	//   ....[18]....
        /*00c0*/ 	.word	0x000255a0


	//   ....[19]....
        /*00c4*/ 	.word	0x00025610


	//----- nvinfo : EIATTR_EXIT_INSTR_OFFSETS
	.align		4
.L_786:
        /*00c8*/ 	.byte	0x04, 0x1c
        /*00ca*/ 	.short	(.L_788 - .L_787)


	//   ....[0]....
.L_787:
        /*00cc*/ 	.word	0x000001f0


	//----- nvinfo : EIATTR_CRS_STACK_SIZE
	.align		4
.L_788:
        /*00d0*/ 	.byte	0x04, 0x1e
        /*00d2*/ 	.short	(.L_790 - .L_789)
.L_789:
        /*00d4*/ 	.word	0x00000000


	//----- nvinfo : EIATTR_CBANK_PARAM_SIZE
	.align		4
.L_790:
        /*00d8*/ 	.byte	0x03, 0x19
        /*00da*/ 	.short	0x01d0


	//----- nvinfo : EIATTR_PARAM_CBANK
	.align		4
        /*00dc*/ 	.byte	0x04, 0x0a
        /*00de*/ 	.short	(.L_792 - .L_791)
	.align		4
.L_791:
        /*00e0*/ 	.word	index@(.nv.constant0._ZN13pytorch_flash24flash_fwd_splitkv_kernelI23Flash_fwd_kernel_traitsILi128ELi64ELi128ELi4ELb0ELb0EN7cutlass10bfloat16_tE19Flash_kernel_traitsILi128ELi64ELi128ELi4ES3_EELb0ELb1ELb0ELb0ELb1ELb0ELb1ELb1EEEvNS_16Flash_fwd_paramsE)
        /*00e4*/ 	.short	0x0210
        /*00e6*/ 	.short	0x01d0


	//----- nvinfo : EIATTR_SW_WAR
	.align		4
.L_792:
        /*00e8*/ 	.byte	0x04, 0x36
        /*00ea*/ 	.short	(.L_794 - .L_793)
.L_793:
        /*00ec*/ 	.word	0x00000008
.L_794:


//--------------------- .nv.callgraph             --------------------------
	.section	.nv.callgraph,"",@"SHT_CUDA_CALLGRAPH"
	.align	4
	.sectionentsize	8
	.align		4
        /*0000*/ 	.word	0x00000000
	.align		4
        /*0004*/ 	.word	0xffffffff
	.align		4
        /*0008*/ 	.word	0x00000000
	.align		4
        /*000c*/ 	.word	0xfffffffe
	.align		4
        /*0010*/ 	.word	0x00000000
	.align		4
        /*0014*/ 	.word	0xfffffffd
	.align		4
        /*0018*/ 	.word	0x00000000
	.align		4
        /*001c*/ 	.word	0xfffffffc


//--------------------- .nv.constant4             --------------------------
	.section	.nv.constant4,"a",@progbits
	.align	8
	.align		8
.nv.constant4:
        /*0000*/ 	.dword	_ZN73_INTERNAL_49136aaf_36_flash_fwd_split_hdim128_bf16_sm80_cu_086b3596_414954cuda3std3__45__cpo5beginE
	.align		8
        /*0008*/ 	.dword	_ZN73_INTERNAL_49136aaf_36_flash_fwd_split_hdim128_bf16_sm80_cu_086b3596_414954cuda3std3__45__cpo3endE
	.align		8
        /*0010*/ 	.dword	_ZN73_INTERNAL_49136aaf_36_flash_fwd_split_hdim128_bf16_sm80_cu_086b3596_414954cuda3std3__45__cpo6cbeginE
	.align		8
        /*0018*/ 	.dword	_ZN73_INTERNAL_49136aaf_36_flash_fwd_split_hdim128_bf16_sm80_cu_086b3596_414954cuda3std3__45__cpo4cendE
	.align		8
        /*0020*/ 	.dword	_ZN73_INTERNAL_49136aaf_36_flash_fwd_split_hdim128_bf16_sm80_cu_086b3596_414954cuda3std3__475_GLOBAL__N__49136aaf_36_flash_fwd_split_hdim128_bf16_sm80_cu_086b3596_414956ignoreE
	.align		8
        /*0028*/ 	.dword	_ZN73_INTERNAL_49136aaf_36_flash_fwd_split_hdim128_bf16_sm80_cu_086b3596_414954cuda3std3__419piecewise_constructE
	.align		8
        /*0030*/ 	.dword	_ZN73_INTERNAL_49136aaf_36_flash_fwd_split_hdim128_bf16_sm80_cu_086b3596_414954cuda3std3__48in_placeE
	.align		8
        /*0038*/ 	.dword	_ZN73_INTERNAL_49136aaf_36_flash_fwd_split_hdim128_bf16_sm80_cu_086b3596_414954cuda3std6ranges3__45__cpo4swapE
	.align		8
        /*0040*/ 	.dword	_ZN73_INTERNAL_49136aaf_36_flash_fwd_split_hdim128_bf16_sm80_cu_086b3596_414954cuda3std6ranges3__45__cpo9iter_moveE
	.align		8
        /*0048*/ 	.dword	_ZN73_INTERNAL_49136aaf_36_flash_fwd_split_hdim128_bf16_sm80_cu_086b3596_414954cuda3std6ranges3__45__cpo7advanceE
	.align		8
        /*0050*/ 	.dword	_ZN73_INTERNAL_49136aaf_36_flash_fwd_split_hdim128_bf16_sm80_cu_086b3596_414956thrust42THRUST_200700_750_800_860_900_1000_1200_NS6system6detail10sequential3seqE
	.align		8
        /*0058*/ 	.dword	_ZN73_INTERNAL_49136aaf_36_flash_fwd_split_hdim128_bf16_sm80_cu_086b3596_414954cute7productE
	.align		8
        /*0060*/ 	.dword	_ZN73_INTERNAL_49136aaf_36_flash_fwd_split_hdim128_bf16_sm80_cu_086b3596_414954cute1_E


//--------------------- .text._ZN13pytorch_flash32flash_fwd_splitkv_combine_kernelI23Flash_fwd_kernel_traitsILi128ELi64ELi128ELi4ELb0ELb0EN7cutlass10bfloat16_tE19Flash_kernel_traitsILi128ELi64ELi128ELi4ES3_EELi4ELi7ELb0EEEvNS_16Flash_fwd_paramsE --------------------------
	.section	.text._ZN13pytorch_flash32flash_fwd_splitkv_combine_kernelI23Flash_fwd_kernel_traitsILi128ELi64ELi128ELi4ELb0ELb0EN7cutlass10bfloat16_tE19Flash_kernel_traitsILi128ELi64ELi128ELi4ES3_EELi4ELi7ELb0EEEvNS_16Flash_fwd_paramsE,"ax",@progbits
	.sectionflags	@"SHF_BARRIERS=1"
	.align	128
        .global         _ZN13pytorch_flash32flash_fwd_splitkv_combine_kernelI23Flash_fwd_kernel_traitsILi128ELi64ELi128ELi4ELb0ELb0EN7cutlass10bfloat16_tE19Flash_kernel_traitsILi128ELi64ELi128ELi4ES3_EELi4ELi7ELb0EEEvNS_16Flash_fwd_paramsE
        .type           _ZN13pytorch_flash32flash_fwd_splitkv_combine_kernelI23Flash_fwd_kernel_traitsILi128ELi64ELi128ELi4ELb0ELb0EN7cutlass10bfloat16_tE19Flash_kernel_traitsILi128ELi64ELi128ELi4ES3_EELi4ELi7ELb0EEEvNS_16Flash_fwd_paramsE,@function
        .size           _ZN13pytorch_flash32flash_fwd_splitkv_combine_kernelI23Flash_fwd_kernel_traitsILi128ELi64ELi128ELi4ELb0ELb0EN7cutlass10bfloat16_tE19Flash_kernel_traitsILi128ELi64ELi128ELi4ES3_EELi4ELi7ELb0EEEvNS_16Flash_fwd_paramsE,(.L_x_3473 - _ZN13pytorch_flash32flash_fwd_splitkv_combine_kernelI23Flash_fwd_kernel_traitsILi128ELi64ELi128ELi4ELb0ELb0EN7cutlass10bfloat16_tE19Flash_kernel_traitsILi128ELi64ELi128ELi4ES3_EELi4ELi7ELb0EEEvNS_16Flash_fwd_paramsE)
        .other          _ZN13pytorch_flash32flash_fwd_splitkv_combine_kernelI23Flash_fwd_kernel_traitsILi128ELi64ELi128ELi4ELb0ELb0EN7cutlass10bfloat16_tE19Flash_kernel_traitsILi128ELi64ELi128ELi4ES3_EELi4ELi7ELb0EEEvNS_16Flash_fwd_paramsE,@"STO_CUDA_ENTRY STV_DEFAULT"
_ZN13pytorch_flash32flash_fwd_splitkv_combine_kernelI23Flash_fwd_kernel_traitsILi128ELi64ELi128ELi4ELb0ELb0EN7cutlass10bfloat16_tE19Flash_kernel_traitsILi128ELi64ELi128ELi4ES3_EELi4ELi7ELb0EEEvNS_16Flash_fwd_paramsE:
.text._ZN13pytorch_flash32flash_fwd_splitkv_combine_kernelI23Flash_fwd_kernel_traitsILi128ELi64ELi128ELi4ELb0ELb0EN7cutlass10bfloat16_tE19Flash_kernel_traitsILi128ELi64ELi128ELi4ES3_EELi4ELi7ELb0EEEvNS_16Flash_fwd_paramsE:
[----:B------:R-:W0:Y:S08]  /*0000*/  LDC R1, c[0x0][0x28] ;  /* 0x00000a00ff017b82 */ /* 0x000e300000000800 */
[----:B------:R-:W1:Y:S01]  /*0010*/  LDC.64 R2, c[0x0][0x2c0] ;  /* 0x0000b000ff027b82 */ /* 0x000e620000000a00 */
[----:B------:R-:W-:-:S07]  /*0020*/  ULDC UR4, c[0x0][0x270] ;  /* 0x00009c0000047ab9 */ /* 0x000fce0000000800 */
[----:B------:R-:W2:Y:S01]  /*0030*/  S2UR UR7, SR_CTAID.X ;  /* 0x00000000000779c3 */ /* 0x000ea20000002500 */
[----:B-1----:R-:W-:Y:S01]  /*0040*/  IMAD R2, R2, UR4, RZ ;  /* 0x0000000402027c24 */ /* 0x002fe2000f8e02ff */
[----:B------:R-:W-:-:S03]  /*0050*/  IABS R26, R3 ;  /* 0x00000003001a7213 */ /* 0x000fc60000000000 */
[----:B------:R-:W-:Y:S01]  /*0060*/  IMAD R18, R2, R3, RZ ;  /* 0x0000000302127224 */ /* 0x000fe200078e02ff */
[----:B------:R-:W-:Y:S01]  /*0070*/  SHF.R.S32.HI R3, RZ, 0x1f, R26 ;  /* 0x0000001fff037819 */ /* 0x000fe2000001141a */
[----:B--2---:R-:W-:-:S03]  /*0080*/  USHF.L.U32 UR7, UR7, 0x2, URZ ;  /* 0x0000000207077899 */ /* 0x004fc6000800063f */
[----:B------:R-:W-:Y:S01]  /*0090*/  SHF.R.S32.HI R19, RZ, 0x1f, R18 ;  /* 0x0000001fff137819 */ /* 0x000fe20000011412 */
[----:B------:R-:W-:-:S03]  /*00a0*/  USHF.R.S32.HI UR6, URZ, 0x1f, UR7 ;  /* 0x0000001f3f067899 */ /* 0x000fc60008011407 */
[----:B------:R-:W-:-:S13]  /*00b0*/  ISETP.NE.U32.AND P0, PT, R19, RZ, PT ;  /* 0x000000ff1300720c */ /* 0x000fda0003f05070 */
[----:B0-----:R-:W-:Y:S05]  /*00c0*/  @!P0 BRA `(.L_x_0) ;  /* 0x0000000000108947 */ /* 0x001fea0003800000 */
[----:B------:R-:W-:Y:S02]  /*00d0*/  MOV R25, R3 ;  /* 0x0000000300197202 */ /* 0x000fe40000000f00 */
[----:B------:R-:W-:Y:S02]  /*00e0*/  MOV R24, 0x100 ;  /* 0x0000010000187802 */ /* 0x000fe40000000f00 */
[----:B------:R-:W-:Y:S05]  /*00f0*/  CALL.REL.NOINC `($__internal_0_$__cuda_sm20_div_s64) ;  /* 0x0000005000847944 */ /* 0x000fea0003c00000 */
[----:B------:R-:W-:Y:S05]  /*0100*/  BRA `(.L_x_1) ;  /* 0x00000000004c7947 */ /* 0x000fea0003800000 */
.L_x_0:
[----:B------:R-:W0:Y:S01]  /*0110*/  I2F.U32.RP R2, R26 ;  /* 0x0000001a00027306 */ /* 0x000e220000209000 */
[----:B------:R-:W-:Y:S02]  /*0120*/  ISETP.NE.U32.AND P0, PT, R26, RZ, PT ;  /* 0x000000ff1a00720c */ /* 0x000fe40003f05070 */
[----:B------:R-:W-:-:S05]  /*0130*/  MOV R21, RZ ;  /* 0x000000ff00157202 */ /* 0x000fca0000000f00 */
[----:B0-----:R-:W0:Y:S02]  /*0140*/  MUFU.RCP R4, R2 ;  /* 0x0000000200047308 */ /* 0x001e240000001000 */
[----:B0-----:R-:W-:-:S06]  /*0150*/  VIADD R4, R4, 0xffffffe ;  /* 0x0ffffffe04047836 */ /* 0x001fcc0000000000 */
[----:B------:R0:W1:Y:S02]  /*0160*/  F2I.FTZ.U32.TRUNC.NTZ R5, R4 ;  /* 0x0000000400057305 */ /* 0x000064000021f000 */
[----:B0-----:R-:W-:Y:S01]  /*0170*/  HFMA2.MMA R4, -RZ, RZ, 0, 0 ;  /* 0x00000000ff047435 */ /* 0x001fe200000001ff */
[----:B-1----:R-:W-:-:S04]  /*0180*/  IMAD.MOV R0, RZ, RZ, -R5 ;  /* 0x000000ffff007224 */ /* 0x002fc800078e0a05 */
[----:B------:R-:W-:-:S05]  /*0190*/  IMAD R7, R0, R26, RZ ;  /* 0x0000001a00077224 */ /* 0x000fca00078e02ff */
[----:B------:R-:W-:-:S06]  /*01a0*/  IMAD.HI.U32 R7, R5, R7, R4 ;  /* 0x0000000705077227 */ /* 0x000fcc00078e0004 */
[----:B------:R-:W-:-:S04]  /*01b0*/  IMAD.HI.U32 R20, R7, R18, RZ ;  /* 0x0000001207147227 */ /* 0x000fc800078e00ff */
[----:B------:R-:W-:-:S04]  /*01c0*/  IMAD.MOV R5, RZ, RZ, -R20 ;  /* 0x000000ffff057224 */ /* 0x000fc800078e0a14 */
[----:B------:R-:W-:-:S05]  /*01d0*/  IMAD R5, R26, R5, R18 ;  /* 0x000000051a057224 */ /* 0x000fca00078e0212 */
[----:B------:R-:W-:-:S13]  /*01e0*/  ISETP.GE.U32.AND P2, PT, R5, R26, PT ;  /* 0x0000001a0500720c */ /* 0x000fda0003f46070 */
[----:B------:R-:W-:Y:S01]  /*01f0*/  @P2 IADD3 R5, R5, -R26, RZ ;  /* 0x8000001a05052210 */ /* 0x000fe20007ffe0ff */
[----:B------:R-:W-:-:S03]  /*0200*/  @P2 VIADD R20, R20, 0x1 ;  /* 0x0000000114142836 */ /* 0x000fc60000000000 */
[----:B------:R-:W-:-:S13]  /*0210*/  ISETP.GE.U32.AND P1, PT, R5, R26, PT ;  /* 0x0000001a0500720c */ /* 0x000fda0003f26070 */
[----:B------:R-:W-:Y:S02]  /*0220*/  @P1 IADD3 R20, R20, 0x1, RZ ;  /* 0x0000000114141810 */ /* 0x000fe40007ffe0ff */
[----:B------:R-:W-:-:S07]  /*0230*/  @!P0 LOP3.LUT R20, RZ, R26, RZ, 0x33, !PT ;  /* 0x0000001aff148212 */ /* 0x000fce00078e33ff */
.L_x_1:
[----:B------:R-:W0:Y:S01]  /*0240*/  LDC R9, c[0x0][0x270] ;  /* 0x00009c00ff097b82 */ /* 0x000e220000000800 */
[----:B------:R-:W-:Y:S01]  /*0250*/  IMAD.MOV.U32 R17, RZ, RZ, R20 ;  /* 0x000000ffff117224 */ /* 0x000fe200078e0014 */
[----:B------:R-:W-:Y:S01]  /*0260*/  ISETP.GT.AND P0, PT, R18, RZ, PT ;  /* 0x000000ff1200720c */ /* 0x000fe20003f04270 */
[----:B------:R-:W-:Y:S01]  /*0270*/  IMAD.MOV.U32 R5, RZ, RZ, R21 ;  /* 0x000000ffff057224 */ /* 0x000fe200078e0015 */
[----:B------:R-:W-:Y:S01]  /*0280*/  ISETP.GT.AND P5, PT, R26, RZ, PT ;  /* 0x000000ff1a00720c */ /* 0x000fe20003fa4270 */
[----:B------:R-:W-:Y:S01]  /*0290*/  BSSY B0, `(.L_x_2) ;  /* 0x0000031000007945 */ /* 0x000fe20003800000 */
[----:B------:R-:W-:Y:S02]  /*02a0*/  ISETP.NE.U32.AND P2, PT, R17, RZ, PT ;  /* 0x000000ff1100720c */ /* 0x000fe40003f45070 */
[----:B------:R-:W0:Y:S01]  /*02b0*/  LDC.64 R6, c[0x0][0x2c0] ;  /* 0x0000b000ff067b82 */ /* 0x000e220000000a00 */
[----:B------:R-:W-:Y:S02]  /*02c0*/  SEL R0, RZ, 0x1, !P0 ;  /* 0x00000001ff007807 */ /* 0x000fe40004000000 */
[----:B------:R-:W-:-:S02]  /*02d0*/  ISETP.NE.AND.EX P2, PT, R5, RZ, PT, P2 ;  /* 0x000000ff0500720c */ /* 0x000fc40003f45320 */
[----:B------:R-:W-:-:S04]  /*02e0*/  LEA.HI.SX32 R0, P0, R19, R0, 0x1 ;  /* 0x0000000013007211 */ /* 0x000fc80007810aff */
[----:B------:R-:W-:-:S07]  /*02f0*/  LEA.HI.X.SX32 R19, R19, RZ, 0x1, P0 ;  /* 0x000000ff13137211 */ /* 0x000fce00000f0eff */
[----:B------:R-:W-:Y:S02]  /*0300*/  @!P2 SEL R5, R19, RZ, P5 ;  /* 0x000000ff1305a207 */ /* 0x000fe40002800000 */
[----:B------:R-:W-:Y:S02]  /*0310*/  @!P2 SEL R17, R0, RZ, P5 ;  /* 0x000000ff0011a207 */ /* 0x000fe40002800000 */
[----:B------:R-:W-:Y:S01]  /*0320*/  ISETP.NE.U32.AND P1, PT, R5, RZ, PT ;  /* 0x000000ff0500720c */ /* 0x000fe20003f25070 */
[----:B0-----:R-:W-:Y:S01]  /*0330*/  IMAD R2, R9, R6, RZ ;  /* 0x0000000609027224 */ /* 0x001fe200078e02ff */
[----:B------:R-:W-:-:S03]  /*0340*/  IABS R6, R7 ;  /* 0x0000000700067213 */ /* 0x000fc60000000000 */
[----:B------:R-:W-:Y:S01]  /*0350*/  IMAD R7, R2, R7, RZ ;  /* 0x0000000702077224 */ /* 0x000fe200078e02ff */
[----:B------:R-:W-:-:S04]  /*0360*/  IABS R2, R9 ;  /* 0x0000000900027213 */ /* 0x000fc80000000000 */
[----:B------:R-:W-:Y:S02]  /*0370*/  ISETP.LT.U32.AND P0, PT, R7, R6, PT ;  /* 0x000000060700720c */ /* 0x000fe40003f01070 */
[----:B------:R-:W-:Y:S02]  /*0380*/  SHF.R.S32.HI R27, RZ, 0x1f, R7 ;  /* 0x0000001fff1b7819 */ /* 0x000fe40000011407 */
[----:B------:R-:W-:Y:S02]  /*0390*/  SHF.R.S32.HI R4, RZ, 0x1f, R2 ;  /* 0x0000001fff047819 */ /* 0x000fe40000011402 */
[----:B------:R-:W-:-:S04]  /*03a0*/  ISETP.LT.AND.EX P0, PT, R27, RZ, PT, P0 ;  /* 0x000000ff1b00720c */ /* 0x000fc80003f01300 */
[----:B------:R-:W-:Y:S02]  /*03b0*/  SEL R38, R7, R6, P0 ;  /* 0x0000000607267207 */ /* 0x000fe40000000000 */
[----:B------:R-:W-:Y:S01]  /*03c0*/  SEL R0, R27, RZ, P0 ;  /* 0x000000ff1b007207 */ /* 0x000fe20000000000 */
[----:B------:R-:W-:Y:S06]  /*03d0*/  @!P1 BRA `(.L_x_3) ;  /* 0x0000000000249947 */ /* 0x000fec0003800000 */
[----:B------:R-:W-:Y:S01]  /*03e0*/  IMAD.MOV.U32 R18, RZ, RZ, R17 ;  /* 0x000000ffff127224 */ /* 0x000fe200078e0011 */
[----:B------:R-:W-:Y:S01]  /*03f0*/  MOV R26, R2 ;  /* 0x00000002001a7202 */ /* 0x000fe20000000f00 */
[----:B------:R-:W-:Y:S01]  /*0400*/  IMAD.MOV.U32 R19, RZ, RZ, R5 ;  /* 0x000000ffff137224 */ /* 0x000fe200078e0005 */
[----:B------:R-:W-:Y:S02]  /*0410*/  MOV R25, R4 ;  /* 0x0000000400197202 */ /* 0x000fe40000000f00 */
[----:B------:R-:W-:Y:S02]  /*0420*/  MOV R24, 0x440 ;  /* 0x0000044000187802 */ /* 0x000fe40000000f00 */
[----:B------:R-:W-:Y:S05]  /*0430*/  CALL.REL.NOINC `($__internal_0_$__cuda_sm20_div_s64) ;  /* 0x0000004c00b47944 */ /* 0x000fea0003c00000 */
[----:B------:R-:W-:Y:S02]  /*0440*/  MOV R10, R20 ;  /* 0x00000014000a7202 */ /* 0x000fe40000000f00 */
[----:B------:R-:W-:Y:S01]  /*0450*/  MOV R11, R21 ;  /* 0x00000015000b7202 */ /* 0x000fe20000000f00 */
[----:B------:R-:W-:Y:S05]  /*0460*/  BRA `(.L_x_4) ;  /* 0x00000000004c7947 */ /* 0x000fea0003800000 */
.L_x_3:
[----:B------:R-:W0:Y:S01]  /*0470*/  I2F.U32.RP R13, R2 ;  /* 0x00000002000d7306 */ /* 0x000e220000209000 */
[----:B------:R-:W-:Y:S01]  /*0480*/  IMAD.MOV R8, RZ, RZ, -R2 ;  /* 0x000000ffff087224 */ /* 0x000fe200078e0a02 */
[----:B------:R-:W-:-:S06]  /*0490*/  ISETP.NE.U32.AND P0, PT, R2, RZ, PT ;  /* 0x000000ff0200720c */ /* 0x000fcc0003f05070 */
[----:B0-----:R-:W0:Y:S02]  /*04a0*/  MUFU.RCP R12, R13 ;  /* 0x0000000d000c7308 */ /* 0x001e240000001000 */
[----:B0-----:R-:W-:-:S06]  /*04b0*/  VIADD R12, R12, 0xffffffe ;  /* 0x0ffffffe0c0c7836 */ /* 0x001fcc0000000000 */
[----:B------:R-:W0:Y:S02]  /*04c0*/  F2I.FTZ.U32.TRUNC.NTZ R9, R12 ;  /* 0x0000000c00097305 */ /* 0x000e24000021f000 */
[----:B0-----:R-:W-:Y:S01]  /*04d0*/  IMAD R11, R8, R9, RZ ;  /* 0x00000009080b7224 */ /* 0x001fe200078e02ff */
[----:B------:R-:W-:-:S10]  /*04e0*/  HFMA2.MMA R8, -RZ, RZ, 0, 0 ;  /* 0x00000000ff087435 */ /* 0x000fd400000001ff */
[----:B------:R-:W-:Y:S01]  /*04f0*/  IMAD.HI.U32 R8, R9, R11, R8 ;  /* 0x0000000b09087227 */ /* 0x000fe200078e0008 */
[----:B------:R-:W-:-:S05]  /*0500*/  MOV R11, RZ ;  /* 0x000000ff000b7202 */ /* 0x000fca0000000f00 */
[----:B------:R-:W-:-:S04]  /*0510*/  IMAD.HI.U32 R10, R8, R17, RZ ;  /* 0x00000011080a7227 */ /* 0x000fc800078e00ff */
[----:B------:R-:W-:-:S04]  /*0520*/  IMAD.MOV R8, RZ, RZ, -R10 ;  /* 0x000000ffff087224 */ /* 0x000fc800078e0a0a */
[----:B------:R-:W-:-:S05]  /*0530*/  IMAD R9, R2, R8, R17 ;  /* 0x0000000802097224 */ /* 0x000fca00078e0211 */
[----:B------:R-:W-:-:S13]  /*0540*/  ISETP.GE.U32.AND P2, PT, R9, R2, PT ;  /* 0x000000020900720c */ /* 0x000fda0003f46070 */
[----:B------:R-:W-:Y:S01]  /*0550*/  @P2 IADD3 R9, -R2, R9, RZ ;  /* 0x0000000902092210 */ /* 0x000fe20007ffe1ff */
[----:B------:R-:W-:-:S03]  /*0560*/  @P2 VIADD R10, R10, 0x1 ;  /* 0x000000010a0a2836 */ /* 0x000fc60000000000 */
[----:B------:R-:W-:-:S13]  /*0570*/  ISETP.GE.U32.AND P1, PT, R9, R2, PT ;  /* 0x000000020900720c */ /* 0x000fda0003f26070 */
[----:B------:R-:W-:Y:S02]  /*0580*/  @P1 IADD3 R10, R10, 0x1, RZ ;  /* 0x000000010a0a1810 */ /* 0x000fe40007ffe0ff */
[----:B------:R-:W-:Y:S02]  /*0590*/  @!P0 LOP3.LUT R10, RZ, R2, RZ, 0x33, !PT ;  /* 0x00000002ff0a8212 */ /* 0x000fe400078e33ff */
.L_x_4:
[----:B------:R-:W-:Y:S05]  /*05a0*/  BSYNC B0 ;  /* 0x0000000000007941 */ /* 0x000fea0003800000 */
.L_x_2:
[----:B------:R-:W-:Y:S02]  /*05b0*/  ISETP.GT.U32.AND P0, PT, R17, RZ, PT ;  /* 0x000000ff1100720c */ /* 0x000fe40003f04070 */
[----:B------:R-:W-:Y:S02]  /*05c0*/  ISETP.NE.U32.AND P2, PT, R10, RZ, PT ;  /* 0x000000ff0a00720c */ /* 0x000fe40003f45070 */
[----:B------:R-:W-:Y:S02]  /*05d0*/  ISETP.GT.AND.EX P0, PT, R5, RZ, PT, P0 ;  /* 0x000000ff0500720c */ /* 0x000fe40003f04300 */
[----:B------:R-:W-:Y:S02]  /*05e0*/  ISETP.NE.U32.AND P1, PT, R0, RZ, PT ;  /* 0x000000ff0000720c */ /* 0x000fe40003f25070 */
[----:B------:R-:W-:Y:S02]  /*05f0*/  ISETP.NE.AND.EX P2, PT, R11, RZ, PT, P2 ;  /* 0x000000ff0b00720c */ /* 0x000fe40003f45320 */
[----:B------:R-:W-:-:S02]  /*0600*/  SEL R8, RZ, 0x1, !P0 ;  /* 0x00000001ff087807 */ /* 0x000fc40004000000 */
[----:B------:R-:W-:Y:S02]  /*0610*/  ISETP.GT.AND P6, PT, R2, RZ, PT ;  /* 0x000000ff0200720c */ /* 0x000fe40003fc4270 */
[----:B------:R-:W-:-:S04]  /*0620*/  LEA.HI.SX32 R9, P0, R5, R8, 0x1 ;  /* 0x0000000805097211 */ /* 0x000fc80007810aff */
[----:B------:R-:W-:-:S03]  /*0630*/  LEA.HI.X.SX32 R8, R5, RZ, 0x1, P0 ;  /* 0x000000ff05087211 */ /* 0x000fc600000f0eff */
[----:B------:R-:W-:Y:S02]  /*0640*/  @!P2 SEL R10, R9, RZ, P6 ;  /* 0x000000ff090aa207 */ /* 0x000fe40003000000 */
[----:B------:R-:W-:Y:S01]  /*0650*/  @!P2 SEL R11, R8, RZ, P6 ;  /* 0x000000ff080ba207 */ /* 0x000fe20003000000 */
[----:B------:R-:W-:Y:S06]  /*0660*/  @!P1 BRA `(.L_x_5) ;  /* 0x00000000001c9947 */ /* 0x000fec0003800000 */
[----:B------:R-:W-:Y:S01]  /*0670*/  IMAD.MOV.U32 R26, RZ, RZ, R6 ;  /* 0x000000ffff1a7224 */ /* 0x000fe200078e0006 */
[----:B------:R-:W-:Y:S01]  /*0680*/  MOV R18, R38 ;  /* 0x0000002600127202 */ /* 0x000fe20000000f00 */
[----:B------:R-:W-:Y:S01]  /*0690*/  IMAD.MOV.U32 R25, RZ, RZ, R3 ;  /* 0x000000ffff197224 */ /* 0x000fe200078e0003 */
[----:B------:R-:W-:Y:S02]  /*06a0*/  MOV R19, R0 ;  /* 0x0000000000137202 */ /* 0x000fe40000000f00 */
[----:B------:R-:W-:Y:S02]  /*06b0*/  MOV R24, 0x6d0 ;  /* 0x000006d000187802 */ /* 0x000fe40000000f00 */
[----:B------:R-:W-:Y:S05]  /*06c0*/  CALL.REL.NOINC `($__internal_0_$__cuda_sm20_div_s64) ;  /* 0x0000004c00107944 */ /* 0x000fea0003c00000 */
[----:B------:R-:W-:Y:S05]  /*06d0*/  BRA `(.L_x_6) ;  /* 0x0000000000507947 */ /* 0x000fea0003800000 */
.L_x_5:
[----:B------:R-:W0:Y:S01]  /*06e0*/  I2F.U32.RP R12, R6 ;  /* 0x00000006000c7306 */ /* 0x000e220000209000 */
[----:B------:R-:W-:Y:S01]  /*06f0*/  IMAD.MOV.U32 R8, RZ, RZ, RZ ;  /* 0x000000ffff087224 */ /* 0x000fe200078e00ff */
[----:B------:R-:W-:Y:S01]  /*0700*/  ISETP.NE.U32.AND P0, PT, R6, RZ, PT ;  /* 0x000000ff0600720c */ /* 0x000fe20003f05070 */
[----:B------:R-:W-:-:S05]  /*0710*/  IMAD.MOV.U32 R21, RZ, RZ, RZ ;  /* 0x000000ffff157224 */ /* 0x000fca00078e00ff */
[----:B0-----:R-:W0:Y:S02]  /*0720*/  MUFU.RCP R9, R12 ;  /* 0x0000000c00097308 */ /* 0x001e240000001000 */
[----:B0-----:R-:W-:-:S06]  /*0730*/  IADD3 R9, R9, 0xffffffe, RZ ;  /* 0x0ffffffe09097810 */ /* 0x001fcc0007ffe0ff */
[----:B------:R-:W0:Y:S02]  /*0740*/  F2I.FTZ.U32.TRUNC.NTZ R9, R9 ;  /* 0x0000000900097305 */ /* 0x000e24000021f000 */
[----:B0-----:R-:W-:-:S05]  /*0750*/  IADD3 R3, RZ, -R9, RZ ;  /* 0x80000009ff037210 */ /* 0x001fca0007ffe0ff */
[----:B------:R-:W-:-:S04]  /*0760*/  IMAD R3, R3, R6, RZ ;  /* 0x0000000603037224 */ /* 0x000fc800078e02ff */
[----:B------:R-:W-:-:S06]  /*0770*/  IMAD.HI.U32 R3, R9, R3, R8 ;  /* 0x0000000309037227 */ /* 0x000fcc00078e0008 */
[----:B------:R-:W-:-:S05]  /*0780*/  IMAD.HI.U32 R8, R3, R38, RZ ;  /* 0x0000002603087227 */ /* 0x000fca00078e00ff */
[----:B------:R-:W-:-:S05]  /*0790*/  IADD3 R3, -R8, RZ, RZ ;  /* 0x000000ff08037210 */ /* 0x000fca0007ffe1ff */
[----:B------:R-:W-:-:S05]  /*07a0*/  IMAD R3, R6, R3, R38 ;  /* 0x0000000306037224 */ /* 0x000fca00078e0226 */
[----:B------:R-:W-:-:S13]  /*07b0*/  ISETP.GE.U32.AND P2, PT, R3, R6, PT ;  /* 0x000000060300720c */ /* 0x000fda0003f46070 */
[----:B------:R-:W-:Y:S01]  /*07c0*/  @P2 IMAD.IADD R3, R3, 0x1, -R6 ;  /* 0x0000000103032824 */ /* 0x000fe200078e0a06 */
[----:B------:R-:W-:-:S04]  /*07d0*/  @P2 IADD3 R8, R8, 0x1, RZ ;  /* 0x0000000108082810 */ /* 0x000fc80007ffe0ff */
[----:B------:R-:W-:-:S13]  /*07e0*/  ISETP.GE.U32.AND P1, PT, R3, R6, PT ;  /* 0x000000060300720c */ /* 0x000fda0003f26070 */
[----:B------:R-:W-:Y:S01]  /*07f0*/  @P1 VIADD R8, R8, 0x1 ;  /* 0x0000000108081836 */ /* 0x000fe20000000000 */
[----:B------:R-:W-:-:S04]  /*0800*/  @!P0 LOP3.LUT R8, RZ, R6, RZ, 0x33, !PT ;  /* 0x00000006ff088212 */ /* 0x000fc800078e33ff */
[----:B------:R-:W-:-:S07]  /*0810*/  MOV R20, R8 ;  /* 0x0000000800147202 */ /* 0x000fce0000000f00 */
.L_x_6:
[----:B------:R-:W-:Y:S01]  /*0820*/  IMAD.MOV.U32 R18, RZ, RZ, R20 ;  /* 0x000000ffff127224 */ /* 0x000fe200078e0014 */
[----:B------:R-:W-:Y:S01]  /*0830*/  ISETP.GT.U32.AND P1, PT, R38, RZ, PT ;  /* 0x000000ff2600720c */ /* 0x000fe20003f24070 */
[----:B------:R-:W-:Y:S01]  /*0840*/  IMAD.MOV.U32 R3, RZ, RZ, R21 ;  /* 0x000000ffff037224 */ /* 0x000fe200078e0015 */
[----:B------:R-:W-:Y:S02]  /*0850*/  BSSY B0, `(.L_x_7) ;  /* 0x000002c000007945 */ /* 0x000fe40003800000 */
[----:B------:R-:W-:Y:S02]  /*0860*/  ISETP.NE.U32.AND P0, PT, R18, RZ, PT ;  /* 0x000000ff1200720c */ /* 0x000fe40003f05070 */
[----:B------:R-:W-:Y:S02]  /*0870*/  ISETP.GT.AND.EX P1, PT, R0, RZ, PT, P1 ;  /* 0x000000ff0000720c */ /* 0x000fe40003f24310 */
[----:B------:R-:W-:Y:S02]  /*0880*/  ISETP.NE.AND.EX P0, PT, R3, RZ, PT, P0 ;  /* 0x000000ff0300720c */ /* 0x000fe40003f05300 */
[----:B------:R-:W-:-:S04]  /*0890*/  SEL R9, RZ, 0x1, !P1 ;  /* 0x00000001ff097807 */ /* 0x000fc80004800000 */
[----:B------:R-:W-:-:S04]  /*08a0*/  LEA.HI.SX32 R8, P1, R0, R9, 0x1 ;  /* 0x0000000900087211 */ /* 0x000fc80007830aff */
[----:B------:R-:W-:Y:S02]  /*08b0*/  LEA.HI.X.SX32 R6, R0, RZ, 0x1, P1 ;  /* 0x000000ff00067211 */ /* 0x000fe400008f0eff */
[-C--:B------:R-:W-:Y:S02]  /*08c0*/  ISETP.LT.U32.AND P1, PT, R17, R2.reuse, PT ;  /* 0x000000021100720c */ /* 0x080fe40003f21070 */
[----:B------:R-:W-:Y:S02]  /*08d0*/  @!P0 SEL R18, R8, RZ, P5 ;  /* 0x000000ff08128207 */ /* 0x000fe40002800000 */
[----:B------:R-:W-:Y:S02]  /*08e0*/  @!P0 SEL R3, R6, RZ, P5 ;  /* 0x000000ff06038207 */ /* 0x000fe40002800000 */
[----:B------:R-:W-:Y:S02]  /*08f0*/  ISETP.GT.U32.AND P0, PT, R18, R2, PT ;  /* 0x000000021200720c */ /* 0x000fe40003f04070 */
[----:B------:R-:W-:-:S02]  /*0900*/  ISETP.LT.AND.EX P1, PT, R5, RZ, PT, P1 ;  /* 0x000000ff0500720c */ /* 0x000fc40003f21310 */
[C---:B------:R-:W-:Y:S02]  /*0910*/  ISETP.GT.AND.EX P2, PT, R3.reuse, RZ, PT, P0 ;  /* 0x000000ff0300720c */ /* 0x040fe40003f44300 */
[----:B------:R-:W-:Y:S02]  /*0920*/  ISETP.NE.U32.AND P0, PT, R3, RZ, PT ;  /* 0x000000ff0300720c */ /* 0x000fe40003f05070 */
[----:B------:R-:W-:Y:S02]  /*0930*/  SEL R17, R17, R2, P1 ;  /* 0x0000000211117207 */ /* 0x000fe40000800000 */
[----:B------:R-:W-:Y:S02]  /*0940*/  SEL R16, R5, RZ, P1 ;  /* 0x000000ff05107207 */ /* 0x000fe40000800000 */
[----:B------:R-:W-:Y:S02]  /*0950*/  SEL R39, R2, R18, P2 ;  /* 0x0000001202277207 */ /* 0x000fe40001000000 */
[----:B------:R-:W-:-:S05]  /*0960*/  SEL R8, R4, R3, P2 ;  /* 0x0000000304087207 */ /* 0x000fca0001000000 */
[----:B------:R-:W-:Y:S05]  /*0970*/  @!P0 BRA `(.L_x_8) ;  /* 0x0000000000188947 */ /* 0x000fea0003800000 */
[----:B------:R-:W-:Y:S01]  /*0980*/  IMAD.MOV.U32 R26, RZ, RZ, R2 ;  /* 0x000000ffff1a7224 */ /* 0x000fe200078e0002 */
[----:B------:R-:W-:Y:S01]  /*0990*/  MOV R25, R4 ;  /* 0x0000000400197202 */ /* 0x000fe20000000f00 */
[----:B------:R-:W-:Y:S01]  /*09a0*/  IMAD.MOV.U32 R19, RZ, RZ, R3 ;  /* 0x000000ffff137224 */ /* 0x000fe200078e0003 */
[----:B------:R-:W-:Y:S02]  /*09b0*/  MOV R24, 0x9d0 ;  /* 0x000009d000187802 */ /* 0x000fe40000000f00 */
[----:B------:R-:W-:Y:S05]  /*09c0*/  CALL.REL.NOINC `($__internal_0_$__cuda_sm20_div_s64) ;  /* 0x0000004800507944 */ /* 0x000fea0003c00000 */
[----:B------:R-:W-:Y:S05]  /*09d0*/  BRA `(.L_x_9) ;  /* 0x00000000004c7947 */ /* 0x000fea0003800000 */
.L_x_8:
[----:B------:R-:W0:Y:S01]  /*09e0*/  I2F.U32.RP R12, R2 ;  /* 0x00000002000c7306 */ /* 0x000e220000209000 */
[----:B------:R-:W-:Y:S01]  /*09f0*/  IMAD.MOV R4, RZ, RZ, -R2 ;  /* 0x000000ffff047224 */ /* 0x000fe200078e0a02 */
[----:B------:R-:W-:Y:S02]  /*0a00*/  ISETP.NE.U32.AND P0, PT, R2, RZ, PT ;  /* 0x000000ff0200720c */ /* 0x000fe40003f05070 */
[----:B------:R-:W-:-:S04]  /*0a10*/  MOV R21, RZ ;  /* 0x000000ff00157202 */ /* 0x000fc80000000f00 */
[----:B0-----:R-:W0:Y:S02]  /*0a20*/  MUFU.RCP R6, R12 ;  /* 0x0000000c00067308 */ /* 0x001e240000001000 */
[----:B0-----:R-:W-:-:S06]  /*0a30*/  VIADD R6, R6, 0xffffffe ;  /* 0x0ffffffe06067836 */ /* 0x001fcc0000000000 */
[----:B------:R-:W0:Y:S02]  /*0a40*/  F2I.FTZ.U32.TRUNC.NTZ R5, R6 ;  /* 0x0000000600057305 */ /* 0x000e24000021f000 */
[----:B0-----:R-:W-:Y:S01]  /*0a50*/  IMAD R9, R4, R5, RZ ;  /* 0x0000000504097224 */ /* 0x001fe200078e02ff */
[----:B------:R-:W-:-:S10]  /*0a60*/  HFMA2.MMA R4, -RZ, RZ, 0, 0 ;  /* 0x00000000ff047435 */ /* 0x000fd400000001ff */
[----:B------:R-:W-:-:S06]  /*0a70*/  IMAD.HI.U32 R9, R5, R9, R4 ;  /* 0x0000000905097227 */ /* 0x000fcc00078e0004 */
        /* <DEDUP_REMOVED lines=9> */
.L_x_9:
[----:B------:R-:W-:Y:S05]  /*0b10*/  BSYNC B0 ;  /* 0x0000000000007941 */ /* 0x000fea0003800000 */
.L_x_7:
[----:B------:R-:W0:Y:S01]  /*0b20*/  LDC R4, c[0x0][0x270] ;  /* 0x00009c00ff047b82 */ /* 0x000e220000000800 */
[----:B------:R-:W-:Y:S01]  /*0b30*/  IMAD.MOV.U32 R40, RZ, RZ, R20 ;  /* 0x000000ffff287224 */ /* 0x000fe200078e0014 */
[----:B------:R-:W-:Y:S01]  /*0b40*/  BSSY B0, `(.L_x_10) ;  /* 0x000005b000007945 */ /* 0x000fe20003800000 */
[----:B------:R-:W-:Y:S01]  /*0b50*/  IMAD.MOV.U32 R41, RZ, RZ, R21 ;  /* 0x000000ffff297224 */ /* 0x000fe200078e0015 */
[----:B0-----:R-:W-:Y:S02]  /*0b60*/  ISETP.NE.AND P5, PT, R4, RZ, PT ;  /* 0x000000ff0400720c */ /* 0x001fe40003fa5270 */
[----:B------:R-:W-:Y:S02]  /*0b70*/  SHF.R.S32.HI R13, RZ, 0x1f, R4 ;  /* 0x0000001fff0d7819 */ /* 0x000fe40000011404 */
[-C--:B------:R-:W-:Y:S02]  /*0b80*/  IABS R6, R4.reuse ;  /* 0x0000000400067213 */ /* 0x080fe40000000000 */
[----:B------:R-:W-:-:S04]  /*0b90*/  SEL R9, R13, R4, !P5 ;  /* 0x000000040d097207 */ /* 0x000fc80006800000 */
[----:B------:R-:W-:Y:S02]  /*0ba0*/  IABS R2, R9 ;  /* 0x0000000900027213 */ /* 0x000fe40000000000 */
[----:B------:R-:W-:Y:S02]  /*0bb0*/  ISETP.NE.AND P3, PT, R9, RZ, PT ;  /* 0x000000ff0900720c */ /* 0x000fe40003f65270 */
[----:B------:R-:W0:Y:S01]  /*0bc0*/  I2F.RP R19, R2 ;  /* 0x0000000200137306 */ /* 0x000e220000209400 */
[----:B------:R-:W-:-:S07]  /*0bd0*/  SHF.R.S32.HI R25, RZ, 0x1f, R2 ;  /* 0x0000001fff197819 */ /* 0x000fce0000011402 */
[----:B0-----:R-:W0:Y:S02]  /*0be0*/  MUFU.RCP R14, R19 ;  /* 0x00000013000e7308 */ /* 0x001e240000001000 */
[----:B0-----:R-:W-:-:S06]  /*0bf0*/  VIADD R14, R14, 0xffffffe ;  /* 0x0ffffffe0e0e7836 */ /* 0x001fcc0000000000 */
[----:B------:R-:W0:Y:S02]  /*0c00*/  F2I.FTZ.U32.TRUNC.NTZ R15, R14 ;  /* 0x0000000e000f7305 */ /* 0x000e24000021f000 */
[----:B0-----:R-:W-:Y:S02]  /*0c10*/  IMAD.MOV R5, RZ, RZ, -R15 ;  /* 0x000000ffff057224 */ /* 0x001fe400078e0a0f */
[----:B------:R-:W-:Y:S02]  /*0c20*/  IMAD.MOV.U32 R14, RZ, RZ, RZ ;  /* 0x000000ffff0e7224 */ /* 0x000fe400078e00ff */
[----:B------:R-:W-:Y:S01]  /*0c30*/  IMAD R12, R5, R2, RZ ;  /* 0x00000002050c7224 */ /* 0x000fe200078e02ff */
[----:B------:R-:W-:-:S03]  /*0c40*/  IABS R5, R9 ;  /* 0x0000000900057213 */ /* 0x000fc60000000000 */
[----:B------:R-:W-:Y:S01]  /*0c50*/  IMAD.HI.U32 R15, R15, R12, R14 ;  /* 0x0000000c0f0f7227 */ /* 0x000fe200078e000e */
[----:B------:R-:W-:-:S03]  /*0c60*/  LEA.HI.SX32 R12, R4, 0x1, 0x1 ;  /* 0x00000001040c7811 */ /* 0x000fc600078f0aff */
[----:B------:R-:W-:Y:S02]  /*0c70*/  IMAD.MOV R5, RZ, RZ, -R5 ;  /* 0x000000ffff057224 */ /* 0x000fe400078e0a05 */
[----:B------:R-:W-:-:S04]  /*0c80*/  IMAD.HI.U32 R15, R15, R6, RZ ;  /* 0x000000060f0f7227 */ /* 0x000fc800078e00ff */
[----:B------:R-:W-:Y:S02]  /*0c90*/  IMAD R5, R15, R5, R6 ;  /* 0x000000050f057224 */ /* 0x000fe400078e0206 */
[----:B------:R-:W-:-:S03]  /*0ca0*/  VIADD R6, R4, 0x1 ;  /* 0x0000000104067836 */ /* 0x000fc60000000000 */
[----:B------:R-:W-:Y:S02]  /*0cb0*/  ISETP.GT.U32.AND P2, PT, R2, R5, PT ;  /* 0x000000050200720c */ /* 0x000fe40003f44070 */
[----:B------:R-:W-:-:S11]  /*0cc0*/  ISETP.GT.U32.OR P5, PT, R6, 0x2, !P5 ;  /* 0x000000020600780c */ /* 0x000fd60006fa4470 */
[----:B------:R-:W-:Y:S02]  /*0cd0*/  @!P2 IMAD.IADD R5, R5, 0x1, -R2 ;  /* 0x000000010505a824 */ /* 0x000fe400078e0a02 */
[----:B------:R-:W-:Y:S01]  /*0ce0*/  @!P2 VIADD R15, R15, 0x1 ;  /* 0x000000010f0fa836 */ /* 0x000fe20000000000 */
[----:B------:R-:W-:Y:S02]  /*0cf0*/  ISETP.GT.U32.AND P2, PT, R18, RZ, PT ;  /* 0x000000ff1200720c */ /* 0x000fe40003f44070 */
[----:B------:R-:W-:Y:S02]  /*0d00*/  ISETP.GE.U32.AND P1, PT, R5, R2, PT ;  /* 0x000000020500720c */ /* 0x000fe40003f26070 */
[----:B------:R-:W-:Y:S02]  /*0d10*/  LOP3.LUT R5, R9, R4, RZ, 0x3c, !PT ;  /* 0x0000000409057212 */ /* 0x000fe400078e3cff */
[----:B------:R-:W-:Y:S02]  /*0d20*/  ISETP.GT.AND.EX P2, PT, R3, RZ, PT, P2 ;  /* 0x000000ff0300720c */ /* 0x000fe40003f44320 */
[----:B------:R-:W-:-:S07]  /*0d30*/  ISETP.GE.AND P0, PT, R5, RZ, PT ;  /* 0x000000ff0500720c */ /* 0x000fce0003f06270 */
[----:B------:R-:W-:Y:S01]  /*0d40*/  @P1 VIADD R15, R15, 0x1 ;  /* 0x000000010f0f1836 */ /* 0x000fe20000000000 */
[----:B------:R-:W-:Y:S02]  /*0d50*/  ISETP.GT.AND P1, PT, R4, RZ, PT ;  /* 0x000000ff0400720c */ /* 0x000fe40003f24270 */
[----:B------:R-:W-:Y:S01]  /*0d60*/  SEL R4, RZ, 0x1, !P2 ;  /* 0x00000001ff047807 */ /* 0x000fe20005000000 */
[----:B------:R-:W-:-:S04]  /*0d70*/  IMAD.MOV.U32 R5, RZ, RZ, R15 ;  /* 0x000000ffff057224 */ /* 0x000fc800078e000f */
[----:B------:R-:W-:Y:S01]  /*0d80*/  @!P0 IMAD.MOV R5, RZ, RZ, -R5 ;  /* 0x000000ffff058224 */ /* 0x000fe200078e0a05 */
[----:B------:R-:W-:Y:S02]  /*0d90*/  ISETP.GT.U32.AND P0, PT, R17, RZ, PT ;  /* 0x000000ff1100720c */ /* 0x000fe40003f04070 */
[----:B------:R-:W-:Y:S02]  /*0da0*/  @!P3 LOP3.LUT R5, RZ, R9, RZ, 0x33, !PT ;  /* 0x00000009ff05b212 */ /* 0x000fe400078e33ff */
[----:B------:R-:W-:Y:S01]  /*0db0*/  ISETP.GT.AND.EX P0, PT, R16, RZ, PT, P0 ;  /* 0x000000ff1000720c */ /* 0x000fe20003f04300 */
[----:B------:R-:W-:Y:S01]  /*0dc0*/  @!P1 IMAD.MOV R12, RZ, RZ, R13 ;  /* 0x000000ffff0c9224 */ /* 0x000fe200078e020d */
[----:B------:R-:W-:Y:S02]  /*0dd0*/  ISETP.NE.AND P4, PT, R5, RZ, PT ;  /* 0x000000ff0500720c */ /* 0x000fe40003f85270 */
[----:B------:R-:W-:Y:S02]  /*0de0*/  SEL R13, RZ, 0x1, !P0 ;  /* 0x00000001ff0d7807 */ /* 0x000fe40004000000 */
[----:B------:R-:W-:-:S02]  /*0df0*/  ISETP.NE.U32.AND P1, PT, R17, RZ, PT ;  /* 0x000000ff1100720c */ /* 0x000fc40003f25070 */
[C---:B------:R-:W-:Y:S02]  /*0e00*/  LEA.HI.SX32 R18, P2, R16.reuse, R13, 0x1 ;  /* 0x0000000d10127211 */ /* 0x040fe40007850aff */
[C---:B------:R-:W-:Y:S02]  /*0e10*/  ISETP.NE.AND.EX P1, PT, R16.reuse, RZ, PT, P1 ;  /* 0x000000ff1000720c */ /* 0x040fe40003f25310 */
[----:B------:R-:W-:Y:S02]  /*0e20*/  LEA.HI.X.SX32 R19, R16, RZ, 0x1, P2 ;  /* 0x000000ff10137211 */ /* 0x000fe400010f0eff */
[----:B------:R-:W-:Y:S02]  /*0e30*/  ISETP.GT.OR P0, PT, R9, RZ, P4 ;  /* 0x000000ff0900720c */ /* 0x000fe40002704670 */
[----:B------:R-:W-:Y:S02]  /*0e40*/  SEL R19, R19, R16, !P1 ;  /* 0x0000001013137207 */ /* 0x000fe40004800000 */
[----:B------:R-:W-:-:S02]  /*0e50*/  ISETP.NE.U32.AND P3, PT, R40, RZ, PT ;  /* 0x000000ff2800720c */ /* 0x000fc40003f65070 */
[----:B------:R-:W-:Y:S02]  /*0e60*/  SEL R18, R18, R17, !P1 ;  /* 0x0000001112127207 */ /* 0x000fe40004800000 */
[----:B------:R-:W-:Y:S02]  /*0e70*/  ISETP.NE.U32.AND P1, PT, R19, RZ, PT ;  /* 0x000000ff1300720c */ /* 0x000fe40003f25070 */
[----:B------:R-:W-:Y:S02]  /*0e80*/  @!P4 SHF.R.S32.HI R6, RZ, 0x1f, R9 ;  /* 0x0000001fff06c819 */ /* 0x000fe40000011409 */
[----:B------:R-:W-:Y:S02]  /*0e90*/  ISETP.NE.AND.EX P3, PT, R41, RZ, PT, P3 ;  /* 0x000000ff2900720c */ /* 0x000fe40003f65330 */
[----:B------:R-:W-:Y:S01]  /*0ea0*/  @!P4 LEA.HI.SX32 R9, R9, 0x1, 0x1 ;  /* 0x000000010909c811 */ /* 0x000fe200078f0aff */
[----:B------:R-:W-:Y:S01]  /*0eb0*/  @!P0 IMAD.MOV R9, RZ, RZ, R6 ;  /* 0x000000ffff098224 */ /* 0x000fe200078e0206 */
[----:B------:R-:W-:-:S02]  /*0ec0*/  LEA.HI.SX32 R4, P2, R3, R4, 0x1 ;  /* 0x0000000403047211 */ /* 0x000fc40007850aff */
[----:B------:R-:W-:Y:S01]  /*0ed0*/  ISETP.GT.U32.AND P0, PT, R18, R2, PT ;  /* 0x000000021200720c */ /* 0x000fe20003f04070 */
[----:B------:R-:W-:Y:S01]  /*0ee0*/  @!P4 IMAD R5, R12, R9, RZ ;  /* 0x000000090c05c224 */ /* 0x000fe200078e02ff */
[----:B------:R-:W-:Y:S02]  /*0ef0*/  LEA.HI.X.SX32 R3, R3, RZ, 0x1, P2 ;  /* 0x000000ff03037211 */ /* 0x000fe400010f0eff */
[----:B------:R-:W-:-:S03]  /*0f00*/  ISETP.GT.AND.EX P0, PT, R19, RZ, PT, P0 ;  /* 0x000000ff1300720c */ /* 0x000fc60003f04300 */
[----:B------:R-:W-:Y:S02]  /*0f10*/  @!P3 SEL R40, R4, RZ, P6 ;  /* 0x000000ff0428b207 */ /* 0x000fe40003000000 */
[----:B------:R-:W-:Y:S02]  /*0f20*/  @!P3 SEL R41, R3, RZ, P6 ;  /* 0x000000ff0329b207 */ /* 0x000fe40003000000 */
[----:B------:R-:W-:Y:S02]  /*0f30*/  SEL R15, R2, R18, P0 ;  /* 0x00000012020f7207 */ /* 0x000fe40000000000 */
[----:B------:R-:W-:Y:S01]  /*0f40*/  SEL R14, R25, R19, P0 ;  /* 0x00000013190e7207 */ /* 0x000fe20000000000 */
[----:B------:R-:W-:Y:S06]  /*0f50*/  @!P1 BRA `(.L_x_11) ;  /* 0x0000000000189947 */ /* 0x000fec0003800000 */
[----:B------:R-:W-:Y:S02]  /*0f60*/  MOV R26, R2 ;  /* 0x00000002001a7202 */ /* 0x000fe40000000f00 */
[----:B------:R-:W-:Y:S02]  /*0f70*/  MOV R24, 0xf90 ;  /* 0x00000f9000187802 */ /* 0x000fe40000000f00 */
[----:B------:R-:W-:Y:S05]  /*0f80*/  CALL.REL.NOINC `($__internal_0_$__cuda_sm20_div_s64) ;  /* 0x0000004000e07944 */ /* 0x000fea0003c00000 */
[----:B------:R-:W-:Y:S02]  /*0f90*/  MOV R46, R20 ;  /* 0x00000014002e7202 */ /* 0x000fe40000000f00 */
[----:B------:R-:W-:Y:S01]  /*0fa0*/  MOV R47, R21 ;  /* 0x00000015002f7202 */ /* 0x000fe20000000f00 */
[----:B------:R-:W-:Y:S05]  /*0fb0*/  BRA `(.L_x_12) ;  /* 0x00000000004c7947 */ /* 0x000fea0003800000 */
.L_x_11:
[----:B------:R-:W0:Y:S01]  /*0fc0*/  I2F.U32.RP R4, R2 ;  /* 0x0000000200047306 */ /* 0x000e220000209000 */
[----:B------:R-:W-:Y:S01]  /*0fd0*/  IMAD.MOV R3, RZ, RZ, -R2 ;  /* 0x000000ffff037224 */ /* 0x000fe200078e0a02 */
[----:B------:R-:W-:Y:S02]  /*0fe0*/  ISETP.NE.U32.AND P0, PT, R2, RZ, PT ;  /* 0x000000ff0200720c */ /* 0x000fe40003f05070 */
[----:B------:R-:W-:-:S04]  /*0ff0*/  MOV R47, RZ ;  /* 0x000000ff002f7202 */ /* 0x000fc80000000f00 */
[----:B0-----:R-:W0:Y:S02]  /*1000*/  MUFU.RCP R20, R4 ;  /* 0x0000000400147308 */ /* 0x001e240000001000 */
[----:B0-----:R-:W-:-:S06]  /*1010*/  VIADD R20, R20, 0xffffffe ;  /* 0x0ffffffe14147836 */ /* 0x001fcc0000000000 */
[----:B------:R0:W1:Y:S02]  /*1020*/  F2I.FTZ.U32.TRUNC.NTZ R21, R20 ;  /* 0x0000001400157305 */ /* 0x000064000021f000 */
[----:B0-----:R-:W-:Y:S01]  /*1030*/  HFMA2.MMA R20, -RZ, RZ, 0, 0 ;  /* 0x00000000ff147435 */ /* 0x001fe200000001ff */
[----:B-1----:R-:W-:-:S09]  /*1040*/  IMAD R3, R3, R21, RZ ;  /* 0x0000001503037224 */ /* 0x002fd200078e02ff */
        /* <DEDUP_REMOVED lines=10> */
.L_x_12:
[----:B------:R-:W-:Y:S05]  /*10f0*/  BSYNC B0 ;  /* 0x0000000000007941 */ /* 0x000fea0003800000 */
.L_x_10:
[----:B------:R-:W0:Y:S01]  /*1100*/  LDC R21, c[0x0][0x270] ;  /* 0x00009c00ff157b82 */ /* 0x000e220000000800 */
[----:B------:R-:W-:Y:S02]  /*1110*/  ULDC UR4, c[0x0][0x270] ;  /* 0x00009c0000047ab9 */ /* 0x000fe40000000800 */
[----:B------:R-:W-:Y:S02]  /*1120*/  MOV R23, UR4 ;  /* 0x0000000400177c02 */ /* 0x000fe40008000f00 */
[----:B------:R-:W-:-:S03]  /*1130*/  MOV R28, UR4 ;  /* 0x00000004001c7c02 */ /* 0x000fc60008000f00 */
[----:B------:R-:W1:Y:S01]  /*1140*/  LDC R6, c[0x0][0x2c4] ;  /* 0x0000b100ff067b82 */ /* 0x000e620000000800 */
[C---:B0-----:R-:W-:Y:S01]  /*1150*/  ISETP.NE.AND P1, PT, R21.reuse, RZ, PT ;  /* 0x000000ff1500720c */ /* 0x041fe20003f25270 */
[----:B-1----:R-:W-:Y:S01]  /*1160*/  IMAD R3, R21, R6, RZ ;  /* 0x0000000615037224 */ /* 0x002fe200078e02ff */
[----:B------:R-:W-:Y:S11]  /*1170*/  @!P5 BRA `(.L_x_13) ;  /* 0x000000000024d947 */ /* 0x000ff60003800000 */
[C---:B------:R-:W-:Y:S02]  /*1180*/  ISETP.GT.AND P2, PT, R6.reuse, RZ, PT ;  /* 0x000000ff0600720c */ /* 0x040fe40003f44270 */
[C---:B------:R-:W-:Y:S02]  /*1190*/  ISETP.GT.AND P0, PT, R3.reuse, RZ, PT ;  /* 0x000000ff0300720c */ /* 0x040fe40003f04270 */
[----:B------:R-:W-:Y:S02]  /*11a0*/  SHF.R.S32.HI R9, RZ, 0x1f, R6 ;  /* 0x0000001fff097819 */ /* 0x000fe40000011406 */
[----:B------:R-:W-:Y:S02]  /*11b0*/  SHF.R.S32.HI R4, RZ, 0x1f, R3 ;  /* 0x0000001fff047819 */ /* 0x000fe40000011403 */
[----:B------:R-:W-:Y:S02]  /*11c0*/  LEA.HI.SX32 R20, R6, 0x1, 0x1 ;  /* 0x0000000106147811 */ /* 0x000fe400078f0aff */
[----:B------:R-:W-:-:S03]  /*11d0*/  LEA.HI.SX32 R23, R3, 0x1, 0x1 ;  /* 0x0000000103177811 */ /* 0x000fc600078f0aff */
[----:B------:R-:W-:Y:S02]  /*11e0*/  @!P2 IMAD.MOV R20, RZ, RZ, R9 ;  /* 0x000000ffff14a224 */ /* 0x000fe400078e0209 */
[----:B------:R-:W-:-:S04]  /*11f0*/  @!P0 IMAD.MOV R23, RZ, RZ, R4 ;  /* 0x000000ffff178224 */ /* 0x000fc800078e0204 */
[----:B------:R-:W-:Y:S02]  /*1200*/  IMAD R23, R20, R23, RZ ;  /* 0x0000001714177224 */ /* 0x000fe400078e02ff */
.L_x_13:
[----:B------:R-:W-:Y:S05]  /*1210*/  @P1 BRA `(.L_x_14) ;  /* 0x0000000000181947 */ /* 0x000fea0003800000 */
[C---:B------:R-:W-:Y:S02]  /*1220*/  ISETP.GT.AND P0, PT, R6.reuse, RZ, PT ;  /* 0x000000ff0600720c */ /* 0x040fe40003f04270 */
[----:B------:R-:W-:Y:S02]  /*1230*/  SHF.R.S32.HI R4, RZ, 0x1f, R6 ;  /* 0x0000001fff047819 */ /* 0x000fe40000011406 */
[----:B------:R-:W-:Y:S02]  /*1240*/  LEA.HI.SX32 R28, R6, 0x1, 0x1 ;  /* 0x00000001061c7811 */ /* 0x000fe400078f0aff */
[----:B------:R-:W-:-:S07]  /*1250*/  SHF.R.S32.HI R3, RZ, 0x1f, R3 ;  /* 0x0000001fff037819 */ /* 0x000fce0000011403 */
[----:B------:R-:W-:-:S04]  /*1260*/  @!P0 IMAD.MOV R28, RZ, RZ, R4 ;  /* 0x000000ffff1c8224 */ /* 0x000fc800078e0204 */
[----:B------:R-:W-:-:S07]  /*1270*/  IMAD R28, R3, R28, RZ ;  /* 0x0000001c031c7224 */ /* 0x000fce00078e02ff */
.L_x_14:
[----:B------:R-:W-:Y:S01]  /*1280*/  IABS R3, R28 ;  /* 0x0000001c00037213 */ /* 0x000fe20000000000 */
[----:B------:R-:W-:Y:S01]  /*1290*/  IMAD.MOV.U32 R24, RZ, RZ, RZ ;  /* 0x000000ffff187224 */ /* 0x000fe200078e00ff */
[----:B------:R-:W-:Y:S01]  /*12a0*/  IABS R9, R21 ;  /* 0x0000001500097213 */ /* 0x000fe20000000000 */
[----:B------:R-:W0:Y:S01]  /*12b0*/  S2R R36, SR_TID.X ;  /* 0x0000000000247919 */ /* 0x000e220000002100 */
[----:B------:R-:W1:Y:S01]  /*12c0*/  I2F.RP R20, R3 ;  /* 0x0000000300147306 */ /* 0x000e620000209400 */
[----:B------:R-:W-:-:S07]  /*12d0*/  IABS R26, R23 ;  /* 0x00000017001a7213 */ /* 0x000fce0000000000 */
[----:B------:R-:W2:Y:S08]  /*12e0*/  I2F.RP R29, R26 ;  /* 0x0000001a001d7306 */ /* 0x000eb00000209400 */
[----:B-1----:R-:W1:Y:S08]  /*12f0*/  MUFU.RCP R25, R20 ;  /* 0x0000001400197308 */ /* 0x002e700000001000 */
[----:B--2---:R-:W2:Y:S01]  /*1300*/  MUFU.RCP R30, R29 ;  /* 0x0000001d001e7308 */ /* 0x004ea20000001000 */
[----:B-1----:R-:W-:-:S07]  /*1310*/  VIADD R25, R25, 0xffffffe ;  /* 0x0ffffffe19197836 */ /* 0x002fce0000000000 */
[----:B------:R-:W1:Y:S01]  /*1320*/  F2I.FTZ.U32.TRUNC.NTZ R25, R25 ;  /* 0x0000001900197305 */ /* 0x000e62000021f000 */
[----:B--2---:R-:W-:-:S07]  /*1330*/  VIADD R30, R30, 0xffffffe ;  /* 0x0ffffffe1e1e7836 */ /* 0x004fce0000000000 */
[----:B------:R2:W-:Y:S01]  /*1340*/  F2I.FTZ.U32.TRUNC.NTZ R31, R30 ;  /* 0x0000001e001f7305 */ /* 0x0005e2000021f000 */
[----:B-1----:R-:W-:-:S04]  /*1350*/  IMAD.MOV R4, RZ, RZ, -R25 ;  /* 0x000000ffff047224 */ /* 0x002fc800078e0a19 */
[----:B------:R-:W-:Y:S01]  /*1360*/  IMAD R13, R4, R3, RZ ;  /* 0x00000003040d7224 */ /* 0x000fe200078e02ff */
[----:B------:R-:W-:-:S03]  /*1370*/  IABS R4, R28 ;  /* 0x0000001c00047213 */ /* 0x000fc60000000000 */
[----:B------:R-:W-:-:S04]  /*1380*/  IMAD.HI.U32 R24, R25, R13, R24 ;  /* 0x0000000d19187227 */ /* 0x000fc800078e0018 */
[----:B------:R-:W-:Y:S02]  /*1390*/  IMAD.MOV R4, RZ, RZ, -R4 ;  /* 0x000000ffff047224 */ /* 0x000fe400078e0a04 */
[----:B------:R-:W-:-:S04]  /*13a0*/  IMAD.HI.U32 R20, R24, R9, RZ ;  /* 0x0000000918147227 */ /* 0x000fc800078e00ff */
[----:B------:R-:W-:Y:S02]  /*13b0*/  IMAD R4, R20, R4, R9 ;  /* 0x0000000414047224 */ /* 0x000fe400078e0209 */
[----:B--2---:R-:W-:-:S03]  /*13c0*/  IMAD.MOV.U32 R30, RZ, RZ, RZ ;  /* 0x000000ffff1e7224 */ /* 0x004fc600078e00ff */
[----:B------:R-:W-:-:S13]  /*13d0*/  ISETP.GT.U32.AND P2, PT, R3, R4, PT ;  /* 0x000000040300720c */ /* 0x000fda0003f44070 */
[----:B------:R-:W-:Y:S02]  /*13e0*/  @!P2 IMAD.IADD R4, R4, 0x1, -R3 ;  /* 0x000000010404a824 */ /* 0x000fe400078e0a03 */
[----:B------:R-:W-:Y:S01]  /*13f0*/  @!P2 VIADD R20, R20, 0x1 ;  /* 0x000000011414a836 */ /* 0x000fe20000000000 */
[----:B------:R-:W-:Y:S02]  /*1400*/  ISETP.NE.AND P2, PT, R28, RZ, PT ;  /* 0x000000ff1c00720c */ /* 0x000fe40003f45270 */
[----:B------:R-:W-:Y:S02]  /*1410*/  ISETP.GE.U32.AND P3, PT, R4, R3, PT ;  /* 0x000000030400720c */ /* 0x000fe40003f66070 */
[----:B------:R-:W-:-:S04]  /*1420*/  LOP3.LUT R4, R28, R21, RZ, 0x3c, !PT ;  /* 0x000000151c047212 */ /* 0x000fc800078e3cff */
[----:B------:R-:W-:Y:S02]  /*1430*/  ISETP.GE.AND P0, PT, R4, RZ, PT ;  /* 0x000000ff0400720c */ /* 0x000fe40003f06270 */
[----:B------:R-:W1:Y:S05]  /*1440*/  I2F.RP R4, R9 ;  /* 0x0000000900047306 */ /* 0x000e6a0000209400 */
[----:B------:R-:W-:-:S06]  /*1450*/  @P3 VIADD R20, R20, 0x1 ;  /* 0x0000000114143836 */ /* 0x000fcc0000000000 */
[----:B------:R-:W-:Y:S01]  /*1460*/  @!P0 IMAD.MOV R20, RZ, RZ, -R20 ;  /* 0x000000ffff148224 */ /* 0x000fe200078e0a14 */
[----:B------:R-:W-:Y:S01]  /*1470*/  @!P2 LOP3.LUT R20, RZ, R28, RZ, 0x33, !PT ;  /* 0x0000001cff14a212 */ /* 0x000fe200078e33ff */
[----:B-1----:R-:W1:Y:S03]  /*1480*/  MUFU.RCP R24, R4 ;  /* 0x0000000400187308 */ /* 0x002e660000001000 */
[----:B------:R-:W-:-:S04]  /*1490*/  ISETP.NE.AND P3, PT, R20, RZ, PT ;  /* 0x000000ff1400720c */ /* 0x000fc80003f65270 */
[----:B------:R-:W-:-:S09]  /*14a0*/  ISETP.GT.OR P2, PT, R28, RZ, P3 ;  /* 0x000000ff1c00720c */ /* 0x000fd20001f44670 */
[----:B------:R-:W-:Y:S02]  /*14b0*/  @!P3 SHF.R.S32.HI R13, RZ, 0x1f, R28 ;  /* 0x0000001fff0db819 */ /* 0x000fe4000001141c */
[----:B------:R-:W-:Y:S02]  /*14c0*/  @!P3 LEA.HI.SX32 R25, R28, 0x1, 0x1 ;  /* 0x000000011c19b811 */ /* 0x000fe400078f0aff */
[----:B-1----:R-:W-:Y:S01]  /*14d0*/  IADD3 R24, R24, 0xffffffe, RZ ;  /* 0x0ffffffe18187810 */ /* 0x002fe20007ffe0ff */
[----:B------:R-:W-:Y:S02]  /*14e0*/  @!P2 IMAD.MOV R25, RZ, RZ, R13 ;  /* 0x000000ffff19a224 */ /* 0x000fe400078e020d */
[----:B------:R-:W-:Y:S02]  /*14f0*/  IMAD.MOV.U32 R13, RZ, RZ, R20 ;  /* 0x000000ffff0d7224 */ /* 0x000fe400078e0014 */
[----:B------:R-:W-:Y:S02]  /*1500*/  @!P3 IMAD R13, R12, R25, RZ ;  /* 0x000000190c0db224 */ /* 0x000fe400078e02ff */
[----:B------:R-:W1:Y:S03]  /*1510*/  F2I.FTZ.U32.TRUNC.NTZ R25, R24 ;  /* 0x0000001800197305 */ /* 0x000e66000021f000 */
[----:B------:R-:W-:-:S05]  /*1520*/  IABS R20, R13 ;  /* 0x0000000d00147213 */ /* 0x000fca0000000000 */
[----:B------:R-:W2:Y:S01]  /*1530*/  I2F.RP R22, R20 ;  /* 0x0000001400167306 */ /* 0x000ea20000209400 */
[----:B-1----:R-:W-:Y:S02]  /*1540*/  IMAD.MOV R4, RZ, RZ, -R25 ;  /* 0x000000ffff047224 */ /* 0x002fe400078e0a19 */
[----:B------:R-:W-:Y:S02]  /*1550*/  IMAD.MOV.U32 R24, RZ, RZ, RZ ;  /* 0x000000ffff187224 */ /* 0x000fe400078e00ff */
[----:B------:R-:W-:-:S03]  /*1560*/  IMAD R4, R4, R9, RZ ;  /* 0x0000000904047224 */ /* 0x000fc600078e02ff */
[----:B--2---:R-:W1:Y:S01]  /*1570*/  MUFU.RCP R22, R22 ;  /* 0x0000001600167308 */ /* 0x004e620000001000 */
[----:B------:R-:W-:-:S06]  /*1580*/  IMAD.HI.U32 R4, R25, R4, R24 ;  /* 0x0000000419047227 */ /* 0x000fcc00078e0018 */
[----:B------:R-:W-:Y:S01]  /*1590*/  IMAD.HI.U32 R25, R4, R3, RZ ;  /* 0x0000000304197227 */ /* 0x000fe200078e00ff */
[----:B------:R-:W-:-:S03]  /*15a0*/  IADD3 R4, RZ, -R31, RZ ;  /* 0x8000001fff047210 */ /* 0x000fc60007ffe0ff */
[----:B------:R-:W-:Y:S02]  /*15b0*/  IMAD.MOV R24, RZ, RZ, -R25 ;  /* 0x000000ffff187224 */ /* 0x000fe400078e0a19 */
[----:B------:R-:W-:Y:S02]  /*15c0*/  IMAD R29, R4, R26, RZ ;  /* 0x0000001a041d7224 */ /* 0x000fe400078e02ff */
[----:B------:R-:W-:Y:S02]  /*15d0*/  IMAD R24, R9, R24, R3 ;  /* 0x0000001809187224 */ /* 0x000fe400078e0203 */
[----:B-1----:R-:W-:Y:S02]  /*15e0*/  VIADD R32, R22, 0xffffffe ;  /* 0x0ffffffe16207836 */ /* 0x002fe40000000000 */
[----:B------:R-:W-:Y:S01]  /*15f0*/  IMAD.HI.U32 R4, R31, R29, R30 ;  /* 0x0000001d1f047227 */ /* 0x000fe200078e001e */
[----:B------:R-:W-:Y:S01]  /*1600*/  ISETP.GT.U32.AND P3, PT, R9, R24, PT ;  /* 0x000000180900720c */ /* 0x000fe20003f64070 */
[----:B------:R-:W1:-:S12]  /*1610*/  F2I.FTZ.U32.TRUNC.NTZ R33, R32 ;  /* 0x0000002000217305 */ /* 0x000e58000021f000 */
[----:B------:R-:W-:Y:S02]  /*1620*/  @!P3 IMAD.IADD R24, R24, 0x1, -R9 ;  /* 0x000000011818b824 */ /* 0x000fe400078e0a09 */
[----:B------:R-:W-:Y:S02]  /*1630*/  @!P3 VIADD R25, R25, 0x1 ;  /* 0x000000011919b836 */ /* 0x000fe40000000000 */
[----:B-1----:R-:W-:Y:S01]  /*1640*/  IMAD.MOV R3, RZ, RZ, -R33 ;  /* 0x000000ffff037224 */ /* 0x002fe200078e0a21 */
[----:B------:R-:W-:Y:S01]  /*1650*/  ISETP.GE.U32.AND P2, PT, R24, R9, PT ;  /* 0x000000091800720c */ /* 0x000fe20003f46070 */
[----:B------:R-:W-:Y:S01]  /*1660*/  IMAD.MOV.U32 R32, RZ, RZ, RZ ;  /* 0x000000ffff207224 */ /* 0x000fe200078e00ff */
[----:B------:R-:W-:Y:S01]  /*1670*/  IABS R24, R23 ;  /* 0x0000001700187213 */ /* 0x000fe20000000000 */
[----:B------:R-:W-:Y:S01]  /*1680*/  IMAD R22, R3, R20, RZ ;  /* 0x0000001403167224 */ /* 0x000fe200078e02ff */
[----:B------:R-:W-:-:S03]  /*1690*/  IABS R3, R13 ;  /* 0x0000000d00037213 */ /* 0x000fc60000000000 */
[----:B------:R-:W-:-:S04]  /*16a0*/  IMAD.HI.U32 R22, R33, R22, R32 ;  /* 0x0000001621167227 */ /* 0x000fc800078e0020 */
[----:B------:R-:W-:Y:S02]  /*16b0*/  IMAD.MOV R3, RZ, RZ, -R3 ;  /* 0x000000ffff037224 */ /* 0x000fe400078e0a03 */
[----:B------:R-:W-:-:S04]  /*16c0*/  IMAD.HI.U32 R22, R22, R9, RZ ;  /* 0x0000000916167227 */ /* 0x000fc800078e00ff */
[----:B------:R-:W-:Y:S01]  /*16d0*/  IMAD R3, R22, R3, R9 ;  /* 0x0000000316037224 */ /* 0x000fe200078e0209 */
[----:B------:R-:W-:Y:S01]  /*16e0*/  IABS R9, R6 ;  /* 0x0000000600097213 */ /* 0x000fe20000000000 */
[----:B------:R-:W-:Y:S02]  /*16f0*/  IMAD.MOV R24, RZ, RZ, -R24 ;  /* 0x000000ffff187224 */ /* 0x000fe400078e0a18 */
[----:B------:R-:W-:Y:S01]  /*1700*/  @P2 VIADD R25, R25, 0x1 ;  /* 0x0000000119192836 */ /* 0x000fe20000000000 */
[----:B------:R-:W-:Y:S01]  /*1710*/  ISETP.GT.U32.AND P6, PT, R20, R3, PT ;  /* 0x000000031400720c */ /* 0x000fe20003fc4070 */
[----:B------:R-:W-:-:S04]  /*1720*/  IMAD.HI.U32 R4, R4, R9, RZ ;  /* 0x0000000904047227 */ /* 0x000fc800078e00ff */
[----:B------:R-:W-:Y:S02]  /*1730*/  IMAD R9, R4, R24, R9 ;  /* 0x0000001804097224 */ /* 0x000fe400078e0209 */
[----:B------:R-:W-:Y:S01]  /*1740*/  @!P0 IMAD.MOV R25, RZ, RZ, -R25 ;  /* 0x000000ffff198224 */ /* 0x000fe200078e0a19 */
[----:B------:R-:W-:Y:S02]  /*1750*/  @!P1 LOP3.LUT R25, RZ, R21, RZ, 0x33, !PT ;  /* 0x00000015ff199212 */ /* 0x000fe400078e33ff */
[----:B------:R-:W-:Y:S02]  /*1760*/  ISETP.GT.U32.AND P2, PT, R26, R9, PT ;  /* 0x000000091a00720c */ /* 0x000fe40003f44070 */
[----:B------:R-:W-:Y:S01]  /*1770*/  ISETP.NE.AND P4, PT, R25, RZ, PT ;  /* 0x000000ff1900720c */ /* 0x000fe20003f85270 */
[----:B------:R-:W-:Y:S01]  /*1780*/  @!P6 VIADD R22, R22, 0x1 ;  /* 0x000000011616e836 */ /* 0x000fe20000000000 */
[----:B------:R-:W-:Y:S02]  /*1790*/  @!P6 IADD3 R3, R3, -R20, RZ ;  /* 0x800000140303e210 */ /* 0x000fe40007ffe0ff */
[----:B------:R-:W-:-:S02]  /*17a0*/  ISETP.GT.OR P1, PT, R28, RZ, P4 ;  /* 0x000000ff1c00720c */ /* 0x000fc40002724670 */
[----:B------:R-:W-:Y:S02]  /*17b0*/  ISETP.GE.U32.AND P0, PT, R3, R20, PT ;  /* 0x000000140300720c */ /* 0x000fe40003f06070 */
[C---:B------:R-:W-:Y:S02]  /*17c0*/  LOP3.LUT R3, R13.reuse, R21, RZ, 0x3c, !PT ;  /* 0x000000150d037212 */ /* 0x040fe400078e3cff */
[----:B------:R-:W-:Y:S01]  /*17d0*/  ISETP.NE.AND P6, PT, R13, RZ, PT ;  /* 0x000000ff0d00720c */ /* 0x000fe20003fc5270 */
[----:B------:R-:W-:Y:S01]  /*17e0*/  @!P2 IMAD.IADD R9, R9, 0x1, -R26 ;  /* 0x000000010909a824 */ /* 0x000fe200078e0a1a */
[----:B------:R-:W-:Y:S01]  /*17f0*/  ISETP.GE.AND P3, PT, R3, RZ, PT ;  /* 0x000000ff0300720c */ /* 0x000fe20003f66270 */
[----:B------:R-:W-:Y:S01]  /*1800*/  @!P2 VIADD R4, R4, 0x1 ;  /* 0x000000010404a836 */ /* 0x000fe20000000000 */
[----:B------:R-:W-:Y:S02]  /*1810*/  @!P4 SHF.R.S32.HI R20, RZ, 0x1f, R28 ;  /* 0x0000001fff14c819 */ /* 0x000fe4000001141c */
[----:B------:R-:W-:-:S03]  /*1820*/  @!P4 LEA.HI.SX32 R28, R28, 0x1, 0x1 ;  /* 0x000000011c1cc811 */ /* 0x000fc600078f0aff */
[----:B------:R-:W-:Y:S01]  /*1830*/  @P0 VIADD R22, R22, 0x1 ;  /* 0x0000000116160836 */ /* 0x000fe20000000000 */
[----:B------:R-:W-:Y:S01]  /*1840*/  ISETP.GE.U32.AND P0, PT, R9, R26, PT ;  /* 0x0000001a0900720c */ /* 0x000fe20003f06070 */
[----:B------:R-:W-:Y:S01]  /*1850*/  @!P1 IMAD.MOV R28, RZ, RZ, R20 ;  /* 0x000000ffff1c9224 */ /* 0x000fe200078e0214 */
[----:B------:R-:W-:Y:S01]  /*1860*/  LOP3.LUT R9, R23, R6, RZ, 0x3c, !PT ;  /* 0x0000000617097212 */ /* 0x000fe200078e3cff */
[----:B------:R-:W-:Y:S01]  /*1870*/  IMAD.MOV.U32 R3, RZ, RZ, R22 ;  /* 0x000000ffff037224 */ /* 0x000fe200078e0016 */
[----:B------:R-:W-:-:S03]  /*1880*/  ISETP.GT.U32.AND P1, PT, R18, RZ, PT ;  /* 0x000000ff1200720c */ /* 0x000fc60003f24070 */
[----:B------:R-:W-:Y:S01]  /*1890*/  @!P3 IMAD.MOV R3, RZ, RZ, -R3 ;  /* 0x000000ffff03b224 */ /* 0x000fe200078e0a03 */
[----:B------:R-:W-:Y:S01]  /*18a0*/  ISETP.GE.AND P3, PT, R9, RZ, PT ;  /* 0x000000ff0900720c */ /* 0x000fe20003f66270 */
[----:B------:R-:W-:Y:S01]  /*18b0*/  IMAD.MOV.U32 R9, RZ, RZ, R47 ;  /* 0x000000ffff097224 */ /* 0x000fe200078e002f */
[----:B------:R-:W-:Y:S02]  /*18c0*/  @!P6 LOP3.LUT R3, RZ, R13, RZ, 0x33, !PT ;  /* 0x0000000dff03e212 */ /* 0x000fe400078e33ff */
[----:B------:R-:W-:Y:S02]  /*18d0*/  ISETP.NE.AND P6, PT, R23, RZ, PT ;  /* 0x000000ff1700720c */ /* 0x000fe40003fc5270 */
[----:B------:R-:W-:Y:S02]  /*18e0*/  @P0 IADD3 R4, R4, 0x1, RZ ;  /* 0x0000000104040810 */ /* 0x000fe40007ffe0ff */
[----:B------:R-:W-:Y:S02]  /*18f0*/  ISETP.GT.AND.EX P1, PT, R19, RZ, PT, P1 ;  /* 0x000000ff1300720c */ /* 0x000fe40003f24310 */
[----:B------:R-:W-:Y:S01]  /*1900*/  ISETP.NE.AND P2, PT, R3, RZ, PT ;  /* 0x000000ff0300720c */ /* 0x000fe20003f45270 */
[----:B------:R-:W-:Y:S01]  /*1910*/  IMAD.MOV.U32 R22, RZ, RZ, R4 ;  /* 0x000000ffff167224 */ /* 0x000fe200078e0004 */
[----:B------:R-:W-:-:S02]  /*1920*/  SEL R18, RZ, 0x1, !P1 ;  /* 0x00000001ff127807 */ /* 0x000fc40004800000 */
[----:B------:R-:W-:Y:S01]  /*1930*/  ISETP.NE.U32.AND P1, PT, R46, RZ, PT ;  /* 0x000000ff2e00720c */ /* 0x000fe20003f25070 */
[----:B------:R-:W-:Y:S01]  /*1940*/  @!P3 IMAD.MOV R22, RZ, RZ, -R22 ;  /* 0x000000ffff16b224 */ /* 0x000fe200078e0a16 */
[C---:B------:R-:W-:Y:S02]  /*1950*/  LEA.HI.SX32 R18, P3, R19.reuse, R18, 0x1 ;  /* 0x0000001213127211 */ /* 0x040fe40007870aff */
[----:B------:R-:W-:Y:S02]  /*1960*/  @!P6 LOP3.LUT R22, RZ, R23, RZ, 0x33, !PT ;  /* 0x00000017ff16e212 */ /* 0x000fe400078e33ff */
[----:B------:R-:W-:Y:S02]  /*1970*/  LEA.HI.X.SX32 R19, R19, RZ, 0x1, P3 ;  /* 0x000000ff13137211 */ /* 0x000fe400018f0eff */
[----:B------:R-:W-:Y:S02]  /*1980*/  ISETP.GT.OR P0, PT, R13, RZ, P2 ;  /* 0x000000ff0d00720c */ /* 0x000fe40001704670 */
[----:B------:R-:W-:-:S02]  /*1990*/  ISETP.NE.AND P3, PT, R22, RZ, PT ;  /* 0x000000ff1600720c */ /* 0x000fc40003f65270 */
[----:B------:R-:W-:Y:S02]  /*19a0*/  ISETP.NE.AND.EX P1, PT, R9, RZ, PT, P1 ;  /* 0x000000ff0900720c */ /* 0x000fe40003f25310 */
[----:B------:R-:W-:Y:S02]  /*19b0*/  @!P2 SHF.R.S32.HI R4, RZ, 0x1f, R13 ;  /* 0x0000001fff04a819 */ /* 0x000fe4000001140d */
[----:B------:R-:W-:Y:S01]  /*19c0*/  ISETP.GT.AND P6, PT, R2, RZ, PT ;  /* 0x000000ff0200720c */ /* 0x000fe20003fc4270 */
[----:B------:R-:W-:Y:S01]  /*19d0*/  IMAD.MOV.U32 R2, RZ, RZ, R22 ;  /* 0x000000ffff027224 */ /* 0x000fe200078e0016 */
[----:B------:R-:W-:-:S03]  /*19e0*/  @!P2 LEA.HI.SX32 R20, R13, 0x1, 0x1 ;  /* 0x000000010d14a811 */ /* 0x000fc600078f0aff */
[----:B------:R-:W-:Y:S01]  /*19f0*/  @!P0 IMAD.MOV R20, RZ, RZ, R4 ;  /* 0x000000ffff148224 */ /* 0x000fe200078e0204 */
[----:B------:R-:W-:Y:S01]  /*1a00*/  ISETP.NE.U32.AND P0, PT, R11, RZ, PT ;  /* 0x000000ff0b00720c */ /* 0x000fe20003f05070 */
[----:B------:R-:W-:Y:S02]  /*1a10*/  IMAD.MOV.U32 R4, RZ, RZ, R25 ;  /* 0x000000ffff047224 */ /* 0x000fe400078e0019 */
[----:B------:R-:W-:Y:S01]  /*1a20*/  @!P1 SEL R46, R18, RZ, P6 ;  /* 0x000000ff122e9207 */ /* 0x000fe20003000000 */
[----:B------:R-:W-:Y:S01]  /*1a30*/  @!P4 IMAD R4, R12, R28, RZ ;  /* 0x0000001c0c04c224 */ /* 0x000fe200078e02ff */
[----:B------:R-:W-:Y:S01]  /*1a40*/  @!P1 SEL R9, R19, RZ, P6 ;  /* 0x000000ff13099207 */ /* 0x000fe20003000000 */
[----:B0-----:R-:W-:Y:S07]  /*1a50*/  @P3 BRA `(.L_x_15) ;  /* 0x0000000000243947 */ /* 0x001fee0003800000 */
[C---:B------:R-:W-:Y:S02]  /*1a60*/  ISETP.GT.AND P1, PT, R6.reuse, RZ, PT ;  /* 0x000000ff0600720c */ /* 0x040fe40003f24270 */
[C---:B------:R-:W-:Y:S02]  /*1a70*/  ISETP.GT.AND P3, PT, R23.reuse, RZ, PT ;  /* 0x000000ff1700720c */ /* 0x040fe40003f64270 */
[----:B------:R-:W-:Y:S02]  /*1a80*/  SHF.R.S32.HI R2, RZ, 0x1f, R6 ;  /* 0x0000001fff027819 */ /* 0x000fe40000011406 */
[----:B------:R-:W-:Y:S02]  /*1a90*/  LEA.HI.SX32 R18, R6, 0x1, 0x1 ;  /* 0x0000000106127811 */ /* 0x000fe400078f0aff */
[----:B------:R-:W-:Y:S02]  /*1aa0*/  SHF.R.S32.HI R6, RZ, 0x1f, R23 ;  /* 0x0000001fff067819 */ /* 0x000fe40000011417 */
[----:B------:R-:W-:-:S03]  /*1ab0*/  LEA.HI.SX32 R23, R23, 0x1, 0x1 ;  /* 0x0000000117177811 */ /* 0x000fc600078f0aff */
[----:B------:R-:W-:Y:S02]  /*1ac0*/  @!P1 IMAD.MOV R18, RZ, RZ, R2 ;  /* 0x000000ffff129224 */ /* 0x000fe400078e0202 */
[----:B------:R-:W-:-:S04]  /*1ad0*/  @!P3 IMAD.MOV R23, RZ, RZ, R6 ;  /* 0x000000ffff17b224 */ /* 0x000fc800078e0206 */
[----:B------:R-:W-:-:S07]  /*1ae0*/  IMAD R2, R18, R23, RZ ;  /* 0x0000001712027224 */ /* 0x000fce00078e02ff */
.L_x_15:
[----:B------:R-:W-:Y:S01]  /*1af0*/  BSSY B0, `(.L_x_16) ;  /* 0x000001f000007945 */ /* 0x000fe20003800000 */
[C---:B------:R-:W-:Y:S01]  /*1b00*/  SEL R6, R12.reuse, R21, P5 ;  /* 0x000000150c067207 */ /* 0x040fe20002800000 */
[----:B------:R-:W-:Y:S01]  /*1b10*/  @!P2 IMAD R3, R12, R20, RZ ;  /* 0x000000140c03a224 */ /* 0x000fe200078e02ff */
[----:B------:R-:W-:Y:S01]  /*1b20*/  SHF.R.S32.HI R25, RZ, 0x1f, R26 ;  /* 0x0000001fff197819 */ /* 0x000fe2000001141a */
[----:B------:R-:W-:Y:S06]  /*1b30*/  @!P0 BRA `(.L_x_17) ;  /* 0x00000000001c8947 */ /* 0x000fec0003800000 */
[----:B------:R-:W-:Y:S01]  /*1b40*/  IMAD.MOV.U32 R18, RZ, RZ, R10 ;  /* 0x000000ffff127224 */ /* 0x000fe200078e000a */
[----:B------:R-:W-:Y:S02]  /*1b50*/  MOV R19, R11 ;  /* 0x0000000b00137202 */ /* 0x000fe40000000f00 */
[----:B------:R-:W-:Y:S02]  /*1b60*/  MOV R24, 0x1b80 ;  /* 0x00001b8000187802 */ /* 0x000fe40000000f00 */
[----:B------:R-:W-:Y:S05]  /*1b70*/  CALL.REL.NOINC `($__internal_0_$__cuda_sm20_div_s64) ;  /* 0x0000003400e47944 */ /* 0x000fea0003c00000 */
[----:B------:R-:W-:Y:S02]  /*1b80*/  MOV R28, R20 ;  /* 0x00000014001c7202 */ /* 0x000fe40000000f00 */
[----:B------:R-:W-:Y:S01]  /*1b90*/  MOV R29, R21 ;  /* 0x00000015001d7202 */ /* 0x000fe20000000f00 */
[----:B------:R-:W-:Y:S05]  /*1ba0*/  BRA `(.L_x_18) ;  /* 0x00000000004c7947 */ /* 0x000fea0003800000 */
.L_x_17:
        /* <DEDUP_REMOVED lines=18> */
[----:B------:R-:W-:Y:S02]  /*1cd0*/  @!P0 LOP3.LUT R28, RZ, R26, RZ, 0x33, !PT ;  /* 0x0000001aff1c8212 */ /* 0x000fe400078e33ff */
.L_x_18:
[----:B------:R-:W-:Y:S05]  /*1ce0*/  BSYNC B0 ;  /* 0x0000000000007941 */ /* 0x000fea0003800000 */
.L_x_16:
[----:B------:R-:W-:Y:S01]  /*1cf0*/  SHF.R.S32.HI R31, RZ, 0x1f, R36 ;  /* 0x0000001fff1f7819 */ /* 0x000fe20000011424 */
[----:B------:R-:W-:Y:S01]  /*1d00*/  ULDC UR4, c[0x0][0x3c4] ;  /* 0x0000f10000047ab9 */ /* 0x000fe20000000800 */
[----:B------:R-:W-:Y:S01]  /*1d10*/  IADD3 R21, P0, R7, -UR7, RZ ;  /* 0x8000000707157c10 */ /* 0x000fe2000ff1e0ff */
[----:B------:R-:W-:Y:S01]  /*1d20*/  IMAD.MOV.U32 R33, RZ, RZ, -0x800000 ;  /* 0xff800000ff217424 */ /* 0x000fe200078e00ff */
[----:B------:R-:W-:Y:S01]  /*1d30*/  LEA.HI R24, R31, R36, RZ, 0x2 ;  /* 0x000000241f187211 */ /* 0x000fe200078f10ff */
[----:B------:R-:W-:-:S03]  /*1d40*/  ULDC.64 UR8, c[0x0][0x208] ;  /* 0x0000820000087ab9 */ /* 0x000fc60000000a00 */
[----:B------:R-:W-:Y:S02]  /*1d50*/  LOP3.LUT R19, R24, 0xfffffffc, RZ, 0xc0, !PT ;  /* 0xfffffffc18137812 */ /* 0x000fe400078ec0ff */
[----:B------:R-:W-:-:S03]  /*1d60*/  SHF.R.S32.HI R24, RZ, 0x2, R24 ;  /* 0x00000002ff187819 */ /* 0x000fc60000011418 */
[----:B------:R-:W-:Y:S01]  /*1d70*/  IMAD.IADD R30, R36, 0x1, -R19 ;  /* 0x00000001241e7824 */ /* 0x000fe200078e0a13 */
[----:B------:R-:W-:Y:S01]  /*1d80*/  IADD3.X R19, R27, ~UR6, RZ, P0, !PT ;  /* 0x800000061b137c10 */ /* 0x000fe200087fe4ff */
[C---:B------:R-:W-:Y:S02]  /*1d90*/  VIADD R44, R24.reuse, 0x40 ;  /* 0x00000040182c7836 */ /* 0x040fe40000000000 */
[----:B------:R-:W-:Y:S01]  /*1da0*/  VIADD R32, R24, 0x20 ;  /* 0x0000002018207836 */ /* 0x000fe20000000000 */
[----:B------:R-:W-:Y:S02]  /*1db0*/  ISETP.GT.U32.AND P2, PT, R21, R30, PT ;  /* 0x0000001e1500720c */ /* 0x000fe40003f44070 */
[----:B------:R-:W-:Y:S02]  /*1dc0*/  SHF.R.S32.HI R20, RZ, 0x1f, R30 ;  /* 0x0000001fff147819 */ /* 0x000fe4000001141e */
[----:B------:R-:W-:Y:S02]  /*1dd0*/  IADD3 R42, P0, R30, UR7, RZ ;  /* 0x000000071e2a7c10 */ /* 0x000fe4000ff1e0ff */
[----:B------:R-:W-:-:S02]  /*1de0*/  ISETP.GT.AND.EX P2, PT, R19, R20, PT, P2 ;  /* 0x000000141300720c */ /* 0x000fc40003f44320 */
[----:B------:R-:W-:Y:S02]  /*1df0*/  IADD3.X R43, R20, UR6, RZ, P0, !PT ;  /* 0x00000006142b7c10 */ /* 0x000fe400087fe4ff */
[----:B------:R-:W-:Y:S02]  /*1e00*/  ISETP.GE.OR P1, PT, R24, UR4, !P2 ;  /* 0x0000000418007c0c */ /* 0x000fe4000d726670 */
[----:B------:R-:W-:Y:S02]  /*1e10*/  ISETP.GE.OR P3, PT, R44, UR4, !P2 ;  /* 0x000000042c007c0c */ /* 0x000fe4000d766670 */
[----:B------:R-:W-:-:S09]  /*1e20*/  ISETP.GE.OR P4, PT, R32, UR4, !P2 ;  /* 0x0000000420007c0c */ /* 0x000fd2000d786670 */
[----:B------:R-:W0:Y:S01]  /*1e30*/  @!P1 LDC.64 R18, c[0x0][0x2b8] ;  /* 0x0000ae00ff129b82 */ /* 0x000e220000000a00 */
[----:B------:R-:W-:Y:S01]  /*1e40*/  @!P1 SHF.R.S32.HI R12, RZ, 0x1f, R24 ;  /* 0x0000001fff0c9819 */ /* 0x000fe20000011418 */
[----:B------:R-:W-:Y:S02]  /*1e50*/  @!P1 IMAD.WIDE.U32 R34, R7, R24, R42 ;  /* 0x0000001807229225 */ /* 0x000fe400078e002a */
[----:B------:R-:W-:Y:S02]  /*1e60*/  @!P4 SHF.R.S32.HI R48, RZ, 0x1f, R32 ;  /* 0x0000001fff30c819 */ /* 0x000fe40000011420 */
[----:B------:R-:W-:Y:S02]  /*1e70*/  @!P1 IMAD R21, R12, R7, RZ ;  /* 0x000000070c159224 */ /* 0x000fe400078e02ff */
[C---:B------:R-:W-:Y:S01]  /*1e80*/  VIADD R12, R24.reuse, 0x60 ;  /* 0x00000060180c7836 */ /* 0x040fe20000000000 */
[----:B------:R-:W1:Y:S01]  /*1e90*/  @!P4 LDC.64 R22, c[0x0][0x2b8] ;  /* 0x0000ae00ff16cb82 */ /* 0x000e620000000a00 */
[----:B------:R-:W-:-:S03]  /*1ea0*/  @!P1 IMAD R21, R24, R27, R21 ;  /* 0x0000001b18159224 */ /* 0x000fc600078e0215 */
[----:B------:R-:W-:Y:S02]  /*1eb0*/  ISETP.GE.OR P2, PT, R12, UR4, !P2 ;  /* 0x000000040c007c0c */ /* 0x000fe4000d746670 */
[C---:B0-----:R-:W-:Y:S02]  /*1ec0*/  @!P1 LEA R50, P0, R34.reuse, R18, 0x2 ;  /* 0x0000001222329211 */ /* 0x041fe400078010ff */
[----:B------:R-:W-:Y:S02]  /*1ed0*/  @!P1 IADD3 R18, R35, R21, RZ ;  /* 0x0000001523129210 */ /* 0x000fe40007ffe0ff */
[----:B------:R-:W0:Y:S02]  /*1ee0*/  @!P3 LDC.64 R20, c[0x0][0x2b8] ;  /* 0x0000ae00ff14bb82 */ /* 0x000e240000000a00 */
[----:B------:R-:W-:Y:S01]  /*1ef0*/  @!P1 LEA.HI.X R51, R34, R19, R18, 0x2, P0 ;  /* 0x0000001322339211 */ /* 0x000fe200000f1412 */
[----:B------:R-:W-:Y:S01]  /*1f00*/  @!P4 IMAD R35, R48, R7, RZ ;  /* 0x000000073023c224 */ /* 0x000fe200078e02ff */
[----:B------:R-:W-:-:S04]  /*1f10*/  @!P3 SHF.R.S32.HI R34, RZ, 0x1f, R44 ;  /* 0x0000001fff22b819 */ /* 0x000fc8000001142c */
[----:B------:R-:W2:Y:S01]  /*1f20*/  @!P2 LDC.64 R18, c[0x0][0x2b8] ;  /* 0x0000ae00ff12ab82 */ /* 0x000ea20000000a00 */
[----:B------:R-:W-:Y:S01]  /*1f30*/  @!P4 IMAD.MOV.U32 R48, RZ, RZ, R42 ;  /* 0x000000ffff30c224 */ /* 0x000fe200078e002a */
[----:B------:R-:W3:Y:S01]  /*1f40*/  @!P1 LDG.E R33, desc[UR8][R50.64] ;  /* 0x0000000832219981 */ /* 0x000ee2000c1e1900 */
[----:B------:R-:W-:Y:S02]  /*1f50*/  @!P4 IMAD.MOV.U32 R49, RZ, RZ, R43 ;  /* 0x000000ffff31c224 */ /* 0x000fe400078e002b */
[----:B------:R-:W-:Y:S02]  /*1f60*/  @!P3 IMAD R34, R34, R7, RZ ;  /* 0x000000072222b224 */ /* 0x000fe400078e02ff */
[----:B------:R-:W-:-:S04]  /*1f70*/  @!P4 IMAD.WIDE.U32 R48, R7, R32, R48 ;  /* 0x000000200730c225 */ /* 0x000fc800078e0030 */
[-C--:B------:R-:W-:Y:S01]  /*1f80*/  @!P4 IMAD R35, R32, R27.reuse, R35 ;  /* 0x0000001b2023c224 */ /* 0x080fe200078e0223 */
[----:B------:R-:W-:Y:S01]  /*1f90*/  @!P2 SHF.R.S32.HI R32, RZ, 0x1f, R12 ;  /* 0x0000001fff20a819 */ /* 0x000fe2000001140c */
[----:B------:R-:W-:Y:S01]  /*1fa0*/  @!P3 IMAD R34, R44, R27, R34 ;  /* 0x0000001b2c22b224 */ /* 0x000fe200078e0222 */
[----:B-1----:R-:W-:Y:S01]  /*1fb0*/  @!P4 LEA R22, P1, R48, R22, 0x2 ;  /* 0x000000163016c211 */ /* 0x002fe200078210ff */
[----:B------:R-:W-:-:S04]  /*1fc0*/  @!P3 IMAD.WIDE.U32 R44, R7, R44, R42 ;  /* 0x0000002c072cb225 */ /* 0x000fc800078e002a */
[----:B------:R-:W-:Y:S01]  /*1fd0*/  @!P2 IMAD R32, R32, R7, RZ ;  /* 0x000000072020a224 */ /* 0x000fe200078e02ff */
[----:B0-----:R-:W-:Y:S01]  /*1fe0*/  @!P3 LEA R20, P0, R44, R20, 0x2 ;  /* 0x000000142c14b211 */ /* 0x001fe200078010ff */
[----:B------:R-:W-:Y:S01]  /*1ff0*/  @!P2 IMAD.WIDE.U32 R42, R7, R12, R42 ;  /* 0x0000000c072aa225 */ /* 0x000fe200078e002a */
[----:B------:R-:W-:-:S03]  /*2000*/  @!P3 IADD3 R34, R45, R34, RZ ;  /* 0x000000222d22b210 */ /* 0x000fc60007ffe0ff */
[----:B------:R-:W-:Y:S01]  /*2010*/  @!P2 IMAD R32, R12, R27, R32 ;  /* 0x0000001b0c20a224 */ /* 0x000fe200078e0220 */
[----:B------:R-:W-:Y:S01]  /*2020*/  @!P3 LEA.HI.X R21, R44, R21, R34, 0x2, P0 ;  /* 0x000000152c15b211 */ /* 0x000fe200000f1422 */
[----:B------:R-:W-:Y:S01]  /*2030*/  @!P4 IMAD.IADD R35, R49, 0x1, R35 ;  /* 0x000000013123c824 */ /* 0x000fe200078e0223 */
[----:B--2---:R-:W-:Y:S01]  /*2040*/  @!P2 LEA R34, P0, R42, R18, 0x2 ;  /* 0x000000122a22a211 */ /* 0x004fe200078010ff */
[----:B------:R-:W-:Y:S02]  /*2050*/  @!P2 IMAD.IADD R32, R43, 0x1, R32 ;  /* 0x000000012b20a824 */ /* 0x000fe400078e0220 */
[----:B------:R-:W-:Y:S01]  /*2060*/  IMAD.MOV.U32 R37, RZ, RZ, -0x800000 ;  /* 0xff800000ff257424 */ /* 0x000fe200078e00ff */
[----:B------:R-:W-:Y:S01]  /*2070*/  @!P4 LEA.HI.X R23, R48, R23, R35, 0x2, P1 ;  /* 0x000000173017c211 */ /* 0x000fe200008f1423 */
[----:B------:R-:W-:Y:S01]  /*2080*/  IMAD.MOV.U32 R18, RZ, RZ, -0x800000 ;  /* 0xff800000ff127424 */ /* 0x000fe200078e00ff */
[----:B------:R-:W-:Y:S01]  /*2090*/  @!P2 LEA.HI.X R35, R42, R19, R32, 0x2, P0 ;  /* 0x000000132a23a211 */ /* 0x000fe200000f1420 */
[----:B------:R-:W-:-:S02]  /*20a0*/  IMAD.MOV.U32 R19, RZ, RZ, -0x800000 ;  /* 0xff800000ff137424 */ /* 0x000fc400078e00ff */
[----:B------:R-:W2:Y:S04]  /*20b0*/  @!P4 LDG.E R37, desc[UR8][R22.64] ;  /* 0x000000081625c981 */ /* 0x000ea8000c1e1900 */
[----:B------:R0:W4:Y:S04]  /*20c0*/  @!P3 LDG.E R18, desc[UR8][R20.64] ;  /* 0x000000081412b981 */ /* 0x000128000c1e1900 */
[----:B------:R1:W5:Y:S01]  /*20d0*/  @!P2 LDG.E R19, desc[UR8][R34.64] ;  /* 0x000000082213a981 */ /* 0x000362000c1e1900 */
[----:B------:R-:W-:Y:S01]  /*20e0*/  MOV R12, 0x400 ;  /* 0x00000400000c7802 */ /* 0x000fe20000000f00 */
[----:B------:R-:W-:Y:S01]  /*20f0*/  BSSY B0, `(.L_x_19) ;  /* 0x000008e000007945 */ /* 0x000fe20003800000 */
[C---:B------:R-:W-:Y:S01]  /*2100*/  ISETP.GT.AND P2, PT, R36.reuse, 0x1ff, PT ;  /* 0x000001ff2400780c */ /* 0x040fe20003f44270 */
[----:B------:R-:W1:Y:S01]  /*2110*/  S2R R43, SR_CgaCtaId ;  /* 0x00000000002b7919 */ /* 0x000e620000008800 */
[----:B------:R-:W-:-:S02]  /*2120*/  ISETP.GT.AND P1, PT, R36, 0x17f, PT ;  /* 0x0000017f2400780c */ /* 0x000fc40003f24270 */
[C---:B------:R-:W-:Y:S02]  /*2130*/  ISETP.GT.AND P0, PT, R36.reuse, 0xff, PT ;  /* 0x000000ff2400780c */ /* 0x040fe40003f04270 */
[----:B------:R-:W-:Y:S02]  /*2140*/  ISETP.GT.AND P5, PT, R36, 0x7f, PT ;  /* 0x0000007f2400780c */ /* 0x000fe40003fa4270 */
[----:B------:R-:W-:Y:S02]  /*2150*/  MOV R32, 0xff800000 ;  /* 0xff80000000207802 */ /* 0x000fe40000000f00 */
[----:B------:R-:W-:-:S04]  /*2160*/  ISETP.GT.U32.AND P3, PT, R10, R26, PT ;  /* 0x0000001a0a00720c */ /* 0x000fc80003f64070 */
[----:B------:R-:W-:Y:S01]  /*2170*/  ISETP.GT.AND.EX P3, PT, R11, RZ, PT, P3 ;  /* 0x000000ff0b00720c */ /* 0x000fe20003f64330 */
[----:B0-----:R-:W-:Y:S02]  /*2180*/  IMAD.MOV.U32 R20, RZ, RZ, 0x3bbb989d ;  /* 0x3bbb989dff147424 */ /* 0x001fe400078e00ff */
[----:B-1----:R-:W-:Y:S01]  /*2190*/  IMAD.MOV.U32 R35, RZ, RZ, -0x800000 ;  /* 0xff800000ff237424 */ /* 0x002fe200078e00ff */
[----:B------:R-:W-:Y:S02]  /*21a0*/  LEA R43, R43, R12, 0x18 ;  /* 0x0000000c2b2b7211 */ /* 0x000fe400078ec0ff */
[----:B------:R-:W-:-:S03]  /*21b0*/  LEA.HI R12, R31, R36, RZ, 0x5 ;  /* 0x000000241f0c7211 */ /* 0x000fc600078f28ff */
[----:B------:R-:W-:Y:S01]  /*21c0*/  IMAD R31, R24, 0x14, R43 ;  /* 0x00000014181f7824 */ /* 0x000fe200078e022b */
[----:B------:R-:W-:Y:S02]  /*21d0*/  LOP3.LUT R23, R12, 0xffffffe0, RZ, 0xc0, !PT ;  /* 0xffffffe00c177812 */ /* 0x000fe400078ec0ff */
[----:B------:R-:W-:Y:S02]  /*21e0*/  SHF.R.S32.HI R12, RZ, 0x5, R12 ;  /* 0x00000005ff0c7819 */ /* 0x000fe4000001140c */
[----:B------:R-:W-:Y:S01]  /*21f0*/  LEA R30, R30, R31, 0x2 ;  /* 0x0000001f1e1e7211 */ /* 0x000fe200078e10ff */
[----:B------:R-:W-:Y:S02]  /*2200*/  IMAD.IADD R36, R36, 0x1, -R23 ;  /* 0x0000000124247824 */ /* 0x000fe400078e0a17 */
[----:B------:R-:W-:Y:S02]  /*2210*/  IMAD.MOV.U32 R31, RZ, RZ, -0x800000 ;  /* 0xff800000ff1f7424 */ /* 0x000fe400078e00ff */
[----:B------:R-:W-:-:S04]  /*2220*/  IMAD R43, R36, 0x14, R43 ;  /* 0x00000014242b7824 */ /* 0x000fc800078e022b */
[----:B------:R-:W-:Y:S01]  /*2230*/  IMAD R34, R12, 0x4, R43 ;  /* 0x000000040c227824 */ /* 0x000fe200078e022b */
[----:B---3--:R0:W-:Y:S02]  /*2240*/  @!P2 STS [R30], R33 ;  /* 0x000000211e00a388 */ /* 0x0081e40000000800 */
[----:B0-----:R-:W-:Y:S02]  /*2250*/  IMAD.MOV.U32 R33, RZ, RZ, -0x800000 ;  /* 0xff800000ff217424 */ /* 0x001fe400078e00ff */
[----:B--2---:R-:W-:Y:S01]  /*2260*/  @!P1 STS [R30+0x280], R37 ;  /* 0x000280251e009388 */ /* 0x004fe20000000800 */
[----:B------:R-:W-:-:S03]  /*2270*/  ISETP.GT.U32.AND P1, PT, R10, RZ, PT ;  /* 0x000000ff0a00720c */ /* 0x000fc60003f24070 */
[----:B----4-:R-:W-:Y:S01]  /*2280*/  @!P0 STS [R30+0x500], R18 ;  /* 0x000500121e008388 */ /* 0x010fe20000000800 */
[----:B------:R-:W-:-:S03]  /*2290*/  ISETP.GT.AND.EX P1, PT, R11, RZ, PT, P1 ;  /* 0x000000ff0b00720c */ /* 0x000fc60003f24310 */
[----:B-----5:R0:W-:Y:S01]  /*22a0*/  @!P5 STS [R30+0x780], R19 ;  /* 0x000780131e00d388 */ /* 0x0201e20000000800 */
[----:B------:R-:W-:Y:S01]  /*22b0*/  BAR.SYNC.DEFER_BLOCKING 0x0 ;  /* 0x0000000000007b1d */ /* 0x000fe20000010000 */
[----:B0-----:R-:W-:-:S05]  /*22c0*/  HFMA2.MMA R19, -RZ, RZ, 3.7421875, 0 ;  /* 0x437c0000ff137435 */ /* 0x001fca00000001ff */
[----:B------:R-:W-:Y:S04]  /*22d0*/  @!P5 LDS R35, [R34] ;  /* 0x000000002223d984 */ /* 0x000fe80000000800 */
[----:B------:R-:W0:Y:S04]  /*22e0*/  @!P5 LDS R32, [R34+0x280] ;  /* 0x000280002220d984 */ /* 0x000e280000000800 */
[----:B------:R-:W1:Y:S04]  /*22f0*/  @!P5 LDS R31, [R34+0x500] ;  /* 0x00050000221fd984 */ /* 0x000e680000000800 */
[----:B------:R-:W2:Y:S01]  /*2300*/  @!P5 LDS R33, [R34+0x780] ;  /* 0x000780002221d984 */ /* 0x000ea20000000800 */
[----:B0-----:R-:W-:-:S04]  /*2310*/  FMNMX R18, R35, R32, !PT ;  /* 0x0000002023127209 */ /* 0x001fc80007800000 */
[----:B-1----:R-:W-:-:S04]  /*2320*/  FMNMX R18, R18, R31, !PT ;  /* 0x0000001f12127209 */ /* 0x002fc80007800000 */
[----:B--2---:R-:W-:-:S05]  /*2330*/  FMNMX R21, R18, R33, !PT ;  /* 0x0000002112157209 */ /* 0x004fca0007800000 */
[----:B------:R-:W0:Y:S02]  /*2340*/  SHFL.BFLY PT, R24, R21, 0x10, 0x1f ;  /* 0x0e001f0015187f89 */ /* 0x000e2400000e0000 */
[----:B0-----:R-:W-:-:S05]  /*2350*/  FMNMX R24, R21, R24, !PT ;  /* 0x0000001815187209 */ /* 0x001fca0007800000 */
[----:B------:R-:W0:Y:S02]  /*2360*/  SHFL.BFLY PT, R37, R24, 0x8, 0x1f ;  /* 0x0d001f0018257f89 */ /* 0x000e2400000e0000 */
[----:B0-----:R-:W-:-:S05]  /*2370*/  FMNMX R37, R24, R37, !PT ;  /* 0x0000002518257209 */ /* 0x001fca0007800000 */
[----:B------:R-:W0:Y:S02]  /*2380*/  SHFL.BFLY PT, R22, R37, 0x4, 0x1f ;  /* 0x0c801f0025167f89 */ /* 0x000e2400000e0000 */
[----:B0-----:R-:W-:-:S05]  /*2390*/  FMNMX R22, R37, R22, !PT ;  /* 0x0000001625167209 */ /* 0x001fca0007800000 */
[----:B------:R-:W0:Y:S02]  /*23a0*/  SHFL.BFLY PT, R23, R22, 0x2, 0x1f ;  /* 0x0c401f0016177f89 */ /* 0x000e2400000e0000 */
[----:B0-----:R-:W-:-:S05]  /*23b0*/  FMNMX R23, R22, R23, !PT ;  /* 0x0000001716177209 */ /* 0x001fca0007800000 */
[----:B------:R-:W0:Y:S02]  /*23c0*/  SHFL.BFLY PT, R18, R23, 0x1, 0x1f ;  /* 0x0c201f0017127f89 */ /* 0x000e2400000e0000 */
[----:B0-----:R-:W-:-:S04]  /*23d0*/  FMNMX R18, R23, R18, !PT ;  /* 0x0000001217127209 */ /* 0x001fc80007800000 */
[----:B------:R-:W-:-:S04]  /*23e0*/  FSETP.NEU.AND P0, PT, R18, -INF , PT ;  /* 0xff8000001200780b */ /* 0x000fc80003f0d000 */
[----:B------:R-:W-:Y:S02]  /*23f0*/  FSEL R18, R18, RZ, P0 ;  /* 0x000000ff12127208 */ /* 0x000fe40000000000 */
[----:B------:R-:W-:-:S03]  /*2400*/  ISETP.NE.U32.AND P0, PT, R28, RZ, PT ;  /* 0x000000ff1c00720c */ /* 0x000fc60003f05070 */
[C---:B------:R-:W-:Y:S01]  /*2410*/  FADD R21, -R18.reuse, R32 ;  /* 0x0000002012157221 */ /* 0x040fe20000000100 */
[C---:B------:R-:W-:Y:S01]  /*2420*/  FADD R45, -R18.reuse, R35 ;  /* 0x00000023122d7221 */ /* 0x040fe20000000100 */
[----:B------:R-:W-:Y:S02]  /*2430*/  FADD R37, -R18, R31 ;  /* 0x0000001f12257221 */ /* 0x000fe40000000100 */
[-C--:B------:R-:W-:Y:S01]  /*2440*/  FFMA.SAT R30, R21, R20.reuse, 0.5 ;  /* 0x3f000000151e7423 */ /* 0x080fe20000002014 */
[----:B------:R-:W-:-:S03]  /*2450*/  FFMA.SAT R22, R45, R20, 0.5 ;  /* 0x3f0000002d167423 */ /* 0x000fc60000002014 */
[-C--:B------:R-:W-:Y:S01]  /*2460*/  FFMA.RM R30, R30, R19.reuse, 12582913 ;  /* 0x4b4000011e1e7423 */ /* 0x080fe20000004013 */
[-C--:B------:R-:W-:Y:S01]  /*2470*/  FFMA.RM R43, R22, R19.reuse, 12582913 ;  /* 0x4b400001162b7423 */ /* 0x080fe20000004013 */
[----:B------:R-:W-:Y:S02]  /*2480*/  FFMA.SAT R22, R37, R20, 0.5 ;  /* 0x3f00000025167423 */ /* 0x000fe40000002014 */
[----:B------:R-:W-:Y:S01]  /*2490*/  FADD R24, R30, -12583039 ;  /* 0xcb40007f1e187421 */ /* 0x000fe20000000000 */
[C---:B------:R-:W-:Y:S01]  /*24a0*/  FADD R42, R43.reuse, -12583039 ;  /* 0xcb40007f2b2a7421 */ /* 0x040fe20000000000 */
[----:B------:R-:W-:Y:S01]  /*24b0*/  FFMA.RM R23, R22, R19, 12582913 ;  /* 0x4b40000116177423 */ /* 0x000fe20000004013 */
[----:B------:R-:W-:Y:S02]  /*24c0*/  IMAD.SHL.U32 R43, R43, 0x800000, RZ ;  /* 0x008000002b2b7824 */ /* 0x000fe400078e00ff */
[----:B------:R-:W-:Y:S01]  /*24d0*/  FFMA R24, R21, 1.4426950216293334961, -R24 ;  /* 0x3fb8aa3b15187823 */ /* 0x000fe20000000818 */
[----:B------:R-:W-:Y:S01]  /*24e0*/  FFMA R42, R45, 1.4426950216293334961, -R42 ;  /* 0x3fb8aa3b2d2a7823 */ /* 0x000fe2000000082a */
[C---:B------:R-:W-:Y:S01]  /*24f0*/  FADD R22, R23.reuse, -12583039 ;  /* 0xcb40007f17167421 */ /* 0x040fe20000000000 */
[----:B------:R-:W-:-:S02]  /*2500*/  IMAD.SHL.U32 R23, R23, 0x800000, RZ ;  /* 0x0080000017177824 */ /* 0x000fc400078e00ff */
[----:B------:R-:W-:Y:S01]  /*2510*/  FFMA R24, R21, 1.925963033500011079e-08, R24 ;  /* 0x32a5706015187823 */ /* 0x000fe20000000018 */
[----:B------:R-:W-:Y:S01]  /*2520*/  FADD R21, -R18, R33 ;  /* 0x0000002112157221 */ /* 0x000fe20000000100 */
[----:B------:R-:W-:Y:S01]  /*2530*/  FFMA R42, R45, 1.925963033500011079e-08, R42 ;  /* 0x32a570602d2a7823 */ /* 0x000fe2000000002a */
[----:B------:R-:W-:Y:S02]  /*2540*/  FFMA R22, R37, 1.4426950216293334961, -R22 ;  /* 0x3fb8aa3b25167823 */ /* 0x000fe40000000816 */
[----:B------:R-:W-:Y:S01]  /*2550*/  FFMA.SAT R20, R21, R20, 0.5 ;  /* 0x3f00000015147423 */ /* 0x000fe20000002014 */
[----:B------:R-:W0:Y:S01]  /*2560*/  MUFU.EX2 R24, R24 ;  /* 0x0000001800187308 */ /* 0x000e220000000800 */
[----:B------:R-:W-:Y:S02]  /*2570*/  FFMA R22, R37, 1.925963033500011079e-08, R22 ;  /* 0x32a5706025167823 */ /* 0x000fe40000000016 */
[----:B------:R-:W-:Y:S01]  /*2580*/  FFMA.RM R20, R20, R19, 12582913 ;  /* 0x4b40000114147423 */ /* 0x000fe20000004013 */
[----:B------:R-:W-:-:S03]  /*2590*/  IMAD.SHL.U32 R19, R30, 0x800000, RZ ;  /* 0x008000001e137824 */ /* 0x000fc600078e00ff */
[----:B------:R-:W-:Y:S01]  /*25a0*/  FADD R44, R20, -12583039 ;  /* 0xcb40007f142c7421 */ /* 0x000fe20000000000 */
[----:B------:R-:W1:Y:S03]  /*25b0*/  MUFU.EX2 R42, R42 ;  /* 0x0000002a002a7308 */ /* 0x000e660000000800 */
[----:B------:R-:W-:-:S04]  /*25c0*/  FFMA R44, R21, 1.4426950216293334961, -R44 ;  /* 0x3fb8aa3b152c7823 */ /* 0x000fc8000000082c */
[----:B------:R-:W-:Y:S01]  /*25d0*/  FFMA R44, R21, 1.925963033500011079e-08, R44 ;  /* 0x32a57060152c7823 */ /* 0x000fe2000000002c */
[----:B------:R-:W2:Y:S01]  /*25e0*/  MUFU.EX2 R22, R22 ;  /* 0x0000001600167308 */ /* 0x000ea20000000800 */
[----:B0-----:R-:W-:Y:S01]  /*25f0*/  FMUL R24, R19, R24 ;  /* 0x0000001813187220 */ /* 0x001fe20000400000 */
[----:B------:R-:W-:Y:S02]  /*2600*/  SHF.L.U32 R19, R20, 0x17, RZ ;  /* 0x0000001714137819 */ /* 0x000fe400000006ff */
[----:B------:R-:W0:Y:S04]  /*2610*/  S2R R20, SR_TID.X ;  /* 0x0000000000147919 */ /* 0x000e280000002100 */
[----:B------:R-:W3:Y:S01]  /*2620*/  MUFU.EX2 R44, R44 ;  /* 0x0000002c002c7308 */ /* 0x000ee20000000800 */
[----:B-1----:R-:W-:-:S04]  /*2630*/  FFMA R24, R43, R42, R24 ;  /* 0x0000002a2b187223 */ /* 0x002fc80000000018 */
[----:B--2---:R-:W-:Y:S01]  /*2640*/  FFMA R24, R23, R22, R24 ;  /* 0x0000001617187223 */ /* 0x004fe20000000018 */
[----:B------:R-:W-:-:S05]  /*2650*/  IMAD.MOV.U32 R23, RZ, RZ, R29 ;  /* 0x000000ffff177224 */ /* 0x000fca00078e001d */
[----:B------:R-:W-:Y:S01]  /*2660*/  ISETP.NE.AND.EX P0, PT, R23, RZ, PT, P0 ;  /* 0x000000ff1700720c */ /* 0x000fe20003f05300 */
[----:B---3--:R-:W-:Y:S01]  /*2670*/  FFMA R37, R19, R44, R24 ;  /* 0x0000002c13257223 */ /* 0x008fe20000000018 */
[----:B------:R-:W-:Y:S02]  /*2680*/  SEL R24, RZ, 0x1, !P1 ;  /* 0x00000001ff187807 */ /* 0x000fe40004800000 */
[----:B------:R-:W-:Y:S02]  /*2690*/  ISETP.GT.AND P1, PT, R26, RZ, PT ;  /* 0x000000ff1a00720c */ /* 0x000fe40003f24270 */
[----:B------:R-:W1:Y:S01]  /*26a0*/  SHFL.BFLY PT, R22, R37, 0x10, 0x1f ;  /* 0x0e001f0025167f89 */ /* 0x000e6200000e0000 */
[----:B------:R-:W-:-:S06]  /*26b0*/  LEA.HI.SX32 R24, P2, R11, R24, 0x1 ;  /* 0x000000180b187211 */ /* 0x000fcc0007850aff */
[----:B------:R-:W-:Y:S01]  /*26c0*/  @!P0 SEL R28, R24, RZ, P1 ;  /* 0x000000ff181c8207 */ /* 0x000fe20000800000 */
[----:B-1----:R-:W-:-:S05]  /*26d0*/  FADD R22, R37, R22 ;  /* 0x0000001625167221 */ /* 0x002fca0000000000 */
[----:B------:R-:W1:Y:S02]  /*26e0*/  SHFL.BFLY PT, R21, R22, 0x8, 0x1f ;  /* 0x0d001f0016157f89 */ /* 0x000e6400000e0000 */
[----:B-1----:R-:W-:-:S05]  /*26f0*/  FADD R21, R22, R21 ;  /* 0x0000001516157221 */ /* 0x002fca0000000000 */
[----:B------:R-:W1:Y:S02]  /*2700*/  SHFL.BFLY PT, R30, R21, 0x4, 0x1f ;  /* 0x0c801f00151e7f89 */ /* 0x000e6400000e0000 */
[----:B-1----:R-:W-:Y:S01]  /*2710*/  FADD R30, R21, R30 ;  /* 0x0000001e151e7221 */ /* 0x002fe20000000000 */
[----:B------:R-:W-:Y:S02]  /*2720*/  IABS R21, R13 ;  /* 0x0000000d00157213 */ /* 0x000fe40000000000 */
[----:B------:R-:W-:Y:S02]  /*2730*/  LEA.HI.X.SX32 R13, R11, RZ, 0x1, P2 ;  /* 0x000000ff0b0d7211 */ /* 0x000fe400010f0eff */
[----:B------:R-:W1:Y:S01]  /*2740*/  SHFL.BFLY PT, R19, R30, 0x2, 0x1f ;  /* 0x0c401f001e137f89 */ /* 0x000e6200000e0000 */
[----:B0-----:R-:W-:Y:S02]  /*2750*/  LOP3.LUT P2, RZ, R20, 0x1f, RZ, 0xc0, !PT ;  /* 0x0000001f14ff7812 */ /* 0x001fe4000784c0ff */
[----:B------:R-:W-:-:S02]  /*2760*/  @!P0 SEL R23, R13, RZ, P1 ;  /* 0x000000ff0d178207 */ /* 0x000fc40000800000 */
[----:B------:R-:W-:Y:S02]  /*2770*/  ISETP.GT.U32.AND P0, PT, R28, R21, PT ;  /* 0x000000151c00720c */ /* 0x000fe40003f04070 */
[----:B------:R-:W-:Y:S02]  /*2780*/  ISETP.GT.OR P2, PT, R20, 0x7f, P2 ;  /* 0x0000007f1400780c */ /* 0x000fe40001744670 */
[----:B------:R-:W-:Y:S02]  /*2790*/  ISETP.GT.AND.EX P0, PT, R23, RZ, PT, P0 ;  /* 0x000000ff1700720c */ /* 0x000fe40003f04300 */
[----:B------:R-:W-:Y:S02]  /*27a0*/  SEL R13, R26, R10, P3 ;  /* 0x0000000a1a0d7207 */ /* 0x000fe40001800000 */
[----:B------:R-:W-:Y:S01]  /*27b0*/  SEL R11, R25, R11, P3 ;  /* 0x0000000b190b7207 */ /* 0x000fe20001800000 */
[----:B-1----:R-:W-:Y:S01]  /*27c0*/  FADD R19, R30, R19 ;  /* 0x000000131e137221 */ /* 0x002fe20000000000 */
[----:B------:R-:W-:-:S04]  /*27d0*/  IMAD.MOV.U32 R30, RZ, RZ, 0x7f800000 ;  /* 0x7f800000ff1e7424 */ /* 0x000fc800078e00ff */
[----:B------:R-:W0:Y:S02]  /*27e0*/  SHFL.BFLY PT, R22, R19, 0x1, 0x1f ;  /* 0x0c201f0013167f89 */ /* 0x000e2400000e0000 */
[C---:B0-----:R-:W-:Y:S01]  /*27f0*/  FSETP.NE.AND P1, PT, R19.reuse, -R22, PT ;  /* 0x800000161300720b */ /* 0x041fe20003f25000 */
[----:B------:R-:W-:-:S12]  /*2800*/  FADD R22, R19, R22 ;  /* 0x0000001613167221 */ /* 0x000fd80000000000 */
[----:B------:R-:W-:Y:S05]  /*2810*/  @!P1 BRA `(.L_x_20) ;  /* 0x00000000006c9947 */ /* 0x000fea0003800000 */
[----:B------:R-:W-:Y:S02]  /*2820*/  FSETP.GEU.AND P1, PT, R22, 1.175494350822287508e-38, PT ;  /* 0x008000001600780b */ /* 0x000fe40003f2e000 */
[----:B------:R-:W-:Y:S02]  /*2830*/  MOV R10, 0x3e055027 ;  /* 0x3e055027000a7802 */ /* 0x000fe40000000f00 */
[----:B------:R-:W-:-:S09]  /*2840*/  FSEL R25, RZ, -23, P1 ;  /* 0xc1b80000ff197808 */ /* 0x000fd20000800000 */
[----:B------:R-:W-:-:S05]  /*2850*/  @!P1 FMUL R22, R22, 8388608 ;  /* 0x4b00000016169820 */ /* 0x000fca0000400000 */
[C---:B------:R-:W-:Y:S02]  /*2860*/  IADD3 R29, R22.reuse, -0x3f2aaaab, RZ ;  /* 0xc0d55555161d7810 */ /* 0x040fe40007ffe0ff */
[----:B------:R-:W-:Y:S02]  /*2870*/  ISETP.GE.U32.AND P1, PT, R22, 0x7f800000, PT ;  /* 0x7f8000001600780c */ /* 0x000fe40003f26070 */
[----:B------:R-:W-:-:S04]  /*2880*/  LOP3.LUT R29, R29, 0xff800000, RZ, 0xc0, !PT ;  /* 0xff8000001d1d7812 */ /* 0x000fc800078ec0ff */
[-C--:B------:R-:W-:Y:S02]  /*2890*/  IADD3 R19, R22, -R29.reuse, RZ ;  /* 0x8000001d16137210 */ /* 0x080fe40007ffe0ff */
[----:B------:R-:W-:-:S03]  /*28a0*/  I2FP.F32.S32 R20, R29 ;  /* 0x0000001d00147245 */ /* 0x000fc60000201400 */
[----:B------:R-:W-:Y:S02]  /*28b0*/  FADD R19, R19, -1 ;  /* 0xbf80000013137421 */ /* 0x000fe40000000000 */
[----:B------:R-:W-:Y:S02]  /*28c0*/  FFMA R20, R20, 1.1920928955078125e-07, R25 ;  /* 0x3400000014147823 */ /* 0x000fe40000000019 */
[----:B------:R-:W-:-:S04]  /*28d0*/  FFMA R10, R19, -R10, 0.14084610342979431152 ;  /* 0x3e1039f6130a7423 */ /* 0x000fc8000000080a */
[----:B------:R-:W-:-:S04]  /*28e0*/  FFMA R10, R19, R10, -0.12148627638816833496 ;  /* 0xbdf8cdcc130a7423 */ /* 0x000fc8000000000a */
[----:B------:R-:W-:-:S04]  /*28f0*/  FFMA R10, R19, R10, 0.13980610668659210205 ;  /* 0x3e0f2955130a7423 */ /* 0x000fc8000000000a */
[----:B------:R-:W-:-:S04]  /*2900*/  FFMA R10, R19, R10, -0.16684235632419586182 ;  /* 0xbe2ad8b9130a7423 */ /* 0x000fc8000000000a */
[----:B------:R-:W-:-:S04]  /*2910*/  FFMA R10, R19, R10, 0.20012299716472625732 ;  /* 0x3e4ced0b130a7423 */ /* 0x000fc8000000000a */
[----:B------:R-:W-:-:S04]  /*2920*/  FFMA R10, R19, R10, -0.24999669194221496582 ;  /* 0xbe7fff22130a7423 */ /* 0x000fc8000000000a */
[----:B------:R-:W-:-:S04]  /*2930*/  FFMA R10, R19, R10, 0.33333182334899902344 ;  /* 0x3eaaaa78130a7423 */ /* 0x000fc8000000000a */
[----:B------:R-:W-:-:S04]  /*2940*/  FFMA R10, R19, R10, -0.5 ;  /* 0xbf000000130a7423 */ /* 0x000fc8000000000a */
[----:B------:R-:W-:-:S04]  /*2950*/  FMUL R10, R19, R10 ;  /* 0x0000000a130a7220 */ /* 0x000fc80000400000 */
[----:B------:R-:W-:Y:S01]  /*2960*/  FFMA R25, R19, R10, R19 ;  /* 0x0000000a13197223 */ /* 0x000fe20000000013 */
[----:B------:R-:W-:-:S03]  /*2970*/  MOV R19, 0x7f800000 ;  /* 0x7f80000000137802 */ /* 0x000fc60000000f00 */
[----:B------:R-:W-:Y:S02]  /*2980*/  FFMA R20, R20, 0.69314718246459960938, R25 ;  /* 0x3f31721814147823 */ /* 0x000fe40000000019 */
[C---:B------:R-:W-:Y:S01]  /*2990*/  @P1 FFMA R20, R22.reuse, R19, +INF ;  /* 0x7f80000016141423 */ /* 0x040fe20000000013 */
[----:B------:R-:W-:-:S04]  /*29a0*/  FSETP.NEU.AND P1, PT, R22, RZ, PT ;  /* 0x000000ff1600720b */ /* 0x000fc80003f2d000 */
[----:B------:R-:W-:-:S05]  /*29b0*/  FSEL R19, R20, -INF , P1 ;  /* 0xff80000014137808 */ /* 0x000fca0000800000 */
[----:B------:R-:W-:-:S07]  /*29c0*/  FADD R30, R18, R19 ;  /* 0x00000013121e7221 */ /* 0x000fce0000000000 */
.L_x_20:
[----:B------:R-:W-:Y:S05]  /*29d0*/  BSYNC B0 ;  /* 0x0000000000007941 */ /* 0x000fea0003800000 */
.L_x_19:
[----:B------:R-:W-:Y:S01]  /*29e0*/  BSSY B1, `(.L_x_21) ;  /* 0x00001c7000017945 */ /* 0x000fe20003800000 */
[----:B------:R-:W-:Y:S02]  /*29f0*/  SEL R10, R21, R28, P0 ;  /* 0x0000001c150a7207 */ /* 0x000fe40000000000 */
[----:B------:R-:W-:Y:S01]  /*2a00*/  @P0 SHF.R.S32.HI R23, RZ, 0x1f, R21 ;  /* 0x0000001fff170819 */ /* 0x000fe20000011415 */
[----:B------:R-:W-:Y:S06]  /*2a10*/  @P2 BRA `(.L_x_22) ;  /* 0x0000001c000c2947 */ /* 0x000fec0003800000 */
[----:B------:R-:W-:Y:S01]  /*2a20*/  ULDC.U8 UR4, c[0x0][0x3d8] ;  /* 0x0000f60000047ab9 */ /* 0x000fe20000000000 */
[C---:B------:R-:W-:Y:S02]  /*2a30*/  IADD3 R42, P0, R12.reuse, UR7, RZ ;  /* 0x000000070c2a7c10 */ /* 0x040fe4000ff1e0ff */
[----:B------:R-:W-:Y:S02]  /*2a40*/  ISETP.NE.AND P1, PT, RZ, UR4, PT ;  /* 0x00000004ff007c0c */ /* 0x000fe4000bf25270 */
[----:B------:R-:W-:-:S11]  /*2a50*/  LEA.HI.X.SX32 R43, R12, UR6, 0x1, P0 ;  /* 0x000000060c2b7c11 */ /* 0x000fd600080f0eff */
[----:B------:R-:W-:Y:S05]  /*2a60*/  @!P1 BRA `(.L_x_23) ;  /* 0x0000001800e89947 */ /* 0x000fea0003800000 */
[----:B------:R-:W-:-:S04]  /*2a70*/  ISETP.GE.U32.AND P0, PT, R42, R7, PT ;  /* 0x000000072a00720c */ /* 0x000fc80003f06070 */
[----:B------:R-:W-:-:S13]  /*2a80*/  ISETP.GE.AND.EX P0, PT, R43, R27, PT, P0 ;  /* 0x0000001b2b00720c */ /* 0x000fda0003f06300 */
[----:B------:R-:W-:Y:S05]  /*2a90*/  @P0 BRA `(.L_x_22) ;  /* 0x0000001800ec0947 */ /* 0x000fea0003800000 */
[-C--:B------:R-:W-:Y:S01]  /*2aa0*/  IMAD R18, R8, R38.reuse, RZ ;  /* 0x0000002608127224 */ /* 0x080fe200078e02ff */
[----:B------:R-:W-:Y:S01]  /*2ab0*/  BSSY B0, `(.L_x_24) ;  /* 0x0000031000007945 */ /* 0x000fe20003800000 */
[----:B------:R-:W-:-:S04]  /*2ac0*/  IMAD.WIDE.U32 R20, R39, R38, RZ ;  /* 0x0000002627147225 */ /* 0x000fc800078e00ff */
[----:B------:R-:W-:Y:S02]  /*2ad0*/  IMAD R18, R0, R39, R18 ;  /* 0x0000002700127224 */ /* 0x000fe400078e0212 */
[----:B------:R-:W-:-:S03]  /*2ae0*/  IMAD.WIDE.U32 R48, R20, R40, RZ ;  /* 0x0000002814307225 */ /* 0x000fc600078e00ff */
[----:B------:R-:W-:-:S05]  /*2af0*/  IADD3 R19, R21, R18, RZ ;  /* 0x0000001215137210 */ /* 0x000fca0007ffe0ff */
[----:B------:R-:W-:-:S04]  /*2b00*/  IMAD R18, R19, R40, RZ ;  /* 0x0000002813127224 */ /* 0x000fc800078e02ff */
[----:B------:R-:W-:-:S05]  /*2b10*/  IMAD R25, R41, R20, R18 ;  /* 0x0000001429197224 */ /* 0x000fca00078e0212 */
[----:B------:R-:W-:-:S04]  /*2b20*/  IADD3 R25, R49, R25, RZ ;  /* 0x0000001931197210 */ /* 0x000fc80007ffe0ff */
[----:B------:R-:W-:-:S04]  /*2b30*/  LOP3.LUT R18, R43, R25, RZ, 0xfc, !PT ;  /* 0x000000192b127212 */ /* 0x000fc800078efcff */
[----:B------:R-:W-:-:S13]  /*2b40*/  ISETP.NE.U32.AND P0, PT, R18, RZ, PT ;  /* 0x000000ff1200720c */ /* 0x000fda0003f05070 */
[----:B------:R-:W-:Y:S05]  /*2b50*/  @!P0 BRA `(.L_x_25) ;  /* 0x00000000003c8947 */ /* 0x000fea0003800000 */
[----:B------:R-:W-:Y:S01]  /*2b60*/  IMAD.MOV.U32 R18, RZ, RZ, R42 ;  /* 0x000000ffff127224 */ /* 0x000fe200078e002a */
[----:B------:R-:W-:Y:S01]  /*2b70*/  MOV R19, R43 ;  /* 0x0000002b00137202 */ /* 0x000fe20000000f00 */
[----:B------:R-:W-:Y:S01]  /*2b80*/  IMAD.MOV.U32 R26, RZ, RZ, R48 ;  /* 0x000000ffff1a7224 */ /* 0x000fe200078e0030 */
[----:B------:R-:W-:Y:S02]  /*2b90*/  MOV R24, 0x2bb0 ;  /* 0x00002bb000187802 */ /* 0x000fe40000000f00 */
[----:B------:R-:W-:Y:S05]  /*2ba0*/  CALL.REL.NOINC `($__internal_0_$__cuda_sm20_div_s64) ;  /* 0x0000002400d87944 */ /* 0x000fea0003c00000 */
[----:B------:R-:W-:Y:S02]  /*2bb0*/  IADD3 R27, P0, RZ, -R20, RZ ;  /* 0x80000014ff1b7210 */ /* 0x000fe40007f1e0ff */
[-C--:B------:R-:W-:Y:S02]  /*2bc0*/  MOV R49, R21.reuse ;  /* 0x0000001500317202 */ /* 0x080fe40000000f00 */
[----:B------:R-:W-:Y:S01]  /*2bd0*/  IADD3.X R19, RZ, ~R21, RZ, P0, !PT ;  /* 0x80000015ff137210 */ /* 0x000fe200007fe4ff */
[----:B------:R-:W-:-:S04]  /*2be0*/  IMAD.WIDE.U32 R42, R48, R27, R42 ;  /* 0x0000001b302a7225 */ /* 0x000fc800078e002a */
[----:B------:R-:W-:Y:S01]  /*2bf0*/  IMAD R18, R19, R48, RZ ;  /* 0x0000003013127224 */ /* 0x000fe200078e02ff */
[----:B------:R-:W-:-:S03]  /*2c00*/  MOV R48, R20 ;  /* 0x0000001400307202 */ /* 0x000fc60000000f00 */
[----:B------:R-:W-:Y:S01]  /*2c10*/  IMAD R19, R25, R27, R18 ;  /* 0x0000001b19137224 */ /* 0x000fe200078e0212 */
[----:B------:R-:W-:-:S04]  /*2c20*/  MOV R18, R42 ;  /* 0x0000002a00127202 */ /* 0x000fc80000000f00 */
[----:B------:R-:W-:Y:S01]  /*2c30*/  IADD3 R19, R43, R19, RZ ;  /* 0x000000132b137210 */ /* 0x000fe20007ffe0ff */
[----:B------:R-:W-:Y:S05]  /*2c40*/  BRA `(.L_x_26) ;  /* 0x00000000005c7947 */ /* 0x000fea0003800000 */
.L_x_25:
        /* <DEDUP_REMOVED lines=16> */
[----:B------:R-:W-:Y:S01]  /*2d50*/  ISETP.GE.U32.AND P1, PT, R19, R48, PT ;  /* 0x000000301300720c */ /* 0x000fe20003f26070 */
[----:B------:R-:W-:-:S12]  /*2d60*/  IMAD.MOV.U32 R19, RZ, RZ, RZ ;  /* 0x000000ffff137224 */ /* 0x000fd800078e00ff */
[----:B------:R-:W-:Y:S01]  /*2d70*/  @P1 VIADD R20, R20, 0x1 ;  /* 0x0000000114141836 */ /* 0x000fe20000000000 */
[----:B------:R-:W-:-:S04]  /*2d80*/  @!P0 LOP3.LUT R20, RZ, R48, RZ, 0x33, !PT ;  /* 0x00000030ff148212 */ /* 0x000fc800078e33ff */
[----:B------:R-:W-:-:S05]  /*2d90*/  IADD3 R21, -R20, RZ, RZ ;  /* 0x000000ff14157210 */ /* 0x000fca0007ffe1ff */
[----:B------:R-:W-:Y:S01]  /*2da0*/  IMAD R18, R48, R21, R42 ;  /* 0x0000001530127224 */ /* 0x000fe200078e022a */
[----:B------:R-:W-:Y:S02]  /*2db0*/  MOV R48, R20 ;  /* 0x0000001400307202 */ /* 0x000fe40000000f00 */
.L_x_26:
[----:B------:R-:W-:Y:S05]  /*2dc0*/  BSYNC B0 ;  /* 0x0000000000007941 */ /* 0x000fea0003800000 */
.L_x_24:
[----:B------:R-:W-:Y:S01]  /*2dd0*/  LOP3.LUT R20, R19, R0, RZ, 0xfc, !PT ;  /* 0x0000000013147212 */ /* 0x000fe200078efcff */
[----:B------:R-:W-:Y:S03]  /*2de0*/  BSSY B0, `(.L_x_27) ;  /* 0x0000027000007945 */ /* 0x000fe60003800000 */
[----:B------:R-:W-:-:S13]  /*2df0*/  ISETP.NE.U32.AND P0, PT, R20, RZ, PT ;  /* 0x000000ff1400720c */ /* 0x000fda0003f05070 */
[----:B------:R-:W-:Y:S05]  /*2e00*/  @!P0 BRA `(.L_x_28) ;  /* 0x0000000000388947 */ /* 0x000fea0003800000 */
[----:B------:R-:W-:Y:S01]  /*2e10*/  IMAD.MOV.U32 R26, RZ, RZ, R38 ;  /* 0x000000ffff1a7224 */ /* 0x000fe200078e0026 */
[----:B------:R-:W-:Y:S02]  /*2e20*/  MOV R25, R0 ;  /* 0x0000000000197202 */ /* 0x000fe40000000f00 */
[----:B------:R-:W-:Y:S02]  /*2e30*/  MOV R24, 0x2e50 ;  /* 0x00002e5000187802 */ /* 0x000fe40000000f00 */
[----:B------:R-:W-:Y:S05]  /*2e40*/  CALL.REL.NOINC `($__internal_0_$__cuda_sm20_div_s64) ;  /* 0x0000002400307944 */ /* 0x000fea0003c00000 */
[-C--:B------:R-:W-:Y:S02]  /*2e50*/  IADD3 R27, P0, RZ, -R20.reuse, RZ ;  /* 0x80000014ff1b7210 */ /* 0x080fe40007f1e0ff */
[----:B------:R-:W-:Y:S02]  /*2e60*/  MOV R40, R20 ;  /* 0x0000001400287202 */ /* 0x000fe40000000f00 */
[----:B------:R-:W-:Y:S01]  /*2e70*/  IADD3.X R25, RZ, ~R21, RZ, P0, !PT ;  /* 0x80000015ff197210 */ /* 0x000fe200007fe4ff */
[----:B------:R-:W-:Y:S01]  /*2e80*/  IMAD.WIDE.U32 R18, R38, R27, R18 ;  /* 0x0000001b26127225 */ /* 0x000fe200078e0012 */
[----:B------:R-:W-:-:S03]  /*2e90*/  MOV R41, R21 ;  /* 0x0000001500297202 */ /* 0x000fc60000000f00 */
[----:B------:R-:W-:Y:S01]  /*2ea0*/  IMAD R25, R25, R38, RZ ;  /* 0x0000002619197224 */ /* 0x000fe200078e02ff */
[----:B------:R-:W-:-:S03]  /*2eb0*/  MOV R38, R18 ;  /* 0x0000001200267202 */ /* 0x000fc60000000f00 */
[----:B------:R-:W-:-:S05]  /*2ec0*/  IMAD R25, R0, R27, R25 ;  /* 0x0000001b00197224 */ /* 0x000fca00078e0219 */
[----:B------:R-:W-:Y:S01]  /*2ed0*/  IADD3 R0, R19, R25, RZ ;  /* 0x0000001913007210 */ /* 0x000fe20007ffe0ff */
[----:B------:R-:W-:Y:S05]  /*2ee0*/  BRA `(.L_x_29) ;  /* 0x0000000000587947 */ /* 0x000fea0003800000 */
.L_x_28:
[----:B------:R-:W0:Y:S01]  /*2ef0*/  I2F.U32.RP R22, R38 ;  /* 0x0000002600167306 */ /* 0x000e220000209000 */
[----:B------:R-:W-:Y:S01]  /*2f00*/  ISETP.NE.U32.AND P0, PT, R38, RZ, PT ;  /* 0x000000ff2600720c */ /* 0x000fe20003f05070 */
[----:B------:R-:W-:-:S06]  /*2f10*/  HFMA2.MMA R41, -RZ, RZ, 0, 0 ;  /* 0x00000000ff297435 */ /* 0x000fcc00000001ff */
[----:B0-----:R-:W0:Y:S02]  /*2f20*/  MUFU.RCP R20, R22 ;  /* 0x0000001600147308 */ /* 0x001e240000001000 */
[----:B0-----:R-:W-:-:S06]  /*2f30*/  IADD3 R20, R20, 0xffffffe, RZ ;  /* 0x0ffffffe14147810 */ /* 0x001fcc0007ffe0ff */
[----:B------:R0:W1:Y:S02]  /*2f40*/  F2I.FTZ.U32.TRUNC.NTZ R21, R20 ;  /* 0x0000001400157305 */ /* 0x000064000021f000 */
[----:B0-----:R-:W-:Y:S01]  /*2f50*/  HFMA2.MMA R20, -RZ, RZ, 0, 0 ;  /* 0x00000000ff147435 */ /* 0x001fe200000001ff */
[----:B-1----:R-:W-:-:S04]  /*2f60*/  IMAD.MOV R0, RZ, RZ, -R21 ;  /* 0x000000ffff007224 */ /* 0x002fc800078e0a15 */
[----:B------:R-:W-:Y:S01]  /*2f70*/  IMAD R19, R0, R38, RZ ;  /* 0x0000002600137224 */ /* 0x000fe200078e02ff */
[----:B------:R-:W-:-:S04]  /*2f80*/  MOV R0, RZ ;  /* 0x000000ff00007202 */ /* 0x000fc80000000f00 */
        /* <DEDUP_REMOVED lines=9> */
[----:B------:R-:W-:-:S05]  /*3020*/  @!P0 LOP3.LUT R40, RZ, R38, RZ, 0x33, !PT ;  /* 0x00000026ff288212 */ /* 0x000fca00078e33ff */
[----:B------:R-:W-:-:S04]  /*3030*/  IMAD.MOV R19, RZ, RZ, -R40 ;  /* 0x000000ffff137224 */ /* 0x000fc800078e0a28 */
[----:B------:R-:W-:Y:S02]  /*3040*/  IMAD R38, R38, R19, R18 ;  /* 0x0000001326267224 */ /* 0x000fe400078e0212 */
.L_x_29:
[----:B------:R-:W-:Y:S05]  /*3050*/  BSYNC B0 ;  /* 0x0000000000007941 */ /* 0x000fea0003800000 */
.L_x_27:
[----:B------:R-:W0:Y:S01]  /*3060*/  LDC R27, c[0x0][0x2c0] ;  /* 0x0000b000ff1b7b82 */ /* 0x000e220000000800 */
[----:B------:R-:W-:Y:S01]  /*3070*/  LOP3.LUT R18, R41, R8, RZ, 0xfc, !PT ;  /* 0x0000000829127212 */ /* 0x000fe200078efcff */
[----:B------:R-:W-:Y:S01]  /*3080*/  ULDC.U8 UR4, c[0x0][0x3d9] ;  /* 0x0000f64000047ab9 */ /* 0x000fe20000000000 */
[----:B------:R-:W-:Y:S01]  /*3090*/  BSSY B0, `(.L_x_30) ;  /* 0x000002a000007945 */ /* 0x000fe20003800000 */
[----:B------:R-:W-:Y:S02]  /*30a0*/  ISETP.NE.AND P1, PT, RZ, UR4, PT ;  /* 0x00000004ff007c0c */ /* 0x000fe4000bf25270 */
[----:B------:R-:W-:Y:S02]  /*30b0*/  ISETP.NE.U32.AND P0, PT, R18, RZ, PT ;  /* 0x000000ff1200720c */ /* 0x000fe40003f05070 */
[----:B0-----:R-:W-:-:S11]  /*30c0*/  SEL R27, R27, 0x1, P1 ;  /* 0x000000011b1b7807 */ /* 0x001fd60000800000 */
[----:B------:R-:W-:Y:S05]  /*30d0*/  @!P0 BRA `(.L_x_31) ;  /* 0x00000000003c8947 */ /* 0x000fea0003800000 */
[----:B------:R-:W-:Y:S01]  /*30e0*/  IMAD.MOV.U32 R18, RZ, RZ, R40 ;  /* 0x000000ffff127224 */ /* 0x000fe200078e0028 */
[----:B------:R-:W-:Y:S01]  /*30f0*/  MOV R26, R39 ;  /* 0x00000027001a7202 */ /* 0x000fe20000000f00 */
[----:B------:R-:W-:Y:S01]  /*3100*/  IMAD.MOV.U32 R19, RZ, RZ, R41 ;  /* 0x000000ffff137224 */ /* 0x000fe200078e0029 */
[----:B------:R-:W-:Y:S02]  /*3110*/  MOV R25, R8 ;  /* 0x0000000800197202 */ /* 0x000fe40000000f00 */
[----:B------:R-:W-:Y:S02]  /*3120*/  MOV R24, 0x3140 ;  /* 0x0000314000187802 */ /* 0x000fe40000000f00 */
[----:B------:R-:W-:Y:S05]  /*3130*/  CALL.REL.NOINC `($__internal_0_$__cuda_sm20_div_s64) ;  /* 0x0000002000747944 */ /* 0x000fea0003c00000 */
[----:B------:R-:W-:Y:S02]  /*3140*/  IADD3 R19, P0, RZ, -R20, RZ ;  /* 0x80000014ff137210 */ /* 0x000fe40007f1e0ff */
[----:B------:R-:W-:Y:S02]  /*3150*/  MOV R24, R40 ;  /* 0x0000002800187202 */ /* 0x000fe40000000f00 */
[----:B------:R-:W-:Y:S02]  /*3160*/  IADD3.X R18, RZ, ~R21, RZ, P0, !PT ;  /* 0x80000015ff127210 */ /* 0x000fe400007fe4ff */
[----:B------:R-:W-:-:S03]  /*3170*/  MOV R25, R41 ;  /* 0x0000002900197202 */ /* 0x000fc60000000f00 */
[----:B------:R-:W-:Y:S02]  /*3180*/  IMAD R18, R18, R39, RZ ;  /* 0x0000002712127224 */ /* 0x000fe400078e02ff */
[----:B------:R-:W-:-:S04]  /*3190*/  IMAD.WIDE.U32 R40, R39, R19, R24 ;  /* 0x0000001327287225 */ /* 0x000fc800078e0018 */
[----:B------:R-:W-:-:S05]  /*31a0*/  IMAD R19, R8, R19, R18 ;  /* 0x0000001308137224 */ /* 0x000fca00078e0212 */
[----:B------:R-:W-:Y:S01]  /*31b0*/  IADD3 R8, R41, R19, RZ ;  /* 0x0000001329087210 */ /* 0x000fe20007ffe0ff */
[----:B------:R-:W-:Y:S05]  /*31c0*/  BRA `(.L_x_32) ;  /* 0x0000000000587947 */ /* 0x000fea0003800000 */
.L_x_31:
[----:B------:R-:W0:Y:S01]  /*31d0*/  I2F.U32.RP R21, R39 ;  /* 0x0000002700157306 */ /* 0x000e220000209000 */
[----:B------:R-:W-:-:S07]  /*31e0*/  ISETP.NE.U32.AND P0, PT, R39, RZ, PT ;  /* 0x000000ff2700720c */ /* 0x000fce0003f05070 */
[----:B0-----:R-:W0:Y:S02]  /*31f0*/  MUFU.RCP R18, R21 ;  /* 0x0000001500127308 */ /* 0x001e240000001000 */
[----:B0-----:R-:W-:Y:S01]  /*3200*/  IADD3 R18, R18, 0xffffffe, RZ ;  /* 0x0ffffffe12127810 */ /* 0x001fe20007ffe0ff */
[----:B------:R-:W-:-:S05]  /*3210*/  HFMA2.MMA R21, -RZ, RZ, 0, 0 ;  /* 0x00000000ff157435 */ /* 0x000fca00000001ff */
        /* <DEDUP_REMOVED lines=11> */
[----:B------:R-:W-:Y:S02]  /*32d0*/  ISETP.GE.U32.AND P1, PT, R8, R39, PT ;  /* 0x000000270800720c */ /* 0x000fe40003f26070 */
[----:B------:R-:W-:-:S11]  /*32e0*/  MOV R8, RZ ;  /* 0x000000ff00087202 */ /* 0x000fd60000000f00 */
[----:B------:R-:W-:Y:S02]  /*32f0*/  @P1 IADD3 R20, R20, 0x1, RZ ;  /* 0x0000000114141810 */ /* 0x000fe40007ffe0ff */
[----:B------:R-:W-:-:S05]  /*3300*/  @!P0 LOP3.LUT R20, RZ, R39, RZ, 0x33, !PT ;  /* 0x00000027ff148212 */ /* 0x000fca00078e33ff */
[----:B------:R-:W-:-:S04]  /*3310*/  IMAD.MOV R18, RZ, RZ, -R20 ;  /* 0x000000ffff127224 */ /* 0x000fc800078e0a14 */
[----:B------:R-:W-:Y:S02]  /*3320*/  IMAD R40, R39, R18, R40 ;  /* 0x0000001227287224 */ /* 0x000fe400078e0228 */
.L_x_32:
[----:B------:R-:W-:Y:S05]  /*3330*/  BSYNC B0 ;  /* 0x0000000000007941 */ /* 0x000fea0003800000 */
.L_x_30:
[C---:B------:R-:W-:Y:S01]  /*3340*/  ISETP.LT.U32.AND P0, PT, R17.reuse, 0x1, PT ;  /* 0x000000011100780c */ /* 0x040fe20003f01070 */
[----:B------:R-:W-:Y:S01]  /*3350*/  ULDC.U8 UR10, c[0x0][0x3d9] ;  /* 0x0000f640000a7ab9 */ /* 0x000fe20000000000 */
[----:B------:R-:W-:Y:S01]  /*3360*/  ULDC.64 UR4, c[0x0][0x2c0] ;  /* 0x0000b00000047ab9 */ /* 0x000fe20000000a00 */
[----:B------:R-:W-:Y:S01]  /*3370*/  UISETP.NE.AND UP0, UPT, UR10, URZ, UPT ;  /* 0x0000003f0a00728c */ /* 0x000fe2000bf05270 */
[C---:B------:R-:W-:Y:S01]  /*3380*/  ISETP.LT.AND.EX P0, PT, R16.reuse, RZ, PT, P0 ;  /* 0x000000ff1000720c */ /* 0x040fe20003f01300 */
[----:B------:R-:W-:Y:S01]  /*3390*/  UIMAD UR4, UR4, UR5, URZ ;  /* 0x00000005040472a4 */ /* 0x000fe2000f8e023f */
[----:B------:R-:W-:Y:S01]  /*33a0*/  BSSY B0, `(.L_x_33) ;  /* 0x000004b000007945 */ /* 0x000fe20003800000 */
[----:B------:R-:W-:Y:S01]  /*33b0*/  USEL UR11, UR5, 0x1, !UP0 ;  /* 0x00000001050b7887 */ /* 0x000fe2000c000000 */
[----:B------:R-:W-:Y:S01]  /*33c0*/  SEL R24, R17, 0x1, P0 ;  /* 0x0000000111187807 */ /* 0x000fe20000000000 */
[----:B------:R-:W-:Y:S01]  /*33d0*/  USHF.R.S32.HI UR10, URZ, 0x1f, UR4 ;  /* 0x0000001f3f0a7899 */ /* 0x000fe20008011404 */
[----:B------:R-:W-:Y:S01]  /*33e0*/  SEL R19, R16, RZ, P0 ;  /* 0x000000ff10137207 */ /* 0x000fe20000000000 */
[----:B------:R-:W-:Y:S01]  /*33f0*/  USHF.R.S32.HI UR5, URZ, 0x1f, UR11 ;  /* 0x0000001f3f057899 */ /* 0x000fe2000801140b */
[----:B------:R-:W-:-:S02]  /*3400*/  IMAD R29, R8, UR4, RZ ;  /* 0x00000004081d7c24 */ /* 0x000fc4000f8e02ff */
[-C--:B------:R-:W-:Y:S02]  /*3410*/  IMAD R18, R14, R24.reuse, RZ ;  /* 0x000000180e127224 */ /* 0x080fe400078e02ff */
[----:B------:R-:W-:-:S04]  /*3420*/  IMAD.WIDE.U32 R24, R15, R24, RZ ;  /* 0x000000180f187225 */ /* 0x000fc800078e00ff */
[----:B------:R-:W-:Y:S02]  /*3430*/  IMAD R19, R19, R15, R18 ;  /* 0x0000000f13137224 */ /* 0x000fe400078e0212 */
[----:B------:R-:W-:-:S03]  /*3440*/  IMAD.WIDE.U32 R42, R40, UR4, RZ ;  /* 0x00000004282a7c25 */ /* 0x000fc6000f8e00ff */
[----:B------:R-:W-:Y:S01]  /*3450*/  IADD3 R19, R25, R19, RZ ;  /* 0x0000001319137210 */ /* 0x000fe20007ffe0ff */
[----:B------:R-:W-:Y:S02]  /*3460*/  IMAD R5, R5, UR4, RZ ;  /* 0x0000000405057c24 */ /* 0x000fe4000f8e02ff */
[----:B------:R-:W-:Y:S02]  /*3470*/  IMAD R3, R3, UR4, RZ ;  /* 0x0000000403037c24 */ /* 0x000fe4000f8e02ff */
[-C--:B------:R-:W-:Y:S02]  /*3480*/  IMAD R18, R19, R46.reuse, RZ ;  /* 0x0000002e13127224 */ /* 0x080fe400078e02ff */
[----:B------:R-:W-:-:S04]  /*3490*/  IMAD.WIDE.U32 R46, R24, R46, RZ ;  /* 0x0000002e182e7225 */ /* 0x000fc800078e00ff */
[----:B------:R-:W-:Y:S01]  /*34a0*/  IMAD R25, R9, R24, R18 ;  /* 0x0000001809197224 */ /* 0x000fe200078e0212 */
[----:B------:R-:W-:Y:S01]  /*34b0*/  SHF.R.S32.HI R9, RZ, 0x1f, R27 ;  /* 0x0000001fff097819 */ /* 0x000fe2000001141b */
[----:B------:R-:W-:Y:S02]  /*34c0*/  IMAD R18, R0, R27, RZ ;  /* 0x0000001b00127224 */ /* 0x000fe400078e02ff */
[----:B------:R-:W-:Y:S01]  /*34d0*/  IMAD R19, R21, UR11, RZ ;  /* 0x0000000b15137c24 */ /* 0x000fe2000f8e02ff */
[----:B------:R-:W-:Y:S01]  /*34e0*/  IADD3 R25, R47, R25, RZ ;  /* 0x000000192f197210 */ /* 0x000fe20007ffe0ff */
[----:B------:R-:W-:Y:S02]  /*34f0*/  IMAD R9, R9, R38, R18 ;  /* 0x0000002609097224 */ /* 0x000fe400078e0212 */
[----:B------:R-:W-:Y:S01]  /*3500*/  IMAD.WIDE.U32 R38, R38, R27, RZ ;  /* 0x0000001b26267225 */ /* 0x000fe200078e00ff */
[----:B------:R-:W-:-:S03]  /*3510*/  LOP3.LUT R0, R49, R25, RZ, 0xfc, !PT ;  /* 0x0000001931007212 */ /* 0x000fc600078efcff */
[----:B------:R-:W-:Y:S01]  /*3520*/  IMAD R21, R40, UR10, R29 ;  /* 0x0000000a28157c24 */ /* 0x000fe2000f8e021d */
[----:B------:R-:W-:Y:S01]  /*3530*/  ISETP.NE.U32.AND P0, PT, R0, RZ, PT ;  /* 0x000000ff0000720c */ /* 0x000fe20003f05070 */
[C---:B------:R-:W-:Y:S01]  /*3540*/  IMAD R19, R20.reuse, UR5, R19 ;  /* 0x0000000514137c24 */ /* 0x040fe2000f8e0213 */
[----:B------:R-:W-:Y:S01]  /*3550*/  IADD3 R0, R39, R9, RZ ;  /* 0x0000000927007210 */ /* 0x000fe20007ffe0ff */
[----:B------:R-:W-:Y:S01]  /*3560*/  IMAD.WIDE.U32 R40, R20, UR11, RZ ;  /* 0x0000000b14287c25 */ /* 0x000fe2000f8e00ff */
[----:B------:R-:W-:-:S03]  /*3570*/  IADD3 R8, R43, R21, RZ ;  /* 0x000000152b087210 */ /* 0x000fc60007ffe0ff */
[----:B------:R-:W-:Y:S01]  /*3580*/  IMAD R6, R6, UR11, RZ ;  /* 0x0000000b06067c24 */ /* 0x000fe2000f8e02ff */
[----:B------:R-:W-:Y:S01]  /*3590*/  IADD3 R9, R41, R19, RZ ;  /* 0x0000001329097210 */ /* 0x000fe20007ffe0ff */
[----:B------:R-:W-:Y:S02]  /*35a0*/  IMAD R4, R4, UR11, RZ ;  /* 0x0000000b04047c24 */ /* 0x000fe4000f8e02ff */
[----:B------:R-:W-:Y:S02]  /*35b0*/  IMAD R2, R2, R27, RZ ;  /* 0x0000001b02027224 */ /* 0x000fe400078e02ff */
[----:B------:R-:W-:Y:S05]  /*35c0*/  @!P0 BRA `(.L_x_34) ;  /* 0x0000000000448947 */ /* 0x000fea0003800000 */
[----:B------:R-:W-:Y:S01]  /*35d0*/  IMAD.MOV.U32 R18, RZ, RZ, R48 ;  /* 0x000000ffff127224 */ /* 0x000fe200078e0030 */
[----:B------:R-:W-:Y:S01]  /*35e0*/  MOV R19, R49 ;  /* 0x0000003100137202 */ /* 0x000fe20000000f00 */
[----:B------:R-:W-:Y:S01]  /*35f0*/  IMAD.MOV.U32 R26, RZ, RZ, R46 ;  /* 0x000000ffff1a7224 */ /* 0x000fe200078e002e */
[----:B------:R-:W-:Y:S02]  /*3600*/  MOV R24, 0x3620 ;  /* 0x0000362000187802 */ /* 0x000fe40000000f00 */
[----:B------:R-:W-:Y:S05]  /*3610*/  CALL.REL.NOINC `($__internal_0_$__cuda_sm20_div_s64) ;  /* 0x0000001c003c7944 */ /* 0x000fea0003c00000 */
[----:B------:R-:W-:Y:S01]  /*3620*/  IADD3 R18, P0, RZ, -R20, RZ ;  /* 0x80000014ff127210 */ /* 0x000fe20007f1e0ff */
[----:B------:R-:W-:Y:S01]  /*3630*/  IMAD.MOV.U32 R29, RZ, RZ, R49 ;  /* 0x000000ffff1d7224 */ /* 0x000fe200078e0031 */
[----:B------:R-:W-:Y:S02]  /*3640*/  MOV R28, R48 ;  /* 0x00000030001c7202 */ /* 0x000fe40000000f00 */
[----:B------:R-:W-:-:S05]  /*3650*/  IADD3.X R19, RZ, ~R21, RZ, P0, !PT ;  /* 0x80000015ff137210 */ /* 0x000fca00007fe4ff */
[-C--:B------:R-:W-:Y:S02]  /*3660*/  IMAD R19, R19, R46.reuse, RZ ;  /* 0x0000002e13137224 */ /* 0x080fe400078e02ff */
[----:B------:R-:W-:-:S04]  /*3670*/  IMAD.WIDE.U32 R46, R18, R46, R28 ;  /* 0x0000002e122e7225 */ /* 0x000fc800078e001c */
[----:B------:R-:W-:Y:S01]  /*3680*/  IMAD R19, R25, R18, R19 ;  /* 0x0000001219137224 */ /* 0x000fe200078e0213 */
[----:B------:R-:W-:Y:S02]  /*3690*/  MOV R18, R46 ;  /* 0x0000002e00127202 */ /* 0x000fe40000000f00 */
[----:B------:R-:W-:Y:S01]  /*36a0*/  MOV R46, R20 ;  /* 0x00000014002e7202 */ /* 0x000fe20000000f00 */
[----:B------:R-:W-:Y:S01]  /*36b0*/  IMAD.IADD R19, R47, 0x1, R19 ;  /* 0x000000012f137824 */ /* 0x000fe200078e0213 */
[----:B------:R-:W-:Y:S01]  /*36c0*/  MOV R47, R21 ;  /* 0x00000015002f7202 */ /* 0x000fe20000000f00 */
[----:B------:R-:W-:Y:S05]  /*36d0*/  BRA `(.L_x_35) ;  /* 0x00000000005c7947 */ /* 0x000fea0003800000 */
.L_x_34:
        /* <DEDUP_REMOVED lines=23> */
.L_x_35:
[----:B------:R-:W-:Y:S05]  /*3850*/  BSYNC B0 ;  /* 0x0000000000007941 */ /* 0x000fea0003800000 */
.L_x_33:
[----:B------:R-:W-:Y:S01]  /*3860*/  ISETP.LT.U32.AND P0, PT, R17, 0x1, PT ;  /* 0x000000011100780c */ /* 0x000fe20003f01070 */
[----:B------:R-:W-:Y:S03]  /*3870*/  BSSY B0, `(.L_x_36) ;  /* 0x0000029000007945 */ /* 0x000fe60003800000 */
[----:B------:R-:W-:-:S04]  /*3880*/  ISETP.LT.AND.EX P0, PT, R16, RZ, PT, P0 ;  /* 0x000000ff1000720c */ /* 0x000fc80003f01300 */
[----:B------:R-:W-:-:S04]  /*3890*/  SEL R25, R16, RZ, P0 ;  /* 0x000000ff10197207 */ /* 0x000fc80000000000 */
[----:B------:R-:W-:-:S04]  /*38a0*/  LOP3.LUT R16, R19, R25, RZ, 0xfc, !PT ;  /* 0x0000001913107212 */ /* 0x000fc800078efcff */
[----:B------:R-:W-:-:S13]  /*38b0*/  ISETP.NE.U32.AND P1, PT, R16, RZ, PT ;  /* 0x000000ff1000720c */ /* 0x000fda0003f25070 */
[----:B------:R-:W-:Y:S05]  /*38c0*/  @!P1 BRA `(.L_x_37) ;  /* 0x0000000000309947 */ /* 0x000fea0003800000 */
[----:B------:R-:W-:Y:S02]  /*38d0*/  SEL R26, R17, 0x1, P0 ;  /* 0x00000001111a7807 */ /* 0x000fe40000000000 */
[----:B------:R-:W-:Y:S02]  /*38e0*/  MOV R24, 0x3900 ;  /* 0x0000390000187802 */ /* 0x000fe40000000f00 */
[----:B------:R-:W-:Y:S05]  /*38f0*/  CALL.REL.NOINC `($__internal_0_$__cuda_sm20_div_s64) ;  /* 0x0000001800847944 */ /* 0x000fea0003c00000 */
[-C--:B------:R-:W-:Y:S02]  /*3900*/  IADD3 R16, P0, RZ, -R20.reuse, RZ ;  /* 0x80000014ff107210 */ /* 0x080fe40007f1e0ff */
[----:B------:R-:W-:Y:S02]  /*3910*/  MOV R50, R20 ;  /* 0x0000001400327202 */ /* 0x000fe40000000f00 */
[-C--:B------:R-:W-:Y:S01]  /*3920*/  IADD3.X R17, RZ, ~R21.reuse, RZ, P0, !PT ;  /* 0x80000015ff117210 */ /* 0x080fe200007fe4ff */
[----:B------:R-:W-:Y:S01]  /*3930*/  IMAD.WIDE.U32 R18, R26, R16, R18 ;  /* 0x000000101a127225 */ /* 0x000fe200078e0012 */
[----:B------:R-:W-:-:S03]  /*3940*/  MOV R51, R21 ;  /* 0x0000001500337202 */ /* 0x000fc60000000f00 */
[----:B------:R-:W-:-:S04]  /*3950*/  IMAD R17, R17, R26, RZ ;  /* 0x0000001a11117224 */ /* 0x000fc800078e02ff */
[----:B------:R-:W-:-:S05]  /*3960*/  IMAD R16, R25, R16, R17 ;  /* 0x0000001019107224 */ /* 0x000fca00078e0211 */
[----:B------:R-:W-:Y:S01]  /*3970*/  IADD3 R16, R19, R16, RZ ;  /* 0x0000001013107210 */ /* 0x000fe20007ffe0ff */
[----:B------:R-:W-:Y:S05]  /*3980*/  BRA `(.L_x_38) ;  /* 0x00000000005c7947 */ /* 0x000fea0003800000 */
.L_x_37:
[----:B------:R-:W-:Y:S01]  /*3990*/  SEL R17, R17, 0x1, P0 ;  /* 0x0000000111117807 */ /* 0x000fe20000000000 */
[----:B------:R-:W-:Y:S02]  /*39a0*/  HFMA2.MMA R24, -RZ, RZ, 0, 0 ;  /* 0x00000000ff187435 */ /* 0x000fe400000001ff */
[----:B------:R-:W-:Y:S01]  /*39b0*/  HFMA2.MMA R51, -RZ, RZ, 0, 0 ;  /* 0x00000000ff337435 */ /* 0x000fe200000001ff */
[----:B------:R-:W0:Y:S01]  /*39c0*/  I2F.U32.RP R21, R17 ;  /* 0x0000001100157306 */ /* 0x000e220000209000 */
[----:B------:R-:W-:-:S07]  /*39d0*/  ISETP.NE.U32.AND P0, PT, R17, RZ, PT ;  /* 0x000000ff1100720c */ /* 0x000fce0003f05070 */
[----:B0-----:R-:W0:Y:S02]  /*39e0*/  MUFU.RCP R20, R21 ;  /* 0x0000001500147308 */ /* 0x001e240000001000 */
[----:B0-----:R-:W-:-:S06]  /*39f0*/  VIADD R20, R20, 0xffffffe ;  /* 0x0ffffffe14147836 */ /* 0x001fcc0000000000 */
[----:B------:R-:W0:Y:S02]  /*3a00*/  F2I.FTZ.U32.TRUNC.NTZ R25, R20 ;  /* 0x0000001400197305 */ /* 0x000e24000021f000 */
[----:B0-----:R-:W-:-:S04]  /*3a10*/  IMAD.MOV R16, RZ, RZ, -R25 ;  /* 0x000000ffff107224 */ /* 0x001fc800078e0a19 */
[----:B------:R-:W-:-:S04]  /*3a20*/  IMAD R16, R16, R17, RZ ;  /* 0x0000001110107224 */ /* 0x000fc800078e02ff */
        /* <DEDUP_REMOVED lines=13> */
.L_x_38:
[----:B------:R-:W-:Y:S05]  /*3b00*/  BSYNC B0 ;  /* 0x0000000000007941 */ /* 0x000fea0003800000 */
.L_x_36:
[----:B------:R-:W-:Y:S01]  /*3b10*/  ULDC UR4, c[0x0][0x2c4] ;  /* 0x0000b10000047ab9 */ /* 0x000fe20000000800 */
[----:B------:R-:W-:Y:S01]  /*3b20*/  LOP3.LUT R19, R51, R14, RZ, 0xfc, !PT ;  /* 0x0000000e33137212 */ /* 0x000fe200078efcff */
[----:B------:R-:W-:Y:S01]  /*3b30*/  UISETP.NE.AND UP0, UPT, UR4, URZ, UPT ;  /* 0x0000003f0400728c */ /* 0x000fe2000bf05270 */
[----:B------:R-:W-:Y:S02]  /*3b40*/  BSSY B0, `(.L_x_39) ;  /* 0x000002e000007945 */ /* 0x000fe40003800000 */
[----:B------:R-:W-:-:S08]  /*3b50*/  ISETP.NE.U32.AND P0, PT, R19, RZ, PT ;  /* 0x000000ff1300720c */ /* 0x000fd00003f05070 */
[----:B------:R-:W-:-:S06]  /*3b60*/  @!UP0 USHF.R.S32.HI UR4, URZ, 0x1f, UR4 ;  /* 0x0000001f3f048899 */ /* 0x000fcc0008011404 */
[----:B------:R-:W-:-:S04]  /*3b70*/  IMAD R27, R27, UR4, RZ ;  /* 0x000000041b1b7c24 */ /* 0x000fc8000f8e02ff */
[-C--:B------:R-:W-:Y:S01]  /*3b80*/  IMAD R16, R16, R27.reuse, RZ ;  /* 0x0000001b10107224 */ /* 0x080fe200078e02ff */
[----:B------:R-:W-:Y:S01]  /*3b90*/  SHF.R.S32.HI R17, RZ, 0x1f, R27 ;  /* 0x0000001fff117819 */ /* 0x000fe2000001141b */
[----:B------:R-:W-:-:S04]  /*3ba0*/  IMAD.WIDE.U32 R48, R18, R27, RZ ;  /* 0x0000001b12307225 */ /* 0x000fc800078e00ff */
[----:B------:R-:W-:-:S05]  /*3bb0*/  IMAD R17, R17, R18, R16 ;  /* 0x0000001211117224 */ /* 0x000fca00078e0210 */
[----:B------:R-:W-:Y:S01]  /*3bc0*/  IADD3 R16, R49, R17, RZ ;  /* 0x0000001131107210 */ /* 0x000fe20007ffe0ff */
[----:B------:R-:W-:Y:S06]  /*3bd0*/  @!P0 BRA `(.L_x_40) ;  /* 0x0000000000348947 */ /* 0x000fec0003800000 */
[----:B------:R-:W-:Y:S01]  /*3be0*/  IMAD.MOV.U32 R18, RZ, RZ, R50 ;  /* 0x000000ffff127224 */ /* 0x000fe200078e0032 */
[----:B------:R-:W-:Y:S01]  /*3bf0*/  MOV R26, R15 ;  /* 0x0000000f001a7202 */ /* 0x000fe20000000f00 */
[----:B------:R-:W-:Y:S01]  /*3c00*/  IMAD.MOV.U32 R19, RZ, RZ, R51 ;  /* 0x000000ffff137224 */ /* 0x000fe200078e0033 */
[----:B------:R-:W-:Y:S02]  /*3c10*/  MOV R25, R14 ;  /* 0x0000000e00197202 */ /* 0x000fe40000000f00 */
[----:B------:R-:W-:Y:S02]  /*3c20*/  MOV R24, 0x3c40 ;  /* 0x00003c4000187802 */ /* 0x000fe40000000f00 */
[----:B------:R-:W-:Y:S05]  /*3c30*/  CALL.REL.NOINC `($__internal_0_$__cuda_sm20_div_s64) ;  /* 0x0000001400b47944 */ /* 0x000fea0003c00000 */
[----:B------:R-:W-:-:S04]  /*3c40*/  IADD3 R17, P0, RZ, -R20, RZ ;  /* 0x80000014ff117210 */ /* 0x000fc80007f1e0ff */
[----:B------:R-:W-:Y:S01]  /*3c50*/  IADD3.X R18, RZ, ~R21, RZ, P0, !PT ;  /* 0x80000015ff127210 */ /* 0x000fe200007fe4ff */
[----:B------:R-:W-:-:S04]  /*3c60*/  IMAD.WIDE.U32 R50, R15, R17, R50 ;  /* 0x000000110f327225 */ /* 0x000fc800078e0032 */
[----:B------:R-:W-:-:S04]  /*3c70*/  IMAD R18, R18, R15, RZ ;  /* 0x0000000f12127224 */ /* 0x000fc800078e02ff */
[----:B------:R-:W-:-:S05]  /*3c80*/  IMAD R14, R14, R17, R18 ;  /* 0x000000110e0e7224 */ /* 0x000fca00078e0212 */
[----:B------:R-:W-:Y:S01]  /*3c90*/  IADD3 R14, R51, R14, RZ ;  /* 0x0000000e330e7210 */ /* 0x000fe20007ffe0ff */
[----:B------:R-:W-:Y:S05]  /*3ca0*/  BRA `(.L_x_41) ;  /* 0x00000000005c7947 */ /* 0x000fea0003800000 */
.L_x_40:
        /* <DEDUP_REMOVED lines=20> */
[----:B------:R-:W-:Y:S02]  /*3df0*/  IADD3 R17, -R18, RZ, RZ ;  /* 0x000000ff12117210 */ /* 0x000fe40007ffe1ff */
[----:B------:R-:W-:-:S03]  /*3e00*/  MOV R20, R18 ;  /* 0x0000001200147202 */ /* 0x000fc60000000f00 */
[----:B------:R-:W-:Y:S02]  /*3e10*/  IMAD R50, R15, R17, R50 ;  /* 0x000000110f327224 */ /* 0x000fe400078e0232 */
.L_x_41:
[----:B------:R-:W-:Y:S05]  /*3e20*/  BSYNC B0 ;  /* 0x0000000000007941 */ /* 0x000fea0003800000 */
.L_x_39:
[----:B------:R-:W-:Y:S01]  /*3e30*/  IMAD R15, R14, R5, RZ ;  /* 0x000000050e0f7224 */ /* 0x000fe200078e02ff */
[----:B------:R-:W-:Y:S01]  /*3e40*/  LOP3.LUT R14, R47, R11, RZ, 0xfc, !PT ;  /* 0x0000000b2f0e7212 */ /* 0x000fe200078efcff */
[----:B------:R-:W-:Y:S01]  /*3e50*/  IMAD R17, R21, R6, RZ ;  /* 0x0000000615117224 */ /* 0x000fe200078e02ff */
[----:B------:R-:W-:Y:S01]  /*3e60*/  SHF.R.S32.HI R19, RZ, 0x1f, R5 ;  /* 0x0000001fff137819 */ /* 0x000fe20000011405 */
[----:B------:R-:W-:Y:S01]  /*3e70*/  BSSY B0, `(.L_x_42) ;  /* 0x0000033000007945 */ /* 0x000fe20003800000 */
[----:B------:R-:W-:Y:S02]  /*3e80*/  ISETP.NE.U32.AND P0, PT, R14, RZ, PT ;  /* 0x000000ff0e00720c */ /* 0x000fe40003f05070 */
[----:B------:R-:W-:Y:S01]  /*3e90*/  SHF.R.S32.HI R18, RZ, 0x1f, R6 ;  /* 0x0000001fff127819 */ /* 0x000fe20000011406 */
[----:B------:R-:W-:Y:S02]  /*3ea0*/  IMAD R19, R19, R50, R15 ;  /* 0x0000003213137224 */ /* 0x000fe400078e020f */
[----:B------:R-:W-:-:S04]  /*3eb0*/  IMAD.WIDE.U32 R14, R50, R5, RZ ;  /* 0x00000005320e7225 */ /* 0x000fc800078e00ff */
[----:B------:R-:W-:Y:S01]  /*3ec0*/  IMAD.WIDE.U32 R50, R20, R6, RZ ;  /* 0x0000000614327225 */ /* 0x000fe200078e00ff */
[----:B------:R-:W-:-:S03]  /*3ed0*/  IADD3 R6, R15, R19, RZ ;  /* 0x000000130f067210 */ /* 0x000fc60007ffe0ff */
        /* <DEDUP_REMOVED lines=9> */
[----:B------:R-:W-:Y:S01]  /*3f70*/  IADD3 R22, P0, RZ, -R20, RZ ;  /* 0x80000014ff167210 */ /* 0x000fe20007f1e0ff */
[----:B------:R-:W-:Y:S01]  /*3f80*/  IMAD.MOV.U32 R25, RZ, RZ, R47 ;  /* 0x000000ffff197224 */ /* 0x000fe200078e002f */
[----:B------:R-:W-:Y:S02]  /*3f90*/  MOV R24, R46 ;  /* 0x0000002e00187202 */ /* 0x000fe40000000f00 */
[-C--:B------:R-:W-:Y:S02]  /*3fa0*/  IADD3.X R18, RZ, ~R21.reuse, RZ, P0, !PT ;  /* 0x80000015ff127210 */ /* 0x080fe400007fe4ff */
[----:B------:R-:W-:Y:S01]  /*3fb0*/  MOV R46, R20 ;  /* 0x00000014002e7202 */ /* 0x000fe20000000f00 */
[----:B------:R-:W-:Y:S01]  /*3fc0*/  IMAD.WIDE.U32 R24, R13, R22, R24 ;  /* 0x000000160d187225 */ /* 0x000fe200078e0018 */
[----:B------:R-:W-:-:S03]  /*3fd0*/  MOV R47, R21 ;  /* 0x00000015002f7202 */ /* 0x000fc60000000f00 */
[----:B------:R-:W-:Y:S01]  /*3fe0*/  IMAD R18, R18, R13, RZ ;  /* 0x0000000d12127224 */ /* 0x000fe200078e02ff */
[----:B------:R-:W-:-:S03]  /*3ff0*/  MOV R13, R24 ;  /* 0x00000018000d7202 */ /* 0x000fc60000000f00 */
[----:B------:R-:W-:-:S04]  /*4000*/  IMAD R11, R11, R22, R18 ;  /* 0x000000160b0b7224 */ /* 0x000fc800078e0212 */
[----:B------:R-:W-:Y:S01]  /*4010*/  IMAD.IADD R11, R25, 0x1, R11 ;  /* 0x00000001190b7824 */ /* 0x000fe200078e020b */
[----:B------:R-:W-:Y:S05]  /*4020*/  BRA `(.L_x_44) ;  /* 0x00000000005c7947 */ /* 0x000fea0003800000 */
.L_x_43:
        /* <DEDUP_REMOVED lines=12> */
[----:B------:R-:W-:Y:S02]  /*40f0*/  IMAD R18, R13, R11, R46 ;  /* 0x0000000b0d127224 */ /* 0x000fe400078e022e */
[----:B------:R-:W-:-:S03]  /*4100*/  IMAD.MOV.U32 R11, RZ, RZ, RZ ;  /* 0x000000ffff0b7224 */ /* 0x000fc600078e00ff */
[----:B------:R-:W-:-:S13]  /*4110*/  ISETP.GE.U32.AND P2, PT, R18, R13, PT ;  /* 0x0000000d1200720c */ /* 0x000fda0003f46070 */
[----:B------:R-:W-:Y:S01]  /*4120*/  @P2 IMAD.IADD R18, R18, 0x1, -R13 ;  /* 0x0000000112122824 */ /* 0x000fe200078e0a0d */
[----:B------:R-:W-:-:S04]  /*4130*/  @P2 IADD3 R17, R17, 0x1, RZ ;  /* 0x0000000111112810 */ /* 0x000fc80007ffe0ff */
[----:B------:R-:W-:-:S13]  /*4140*/  ISETP.GE.U32.AND P1, PT, R18, R13, PT ;  /* 0x0000000d1200720c */ /* 0x000fda0003f26070 */
[----:B------:R-:W-:Y:S01]  /*4150*/  @P1 VIADD R17, R17, 0x1 ;  /* 0x0000000111111836 */ /* 0x000fe20000000000 */
[----:B------:R-:W-:-:S04]  /*4160*/  @!P0 LOP3.LUT R17, RZ, R13, RZ, 0x33, !PT ;  /* 0x0000000dff118212 */ /* 0x000fc800078e33ff */
[----:B------:R-:W-:-:S05]  /*4170*/  IADD3 R18, -R17, RZ, RZ ;  /* 0x000000ff11127210 */ /* 0x000fca0007ffe1ff */
[----:B------:R-:W-:Y:S01]  /*4180*/  IMAD R13, R13, R18, R46 ;  /* 0x000000120d0d7224 */ /* 0x000fe200078e022e */
[----:B------:R-:W-:Y:S02]  /*4190*/  MOV R46, R17 ;  /* 0x00000011002e7202 */ /* 0x000fe40000000f00 */
.L_x_44:
[----:B------:R-:W-:Y:S05]  /*41a0*/  BSYNC B0 ;  /* 0x0000000000007941 */ /* 0x000fea0003800000 */
.L_x_42:
[----:B------:R-:W-:Y:S01]  /*41b0*/  LOP3.LUT R17, R47, R23, RZ, 0xfc, !PT ;  /* 0x000000172f117212 */ /* 0x000fe200078efcff */
[-C--:B------:R-:W-:Y:S01]  /*41c0*/  IMAD R11, R11, R2.reuse, RZ ;  /* 0x000000020b0b7224 */ /* 0x080fe200078e02ff */
[----:B------:R-:W-:Y:S01]  /*41d0*/  SHF.R.S32.HI R18, RZ, 0x1f, R2 ;  /* 0x0000001fff127819 */ /* 0x000fe20000011402 */
[----:B------:R-:W-:Y:S01]  /*41e0*/  IMAD.WIDE.U32 R52, R13, R2, RZ ;  /* 0x000000020d347225 */ /* 0x000fe200078e00ff */
[----:B------:R-:W-:Y:S01]  /*41f0*/  ISETP.NE.U32.AND P0, PT, R17, RZ, PT ;  /* 0x000000ff1100720c */ /* 0x000fe20003f05070 */
[----:B------:R-:W-:Y:S02]  /*4200*/  BSSY B0, `(.L_x_45) ;  /* 0x000002b000007945 */ /* 0x000fe40003800000 */
[----:B------:R-:W-:-:S05]  /*4210*/  IMAD R11, R18, R13, R11 ;  /* 0x0000000d120b7224 */ /* 0x000fca00078e020b */
[----:B------:R-:W-:-:S05]  /*4220*/  IADD3 R11, R53, R11, RZ ;  /* 0x0000000b350b7210 */ /* 0x000fca0007ffe0ff */
        /* <DEDUP_REMOVED lines=13> */
[----:B------:R-:W-:Y:S01]  /*4300*/  IMAD R2, R23, R2, R13 ;  /* 0x0000000217027224 */ /* 0x000fe200078e020d */
[----:B------:R-:W-:-:S04]  /*4310*/  MOV R10, R18 ;  /* 0x00000012000a7202 */ /* 0x000fc80000000f00 */
[----:B------:R-:W-:Y:S01]  /*4320*/  IADD3 R2, R19, R2, RZ ;  /* 0x0000000213027210 */ /* 0x000fe20007ffe0ff */
[----:B------:R-:W-:Y:S05]  /*4330*/  BRA `(.L_x_47) ;  /* 0x00000000005c7947 */ /* 0x000fea0003800000 */
.L_x_46:
[----:B------:R-:W0:Y:S01]  /*4340*/  I2F.U32.RP R19, R10 ;  /* 0x0000000a00137306 */ /* 0x000e220000209000 */
[----:B------:R-:W-:Y:S01]  /*4350*/  IMAD.MOV.U32 R20, RZ, RZ, RZ ;  /* 0x000000ffff147224 */ /* 0x000fe200078e00ff */
[----:B------:R-:W-:-:S06]  /*4360*/  ISETP.NE.U32.AND P0, PT, R10, RZ, PT ;  /* 0x000000ff0a00720c */ /* 0x000fcc0003f05070 */
[----:B0-----:R-:W0:Y:S02]  /*4370*/  MUFU.RCP R17, R19 ;  /* 0x0000001300117308 */ /* 0x001e240000001000 */
[----:B0-----:R-:W-:-:S06]  /*4380*/  IADD3 R17, R17, 0xffffffe, RZ ;  /* 0x0ffffffe11117810 */ /* 0x001fcc0007ffe0ff */
[----:B------:R-:W0:Y:S02]  /*4390*/  F2I.FTZ.U32.TRUNC.NTZ R21, R17 ;  /* 0x0000001100157305 */ /* 0x000e24000021f000 */
[----:B0-----:R-:W-:-:S05]  /*43a0*/  IADD3 R2, RZ, -R21, RZ ;  /* 0x80000015ff027210 */ /* 0x001fca0007ffe0ff */
[----:B------:R-:W-:-:S04]  /*43b0*/  IMAD R2, R2, R10, RZ ;  /* 0x0000000a02027224 */ /* 0x000fc800078e02ff */
[----:B------:R-:W-:-:S04]  /*43c0*/  IMAD.HI.U32 R13, R21, R2, R20 ;  /* 0x00000002150d7227 */ /* 0x000fc800078e0014 */
[----:B------:R-:W-:Y:S02]  /*43d0*/  IMAD.MOV.U32 R2, RZ, RZ, RZ ;  /* 0x000000ffff027224 */ /* 0x000fe400078e00ff */
[----:B------:R-:W-:-:S04]  /*43e0*/  IMAD.HI.U32 R18, R13, R46, RZ ;  /* 0x0000002e0d127227 */ /* 0x000fc800078e00ff */
[----:B------:R-:W-:Y:S01]  /*43f0*/  IMAD.MOV.U32 R21, RZ, RZ, RZ ;  /* 0x000000ffff157224 */ /* 0x000fe200078e00ff */
        /* <DEDUP_REMOVED lines=8> */
[----:B------:R-:W-:Y:S02]  /*4480*/  IADD3 R13, -R18, RZ, RZ ;  /* 0x000000ff120d7210 */ /* 0x000fe40007ffe1ff */
[----:B------:R-:W-:-:S03]  /*4490*/  MOV R20, R18 ;  /* 0x0000001200147202 */ /* 0x000fc60000000f00 */
[----:B------:R-:W-:Y:S02]  /*44a0*/  IMAD R10, R10, R13, R46 ;  /* 0x0000000d0a0a7224 */ /* 0x000fe400078e022e */
.L_x_47:
[----:B------:R-:W-:Y:S05]  /*44b0*/  BSYNC B0 ;  /* 0x0000000000007941 */ /* 0x000fea0003800000 */
.L_x_45:
[----:B------:R-:W-:Y:S01]  /*44c0*/  IADD3 R39, P1, P0, R42, R40, R38 ;  /* 0x000000282a277210 */ /* 0x000fe2000783e026 */
[----:B------:R-:W-:-:S03]  /*44d0*/  ULDC.64 UR4, c[0x0][0x2b0] ;  /* 0x0000ac0000047ab9 */ /* 0x000fc60000000a00 */
[----:B------:R-:W-:Y:S02]  /*44e0*/  IADD3 R39, P3, P2, R50, R39, R48 ;  /* 0x0000002732277210 */ /* 0x000fe40007a7e030 */
[----:B------:R-:W-:Y:S01]  /*44f0*/  IADD3.X R0, R8, R9, R0, P1, P0 ;  /* 0x0000000908007210 */ /* 0x000fe20000fe0400 */
[----:B------:R-:W-:Y:S01]  /*4500*/  IMAD R9, R2, R3, RZ ;  /* 0x0000000302097224 */ /* 0x000fe200078e02ff */
[----:B------:R-:W-:Y:S02]  /*4510*/  IADD3 R14, P1, P0, R52, R39, R14 ;  /* 0x00000027340e7210 */ /* 0x000fe4000783e00e */
[----:B------:R-:W-:Y:S01]  /*4520*/  IADD3.X R0, R5, R0, R16, P3, P2 ;  /* 0x0000000005007210 */ /* 0x000fe20001fe4410 */
[----:B------:R-:W-:Y:S01]  /*4530*/  IMAD R5, R21, R4, RZ ;  /* 0x0000000415057224 */ /* 0x000fe200078e02ff */
[----:B------:R-:W-:Y:S02]  /*4540*/  SHF.R.S32.HI R8, RZ, 0x1f, R4 ;  /* 0x0000001fff087819 */ /* 0x000fe40000011404 */
[----:B------:R-:W-:-:S02]  /*4550*/  IADD3.X R15, R11, R0, R6, P1, P0 ;  /* 0x000000000b0f7210 */ /* 0x000fc40000fe0406 */
[----:B------:R-:W-:Y:S01]  /*4560*/  SHF.R.S32.HI R0, RZ, 0x1f, R3 ;  /* 0x0000001fff007819 */ /* 0x000fe20000011403 */
[-C--:B------:R-:W-:Y:S02]  /*4570*/  IMAD R5, R8, R20.reuse, R5 ;  /* 0x0000001408057224 */ /* 0x080fe400078e0205 */
[----:B------:R-:W-:-:S04]  /*4580*/  IMAD.WIDE.U32 R14, R4, R20, R14 ;  /* 0x00000014040e7225 */ /* 0x000fc800078e000e */
[----:B------:R-:W-:Y:S02]  /*4590*/  IMAD.IADD R15, R15, 0x1, R5 ;  /* 0x000000010f0f7824 */ /* 0x000fe400078e0205 */
[-C--:B------:R-:W-:Y:S02]  /*45a0*/  IMAD R0, R0, R10.reuse, R9 ;  /* 0x0000000a00007224 */ /* 0x080fe400078e0209 */
[----:B------:R-:W-:-:S04]  /*45b0*/  IMAD.WIDE.U32 R10, R3, R10, R14 ;  /* 0x0000000a030a7225 */ /* 0x000fc800078e000e */
[----:B------:R-:W-:Y:S01]  /*45c0*/  IMAD.IADD R3, R11, 0x1, R0 ;  /* 0x000000010b037824 */ /* 0x000fe200078e0200 */
[----:B------:R-:W-:-:S04]  /*45d0*/  LEA R2, P0, R10, UR4, 0x2 ;  /* 0x000000040a027c11 */ /* 0x000fc8000f8010ff */
[----:B------:R-:W-:-:S05]  /*45e0*/  LEA.HI.X R3, R10, UR5, R3, 0x2, P0 ;  /* 0x000000050a037c11 */ /* 0x000fca00080f1403 */
[----:B------:R1:W-:Y:S01]  /*45f0*/  STG.E desc[UR8][R2.64], R30 ;  /* 0x0000001e02007986 */ /* 0x0003e2000c101908 */
[----:B------:R-:W-:Y:S05]  /*4600*/  BRA `(.L_x_22) ;  /* 0x0000000000107947 */ /* 0x000fea0003800000 */
.L_x_23:
[----:B------:R-:W-:Y:S02]  /*4610*/  ULDC.64 UR4, c[0x0][0x2b0] ;  /* 0x0000ac0000047ab9 */ /* 0x000fe40000000a00 */
[----:B------:R-:W-:-:S04]  /*4620*/  LEA R2, P0, R42, UR4, 0x2 ;  /* 0x000000042a027c11 */ /* 0x000fc8000f8010ff */
[----:B------:R-:W-:-:S05]  /*4630*/  LEA.HI.X R3, R42, UR5, R43, 0x2, P0 ;  /* 0x000000052a037c11 */ /* 0x000fca00080f142b */
[----:B------:R0:W-:Y:S04]  /*4640*/  STG.E desc[UR8][R2.64], R30 ;  /* 0x0000001e02007986 */ /* 0x0001e8000c101908 */
.L_x_22:
[----:B------:R-:W-:Y:S05]  /*4650*/  BSYNC B1 ;  /* 0x0000000000017941 */ /* 0x000fea0003800000 */
.L_x_21:
[----:B01----:R-:W0:Y:S01]  /*4660*/  LDC R3, c[0x0][0x3c4] ;  /* 0x0000f100ff037b82 */ /* 0x003e220000000800 */
[C---:B------:R-:W-:Y:S01]  /*4670*/  VIADD R4, R36.reuse, 0x20 ;  /* 0x0000002024047836 */ /* 0x040fe20000000000 */
[----:B------:R-:W-:Y:S01]  /*4680*/  BSSY B0, `(.L_x_48) ;  /* 0x0000014000007945 */ /* 0x000fe20003800000 */
[C---:B------:R-:W-:Y:S02]  /*4690*/  VIADD R2, R36.reuse, 0x40 ;  /* 0x0000004024027836 */ /* 0x040fe40000000000 */
[C---:B------:R-:W-:Y:S01]  /*46a0*/  VIADD R0, R36.reuse, 0x60 ;  /* 0x0000006024007836 */ /* 0x040fe20000000000 */
[-C--:B0-----:R-:W-:Y:S02]  /*46b0*/  ISETP.GE.OR P2, PT, R36, R3.reuse, P5 ;  /* 0x000000032400720c */ /* 0x081fe40002f46670 */
[-C--:B------:R-:W-:Y:S02]  /*46c0*/  ISETP.GE.OR P1, PT, R4, R3.reuse, P5 ;  /* 0x000000030400720c */ /* 0x080fe40002f26670 */
[----:B------:R-:W-:-:S02]  /*46d0*/  ISETP.GE.OR P0, PT, R2, R3, P5 ;  /* 0x000000030200720c */ /* 0x000fc40002f06670 */
[----:B------:R-:W-:-:S07]  /*46e0*/  ISETP.GE.OR P5, PT, R0, R3, P5 ;  /* 0x000000030000720c */ /* 0x000fce0002fa6670 */
[----:B------:R-:W-:Y:S06]  /*46f0*/  @P2 BRA `(.L_x_49) ;  /* 0x0000000000302947 */ /* 0x000fec0003800000 */
[----:B------:R-:W-:Y:S01]  /*4700*/  HFMA2.MMA R0, -RZ, RZ, 0.96630859375, -0.0022525787353515625 ;  /* 0x3bbb989dff007435 */ /* 0x000fe200000001ff */
[----:B------:R-:W-:Y:S01]  /*4710*/  FADD R35, -R30, R35 ;  /* 0x000000231e237221 */ /* 0x000fe20000000100 */
[----:B------:R-:W-:-:S08]  /*4720*/  MOV R2, 0x437c0000 ;  /* 0x437c000000027802 */ /* 0x000fd00000000f00 */
[----:B------:R-:W-:-:S04]  /*4730*/  FFMA.SAT R5, R35, R0, 0.5 ;  /* 0x3f00000023057423 */ /* 0x000fc80000002000 */
[----:B------:R-:W-:-:S04]  /*4740*/  FFMA.RM R2, R5, R2, 12582913 ;  /* 0x4b40000105027423 */ /* 0x000fc80000004002 */
[C---:B------:R-:W-:Y:S01]  /*4750*/  FADD R0, R2.reuse, -12583039 ;  /* 0xcb40007f02007421 */ /* 0x040fe20000000000 */
[----:B------:R-:W-:-:S03]  /*4760*/  SHF.L.U32 R5, R2, 0x17, RZ ;  /* 0x0000001702057819 */ /* 0x000fc600000006ff */
[----:B------:R-:W-:-:S04]  /*4770*/  FFMA R0, R35, 1.4426950216293334961, -R0 ;  /* 0x3fb8aa3b23007823 */ /* 0x000fc80000000800 */
[----:B------:R-:W-:-:S06]  /*4780*/  FFMA R0, R35, 1.925963033500011079e-08, R0 ;  /* 0x32a5706023007823 */ /* 0x000fcc0000000000 */
[----:B------:R-:W0:Y:S02]  /*4790*/  MUFU.EX2 R0, R0 ;  /* 0x0000000000007308 */ /* 0x000e240000000800 */
[----:B0-----:R-:W-:-:S05]  /*47a0*/  FMUL R5, R5, R0 ;  /* 0x0000000005057220 */ /* 0x001fca0000400000 */
[----:B------:R0:W-:Y:S02]  /*47b0*/  STS [R34], R5 ;  /* 0x0000000522007388 */ /* 0x0001e40000000800 */
.L_x_49:
[----:B------:R-:W-:Y:S05]  /*47c0*/  BSYNC B0 ;  /* 0x0000000000007941 */ /* 0x000fea0003800000 */
.L_x_48:
[----:B------:R-:W-:Y:S04]  /*47d0*/  BSSY B0, `(.L_x_50) ;  /* 0x000000e000007945 */ /* 0x000fe80003800000 */
[----:B------:R-:W-:Y:S05]  /*47e0*/  @P1 BRA `(.L_x_51) ;  /* 0x0000000000301947 */ /* 0x000fea0003800000 */
[----:B------:R-:W-:Y:S01]  /*47f0*/  HFMA2.MMA R0, -RZ, RZ, 0.96630859375, -0.0022525787353515625 ;  /* 0x3bbb989dff007435 */ /* 0x000fe200000001ff */
[----:B0-----:R-:W-:Y:S01]  /*4800*/  FADD R5, -R30, R32 ;  /* 0x000000201e057221 */ /* 0x001fe20000000100 */
[----:B------:R-:W-:-:S08]  /*4810*/  MOV R2, 0x437c0000 ;  /* 0x437c000000027802 */ /* 0x000fd00000000f00 */
[----:B------:R-:W-:-:S04]  /*4820*/  FFMA.SAT R9, R5, R0, 0.5 ;  /* 0x3f00000005097423 */ /* 0x000fc80000002000 */
[----:B------:R-:W-:-:S04]  /*4830*/  FFMA.RM R2, R9, R2, 12582913 ;  /* 0x4b40000109027423 */ /* 0x000fc80000004002 */
[----:B------:R-:W-:-:S04]  /*4840*/  FADD R0, R2, -12583039 ;  /* 0xcb40007f02007421 */ /* 0x000fc80000000000 */
[----:B------:R-:W-:-:S04]  /*4850*/  FFMA R0, R5, 1.4426950216293334961, -R0 ;  /* 0x3fb8aa3b05007823 */ /* 0x000fc80000000800 */
[----:B------:R-:W-:Y:S01]  /*4860*/  FFMA R0, R5, 1.925963033500011079e-08, R0 ;  /* 0x32a5706005007823 */ /* 0x000fe20000000000 */
[----:B------:R-:W-:-:S05]  /*4870*/  SHF.L.U32 R5, R2, 0x17, RZ ;  /* 0x0000001702057819 */ /* 0x000fca00000006ff */
[----:B------:R-:W0:Y:S02]  /*4880*/  MUFU.EX2 R0, R0 ;  /* 0x0000000000007308 */ /* 0x000e240000000800 */
[----:B0-----:R-:W-:-:S05]  /*4890*/  FMUL R5, R5, R0 ;  /* 0x0000000005057220 */ /* 0x001fca0000400000 */
[----:B------:R1:W-:Y:S02]  /*48a0*/  STS [R34+0x280], R5 ;  /* 0x0002800522007388 */ /* 0x0003e40000000800 */
.L_x_51:
[----:B------:R-:W-:Y:S05]  /*48b0*/  BSYNC B0 ;  /* 0x0000000000007941 */ /* 0x000fea0003800000 */
.L_x_50:
[----:B------:R-:W-:Y:S04]  /*48c0*/  BSSY B0, `(.L_x_52) ;  /* 0x000000e000007945 */ /* 0x000fe80003800000 */
[----:B------:R-:W-:Y:S05]  /*48d0*/  @P0 BRA `(.L_x_53) ;  /* 0x0000000000300947 */ /* 0x000fea0003800000 */
[----:B------:R-:W-:Y:S01]  /*48e0*/  HFMA2.MMA R0, -RZ, RZ, 0.96630859375, -0.0022525787353515625 ;  /* 0x3bbb989dff007435 */ /* 0x000fe200000001ff */
[----:B------:R-:W-:Y:S01]  /*48f0*/  FADD R31, -R30, R31 ;  /* 0x0000001f1e1f7221 */ /* 0x000fe20000000100 */
[----:B------:R-:W-:-:S08]  /*4900*/  MOV R2, 0x437c0000 ;  /* 0x437c000000027802 */ /* 0x000fd00000000f00 */
[----:B01----:R-:W-:-:S04]  /*4910*/  FFMA.SAT R5, R31, R0, 0.5 ;  /* 0x3f0000001f057423 */ /* 0x003fc80000002000 */
[----:B------:R-:W-:-:S04]  /*4920*/  FFMA.RM R2, R5, R2, 12582913 ;  /* 0x4b40000105027423 */ /* 0x000fc80000004002 */
[C---:B------:R-:W-:Y:S01]  /*4930*/  FADD R0, R2.reuse, -12583039 ;  /* 0xcb40007f02007421 */ /* 0x040fe20000000000 */
[----:B------:R-:W-:-:S03]  /*4940*/  SHF.L.U32 R5, R2, 0x17, RZ ;  /* 0x0000001702057819 */ /* 0x000fc600000006ff */
[----:B------:R-:W-:-:S04]  /*4950*/  FFMA R0, R31, 1.4426950216293334961, -R0 ;  /* 0x3fb8aa3b1f007823 */ /* 0x000fc80000000800 */
[----:B------:R-:W-:-:S06]  /*4960*/  FFMA R0, R31, 1.925963033500011079e-08, R0 ;  /* 0x32a570601f007823 */ /* 0x000fcc0000000000 */
[----:B------:R-:W0:Y:S02]  /*4970*/  MUFU.EX2 R0, R0 ;  /* 0x0000000000007308 */ /* 0x000e240000000800 */
[----:B0-----:R-:W-:-:S05]  /*4980*/  FMUL R5, R5, R0 ;  /* 0x0000000005057220 */ /* 0x001fca0000400000 */
[----:B------:R2:W-:Y:S02]  /*4990*/  STS [R34+0x500], R5 ;  /* 0x0005000522007388 */ /* 0x0005e40000000800 */
.L_x_53:
[----:B------:R-:W-:Y:S05]  /*49a0*/  BSYNC B0 ;  /* 0x0000000000007941 */ /* 0x000fea0003800000 */
.L_x_52:
[----:B------:R-:W-:Y:S04]  /*49b0*/  BSSY B0, `(.L_x_54) ;  /* 0x000000e000007945 */ /* 0x000fe80003800000 */
[----:B------:R-:W-:Y:S05]  /*49c0*/  @P5 BRA `(.L_x_55) ;  /* 0x0000000000305947 */ /* 0x000fea0003800000 */
[----:B------:R-:W-:Y:S01]  /*49d0*/  HFMA2.MMA R0, -RZ, RZ, 0.96630859375, -0.0022525787353515625 ;  /* 0x3bbb989dff007435 */ /* 0x000fe200000001ff */
[----:B------:R-:W-:Y:S01]  /*49e0*/  FADD R33, -R30, R33 ;  /* 0x000000211e217221 */ /* 0x000fe20000000100 */
[----:B------:R-:W-:-:S08]  /*49f0*/  MOV R2, 0x437c0000 ;  /* 0x437c000000027802 */ /* 0x000fd00000000f00 */
[----:B012---:R-:W-:-:S04]  /*4a00*/  FFMA.SAT R5, R33, R0, 0.5 ;  /* 0x3f00000021057423 */ /* 0x007fc80000002000 */
        /* <DEDUP_REMOVED lines=8> */
.L_x_55:
[----:B------:R-:W-:Y:S05]  /*4a90*/  BSYNC B0 ;  /* 0x0000000000007941 */ /* 0x000fea0003800000 */
.L_x_54:
[----:B------:R-:W-:Y:S01]  /*4aa0*/  BAR.SYNC.DEFER_BLOCKING 0x0 ;  /* 0x0000000000007b1d */ /* 0x000fe20000010000 */
[----:B------:R-:W-:Y:S01]  /*4ab0*/  ISETP.GE.AND P0, PT, R3, 0x1, PT ;  /* 0x000000010300780c */ /* 0x000fe20003f06270 */
[----:B0123--:R-:W-:Y:S01]  /*4ac0*/  HFMA2.MMA R5, -RZ, RZ, 0, 0 ;  /* 0x00000000ff057435 */ /* 0x00ffe200000001ff */
[----:B------:R-:W-:Y:S01]  /*4ad0*/  IMAD.SHL.U32 R36, R36, 0x4, RZ ;  /* 0x0000000424247824 */ /* 0x000fe200078e00ff */
[----:B------:R-:W-:Y:S01]  /*4ae0*/  CS2R R2, SRZ ;  /* 0x0000000000027805 */ /* 0x000fe2000001ff00 */
[----:B------:R-:W-:-:S09]  /*4af0*/  IMAD.MOV.U32 R0, RZ, RZ, RZ ;  /* 0x000000ffff007224 */ /* 0x000fd200078e00ff */
[----:B------:R-:W-:Y:S05]  /*4b00*/  @!P0 BRA `(.L_x_56) ;  /* 0x0000000000a88947 */ /* 0x000fea0003800000 */
[----:B------:R-:W0:Y:S01]  /*4b10*/  S2UR UR6, SR_CgaCtaId ;  /* 0x00000000000679c3 */ /* 0x000e220000008800 */
[----:B------:R-:W-:Y:S01]  /*4b20*/  ULDC UR10, c[0x0][0x2dc] ;  /* 0x0000b700000a7ab9 */ /* 0x000fe20000000800 */
[C---:B------:R-:W-:Y:S01]  /*4b30*/  IMAD R15, R12.reuse, 0x80, R36 ;  /* 0x000000800c0f7824 */ /* 0x040fe200078e0224 */
[----:B------:R-:W-:Y:S01]  /*4b40*/  UIMAD UR4, UR7, UR10, URZ ;  /* 0x0000000a070472a4 */ /* 0x000fe2000f8e023f */
[C---:B------:R-:W-:Y:S01]  /*4b50*/  VIADD R9, R7.reuse, -UR7 ;  /* 0x8000000707097c36 */ /* 0x040fe20008000000 */
[----:B------:R-:W-:Y:S01]  /*4b60*/  CS2R R10, SRZ ;  /* 0x00000000000a7805 */ /* 0x000fe2000001ff00 */
[----:B------:R-:W-:Y:S01]  /*4b70*/  IMAD R16, R7, UR10, RZ ;  /* 0x0000000a07107c24 */ /* 0x000fe2000f8e02ff */
[----:B------:R-:W-:Y:S01]  /*4b80*/  USHF.R.S32.HI UR11, URZ, 0x1f, UR4 ;  /* 0x0000001f3f0b7899 */ /* 0x000fe20008011404 */
[----:B------:R-:W1:Y:S01]  /*4b90*/  LDC R13, c[0x0][0x3c4] ;  /* 0x0000f100ff0d7b82 */ /* 0x000e620000000800 */
[----:B------:R-:W-:Y:S01]  /*4ba0*/  IADD3 R2, P0, R15, UR4, RZ ;  /* 0x000000040f027c10 */ /* 0x000fe2000ff1e0ff */
[----:B------:R-:W-:Y:S01]  /*4bb0*/  ULDC.64 UR4, c[0x0][0x288] ;  /* 0x0000a20000047ab9 */ /* 0x000fe20000000a00 */
[----:B------:R-:W-:-:S02]  /*4bc0*/  ISETP.GE.AND P2, PT, R12, R9, PT ;  /* 0x000000090c00720c */ /* 0x000fc40003f46270 */
[----:B------:R-:W-:Y:S02]  /*4bd0*/  CS2R R8, SRZ ;  /* 0x0000000000087805 */ /* 0x000fe4000001ff00 */
[----:B------:R-:W-:Y:S01]  /*4be0*/  LEA.HI.X.SX32 R15, R15, UR11, 0x1, P0 ;  /* 0x0000000b0f0f7c11 */ /* 0x000fe200080f0eff */
[----:B------:R-:W-:Y:S01]  /*4bf0*/  IMAD.WIDE R16, R16, 0x4, RZ ;  /* 0x0000000410107825 */ /* 0x000fe200078e02ff */
[----:B------:R-:W-:Y:S01]  /*4c00*/  LEA R14, P0, R2, UR4, 0x2 ;  /* 0x00000004020e7c11 */ /* 0x000fe2000f8010ff */
[----:B------:R-:W-:-:S03]  /*4c10*/  UMOV UR4, 0x400 ;  /* 0x0000040000047882 */ /* 0x000fc60000000000 */
[----:B------:R-:W-:Y:S01]  /*4c20*/  LEA.HI.X R15, R2, UR5, R15, 0x2, P0 ;  /* 0x00000005020f7c11 */ /* 0x000fe200080f140f */
[----:B------:R-:W-:Y:S01]  /*4c30*/  IMAD.MOV.U32 R2, RZ, RZ, RZ ;  /* 0x000000ffff027224 */ /* 0x000fe200078e00ff */
[----:B------:R-:W-:Y:S01]  /*4c40*/  UMOV UR5, URZ ;  /* 0x0000003f00057c82 */ /* 0x000fe20008000000 */
[----:B0-----:R-:W-:-:S06]  /*4c50*/  ULEA UR4, UR6, UR4, 0x18 ;  /* 0x0000000406047291 */ /* 0x001fcc000f8ec03f */
[----:B------:R-:W-:Y:S01]  /*4c60*/  LEA R6, R12, UR4, 0x2 ;  /* 0x000000040c067c11 */ /* 0x000fe2000f8e10ff */
[----:B------:R-:W-:-:S06]  /*4c70*/  ULDC UR4, c[0x0][0x2d0] ;  /* 0x0000b40000047ab9 */ /* 0x000fcc0000000800 */
.L_x_59:
[----:B------:R0:W2:Y:S01]  /*4c80*/  LDS R4, [R6] ;  /* 0x0000000006047984 */ /* 0x0000a20000000800 */
[----:B------:R-:W-:Y:S01]  /*4c90*/  UIADD3 UR5, UR5, 0x1, URZ ;  /* 0x0000000105057890 */ /* 0x000fe2000fffe03f */
[----:B------:R-:W-:Y:S05]  /*4ca0*/  BSSY B0, `(.L_x_57) ;  /* 0x0000008000007945 */ /* 0x000fea0003800000 */
[----:B-1----:R-:W-:Y:S01]  /*4cb0*/  ISETP.LE.AND P1, PT, R13, UR5, PT ;  /* 0x000000050d007c0c */ /* 0x002fe2000bf23270 */
[----:B------:R-:W-:Y:S01]  /*4cc0*/  @!UPT UIADD3 URZ, URZ, URZ, URZ ;  /* 0x0000003f3f3ff290 */ /* 0x000fe2000fffe03f */
[----:B------:R-:W-:Y:S11]  /*4cd0*/  @P2 BRA `(.L_x_58) ;  /* 0x0000000000102947 */ /* 0x000ff60003800000 */
[----:B------:R-:W-:Y:S02]  /*4ce0*/  ISETP.GE.AND P0, PT, R36, UR4, PT ;  /* 0x0000000424007c0c */ /* 0x000fe4000bf06270 */
[----:B------:R-:W-:Y:S02]  /*4cf0*/  CS2R R8, SRZ ;  /* 0x0000000000087805 */ /* 0x000fe4000001ff00 */
[----:B------:R-:W-:Y:S09]  /*4d00*/  CS2R R10, SRZ ;  /* 0x00000000000a7805 */ /* 0x000ff2000001ff00 */
[----:B------:R1:W5:Y:S02]  /*4d10*/  @!P0 LDG.E.128 R8, desc[UR8][R14.64] ;  /* 0x000000080e088981 */ /* 0x000364000c1e1d00 */
.L_x_58:
[----:B------:R-:W-:Y:S05]  /*4d20*/  BSYNC B0 ;  /* 0x0000000000007941 */ /* 0x000fea0003800000 */
.L_x_57:
[----:B-1----:R-:W-:Y:S01]  /*4d30*/  IADD3 R14, P0, R16, R14, RZ ;  /* 0x0000000e100e7210 */ /* 0x002fe20007f1e0ff */
[----:B--2--5:R-:W-:Y:S01]  /*4d40*/  FFMA R3, R4, R8, R3 ;  /* 0x0000000804037223 */ /* 0x024fe20000000003 */
[----:B0-----:R-:W-:Y:S01]  /*4d50*/  IADD3 R6, R6, 0x14, RZ ;  /* 0x0000001406067810 */ /* 0x001fe20007ffe0ff */
[C---:B------:R-:W-:Y:S01]  /*4d60*/  FFMA R0, R4.reuse, R9, R0 ;  /* 0x0000000904007223 */ /* 0x040fe20000000000 */
[C---:B------:R-:W-:Y:S01]  /*4d70*/  FFMA R5, R4.reuse, R10, R5 ;  /* 0x0000000a04057223 */ /* 0x040fe20000000005 */
[----:B------:R-:W-:Y:S01]  /*4d80*/  IADD3.X R15, R17, R15, RZ, P0, !PT ;  /* 0x0000000f110f7210 */ /* 0x000fe200007fe4ff */
[----:B------:R-:W-:Y:S01]  /*4d90*/  FFMA R2, R4, R11, R2 ;  /* 0x0000000b04027223 */ /* 0x000fe20000000002 */
[----:B------:R-:W-:Y:S06]  /*4da0*/  @!P1 BRA `(.L_x_59) ;  /* 0xfffffffc00b49947 */ /* 0x000fec000383ffff */
.L_x_56:
[----:B------:R-:W-:-:S04]  /*4db0*/  IADD3 R12, R12, UR7, RZ ;  /* 0x000000070c0c7c10 */ /* 0x000fc8000fffe0ff */
[----:B------:R-:W-:-:S13]  /*4dc0*/  ISETP.GE.AND P0, PT, R12, R7, PT ;  /* 0x000000070c00720c */ /* 0x000fda0003f06270 */
[----:B------:R-:W-:Y:S05]  /*4dd0*/  @P0 EXIT ;  /* 0x000000000000094d */ /* 0x000fea0003800000 */
[----:B------:R-:W-:Y:S02]  /*4de0*/  ULDC UR4, c[0x0][0x2d0] ;  /* 0x0000b40000047ab9 */ /* 0x000fe40000000800 */
[----:B------:R-:W-:-:S13]  /*4df0*/  ISETP.GE.AND P0, PT, R36, UR4, PT ;  /* 0x0000000424007c0c */ /* 0x000fda000bf06270 */
[----:B------:R-:W-:Y:S05]  /*4e00*/  @P0 EXIT ;  /* 0x000000000000094d */ /* 0x000fea0003800000 */
[----:B------:R-:W0:Y:S01]  /*4e10*/  LDC R7, c[0x0][0x2c4] ;  /* 0x0000b100ff077b82 */ /* 0x000e220000000800 */
[----:B------:R-:W-:Y:S01]  /*4e20*/  ULDC UR4, c[0x0][0x270] ;  /* 0x00009c0000047ab9 */ /* 0x000fe20000000800 */
[----:B------:R-:W-:Y:S02]  /*4e30*/  IABS R10, R12 ;  /* 0x0000000c000a7213 */ /* 0x000fe40000000000 */
[----:B------:R-:W-:Y:S02]  /*4e40*/  SHF.R.S32.HI R37, RZ, 0x1f, R36 ;  /* 0x0000001fff257819 */ /* 0x000fe40000011424 */
[----:B------:R-:W-:Y:S01]  /*4e50*/  F2FP.BF16.F32.PACK_AB R5, R2, R5 ;  /* 0x000000050205723e */ /* 0x000fe200000010ff */
[----:B0-----:R-:W-:Y:S01]  /*4e60*/  IMAD R8, R7, UR4, RZ ;  /* 0x0000000407087c24 */ /* 0x001fe2000f8e02ff */
[----:B------:R-:W-:-:S04]  /*4e70*/  ULDC.64 UR4, c[0x0][0x290] ;  /* 0x0000a40000047ab9 */ /* 0x000fc80000000a00 */
[----:B------:R-:W-:-:S04]  /*4e80*/  IABS R11, R8 ;  /* 0x00000008000b7213 */ /* 0x000fc80000000000 */
[----:B------:R-:W0:Y:S08]  /*4e90*/  I2F.RP R6, R11 ;  /* 0x0000000b00067306 */ /* 0x000e300000209400 */
[----:B0-----:R-:W0:Y:S02]  /*4ea0*/  MUFU.RCP R14, R6 ;  /* 0x00000006000e7308 */ /* 0x001e240000001000 */
[----:B0-----:R-:W-:Y:S01]  /*4eb0*/  VIADD R14, R14, 0xffffffe ;  /* 0x0ffffffe0e0e7836 */ /* 0x001fe20000000000 */
[----:B------:R-:W-:-:S05]  /*4ec0*/  IABS R6, R7 ;  /* 0x0000000700067213 */ /* 0x000fca0000000000 */
[----:B------:R-:W0:Y:S08]  /*4ed0*/  F2I.FTZ.U32.TRUNC.NTZ R15, R14 ;  /* 0x0000000e000f7305 */ /* 0x000e30000021f000 */
[----:B------:R-:W1:Y:S01]  /*4ee0*/  I2F.RP R13, R6 ;  /* 0x00000006000d7306 */ /* 0x000e620000209400 */
[----:B0-----:R-:W-:Y:S01]  /*4ef0*/  IMAD.MOV R4, RZ, RZ, -R15 ;  /* 0x000000ffff047224 */ /* 0x001fe200078e0a0f */
[----:B------:R-:W-:-:S03]  /*4f00*/  MOV R14, RZ ;  /* 0x000000ff000e7202 */ /* 0x000fc60000000f00 */
[----:B------:R-:W-:Y:S01]  /*4f10*/  IMAD R9, R4, R11, RZ ;  /* 0x0000000b04097224 */ /* 0x000fe200078e02ff */
[----:B------:R-:W-:-:S03]  /*4f20*/  IABS R4, R8 ;  /* 0x0000000800047213 */ /* 0x000fc60000000000 */
[----:B------:R-:W-:Y:S01]  /*4f30*/  IMAD.HI.U32 R9, R15, R9, R14 ;  /* 0x000000090f097227 */ /* 0x000fe200078e000e */
[----:B-1----:R-:W0:Y:S03]  /*4f40*/  MUFU.RCP R13, R13 ;  /* 0x0000000d000d7308 */ /* 0x002e260000001000 */
[----:B------:R-:W-:Y:S02]  /*4f50*/  IMAD.MOV R4, RZ, RZ, -R4 ;  /* 0x000000ffff047224 */ /* 0x000fe400078e0a04 */
[----:B------:R-:W-:-:S04]  /*4f60*/  IMAD.HI.U32 R9, R9, R10, RZ ;  /* 0x0000000a09097227 */ /* 0x000fc800078e00ff */
[----:B------:R-:W-:-:S05]  /*4f70*/  IMAD R4, R9, R4, R10 ;  /* 0x0000000409047224 */ /* 0x000fca00078e020a */
[----:B------:R-:W-:Y:S01]  /*4f80*/  ISETP.GT.U32.AND P1, PT, R11, R4, PT ;  /* 0x000000040b00720c */ /* 0x000fe20003f24070 */
[----:B0-----:R-:W-:-:S04]  /*4f90*/  VIADD R16, R13, 0xffffffe ;  /* 0x0ffffffe0d107836 */ /* 0x001fc80000000000 */
[----:B------:R-:W0:Y:S08]  /*4fa0*/  F2I.FTZ.U32.TRUNC.NTZ R17, R16 ;  /* 0x0000001000117305 */ /* 0x000e30000021f000 */
[----:B------:R-:W-:Y:S01]  /*4fb0*/  @!P1 IMAD.IADD R4, R4, 0x1, -R11 ;  /* 0x0000000104049824 */ /* 0x000fe200078e0a0b */
[----:B------:R-:W-:Y:S02]  /*4fc0*/  @!P1 IADD3 R9, R9, 0x1, RZ ;  /* 0x0000000109099810 */ /* 0x000fe40007ffe0ff */
[----:B------:R-:W-:-:S02]  /*4fd0*/  ISETP.NE.AND P1, PT, R8, RZ, PT ;  /* 0x000000ff0800720c */ /* 0x000fc40003f25270 */
[----:B------:R-:W-:Y:S02]  /*4fe0*/  ISETP.GE.U32.AND P2, PT, R4, R11, PT ;  /* 0x0000000b0400720c */ /* 0x000fe40003f46070 */
[----:B------:R-:W-:Y:S01]  /*4ff0*/  LOP3.LUT R4, R12, R8, RZ, 0x3c, !PT ;  /* 0x000000080c047212 */ /* 0x000fe200078e3cff */
[----:B0-----:R-:W-:-:S03]  /*5000*/  IMAD.MOV R11, RZ, RZ, -R17 ;  /* 0x000000ffff0b7224 */ /* 0x001fc600078e0a11 */
[----:B------:R-:W-:Y:S01]  /*5010*/  ISETP.GE.AND P0, PT, R4, RZ, PT ;  /* 0x000000ff0400720c */ /* 0x000fe20003f06270 */
[----:B------:R-:W-:Y:S02]  /*5020*/  IMAD.MOV.U32 R16, RZ, RZ, RZ ;  /* 0x000000ffff107224 */ /* 0x000fe400078e00ff */
[----:B------:R-:W-:-:S04]  /*5030*/  IMAD R10, R11, R6, RZ ;  /* 0x000000060b0a7224 */ /* 0x000fc800078e02ff */
[----:B------:R-:W-:Y:S02]  /*5040*/  @P2 VIADD R9, R9, 0x1 ;  /* 0x0000000109092836 */ /* 0x000fe40000000000 */
[----:B------:R-:W-:-:S04]  /*5050*/  IMAD.HI.U32 R17, R17, R10, R16 ;  /* 0x0000000a11117227 */ /* 0x000fc800078e0010 */
[----:B------:R-:W-:Y:S02]  /*5060*/  @!P0 IADD3 R9, -R9, RZ, RZ ;  /* 0x000000ff09098210 */ /* 0x000fe40007ffe1ff */
[----:B------:R-:W-:-:S05]  /*5070*/  @!P1 LOP3.LUT R9, RZ, R8, RZ, 0x33, !PT ;  /* 0x00000008ff099212 */ /* 0x000fca00078e33ff */
[C---:B------:R-:W-:Y:S02]  /*5080*/  IMAD R8, R9.reuse, R8, RZ ;  /* 0x0000000809087224 */ /* 0x040fe400078e02ff */
[----:B------:R-:W-:-:S03]  /*5090*/  IMAD.WIDE.U32 R36, R9, UR4, R36 ;  /* 0x0000000409247c25 */ /* 0x000fc6000f8e0024 */
[----:B------:R-:W-:-:S04]  /*50a0*/  IADD3 R14, R12, -R8, RZ ;  /* 0x800000080c0e7210 */ /* 0x000fc80007ffe0ff */
[----:B------:R-:W-:Y:S02]  /*50b0*/  IABS R4, R14 ;  /* 0x0000000e00047213 */ /* 0x000fe40000000000 */
[----:B------:R-:W-:-:S03]  /*50c0*/  LOP3.LUT R14, R14, R7, RZ, 0x3c, !PT ;  /* 0x000000070e0e7212 */ /* 0x000fc600078e3cff */
[----:B------:R-:W-:Y:S01]  /*50d0*/  IMAD.HI.U32 R10, R17, R4, RZ ;  /* 0x00000004110a7227 */ /* 0x000fe200078e00ff */
[----:B------:R-:W-:-:S04]  /*50e0*/  ISETP.GE.AND P0, PT, R14, RZ, PT ;  /* 0x000000ff0e00720c */ /* 0x000fc80003f06270 */
[----:B------:R-:W-:-:S05]  /*50f0*/  IADD3 R11, -R10, RZ, RZ ;  /* 0x000000ff0a0b7210 */ /* 0x000fca0007ffe1ff */
[----:B------:R-:W-:Y:S01]  /*5100*/  IMAD R11, R6, R11, R4 ;  /* 0x0000000b060b7224 */ /* 0x000fe200078e0204 */
[----:B------:R-:W-:-:S04]  /*5110*/  SHF.R.S32.HI R4, RZ, 0x1f, R9 ;  /* 0x0000001fff047819 */ /* 0x000fc80000011409 */
[----:B------:R-:W-:Y:S01]  /*5120*/  ISETP.GT.U32.AND P1, PT, R6, R11, PT ;  /* 0x0000000b0600720c */ /* 0x000fe20003f24070 */
[----:B------:R-:W-:-:S04]  /*5130*/  IMAD R4, R4, UR4, RZ ;  /* 0x0000000404047c24 */ /* 0x000fc8000f8e02ff */
[----:B------:R-:W-:Y:S01]  /*5140*/  IMAD R9, R9, UR5, R4 ;  /* 0x0000000509097c24 */ /* 0x000fe2000f8e0204 */
[----:B------:R-:W-:-:S03]  /*5150*/  ULDC.64 UR4, c[0x0][0x2a0] ;  /* 0x0000a80000047ab9 */ /* 0x000fc60000000a00 */
[----:B------:R-:W-:-:S04]  /*5160*/  IMAD.IADD R37, R37, 0x1, R9 ;  /* 0x0000000125257824 */ /* 0x000fc800078e0209 */
[----:B------:R-:W-:Y:S01]  /*5170*/  @!P1 IMAD.IADD R11, R11, 0x1, -R6 ;  /* 0x000000010b0b9824 */ /* 0x000fe200078e0a06 */
[----:B------:R-:W-:Y:S02]  /*5180*/  @!P1 IADD3 R10, R10, 0x1, RZ ;  /* 0x000000010a0a9810 */ /* 0x000fe40007ffe0ff */
[----:B------:R-:W-:Y:S02]  /*5190*/  ISETP.NE.AND P1, PT, R7, RZ, PT ;  /* 0x000000ff0700720c */ /* 0x000fe40003f25270 */
[----:B------:R-:W-:-:S13]  /*51a0*/  ISETP.GE.U32.AND P2, PT, R11, R6, PT ;  /* 0x000000060b00720c */ /* 0x000fda0003f46070 */
[----:B------:R-:W-:-:S05]  /*51b0*/  @P2 VIADD R10, R10, 0x1 ;  /* 0x000000010a0a2836 */ /* 0x000fca0000000000 */
[----:B------:R-:W-:Y:S02]  /*51c0*/  @!P0 IADD3 R10, -R10, RZ, RZ ;  /* 0x000000ff0a0a8210 */ /* 0x000fe40007ffe1ff */
[----:B------:R-:W-:-:S04]  /*51d0*/  @!P1 LOP3.LUT R10, RZ, R7, RZ, 0x33, !PT ;  /* 0x00000007ff0a9212 */ /* 0x000fc800078e33ff */
[----:B------:R-:W-:Y:S01]  /*51e0*/  SHF.R.S32.HI R4, RZ, 0x1f, R10 ;  /* 0x0000001fff047819 */ /* 0x000fe2000001140a */
[C---:B------:R-:W-:Y:S02]  /*51f0*/  IMAD R7, R10.reuse, R7, R8 ;  /* 0x000000070a077224 */ /* 0x040fe400078e0208 */
[----:B------:R-:W-:-:S03]  /*5200*/  IMAD.WIDE.U32 R36, R10, UR4, R36 ;  /* 0x000000040a247c25 */ /* 0x000fc6000f8e0024 */
[----:B------:R-:W-:Y:S01]  /*5210*/  IADD3 R7, R12, -R7, RZ ;  /* 0x800000070c077210 */ /* 0x000fe20007ffe0ff */
[----:B------:R-:W-:-:S03]  /*5220*/  IMAD R9, R4, UR4, RZ ;  /* 0x0000000404097c24 */ /* 0x000fc6000f8e02ff */
[----:B------:R-:W-:Y:S01]  /*5230*/  SHF.R.S32.HI R4, RZ, 0x1f, R7 ;  /* 0x0000001fff047819 */ /* 0x000fe20000011407 */
[----:B------:R-:W-:Y:S01]  /*5240*/  IMAD R9, R10, UR5, R9 ;  /* 0x000000050a097c24 */ /* 0x000fe2000f8e0209 */
[----:B------:R-:W-:-:S03]  /*5250*/  ULDC.64 UR4, c[0x0][0x298] ;  /* 0x0000a60000047ab9 */ /* 0x000fc60000000a00 */
[----:B------:R-:W-:Y:S02]  /*5260*/  IMAD.IADD R37, R37, 0x1, R9 ;  /* 0x0000000125257824 */ /* 0x000fe400078e0209 */
[----:B------:R-:W-:Y:S02]  /*5270*/  IMAD R4, R4, UR4, RZ ;  /* 0x0000000404047c24 */ /* 0x000fe4000f8e02ff */
[----:B------:R-:W-:-:S04]  /*5280*/  IMAD.WIDE.U32 R36, R7, UR4, R36 ;  /* 0x0000000407247c25 */ /* 0x000fc8000f8e0024 */
[----:B------:R-:W-:Y:S01]  /*5290*/  IMAD R4, R7, UR5, R4 ;  /* 0x0000000507047c24 */ /* 0x000fe2000f8e0204 */
[----:B------:R-:W-:Y:S02]  /*52a0*/  ULDC.64 UR4, c[0x0][0x280] ;  /* 0x0000a00000047ab9 */ /* 0x000fe40000000a00 */
[----:B------:R-:W-:Y:S02]  /*52b0*/  LEA R6, P0, R36, UR4, 0x1 ;  /* 0x0000000424067c11 */ /* 0x000fe4000f8008ff */
[----:B------:R-:W-:Y:S02]  /*52c0*/  IADD3 R7, R37, R4, RZ ;  /* 0x0000000425077210 */ /* 0x000fe40007ffe0ff */
[----:B------:R-:W-:Y:S02]  /*52d0*/  F2FP.BF16.F32.PACK_AB R4, R0, R3 ;  /* 0x000000030004723e */ /* 0x000fe400000010ff */
[----:B------:R-:W-:-:S05]  /*52e0*/  LEA.HI.X R7, R36, UR5, R7, 0x1, P0 ;  /* 0x0000000524077c11 */ /* 0x000fca00080f0c07 */
[----:B------:R-:W-:Y:S01]  /*52f0*/  STG.E.64 desc[UR8][R6.64], R4 ;  /* 0x0000000406007986 */ /* 0x000fe2000c101b08 */
[----:B------:R-:W-:Y:S05]  /*5300*/  EXIT ;  /* 0x000000000000794d */ /* 0x000fea0003800000 */
        .weak           $__internal_0_$__cuda_sm20_div_s64
        .type           $__internal_0_$__cuda_sm20_div_s64,@function
        .size           $__internal_0_$__cuda_sm20_div_s64,(.L_x_3473 - $__internal_0_$__cuda_sm20_div_s64)
$__internal_0_$__cuda_sm20_div_s64:
[----:B------:R-:W-:Y:S02]  /*5310*/  IADD3 R45, P0, RZ, -R26, RZ ;  /* 0x8000001aff2d7210 */ /* 0x000fe40007f1e0ff */
[----:B------:R-:W-:-:S03]  /*5320*/  ISETP.GE.AND P1, PT, R25, RZ, PT ;  /* 0x000000ff1900720c */ /* 0x000fc60003f26270 */
[----:B------:R-:W-:Y:S01]  /*5330*/  IMAD.X R20, RZ, RZ, ~R25, P0 ;  /* 0x000000ffff147224 */ /* 0x000fe200000e0e19 */
[----:B------:R-:W-:-:S04]  /*5340*/  SEL R44, R45, R26, !P1 ;  /* 0x0000001a2d2c7207 */ /* 0x000fc80004800000 */
[----:B------:R-:W-:-:S04]  /*5350*/  SEL R45, R20, R25, !P1 ;  /* 0x00000019142d7207 */ /* 0x000fc80004800000 */
[----:B------:R-:W0:Y:S08]  /*5360*/  I2F.U64.RP R20, R44 ;  /* 0x0000002c00147312 */ /* 0x000e300000309000 */
[----:B0-----:R-:W0:Y:S02]  /*5370*/  MUFU.RCP R22, R20 ;  /* 0x0000001400167308 */ /* 0x001e240000001000 */
[----:B0-----:R-:W-:-:S06]  /*5380*/  VIADD R22, R22, 0x1ffffffe ;  /* 0x1ffffffe16167836 */ /* 0x001fcc0000000000 */
[----:B------:R-:W0:Y:S02]  /*5390*/  F2I.U64.TRUNC R56, R22 ;  /* 0x0000001600387311 */ /* 0x000e24000020d800 */
[----:B0-----:R-:W-:-:S04]  /*53a0*/  IMAD.WIDE.U32 R28, R56, R44, RZ ;  /* 0x0000002c381c7225 */ /* 0x001fc800078e00ff */
[C---:B------:R-:W-:Y:S01]  /*53b0*/  IMAD R21, R56.reuse, R45, R29 ;  /* 0x0000002d38157224 */ /* 0x040fe200078e021d */
[----:B------:R-:W-:Y:S01]  /*53c0*/  IADD3 R29, P0, RZ, -R28, RZ ;  /* 0x8000001cff1d7210 */ /* 0x000fe20007f1e0ff */
[----:B------:R-:W-:Y:S02]  /*53d0*/  IMAD.MOV.U32 R55, RZ, RZ, R56 ;  /* 0x000000ffff377224 */ /* 0x000fe400078e0038 */
[----:B------:R-:W-:Y:S02]  /*53e0*/  IMAD R21, R57, R44, R21 ;  /* 0x0000002c39157224 */ /* 0x000fe400078e0215 */
[----:B------:R-:W-:-:S04]  /*53f0*/  IMAD.HI.U32 R54, R56, R29, RZ ;  /* 0x0000001d38367227 */ /* 0x000fc800078e00ff */
[----:B------:R-:W-:-:S04]  /*5400*/  IMAD.X R21, RZ, RZ, ~R21, P0 ;  /* 0x000000ffff157224 */ /* 0x000fc800000e0e15 */
[----:B------:R-:W-:-:S04]  /*5410*/  IMAD.WIDE.U32 R54, P2, R56, R21, R54 ;  /* 0x0000001538367225 */ /* 0x000fc80007840036 */
[C---:B------:R-:W-:Y:S02]  /*5420*/  IMAD R20, R57.reuse, R21, RZ ;  /* 0x0000001539147224 */ /* 0x040fe400078e02ff */
[----:B------:R-:W-:-:S04]  /*5430*/  IMAD.HI.U32 R29, P1, R57, R29, R54 ;  /* 0x0000001d391d7227 */ /* 0x000fc80007820036 */
[----:B------:R-:W-:Y:S01]  /*5440*/  IMAD.HI.U32 R21, R57, R21, RZ ;  /* 0x0000001539157227 */ /* 0x000fe200078e00ff */
[----:B------:R-:W-:-:S03]  /*5450*/  IADD3 R55, P0, R20, R29, RZ ;  /* 0x0000001d14377210 */ /* 0x000fc60007f1e0ff */
[----:B------:R-:W-:Y:S02]  /*5460*/  IMAD.X R21, R21, 0x1, R57, P2 ;  /* 0x0000000115157824 */ /* 0x000fe400010e0639 */
[----:B------:R-:W-:-:S03]  /*5470*/  IMAD.WIDE.U32 R56, R55, R44, RZ ;  /* 0x0000002c37387225 */ /* 0x000fc600078e00ff */
[----:B------:R-:W-:Y:S01]  /*5480*/  IADD3.X R29, RZ, RZ, R21, P0, P1 ;  /* 0x000000ffff1d7210 */ /* 0x000fe200007e2415 */
[----:B------:R-:W-:Y:S01]  /*5490*/  IMAD R20, R55, R45, R57 ;  /* 0x0000002d37147224 */ /* 0x000fe200078e0239 */
[----:B------:R-:W-:Y:S02]  /*54a0*/  IADD3 R22, P0, RZ, -R56, RZ ;  /* 0x80000038ff167210 */ /* 0x000fe40007f1e0ff */
[----:B------:R-:W-:Y:S01]  /*54b0*/  ISETP.GE.AND P1, PT, R19, RZ, PT ;  /* 0x000000ff1300720c */ /* 0x000fe20003f26270 */
[----:B------:R-:W-:Y:S02]  /*54c0*/  IMAD R20, R29, R44, R20 ;  /* 0x0000002c1d147224 */ /* 0x000fe400078e0214 */
[----:B------:R-:W-:-:S04]  /*54d0*/  IMAD.HI.U32 R54, R55, R22, RZ ;  /* 0x0000001637367227 */ /* 0x000fc800078e00ff */
[----:B------:R-:W-:-:S04]  /*54e0*/  IMAD.X R20, RZ, RZ, ~R20, P0 ;  /* 0x000000ffff147224 */ /* 0x000fc800000e0e14 */
[----:B------:R-:W-:-:S04]  /*54f0*/  IMAD.WIDE.U32 R54, P4, R55, R20, R54 ;  /* 0x0000001437367225 */ /* 0x000fc80007880036 */
[----:B------:R-:W-:-:S04]  /*5500*/  IMAD.HI.U32 R21, P3, R29, R22, R54 ;  /* 0x000000161d157227 */ /* 0x000fc80007860036 */
[CC--:B------:R-:W-:Y:S02]  /*5510*/  IMAD R22, R29.reuse, R20.reuse, RZ ;  /* 0x000000141d167224 */ /* 0x0c0fe400078e02ff */
[----:B------:R-:W-:-:S03]  /*5520*/  IMAD.HI.U32 R20, R29, R20, RZ ;  /* 0x000000141d147227 */ /* 0x000fc600078e00ff */
[----:B------:R-:W-:Y:S01]  /*5530*/  IADD3 R22, P2, R22, R21, RZ ;  /* 0x0000001516167210 */ /* 0x000fe20007f5e0ff */
[----:B------:R-:W-:Y:S01]  /*5540*/  IMAD.X R37, R20, 0x1, R29, P4 ;  /* 0x0000000114257824 */ /* 0x000fe200020e061d */
[----:B------:R-:W-:Y:S01]  /*5550*/  IADD3 R21, P0, RZ, -R18, RZ ;  /* 0x80000012ff157210 */ /* 0x000fe20007f1e0ff */
[----:B------:R-:W-:-:S03]  /*5560*/  IMAD.MOV.U32 R55, RZ, RZ, RZ ;  /* 0x000000ffff377224 */ /* 0x000fc600078e00ff */
[----:B------:R-:W-:Y:S02]  /*5570*/  SEL R21, R21, R18, !P1 ;  /* 0x0000001215157207 */ /* 0x000fe40004800000 */
[----:B------:R-:W-:Y:S02]  /*5580*/  IADD3.X R28, RZ, ~R19, RZ, P0, !PT ;  /* 0x80000013ff1c7210 */ /* 0x000fe400007fe4ff */
[----:B------:R-:W-:Y:S01]  /*5590*/  IADD3.X R37, RZ, RZ, R37, P2, P3 ;  /* 0x000000ffff257210 */ /* 0x000fe200017e6425 */
[----:B------:R-:W-:Y:S01]  /*55a0*/  IMAD.HI.U32 R54, R22, R21, RZ ;  /* 0x0000001516367227 */ /* 0x000fe200078e00ff */
[----:B------:R-:W-:-:S05]  /*55b0*/  SEL R20, R28, R19, !P1 ;  /* 0x000000131c147207 */ /* 0x000fca0004800000 */
[----:B------:R-:W-:-:S04]  /*55c0*/  IMAD.WIDE.U32 R54, R22, R20, R54 ;  /* 0x0000001416367225 */ /* 0x000fc800078e0036 */
[C---:B------:R-:W-:Y:S02]  /*55d0*/  IMAD R29, R37.reuse, R20, RZ ;  /* 0x00000014251d7224 */ /* 0x040fe400078e02ff */
[----:B------:R-:W-:-:S04]  /*55e0*/  IMAD.HI.U32 R22, P0, R37, R21, R54 ;  /* 0x0000001525167227 */ /* 0x000fc80007800036 */
[----:B------:R-:W-:Y:S01]  /*55f0*/  IMAD.HI.U32 R28, R37, R20, RZ ;  /* 0x00000014251c7227 */ /* 0x000fe200078e00ff */
[----:B------:R-:W-:-:S03]  /*5600*/  IADD3 R29, P1, R29, R22, RZ ;  /* 0x000000161d1d7210 */ /* 0x000fc60007f3e0ff */
[----:B------:R-:W-:Y:S02]  /*5610*/  IMAD.X R28, RZ, RZ, R28, P0 ;  /* 0x000000ffff1c7224 */ /* 0x000fe400000e061c */
[----:B------:R-:W-:-:S04]  /*5620*/  IMAD.WIDE.U32 R54, R29, R44, RZ ;  /* 0x0000002c1d367225 */ /* 0x000fc800078e00ff */
[----:B------:R-:W-:Y:S01]  /*5630*/  IMAD R37, R29, R45, R55 ;  /* 0x0000002d1d257224 */ /* 0x000fe200078e0237 */
[----:B------:R-:W-:Y:S01]  /*5640*/  IADD3 R21, P0, -R54, R21, RZ ;  /* 0x0000001536157210 */ /* 0x000fe20007f1e1ff */
[----:B------:R-:W-:-:S03]  /*5650*/  IMAD.X R28, RZ, RZ, R28, P1 ;  /* 0x000000ffff1c7224 */ /* 0x000fc600008e061c */
[CC--:B------:R-:W-:Y:S01]  /*5660*/  ISETP.GE.U32.AND P3, PT, R21.reuse, R44.reuse, PT ;  /* 0x0000002c1500720c */ /* 0x0c0fe20003f66070 */
[-C--:B------:R-:W-:Y:S01]  /*5670*/  IMAD R37, R28, R44.reuse, R37 ;  /* 0x0000002c1c257224 */ /* 0x080fe200078e0225 */
[----:B------:R-:W-:-:S04]  /*5680*/  IADD3 R22, P2, R21, -R44, RZ ;  /* 0x8000002c15167210 */ /* 0x000fc80007f5e0ff */
[----:B------:R-:W-:-:S04]  /*5690*/  IADD3.X R20, ~R37, R20, RZ, P0, !PT ;  /* 0x0000001425147210 */ /* 0x000fc800007fe5ff */
[----:B------:R-:W-:-:S04]  /*56a0*/  ISETP.GE.U32.AND.EX P3, PT, R20, R45, PT, P3 ;  /* 0x0000002d1400720c */ /* 0x000fc80003f66130 */
[----:B------:R-:W-:Y:S02]  /*56b0*/  SEL R21, R22, R21, P3 ;  /* 0x0000001516157207 */ /* 0x000fe40001800000 */
[----:B------:R-:W-:Y:S02]  /*56c0*/  IADD3 R22, P1, R29, 0x1, RZ ;  /* 0x000000011d167810 */ /* 0x000fe40007f3e0ff */
[----:B------:R-:W-:Y:S01]  /*56d0*/  ISETP.GE.U32.AND P0, PT, R21, R44, PT ;  /* 0x0000002c1500720c */ /* 0x000fe20003f06070 */
[----:B------:R-:W-:Y:S01]  /*56e0*/  IMAD.X R21, R20, 0x1, ~R45, P2 ;  /* 0x0000000114157824 */ /* 0x000fe200010e0e2d */
[----:B------:R-:W-:Y:S01]  /*56f0*/  SEL R22, R22, R29, P3 ;  /* 0x0000001d16167207 */ /* 0x000fe20001800000 */
[----:B------:R-:W-:-:S03]  /*5700*/  IMAD.X R29, RZ, RZ, R28, P1 ;  /* 0x000000ffff1d7224 */ /* 0x000fc600008e061c */
[----:B------:R-:W-:Y:S02]  /*5710*/  SEL R21, R21, R20, P3 ;  /* 0x0000001415157207 */ /* 0x000fe40001800000 */
[----:B------:R-:W-:Y:S01]  /*5720*/  SEL R29, R29, R28, P3 ;  /* 0x0000001c1d1d7207 */ /* 0x000fe20001800000 */
[----:B------:R-:W-:Y:S01]  /*5730*/  IMAD.MOV.U32 R28, RZ, RZ, R24 ;  /* 0x000000ffff1c7224 */ /* 0x000fe200078e0018 */
[----:B------:R-:W-:Y:S02]  /*5740*/  IADD3 R37, P1, R22, 0x1, RZ ;  /* 0x0000000116257810 */ /* 0x000fe40007f3e0ff */
[----:B------:R-:W-:Y:S02]  /*5750*/  ISETP.GE.U32.AND.EX P0, PT, R21, R45, PT, P0 ;  /* 0x0000002d1500720c */ /* 0x000fe40003f06100 */
[----:B------:R-:W-:Y:S01]  /*5760*/  LOP3.LUT R21, R25, R19, RZ, 0x3c, !PT ;  /* 0x0000001319157212 */ /* 0x000fe200078e3cff */
[----:B------:R-:W-:Y:S01]  /*5770*/  IMAD.X R20, RZ, RZ, R29, P1 ;  /* 0x000000ffff147224 */ /* 0x000fe200008e061d */
[----:B------:R-:W-:-:S02]  /*5780*/  SEL R37, R37, R22, P0 ;  /* 0x0000001625257207 */ /* 0x000fc40000000000 */
[----:B------:R-:W-:Y:S02]  /*5790*/  ISETP.GE.AND P2, PT, R21, RZ, PT ;  /* 0x000000ff1500720c */ /* 0x000fe40003f46270 */
[----:B------:R-:W-:Y:S02]  /*57a0*/  SEL R29, R20, R29, P0 ;  /* 0x0000001d141d7207 */ /* 0x000fe40000000000 */
[----:B------:R-:W-:Y:S02]  /*57b0*/  IADD3 R20, P1, RZ, -R37, RZ ;  /* 0x80000025ff147210 */ /* 0x000fe40007f3e0ff */
[----:B------:R-:W-:Y:S02]  /*57c0*/  ISETP.NE.U32.AND P0, PT, R26, RZ, PT ;  /* 0x000000ff1a00720c */ /* 0x000fe40003f05070 */
[----:B------:R-:W-:Y:S02]  /*57d0*/  IADD3.X R22, RZ, ~R29, RZ, P1, !PT ;  /* 0x8000001dff167210 */ /* 0x000fe40000ffe4ff */
[----:B------:R-:W-:-:S02]  /*57e0*/  ISETP.NE.AND.EX P0, PT, R25, RZ, PT, P0 ;  /* 0x000000ff1900720c */ /* 0x000fc40003f05300 */
[----:B------:R-:W-:Y:S01]  /*57f0*/  SEL R22, R22, R29, !P2 ;  /* 0x0000001d16167207 */ /* 0x000fe20005000000 */
[----:B------:R-:W-:Y:S01]  /*5800*/  IMAD.MOV.U32 R29, RZ, RZ, 0x0 ;  /* 0x00000000ff1d7424 */ /* 0x000fe200078e00ff */
[----:B------:R-:W-:Y:S02]  /*5810*/  SEL R20, R20, R37, !P2 ;  /* 0x0000002514147207 */ /* 0x000fe40005000000 */
[----:B------:R-:W-:Y:S02]  /*5820*/  SEL R21, R22, 0xffffffff, P0 ;  /* 0xffffffff16157807 */ /* 0x000fe40000000000 */
[----:B------:R-:W-:Y:S01]  /*5830*/  SEL R20, R20, 0xffffffff, P0 ;  /* 0xffffffff14147807 */ /* 0x000fe20000000000 */
[----:B------:R-:W-:Y:S06]  /*5840*/  RET.REL.NODEC R28 `(_ZN13pytorch_flash32flash_fwd_splitkv_combine_kernelI23Flash_fwd_kernel_traitsILi128ELi64ELi128ELi4ELb0ELb0EN7cutlass10bfloat16_tE19Flash_kernel_traitsILi128ELi64ELi128ELi4ES3_EELi4ELi7ELb0EEEvNS_16Flash_fwd_paramsE) ;  /* 0xffffffa41cec7950 */ /* 0x000fec0003c3ffff */
.L_x_60:
[----:B------:R-:W-:-:S00]  /*5850*/  BRA `(.L_x_60) ;  /* 0xfffffffc00fc7947 */ /* 0x000fc0000383ffff */
[----:B------:R-:W-:-:S00]  /*5860*/  NOP ;  /* 0x0000000000007918 */ /* 0x000fc00000000000 */
        /* <DEDUP_REMOVED lines=9> */
.L_x_3473:


//--------------------- .text._ZN13pytorch_flash32flash_fwd_splitkv_combine_kernelI23Flash_fwd_kernel_traitsILi128ELi64ELi128ELi4ELb0ELb0EN7cutlass10bfloat16_tE19Flash_kernel_traitsILi128ELi64ELi128ELi4ES3_EELi4ELi6ELb0EEEvNS_16Flash_fwd_paramsE --------------------------
	.section	.text._ZN13pytorch_flash32flash_fwd_splitkv_combine_kernelI23Flash_fwd_kernel_traitsILi128ELi64ELi128ELi4ELb0ELb0EN7cutlass10bfloat16_tE19Flash_kernel_traitsILi128ELi64ELi128ELi4ES3_EELi4ELi6ELb0EEEvNS_16Flash_fwd_paramsE,"ax",@progbits
	.sectionflags	@"SHF_BARRIERS=1"
	.align	128
        .global         _ZN13pytorch_flash32flash_fwd_splitkv_combine_kernelI23Flash_fwd_kernel_traitsILi128ELi64ELi128ELi4ELb0ELb0EN7cutlass10bfloat16_tE19Flash_kernel_traitsILi128ELi64ELi128ELi4ES3_EELi4ELi6ELb0EEEvNS_16Flash_fwd_paramsE
        .type           _ZN13pytorch_flash32flash_fwd_splitkv_combine_kernelI23Flash_fwd_kernel_traitsILi128ELi64ELi128ELi4ELb0ELb0EN7cutlass10bfloat16_tE19Flash_kernel_traitsILi128ELi64ELi128ELi4ES3_EELi4ELi6ELb0EEEvNS_16Flash_fwd_paramsE,@function
        .size           _ZN13pytorch_flash32flash_fwd_splitkv_combine_kernelI23Flash_fwd_kernel_traitsILi128ELi64ELi128ELi4ELb0ELb0EN7cutlass10bfloat16_tE19Flash_kernel_traitsILi128ELi64ELi128ELi4ES3_EELi4ELi6ELb0EEEvNS_16Flash_fwd_paramsE,(.L_x_3474 - _ZN13pytorch_flash32flash_fwd_splitkv_combine_kernelI23Flash_fwd_kernel_traitsILi128ELi64ELi128ELi4ELb0ELb0EN7cutlass10bfloat16_tE19Flash_kernel_traitsILi128ELi64ELi128ELi4ES3_EELi4ELi6ELb0EEEvNS_16Flash_fwd_paramsE)
        .other          _ZN13pytorch_flash32flash_fwd_splitkv_combine_kernelI23Flash_fwd_kernel_traitsILi128ELi64ELi128ELi4ELb0ELb0EN7cutlass10bfloat16_tE19Flash_kernel_traitsILi128ELi64ELi128ELi4ES3_EELi4ELi6ELb0EEEvNS_16Flash_fwd_paramsE,@"STO_CUDA_ENTRY STV_DEFAULT"
_ZN13pytorch_flash32flash_fwd_splitkv_combine_kernelI23Flash_fwd_kernel_traitsILi128ELi64ELi128ELi4ELb0ELb0EN7cutlass10bfloat16_tE19Flash_kernel_traitsILi128ELi64ELi128ELi4ES3_EELi4ELi6ELb0EEEvNS_16Flash_fwd_paramsE:
.text._ZN13pytorch_flash32flash_fwd_splitkv_combine_kernelI23Flash_fwd_kernel_traitsILi128ELi64ELi128ELi4ELb0ELb0EN7cutlass10bfloat16_tE19Flash_kernel_traitsILi128ELi64ELi128ELi4ES3_EELi4ELi6ELb0EEEvNS_16Flash_fwd_paramsE:
        /* <DEDUP_REMOVED lines=15> */
[----:B------:R-:W-:Y:S05]  /*00f0*/  CALL.REL.NOINC `($__internal_1_$__cuda_sm20_div_s64) ;  /* 0x0000004c001c7944 */ /* 0x000fea0003c00000 */
[----:B------:R-:W-:Y:S05]  /*0100*/  BRA `(.L_x_62) ;  /* 0x00000000004c7947 */ /* 0x000fea0003800000 */
.L_x_61:
        /* <DEDUP_REMOVED lines=19> */
.L_x_62:
        /* <DEDUP_REMOVED lines=31> */
[----:B------:R-:W-:Y:S05]  /*0430*/  CALL.REL.NOINC `($__internal_1_$__cuda_sm20_div_s64) ;  /* 0x00000048004c7944 */ /* 0x000fea0003c00000 */
[----:B------:R-:W-:Y:S02]  /*0440*/  MOV R10, R20 ;  /* 0x00000014000a7202 */ /* 0x000fe40000000f00 */
[----:B------:R-:W-:Y:S01]  /*0450*/  MOV R11, R21 ;  /* 0x00000015000b7202 */ /* 0x000fe20000000f00 */
[----:B------:R-:W-:Y:S05]  /*0460*/  BRA `(.L_x_65) ;  /* 0x00000000004c7947 */ /* 0x000fea0003800000 */
.L_x_64:
        /* <DEDUP_REMOVED lines=19> */
.L_x_65:
[----:B------:R-:W-:Y:S05]  /*05a0*/  BSYNC B0 ;  /* 0x0000000000007941 */ /* 0x000fea0003800000 */
.L_x_63:
[----:B------:R-:W-:Y:S01]  /*05b0*/  ISETP.GT.U32.AND P0, PT, R17, RZ, PT ;  /* 0x000000ff1100720c */ /* 0x000fe20003f04070 */
[----:B------:R-:W-:Y:S01]  /*05c0*/  IMAD.MOV.U32 R41, RZ, RZ, R11 ;  /* 0x000000ffff297224 */ /* 0x000fe200078e000b */
        /* <DEDUP_REMOVED lines=16> */
[----:B------:R-:W-:Y:S05]  /*06d0*/  CALL.REL.NOINC `($__internal_1_$__cuda_sm20_div_s64) ;  /* 0x0000004400a47944 */ /* 0x000fea0003c00000 */
[----:B------:R-:W-:Y:S05]  /*06e0*/  BRA `(.L_x_67) ;  /* 0x0000000000507947 */ /* 0x000fea0003800000 */
.L_x_66:
        /* <DEDUP_REMOVED lines=20> */
.L_x_67:
        /* <DEDUP_REMOVED lines=26> */
[----:B------:R-:W-:Y:S05]  /*09d0*/  CALL.REL.NOINC `($__internal_1_$__cuda_sm20_div_s64) ;  /* 0x0000004000e47944 */ /* 0x000fea0003c00000 */
[----:B------:R-:W-:Y:S05]  /*09e0*/  BRA `(.L_x_70) ;  /* 0x00000000004c7947 */ /* 0x000fea0003800000 */
.L_x_69:
        /* <DEDUP_REMOVED lines=19> */
.L_x_70:
[----:B------:R-:W-:Y:S05]  /*0b20*/  BSYNC B0 ;  /* 0x0000000000007941 */ /* 0x000fea0003800000 */
.L_x_68:
[----:B------:R-:W0:Y:S01]  /*0b30*/  LDC R5, c[0x0][0x270] ;  /* 0x00009c00ff057b82 */ /* 0x000e220000000800 */
[----:B------:R-:W-:Y:S01]  /*0b40*/  IMAD.MOV.U32 R14, RZ, RZ, RZ ;  /* 0x000000ffff0e7224 */ /* 0x000fe200078e00ff */
[----:B------:R-:W-:Y:S01]  /*0b50*/  BSSY B0, `(.L_x_71) ;  /* 0x000005c000007945 */ /* 0x000fe20003800000 */
[----:B------:R-:W-:Y:S02]  /*0b60*/  IMAD.MOV.U32 R40, RZ, RZ, R20 ;  /* 0x000000ffff287224 */ /* 0x000fe400078e0014 */
[----:B------:R-:W-:Y:S01]  /*0b70*/  IMAD.MOV.U32 R39, RZ, RZ, R21 ;  /* 0x000000ffff277224 */ /* 0x000fe200078e0015 */
[----:B0-----:R-:W-:Y:S02]  /*0b80*/  ISETP.NE.AND P6, PT, R5, RZ, PT ;  /* 0x000000ff0500720c */ /* 0x001fe40003fc5270 */
[----:B------:R-:W-:Y:S02]  /*0b90*/  SHF.R.S32.HI R12, RZ, 0x1f, R5 ;  /* 0x0000001fff0c7819 */ /* 0x000fe40000011405 */
[----:B------:R-:W-:-:S02]  /*0ba0*/  IABS R9, R5 ;  /* 0x0000000500097213 */ /* 0x000fc40000000000 */
[----:B------:R-:W-:-:S04]  /*0bb0*/  SEL R8, R12, R5, !P6 ;  /* 0x000000050c087207 */ /* 0x000fc80007000000 */
[-C--:B------:R-:W-:Y:S02]  /*0bc0*/  IABS R2, R8.reuse ;  /* 0x0000000800027213 */ /* 0x080fe40000000000 */
[----:B------:R-:W-:Y:S02]  /*0bd0*/  IABS R4, R8 ;  /* 0x0000000800047213 */ /* 0x000fe40000000000 */
[----:B------:R-:W0:Y:S01]  /*0be0*/  I2F.RP R13, R2 ;  /* 0x00000002000d7306 */ /* 0x000e220000209400 */
[----:B------:R-:W-:Y:S02]  /*0bf0*/  ISETP.NE.AND P3, PT, R8, RZ, PT ;  /* 0x000000ff0800720c */ /* 0x000fe40003f65270 */
[----:B------:R-:W-:Y:S01]  /*0c00*/  IMAD.MOV R4, RZ, RZ, -R4 ;  /* 0x000000ffff047224 */ /* 0x000fe200078e0a04 */
[----:B------:R-:W-:-:S04]  /*0c10*/  SHF.R.S32.HI R27, RZ, 0x1f, R2 ;  /* 0x0000001fff1b7819 */ /* 0x000fc80000011402 */
[----:B0-----:R-:W0:Y:S02]  /*0c20*/  MUFU.RCP R15, R13 ;  /* 0x0000000d000f7308 */ /* 0x001e240000001000 */
[----:B0-----:R-:W-:-:S06]  /*0c30*/  VIADD R15, R15, 0xffffffe ;  /* 0x0ffffffe0f0f7836 */ /* 0x001fcc0000000000 */
[----:B------:R-:W0:Y:S02]  /*0c40*/  F2I.FTZ.U32.TRUNC.NTZ R15, R15 ;  /* 0x0000000f000f7305 */ /* 0x000e24000021f000 */
[----:B0-----:R-:W-:-:S04]  /*0c50*/  IMAD.MOV R11, RZ, RZ, -R15 ;  /* 0x000000ffff0b7224 */ /* 0x001fc800078e0a0f */
[----:B------:R-:W-:-:S04]  /*0c60*/  IMAD R11, R11, R2, RZ ;  /* 0x000000020b0b7224 */ /* 0x000fc800078e02ff */
[----:B------:R-:W-:Y:S01]  /*0c70*/  IMAD.HI.U32 R14, R15, R11, R14 ;  /* 0x0000000b0f0e7227 */ /* 0x000fe200078e000e */
[----:B------:R-:W-:-:S05]  /*0c80*/  LEA.HI.SX32 R11, R5, 0x1, 0x1 ;  /* 0x00000001050b7811 */ /* 0x000fca00078f0aff */
[----:B------:R-:W-:-:S04]  /*0c90*/  IMAD.HI.U32 R14, R14, R9, RZ ;  /* 0x000000090e0e7227 */ /* 0x000fc800078e00ff */
[----:B------:R-:W-:Y:S01]  /*0ca0*/  IMAD R9, R14, R4, R9 ;  /* 0x000000040e097224 */ /* 0x000fe200078e0209 */
[----:B------:R-:W-:-:S04]  /*0cb0*/  LOP3.LUT R4, R8, R5, RZ, 0x3c, !PT ;  /* 0x0000000508047212 */ /* 0x000fc800078e3cff */
[----:B------:R-:W-:Y:S02]  /*0cc0*/  ISETP.GT.U32.AND P2, PT, R2, R9, PT ;  /* 0x000000090200720c */ /* 0x000fe40003f44070 */
[----:B------:R-:W-:-:S11]  /*0cd0*/  ISETP.GE.AND P0, PT, R4, RZ, PT ;  /* 0x000000ff0400720c */ /* 0x000fd60003f06270 */
[----:B------:R-:W-:Y:S02]  /*0ce0*/  @!P2 IMAD.IADD R9, R9, 0x1, -R2 ;  /* 0x000000010909a824 */ /* 0x000fe400078e0a02 */
[----:B------:R-:W-:Y:S01]  /*0cf0*/  @!P2 VIADD R14, R14, 0x1 ;  /* 0x000000010e0ea836 */ /* 0x000fe20000000000 */
[----:B------:R-:W-:Y:S02]  /*0d00*/  ISETP.GT.U32.AND P2, PT, R18, RZ, PT ;  /* 0x000000ff1200720c */ /* 0x000fe40003f44070 */
[----:B------:R-:W-:Y:S02]  /*0d10*/  ISETP.GE.U32.AND P1, PT, R9, R2, PT ;  /* 0x000000020900720c */ /* 0x000fe40003f26070 */
[----:B------:R-:W-:-:S11]  /*0d20*/  ISETP.GT.AND.EX P2, PT, R3, RZ, PT, P2 ;  /* 0x000000ff0300720c */ /* 0x000fd60003f44320 */
[----:B------:R-:W-:Y:S01]  /*0d30*/  @P1 VIADD R14, R14, 0x1 ;  /* 0x000000010e0e1836 */ /* 0x000fe20000000000 */
[C---:B------:R-:W-:Y:S01]  /*0d40*/  ISETP.GT.AND P1, PT, R5.reuse, RZ, PT ;  /* 0x000000ff0500720c */ /* 0x040fe20003f24270 */
[----:B------:R-:W-:Y:S02]  /*0d50*/  VIADD R5, R5, 0x1 ;  /* 0x0000000105057836 */ /* 0x000fe40000000000 */
[----:B------:R-:W-:-:S03]  /*0d60*/  IMAD.MOV.U32 R4, RZ, RZ, R14 ;  /* 0x000000ffff047224 */ /* 0x000fc600078e000e */
[----:B------:R-:W-:Y:S01]  /*0d70*/  ISETP.GT.U32.OR P6, PT, R5, 0x2, !P6 ;  /* 0x000000020500780c */ /* 0x000fe200077c4470 */
[----:B------:R-:W-:Y:S01]  /*0d80*/  @!P0 IMAD.MOV R4, RZ, RZ, -R4 ;  /* 0x000000ffff048224 */ /* 0x000fe200078e0a04 */
[----:B------:R-:W-:Y:S02]  /*0d90*/  ISETP.GT.U32.AND P0, PT, R17, RZ, PT ;  /* 0x000000ff1100720c */ /* 0x000fe40003f04070 */
[----:B------:R-:W-:Y:S02]  /*0da0*/  @!P3 LOP3.LUT R4, RZ, R8, RZ, 0x33, !PT ;  /* 0x00000008ff04b212 */ /* 0x000fe400078e33ff */
[----:B------:R-:W-:Y:S01]  /*0db0*/  ISETP.GT.AND.EX P0, PT, R16, RZ, PT, P0 ;  /* 0x000000ff1000720c */ /* 0x000fe20003f04300 */
[----:B------:R-:W-:Y:S01]  /*0dc0*/  @!P1 IMAD.MOV R11, RZ, RZ, R12 ;  /* 0x000000ffff0b9224 */ /* 0x000fe200078e020c */
[----:B------:R-:W-:Y:S02]  /*0dd0*/  SEL R12, RZ, 0x1, !P2 ;  /* 0x00000001ff0c7807 */ /* 0x000fe40005000000 */
[----:B------:R-:W-:-:S02]  /*0de0*/  SEL R9, RZ, 0x1, !P0 ;  /* 0x00000001ff097807 */ /* 0x000fc40004000000 */
[----:B------:R-:W-:Y:S02]  /*0df0*/  ISETP.NE.AND P4, PT, R4, RZ, PT ;  /* 0x000000ff0400720c */ /* 0x000fe40003f85270 */
[----:B------:R-:W-:Y:S02]  /*0e00*/  ISETP.NE.U32.AND P1, PT, R17, RZ, PT ;  /* 0x000000ff1100720c */ /* 0x000fe40003f25070 */
[C---:B------:R-:W-:Y:S02]  /*0e10*/  LEA.HI.SX32 R18, P2, R16.reuse, R9, 0x1 ;  /* 0x0000000910127211 */ /* 0x040fe40007850aff */
[C---:B------:R-:W-:Y:S02]  /*0e20*/  ISETP.NE.AND.EX P1, PT, R16.reuse, RZ, PT, P1 ;  /* 0x000000ff1000720c */ /* 0x040fe40003f25310 */
[----:B------:R-:W-:Y:S02]  /*0e30*/  LEA.HI.X.SX32 R19, R16, RZ, 0x1, P2 ;  /* 0x000000ff10137211 */ /* 0x000fe400010f0eff */
[----:B------:R-:W-:-:S02]  /*0e40*/  ISETP.GT.OR P0, PT, R8, RZ, P4 ;  /* 0x000000ff0800720c */ /* 0x000fc40002704670 */
[----:B------:R-:W-:Y:S02]  /*0e50*/  SEL R19, R19, R16, !P1 ;  /* 0x0000001013137207 */ /* 0x000fe40004800000 */
[----:B------:R-:W-:Y:S02]  /*0e60*/  ISETP.NE.U32.AND P3, PT, R40, RZ, PT ;  /* 0x000000ff2800720c */ /* 0x000fe40003f65070 */
[----:B------:R-:W-:Y:S02]  /*0e70*/  SEL R18, R18, R17, !P1 ;  /* 0x0000001112127207 */ /* 0x000fe40004800000 */
[----:B------:R-:W-:Y:S02]  /*0e80*/  ISETP.NE.U32.AND P1, PT, R19, RZ, PT ;  /* 0x000000ff1300720c */ /* 0x000fe40003f25070 */
[----:B------:R-:W-:Y:S02]  /*0e90*/  @!P4 SHF.R.S32.HI R9, RZ, 0x1f, R8 ;  /* 0x0000001fff09c819 */ /* 0x000fe40000011408 */
[----:B------:R-:W-:-:S02]  /*0ea0*/  ISETP.NE.AND.EX P3, PT, R39, RZ, PT, P3 ;  /* 0x000000ff2700720c */ /* 0x000fc40003f65330 */
[----:B------:R-:W-:Y:S01]  /*0eb0*/  @!P4 LEA.HI.SX32 R8, R8, 0x1, 0x1 ;  /* 0x000000010808c811 */ /* 0x000fe200078f0aff */
[----:B------:R-:W-:Y:S01]  /*0ec0*/  @!P0 IMAD.MOV R8, RZ, RZ, R9 ;  /* 0x000000ffff088224 */ /* 0x000fe200078e0209 */
[C---:B------:R-:W-:Y:S02]  /*0ed0*/  LEA.HI.SX32 R5, P2, R3.reuse, R12, 0x1 ;  /* 0x0000000c03057211 */ /* 0x040fe40007850aff */
[----:B------:R-:W-:Y:S02]  /*0ee0*/  ISETP.GT.U32.AND P0, PT, R18, R2, PT ;  /* 0x000000021200720c */ /* 0x000fe40003f04070 */
[----:B------:R-:W-:Y:S01]  /*0ef0*/  LEA.HI.X.SX32 R9, R3, RZ, 0x1, P2 ;  /* 0x000000ff03097211 */ /* 0x000fe200010f0eff */
[----:B------:R-:W-:Y:S01]  /*0f00*/  IMAD.MOV.U32 R3, RZ, RZ, R4 ;  /* 0x000000ffff037224 */ /* 0x000fe200078e0004 */
[----:B------:R-:W-:Y:S01]  /*0f10*/  ISETP.GT.AND.EX P0, PT, R19, RZ, PT, P0 ;  /* 0x000000ff1300720c */ /* 0x000fe20003f04300 */
[----:B------:R-:W-:Y:S02]  /*0f20*/  @!P4 IMAD R3, R11, R8, RZ ;  /* 0x000000080b03c224 */ /* 0x000fe400078e02ff */
[----:B------:R-:W-:-:S02]  /*0f30*/  @!P3 SEL R40, R5, RZ, P5 ;  /* 0x000000ff0528b207 */ /* 0x000fc40002800000 */
[----:B------:R-:W-:Y:S02]  /*0f40*/  @!P3 SEL R39, R9, RZ, P5 ;  /* 0x000000ff0927b207 */ /* 0x000fe40002800000 */
[----:B------:R-:W-:Y:S02]  /*0f50*/  SEL R15, R2, R18, P0 ;  /* 0x00000012020f7207 */ /* 0x000fe40000000000 */
[----:B------:R-:W-:Y:S01]  /*0f60*/  SEL R14, R27, R19, P0 ;  /* 0x000000131b0e7207 */ /* 0x000fe20000000000 */
[----:B------:R-:W-:Y:S06]  /*0f70*/  @!P1 BRA `(.L_x_72) ;  /* 0x0000000000189947 */ /* 0x000fec0003800000 */
[----:B------:R-:W-:Y:S02]  /*0f80*/  MOV R28, R2 ;  /* 0x00000002001c7202 */ /* 0x000fe40000000f00 */
[----:B------:R-:W-:Y:S02]  /*0f90*/  MOV R26, 0xfb0 ;  /* 0x00000fb0001a7802 */ /* 0x000fe40000000f00 */
[----:B------:R-:W-:Y:S05]  /*0fa0*/  CALL.REL.NOINC `($__internal_1_$__cuda_sm20_div_s64) ;  /* 0x0000003c00707944 */ /* 0x000fea0003c00000 */
[----:B------:R-:W-:Y:S02]  /*0fb0*/  MOV R46, R20 ;  /* 0x00000014002e7202 */ /* 0x000fe40000000f00 */
[----:B------:R-:W-:Y:S01]  /*0fc0*/  MOV R47, R21 ;  /* 0x00000015002f7202 */ /* 0x000fe20000000f00 */
[----:B------:R-:W-:Y:S05]  /*0fd0*/  BRA `(.L_x_73) ;  /* 0x00000000004c7947 */ /* 0x000fea0003800000 */
.L_x_72:
        /* <DEDUP_REMOVED lines=19> */
.L_x_73:
[----:B------:R-:W-:Y:S05]  /*1110*/  BSYNC B0 ;  /* 0x0000000000007941 */ /* 0x000fea0003800000 */
.L_x_71:
        /* <DEDUP_REMOVED lines=17> */
.L_x_74:
[----:B------:R-:W-:Y:S05]  /*1230*/  @P4 BRA `(.L_x_75) ;  /* 0x0000000000184947 */ /* 0x000fea0003800000 */
[C---:B------:R-:W-:Y:S02]  /*1240*/  ISETP.GT.AND P0, PT, R4.reuse, RZ, PT ;  /* 0x000000ff0400720c */ /* 0x040fe40003f04270 */
[----:B------:R-:W-:Y:S02]  /*1250*/  SHF.R.S32.HI R8, RZ, 0x1f, R4 ;  /* 0x0000001fff087819 */ /* 0x000fe40000011404 */
[----:B------:R-:W-:Y:S02]  /*1260*/  LEA.HI.SX32 R9, R4, 0x1, 0x1 ;  /* 0x0000000104097811 */ /* 0x000fe400078f0aff */
[----:B------:R-:W-:-:S07]  /*1270*/  SHF.R.S32.HI R12, RZ, 0x1f, R5 ;  /* 0x0000001fff0c7819 */ /* 0x000fce0000011405 */
[----:B------:R-:W-:-:S04]  /*1280*/  @!P0 IMAD.MOV R9, RZ, RZ, R8 ;  /* 0x000000ffff098224 */ /* 0x000fc800078e0208 */
[----:B------:R-:W-:-:S07]  /*1290*/  IMAD R8, R12, R9, RZ ;  /* 0x000000090c087224 */ /* 0x000fce00078e02ff */
.L_x_75:
[-C--:B------:R-:W-:Y:S01]  /*12a0*/  IABS R23, R8.reuse ;  /* 0x0000000800177213 */ /* 0x080fe20000000000 */
[----:B------:R-:W0:Y:S01]  /*12b0*/  S2R R36, SR_TID.X ;  /* 0x0000000000247919 */ /* 0x000e220000002100 */
[----:B------:R-:W-:Y:S02]  /*12c0*/  IABS R9, R13 ;  /* 0x0000000d00097213 */ /* 0x000fe40000000000 */
[----:B------:R-:W1:Y:S01]  /*12d0*/  I2F.RP R20, R23 ;  /* 0x0000001700147306 */ /* 0x000e620000209400 */
[----:B------:R-:W-:Y:S02]  /*12e0*/  IABS R5, R8 ;  /* 0x0000000800057213 */ /* 0x000fe40000000000 */
[----:B------:R-:W-:-:S03]  /*12f0*/  IABS R28, R21 ;  /* 0x00000015001c7213 */ /* 0x000fc60000000000 */
[----:B------:R-:W-:Y:S02]  /*1300*/  IMAD.MOV R5, RZ, RZ, -R5 ;  /* 0x000000ffff057224 */ /* 0x000fe400078e0a05 */
[----:B------:R-:W-:Y:S08]  /*1310*/  I2F.RP R26, R9 ;  /* 0x00000009001a7306 */ /* 0x000ff00000209400 */
[----:B-1----:R-:W1:Y:S08]  /*1320*/  MUFU.RCP R24, R20 ;  /* 0x0000001400187308 */ /* 0x002e700000001000 */
[----:B------:R-:W2:Y:S01]  /*1330*/  I2F.RP R20, R28 ;  /* 0x0000001c00147306 */ /* 0x000ea20000209400 */
[----:B-1----:R-:W-:-:S07]  /*1340*/  VIADD R24, R24, 0xffffffe ;  /* 0x0ffffffe18187836 */ /* 0x002fce0000000000 */
[----:B------:R-:W1:Y:S08]  /*1350*/  F2I.FTZ.U32.TRUNC.NTZ R25, R24 ;  /* 0x0000001800197305 */ /* 0x000e70000021f000 */
[----:B--2---:R-:W-:Y:S01]  /*1360*/  MUFU.RCP R20, R20 ;  /* 0x0000001400147308 */ /* 0x004fe20000001000 */
[----:B-1----:R-:W-:Y:S02]  /*1370*/  IMAD.MOV R12, RZ, RZ, -R25 ;  /* 0x000000ffff0c7224 */ /* 0x002fe400078e0a19 */
[----:B------:R-:W-:-:S02]  /*1380*/  IMAD.MOV.U32 R24, RZ, RZ, RZ ;  /* 0x000000ffff187224 */ /* 0x000fc400078e00ff */
[----:B------:R-:W-:-:S04]  /*1390*/  IMAD R12, R12, R23, RZ ;  /* 0x000000170c0c7224 */ /* 0x000fc800078e02ff */
[----:B------:R-:W-:Y:S02]  /*13a0*/  IMAD.HI.U32 R12, R25, R12, R24 ;  /* 0x0000000c190c7227 */ /* 0x000fe400078e0018 */
[----:B------:R-:W1:Y:S04]  /*13b0*/  MUFU.RCP R24, R26 ;  /* 0x0000001a00187308 */ /* 0x000e680000001000 */
[----:B------:R-:W-:-:S04]  /*13c0*/  IMAD.HI.U32 R32, R12, R9, RZ ;  /* 0x000000090c207227 */ /* 0x000fc800078e00ff */
[----:B------:R-:W-:Y:S01]  /*13d0*/  IMAD R12, R32, R5, R9 ;  /* 0x00000005200c7224 */ /* 0x000fe200078e0209 */
[----:B------:R-:W-:-:S04]  /*13e0*/  LOP3.LUT R5, R8, R13, RZ, 0x3c, !PT ;  /* 0x0000000d08057212 */ /* 0x000fc800078e3cff */
[----:B------:R-:W-:Y:S02]  /*13f0*/  ISETP.GT.U32.AND P0, PT, R23, R12, PT ;  /* 0x0000000c1700720c */ /* 0x000fe40003f04070 */
[----:B------:R-:W-:Y:S01]  /*1400*/  ISETP.GE.AND P3, PT, R5, RZ, PT ;  /* 0x000000ff0500720c */ /* 0x000fe20003f66270 */
[----:B-1----:R-:W-:Y:S02]  /*1410*/  VIADD R24, R24, 0xffffffe ;  /* 0x0ffffffe18187836 */ /* 0x002fe40000000000 */
[----:B------:R-:W-:Y:S02]  /*1420*/  VIADD R26, R20, 0xffffffe ;  /* 0x0ffffffe141a7836 */ /* 0x000fe40000000000 */
[----:B------:R1:W2:Y:S06]  /*1430*/  F2I.FTZ.U32.TRUNC.NTZ R25, R24 ;  /* 0x0000001800197305 */ /* 0x0002ac000021f000 */
[----:B------:R-:W-:-:S02]  /*1440*/  @!P0 IMAD.IADD R12, R12, 0x1, -R23 ;  /* 0x000000010c0c8824 */ /* 0x000fc400078e0a17 */
[----:B------:R-:W-:Y:S01]  /*1450*/  @!P0 VIADD R32, R32, 0x1 ;  /* 0x0000000120208836 */ /* 0x000fe20000000000 */
[----:B------:R-:W-:Y:S01]  /*1460*/  ISETP.NE.AND P0, PT, R8, RZ, PT ;  /* 0x000000ff0800720c */ /* 0x000fe20003f05270 */
[----:B------:R3:W4:Y:S01]  /*1470*/  F2I.FTZ.U32.TRUNC.NTZ R27, R26 ;  /* 0x0000001a001b7305 */ /* 0x000722000021f000 */
[----:B------:R-:W-:Y:S01]  /*1480*/  ISETP.GE.U32.AND P1, PT, R12, R23, PT ;  /* 0x000000170c00720c */ /* 0x000fe20003f26070 */
[----:B-1----:R-:W-:-:S12]  /*1490*/  IMAD.MOV.U32 R24, RZ, RZ, RZ ;  /* 0x000000ffff187224 */ /* 0x002fd800078e00ff */
[----:B------:R-:W-:Y:S02]  /*14a0*/  @P1 VIADD R32, R32, 0x1 ;  /* 0x0000000120201836 */ /* 0x000fe40000000000 */
[----:B---3--:R-:W-:Y:S02]  /*14b0*/  IMAD.MOV.U32 R26, RZ, RZ, RZ ;  /* 0x000000ffff1a7224 */ /* 0x008fe400078e00ff */
[----:B------:R-:W-:Y:S01]  /*14c0*/  @!P3 IMAD.MOV R32, RZ, RZ, -R32 ;  /* 0x000000ffff20b224 */ /* 0x000fe200078e0a20 */
[----:B------:R-:W-:-:S04]  /*14d0*/  @!P0 LOP3.LUT R32, RZ, R8, RZ, 0x33, !PT ;  /* 0x00000008ff208212 */ /* 0x000fc800078e33ff */
[----:B------:R-:W-:-:S04]  /*14e0*/  ISETP.NE.AND P1, PT, R32, RZ, PT ;  /* 0x000000ff2000720c */ /* 0x000fc80003f25270 */
[----:B------:R-:W-:-:S09]  /*14f0*/  ISETP.GT.OR P0, PT, R8, RZ, P1 ;  /* 0x000000ff0800720c */ /* 0x000fd20000f04670 */
[----:B------:R-:W-:Y:S02]  /*1500*/  @!P1 SHF.R.S32.HI R5, RZ, 0x1f, R8 ;  /* 0x0000001fff059819 */ /* 0x000fe40000011408 */
[----:B------:R-:W-:-:S03]  /*1510*/  @!P1 LEA.HI.SX32 R12, R8, 0x1, 0x1 ;  /* 0x00000001080c9811 */ /* 0x000fc600078f0aff */
[----:B------:R-:W-:Y:S01]  /*1520*/  @!P0 IMAD.MOV R12, RZ, RZ, R5 ;  /* 0x000000ffff0c8224 */ /* 0x000fe200078e0205 */
[----:B------:R-:W-:-:S03]  /*1530*/  ISETP.GT.U32.AND P0, PT, R18, RZ, PT ;  /* 0x000000ff1200720c */ /* 0x000fc60003f04070 */
[----:B------:R-:W-:Y:S01]  /*1540*/  @!P1 IMAD R32, R11, R12, RZ ;  /* 0x0000000c0b209224 */ /* 0x000fe200078e02ff */
[----:B------:R-:W-:Y:S01]  /*1550*/  ISETP.GT.AND.EX P0, PT, R19, RZ, PT, P0 ;  /* 0x000000ff1300720c */ /* 0x000fe20003f04300 */
[----:B--2---:R-:W-:-:S03]  /*1560*/  IMAD.MOV R12, RZ, RZ, -R25 ;  /* 0x000000ffff0c7224 */ /* 0x004fc600078e0a19 */
[-C--:B------:R-:W-:Y:S01]  /*1570*/  IABS R5, R32.reuse ;  /* 0x0000002000057213 */ /* 0x080fe20000000000 */
[----:B------:R-:W-:Y:S01]  /*1580*/  IMAD R12, R12, R9, RZ ;  /* 0x000000090c0c7224 */ /* 0x000fe200078e02ff */
[----:B------:R-:W-:Y:S02]  /*1590*/  IABS R18, R32 ;  /* 0x0000002000127213 */ /* 0x000fe40000000000 */
[----:B------:R-:W1:Y:S01]  /*15a0*/  I2F.RP R22, R5 ;  /* 0x0000000500167306 */ /* 0x000e620000209400 */
[----:B------:R-:W-:Y:S01]  /*15b0*/  IMAD.HI.U32 R12, R25, R12, R24 ;  /* 0x0000000c190c7227 */ /* 0x000fe200078e0018 */
[----:B------:R-:W-:-:S03]  /*15c0*/  IABS R24, R4 ;  /* 0x0000000400187213 */ /* 0x000fc60000000000 */
[----:B------:R-:W-:Y:S02]  /*15d0*/  IMAD.MOV R18, RZ, RZ, -R18 ;  /* 0x000000ffff127224 */ /* 0x000fe400078e0a12 */
[----:B------:R-:W-:-:S04]  /*15e0*/  IMAD.HI.U32 R12, R12, R23, RZ ;  /* 0x000000170c0c7227 */ /* 0x000fc800078e00ff */
[----:B----4-:R-:W-:Y:S01]  /*15f0*/  IMAD.MOV R25, RZ, RZ, -R27 ;  /* 0x000000ffff197224 */ /* 0x010fe200078e0a1b */
[----:B-1----:R-:W1:Y:S03]  /*1600*/  MUFU.RCP R30, R22 ;  /* 0x00000016001e7308 */ /* 0x002e660000001000 */
[----:B------:R-:W-:-:S04]  /*1610*/  IMAD R25, R25, R28, RZ ;  /* 0x0000001c19197224 */ /* 0x000fc800078e02ff */
[----:B------:R-:W-:-:S06]  /*1620*/  IMAD.HI.U32 R25, R27, R25, R26 ;  /* 0x000000191b197227 */ /* 0x000fcc00078e001a */
[----:B------:R-:W-:-:S04]  /*1630*/  IMAD.HI.U32 R25, R25, R24, RZ ;  /* 0x0000001819197227 */ /* 0x000fc800078e00ff */
[----:B-1----:R-:W-:Y:S02]  /*1640*/  VIADD R30, R30, 0xffffffe ;  /* 0x0ffffffe1e1e7836 */ /* 0x002fe40000000000 */
[----:B------:R-:W-:Y:S02]  /*1650*/  IMAD.MOV R22, RZ, RZ, -R12 ;  /* 0x000000ffff167224 */ /* 0x000fe400078e0a0c */
[----:B------:R-:W1:Y:S02]  /*1660*/  F2I.FTZ.U32.TRUNC.NTZ R31, R30 ;  /* 0x0000001e001f7305 */ /* 0x000e64000021f000 */
[----:B------:R-:W-:Y:S01]  /*1670*/  IMAD R22, R9, R22, R23 ;  /* 0x0000001609167224 */ /* 0x000fe200078e0217 */
[----:B------:R-:W-:-:S04]  /*1680*/  IABS R23, R21 ;  /* 0x0000001500177213 */ /* 0x000fc80000000000 */
[----:B------:R-:W-:Y:S01]  /*1690*/  ISETP.GT.U32.AND P1, PT, R9, R22, PT ;  /* 0x000000160900720c */ /* 0x000fe20003f24070 */
[----:B------:R-:W-:-:S04]  /*16a0*/  IMAD.MOV R23, RZ, RZ, -R23 ;  /* 0x000000ffff177224 */ /* 0x000fc800078e0a17 */
[----:B------:R-:W-:Y:S02]  /*16b0*/  IMAD R23, R25, R23, R24 ;  /* 0x0000001719177224 */ /* 0x000fe400078e0218 */
[--C-:B-1----:R-:W-:Y:S02]  /*16c0*/  IMAD.MOV R20, RZ, RZ, -R31.reuse ;  /* 0x000000ffff147224 */ /* 0x102fe400078e0a1f */
[----:B------:R-:W-:Y:S02]  /*16d0*/  IMAD.MOV.U32 R30, RZ, RZ, RZ ;  /* 0x000000ffff1e7224 */ /* 0x000fe400078e00ff */
[----:B------:R-:W-:Y:S02]  /*16e0*/  IMAD R20, R20, R5, RZ ;  /* 0x0000000514147224 */ /* 0x000fe400078e02ff */
[-C--:B------:R-:W-:Y:S01]  /*16f0*/  @!P1 IADD3 R22, R22, -R9.reuse, RZ ;  /* 0x8000000916169210 */ /* 0x080fe20007ffe0ff */
[----:B------:R-:W-:Y:S02]  /*1700*/  @!P1 VIADD R12, R12, 0x1 ;  /* 0x000000010c0c9836 */ /* 0x000fe40000000000 */
[----:B------:R-:W-:Y:S01]  /*1710*/  IMAD.HI.U32 R20, R31, R20, R30 ;  /* 0x000000141f147227 */ /* 0x000fe200078e001e */
[----:B------:R-:W-:-:S02]  /*1720*/  ISETP.GE.U32.AND P5, PT, R22, R9, PT ;  /* 0x000000091600720c */ /* 0x000fc40003fa6070 */
[----:B------:R-:W-:Y:S02]  /*1730*/  SEL R22, RZ, 0x1, !P0 ;  /* 0x00000001ff167807 */ /* 0x000fe40004000000 */
[----:B------:R-:W-:Y:S01]  /*1740*/  ISETP.NE.U32.AND P0, PT, R46, RZ, PT ;  /* 0x000000ff2e00720c */ /* 0x000fe20003f05070 */
[----:B------:R-:W-:Y:S01]  /*1750*/  IMAD.HI.U32 R20, R20, R9, RZ ;  /* 0x0000000914147227 */ /* 0x000fe200078e00ff */
[----:B------:R-:W-:-:S03]  /*1760*/  LEA.HI.SX32 R22, P1, R19, R22, 0x1 ;  /* 0x0000001613167211 */ /* 0x000fc60007830aff */
[----:B------:R-:W-:Y:S01]  /*1770*/  IMAD R18, R20, R18, R9 ;  /* 0x0000001214127224 */ /* 0x000fe200078e0209 */
[----:B------:R-:W-:Y:S01]  /*1780*/  LEA.HI.X.SX32 R19, R19, RZ, 0x1, P1 ;  /* 0x000000ff13137211 */ /* 0x000fe200008f0eff */
[----:B------:R-:W-:Y:S01]  /*1790*/  IMAD.MOV.U32 R9, RZ, RZ, R47 ;  /* 0x000000ffff097224 */ /* 0x000fe200078e002f */
[----:B------:R-:W-:Y:S01]  /*17a0*/  ISETP.GT.U32.AND P1, PT, R28, R23, PT ;  /* 0x000000171c00720c */ /* 0x000fe20003f24070 */
[----:B------:R-:W-:Y:S01]  /*17b0*/  @P5 VIADD R12, R12, 0x1 ;  /* 0x000000010c0c5836 */ /* 0x000fe20000000000 */
[----:B------:R-:W-:Y:S02]  /*17c0*/  ISETP.GT.U32.AND P2, PT, R5, R18, PT ;  /* 0x000000120500720c */ /* 0x000fe40003f44070 */
[----:B------:R-:W-:Y:S01]  /*17d0*/  ISETP.NE.AND.EX P0, PT, R9, RZ, PT, P0 ;  /* 0x000000ff0900720c */ /* 0x000fe20003f05300 */
[----:B------:R-:W-:Y:S01]  /*17e0*/  @!P3 IMAD.MOV R12, RZ, RZ, -R12 ;  /* 0x000000ffff0cb224 */ /* 0x000fe200078e0a0c */
[----:B------:R-:W-:Y:S02]  /*17f0*/  @!P4 LOP3.LUT R12, RZ, R13, RZ, 0x33, !PT ;  /* 0x0000000dff0cc212 */ /* 0x000fe400078e33ff */
[----:B------:R-:W-:-:S02]  /*1800*/  ISETP.GT.AND P3, PT, R2, RZ, PT ;  /* 0x000000ff0200720c */ /* 0x000fc40003f64270 */
[----:B------:R-:W-:-:S03]  /*1810*/  LOP3.LUT R2, R21, R4, RZ, 0x3c, !PT ;  /* 0x0000000415027212 */ /* 0x000fc600078e3cff */
[----:B------:R-:W-:Y:S02]  /*1820*/  @!P1 IMAD.IADD R23, R23, 0x1, -R28 ;  /* 0x0000000117179824 */ /* 0x000fe400078e0a1c */
[----:B------:R-:W-:Y:S02]  /*1830*/  @!P2 IMAD.IADD R18, R18, 0x1, -R5 ;  /* 0x000000011212a824 */ /* 0x000fe400078e0a05 */
[----:B------:R-:W-:Y:S01]  /*1840*/  @!P2 VIADD R20, R20, 0x1 ;  /* 0x000000011414a836 */ /* 0x000fe20000000000 */
[----:B------:R-:W-:Y:S01]  /*1850*/  ISETP.NE.AND P2, PT, R32, RZ, PT ;  /* 0x000000ff2000720c */ /* 0x000fe20003f45270 */
[----:B------:R-:W-:Y:S01]  /*1860*/  @!P1 VIADD R25, R25, 0x1 ;  /* 0x0000000119199836 */ /* 0x000fe20000000000 */
[----:B------:R-:W-:Y:S02]  /*1870*/  ISETP.GE.U32.AND P5, PT, R18, R5, PT ;  /* 0x000000051200720c */ /* 0x000fe40003fa6070 */
[----:B------:R-:W-:Y:S02]  /*1880*/  LOP3.LUT R5, R32, R13, RZ, 0x3c, !PT ;  /* 0x0000000d20057212 */ /* 0x000fe400078e3cff */
[----:B------:R-:W-:-:S02]  /*1890*/  @!P0 SEL R46, R22, RZ, P3 ;  /* 0x000000ff162e8207 */ /* 0x000fc40001800000 */
[----:B------:R-:W-:Y:S02]  /*18a0*/  ISETP.GE.AND P4, PT, R5, RZ, PT ;  /* 0x000000ff0500720c */ /* 0x000fe40003f86270 */
[----:B------:R-:W-:Y:S02]  /*18b0*/  @!P0 SEL R9, R19, RZ, P3 ;  /* 0x000000ff13098207 */ /* 0x000fe40001800000 */
[----:B------:R-:W-:Y:S02]  /*18c0*/  ISETP.GE.U32.AND P3, PT, R23, R28, PT ;  /* 0x0000001c1700720c */ /* 0x000fe40003f66070 */
[----:B------:R-:W-:Y:S01]  /*18d0*/  ISETP.NE.AND P0, PT, R12, RZ, PT ;  /* 0x000000ff0c00720c */ /* 0x000fe20003f05270 */
[----:B------:R-:W-:-:S03]  /*18e0*/  @P5 VIADD R20, R20, 0x1 ;  /* 0x0000000114145836 */ /* 0x000fc60000000000 */
[----:B------:R-:W-:Y:S02]  /*18f0*/  ISETP.GT.OR P1, PT, R8, RZ, P0 ;  /* 0x000000ff0800720c */ /* 0x000fe40000724670 */
[----:B------:R-:W-:-:S05]  /*1900*/  MOV R5, R20 ;  /* 0x0000001400057202 */ /* 0x000fca0000000f00 */
[----:B------:R-:W-:Y:S01]  /*1910*/  @!P4 IMAD.MOV R5, RZ, RZ, -R5 ;  /* 0x000000ffff05c224 */ /* 0x000fe200078e0a05 */
[----:B------:R-:W-:Y:S01]  /*1920*/  ISETP.GE.AND P4, PT, R2, RZ, PT ;  /* 0x000000ff0200720c */ /* 0x000fe20003f86270 */
[----:B------:R-:W-:Y:S01]  /*1930*/  @P3 VIADD R25, R25, 0x1 ;  /* 0x0000000119193836 */ /* 0x000fe20000000000 */
[----:B------:R-:W-:Y:S02]  /*1940*/  @!P2 LOP3.LUT R5, RZ, R32, RZ, 0x33, !PT ;  /* 0x00000020ff05a212 */ /* 0x000fe400078e33ff */
[----:B------:R-:W-:Y:S02]  /*1950*/  ISETP.NE.AND P2, PT, R21, RZ, PT ;  /* 0x000000ff1500720c */ /* 0x000fe40003f45270 */
[----:B------:R-:W-:Y:S02]  /*1960*/  @!P0 SHF.R.S32.HI R2, RZ, 0x1f, R8 ;  /* 0x0000001fff028819 */ /* 0x000fe40000011408 */
[----:B------:R-:W-:Y:S01]  /*1970*/  @!P0 LEA.HI.SX32 R18, R8, 0x1, 0x1 ;  /* 0x0000000108128811 */ /* 0x000fe200078f0aff */
[----:B------:R-:W-:Y:S01]  /*1980*/  IMAD.MOV.U32 R8, RZ, RZ, R25 ;  /* 0x000000ffff087224 */ /* 0x000fe200078e0019 */
[----:B------:R-:W-:Y:S01]  /*1990*/  ISETP.NE.AND P5, PT, R5, RZ, PT ;  /* 0x000000ff0500720c */ /* 0x000fe20003fa5270 */
[----:B------:R-:W-:Y:S01]  /*19a0*/  @!P1 IMAD.MOV R18, RZ, RZ, R2 ;  /* 0x000000ffff129224 */ /* 0x000fe200078e0202 */
[----:B------:R-:W-:Y:S01]  /*19b0*/  ISETP.GT.U32.AND P1, PT, R10, R28, PT ;  /* 0x0000001c0a00720c */ /* 0x000fe20003f24070 */
[----:B------:R-:W-:Y:S01]  /*19c0*/  @!P4 IMAD.MOV R8, RZ, RZ, -R8 ;  /* 0x000000ffff08c224 */ /* 0x000fe200078e0a08 */
[----:B------:R-:W-:Y:S01]  /*19d0*/  ISETP.GT.OR P3, PT, R32, RZ, P5 ;  /* 0x000000ff2000720c */ /* 0x000fe20002f64670 */
[----:B------:R-:W-:Y:S01]  /*19e0*/  IMAD.MOV.U32 R2, RZ, RZ, R12 ;  /* 0x000000ffff027224 */ /* 0x000fe200078e000c */
[----:B------:R-:W-:Y:S01]  /*19f0*/  ISETP.NE.U32.AND P4, PT, R41, RZ, PT ;  /* 0x000000ff2900720c */ /* 0x000fe20003f85070 */
[----:B------:R-:W-:Y:S01]  /*1a00*/  @!P0 IMAD R2, R11, R18, RZ ;  /* 0x000000120b028224 */ /* 0x000fe200078e02ff */
[----:B------:R-:W-:-:S02]  /*1a10*/  @!P2 LOP3.LUT R8, RZ, R21, RZ, 0x33, !PT ;  /* 0x00000015ff08a212 */ /* 0x000fc400078e33ff */
[----:B------:R-:W-:Y:S02]  /*1a20*/  ISETP.GT.AND.EX P1, PT, R41, RZ, PT, P1 ;  /* 0x000000ff2900720c */ /* 0x000fe40003f24310 */
[----:B------:R-:W-:Y:S02]  /*1a30*/  ISETP.NE.AND P2, PT, R8, RZ, PT ;  /* 0x000000ff0800720c */ /* 0x000fe40003f45270 */
[----:B------:R-:W-:Y:S02]  /*1a40*/  @!P5 SHF.R.S32.HI R19, RZ, 0x1f, R32 ;  /* 0x0000001fff13d819 */ /* 0x000fe40000011420 */
[----:B------:R-:W-:-:S03]  /*1a50*/  @!P5 LEA.HI.SX32 R12, R32, 0x1, 0x1 ;  /* 0x00000001200cd811 */ /* 0x000fc600078f0aff */
[----:B------:R-:W-:-:S06]  /*1a60*/  @!P3 IMAD.MOV R12, RZ, RZ, R19 ;  /* 0x000000ffff0cb224 */ /* 0x000fcc00078e0213 */
[----:B0-----:R-:W-:Y:S05]  /*1a70*/  @P2 BRA `(.L_x_76) ;  /* 0x0000000000242947 */ /* 0x001fea0003800000 */
        /* <DEDUP_REMOVED lines=9> */
.L_x_76:
[----:B------:R-:W-:Y:S01]  /*1b10*/  SHF.R.S32.HI R27, RZ, 0x1f, R28 ;  /* 0x0000001fff1b7819 */ /* 0x000fe2000001141c */
[----:B------:R-:W-:Y:S01]  /*1b20*/  BSSY B0, `(.L_x_77) ;  /* 0x0000020000007945 */ /* 0x000fe20003800000 */
[C---:B------:R-:W-:Y:S01]  /*1b30*/  SEL R4, R11.reuse, R13, P6 ;  /* 0x0000000d0b047207 */ /* 0x040fe20003000000 */
[----:B------:R-:W-:Y:S01]  /*1b40*/  @!P5 IMAD R5, R11, R12, RZ ;  /* 0x0000000c0b05d224 */ /* 0x000fe200078e02ff */
[----:B------:R-:W-:Y:S02]  /*1b50*/  SEL R13, R28, R10, P1 ;  /* 0x0000000a1c0d7207 */ /* 0x000fe40000800000 */
[----:B------:R-:W-:Y:S01]  /*1b60*/  SEL R11, R27, R41, P1 ;  /* 0x000000291b0b7207 */ /* 0x000fe20000800000 */
[----:B------:R-:W-:Y:S06]  /*1b70*/  @!P4 BRA `(.L_x_78) ;  /* 0x00000000001cc947 */ /* 0x000fec0003800000 */
[----:B------:R-:W-:Y:S01]  /*1b80*/  IMAD.MOV.U32 R18, RZ, RZ, R10 ;  /* 0x000000ffff127224 */ /* 0x000fe200078e000a */
[----:B------:R-:W-:Y:S02]  /*1b90*/  MOV R19, R41 ;  /* 0x0000002900137202 */ /* 0x000fe40000000f00 */
[----:B------:R-:W-:Y:S02]  /*1ba0*/  MOV R26, 0x1bc0 ;  /* 0x00001bc0001a7802 */ /* 0x000fe40000000f00 */
[----:B------:R-:W-:Y:S05]  /*1bb0*/  CALL.REL.NOINC `($__internal_1_$__cuda_sm20_div_s64) ;  /* 0x00000030006c7944 */ /* 0x000fea0003c00000 */
[----:B------:R-:W-:Y:S02]  /*1bc0*/  MOV R24, R20 ;  /* 0x0000001400187202 */ /* 0x000fe40000000f00 */
[----:B------:R-:W-:Y:S01]  /*1bd0*/  MOV R25, R21 ;  /* 0x0000001500197202 */ /* 0x000fe20000000f00 */
[----:B------:R-:W-:Y:S05]  /*1be0*/  BRA `(.L_x_79) ;  /* 0x00000000004c7947 */ /* 0x000fea0003800000 */
.L_x_78:
        /* <DEDUP_REMOVED lines=19> */
.L_x_79:
[----:B------:R-:W-:Y:S05]  /*1d20*/  BSYNC B0 ;  /* 0x0000000000007941 */ /* 0x000fea0003800000 */
.L_x_77:
[----:B------:R-:W-:Y:S01]  /*1d30*/  SHF.R.S32.HI R27, RZ, 0x1f, R36 ;  /* 0x0000001fff1b7819 */ /* 0x000fe20000011424 */
[----:B------:R-:W-:Y:S01]  /*1d40*/  ULDC UR4, c[0x0][0x3c4] ;  /* 0x0000f10000047ab9 */ /* 0x000fe20000000800 */
[----:B------:R-:W-:Y:S01]  /*1d50*/  IADD3 R19, P0, R7, -UR7, RZ ;  /* 0x8000000707137c10 */ /* 0x000fe2000ff1e0ff */
[----:B------:R-:W-:Y:S01]  /*1d60*/  ULDC.64 UR8, c[0x0][0x208] ;  /* 0x0000820000087ab9 */ /* 0x000fe20000000a00 */
[----:B------:R-:W-:Y:S02]  /*1d70*/  LEA.HI R12, R27, R36, RZ, 0x2 ;  /* 0x000000241b0c7211 */ /* 0x000fe400078f10ff */
[----:B------:R-:W-:Y:S02]  /*1d80*/  IADD3.X R18, R29, ~UR6, RZ, P0, !PT ;  /* 0x800000061d127c10 */ /* 0x000fe400087fe4ff */
[----:B------:R-:W-:Y:S02]  /*1d90*/  LOP3.LUT R21, R12, 0xfffffffc, RZ, 0xc0, !PT ;  /* 0xfffffffc0c157812 */ /* 0x000fe400078ec0ff */
[----:B------:R-:W-:-:S03]  /*1da0*/  SHF.R.S32.HI R12, RZ, 0x2, R12 ;  /* 0x00000002ff0c7819 */ /* 0x000fc6000001140c */
[----:B------:R-:W-:Y:S02]  /*1db0*/  IMAD.IADD R22, R36, 0x1, -R21 ;  /* 0x0000000124167824 */ /* 0x000fe400078e0a15 */
[----:B------:R-:W-:-:S03]  /*1dc0*/  VIADD R30, R12, 0x20 ;  /* 0x000000200c1e7836 */ /* 0x000fc60000000000 */
[----:B------:R-:W-:Y:S02]  /*1dd0*/  ISETP.GT.U32.AND P2, PT, R19, R22, PT ;  /* 0x000000161300720c */ /* 0x000fe40003f44070 */
[----:B------:R-:W-:Y:S02]  /*1de0*/  SHF.R.S32.HI R23, RZ, 0x1f, R22 ;  /* 0x0000001fff177819 */ /* 0x000fe40000011416 */
[----:B------:R-:W-:Y:S02]  /*1df0*/  IADD3 R34, P0, R22, UR7, RZ ;  /* 0x0000000716227c10 */ /* 0x000fe4000ff1e0ff */
[----:B------:R-:W-:Y:S02]  /*1e00*/  ISETP.GT.AND.EX P2, PT, R18, R23, PT, P2 ;  /* 0x000000171200720c */ /* 0x000fe40003f44320 */
[----:B------:R-:W-:Y:S02]  /*1e10*/  IADD3.X R35, R23, UR6, RZ, P0, !PT ;  /* 0x0000000617237c10 */ /* 0x000fe400087fe4ff */
[----:B------:R-:W-:-:S02]  /*1e20*/  ISETP.GE.OR P3, PT, R12, UR4, !P2 ;  /* 0x000000040c007c0c */ /* 0x000fc4000d766670 */
[----:B------:R-:W-:-:S11]  /*1e30*/  ISETP.GE.OR P2, PT, R30, UR4, !P2 ;  /* 0x000000041e007c0c */ /* 0x000fd6000d746670 */
[----:B------:R-:W0:Y:S01]  /*1e40*/  @!P3 LDC.64 R20, c[0x0][0x2b8] ;  /* 0x0000ae00ff14bb82 */ /* 0x000e220000000a00 */
[----:B------:R-:W-:Y:S02]  /*1e50*/  @!P3 SHF.R.S32.HI R42, RZ, 0x1f, R12 ;  /* 0x0000001fff2ab819 */ /* 0x000fe4000001140c */
[----:B------:R-:W-:-:S03]  /*1e60*/  @!P2 SHF.R.S32.HI R26, RZ, 0x1f, R30 ;  /* 0x0000001fff1aa819 */ /* 0x000fc6000001141e */
[-C--:B------:R-:W-:Y:S02]  /*1e70*/  @!P3 IMAD R23, R42, R7.reuse, RZ ;  /* 0x000000072a17b224 */ /* 0x080fe400078e02ff */
[----:B------:R-:W1:Y:S01]  /*1e80*/  @!P2 LDC.64 R18, c[0x0][0x2b8] ;  /* 0x0000ae00ff12ab82 */ /* 0x000e620000000a00 */
[----:B------:R-:W-:Y:S02]  /*1e90*/  @!P2 IMAD R26, R26, R7, RZ ;  /* 0x000000071a1aa224 */ /* 0x000fe400078e02ff */
[----:B------:R-:W-:-:S04]  /*1ea0*/  @!P3 IMAD.WIDE.U32 R42, R7, R12, R34 ;  /* 0x0000000c072ab225 */ /* 0x000fc800078e0022 */
[----:B------:R-:W-:Y:S02]  /*1eb0*/  @!P3 IMAD R23, R12, R29, R23 ;  /* 0x0000001d0c17b224 */ /* 0x000fe400078e0217 */
[----:B------:R-:W-:-:S04]  /*1ec0*/  @!P2 IMAD.WIDE.U32 R34, R7, R30, R34 ;  /* 0x0000001e0722a225 */ /* 0x000fc800078e0022 */
[----:B------:R-:W-:Y:S02]  /*1ed0*/  @!P2 IMAD R31, R30, R29, R26 ;  /* 0x0000001d1e1fa224 */ /* 0x000fe400078e021a */
[----:B------:R-:W-:Y:S01]  /*1ee0*/  @!P3 IMAD.IADD R23, R43, 0x1, R23 ;  /* 0x000000012b17b824 */ /* 0x000fe200078e0217 */
[C---:B0-----:R-:W-:Y:S01]  /*1ef0*/  @!P3 LEA R20, P1, R42.reuse, R20, 0x2 ;  /* 0x000000142a14b211 */ /* 0x041fe200078210ff */
[----:B------:R-:W-:Y:S02]  /*1f00*/  @!P2 IMAD.IADD R31, R35, 0x1, R31 ;  /* 0x00000001231fa824 */ /* 0x000fe400078e021f */
[----:B------:R-:W-:Y:S01]  /*1f10*/  IMAD.MOV.U32 R26, RZ, RZ, -0x800000 ;  /* 0xff800000ff1a7424 */ /* 0x000fe200078e00ff */
[----:B------:R-:W-:Y:S01]  /*1f20*/  @!P3 LEA.HI.X R21, R42, R21, R23, 0x2, P1 ;  /* 0x000000152a15b211 */ /* 0x000fe200008f1417 */
[----:B------:R-:W-:Y:S01]  /*1f30*/  IMAD.MOV.U32 R23, RZ, RZ, -0x800000 ;  /* 0xff800000ff177424 */ /* 0x000fe200078e00ff */
[----:B-1----:R-:W-:-:S03]  /*1f40*/  @!P2 LEA R18, P0, R34, R18, 0x2 ;  /* 0x000000122212a211 */ /* 0x002fc600078010ff */
[----:B------:R-:W2:Y:S01]  /*1f50*/  @!P3 LDG.E R26, desc[UR8][R20.64] ;  /* 0x00000008141ab981 */ /* 0x000ea2000c1e1900 */
[----:B------:R-:W-:-:S05]  /*1f60*/  @!P2 LEA.HI.X R19, R34, R19, R31, 0x2, P0 ;  /* 0x000000132213a211 */ /* 0x000fca00000f141f */
[----:B------:R-:W3:Y:S01]  /*1f70*/  @!P2 LDG.E R23, desc[UR8][R18.64] ;  /* 0x000000081217a981 */ /* 0x000ee2000c1e1900 */
[----:B------:R-:W0:Y:S01]  /*1f80*/  S2R R30, SR_CgaCtaId ;  /* 0x00000000001e7919 */ /* 0x000e220000008800 */
[----:B------:R-:W-:Y:S02]  /*1f90*/  LEA.HI R27, R27, R36, RZ, 0x5 ;  /* 0x000000241b1b7211 */ /* 0x000fe400078f28ff */
[----:B------:R-:W-:Y:S02]  /*1fa0*/  MOV R35, 0x400 ;  /* 0x0000040000237802 */ /* 0x000fe40000000f00 */
[----:B------:R-:W-:Y:S02]  /*1fb0*/  LOP3.LUT R31, R27, 0xffffffe0, RZ, 0xc0, !PT ;  /* 0xffffffe01b1f7812 */ /* 0x000fe400078ec0ff */
[C---:B------:R-:W-:Y:S02]  /*1fc0*/  ISETP.GT.AND P0, PT, R36.reuse, 0xff, PT ;  /* 0x000000ff2400780c */ /* 0x040fe40003f04270 */
[C---:B------:R-:W-:Y:S01]  /*1fd0*/  ISETP.GT.AND P5, PT, R36.reuse, 0x7f, PT ;  /* 0x0000007f2400780c */ /* 0x040fe20003fa4270 */
[----:B------:R-:W-:Y:S01]  /*1fe0*/  IMAD.IADD R36, R36, 0x1, -R31 ;  /* 0x0000000124247824 */ /* 0x000fe200078e0a1f */
[----:B0-----:R-:W-:-:S05]  /*1ff0*/  LEA R35, R30, R35, 0x18 ;  /* 0x000000231e237211 */ /* 0x001fca00078ec0ff */
[----:B------:R-:W-:-:S04]  /*2000*/  IMAD R31, R12, 0x14, R35 ;  /* 0x000000140c1f7824 */ /* 0x000fc800078e0223 */
[----:B------:R-:W-:Y:S01]  /*2010*/  IMAD R22, R22, 0x4, R31 ;  /* 0x0000000416167824 */ /* 0x000fe200078e021f */
[----:B------:R-:W-:Y:S01]  /*2020*/  SHF.R.S32.HI R12, RZ, 0x5, R27 ;  /* 0x00000005ff0c7819 */ /* 0x000fe2000001141b */
[----:B------:R-:W-:Y:S02]  /*2030*/  IMAD R35, R36, 0x14, R35 ;  /* 0x0000001424237824 */ /* 0x000fe400078e0223 */
[----:B------:R-:W-:Y:S02]  /*2040*/  IMAD.MOV.U32 R33, RZ, RZ, -0x800000 ;  /* 0xff800000ff217424 */ /* 0x000fe400078e00ff */
[----:B------:R-:W-:Y:S02]  /*2050*/  IMAD.MOV.U32 R34, RZ, RZ, -0x800000 ;  /* 0xff800000ff227424 */ /* 0x000fe400078e00ff */
[----:B------:R-:W-:Y:S01]  /*2060*/  IMAD R35, R12, 0x4, R35 ;  /* 0x000000040c237824 */ /* 0x000fe200078e0223 */
[----:B--2---:R-:W-:Y:S04]  /*2070*/  @!P0 STS [R22], R26 ;  /* 0x0000001a16008388 */ /* 0x004fe80000000800 */
[----:B---3--:R-:W-:Y:S01]  /*2080*/  @!P5 STS [R22+0x280], R23 ;  /* 0x000280171600d388 */ /* 0x008fe20000000800 */
[----:B------:R-:W-:Y:S06]  /*2090*/  BAR.SYNC.DEFER_BLOCKING 0x0 ;  /* 0x0000000000007b1d */ /* 0x000fec0000010000 */
[----:B------:R-:W-:Y:S04]  /*20a0*/  @!P5 LDS R33, [R35] ;  /* 0x000000002321d984 */ /* 0x000fe80000000800 */
[----:B------:R-:W0:Y:S02]  /*20b0*/  @!P5 LDS R34, [R35+0x280] ;  /* 0x000280002322d984 */ /* 0x000e240000000800 */
        /* <DEDUP_REMOVED lines=9> */
[----:B------:R-:W0:Y:S01]  /*2150*/  SHFL.BFLY PT, R18, R21, 0x1, 0x1f ;  /* 0x0c201f0015127f89 */ /* 0x000e2200000e0000 */
[----:B------:R-:W-:Y:S02]  /*2160*/  IMAD.MOV.U32 R19, RZ, RZ, 0x3bbb989d ;  /* 0x3bbb989dff137424 */ /* 0x000fe400078e00ff */
[----:B------:R-:W-:Y:S01]  /*2170*/  IMAD.MOV.U32 R23, RZ, RZ, 0x437c0000 ;  /* 0x437c0000ff177424 */ /* 0x000fe200078e00ff */
[----:B0-----:R-:W-:-:S04]  /*2180*/  FMNMX R18, R21, R18, !PT ;  /* 0x0000001215127209 */ /* 0x001fc80007800000 */
[----:B------:R-:W-:-:S04]  /*2190*/  FSETP.NEU.AND P0, PT, R18, -INF , PT ;  /* 0xff8000001200780b */ /* 0x000fc80003f0d000 */
[----:B------:R-:W-:-:S05]  /*21a0*/  FSEL R18, R18, RZ, P0 ;  /* 0x000000ff12127208 */ /* 0x000fca0000000000 */
[C---:B------:R-:W-:Y:S01]  /*21b0*/  FADD R22, -R18.reuse, R34 ;  /* 0x0000002212167221 */ /* 0x040fe20000000100 */
[----:B------:R-:W-:-:S03]  /*21c0*/  FADD R26, -R18, R33 ;  /* 0x00000021121a7221 */ /* 0x000fc60000000100 */
[-C--:B------:R-:W-:Y:S01]  /*21d0*/  FFMA.SAT R20, R22, R19.reuse, 0.5 ;  /* 0x3f00000016147423 */ /* 0x080fe20000002013 */
[----:B------:R-:W-:-:S03]  /*21e0*/  FFMA.SAT R30, R26, R19, 0.5 ;  /* 0x3f0000001a1e7423 */ /* 0x000fc60000002013 */
[-C--:B------:R-:W-:Y:S01]  /*21f0*/  FFMA.RM R20, R20, R23.reuse, 12582913 ;  /* 0x4b40000114147423 */ /* 0x080fe20000004017 */
[----:B------:R-:W-:-:S03]  /*2200*/  FFMA.RM R23, R30, R23, 12582913 ;  /* 0x4b4000011e177423 */ /* 0x000fc60000004017 */
[----:B------:R-:W-:Y:S01]  /*2210*/  FADD R19, R20, -12583039 ;  /* 0xcb40007f14137421 */ /* 0x000fe20000000000 */
[----:B------:R-:W-:-:S03]  /*2220*/  FADD R21, R23, -12583039 ;  /* 0xcb40007f17157421 */ /* 0x000fc60000000000 */
[----:B------:R-:W-:Y:S01]  /*2230*/  FFMA R19, R22, 1.4426950216293334961, -R19 ;  /* 0x3fb8aa3b16137823 */ /* 0x000fe20000000813 */
[----:B------:R-:W-:-:S03]  /*2240*/  FFMA R21, R26, 1.4426950216293334961, -R21 ;  /* 0x3fb8aa3b1a157823 */ /* 0x000fc60000000815 */
[----:B------:R-:W-:Y:S01]  /*2250*/  FFMA R19, R22, 1.925963033500011079e-08, R19 ;  /* 0x32a5706016137823 */ /* 0x000fe20000000013 */
[----:B------:R-:W-:-:S05]  /*2260*/  FFMA R26, R26, 1.925963033500011079e-08, R21 ;  /* 0x32a570601a1a7823 */ /* 0x000fca0000000015 */
[----:B------:R-:W0:Y:S08]  /*2270*/  MUFU.EX2 R19, R19 ;  /* 0x0000001300137308 */ /* 0x000e300000000800 */
[----:B------:R-:W1:Y:S01]  /*2280*/  MUFU.EX2 R21, R26 ;  /* 0x0000001a00157308 */ /* 0x000e620000000800 */
[----:B------:R-:W-:Y:S02]  /*2290*/  IMAD.SHL.U32 R20, R20, 0x800000, RZ ;  /* 0x0080000014147824 */ /* 0x000fe400078e00ff */
[----:B------:R-:W-:-:S02]  /*22a0*/  IMAD.SHL.U32 R22, R23, 0x800000, RZ ;  /* 0x0080000017167824 */ /* 0x000fc400078e00ff */
[----:B0-----:R-:W-:-:S04]  /*22b0*/  FMUL R23, R20, R19 ;  /* 0x0000001314177220 */ /* 0x001fc80000400000 */
[----:B-1----:R-:W-:-:S05]  /*22c0*/  FFMA R30, R22, R21, R23 ;  /* 0x00000015161e7223 */ /* 0x002fca0000000017 */
[----:B------:R-:W0:Y:S02]  /*22d0*/  SHFL.BFLY PT, R23, R30, 0x10, 0x1f ;  /* 0x0e001f001e177f89 */ /* 0x000e2400000e0000 */
[----:B0-----:R-:W-:-:S05]  /*22e0*/  FADD R23, R30, R23 ;  /* 0x000000171e177221 */ /* 0x001fca0000000000 */
[----:B------:R-:W0:Y:S02]  /*22f0*/  SHFL.BFLY PT, R22, R23, 0x8, 0x1f ;  /* 0x0d001f0017167f89 */ /* 0x000e2400000e0000 */
[----:B0-----:R-:W-:-:S05]  /*2300*/  FADD R22, R23, R22 ;  /* 0x0000001617167221 */ /* 0x001fca0000000000 */
[----:B------:R-:W0:Y:S02]  /*2310*/  SHFL.BFLY PT, R21, R22, 0x4, 0x1f ;  /* 0x0c801f0016157f89 */ /* 0x000e2400000e0000 */
[----:B0-----:R-:W-:-:S05]  /*2320*/  FADD R21, R22, R21 ;  /* 0x0000001516157221 */ /* 0x001fca0000000000 */
[----:B------:R-:W0:Y:S01]  /*2330*/  SHFL.BFLY PT, R20, R21, 0x2, 0x1f ;  /* 0x0c401f0015147f89 */ /* 0x000e2200000e0000 */
[----:B------:R-:W1:Y:S01]  /*2340*/  S2R R19, SR_TID.X ;  /* 0x0000000000137919 */ /* 0x000e620000002100 */
[----:B------:R-:W-:Y:S02]  /*2350*/  ISETP.GT.U32.AND P0, PT, R10, RZ, PT ;  /* 0x000000ff0a00720c */ /* 0x000fe40003f04070 */
[----:B------:R-:W-:Y:S02]  /*2360*/  ISETP.NE.U32.AND P1, PT, R24, RZ, PT ;  /* 0x000000ff1800720c */ /* 0x000fe40003f25070 */
[----:B------:R-:W-:Y:S01]  /*2370*/  ISETP.GT.AND.EX P0, PT, R41, RZ, PT, P0 ;  /* 0x000000ff2900720c */ /* 0x000fe20003f04300 */
[----:B0-----:R-:W-:-:S05]  /*2380*/  FADD R20, R21, R20 ;  /* 0x0000001415147221 */ /* 0x001fca0000000000 */
[----:B------:R-:W0:Y:S01]  /*2390*/  SHFL.BFLY PT, R23, R20, 0x1, 0x1f ;  /* 0x0c201f0014177f89 */ /* 0x000e2200000e0000 */
[----:B------:R-:W-:Y:S02]  /*23a0*/  ISETP.NE.AND.EX P1, PT, R25, RZ, PT, P1 ;  /* 0x000000ff1900720c */ /* 0x000fe40003f25310 */
[----:B------:R-:W-:-:S04]  /*23b0*/  SEL R10, RZ, 0x1, !P0 ;  /* 0x00000001ff0a7807 */ /* 0x000fc80004000000 */
[C---:B------:R-:W-:Y:S02]  /*23c0*/  LEA.HI.SX32 R10, P0, R41.reuse, R10, 0x1 ;  /* 0x0000000a290a7211 */ /* 0x040fe40007810aff */
[----:B------:R-:W-:Y:S02]  /*23d0*/  ISETP.GT.AND P2, PT, R28, RZ, PT ;  /* 0x000000ff1c00720c */ /* 0x000fe40003f44270 */
[----:B------:R-:W-:Y:S02]  /*23e0*/  LEA.HI.X.SX32 R41, R41, RZ, 0x1, P0 ;  /* 0x000000ff29297211 */ /* 0x000fe400000f0eff */
[----:B-1----:R-:W-:Y:S02]  /*23f0*/  LOP3.LUT P0, RZ, R19, 0x1f, RZ, 0xc0, !PT ;  /* 0x0000001f13ff7812 */ /* 0x002fe4000780c0ff */
[----:B------:R-:W-:Y:S02]  /*2400*/  @!P1 SEL R24, R10, RZ, P2 ;  /* 0x000000ff0a189207 */ /* 0x000fe40001000000 */
[----:B------:R-:W-:-:S02]  /*2410*/  @!P1 SEL R25, R41, RZ, P2 ;  /* 0x000000ff29199207 */ /* 0x000fc40001000000 */
[----:B------:R-:W-:Y:S02]  /*2420*/  ISETP.GT.OR P2, PT, R19, 0x7f, P0 ;  /* 0x0000007f1300780c */ /* 0x000fe40000744670 */
[----:B------:R-:W-:Y:S02]  /*2430*/  IABS R32, R32 ;  /* 0x0000002000207213 */ /* 0x000fe40000000000 */
[----:B0-----:R-:W-:-:S03]  /*2440*/  FSETP.NE.AND P0, PT, R20, -R23, PT ;  /* 0x800000171400720b */ /* 0x001fc60003f05000 */
[----:B------:R-:W-:Y:S01]  /*2450*/  IMAD.MOV.U32 R21, RZ, RZ, R32 ;  /* 0x000000ffff157224 */ /* 0x000fe200078e0020 */
[----:B------:R-:W-:Y:S04]  /*2460*/  BSSY B0, `(.L_x_80) ;  /* 0x0000021000007945 */ /* 0x000fe80003800000 */
[----:B------:R-:W-:Y:S01]  /*2470*/  ISETP.GT.U32.AND P1, PT, R24, R21, PT ;  /* 0x000000151800720c */ /* 0x000fe20003f24070 */
[----:B------:R-:W-:Y:S01]  /*2480*/  FADD R22, R20, R23 ;  /* 0x0000001714167221 */ /* 0x000fe20000000000 */
[----:B------:R-:W-:Y:S02]  /*2490*/  IMAD.MOV.U32 R32, RZ, RZ, 0x7f800000 ;  /* 0x7f800000ff207424 */ /* 0x000fe400078e00ff */
[----:B------:R-:W-:Y:S01]  /*24a0*/  ISETP.GT.AND.EX P1, PT, R25, RZ, PT, P1 ;  /* 0x000000ff1900720c */ /* 0x000fe20003f24310 */
[----:B------:R-:W-:-:S12]  /*24b0*/  @!P0 BRA `(.L_x_81) ;  /* 0x00000000006c8947 */ /* 0x000fd80003800000 */
[----:B------:R-:W-:Y:S01]  /*24c0*/  FSETP.GEU.AND P0, PT, R22, 1.175494350822287508e-38, PT ;  /* 0x008000001600780b */ /* 0x000fe20003f0e000 */
[----:B------:R-:W-:-:S03]  /*24d0*/  HFMA2.MMA R10, -RZ, RZ, 1.5048828125, 33.21875 ;  /* 0x3e055027ff0a7435 */ /* 0x000fc600000001ff */
        /* <DEDUP_REMOVED lines=25> */
.L_x_81:
[----:B------:R-:W-:Y:S05]  /*2670*/  BSYNC B0 ;  /* 0x0000000000007941 */ /* 0x000fea0003800000 */
.L_x_80:
        /* <DEDUP_REMOVED lines=15> */
[----:B------:R-:W-:-:S05]  /*2770*/  IMAD R18, R0, R37, R18 ;  /* 0x0000002500127224 */ /* 0x000fca00078e0212 */
[----:B------:R-:W-:-:S05]  /*2780*/  IADD3 R19, R21, R18, RZ ;  /* 0x0000001215137210 */ /* 0x000fca0007ffe0ff */
[-C--:B------:R-:W-:Y:S02]  /*2790*/  IMAD R18, R19, R40.reuse, RZ ;  /* 0x0000002813127224 */ /* 0x080fe400078e02ff */
[----:B------:R-:W-:-:S04]  /*27a0*/  IMAD.WIDE.U32 R40, R20, R40, RZ ;  /* 0x0000002814287225 */ /* 0x000fc800078e00ff */
        /* <DEDUP_REMOVED lines=9> */
[----:B------:R-:W-:Y:S05]  /*2840*/  CALL.REL.NOINC `($__internal_1_$__cuda_sm20_div_s64) ;  /* 0x0000002400487944 */ /* 0x000fea0003c00000 */
[-C--:B------:R-:W-:Y:S02]  /*2850*/  IADD3 R23, P0, RZ, -R20.reuse, RZ ;  /* 0x80000014ff177210 */ /* 0x080fe40007f1e0ff */
[----:B------:R-:W-:Y:S02]  /*2860*/  MOV R48, R20 ;  /* 0x0000001400307202 */ /* 0x000fe40000000f00 */
[-C--:B------:R-:W-:Y:S02]  /*2870*/  IADD3.X R19, RZ, ~R21.reuse, RZ, P0, !PT ;  /* 0x80000015ff137210 */ /* 0x080fe400007fe4ff */
[----:B------:R-:W-:-:S03]  /*2880*/  MOV R49, R21 ;  /* 0x0000001500317202 */ /* 0x000fc60000000f00 */
[----:B------:R-:W-:Y:S02]  /*2890*/  IMAD R18, R19, R40, RZ ;  /* 0x0000002813127224 */ /* 0x000fe400078e02ff */
[----:B------:R-:W-:-:S04]  /*28a0*/  IMAD.WIDE.U32 R40, R40, R23, R42 ;  /* 0x0000001728287225 */ /* 0x000fc800078e002a */
[----:B------:R-:W-:Y:S01]  /*28b0*/  IMAD R19, R27, R23, R18 ;  /* 0x000000171b137224 */ /* 0x000fe200078e0212 */
[----:B------:R-:W-:-:S04]  /*28c0*/  MOV R18, R40 ;  /* 0x0000002800127202 */ /* 0x000fc80000000f00 */
[----:B------:R-:W-:Y:S01]  /*28d0*/  IADD3 R19, R41, R19, RZ ;  /* 0x0000001329137210 */ /* 0x000fe20007ffe0ff */
[----:B------:R-:W-:Y:S05]  /*28e0*/  BRA `(.L_x_87) ;  /* 0x0000000000587947 */ /* 0x000fea0003800000 */
.L_x_86:
        /* <DEDUP_REMOVED lines=22> */
.L_x_87:
[----:B------:R-:W-:Y:S05]  /*2a50*/  BSYNC B0 ;  /* 0x0000000000007941 */ /* 0x000fea0003800000 */
.L_x_85:
        /* <DEDUP_REMOVED lines=9> */
[----:B------:R-:W-:Y:S02]  /*2af0*/  MOV R27, R0 ;  /* 0x00000000001b7202 */ /* 0x000fe40000000f00 */
        /* <DEDUP_REMOVED lines=8> */
[----:B------:R-:W-:-:S05]  /*2b80*/  IMAD R23, R0, R27, R23 ;  /* 0x0000001b00177224 */ /* 0x000fca00078e0217 */
[----:B------:R-:W-:Y:S01]  /*2b90*/  IADD3 R0, R39, R23, RZ ;  /* 0x0000001727007210 */ /* 0x000fe20007ffe0ff */
[----:B------:R-:W-:Y:S05]  /*2ba0*/  BRA `(.L_x_90) ;  /* 0x0000000000587947 */ /* 0x000fea0003800000 */
.L_x_89:
        /* <DEDUP_REMOVED lines=22> */
.L_x_90:
[----:B------:R-:W-:Y:S05]  /*2d10*/  BSYNC B0 ;  /* 0x0000000000007941 */ /* 0x000fea0003800000 */
.L_x_88:
[----:B------:R-:W-:Y:S01]  /*2d20*/  LOP3.LUT R18, R41, R6, RZ, 0xfc, !PT ;  /* 0x0000000629127212 */ /* 0x000fe200078efcff */
[----:B------:R-:W-:Y:S01]  /*2d30*/  BSSY B0, `(.L_x_91) ;  /* 0x0000029000007945 */ /* 0x000fe20003800000 */
[----:B------:R-:W-:Y:S02]  /*2d40*/  IMAD R8, R8, R29, RZ ;  /* 0x0000001d08087224 */ /* 0x000fe400078e02ff */
[----:B------:R-:W-:-:S13]  /*2d50*/  ISETP.NE.U32.AND P0, PT, R18, RZ, PT ;  /* 0x000000ff1200720c */ /* 0x000fda0003f05070 */
[----:B------:R-:W-:Y:S05]  /*2d60*/  @!P0 BRA `(.L_x_92) ;  /* 0x00000000003c8947 */ /* 0x000fea0003800000 */
[----:B------:R-:W-:Y:S01]  /*2d70*/  IMAD.MOV.U32 R18, RZ, RZ, R40 ;  /* 0x000000ffff127224 */ /* 0x000fe200078e0028 */
[----:B------:R-:W-:Y:S01]  /*2d80*/  MOV R28, R37 ;  /* 0x00000025001c7202 */ /* 0x000fe20000000f00 */
[----:B------:R-:W-:Y:S01]  /*2d90*/  IMAD.MOV.U32 R19, RZ, RZ, R41 ;  /* 0x000000ffff137224 */ /* 0x000fe200078e0029 */
[----:B------:R-:W-:Y:S02]  /*2da0*/  MOV R27, R6 ;  /* 0x00000006001b7202 */ /* 0x000fe40000000f00 */
[----:B------:R-:W-:Y:S02]  /*2db0*/  MOV R26, 0x2dd0 ;  /* 0x00002dd0001a7802 */ /* 0x000fe40000000f00 */
[----:B------:R-:W-:Y:S05]  /*2dc0*/  CALL.REL.NOINC `($__internal_1_$__cuda_sm20_div_s64) ;  /* 0x0000001c00e87944 */ /* 0x000fea0003c00000 */
        /* <DEDUP_REMOVED lines=9> */
.L_x_92:
        /* <DEDUP_REMOVED lines=22> */
.L_x_93:
[----:B------:R-:W-:Y:S05]  /*2fc0*/  BSYNC B0 ;  /* 0x0000000000007941 */ /* 0x000fea0003800000 */
.L_x_91:
        /* <DEDUP_REMOVED lines=12> */
[----:B------:R-:W-:-:S04]  /*3090*/  IMAD.WIDE.U32 R42, R40, UR4, RZ ;  /* 0x00000004282a7c25 */ /* 0x000fc8000f8e00ff */
[-C--:B------:R-:W-:Y:S02]  /*30a0*/  IMAD R18, R14, R22.reuse, RZ ;  /* 0x000000160e127224 */ /* 0x080fe400078e02ff */
[----:B------:R-:W-:-:S04]  /*30b0*/  IMAD.WIDE.U32 R22, R15, R22, RZ ;  /* 0x000000160f167225 */ /* 0x000fc800078e00ff */
[----:B------:R-:W-:Y:S02]  /*30c0*/  IMAD R19, R19, R15, R18 ;  /* 0x0000000f13137224 */ /* 0x000fe400078e0212 */
[----:B------:R-:W-:Y:S02]  /*30d0*/  IMAD R5, R5, UR4, RZ ;  /* 0x0000000405057c24 */ /* 0x000fe4000f8e02ff */
[----:B------:R-:W-:Y:S01]  /*30e0*/  IMAD R3, R3, UR4, RZ ;  /* 0x0000000403037c24 */ /* 0x000fe2000f8e02ff */
[----:B------:R-:W-:Y:S01]  /*30f0*/  IADD3 R19, R23, R19, RZ ;  /* 0x0000001317137210 */ /* 0x000fe20007ffe0ff */
[----:B------:R-:W-:Y:S02]  /*3100*/  IMAD R23, R6, UR4, RZ ;  /* 0x0000000406177c24 */ /* 0x000fe4000f8e02ff */
[----:B------:R-:W-:Y:S02]  /*3110*/  IMAD R4, R4, UR11, RZ ;  /* 0x0000000b04047c24 */ /* 0x000fe4000f8e02ff */
[----:B------:R-:W-:-:S02]  /*3120*/  IMAD R18, R19, R46, RZ ;  /* 0x0000002e13127224 */ /* 0x000fc400078e02ff */
        /* <DEDUP_REMOVED lines=16> */
[----:B------:R-:W-:-:S05]  /*3230*/  IADD3 R9, R41, R19, RZ ;  /* 0x0000001329097210 */ /* 0x000fca0007ffe0ff */
[----:B------:R-:W-:Y:S05]  /*3240*/  @!P0 BRA `(.L_x_95) ;  /* 0x0000000000448947 */ /* 0x000fea0003800000 */
[----:B------:R-:W-:Y:S01]  /*3250*/  IMAD.MOV.U32 R18, RZ, RZ, R48 ;  /* 0x000000ffff127224 */ /* 0x000fe200078e0030 */
[----:B------:R-:W-:Y:S01]  /*3260*/  MOV R19, R49 ;  /* 0x0000003100137202 */ /* 0x000fe20000000f00 */
[----:B------:R-:W-:Y:S01]  /*3270*/  IMAD.MOV.U32 R28, RZ, RZ, R46 ;  /* 0x000000ffff1c7224 */ /* 0x000fe200078e002e */
[----:B------:R-:W-:Y:S02]  /*3280*/  MOV R26, 0x32a0 ;  /* 0x000032a0001a7802 */ /* 0x000fe40000000f00 */
[----:B------:R-:W-:Y:S05]  /*3290*/  CALL.REL.NOINC `($__internal_1_$__cuda_sm20_div_s64) ;  /* 0x0000001800b47944 */ /* 0x000fea0003c00000 */
        /* <DEDUP_REMOVED lines=12> */
.L_x_95:
        /* <DEDUP_REMOVED lines=23> */
.L_x_96:
[----:B------:R-:W-:Y:S05]  /*34d0*/  BSYNC B0 ;  /* 0x0000000000007941 */ /* 0x000fea0003800000 */
.L_x_94:
        /* <DEDUP_REMOVED lines=9> */
[----:B------:R-:W-:Y:S05]  /*3570*/  CALL.REL.NOINC `($__internal_1_$__cuda_sm20_div_s64) ;  /* 0x0000001400fc7944 */ /* 0x000fea0003c00000 */
        /* <DEDUP_REMOVED lines=9> */
.L_x_98:
        /* <DEDUP_REMOVED lines=23> */
.L_x_99:
[----:B------:R-:W-:Y:S05]  /*3780*/  BSYNC B0 ;  /* 0x0000000000007941 */ /* 0x000fea0003800000 */
.L_x_97:
        /* <DEDUP_REMOVED lines=18> */
[----:B------:R-:W-:Y:S05]  /*38b0*/  CALL.REL.NOINC `($__internal_1_$__cuda_sm20_div_s64) ;  /* 0x00000014002c7944 */ /* 0x000fea0003c00000 */
[----:B------:R-:W-:-:S04]  /*38c0*/  IADD3 R17, P0, RZ, -R20, RZ ;  /* 0x80000014ff117210 */ /* 0x000fc80007f1e0ff */
[----:B------:R-:W-:Y:S01]  /*38d0*/  IADD3.X R18, RZ, ~R21, RZ, P0, !PT ;  /* 0x80000015ff127210 */ /* 0x000fe200007fe4ff */
[----:B------:R-:W-:-:S04]  /*38e0*/  IMAD.WIDE.U32 R50, R15, R17, R50 ;  /* 0x000000110f327225 */ /* 0x000fc800078e0032 */
[----:B------:R-:W-:-:S04]  /*38f0*/  IMAD R18, R18, R15, RZ ;  /* 0x0000000f12127224 */ /* 0x000fc800078e02ff */
[----:B------:R-:W-:-:S05]  /*3900*/  IMAD R14, R14, R17, R18 ;  /* 0x000000110e0e7224 */ /* 0x000fca00078e0212 */
[----:B------:R-:W-:Y:S01]  /*3910*/  IADD3 R14, R51, R14, RZ ;  /* 0x0000000e330e7210 */ /* 0x000fe20007ffe0ff */
[----:B------:R-:W-:Y:S05]  /*3920*/  BRA `(.L_x_102) ;  /* 0x00000000005c7947 */ /* 0x000fea0003800000 */
.L_x_101:
        /* <DEDUP_REMOVED lines=23> */
.L_x_102:
[----:B------:R-:W-:Y:S05]  /*3aa0*/  BSYNC B0 ;  /* 0x0000000000007941 */ /* 0x000fea0003800000 */
.L_x_100:
        /* <DEDUP_REMOVED lines=32> */
.L_x_104:
        /* <DEDUP_REMOVED lines=23> */
.L_x_105:
[----:B------:R-:W-:Y:S05]  /*3e20*/  BSYNC B0 ;  /* 0x0000000000007941 */ /* 0x000fea0003800000 */
.L_x_103:
        /* <DEDUP_REMOVED lines=25> */
.L_x_107:
        /* <DEDUP_REMOVED lines=23> */
.L_x_108:
[----:B------:R-:W-:Y:S05]  /*4130*/  BSYNC B0 ;  /* 0x0000000000007941 */ /* 0x000fea0003800000 */
.L_x_106:
        /* <DEDUP_REMOVED lines=21> */
.L_x_84:
[----:B------:R-:W-:Y:S02]  /*4290*/  ULDC.64 UR4, c[0x0][0x2b0] ;  /* 0x0000ac0000047ab9 */ /* 0x000fe40000000a00 */
[----:B------:R-:W-:-:S04]  /*42a0*/  LEA R2, P0, R42, UR4, 0x2 ;  /* 0x000000042a027c11 */ /* 0x000fc8000f8010ff */
[----:B------:R-:W-:-:S05]  /*42b0*/  LEA.HI.X R3, R42, UR5, R43, 0x2, P0 ;  /* 0x000000052a037c11 */ /* 0x000fca00080f142b */
[----:B------:R0:W-:Y:S04]  /*42c0*/  STG.E desc[UR8][R2.64], R32 ;  /* 0x0000002002007986 */ /* 0x0001e8000c101908 */
.L_x_83:
[----:B------:R-:W-:Y:S05]  /*42d0*/  BSYNC B1 ;  /* 0x0000000000017941 */ /* 0x000fea0003800000 */
.L_x_82:
[----:B01----:R-:W0:Y:S01]  /*42e0*/  LDC R3, c[0x0][0x3c4] ;  /* 0x0000f100ff037b82 */ /* 0x003e220000000800 */
[C---:B------:R-:W-:Y:S01]  /*42f0*/  VIADD R0, R36.reuse, 0x20 ;  /* 0x0000002024007836 */ /* 0x040fe20000000000 */
[----:B------:R-:W-:Y:S01]  /*4300*/  BSSY B0, `(.L_x_109) ;  /* 0x0000010000007945 */ /* 0x000fe20003800000 */
[----:B0-----:R-:W-:-:S03]  /*4310*/  ISETP.GE.OR P0, PT, R36, R3, P5 ;  /* 0x000000032400720c */ /* 0x001fc60002f06670 */
[----:B------:R-:W-:-:S10]  /*4320*/  ISETP.GE.OR P5, PT, R0, R3, P5 ;  /* 0x000000030000720c */ /* 0x000fd40002fa6670 */
[----:B------:R-:W-:Y:S05]  /*4330*/  @P0 BRA `(.L_x_110) ;  /* 0x0000000000300947 */ /* 0x000fea0003800000 */
        /* <DEDUP_REMOVED lines=12> */
.L_x_110:
[----:B------:R-:W-:Y:S05]  /*4400*/  BSYNC B0 ;  /* 0x0000000000007941 */ /* 0x000fea0003800000 */
.L_x_109:
[----:B------:R-:W-:Y:S04]  /*4410*/  BSSY B0, `(.L_x_111) ;  /* 0x000000e000007945 */ /* 0x000fe80003800000 */
[----:B------:R-:W-:Y:S05]  /*4420*/  @P5 BRA `(.L_x_112) ;  /* 0x0000000000305947 */ /* 0x000fea0003800000 */
[----:B------:R-:W-:Y:S01]  /*4430*/  HFMA2.MMA R0, -RZ, RZ, 0.96630859375, -0.0022525787353515625 ;  /* 0x3bbb989dff007435 */ /* 0x000fe200000001ff */
[----:B------:R-:W-:Y:S01]  /*4440*/  FADD R5, -R32, R34 ;  /* 0x0000002220057221 */ /* 0x000fe20000000100 */
[----:B0-----:R-:W-:-:S08]  /*4450*/  MOV R2, 0x437c0000 ;  /* 0x437c000000027802 */ /* 0x001fd00000000f00 */
        /* <DEDUP_REMOVED lines=9> */
.L_x_112:
[----:B------:R-:W-:Y:S05]  /*44f0*/  BSYNC B0 ;  /* 0x0000000000007941 */ /* 0x000fea0003800000 */
.L_x_111:
[----:B------:R-:W-:Y:S01]  /*4500*/  BAR.SYNC.DEFER_BLOCKING 0x0 ;  /* 0x0000000000007b1d */ /* 0x000fe20000010000 */
[----:B------:R-:W-:Y:S01]  /*4510*/  ISETP.GE.AND P0, PT, R3, 0x1, PT ;  /* 0x000000010300780c */ /* 0x000fe20003f06270 */
[----:B------:R-:W-:Y:S01]  /*4520*/  HFMA2.MMA R5, -RZ, RZ, 0, 0 ;  /* 0x00000000ff057435 */ /* 0x000fe200000001ff */
[----:B------:R-:W-:Y:S01]  /*4530*/  IMAD.SHL.U32 R36, R36, 0x4, RZ ;  /* 0x0000000424247824 */ /* 0x000fe200078e00ff */
[----:B01----:R-:W-:Y:S01]  /*4540*/  CS2R R2, SRZ ;  /* 0x0000000000027805 */ /* 0x003fe2000001ff00 */
        /* <DEDUP_REMOVED lines=25> */
.L_x_116:
        /* <DEDUP_REMOVED lines=10> */
.L_x_115:
[----:B------:R-:W-:Y:S05]  /*4780*/  BSYNC B0 ;  /* 0x0000000000007941 */ /* 0x000fea0003800000 */
.L_x_114:
        /* <DEDUP_REMOVED lines=8> */
.L_x_113:
        /* <DEDUP_REMOVED lines=86> */
        .weak           $__internal_1_$__cuda_sm20_div_s64
        .type           $__internal_1_$__cuda_sm20_div_s64,@function
        .size           $__internal_1_$__cuda_sm20_div_s64,(.L_x_3474 - $__internal_1_$__cuda_sm20_div_s64)
$__internal_1_$__cuda_sm20_div_s64:
        /* <DEDUP_REMOVED lines=29> */
[----:B------:R-:W-:Y:S01]  /*4f40*/  IMAD.X R20, RZ, RZ, ~R20, P0 ;  /* 0x000000ffff147224 */ /* 0x000fe200000e0e14 */
[----:B------:R-:W-:-:S03]  /*4f50*/  IADD3 R21, P0, RZ, -R18, RZ ;  /* 0x80000012ff157210 */ /* 0x000fc60007f1e0ff */
[----:B------:R-:W-:Y:S01]  /*4f60*/  IMAD.WIDE.U32 R30, P4, R31, R20, R30 ;  /* 0x000000141f1e7225 */ /* 0x000fe2000788001e */
[----:B------:R-:W-:Y:S02]  /*4f70*/  SEL R21, R21, R18, !P1 ;  /* 0x0000001215157207 */ /* 0x000fe40004800000 */
[----:B------:R-:W-:Y:S01]  /*4f80*/  IADD3.X R24, RZ, ~R19, RZ, P0, !PT ;  /* 0x80000013ff187210 */ /* 0x000fe200007fe4ff */
[----:B------:R-:W-:-:S04]  /*4f90*/  IMAD.HI.U32 R31, P3, R23, R22, R30 ;  /* 0x00000016171f7227 */ /* 0x000fc8000786001e */
[CC--:B------:R-:W-:Y:S02]  /*4fa0*/  IMAD R22, R23.reuse, R20.reuse, RZ ;  /* 0x0000001417167224 */ /* 0x0c0fe400078e02ff */
[----:B------:R-:W-:-:S03]  /*4fb0*/  IMAD.HI.U32 R20, R23, R20, RZ ;  /* 0x0000001417147227 */ /* 0x000fc600078e00ff */
[----:B------:R-:W-:Y:S01]  /*4fc0*/  IADD3 R22, P2, R22, R31, RZ ;  /* 0x0000001f16167210 */ /* 0x000fe20007f5e0ff */
[----:B------:R-:W-:Y:S01]  /*4fd0*/  IMAD.X R23, R20, 0x1, R23, P4 ;  /* 0x0000000114177824 */ /* 0x000fe200020e0617 */
[----:B------:R-:W-:Y:S01]  /*4fe0*/  SEL R20, R24, R19, !P1 ;  /* 0x0000001318147207 */ /* 0x000fe20004800000 */
[----:B------:R-:W-:Y:S02]  /*4ff0*/  IMAD.MOV.U32 R31, RZ, RZ, RZ ;  /* 0x000000ffff1f7224 */ /* 0x000fe400078e00ff */
[----:B------:R-:W-:Y:S01]  /*5000*/  IMAD.HI.U32 R30, R22, R21, RZ ;  /* 0x00000015161e7227 */ /* 0x000fe200078e00ff */
[----:B------:R-:W-:-:S03]  /*5010*/  IADD3.X R23, RZ, RZ, R23, P2, P3 ;  /* 0x000000ffff177210 */ /* 0x000fc600017e6417 */
[----:B------:R-:W-:-:S04]  /*5020*/  IMAD.WIDE.U32 R54, R22, R20, R30 ;  /* 0x0000001416367225 */ /* 0x000fc800078e001e */
[C---:B------:R-:W-:Y:S02]  /*5030*/  IMAD R31, R23.reuse, R20, RZ ;  /* 0x00000014171f7224 */ /* 0x040fe400078e02ff */
[----:B------:R-:W-:-:S04]  /*5040*/  IMAD.HI.U32 R24, P1, R23, R21, R54 ;  /* 0x0000001517187227 */ /* 0x000fc80007820036 */
[----:B------:R-:W-:Y:S01]  /*5050*/  IMAD.HI.U32 R22, R23, R20, RZ ;  /* 0x0000001417167227 */ /* 0x000fe200078e00ff */
[----:B------:R-:W-:-:S03]  /*5060*/  IADD3 R31, P0, R31, R24, RZ ;  /* 0x000000181f1f7210 */ /* 0x000fc60007f1e0ff */
[----:B------:R-:W-:Y:S02]  /*5070*/  IMAD.X R22, RZ, RZ, R22, P1 ;  /* 0x000000ffff167224 */ /* 0x000fe400008e0616 */
[----:B------:R-:W-:-:S04]  /*5080*/  IMAD.WIDE.U32 R54, R31, R44, RZ ;  /* 0x0000002c1f367225 */ /* 0x000fc800078e00ff */
[----:B------:R-:W-:Y:S01]  /*5090*/  IMAD.X R30, RZ, RZ, R22, P0 ;  /* 0x000000ffff1e7224 */ /* 0x000fe200000e0616 */
[----:B------:R-:W-:Y:S01]  /*50a0*/  IADD3 R21, P1, -R54, R21, RZ ;  /* 0x0000001536157210 */ /* 0x000fe20007f3e1ff */
[----:B------:R-:W-:-:S03]  /*50b0*/  IMAD R23, R31, R45, R55 ;  /* 0x0000002d1f177224 */ /* 0x000fc600078e0237 */
[-C--:B------:R-:W-:Y:S01]  /*50c0*/  ISETP.GE.U32.AND P0, PT, R21, R44.reuse, PT ;  /* 0x0000002c1500720c */ /* 0x080fe20003f06070 */
[----:B------:R-:W-:-:S05]  /*50d0*/  IMAD R23, R30, R44, R23 ;  /* 0x0000002c1e177224 */ /* 0x000fca00078e0217 */
[----:B------:R-:W-:Y:S02]  /*50e0*/  IADD3.X R20, ~R23, R20, RZ, P1, !PT ;  /* 0x0000001417147210 */ /* 0x000fe40000ffe5ff */
[----:B------:R-:W-:Y:S02]  /*50f0*/  IADD3 R22, P1, R21, -R44, RZ ;  /* 0x8000002c15167210 */ /* 0x000fe40007f3e0ff */
[----:B------:R-:W-:-:S03]  /*5100*/  ISETP.GE.U32.AND.EX P0, PT, R20, R45, PT, P0 ;  /* 0x0000002d1400720c */ /* 0x000fc60003f06100 */
[----:B------:R-:W-:Y:S01]  /*5110*/  IMAD.X R23, R20, 0x1, ~R45, P1 ;  /* 0x0000000114177824 */ /* 0x000fe200008e0e2d */
[----:B------:R-:W-:Y:S02]  /*5120*/  IADD3 R24, P1, R31, 0x1, RZ ;  /* 0x000000011f187810 */ /* 0x000fe40007f3e0ff */
[----:B------:R-:W-:Y:S02]  /*5130*/  SEL R22, R22, R21, P0 ;  /* 0x0000001516167207 */ /* 0x000fe40000000000 */
[----:B------:R-:W-:Y:S01]  /*5140*/  SEL R24, R24, R31, P0 ;  /* 0x0000001f18187207 */ /* 0x000fe20000000000 */
[----:B------:R-:W-:Y:S01]  /*5150*/  IMAD.X R21, RZ, RZ, R30, P1 ;  /* 0x000000ffff157224 */ /* 0x000fe200008e061e */
[----:B------:R-:W-:Y:S02]  /*5160*/  SEL R23, R23, R20, P0 ;  /* 0x0000001417177207 */ /* 0x000fe40000000000 */
[----:B------:R-:W-:Y:S02]  /*5170*/  ISETP.GE.U32.AND P1, PT, R22, R44, PT ;  /* 0x0000002c1600720c */ /* 0x000fe40003f26070 */
[----:B------:R-:W-:-:S02]  /*5180*/  SEL R21, R21, R30, P0 ;  /* 0x0000001e15157207 */ /* 0x000fc40000000000 */
[----:B------:R-:W-:Y:S02]  /*5190*/  IADD3 R31, P0, R24, 0x1, RZ ;  /* 0x00000001181f7810 */ /* 0x000fe40007f1e0ff */
[----:B------:R-:W-:Y:S01]  /*51a0*/  ISETP.GE.U32.AND.EX P1, PT, R23, R45, PT, P1 ;  /* 0x0000002d1700720c */ /* 0x000fe20003f26110 */
[----:B------:R-:W-:Y:S01]  /*51b0*/  IMAD.MOV.U32 R23, RZ, RZ, 0x0 ;  /* 0x00000000ff177424 */ /* 0x000fe200078e00ff */
[----:B------:R-:W-:Y:S01]  /*51c0*/  LOP3.LUT R22, R27, R19, RZ, 0x3c, !PT ;  /* 0x000000131b167212 */ /* 0x000fe200078e3cff */
[----:B------:R-:W-:Y:S01]  /*51d0*/  IMAD.X R20, RZ, RZ, R21, P0 ;  /* 0x000000ffff147224 */ /* 0x000fe200000e0615 */
[----:B------:R-:W-:Y:S02]  /*51e0*/  SEL R31, R31, R24, P1 ;  /* 0x000000181f1f7207 */ /* 0x000fe40000800000 */
[----:B------:R-:W-:Y:S02]  /*51f0*/  ISETP.GE.AND P2, PT, R22, RZ, PT ;  /* 0x000000ff1600720c */ /* 0x000fe40003f46270 */
[----:B------:R-:W-:-:S02]  /*5200*/  SEL R21, R20, R21, P1 ;  /* 0x0000001514157207 */ /* 0x000fc40000800000 */
[----:B------:R-:W-:Y:S02]  /*5210*/  IADD3 R20, P1, RZ, -R31, RZ ;  /* 0x8000001fff147210 */ /* 0x000fe40007f3e0ff */
[----:B------:R-:W-:Y:S02]  /*5220*/  ISETP.NE.U32.AND P0, PT, R28, RZ, PT ;  /* 0x000000ff1c00720c */ /* 0x000fe40003f05070 */
[-C--:B------:R-:W-:Y:S02]  /*5230*/  IADD3.X R22, RZ, ~R21.reuse, RZ, P1, !PT ;  /* 0x80000015ff167210 */ /* 0x080fe40000ffe4ff */
[----:B------:R-:W-:Y:S02]  /*5240*/  ISETP.NE.AND.EX P0, PT, R27, RZ, PT, P0 ;  /* 0x000000ff1b00720c */ /* 0x000fe40003f05300 */
[----:B------:R-:W-:Y:S02]  /*5250*/  SEL R22, R22, R21, !P2 ;  /* 0x0000001516167207 */ /* 0x000fe40005000000 */
[----:B------:R-:W-:-:S02]  /*5260*/  SEL R20, R20, R31, !P2 ;  /* 0x0000001f14147207 */ /* 0x000fc40005000000 */
[----:B------:R-:W-:Y:S01]  /*5270*/  SEL R21, R22, 0xffffffff, P0 ;  /* 0xffffffff16157807 */ /* 0x000fe20000000000 */
[----:B------:R-:W-:Y:S01]  /*5280*/  IMAD.MOV.U32 R22, RZ, RZ, R26 ;  /* 0x000000ffff167224 */ /* 0x000fe200078e001a */
[----:B------:R-:W-:-:S03]  /*5290*/  SEL R20, R20, 0xffffffff, P0 ;  /* 0xffffffff14147807 */ /* 0x000fc60000000000 */
[----:B------:R-:W-:Y:S05]  /*52a0*/  RET.REL.NODEC R22 `(_ZN13pytorch_flash32flash_fwd_splitkv_combine_kernelI23Flash_fwd_kernel_traitsILi128ELi64ELi128ELi4ELb0ELb0EN7cutlass10bfloat16_tE19Flash_kernel_traitsILi128ELi64ELi128ELi4ES3_EELi4ELi6ELb0EEEvNS_16Flash_fwd_paramsE) ;  /* 0xffffffac16547950 */ /* 0x000fea0003c3ffff */
.L_x_117:
        /* <DEDUP_REMOVED lines=13> */
.L_x_3474:


//--------------------- .text._ZN13pytorch_flash32flash_fwd_splitkv_combine_kernelI23Flash_fwd_kernel_traitsILi128ELi64ELi128ELi4ELb0ELb0EN7cutlass10bfloat16_tE19Flash_kernel_traitsILi128ELi64ELi128ELi4ES3_EELi4ELi5ELb0EEEvNS_16Flash_fwd_paramsE --------------------------
	.section	.text._ZN13pytorch_flash32flash_fwd_splitkv_combine_kernelI23Flash_fwd_kernel_traitsILi128ELi64ELi128ELi4ELb0ELb0EN7cutlass10bfloat16_tE19Flash_kernel_traitsILi128ELi64ELi128ELi4ES3_EELi4ELi5ELb0EEEvNS_16Flash_fwd_paramsE,"ax",@progbits
	.sectionflags	@"SHF_BARRIERS=1"
	.align	128
        .global         _ZN13pytorch_flash32flash_fwd_splitkv_combine_kernelI23Flash_fwd_kernel_traitsILi128ELi64ELi128ELi4ELb0ELb0EN7cutlass10bfloat16_tE19Flash_kernel_traitsILi128ELi64ELi128ELi4ES3_EELi4ELi5ELb0EEEvNS_16Flash_fwd_paramsE
        .type           _ZN13pytorch_flash32flash_fwd_splitkv_combine_kernelI23Flash_fwd_kernel_traitsILi128ELi64ELi128ELi4ELb0ELb0EN7cutlass10bfloat16_tE19Flash_kernel_traitsILi128ELi64ELi128ELi4ES3_EELi4ELi5ELb0EEEvNS_16Flash_fwd_paramsE,@function
        .size           _ZN13pytorch_flash32flash_fwd_splitkv_combine_kernelI23Flash_fwd_kernel_traitsILi128ELi64ELi128ELi4ELb0ELb0EN7cutlass10bfloat16_tE19Flash_kernel_traitsILi128ELi64ELi128ELi4ES3_EELi4ELi5ELb0EEEvNS_16Flash_fwd_paramsE,(.L_x_3475 - _ZN13pytorch_flash32flash_fwd_splitkv_combine_kernelI23Flash_fwd_kernel_traitsILi128ELi64ELi128ELi4ELb0ELb0EN7cutlass10bfloat16_tE19Flash_kernel_traitsILi128ELi64ELi128ELi4ES3_EELi4ELi5ELb0EEEvNS_16Flash_fwd_paramsE)
        .other          _ZN13pytorch_flash32flash_fwd_splitkv_combine_kernelI23Flash_fwd_kernel_traitsILi128ELi64ELi128ELi4ELb0ELb0EN7cutlass10bfloat16_tE19Flash_kernel_traitsILi128ELi64ELi128ELi4ES3_EELi4ELi5ELb0EEEvNS_16Flash_fwd_paramsE,@"STO_CUDA_ENTRY STV_DEFAULT"
_ZN13pytorch_flash32flash_fwd_splitkv_combine_kernelI23Flash_fwd_kernel_traitsILi128ELi64ELi128ELi4ELb0ELb0EN7cutlass10bfloat16_tE19Flash_kernel_traitsILi128ELi64ELi128ELi4ES3_EELi4ELi5ELb0EEEvNS_16Flash_fwd_paramsE:
.text._ZN13pytorch_flash32flash_fwd_splitkv_combine_kernelI23Flash_fwd_kernel_traitsILi128ELi64ELi128ELi4ELb0ELb0EN7cutlass10bfloat16_tE19Flash_kernel_traitsILi128ELi64ELi128ELi4ES3_EELi4ELi5ELb0EEEvNS_16Flash_fwd_paramsE:
        /* <DEDUP_REMOVED lines=13> */
[----:B------:R-:W-:Y:S01]  /*00d0*/  IMAD.MOV.U32 R24, RZ, RZ, R3 ;  /* 0x000000ffff187224 */ /* 0x000fe200078e0003 */
[----:B------:R-:W-:Y:S02]  /*00e0*/  MOV R10, R9 ;  /* 0x00000009000a7202 */ /* 0x000fe40000000f00 */
[----:B------:R-:W-:Y:S02]  /*00f0*/  MOV R20, 0x110 ;  /* 0x0000011000147802 */ /* 0x000fe40000000f00 */
[----:B------:R-:W-:Y:S05]  /*0100*/  CALL.REL.NOINC `($__internal_2_$__cuda_sm20_div_s64) ;  /* 0x0000004c00047944 */ /* 0x000fea0003c00000 */
[----:B------:R-:W-:Y:S02]  /*0110*/  MOV R10, R0 ;  /* 0x00000000000a7202 */ /* 0x000fe40000000f00 */
[----:B------:R-:W-:Y:S01]  /*0120*/  MOV R11, R25 ;  /* 0x00000019000b7202 */ /* 0x000fe20000000f00 */
[----:B------:R-:W-:Y:S06]  /*0130*/  BRA `(.L_x_119) ;  /* 0x00000000004c7947 */ /* 0x000fec0003800000 */
.L_x_118:
[----:B------:R-:W0:Y:S01]  /*0140*/  I2F.U32.RP R6, R22 ;  /* 0x0000001600067306 */ /* 0x000e220000209000 */
[----:B------:R-:W-:Y:S01]  /*0150*/  HFMA2.MMA R4, -RZ, RZ, 0, 0 ;  /* 0x00000000ff047435 */ /* 0x000fe200000001ff */
[----:B------:R-:W-:Y:S02]  /*0160*/  ISETP.NE.U32.AND P0, PT, R22, RZ, PT ;  /* 0x000000ff1600720c */ /* 0x000fe40003f05070 */
[----:B------:R-:W-:-:S04]  /*0170*/  MOV R11, RZ ;  /* 0x000000ff000b7202 */ /* 0x000fc80000000f00 */
        /* <DEDUP_REMOVED lines=15> */
.L_x_119:
[----:B------:R-:W0:Y:S01]  /*0270*/  LDC R5, c[0x0][0x270] ;  /* 0x00009c00ff057b82 */ /* 0x000e220000000800 */
[----:B------:R-:W-:Y:S01]  /*0280*/  IMAD.MOV.U32 R4, RZ, RZ, R10 ;  /* 0x000000ffff047224 */ /* 0x000fe200078e000a */
[----:B------:R-:W-:Y:S01]  /*0290*/  ISETP.GT.AND P0, PT, R3, RZ, PT ;  /* 0x000000ff0300720c */ /* 0x000fe20003f04270 */
[----:B------:R-:W-:Y:S01]  /*02a0*/  BSSY B0, `(.L_x_120) ;  /* 0x0000033000007945 */ /* 0x000fe20003800000 */
[----:B------:R-:W-:Y:S02]  /*02b0*/  ISETP.GT.AND P4, PT, R22, RZ, PT ;  /* 0x000000ff1600720c */ /* 0x000fe40003f84270 */
        /* <DEDUP_REMOVED lines=10> */
[----:B------:R-:W-:Y:S02]  /*0360*/  IABS R6, R7 ;  /* 0x0000000700067213 */ /* 0x000fe40000000000 */
[----:B------:R-:W-:Y:S01]  /*0370*/  IABS R5, R5 ;  /* 0x0000000500057213 */ /* 0x000fe20000000000 */
[----:B------:R-:W-:-:S03]  /*0380*/  IMAD R7, R2, R7, RZ ;  /* 0x0000000702077224 */ /* 0x000fc600078e02ff */
[----:B------:R-:W-:Y:S02]  /*0390*/  SHF.R.S32.HI R8, RZ, 0x1f, R5 ;  /* 0x0000001fff087819 */ /* 0x000fe40000011405 */
[----:B------:R-:W-:Y:S02]  /*03a0*/  ISETP.LT.U32.AND P0, PT, R7, R6, PT ;  /* 0x000000060700720c */ /* 0x000fe40003f01070 */
[----:B------:R-:W-:-:S04]  /*03b0*/  SHF.R.S32.HI R26, RZ, 0x1f, R7 ;  /* 0x0000001fff1a7819 */ /* 0x000fc80000011407 */
        /* <DEDUP_REMOVED lines=9> */
[----:B------:R-:W-:Y:S05]  /*0450*/  CALL.REL.NOINC `($__internal_2_$__cuda_sm20_div_s64) ;  /* 0x0000004800307944 */ /* 0x000fea0003c00000 */
[----:B------:R-:W-:Y:S02]  /*0460*/  MOV R12, R0 ;  /* 0x00000000000c7202 */ /* 0x000fe40000000f00 */
[----:B------:R-:W-:Y:S01]  /*0470*/  MOV R13, R25 ;  /* 0x00000019000d7202 */ /* 0x000fe20000000f00 */
[----:B------:R-:W-:Y:S05]  /*0480*/  BRA `(.L_x_122) ;  /* 0x0000000000507947 */ /* 0x000fea0003800000 */
.L_x_121:
[----:B------:R-:W0:Y:S01]  /*0490*/  I2F.U32.RP R10, R5 ;  /* 0x00000005000a7306 */ /* 0x000e220000209000 */
[----:B------:R-:W-:Y:S02]  /*04a0*/  IADD3 R0, RZ, -R5, RZ ;  /* 0x80000005ff007210 */ /* 0x000fe40007ffe0ff */
[----:B------:R-:W-:-:S05]  /*04b0*/  ISETP.NE.U32.AND P0, PT, R5, RZ, PT ;  /* 0x000000ff0500720c */ /* 0x000fca0003f05070 */
[----:B0-----:R-:W0:Y:S02]  /*04c0*/  MUFU.RCP R12, R10 ;  /* 0x0000000a000c7308 */ /* 0x001e240000001000 */
[----:B0-----:R-:W-:-:S06]  /*04d0*/  IADD3 R12, R12, 0xffffffe, RZ ;  /* 0x0ffffffe0c0c7810 */ /* 0x001fcc0007ffe0ff */
[----:B------:R-:W0:Y:S02]  /*04e0*/  F2I.FTZ.U32.TRUNC.NTZ R13, R12 ;  /* 0x0000000c000d7305 */ /* 0x000e24000021f000 */
[----:B0-----:R-:W-:Y:S02]  /*04f0*/  IMAD R15, R0, R13, RZ ;  /* 0x0000000d000f7224 */ /* 0x001fe400078e02ff */
[----:B------:R-:W-:-:S04]  /*0500*/  IMAD.MOV.U32 R12, RZ, RZ, RZ ;  /* 0x000000ffff0c7224 */ /* 0x000fc800078e00ff */
[----:B------:R-:W-:-:S04]  /*0510*/  IMAD.HI.U32 R15, R13, R15, R12 ;  /* 0x0000000f0d0f7227 */ /* 0x000fc800078e000c */
[----:B------:R-:W-:Y:S02]  /*0520*/  IMAD.MOV.U32 R13, RZ, RZ, RZ ;  /* 0x000000ffff0d7224 */ /* 0x000fe400078e00ff */
        /* <DEDUP_REMOVED lines=9> */
[----:B------:R-:W-:Y:S02]  /*05c0*/  MOV R12, R2 ;  /* 0x00000002000c7202 */ /* 0x000fe40000000f00 */
.L_x_122:
[----:B------:R-:W-:Y:S05]  /*05d0*/  BSYNC B0 ;  /* 0x0000000000007941 */ /* 0x000fea0003800000 */
.L_x_120:
[----:B------:R-:W-:Y:S01]  /*05e0*/  IMAD.MOV.U32 R28, RZ, RZ, R12 ;  /* 0x000000ffff1c7224 */ /* 0x000fe200078e000c */
[----:B------:R-:W-:Y:S02]  /*05f0*/  ISETP.GT.U32.AND P0, PT, R4, RZ, PT ;  /* 0x000000ff0400720c */ /* 0x000fe40003f04070 */
[----:B------:R-:W-:Y:S02]  /*0600*/  ISETP.NE.U32.AND P1, PT, R3, RZ, PT ;  /* 0x000000ff0300720c */ /* 0x000fe40003f25070 */
[----:B------:R-:W-:Y:S02]  /*0610*/  ISETP.NE.U32.AND P2, PT, R28, RZ, PT ;  /* 0x000000ff1c00720c */ /* 0x000fe40003f45070 */
[----:B------:R-:W-:Y:S02]  /*0620*/  ISETP.GT.AND.EX P0, PT, R11, RZ, PT, P0 ;  /* 0x000000ff0b00720c */ /* 0x000fe40003f04300 */
        /* <DEDUP_REMOVED lines=13> */
[----:B------:R-:W-:Y:S05]  /*0700*/  CALL.REL.NOINC `($__internal_2_$__cuda_sm20_div_s64) ;  /* 0x0000004400847944 */ /* 0x000fea0003c00000 */
[----:B------:R-:W-:Y:S01]  /*0710*/  MOV R24, R0 ;  /* 0x0000000000187202 */ /* 0x000fe20000000f00 */
[----:B------:R-:W-:Y:S06]  /*0720*/  BRA `(.L_x_124) ;  /* 0x0000000000507947 */ /* 0x000fec0003800000 */
.L_x_123:
[----:B------:R-:W0:Y:S01]  /*0730*/  I2F.U32.RP R10, R6 ;  /* 0x00000006000a7306 */ /* 0x000e220000209000 */
[----:B------:R-:W-:Y:S01]  /*0740*/  ISETP.NE.U32.AND P0, PT, R6, RZ, PT ;  /* 0x000000ff0600720c */ /* 0x000fe20003f05070 */
[----:B------:R-:W-:-:S06]  /*0750*/  IMAD.MOV.U32 R25, RZ, RZ, RZ ;  /* 0x000000ffff197224 */ /* 0x000fcc00078e00ff */
[----:B0-----:R-:W0:Y:S02]  /*0760*/  MUFU.RCP R14, R10 ;  /* 0x0000000a000e7308 */ /* 0x001e240000001000 */
[----:B0-----:R-:W-:-:S06]  /*0770*/  IADD3 R14, R14, 0xffffffe, RZ ;  /* 0x0ffffffe0e0e7810 */ /* 0x001fcc0007ffe0ff */
[----:B------:R-:W0:Y:S02]  /*0780*/  F2I.FTZ.U32.TRUNC.NTZ R15, R14 ;  /* 0x0000000e000f7305 */ /* 0x000e24000021f000 */
[----:B0-----:R-:W-:Y:S01]  /*0790*/  IADD3 R0, RZ, -R15, RZ ;  /* 0x8000000fff007210 */ /* 0x001fe20007ffe0ff */
[----:B------:R-:W-:-:S04]  /*07a0*/  IMAD.MOV.U32 R14, RZ, RZ, RZ ;  /* 0x000000ffff0e7224 */ /* 0x000fc800078e00ff */
        /* <DEDUP_REMOVED lines=12> */
.L_x_124:
        /* <DEDUP_REMOVED lines=25> */
[----:B------:R-:W-:Y:S02]  /*0a00*/  MOV R23, R9 ;  /* 0x0000000900177202 */ /* 0x000fe40000000f00 */
[----:B------:R-:W-:Y:S02]  /*0a10*/  MOV R20, 0xa30 ;  /* 0x00000a3000147802 */ /* 0x000fe40000000f00 */
[----:B------:R-:W-:Y:S05]  /*0a20*/  CALL.REL.NOINC `($__internal_2_$__cuda_sm20_div_s64) ;  /* 0x0000004000bc7944 */ /* 0x000fea0003c00000 */
[----:B------:R-:W-:Y:S01]  /*0a30*/  MOV R24, R0 ;  /* 0x0000000000187202 */ /* 0x000fe20000000f00 */
[----:B------:R-:W-:Y:S05]  /*0a40*/  BRA `(.L_x_127) ;  /* 0x00000000004c7947 */ /* 0x000fea0003800000 */
.L_x_126:
        /* <DEDUP_REMOVED lines=19> */
.L_x_127:
[----:B------:R-:W-:Y:S05]  /*0b80*/  BSYNC B0 ;  /* 0x0000000000007941 */ /* 0x000fea0003800000 */
.L_x_125:
        /* <DEDUP_REMOVED lines=8> */
[-C--:B------:R-:W-:Y:S02]  /*0c10*/  IABS R5, R11.reuse ;  /* 0x0000000b00057213 */ /* 0x080fe40000000000 */
[----:B------:R-:W-:Y:S02]  /*0c20*/  IABS R2, R11 ;  /* 0x0000000b00027213 */ /* 0x000fe40000000000 */
[----:B------:R-:W0:Y:S01]  /*0c30*/  I2F.RP R14, R5 ;  /* 0x00000005000e7306 */ /* 0x000e220000209400 */
[----:B------:R-:W-:Y:S02]  /*0c40*/  ISETP.NE.AND P3, PT, R11, RZ, PT ;  /* 0x000000ff0b00720c */ /* 0x000fe40003f65270 */
[----:B------:R-:W-:-:S05]  /*0c50*/  IMAD.MOV R2, RZ, RZ, -R2 ;  /* 0x000000ffff027224 */ /* 0x000fca00078e0a02 */
[----:B0-----:R-:W0:Y:S02]  /*0c60*/  MUFU.RCP R16, R14 ;  /* 0x0000000e00107308 */ /* 0x001e240000001000 */
[----:B0-----:R-:W-:Y:S01]  /*0c70*/  VIADD R16, R16, 0xffffffe ;  /* 0x0ffffffe10107836 */ /* 0x001fe20000000000 */
[----:B------:R-:W-:-:S05]  /*0c80*/  LEA.HI.SX32 R14, R0, 0x1, 0x1 ;  /* 0x00000001000e7811 */ /* 0x000fca00078f0aff */
[----:B------:R-:W0:Y:S02]  /*0c90*/  F2I.FTZ.U32.TRUNC.NTZ R17, R16 ;  /* 0x0000001000117305 */ /* 0x000e24000021f000 */
[----:B0-----:R-:W-:Y:S02]  /*0ca0*/  IMAD.MOV R10, RZ, RZ, -R17 ;  /* 0x000000ffff0a7224 */ /* 0x001fe400078e0a11 */
[----:B------:R-:W-:Y:S02]  /*0cb0*/  IMAD.MOV.U32 R16, RZ, RZ, RZ ;  /* 0x000000ffff107224 */ /* 0x000fe400078e00ff */
[----:B------:R-:W-:-:S04]  /*0cc0*/  IMAD R10, R10, R5, RZ ;  /* 0x000000050a0a7224 */ /* 0x000fc800078e02ff */
[----:B------:R-:W-:Y:S01]  /*0cd0*/  IMAD.HI.U32 R17, R17, R10, R16 ;  /* 0x0000000a11117227 */ /* 0x000fe200078e0010 */
[----:B------:R-:W-:-:S05]  /*0ce0*/  SHF.R.S32.HI R10, RZ, 0x1f, R5 ;  /* 0x0000001fff0a7819 */ /* 0x000fca0000011405 */
[----:B------:R-:W-:-:S04]  /*0cf0*/  IMAD.HI.U32 R17, R17, R8, RZ ;  /* 0x0000000811117227 */ /* 0x000fc800078e00ff */
[----:B------:R-:W-:-:S05]  /*0d00*/  IMAD R2, R17, R2, R8 ;  /* 0x0000000211027224 */ /* 0x000fca00078e0208 */
[----:B------:R-:W-:-:S13]  /*0d10*/  ISETP.GT.U32.AND P2, PT, R5, R2, PT ;  /* 0x000000020500720c */ /* 0x000fda0003f44070 */
[----:B------:R-:W-:Y:S02]  /*0d20*/  @!P2 IMAD.IADD R2, R2, 0x1, -R5 ;  /* 0x000000010202a824 */ /* 0x000fe400078e0a05 */
[----:B------:R-:W-:Y:S01]  /*0d30*/  @!P2 VIADD R17, R17, 0x1 ;  /* 0x000000011111a836 */ /* 0x000fe20000000000 */
[----:B------:R-:W-:Y:S02]  /*0d40*/  ISETP.GT.U32.AND P2, PT, R6, RZ, PT ;  /* 0x000000ff0600720c */ /* 0x000fe40003f44070 */
[----:B------:R-:W-:Y:S02]  /*0d50*/  ISETP.GE.U32.AND P1, PT, R2, R5, PT ;  /* 0x000000050200720c */ /* 0x000fe40003f26070 */
[----:B------:R-:W-:Y:S02]  /*0d60*/  LOP3.LUT R2, R11, R0, RZ, 0x3c, !PT ;  /* 0x000000000b027212 */ /* 0x000fe400078e3cff */
[----:B------:R-:W-:Y:S02]  /*0d70*/  ISETP.GT.AND.EX P2, PT, R9, RZ, PT, P2 ;  /* 0x000000ff0900720c */ /* 0x000fe40003f44320 */
[----:B------:R-:W-:Y:S01]  /*0d80*/  ISETP.GE.AND P0, PT, R2, RZ, PT ;  /* 0x000000ff0200720c */ /* 0x000fe20003f06270 */
[----:B------:R-:W-:-:S05]  /*0d90*/  VIADD R2, R0, 0x1 ;  /* 0x0000000100027836 */ /* 0x000fca0000000000 */
[----:B------:R-:W-:Y:S01]  /*0da0*/  ISETP.GT.U32.OR P6, PT, R2, 0x2, !P6 ;  /* 0x000000020200780c */ /* 0x000fe200077c4470 */
[----:B------:R-:W-:Y:S01]  /*0db0*/  @P1 VIADD R17, R17, 0x1 ;  /* 0x0000000111111836 */ /* 0x000fe20000000000 */
[----:B------:R-:W-:Y:S02]  /*0dc0*/  ISETP.GT.AND P1, PT, R0, RZ, PT ;  /* 0x000000ff0000720c */ /* 0x000fe40003f24270 */
[----:B------:R-:W-:Y:S01]  /*0dd0*/  SEL R0, RZ, 0x1, !P2 ;  /* 0x00000001ff007807 */ /* 0x000fe20005000000 */
[----:B------:R-:W-:-:S04]  /*0de0*/  IMAD.MOV.U32 R8, RZ, RZ, R17 ;  /* 0x000000ffff087224 */ /* 0x000fc800078e0011 */
[----:B------:R-:W-:Y:S01]  /*0df0*/  @!P0 IMAD.MOV R8, RZ, RZ, -R8 ;  /* 0x000000ffff088224 */ /* 0x000fe200078e0a08 */
[C---:B------:R-:W-:Y:S02]  /*0e00*/  ISETP.GT.U32.AND P0, PT, R19.reuse, RZ, PT ;  /* 0x000000ff1300720c */ /* 0x040fe40003f04070 */
        /* <DEDUP_REMOVED lines=28> */
[----:B------:R-:W-:Y:S01]  /*0fd0*/  IMAD.MOV.U32 R24, RZ, RZ, R6 ;  /* 0x000000ffff187224 */ /* 0x000fe200078e0006 */
[----:B------:R-:W-:Y:S02]  /*0fe0*/  MOV R22, R5 ;  /* 0x0000000500167202 */ /* 0x000fe40000000f00 */
[----:B------:R-:W-:Y:S02]  /*0ff0*/  MOV R20, 0x1010 ;  /* 0x0000101000147802 */ /* 0x000fe40000000f00 */
[----:B------:R-:W-:Y:S05]  /*1000*/  CALL.REL.NOINC `($__internal_2_$__cuda_sm20_div_s64) ;  /* 0x0000003c00447944 */ /* 0x000fea0003c00000 */
[----:B------:R-:W-:Y:S02]  /*1010*/  MOV R36, R0 ;  /* 0x0000000000247202 */ /* 0x000fe40000000f00 */
[----:B------:R-:W-:Y:S01]  /*1020*/  MOV R37, R25 ;  /* 0x0000001900257202 */ /* 0x000fe20000000f00 */
[----:B------:R-:W-:Y:S05]  /*1030*/  BRA `(.L_x_130) ;  /* 0x00000000004c7947 */ /* 0x000fea0003800000 */
.L_x_129:
        /* <DEDUP_REMOVED lines=19> */
.L_x_130:
[----:B------:R-:W-:Y:S05]  /*1170*/  BSYNC B0 ;  /* 0x0000000000007941 */ /* 0x000fea0003800000 */
.L_x_128:
        /* <DEDUP_REMOVED lines=17> */
.L_x_131:
[----:B------:R-:W-:Y:S05]  /*1290*/  @P4 BRA `(.L_x_132) ;  /* 0x0000000000184947 */ /* 0x000fea0003800000 */
[C---:B------:R-:W-:Y:S02]  /*12a0*/  ISETP.GT.AND P0, PT, R0.reuse, RZ, PT ;  /* 0x000000ff0000720c */ /* 0x040fe40003f04270 */
[----:B------:R-:W-:Y:S02]  /*12b0*/  SHF.R.S32.HI R2, RZ, 0x1f, R0 ;  /* 0x0000001fff027819 */ /* 0x000fe40000011400 */
[----:B------:R-:W-:Y:S02]  /*12c0*/  LEA.HI.SX32 R10, R0, 0x1, 0x1 ;  /* 0x00000001000a7811 */ /* 0x000fe400078f0aff */
[----:B------:R-:W-:-:S07]  /*12d0*/  SHF.R.S32.HI R9, RZ, 0x1f, R9 ;  /* 0x0000001fff097819 */ /* 0x000fce0000011409 */
[----:B------:R-:W-:-:S04]  /*12e0*/  @!P0 IMAD.MOV R10, RZ, RZ, R2 ;  /* 0x000000ffff0a8224 */ /* 0x000fc800078e0202 */
[----:B------:R-:W-:-:S07]  /*12f0*/  IMAD R2, R9, R10, RZ ;  /* 0x0000000a09027224 */ /* 0x000fce00078e02ff */
.L_x_132:
[----:B------:R-:W-:Y:S01]  /*1300*/  IABS R24, R2 ;  /* 0x0000000200187213 */ /* 0x000fe20000000000 */
[----:B------:R-:W-:Y:S01]  /*1310*/  IMAD.MOV.U32 R32, RZ, RZ, R36 ;  /* 0x000000ffff207224 */ /* 0x000fe200078e0024 */
[----:B------:R-:W-:Y:S02]  /*1320*/  IABS R20, R15 ;  /* 0x0000000f00147213 */ /* 0x000fe40000000000 */
[----:B------:R-:W0:Y:S01]  /*1330*/  I2F.RP R11, R24 ;  /* 0x00000018000b7306 */ /* 0x000e220000209400 */
[----:B------:R-:W-:Y:S02]  /*1340*/  IABS R22, R25 ;  /* 0x0000001900167213 */ /* 0x000fe40000000000 */
[----:B------:R-:W-:-:S05]  /*1350*/  MOV R31, R37 ;  /* 0x00000025001f7202 */ /* 0x000fca0000000f00 */
[----:B0-----:R-:W0:Y:S02]  /*1360*/  MUFU.RCP R38, R11 ;  /* 0x0000000b00267308 */ /* 0x001e240000001000 */
[----:B0-----:R-:W-:-:S06]  /*1370*/  VIADD R38, R38, 0xffffffe ;  /* 0x0ffffffe26267836 */ /* 0x001fcc0000000000 */
[----:B------:R-:W0:Y:S02]  /*1380*/  F2I.FTZ.U32.TRUNC.NTZ R39, R38 ;  /* 0x0000002600277305 */ /* 0x000e24000021f000 */
[----:B0-----:R-:W-:Y:S02]  /*1390*/  IMAD.MOV R9, RZ, RZ, -R39 ;  /* 0x000000ffff097224 */ /* 0x001fe400078e0a27 */
[----:B------:R-:W-:Y:S02]  /*13a0*/  IMAD.MOV.U32 R38, RZ, RZ, RZ ;  /* 0x000000ffff267224 */ /* 0x000fe400078e00ff */
[----:B------:R-:W-:Y:S01]  /*13b0*/  IMAD R10, R9, R24, RZ ;  /* 0x00000018090a7224 */ /* 0x000fe200078e02ff */
[----:B------:R-:W-:-:S03]  /*13c0*/  IABS R9, R2 ;  /* 0x0000000200097213 */ /* 0x000fc60000000000 */
[----:B------:R-:W-:Y:S02]  /*13d0*/  IMAD.HI.U32 R39, R39, R10, R38 ;  /* 0x0000000a27277227 */ /* 0x000fe400078e0026 */
[----:B------:R-:W0:Y:S02]  /*13e0*/  I2F.RP R10, R20 ;  /* 0x00000014000a7306 */ /* 0x000e240000209400 */
[----:B------:R-:W-:Y:S02]  /*13f0*/  IMAD.MOV R9, RZ, RZ, -R9 ;  /* 0x000000ffff097224 */ /* 0x000fe400078e0a09 */
[----:B------:R-:W-:-:S04]  /*1400*/  IMAD.HI.U32 R34, R39, R20, RZ ;  /* 0x0000001427227227 */ /* 0x000fc800078e00ff */
[----:B------:R-:W-:-:S05]  /*1410*/  IMAD R9, R34, R9, R20 ;  /* 0x0000000922097224 */ /* 0x000fca00078e0214 */
[----:B------:R-:W-:Y:S01]  /*1420*/  ISETP.GT.U32.AND P0, PT, R24, R9, PT ;  /* 0x000000091800720c */ /* 0x000fe20003f04070 */
[----:B0-----:R-:W0:-:S12]  /*1430*/  MUFU.RCP R38, R10 ;  /* 0x0000000a00267308 */ /* 0x001e180000001000 */
[----:B------:R-:W-:Y:S02]  /*1440*/  @!P0 IMAD.IADD R9, R9, 0x1, -R24 ;  /* 0x0000000109098824 */ /* 0x000fe400078e0a18 */
[----:B------:R-:W-:Y:S01]  /*1450*/  @!P0 VIADD R34, R34, 0x1 ;  /* 0x0000000122228836 */ /* 0x000fe20000000000 */
[----:B------:R-:W-:Y:S02]  /*1460*/  ISETP.NE.AND P0, PT, R2, RZ, PT ;  /* 0x000000ff0200720c */ /* 0x000fe40003f05270 */
[----:B------:R-:W-:Y:S01]  /*1470*/  ISETP.GE.U32.AND P1, PT, R9, R24, PT ;  /* 0x000000180900720c */ /* 0x000fe20003f26070 */
[----:B0-----:R-:W-:Y:S01]  /*1480*/  VIADD R38, R38, 0xffffffe ;  /* 0x0ffffffe26267836 */ /* 0x001fe20000000000 */
[----:B------:R-:W-:-:S03]  /*1490*/  LOP3.LUT R9, R2, R15, RZ, 0x3c, !PT ;  /* 0x0000000f02097212 */ /* 0x000fc600078e3cff */
[----:B------:R-:W0:Y:S01]  /*14a0*/  F2I.FTZ.U32.TRUNC.NTZ R39, R38 ;  /* 0x0000002600277305 */ /* 0x000e22000021f000 */
[----:B------:R-:W-:-:S07]  /*14b0*/  ISETP.GE.AND P3, PT, R9, RZ, PT ;  /* 0x000000ff0900720c */ /* 0x000fce0003f66270 */
[----:B------:R-:W-:-:S06]  /*14c0*/  @P1 VIADD R34, R34, 0x1 ;  /* 0x0000000122221836 */ /* 0x000fcc0000000000 */
[----:B------:R-:W-:Y:S01]  /*14d0*/  @!P3 IMAD.MOV R34, RZ, RZ, -R34 ;  /* 0x000000ffff22b224 */ /* 0x000fe200078e0a22 */
[----:B------:R-:W-:Y:S01]  /*14e0*/  @!P0 LOP3.LUT R34, RZ, R2, RZ, 0x33, !PT ;  /* 0x00000002ff228212 */ /* 0x000fe200078e33ff */
[----:B0-----:R-:W-:Y:S02]  /*14f0*/  IMAD.MOV R21, RZ, RZ, -R39 ;  /* 0x000000ffff157224 */ /* 0x001fe400078e0a27 */
[----:B------:R-:W-:Y:S01]  /*1500*/  IMAD.MOV.U32 R38, RZ, RZ, RZ ;  /* 0x000000ffff267224 */ /* 0x000fe200078e00ff */
[----:B------:R-:W-:Y:S01]  /*1510*/  ISETP.NE.AND P1, PT, R34, RZ, PT ;  /* 0x000000ff2200720c */ /* 0x000fe20003f25270 */
[----:B------:R-:W-:-:S03]  /*1520*/  IMAD R10, R21, R20, RZ ;  /* 0x00000014150a7224 */ /* 0x000fc600078e02ff */
[----:B------:R-:W-:Y:S01]  /*1530*/  ISETP.GT.OR P0, PT, R2, RZ, P1 ;  /* 0x000000ff0200720c */ /* 0x000fe20000f04670 */
[----:B------:R-:W-:-:S06]  /*1540*/  IMAD.HI.U32 R39, R39, R10, R38 ;  /* 0x0000000a27277227 */ /* 0x000fcc00078e0026 */
[----:B------:R-:W-:Y:S02]  /*1550*/  IMAD.HI.U32 R10, R39, R24, RZ ;  /* 0x00000018270a7227 */ /* 0x000fe400078e00ff */
[----:B------:R-:W-:Y:S02]  /*1560*/  @!P1 SHF.R.S32.HI R11, RZ, 0x1f, R2 ;  /* 0x0000001fff0b9819 */ /* 0x000fe40000011402 */
[----:B------:R-:W-:Y:S01]  /*1570*/  @!P1 LEA.HI.SX32 R9, R2, 0x1, 0x1 ;  /* 0x0000000102099811 */ /* 0x000fe200078f0aff */
[----:B------:R-:W-:Y:S02]  /*1580*/  IMAD.MOV R21, RZ, RZ, -R10 ;  /* 0x000000ffff157224 */ /* 0x000fe400078e0a0a */
[----:B------:R-:W-:Y:S01]  /*1590*/  @!P0 IMAD.MOV R9, RZ, RZ, R11 ;  /* 0x000000ffff098224 */ /* 0x000fe200078e020b */
[----:B------:R-:W-:Y:S01]  /*15a0*/  ISETP.GT.U32.AND P0, PT, R6, RZ, PT ;  /* 0x000000ff0600720c */ /* 0x000fe20003f04070 */
[----:B------:R-:W0:Y:S01]  /*15b0*/  I2F.RP R11, R22 ;  /* 0x00000016000b7306 */ /* 0x000e220000209400 */
[----:B------:R-:W-:Y:S01]  /*15c0*/  IMAD R21, R20, R21, R24 ;  /* 0x0000001514157224 */ /* 0x000fe200078e0218 */
[----:B------:R-:W-:Y:S01]  /*15d0*/  IABS R24, R25 ;  /* 0x0000001900187213 */ /* 0x000fe20000000000 */
[----:B------:R-:W-:Y:S01]  /*15e0*/  @!P1 IMAD R34, R14, R9, RZ ;  /* 0x000000090e229224 */ /* 0x000fe200078e02ff */
[----:B------:R-:W-:-:S02]  /*15f0*/  ISETP.GT.AND.EX P0, PT, R23, RZ, PT, P0 ;  /* 0x000000ff1700720c */ /* 0x000fc40003f04300 */
[----:B------:R-:W-:Y:S01]  /*1600*/  ISETP.GT.U32.AND P1, PT, R20, R21, PT ;  /* 0x000000151400720c */ /* 0x000fe20003f24070 */
[----:B------:R-:W-:Y:S01]  /*1610*/  IMAD.MOV R24, RZ, RZ, -R24 ;  /* 0x000000ffff187224 */ /* 0x000fe200078e0a18 */
[-C--:B------:R-:W-:Y:S02]  /*1620*/  IABS R9, R34.reuse ;  /* 0x0000002200097213 */ /* 0x080fe40000000000 */
[----:B------:R-:W-:Y:S02]  /*1630*/  IABS R6, R34 ;  /* 0x0000002200067213 */ /* 0x000fe40000000000 */
[----:B------:R-:W1:Y:S03]  /*1640*/  I2F.RP R27, R9 ;  /* 0x00000009001b7306 */ /* 0x000e660000209400 */
[----:B------:R-:W-:-:S04]  /*1650*/  IMAD.MOV R6, RZ, RZ, -R6 ;  /* 0x000000ffff067224 */ /* 0x000fc800078e0a06 */
[----:B------:R-:W-:Y:S01]  /*1660*/  @!P1 IMAD.IADD R21, R21, 0x1, -R20 ;  /* 0x0000000115159824 */ /* 0x000fe200078e0a14 */
[----:B0-----:R-:W0:Y:S01]  /*1670*/  MUFU.RCP R11, R11 ;  /* 0x0000000b000b7308 */ /* 0x001e220000001000 */
[----:B------:R-:W-:-:S03]  /*1680*/  @!P1 VIADD R10, R10, 0x1 ;  /* 0x000000010a0a9836 */ /* 0x000fc60000000000 */
[----:B------:R-:W-:Y:S02]  /*1690*/  ISETP.GE.U32.AND P5, PT, R21, R20, PT ;  /* 0x000000141500720c */ /* 0x000fe40003fa6070 */
[----:B------:R-:W2:Y:S02]  /*16a0*/  S2R R21, SR_TID.X ;  /* 0x0000000000157919 */ /* 0x000ea40000002100 */
[----:B-1----:R-:W1:Y:S01]  /*16b0*/  MUFU.RCP R40, R27 ;  /* 0x0000001b00287308 */ /* 0x002e620000001000 */
[----:B0-----:R-:W-:-:S08]  /*16c0*/  IADD3 R38, R11, 0xffffffe, RZ ;  /* 0x0ffffffe0b267810 */ /* 0x001fd00007ffe0ff */
[----:B------:R-:W-:Y:S01]  /*16d0*/  @P5 VIADD R10, R10, 0x1 ;  /* 0x000000010a0a5836 */ /* 0x000fe20000000000 */
[----:B------:R-:W0:Y:S03]  /*16e0*/  F2I.FTZ.U32.TRUNC.NTZ R39, R38 ;  /* 0x0000002600277305 */ /* 0x000e26000021f000 */
[----:B------:R-:W-:Y:S01]  /*16f0*/  @!P3 IMAD.MOV R10, RZ, RZ, -R10 ;  /* 0x000000ffff0ab224 */ /* 0x000fe200078e0a0a */
[----:B------:R-:W-:Y:S01]  /*1700*/  @!P4 LOP3.LUT R10, RZ, R15, RZ, 0x33, !PT ;  /* 0x0000000fff0ac212 */ /* 0x000fe200078e33ff */
[----:B-1----:R-:W-:Y:S01]  /*1710*/  VIADD R40, R40, 0xffffffe ;  /* 0x0ffffffe28287836 */ /* 0x002fe20000000000 */
[----:B------:R-:W-:Y:S02]  /*1720*/  IABS R27, R0 ;  /* 0x00000000001b7213 */ /* 0x000fe40000000000 */
[----:B------:R-:W-:Y:S01]  /*1730*/  ISETP.GT.AND P3, PT, R5, RZ, PT ;  /* 0x000000ff0500720c */ /* 0x000fe20003f64270 */
[----:B------:R-:W1:Y:S01]  /*1740*/  F2I.FTZ.U32.TRUNC.NTZ R41, R40 ;  /* 0x0000002800297305 */ /* 0x000e62000021f000 */
[----:B0-----:R-:W-:-:S02]  /*1750*/  IMAD.MOV R29, RZ, RZ, -R39 ;  /* 0x000000ffff1d7224 */ /* 0x001fc400078e0a27 */
[----:B------:R-:W-:Y:S02]  /*1760*/  IMAD.MOV.U32 R38, RZ, RZ, RZ ;  /* 0x000000ffff267224 */ /* 0x000fe400078e00ff */
[----:B------:R-:W-:Y:S02]  /*1770*/  IMAD R29, R29, R22, RZ ;  /* 0x000000161d1d7224 */ /* 0x000fe400078e02ff */
[----:B-1----:R-:W-:Y:S02]  /*1780*/  IMAD.MOV R11, RZ, RZ, -R41 ;  /* 0x000000ffff0b7224 */ /* 0x002fe400078e0a29 */
[----:B------:R-:W-:Y:S02]  /*1790*/  IMAD.MOV.U32 R40, RZ, RZ, RZ ;  /* 0x000000ffff287224 */ /* 0x000fe400078e00ff */
[----:B------:R-:W-:Y:S02]  /*17a0*/  IMAD R11, R11, R9, RZ ;  /* 0x000000090b0b7224 */ /* 0x000fe400078e02ff */
[----:B------:R-:W-:-:S04]  /*17b0*/  IMAD.HI.U32 R29, R39, R29, R38 ;  /* 0x0000001d271d7227 */ /* 0x000fc800078e0026 */
[----:B------:R-:W-:-:S04]  /*17c0*/  IMAD.HI.U32 R11, R41, R11, R40 ;  /* 0x0000000b290b7227 */ /* 0x000fc800078e0028 */
[----:B------:R-:W-:-:S04]  /*17d0*/  IMAD.HI.U32 R29, R29, R27, RZ ;  /* 0x0000001b1d1d7227 */ /* 0x000fc800078e00ff */
[----:B------:R-:W-:-:S04]  /*17e0*/  IMAD.HI.U32 R11, R11, R20, RZ ;  /* 0x000000140b0b7227 */ /* 0x000fc800078e00ff */
[----:B------:R-:W-:Y:S01]  /*17f0*/  IMAD R6, R11, R6, R20 ;  /* 0x000000060b067224 */ /* 0x000fe200078e0214 */
[----:B------:R-:W-:Y:S01]  /*1800*/  SEL R20, RZ, 0x1, !P0 ;  /* 0x00000001ff147807 */ /* 0x000fe20004000000 */
[----:B------:R-:W-:Y:S01]  /*1810*/  IMAD R27, R29, R24, R27 ;  /* 0x000000181d1b7224 */ /* 0x000fe200078e021b */
[----:B------:R-:W-:Y:S02]  /*1820*/  ISETP.NE.U32.AND P0, PT, R32, RZ, PT ;  /* 0x000000ff2000720c */ /* 0x000fe40003f05070 */
[----:B------:R-:W-:Y:S02]  /*1830*/  ISETP.GT.U32.AND P2, PT, R9, R6, PT ;  /* 0x000000060900720c */ /* 0x000fe40003f44070 */
[----:B------:R-:W-:Y:S02]  /*1840*/  LEA.HI.SX32 R20, P1, R23, R20, 0x1 ;  /* 0x0000001417147211 */ /* 0x000fe40007830aff */
[----:B------:R-:W-:Y:S02]  /*1850*/  ISETP.NE.AND.EX P0, PT, R31, RZ, PT, P0 ;  /* 0x000000ff1f00720c */ /* 0x000fe40003f05300 */
[----:B------:R-:W-:-:S02]  /*1860*/  LEA.HI.X.SX32 R23, R23, RZ, 0x1, P1 ;  /* 0x000000ff17177211 */ /* 0x000fc400008f0eff */
[----:B------:R-:W-:-:S05]  /*1870*/  ISETP.GT.U32.AND P1, PT, R22, R27, PT ;  /* 0x0000001b1600720c */ /* 0x000fca0003f24070 */
[----:B------:R-:W-:Y:S02]  /*1880*/  @!P2 IMAD.IADD R6, R6, 0x1, -R9 ;  /* 0x000000010606a824 */ /* 0x000fe400078e0a09 */
[----:B------:R-:W-:Y:S01]  /*1890*/  @!P2 VIADD R11, R11, 0x1 ;  /* 0x000000010b0ba836 */ /* 0x000fe20000000000 */
[----:B------:R-:W-:Y:S02]  /*18a0*/  ISETP.NE.AND P2, PT, R34, RZ, PT ;  /* 0x000000ff2200720c */ /* 0x000fe40003f45270 */
[----:B------:R-:W-:Y:S01]  /*18b0*/  ISETP.GE.U32.AND P5, PT, R6, R9, PT ;  /* 0x000000090600720c */ /* 0x000fe20003fa6070 */
[----:B------:R-:W-:Y:S01]  /*18c0*/  IMAD.MOV.U32 R9, RZ, RZ, R10 ;  /* 0x000000ffff097224 */ /* 0x000fe200078e000a */
[----:B------:R-:W-:Y:S01]  /*18d0*/  LOP3.LUT R6, R34, R15, RZ, 0x3c, !PT ;  /* 0x0000000f22067212 */ /* 0x000fe200078e3cff */
[----:B------:R-:W-:Y:S01]  /*18e0*/  @!P1 IMAD.IADD R27, R27, 0x1, -R22 ;  /* 0x000000011b1b9824 */ /* 0x000fe200078e0a16 */
[----:B------:R-:W-:Y:S02]  /*18f0*/  @!P0 SEL R32, R20, RZ, P3 ;  /* 0x000000ff14208207 */ /* 0x000fe40001800000 */
[----:B------:R-:W-:-:S02]  /*1900*/  ISETP.GE.AND P4, PT, R6, RZ, PT ;  /* 0x000000ff0600720c */ /* 0x000fc40003f86270 */
[----:B------:R-:W-:Y:S02]  /*1910*/  @!P0 SEL R31, R23, RZ, P3 ;  /* 0x000000ff171f8207 */ /* 0x000fe40001800000 */
[----:B------:R-:W-:Y:S02]  /*1920*/  ISETP.GE.U32.AND P3, PT, R27, R22, PT ;  /* 0x000000161b00720c */ /* 0x000fe40003f66070 */
[----:B------:R-:W-:Y:S01]  /*1930*/  LOP3.LUT R6, R25, R0, RZ, 0x3c, !PT ;  /* 0x0000000019067212 */ /* 0x000fe200078e3cff */
[----:B------:R-:W-:Y:S01]  /*1940*/  @P5 VIADD R11, R11, 0x1 ;  /* 0x000000010b0b5836 */ /* 0x000fe20000000000 */
[----:B------:R-:W-:Y:S02]  /*1950*/  @!P1 IADD3 R29, R29, 0x1, RZ ;  /* 0x000000011d1d9810 */ /* 0x000fe40007ffe0ff */
[----:B------:R-:W-:Y:S01]  /*1960*/  ISETP.NE.AND P0, PT, R10, RZ, PT ;  /* 0x000000ff0a00720c */ /* 0x000fe20003f05270 */
[----:B------:R-:W-:-:S03]  /*1970*/  IMAD.MOV.U32 R5, RZ, RZ, R11 ;  /* 0x000000ffff057224 */ /* 0x000fc600078e000b */
[----:B------:R-:W-:Y:S01]  /*1980*/  ISETP.GT.OR P1, PT, R2, RZ, P0 ;  /* 0x000000ff0200720c */ /* 0x000fe20000724670 */
[----:B------:R-:W-:Y:S01]  /*1990*/  @!P4 IMAD.MOV R5, RZ, RZ, -R5 ;  /* 0x000000ffff05c224 */ /* 0x000fe200078e0a05 */
[----:B------:R-:W-:Y:S01]  /*19a0*/  ISETP.GE.AND P4, PT, R6, RZ, PT ;  /* 0x000000ff0600720c */ /* 0x000fe20003f86270 */
[----:B------:R-:W-:Y:S01]  /*19b0*/  @P3 VIADD R29, R29, 0x1 ;  /* 0x000000011d1d3836 */ /* 0x000fe20000000000 */
[----:B------:R-:W-:Y:S02]  /*19c0*/  @!P2 LOP3.LUT R5, RZ, R34, RZ, 0x33, !PT ;  /* 0x00000022ff05a212 */ /* 0x000fe400078e33ff */
[----:B------:R-:W-:Y:S01]  /*19d0*/  ISETP.NE.AND P2, PT, R25, RZ, PT ;  /* 0x000000ff1900720c */ /* 0x000fe20003f45270 */
[----:B------:R-:W-:Y:S01]  /*19e0*/  IMAD.MOV.U32 R11, RZ, RZ, R29 ;  /* 0x000000ffff0b7224 */ /* 0x000fe200078e001d */
[----:B------:R-:W-:Y:S02]  /*19f0*/  ISETP.NE.AND P5, PT, R5, RZ, PT ;  /* 0x000000ff0500720c */ /* 0x000fe40003fa5270 */
[----:B------:R-:W-:-:S02]  /*1a00*/  @!P0 SHF.R.S32.HI R6, RZ, 0x1f, R2 ;  /* 0x0000001fff068819 */ /* 0x000fc40000011402 */
[----:B------:R-:W-:Y:S02]  /*1a10*/  ISETP.GT.OR P3, PT, R34, RZ, P5 ;  /* 0x000000ff2200720c */ /* 0x000fe40002f64670 */
[----:B------:R-:W-:Y:S01]  /*1a20*/  @!P0 LEA.HI.SX32 R2, R2, 0x1, 0x1 ;  /* 0x0000000102028811 */ /* 0x000fe200078f0aff */
[----:B------:R-:W-:Y:S01]  /*1a30*/  @!P4 IMAD.MOV R11, RZ, RZ, -R11 ;  /* 0x000000ffff0bc224 */ /* 0x000fe200078e0a0b */
[----:B------:R-:W-:Y:S01]  /*1a40*/  ISETP.NE.U32.AND P4, PT, R13, RZ, PT ;  /* 0x000000ff0d00720c */ /* 0x000fe20003f85070 */
[----:B------:R-:W-:Y:S01]  /*1a50*/  @!P1 IMAD.MOV R2, RZ, RZ, R6 ;  /* 0x000000ffff029224 */ /* 0x000fe200078e0206 */
[----:B------:R-:W-:Y:S02]  /*1a60*/  ISETP.GT.U32.AND P1, PT, R28, R22, PT ;  /* 0x000000161c00720c */ /* 0x000fe40003f24070 */
[----:B------:R-:W-:Y:S01]  /*1a70*/  @!P2 LOP3.LUT R11, RZ, R25, RZ, 0x33, !PT ;  /* 0x00000019ff0ba212 */ /* 0x000fe200078e33ff */
[----:B------:R-:W-:Y:S01]  /*1a80*/  @!P0 IMAD R9, R14, R2, RZ ;  /* 0x000000020e098224 */ /* 0x000fe200078e02ff */
[----:B------:R-:W-:-:S02]  /*1a90*/  @!P5 SHF.R.S32.HI R6, RZ, 0x1f, R34 ;  /* 0x0000001fff06d819 */ /* 0x000fc40000011422 */
[----:B------:R-:W-:Y:S02]  /*1aa0*/  ISETP.NE.AND P2, PT, R11, RZ, PT ;  /* 0x000000ff0b00720c */ /* 0x000fe40003f45270 */
[----:B------:R-:W-:Y:S01]  /*1ab0*/  @!P5 LEA.HI.SX32 R23, R34, 0x1, 0x1 ;  /* 0x000000012217d811 */ /* 0x000fe200078f0aff */
[----:B------:R-:W-:Y:S01]  /*1ac0*/  @!P3 IMAD.MOV R23, RZ, RZ, R6 ;  /* 0x000000ffff17b224 */ /* 0x000fe200078e0206 */
[----:B------:R-:W-:-:S09]  /*1ad0*/  ISETP.GT.AND.EX P1, PT, R13, RZ, PT, P1 ;  /* 0x000000ff0d00720c */ /* 0x000fd20003f24310 */
[----:B--2---:R-:W-:Y:S05]  /*1ae0*/  @P2 BRA `(.L_x_133) ;  /* 0x0000000000242947 */ /* 0x004fea0003800000 */
        /* <DEDUP_REMOVED lines=9> */
.L_x_133:
        /* <DEDUP_REMOVED lines=14> */
.L_x_135:
        /* <DEDUP_REMOVED lines=19> */
.L_x_136:
[----:B------:R-:W-:Y:S05]  /*1d90*/  BSYNC B0 ;  /* 0x0000000000007941 */ /* 0x000fea0003800000 */
.L_x_134:
[----:B------:R-:W-:Y:S01]  /*1da0*/  ISETP.GT.AND P2, PT, R21, 0x7f, PT ;  /* 0x0000007f1500780c */ /* 0x000fe20003f44270 */
[----:B------:R-:W-:Y:S01]  /*1db0*/  ULDC UR4, c[0x0][0x3c4] ;  /* 0x0000f10000047ab9 */ /* 0x000fe20000000800 */
[----:B------:R-:W-:Y:S01]  /*1dc0*/  SHF.R.S32.HI R0, RZ, 0x1f, R21 ;  /* 0x0000001fff007819 */ /* 0x000fe20000011415 */
[----:B------:R-:W-:Y:S01]  /*1dd0*/  ULDC.64 UR8, c[0x0][0x208] ;  /* 0x0000820000087ab9 */ /* 0x000fe20000000a00 */
[----:B------:R-:W-:Y:S01]  /*1de0*/  BSSY B0, `(.L_x_137) ;  /* 0x000001f000007945 */ /* 0x000fe20003800000 */
[----:B------:R-:W-:Y:S01]  /*1df0*/  IMAD.MOV.U32 R29, RZ, RZ, -0x800000 ;  /* 0xff800000ff1d7424 */ /* 0x000fe200078e00ff */
[----:B------:R-:W-:Y:S01]  /*1e00*/  LEA.HI R10, R0, R21, RZ, 0x2 ;  /* 0x00000015000a7211 */ /* 0x000fe200078f10ff */
[----:B------:R-:W-:-:S03]  /*1e10*/  IMAD.MOV.U32 R25, RZ, RZ, -0x800000 ;  /* 0xff800000ff197424 */ /* 0x000fc600078e00ff */
[----:B------:R-:W-:Y:S02]  /*1e20*/  SHF.R.S32.HI R20, RZ, 0x2, R10 ;  /* 0x00000002ff147819 */ /* 0x000fe4000001140a */
[----:B------:R-:W-:Y:S01]  /*1e30*/  LOP3.LUT R24, R10, 0xfffffffc, RZ, 0xc0, !PT ;  /* 0xfffffffc0a187812 */ /* 0x000fe200078ec0ff */
[----:B------:R-:W0:Y:S01]  /*1e40*/  @!P2 S2R R2, SR_CgaCtaId ;  /* 0x000000000002a919 */ /* 0x000e220000008800 */
[----:B------:R-:W-:Y:S02]  /*1e50*/  ISETP.GE.AND P0, PT, R20, UR4, PT ;  /* 0x0000000414007c0c */ /* 0x000fe4000bf06270 */
[----:B------:R-:W-:Y:S01]  /*1e60*/  @!P2 MOV R23, 0x400 ;  /* 0x000004000017a802 */ /* 0x000fe20000000f00 */
[----:B------:R-:W-:-:S03]  /*1e70*/  IMAD.IADD R24, R21, 0x1, -R24 ;  /* 0x0000000115187824 */ /* 0x000fc600078e0a18 */
[----:B0-----:R-:W-:-:S05]  /*1e80*/  @!P2 LEA R23, R2, R23, 0x18 ;  /* 0x000000170217a211 */ /* 0x001fca00078ec0ff */
[----:B------:R-:W-:-:S04]  /*1e90*/  @!P2 IMAD R23, R20, 0x14, R23 ;  /* 0x000000141417a824 */ /* 0x000fc800078e0217 */
[----:B------:R-:W-:Y:S01]  /*1ea0*/  @!P2 IMAD R10, R24, 0x4, R23 ;  /* 0x00000004180aa824 */ /* 0x000fe200078e0217 */
[----:B------:R-:W-:Y:S06]  /*1eb0*/  @P0 BRA `(.L_x_138) ;  /* 0x0000000000440947 */ /* 0x000fec0003800000 */
[----:B------:R-:W-:Y:S02]  /*1ec0*/  IADD3 R27, P1, R7, -UR7, RZ ;  /* 0x80000007071b7c10 */ /* 0x000fe4000ff3e0ff */
[----:B------:R-:W-:Y:S02]  /*1ed0*/  SHF.R.S32.HI R23, RZ, 0x1f, R24 ;  /* 0x0000001fff177819 */ /* 0x000fe40000011418 */
[----:B------:R-:W-:Y:S02]  /*1ee0*/  ISETP.GT.U32.AND P0, PT, R27, R24, PT ;  /* 0x000000181b00720c */ /* 0x000fe40003f04070 */
[----:B------:R-:W-:-:S04]  /*1ef0*/  IADD3.X R2, R26, ~UR6, RZ, P1, !PT ;  /* 0x800000061a027c10 */ /* 0x000fc80008ffe4ff */
[----:B------:R-:W-:-:S13]  /*1f00*/  ISETP.GT.AND.EX P0, PT, R2, R23, PT, P0 ;  /* 0x000000170200720c */ /* 0x000fda0003f04300 */
[----:B------:R-:W-:Y:S05]  /*1f10*/  @!P0 BRA `(.L_x_138) ;  /* 0x00000000002c8947 */ /* 0x000fea0003800000 */
[----:B------:R-:W-:Y:S01]  /*1f20*/  IADD3 R38, P0, R24, UR7, RZ ;  /* 0x0000000718267c10 */ /* 0x000fe2000ff1e0ff */
[----:B------:R-:W-:Y:S01]  /*1f30*/  IMAD R2, R26, R20, RZ ;  /* 0x000000141a027224 */ /* 0x000fe200078e02ff */
[----:B------:R-:W-:Y:S01]  /*1f40*/  SHF.R.S32.HI R24, RZ, 0x1f, R20 ;  /* 0x0000001fff187819 */ /* 0x000fe20000011414 */
[----:B------:R-:W-:Y:S01]  /*1f50*/  ULDC.64 UR4, c[0x0][0x2b8] ;  /* 0x0000ae0000047ab9 */ /* 0x000fe20000000a00 */
[----:B------:R-:W-:-:S03]  /*1f60*/  IADD3.X R39, R23, UR6, RZ, P0, !PT ;  /* 0x0000000617277c10 */ /* 0x000fc600087fe4ff */
[C---:B------:R-:W-:Y:S02]  /*1f70*/  IMAD R2, R7.reuse, R24, R2 ;  /* 0x0000001807027224 */ /* 0x040fe400078e0202 */
[----:B------:R-:W-:-:S04]  /*1f80*/  IMAD.WIDE.U32 R38, R7, R20, R38 ;  /* 0x0000001407267225 */ /* 0x000fc800078e0026 */
[----:B------:R-:W-:Y:S01]  /*1f90*/  IMAD.IADD R2, R39, 0x1, R2 ;  /* 0x0000000127027824 */ /* 0x000fe200078e0202 */
[----:B------:R-:W-:-:S04]  /*1fa0*/  LEA R24, P0, R38, UR4, 0x2 ;  /* 0x0000000426187c11 */ /* 0x000fc8000f8010ff */
[----:B------:R-:W-:-:S06]  /*1fb0*/  LEA.HI.X R25, R38, UR5, R2, 0x2, P0 ;  /* 0x0000000526197c11 */ /* 0x000fcc00080f1402 */
[----:B------:R0:W5:Y:S03]  /*1fc0*/  LDG.E R25, desc[UR8][R24.64] ;  /* 0x0000000818197981 */ /* 0x000166000c1e1900 */
.L_x_138:
[----:B------:R-:W-:Y:S05]  /*1fd0*/  BSYNC B0 ;  /* 0x0000000000007941 */ /* 0x000fea0003800000 */
.L_x_137:
[----:B-----5:R1:W-:Y:S01]  /*1fe0*/  @!P2 STS [R10], R25 ;  /* 0x000000190a00a388 */ /* 0x0203e20000000800 */
[----:B------:R-:W-:Y:S01]  /*1ff0*/  BSSY B0, `(.L_x_139) ;  /* 0x000000d000007945 */ /* 0x000fe20003800000 */
[----:B------:R-:W-:Y:S06]  /*2000*/  BAR.SYNC.DEFER_BLOCKING 0x0 ;  /* 0x0000000000007b1d */ /* 0x000fec0000010000 */
[----:B------:R-:W-:Y:S05]  /*2010*/  @P2 BRA `(.L_x_140) ;  /* 0x0000000000282947 */ /* 0x000fea0003800000 */
[----:B------:R-:W2:Y:S01]  /*2020*/  S2R R2, SR_CgaCtaId ;  /* 0x0000000000027919 */ /* 0x000ea20000008800 */
[----:B------:R-:W-:Y:S02]  /*2030*/  LEA.HI R20, R0, R21, RZ, 0x5 ;  /* 0x0000001500147211 */ /* 0x000fe400078f28ff */
[----:B------:R-:W-:Y:S02]  /*2040*/  MOV R23, 0x400 ;  /* 0x0000040000177802 */ /* 0x000fe40000000f00 */
[----:B-1----:R-:W-:-:S05]  /*2050*/  LOP3.LUT R10, R20, 0xffffffe0, RZ, 0xc0, !PT ;  /* 0xffffffe0140a7812 */ /* 0x002fca00078ec0ff */
[----:B------:R-:W-:Y:S01]  /*2060*/  IMAD.IADD R21, R21, 0x1, -R10 ;  /* 0x0000000115157824 */ /* 0x000fe200078e0a0a */
[----:B--2---:R-:W-:-:S05]  /*2070*/  LEA R2, R2, R23, 0x18 ;  /* 0x0000001702027211 */ /* 0x004fca00078ec0ff */
[----:B------:R-:W-:Y:S01]  /*2080*/  IMAD R2, R21, 0x14, R2 ;  /* 0x0000001415027824 */ /* 0x000fe200078e0202 */
[----:B------:R-:W-:-:S05]  /*2090*/  SHF.R.S32.HI R21, RZ, 0x5, R20 ;  /* 0x00000005ff157819 */ /* 0x000fca0000011414 */
[----:B------:R-:W-:-:S05]  /*20a0*/  IMAD R2, R21, 0x4, R2 ;  /* 0x0000000415027824 */ /* 0x000fca00078e0202 */
[----:B------:R2:W3:Y:S02]  /*20b0*/  LDS R29, [R2] ;  /* 0x00000000021d7984 */ /* 0x0004e40000000800 */
.L_x_140:
[----:B------:R-:W-:Y:S05]  /*20c0*/  BSYNC B0 ;  /* 0x0000000000007941 */ /* 0x000fea0003800000 */
.L_x_139:
[----:B-1-3--:R-:W1:Y:S01]  /*20d0*/  SHFL.BFLY PT, R10, R29, 0x10, 0x1f ;  /* 0x0e001f001d0a7f89 */ /* 0x00ae6200000e0000 */
[----:B------:R-:W-:Y:S01]  /*20e0*/  IMAD.MOV.U32 R20, RZ, RZ, 0x3bbb989d ;  /* 0x3bbb989dff147424 */ /* 0x000fe200078e00ff */
[----:B------:R-:W-:Y:S01]  /*20f0*/  ISETP.NE.U32.AND P1, PT, R36, RZ, PT ;  /* 0x000000ff2400720c */ /* 0x000fe20003f25070 */
[----:B------:R-:W-:Y:S01]  /*2100*/  BSSY B0, `(.L_x_141) ;  /* 0x000004e000007945 */ /* 0x000fe20003800000 */
[----:B------:R-:W-:Y:S02]  /*2110*/  ISETP.GT.AND P2, PT, R22, RZ, PT ;  /* 0x000000ff1600720c */ /* 0x000fe40003f44270 */
[----:B-1----:R-:W-:-:S05]  /*2120*/  FMNMX R10, R10, R29, !PT ;  /* 0x0000001d0a0a7209 */ /* 0x002fca0007800000 */
[----:B------:R-:W1:Y:S02]  /*2130*/  SHFL.BFLY PT, R23, R10, 0x8, 0x1f ;  /* 0x0d001f000a177f89 */ /* 0x000e6400000e0000 */
[----:B-1----:R-:W-:Y:S01]  /*2140*/  FMNMX R23, R10, R23, !PT ;  /* 0x000000170a177209 */ /* 0x002fe20007800000 */
[----:B------:R-:W-:-:S04]  /*2150*/  IMAD.MOV.U32 R10, RZ, RZ, 0x437c0000 ;  /* 0x437c0000ff0a7424 */ /* 0x000fc800078e00ff */
[----:B0-----:R-:W0:Y:S02]  /*2160*/  SHFL.BFLY PT, R24, R23, 0x4, 0x1f ;  /* 0x0c801f0017187f89 */ /* 0x001e2400000e0000 */
[----:B0-----:R-:W-:-:S05]  /*2170*/  FMNMX R24, R23, R24, !PT ;  /* 0x0000001817187209 */ /* 0x001fca0007800000 */
[----:B------:R-:W0:Y:S02]  /*2180*/  SHFL.BFLY PT, R25, R24, 0x2, 0x1f ;  /* 0x0c401f0018197f89 */ /* 0x000e2400000e0000 */
[----:B0-----:R-:W-:-:S05]  /*2190*/  FMNMX R25, R24, R25, !PT ;  /* 0x0000001918197209 */ /* 0x001fca0007800000 */
[----:B--2---:R-:W0:Y:S02]  /*21a0*/  SHFL.BFLY PT, R2, R25, 0x1, 0x1f ;  /* 0x0c201f0019027f89 */ /* 0x004e2400000e0000 */
[----:B0-----:R-:W-:-:S04]  /*21b0*/  FMNMX R2, R25, R2, !PT ;  /* 0x0000000219027209 */ /* 0x001fc80007800000 */
[----:B------:R-:W-:-:S04]  /*21c0*/  FSETP.NEU.AND P0, PT, R2, -INF , PT ;  /* 0xff8000000200780b */ /* 0x000fc80003f0d000 */
[----:B------:R-:W-:Y:S02]  /*21d0*/  FSEL R2, R2, RZ, P0 ;  /* 0x000000ff02027208 */ /* 0x000fe40000000000 */
[----:B------:R-:W-:Y:S01]  /*21e0*/  ISETP.GT.U32.AND P0, PT, R28, RZ, PT ;  /* 0x000000ff1c00720c */ /* 0x000fe20003f04070 */
[----:B------:R-:W-:Y:S02]  /*21f0*/  IMAD.MOV.U32 R28, RZ, RZ, 0x7f800000 ;  /* 0x7f800000ff1c7424 */ /* 0x000fe400078e00ff */
[----:B------:R-:W-:Y:S01]  /*2200*/  FADD R21, -R2, R29 ;  /* 0x0000001d02157221 */ /* 0x000fe20000000100 */
[----:B------:R-:W-:-:S03]  /*2210*/  ISETP.GT.AND.EX P0, PT, R13, RZ, PT, P0 ;  /* 0x000000ff0d00720c */ /* 0x000fc60003f04300 */
[----:B------:R-:W-:-:S04]  /*2220*/  FFMA.SAT R23, R21, R20, 0.5 ;  /* 0x3f00000015177423 */ /* 0x000fc80000002014 */
[----:B------:R-:W-:Y:S02]  /*2230*/  FFMA.RM R20, R23, R10, 12582913 ;  /* 0x4b40000117147423 */ /* 0x000fe4000000400a */
[----:B------:R-:W0:Y:S02]  /*2240*/  S2R R23, SR_TID.X ;  /* 0x0000000000177919 */ /* 0x000e240000002100 */
[----:B------:R-:W-:-:S04]  /*2250*/  FADD R10, R20, -12583039 ;  /* 0xcb40007f140a7421 */ /* 0x000fc80000000000 */
[----:B------:R-:W-:-:S04]  /*2260*/  FFMA R10, R21, 1.4426950216293334961, -R10 ;  /* 0x3fb8aa3b150a7823 */ /* 0x000fc8000000080a */
[----:B------:R-:W-:Y:S01]  /*2270*/  FFMA R38, R21, 1.925963033500011079e-08, R10 ;  /* 0x32a5706015267823 */ /* 0x000fe2000000000a */
[----:B------:R-:W-:-:S03]  /*2280*/  IMAD.SHL.U32 R21, R20, 0x800000, RZ ;  /* 0x0080000014157824 */ /* 0x000fc600078e00ff */
[----:B------:R-:W1:Y:S02]  /*2290*/  MUFU.EX2 R24, R38 ;  /* 0x0000002600187308 */ /* 0x000e640000000800 */
[----:B-1----:R-:W-:Y:S01]  /*22a0*/  FMUL R24, R21, R24 ;  /* 0x0000001815187220 */ /* 0x002fe20000400000 */
[----:B------:R-:W-:-:S04]  /*22b0*/  IMAD.MOV.U32 R21, RZ, RZ, R37 ;  /* 0x000000ffff157224 */ /* 0x000fc800078e0025 */
[----:B------:R-:W1:Y:S01]  /*22c0*/  SHFL.BFLY PT, R27, R24, 0x10, 0x1f ;  /* 0x0e001f00181b7f89 */ /* 0x000e6200000e0000 */
[----:B------:R-:W-:Y:S01]  /*22d0*/  ISETP.NE.AND.EX P1, PT, R21, RZ, PT, P1 ;  /* 0x000000ff1500720c */ /* 0x000fe20003f25310 */
[----:B-1----:R-:W-:-:S05]  /*22e0*/  FADD R27, R24, R27 ;  /* 0x0000001b181b7221 */ /* 0x002fca0000000000 */
[----:B------:R-:W1:Y:S02]  /*22f0*/  SHFL.BFLY PT, R20, R27, 0x8, 0x1f ;  /* 0x0d001f001b147f89 */ /* 0x000e6400000e0000 */
[----:B-1----:R-:W-:-:S05]  /*2300*/  FADD R20, R27, R20 ;  /* 0x000000141b147221 */ /* 0x002fca0000000000 */
[----:B------:R-:W1:Y:S02]  /*2310*/  SHFL.BFLY PT, R25, R20, 0x4, 0x1f ;  /* 0x0c801f0014197f89 */ /* 0x000e6400000e0000 */
[----:B-1----:R-:W-:Y:S01]  /*2320*/  FADD R25, R20, R25 ;  /* 0x0000001914197221 */ /* 0x002fe20000000000 */
[----:B------:R-:W-:-:S04]  /*2330*/  SEL R20, RZ, 0x1, !P0 ;  /* 0x00000001ff147807 */ /* 0x000fc80004000000 */
[----:B------:R-:W1:Y:S01]  /*2340*/  SHFL.BFLY PT, R10, R25, 0x2, 0x1f ;  /* 0x0c401f00190a7f89 */ /* 0x000e6200000e0000 */
[----:B------:R-:W-:-:S04]  /*2350*/  LEA.HI.SX32 R20, P0, R13, R20, 0x1 ;  /* 0x000000140d147211 */ /* 0x000fc80007810aff */
[----:B------:R-:W-:Y:S02]  /*2360*/  LEA.HI.X.SX32 R13, R13, RZ, 0x1, P0 ;  /* 0x000000ff0d0d7211 */ /* 0x000fe400000f0eff */
[----:B0-----:R-:W-:Y:S02]  /*2370*/  LOP3.LUT P0, RZ, R23, 0x1f, RZ, 0xc0, !PT ;  /* 0x0000001f17ff7812 */ /* 0x001fe4000780c0ff */
[----:B------:R-:W-:Y:S02]  /*2380*/  @!P1 SEL R36, R20, RZ, P2 ;  /* 0x000000ff14249207 */ /* 0x000fe40001000000 */
[----:B------:R-:W-:Y:S02]  /*2390*/  @!P1 SEL R21, R13, RZ, P2 ;  /* 0x000000ff0d159207 */ /* 0x000fe40001000000 */
[----:B------:R-:W-:Y:S01]  /*23a0*/  ISETP.GT.OR P2, PT, R23, 0x7f, P0 ;  /* 0x0000007f1700780c */ /* 0x000fe20000744670 */
[----:B-1----:R-:W-:Y:S01]  /*23b0*/  FADD R10, R25, R10 ;  /* 0x0000000a190a7221 */ /* 0x002fe20000000000 */
[----:B------:R-:W-:-:S04]  /*23c0*/  IABS R25, R34 ;  /* 0x0000002200197213 */ /* 0x000fc80000000000 */
[----:B------:R-:W0:Y:S01]  /*23d0*/  SHFL.BFLY PT, R27, R10, 0x1, 0x1f ;  /* 0x0c201f000a1b7f89 */ /* 0x000e2200000e0000 */
[----:B------:R-:W-:-:S04]  /*23e0*/  ISETP.GT.U32.AND P1, PT, R36, R25, PT ;  /* 0x000000192400720c */ /* 0x000fc80003f24070 */
[----:B------:R-:W-:Y:S02]  /*23f0*/  ISETP.GT.AND.EX P1, PT, R21, RZ, PT, P1 ;  /* 0x000000ff1500720c */ /* 0x000fe40003f24310 */
[C---:B0-----:R-:W-:Y:S01]  /*2400*/  FSETP.NE.AND P0, PT, R10.reuse, -R27, PT ;  /* 0x8000001b0a00720b */ /* 0x041fe20003f05000 */
[----:B------:R-:W-:-:S12]  /*2410*/  FADD R22, R10, R27 ;  /* 0x0000001b0a167221 */ /* 0x000fd80000000000 */
[----:B------:R-:W-:Y:S05]  /*2420*/  @!P0 BRA `(.L_x_142) ;  /* 0x00000000006c8947 */ /* 0x000fea0003800000 */
        /* <DEDUP_REMOVED lines=27> */
.L_x_142:
[----:B------:R-:W-:Y:S05]  /*25e0*/  BSYNC B0 ;  /* 0x0000000000007941 */ /* 0x000fea0003800000 */
.L_x_141:
[----:B------:R-:W-:Y:S01]  /*25f0*/  BSSY B1, `(.L_x_143) ;  /* 0x00001cc000017945 */ /* 0x000fe20003800000 */
[----:B------:R-:W-:Y:S02]  /*2600*/  SEL R13, R25, R36, P1 ;  /* 0x00000024190d7207 */ /* 0x000fe40000800000 */
[----:B------:R-:W-:Y:S01]  /*2610*/  @P1 SHF.R.S32.HI R21, RZ, 0x1f, R25 ;  /* 0x0000001fff151819 */ /* 0x000fe20000011419 */
[----:B------:R-:W-:Y:S06]  /*2620*/  @P2 BRA `(.L_x_144) ;  /* 0x0000001c00202947 */ /* 0x000fec0003800000 */
[----:B------:R-:W-:Y:S01]  /*2630*/  ULDC.U8 UR4, c[0x0][0x3d8] ;  /* 0x0000f60000047ab9 */ /* 0x000fe20000000000 */
[----:B------:R-:W-:Y:S02]  /*2640*/  LEA.HI R0, R0, R23, RZ, 0x5 ;  /* 0x0000001700007211 */ /* 0x000fe400078f28ff */
[----:B------:R-:W-:Y:S02]  /*2650*/  ISETP.NE.AND P1, PT, RZ, UR4, PT ;  /* 0x00000004ff007c0c */ /* 0x000fe4000bf25270 */
[----:B------:R-:W-:-:S04]  /*2660*/  SHF.R.S32.HI R0, RZ, 0x5, R0 ;  /* 0x00000005ff007819 */ /* 0x000fc80000011400 */
[----:B------:R-:W-:-:S04]  /*2670*/  IADD3 R36, P0, R0, UR7, RZ ;  /* 0x0000000700247c10 */ /* 0x000fc8000ff1e0ff */
[----:B------:R-:W-:-:S03]  /*2680*/  LEA.HI.X.SX32 R37, R0, UR6, 0x1, P0 ;  /* 0x0000000600257c11 */ /* 0x000fc600080f0eff */
[----:B------:R-:W-:Y:S06]  /*2690*/  @!P1 BRA `(.L_x_145) ;  /* 0x0000001800f49947 */ /* 0x000fec0003800000 */
        /* <DEDUP_REMOVED lines=19> */
[----:B------:R-:W-:Y:S05]  /*27d0*/  CALL.REL.NOINC `($__internal_2_$__cuda_sm20_div_s64) ;  /* 0x0000002400507944 */ /* 0x000fea0003c00000 */
[----:B------:R-:W-:Y:S02]  /*27e0*/  IADD3 R27, P0, RZ, -R0, RZ ;  /* 0x80000000ff1b7210 */ /* 0x000fe40007f1e0ff */
[-C--:B------:R-:W-:Y:S02]  /*27f0*/  MOV R41, R25.reuse ;  /* 0x0000001900297202 */ /* 0x080fe40000000f00 */
[----:B------:R-:W-:Y:S01]  /*2800*/  IADD3.X R23, RZ, ~R25, RZ, P0, !PT ;  /* 0x80000019ff177210 */ /* 0x000fe200007fe4ff */
[----:B------:R-:W-:-:S04]  /*2810*/  IMAD.WIDE.U32 R36, R40, R27, R36 ;  /* 0x0000001b28247225 */ /* 0x000fc800078e0024 */
[----:B------:R-:W-:Y:S01]  /*2820*/  IMAD R23, R23, R40, RZ ;  /* 0x0000002817177224 */ /* 0x000fe200078e02ff */
[----:B------:R-:W-:Y:S02]  /*2830*/  MOV R30, R36 ;  /* 0x00000024001e7202 */ /* 0x000fe40000000f00 */
[----:B------:R-:W-:Y:S01]  /*2840*/  MOV R40, R0 ;  /* 0x0000000000287202 */ /* 0x000fe20000000f00 */
[----:B------:R-:W-:-:S05]  /*2850*/  IMAD R23, R10, R27, R23 ;  /* 0x0000001b0a177224 */ /* 0x000fca00078e0217 */
[----:B------:R-:W-:Y:S01]  /*2860*/  IADD3 R23, R37, R23, RZ ;  /* 0x0000001725177210 */ /* 0x000fe20007ffe0ff */
[----:B------:R-:W-:Y:S05]  /*2870*/  BRA `(.L_x_148) ;  /* 0x00000000005c7947 */ /* 0x000fea0003800000 */
.L_x_147:
        /* <DEDUP_REMOVED lines=23> */
.L_x_148:
[----:B------:R-:W-:Y:S05]  /*29f0*/  BSYNC B0 ;  /* 0x0000000000007941 */ /* 0x000fea0003800000 */
.L_x_146:
[----:B------:R-:W-:Y:S01]  /*2a00*/  LOP3.LUT R0, R23, R3, RZ, 0xfc, !PT ;  /* 0x0000000317007212 */ /* 0x000fe200078efcff */
[----:B------:R-:W-:Y:S03]  /*2a10*/  BSSY B0, `(.L_x_149) ;  /* 0x0000029000007945 */ /* 0x000fe60003800000 */
[----:B------:R-:W-:-:S13]  /*2a20*/  ISETP.NE.U32.AND P0, PT, R0, RZ, PT ;  /* 0x000000ff0000720c */ /* 0x000fda0003f05070 */
[----:B------:R-:W-:Y:S05]  /*2a30*/  @!P0 BRA `(.L_x_150) ;  /* 0x0000000000408947 */ /* 0x000fea0003800000 */
[----:B------:R-:W-:Y:S01]  /*2a40*/  IMAD.MOV.U32 R24, RZ, RZ, R30 ;  /* 0x000000ffff187224 */ /* 0x000fe200078e001e */
[----:B------:R-:W-:Y:S01]  /*2a50*/  MOV R22, R33 ;  /* 0x0000002100167202 */ /* 0x000fe20000000f00 */
[----:B------:R-:W-:Y:S01]  /*2a60*/  IMAD.MOV.U32 R10, RZ, RZ, R3 ;  /* 0x000000ffff0a7224 */ /* 0x000fe200078e0003 */
[----:B------:R-:W-:Y:S02]  /*2a70*/  MOV R20, 0x2a90 ;  /* 0x00002a9000147802 */ /* 0x000fe40000000f00 */
[----:B------:R-:W-:Y:S05]  /*2a80*/  CALL.REL.NOINC `($__internal_2_$__cuda_sm20_div_s64) ;  /* 0x0000002000a47944 */ /* 0x000fea0003c00000 */
[----:B------:R-:W-:Y:S01]  /*2a90*/  IADD3 R10, P0, RZ, -R0, RZ ;  /* 0x80000000ff0a7210 */ /* 0x000fe20007f1e0ff */
[----:B------:R-:W-:Y:S01]  /*2aa0*/  IMAD.MOV.U32 R35, RZ, RZ, R25 ;  /* 0x000000ffff237224 */ /* 0x000fe200078e0019 */
[----:B------:R-:W-:Y:S02]  /*2ab0*/  MOV R22, R30 ;  /* 0x0000001e00167202 */ /* 0x000fe40000000f00 */
[----:B------:R-:W-:Y:S02]  /*2ac0*/  IADD3.X R2, RZ, ~R25, RZ, P0, !PT ;  /* 0x80000019ff027210 */ /* 0x000fe400007fe4ff */
[----:B------:R-:W-:Y:S01]  /*2ad0*/  MOV R34, R0 ;  /* 0x0000000000227202 */ /* 0x000fe20000000f00 */
[----:B------:R-:W-:-:S04]  /*2ae0*/  IMAD.WIDE.U32 R22, R33, R10, R22 ;  /* 0x0000000a21167225 */ /* 0x000fc800078e0016 */
[----:B------:R-:W-:Y:S01]  /*2af0*/  IMAD R2, R2, R33, RZ ;  /* 0x0000002102027224 */ /* 0x000fe200078e02ff */
[----:B------:R-:W-:-:S03]  /*2b00*/  MOV R30, R22 ;  /* 0x00000016001e7202 */ /* 0x000fc60000000f00 */
[----:B------:R-:W-:-:S04]  /*2b10*/  IMAD R3, R3, R10, R2 ;  /* 0x0000000a03037224 */ /* 0x000fc800078e0202 */
[----:B------:R-:W-:Y:S01]  /*2b20*/  IMAD.IADD R3, R23, 0x1, R3 ;  /* 0x0000000117037824 */ /* 0x000fe200078e0203 */
[----:B------:R-:W-:Y:S05]  /*2b30*/  BRA `(.L_x_151) ;  /* 0x0000000000587947 */ /* 0x000fea0003800000 */
.L_x_150:
        /* <DEDUP_REMOVED lines=9> */
[----:B------:R-:W-:Y:S01]  /*2bd0*/  IMAD.HI.U32 R23, R3, R23, R2 ;  /* 0x0000001703177227 */ /* 0x000fe200078e0002 */
[----:B------:R-:W-:-:S05]  /*2be0*/  MOV R3, RZ ;  /* 0x000000ff00037202 */ /* 0x000fca0000000f00 */
        /* <DEDUP_REMOVED lines=11> */
.L_x_151:
[----:B------:R-:W-:Y:S05]  /*2ca0*/  BSYNC B0 ;  /* 0x0000000000007941 */ /* 0x000fea0003800000 */
.L_x_149:
        /* <DEDUP_REMOVED lines=13> */
[----:B------:R-:W-:Y:S05]  /*2d80*/  CALL.REL.NOINC `($__internal_2_$__cuda_sm20_div_s64) ;  /* 0x0000001c00e47944 */ /* 0x000fea0003c00000 */
[-C--:B------:R-:W-:Y:S02]  /*2d90*/  IADD3 R27, P0, RZ, -R0.reuse, RZ ;  /* 0x80000000ff1b7210 */ /* 0x080fe40007f1e0ff */
[----:B------:R-:W-:Y:S02]  /*2da0*/  MOV R24, R0 ;  /* 0x0000000000187202 */ /* 0x000fe40000000f00 */
[----:B------:R-:W-:Y:S01]  /*2db0*/  IADD3.X R23, RZ, ~R25, RZ, P0, !PT ;  /* 0x80000019ff177210 */ /* 0x000fe200007fe4ff */
[----:B------:R-:W-:-:S04]  /*2dc0*/  IMAD.WIDE.U32 R34, R12, R27, R34 ;  /* 0x0000001b0c227225 */ /* 0x000fc800078e0022 */
[----:B------:R-:W-:Y:S01]  /*2dd0*/  IMAD R23, R23, R12, RZ ;  /* 0x0000000c17177224 */ /* 0x000fe200078e02ff */
[----:B------:R-:W-:-:S03]  /*2de0*/  MOV R12, R34 ;  /* 0x00000022000c7202 */ /* 0x000fc60000000f00 */
[----:B------:R-:W-:-:S05]  /*2df0*/  IMAD R23, R4, R27, R23 ;  /* 0x0000001b04177224 */ /* 0x000fca00078e0217 */
[----:B------:R-:W-:Y:S01]  /*2e00*/  IADD3 R2, R35, R23, RZ ;  /* 0x0000001723027210 */ /* 0x000fe20007ffe0ff */
[----:B------:R-:W-:Y:S05]  /*2e10*/  BRA `(.L_x_154) ;  /* 0x0000000000587947 */ /* 0x000fea0003800000 */
.L_x_153:
[----:B------:R-:W0:Y:S01]  /*2e20*/  I2F.U32.RP R2, R12 ;  /* 0x0000000c00027306 */ /* 0x000e220000209000 */
[----:B------:R-:W-:Y:S01]  /*2e30*/  ISETP.NE.U32.AND P0, PT, R12, RZ, PT ;  /* 0x000000ff0c00720c */ /* 0x000fe20003f05070 */
[----:B------:R-:W-:-:S06]  /*2e40*/  HFMA2.MMA R25, -RZ, RZ, 0, 0 ;  /* 0x00000000ff197435 */ /* 0x000fcc00000001ff */
[----:B0-----:R-:W0:Y:S02]  /*2e50*/  MUFU.RCP R22, R2 ;  /* 0x0000000200167308 */ /* 0x001e240000001000 */
[----:B0-----:R-:W-:Y:S02]  /*2e60*/  IADD3 R22, R22, 0xffffffe, RZ ;  /* 0x0ffffffe16167810 */ /* 0x001fe40007ffe0ff */
[----:B------:R-:W-:-:S04]  /*2e70*/  MOV R2, RZ ;  /* 0x000000ff00027202 */ /* 0x000fc80000000f00 */
        /* <DEDUP_REMOVED lines=16> */
.L_x_154:
[----:B------:R-:W-:Y:S05]  /*2f80*/  BSYNC B0 ;  /* 0x0000000000007941 */ /* 0x000fea0003800000 */
.L_x_152:
[----:B------:R-:W-:Y:S01]  /*2f90*/  ISETP.LT.U32.AND P0, PT, R19, 0x1, PT ;  /* 0x000000011300780c */ /* 0x000fe20003f01070 */
[----:B------:R-:W-:Y:S01]  /*2fa0*/  ULDC.U8 UR10, c[0x0][0x3d9] ;  /* 0x0000f640000a7ab9 */ /* 0x000fe20000000000 */
[----:B------:R-:W-:Y:S01]  /*2fb0*/  ULDC.64 UR4, c[0x0][0x2c0] ;  /* 0x0000b00000047ab9 */ /* 0x000fe20000000a00 */
[----:B------:R-:W-:Y:S01]  /*2fc0*/  UISETP.NE.AND UP0, UPT, UR10, URZ, UPT ;  /* 0x0000003f0a00728c */ /* 0x000fe2000bf05270 */
[C---:B------:R-:W-:Y:S01]  /*2fd0*/  ISETP.LT.AND.EX P0, PT, R18.reuse, RZ, PT, P0 ;  /* 0x000000ff1200720c */ /* 0x040fe20003f01300 */
[----:B------:R-:W-:Y:S01]  /*2fe0*/  UIMAD UR4, UR4, UR5, URZ ;  /* 0x00000005040472a4 */ /* 0x000fe2000f8e023f */
[----:B------:R-:W-:Y:S01]  /*2ff0*/  IMAD R3, R3, R26, RZ ;  /* 0x0000001a03037224 */ /* 0x000fe200078e02ff */
[----:B------:R-:W-:Y:S01]  /*3000*/  USEL UR11, UR5, 0x1, !UP0 ;  /* 0x00000001050b7887 */ /* 0x000fe2000c000000 */
[----:B------:R-:W-:Y:S01]  /*3010*/  SEL R22, R19, 0x1, P0 ;  /* 0x0000000113167807 */ /* 0x000fe20000000000 */
[----:B------:R-:W-:Y:S01]  /*3020*/  USHF.R.S32.HI UR10, URZ, 0x1f, UR4 ;  /* 0x0000001f3f0a7899 */ /* 0x000fe20008011404 */
[----:B------:R-:W-:Y:S01]  /*3030*/  SEL R4, R18, RZ, P0 ;  /* 0x000000ff12047207 */ /* 0x000fe20000000000 */
[----:B------:R-:W-:Y:S01]  /*3040*/  USHF.R.S32.HI UR5, URZ, 0x1f, UR11 ;  /* 0x0000001f3f057899 */ /* 0x000fe2000801140b */
[----:B------:R-:W-:Y:S01]  /*3050*/  IMAD.WIDE.U32 R36, R12, UR4, RZ ;  /* 0x000000040c247c25 */ /* 0x000fe2000f8e00ff */
[----:B------:R-:W-:Y:S03]  /*3060*/  BSSY B0, `(.L_x_155) ;  /* 0x0000043000007945 */ /* 0x000fe60003800000 */
[----:B------:R-:W-:-:S02]  /*3070*/  IMAD R0, R16, R22, RZ ;  /* 0x0000001610007224 */ /* 0x000fc400078e02ff */
[----:B------:R-:W-:-:S04]  /*3080*/  IMAD.WIDE.U32 R22, R17, R22, RZ ;  /* 0x0000001611167225 */ /* 0x000fc800078e00ff */
[----:B------:R-:W-:Y:S02]  /*3090*/  IMAD R27, R4, R17, R0 ;  /* 0x00000011041b7224 */ /* 0x000fe400078e0200 */
[----:B------:R-:W-:Y:S02]  /*30a0*/  IMAD R4, R11, R26, RZ ;  /* 0x0000001a0b047224 */ /* 0x000fe400078e02ff */
[----:B------:R-:W-:Y:S01]  /*30b0*/  IMAD R11, R2, UR4, RZ ;  /* 0x00000004020b7c24 */ /* 0x000fe2000f8e02ff */
[----:B------:R-:W-:Y:S01]  /*30c0*/  IADD3 R27, R23, R27, RZ ;  /* 0x0000001b171b7210 */ /* 0x000fe20007ffe0ff */
[----:B------:R-:W-:-:S04]  /*30d0*/  IMAD.WIDE.U32 R34, R24, UR11, RZ ;  /* 0x0000000b18227c25 */ /* 0x000fc8000f8e00ff */
[-C--:B------:R-:W-:Y:S02]  /*30e0*/  IMAD R0, R27, R32.reuse, RZ ;  /* 0x000000201b007224 */ /* 0x080fe400078e02ff */
[----:B------:R-:W-:-:S04]  /*30f0*/  IMAD.WIDE.U32 R32, R22, R32, RZ ;  /* 0x0000002016207225 */ /* 0x000fc800078e00ff */
[----:B------:R-:W-:Y:S02]  /*3100*/  IMAD R23, R31, R22, R0 ;  /* 0x000000161f177224 */ /* 0x000fe400078e0200 */
[----:B------:R-:W-:Y:S02]  /*3110*/  IMAD R11, R12, UR10, R11 ;  /* 0x0000000a0c0b7c24 */ /* 0x000fe4000f8e020b */
[----:B------:R-:W-:Y:S01]  /*3120*/  IMAD R8, R8, UR4, RZ ;  /* 0x0000000408087c24 */ /* 0x000fe2000f8e02ff */
[----:B------:R-:W-:Y:S01]  /*3130*/  IADD3 R10, R33, R23, RZ ;  /* 0x00000017210a7210 */ /* 0x000fe20007ffe0ff */
[----:B------:R-:W-:Y:S01]  /*3140*/  IMAD R5, R5, UR4, RZ ;  /* 0x0000000405057c24 */ /* 0x000fe2000f8e02ff */
[----:B------:R-:W-:Y:S01]  /*3150*/  SHF.R.S32.HI R23, RZ, 0x1f, R26 ;  /* 0x0000001fff177819 */ /* 0x000fe2000001141a */
[----:B------:R-:W-:Y:S01]  /*3160*/  IMAD R9, R9, UR11, RZ ;  /* 0x0000000b09097c24 */ /* 0x000fe2000f8e02ff */
[----:B------:R-:W-:Y:S01]  /*3170*/  LOP3.LUT R0, R41, R10, RZ, 0xfc, !PT ;  /* 0x0000000a29007212 */ /* 0x000fe200078efcff */
[----:B------:R-:W-:Y:S01]  /*3180*/  IMAD R6, R6, UR11, RZ ;  /* 0x0000000b06067c24 */ /* 0x000fe2000f8e02ff */
[----:B------:R-:W-:Y:S01]  /*3190*/  IADD3 R11, R37, R11, RZ ;  /* 0x0000000b250b7210 */ /* 0x000fe20007ffe0ff */
[----:B------:R-:W-:Y:S01]  /*31a0*/  IMAD R3, R23, R30, R3 ;  /* 0x0000001e17037224 */ /* 0x000fe200078e0203 */
[----:B------:R-:W-:Y:S01]  /*31b0*/  ISETP.NE.U32.AND P0, PT, R0, RZ, PT ;  /* 0x000000ff0000720c */ /* 0x000fe20003f05070 */
[----:B------:R-:W-:-:S02]  /*31c0*/  IMAD R23, R25, UR11, RZ ;  /* 0x0000000b19177c24 */ /* 0x000fc4000f8e02ff */
[----:B------:R-:W-:-:S04]  /*31d0*/  IMAD.WIDE.U32 R30, R30, R26, RZ ;  /* 0x0000001a1e1e7225 */ /* 0x000fc800078e00ff */
[----:B------:R-:W-:Y:S01]  /*31e0*/  IMAD R23, R24, UR5, R23 ;  /* 0x0000000518177c24 */ /* 0x000fe2000f8e0217 */
[----:B------:R-:W-:-:S04]  /*31f0*/  IADD3 R3, R31, R3, RZ ;  /* 0x000000031f037210 */ /* 0x000fc80007ffe0ff */
[----:B------:R-:W-:Y:S01]  /*3200*/  IADD3 R12, R35, R23, RZ ;  /* 0x00000017230c7210 */ /* 0x000fe20007ffe0ff */
[----:B------:R-:W-:Y:S06]  /*3210*/  @!P0 BRA `(.L_x_156) ;  /* 0x0000000000408947 */ /* 0x000fec0003800000 */
[----:B------:R-:W-:Y:S01]  /*3220*/  IMAD.MOV.U32 R24, RZ, RZ, R40 ;  /* 0x000000ffff187224 */ /* 0x000fe200078e0028 */
[----:B------:R-:W-:Y:S01]  /*3230*/  MOV R23, R41 ;  /* 0x0000002900177202 */ /* 0x000fe20000000f00 */
[----:B------:R-:W-:Y:S01]  /*3240*/  IMAD.MOV.U32 R22, RZ, RZ, R32 ;  /* 0x000000ffff167224 */ /* 0x000fe200078e0020 */
[----:B------:R-:W-:Y:S02]  /*3250*/  MOV R20, 0x3270 ;  /* 0x0000327000147802 */ /* 0x000fe40000000f00 */
[----:B------:R-:W-:Y:S05]  /*3260*/  CALL.REL.NOINC `($__internal_2_$__cuda_sm20_div_s64) ;  /* 0x0000001800ac7944 */ /* 0x000fea0003c00000 */
[----:B------:R-:W-:Y:S02]  /*3270*/  IADD3 R27, P0, RZ, -R0, RZ ;  /* 0x80000000ff1b7210 */ /* 0x000fe40007f1e0ff */
[----:B------:R-:W-:Y:S02]  /*3280*/  MOV R38, R40 ;  /* 0x0000002800267202 */ /* 0x000fe40000000f00 */
[----:B------:R-:W-:Y:S02]  /*3290*/  IADD3.X R23, RZ, ~R25, RZ, P0, !PT ;  /* 0x80000019ff177210 */ /* 0x000fe400007fe4ff */
[----:B------:R-:W-:Y:S01]  /*32a0*/  MOV R39, R41 ;  /* 0x0000002900277202 */ /* 0x000fe20000000f00 */
[----:B------:R-:W-:Y:S01]  /*32b0*/  IMAD.MOV.U32 R41, RZ, RZ, R25 ;  /* 0x000000ffff297224 */ /* 0x000fe200078e0019 */
[----:B------:R-:W-:Y:S01]  /*32c0*/  MOV R40, R0 ;  /* 0x0000000000287202 */ /* 0x000fe20000000f00 */
[-C--:B------:R-:W-:Y:S02]  /*32d0*/  IMAD R23, R23, R32.reuse, RZ ;  /* 0x0000002017177224 */ /* 0x080fe400078e02ff */
[----:B------:R-:W-:-:S04]  /*32e0*/  IMAD.WIDE.U32 R32, R27, R32, R38 ;  /* 0x000000201b207225 */ /* 0x000fc800078e0026 */
[----:B------:R-:W-:-:S04]  /*32f0*/  IMAD R23, R10, R27, R23 ;  /* 0x0000001b0a177224 */ /* 0x000fc800078e0217 */
[----:B------:R-:W-:Y:S01]  /*3300*/  IMAD.IADD R23, R33, 0x1, R23 ;  /* 0x0000000121177824 */ /* 0x000fe200078e0217 */
[----:B------:R-:W-:Y:S05]  /*3310*/  BRA `(.L_x_157) ;  /* 0x00000000005c7947 */ /* 0x000fea0003800000 */
.L_x_156:
        /* <DEDUP_REMOVED lines=23> */
.L_x_157:
[----:B------:R-:W-:Y:S05]  /*3490*/  BSYNC B0 ;  /* 0x0000000000007941 */ /* 0x000fea0003800000 */
.L_x_155:
[----:B------:R-:W-:Y:S01]  /*34a0*/  ISETP.LT.U32.AND P0, PT, R19, 0x1, PT ;  /* 0x000000011300780c */ /* 0x000fe20003f01070 */
[----:B------:R-:W-:Y:S03]  /*34b0*/  BSSY B0, `(.L_x_158) ;  /* 0x000002c000007945 */ /* 0x000fe60003800000 */
[----:B------:R-:W-:-:S04]  /*34c0*/  ISETP.LT.AND.EX P0, PT, R18, RZ, PT, P0 ;  /* 0x000000ff1200720c */ /* 0x000fc80003f01300 */
[----:B------:R-:W-:-:S04]  /*34d0*/  SEL R10, R18, RZ, P0 ;  /* 0x000000ff120a7207 */ /* 0x000fc80000000000 */
[----:B------:R-:W-:-:S04]  /*34e0*/  LOP3.LUT R0, R23, R10, RZ, 0xfc, !PT ;  /* 0x0000000a17007212 */ /* 0x000fc800078efcff */
[----:B------:R-:W-:-:S13]  /*34f0*/  ISETP.NE.U32.AND P1, PT, R0, RZ, PT ;  /* 0x000000ff0000720c */ /* 0x000fda0003f25070 */
[----:B------:R-:W-:Y:S05]  /*3500*/  @!P1 BRA `(.L_x_159) ;  /* 0x00000000003c9947 */ /* 0x000fea0003800000 */
[----:B------:R-:W-:Y:S01]  /*3510*/  SEL R22, R19, 0x1, P0 ;  /* 0x0000000113167807 */ /* 0x000fe20000000000 */
[----:B------:R-:W-:Y:S01]  /*3520*/  IMAD.MOV.U32 R24, RZ, RZ, R32 ;  /* 0x000000ffff187224 */ /* 0x000fe200078e0020 */
[----:B------:R-:W-:Y:S02]  /*3530*/  MOV R20, 0x3550 ;  /* 0x0000355000147802 */ /* 0x000fe40000000f00 */
[----:B------:R-:W-:Y:S05]  /*3540*/  CALL.REL.NOINC `($__internal_2_$__cuda_sm20_div_s64) ;  /* 0x0000001400f47944 */ /* 0x000fea0003c00000 */
[-C--:B------:R-:W-:Y:S01]  /*3550*/  IADD3 R27, P0, RZ, -R0.reuse, RZ ;  /* 0x80000000ff1b7210 */ /* 0x080fe20007f1e0ff */
[----:B------:R-:W-:Y:S01]  /*3560*/  IMAD.MOV.U32 R45, RZ, RZ, R25 ;  /* 0x000000ffff2d7224 */ /* 0x000fe200078e0019 */
[----:B------:R-:W-:Y:S02]  /*3570*/  MOV R33, R23 ;  /* 0x0000001700217202 */ /* 0x000fe40000000f00 */
[----:B------:R-:W-:Y:S02]  /*3580*/  IADD3.X R19, RZ, ~R25, RZ, P0, !PT ;  /* 0x80000019ff137210 */ /* 0x000fe400007fe4ff */
[----:B------:R-:W-:-:S03]  /*3590*/  MOV R44, R0 ;  /* 0x00000000002c7202 */ /* 0x000fc60000000f00 */
[----:B------:R-:W-:Y:S02]  /*35a0*/  IMAD R19, R19, R22, RZ ;  /* 0x0000001613137224 */ /* 0x000fe400078e02ff */
[----:B------:R-:W-:-:S04]  /*35b0*/  IMAD.WIDE.U32 R22, R22, R27, R32 ;  /* 0x0000001b16167225 */ /* 0x000fc800078e0020 */
[----:B------:R-:W-:Y:S01]  /*35c0*/  IMAD R10, R10, R27, R19 ;  /* 0x0000001b0a0a7224 */ /* 0x000fe200078e0213 */
[----:B------:R-:W-:-:S03]  /*35d0*/  MOV R2, R22 ;  /* 0x0000001600027202 */ /* 0x000fc60000000f00 */
[----:B------:R-:W-:Y:S01]  /*35e0*/  IMAD.IADD R10, R23, 0x1, R10 ;  /* 0x00000001170a7824 */ /* 0x000fe200078e020a */
[----:B------:R-:W-:Y:S05]  /*35f0*/  BRA `(.L_x_160) ;  /* 0x00000000005c7947 */ /* 0x000fea0003800000 */
.L_x_159:
[----:B------:R-:W-:Y:S01]  /*3600*/  SEL R19, R19, 0x1, P0 ;  /* 0x0000000113137807 */ /* 0x000fe20000000000 */
[----:B------:R-:W-:Y:S02]  /*3610*/  HFMA2.MMA R22, -RZ, RZ, 0, 0 ;  /* 0x00000000ff167435 */ /* 0x000fe400000001ff */
[----:B------:R-:W-:Y:S01]  /*3620*/  HFMA2.MMA R45, -RZ, RZ, 0, 0 ;  /* 0x00000000ff2d7435 */ /* 0x000fe200000001ff */
[----:B------:R-:W0:Y:S01]  /*3630*/  I2F.U32.RP R10, R19 ;  /* 0x00000013000a7306 */ /* 0x000e220000209000 */
[----:B------:R-:W-:-:S07]  /*3640*/  ISETP.NE.U32.AND P0, PT, R19, RZ, PT ;  /* 0x000000ff1300720c */ /* 0x000fce0003f05070 */
[----:B0-----:R-:W0:Y:S02]  /*3650*/  MUFU.RCP R2, R10 ;  /* 0x0000000a00027308 */ /* 0x001e240000001000 */
[----:B0-----:R-:W-:Y:S01]  /*3660*/  VIADD R2, R2, 0xffffffe ;  /* 0x0ffffffe02027836 */ /* 0x001fe20000000000 */
[----:B------:R-:W-:-:S05]  /*3670*/  MOV R10, RZ ;  /* 0x000000ff000a7202 */ /* 0x000fca0000000f00 */
        /* <DEDUP_REMOVED lines=15> */
.L_x_160:
[----:B------:R-:W-:Y:S05]  /*3770*/  BSYNC B0 ;  /* 0x0000000000007941 */ /* 0x000fea0003800000 */
.L_x_158:
        /* <DEDUP_REMOVED lines=23> */
[----:B------:R-:W-:-:S04]  /*38f0*/  IMAD R19, R2, R17, RZ ;  /* 0x0000001102137224 */ /* 0x000fc800078e02ff */
[----:B------:R-:W-:-:S05]  /*3900*/  IMAD R19, R16, R10, R19 ;  /* 0x0000000a10137224 */ /* 0x000fca00078e0213 */
[----:B------:R-:W-:Y:S01]  /*3910*/  IADD3 R19, R45, R19, RZ ;  /* 0x000000132d137210 */ /* 0x000fe20007ffe0ff */
[----:B------:R-:W-:Y:S05]  /*3920*/  BRA `(.L_x_163) ;  /* 0x00000000005c7947 */ /* 0x000fea0003800000 */
.L_x_162:
        /* <DEDUP_REMOVED lines=23> */
.L_x_163:
[----:B------:R-:W-:Y:S05]  /*3aa0*/  BSYNC B0 ;  /* 0x0000000000007941 */ /* 0x000fea0003800000 */
.L_x_161:
[----:B------:R-:W-:Y:S01]  /*3ab0*/  LOP3.LUT R2, R41, R14, RZ, 0xfc, !PT ;  /* 0x0000000e29027212 */ /* 0x000fe200078efcff */
[----:B------:R-:W-:Y:S01]  /*3ac0*/  IMAD R0, R19, R8, RZ ;  /* 0x0000000813007224 */ /* 0x000fe200078e02ff */
[----:B------:R-:W-:Y:S01]  /*3ad0*/  SHF.R.S32.HI R17, RZ, 0x1f, R8 ;  /* 0x0000001fff117819 */ /* 0x000fe20000011408 */
[----:B------:R-:W-:Y:S01]  /*3ae0*/  IMAD.WIDE.U32 R46, R24, R6, RZ ;  /* 0x00000006182e7225 */ /* 0x000fe200078e00ff */
[----:B------:R-:W-:Y:S01]  /*3af0*/  ISETP.NE.U32.AND P0, PT, R2, RZ, PT ;  /* 0x000000ff0200720c */ /* 0x000fe20003f05070 */
[----:B------:R-:W-:Y:S01]  /*3b00*/  BSSY B0, `(.L_x_164) ;  /* 0x0000032000007945 */ /* 0x000fe20003800000 */
[----:B------:R-:W-:Y:S01]  /*3b10*/  SHF.R.S32.HI R19, RZ, 0x1f, R6 ;  /* 0x0000001fff137819 */ /* 0x000fe20000011406 */
[----:B------:R-:W-:Y:S02]  /*3b20*/  IMAD R17, R17, R44, R0 ;  /* 0x0000002c11117224 */ /* 0x000fe400078e0200 */
[----:B------:R-:W-:Y:S02]  /*3b30*/  IMAD R0, R25, R6, RZ ;  /* 0x0000000619007224 */ /* 0x000fe400078e02ff */
[----:B------:R-:W-:-:S04]  /*3b40*/  IMAD.WIDE.U32 R44, R44, R8, RZ ;  /* 0x000000082c2c7225 */ /* 0x000fc800078e00ff */
[----:B------:R-:W-:Y:S01]  /*3b50*/  IMAD R19, R19, R24, R0 ;  /* 0x0000001813137224 */ /* 0x000fe200078e0200 */
[----:B------:R-:W-:-:S04]  /*3b60*/  IADD3 R6, R45, R17, RZ ;  /* 0x000000112d067210 */ /* 0x000fc80007ffe0ff */
        /* <DEDUP_REMOVED lines=20> */
.L_x_165:
        /* <DEDUP_REMOVED lines=23> */
.L_x_166:
[----:B------:R-:W-:Y:S05]  /*3e20*/  BSYNC B0 ;  /* 0x0000000000007941 */ /* 0x000fea0003800000 */
.L_x_164:
        /* <DEDUP_REMOVED lines=23> */
.L_x_168:
[----:B------:R-:W0:Y:S01]  /*3fa0*/  I2F.U32.RP R8, R13 ;  /* 0x0000000d00087306 */ /* 0x000e220000209000 */
[----:B------:R-:W-:Y:S01]  /*3fb0*/  IMAD.MOV.U32 R20, RZ, RZ, RZ ;  /* 0x000000ffff147224 */ /* 0x000fe200078e00ff */
[----:B------:R-:W-:Y:S01]  /*3fc0*/  ISETP.NE.U32.AND P0, PT, R13, RZ, PT ;  /* 0x000000ff0d00720c */ /* 0x000fe20003f05070 */
[----:B------:R-:W-:-:S05]  /*3fd0*/  IMAD.MOV.U32 R25, RZ, RZ, RZ ;  /* 0x000000ffff197224 */ /* 0x000fca00078e00ff */
        /* <DEDUP_REMOVED lines=19> */
.L_x_169:
[----:B------:R-:W-:Y:S05]  /*4110*/  BSYNC B0 ;  /* 0x0000000000007941 */ /* 0x000fea0003800000 */
.L_x_167:
[----:B------:R-:W-:Y:S01]  /*4120*/  IADD3 R31, P1, P0, R36, R34, R30 ;  /* 0x00000022241f7210 */ /* 0x000fe2000783e01e */
[----:B------:R-:W-:Y:S01]  /*4130*/  ULDC.64 UR4, c[0x0][0x2b0] ;  /* 0x0000ac0000047ab9 */ /* 0x000fe20000000a00 */
[----:B------:R-:W-:Y:S02]  /*4140*/  SHF.R.S32.HI R0, RZ, 0x1f, R9 ;  /* 0x0000001fff007819 */ /* 0x000fe40000011409 */
[----:B------:R-:W-:Y:S02]  /*4150*/  IADD3 R31, P3, P2, R46, R31, R32 ;  /* 0x0000001f2e1f7210 */ /* 0x000fe40007a7e020 */
[----:B------:R-:W-:Y:S02]  /*4160*/  IADD3.X R3, R11, R12, R3, P1, P0 ;  /* 0x0000000c0b037210 */ /* 0x000fe40000fe0403 */
[----:B------:R-:W-:Y:S02]  /*4170*/  IADD3 R44, P1, P0, R48, R31, R44 ;  /* 0x0000001f302c7210 */ /* 0x000fe4000783e02c */
[----:B------:R-:W-:Y:S01]  /*4180*/  IADD3.X R17, R17, R3, R18, P3, P2 ;  /* 0x0000000311117210 */ /* 0x000fe20001fe4412 */
[----:B------:R-:W-:-:S03]  /*4190*/  IMAD R3, R25, R9, RZ ;  /* 0x0000000919037224 */ /* 0x000fc600078e02ff */
[----:B------:R-:W-:Y:S01]  /*41a0*/  IADD3.X R45, R15, R17, R6, P1, P0 ;  /* 0x000000110f2d7210 */ /* 0x000fe20000fe0406 */
[-C--:B------:R-:W-:Y:S02]  /*41b0*/  IMAD R0, R0, R24.reuse, R3 ;  /* 0x0000001800007224 */ /* 0x080fe400078e0203 */
[----:B------:R-:W-:Y:S01]  /*41c0*/  IMAD R3, R2, R5, RZ ;  /* 0x0000000502037224 */ /* 0x000fe200078e02ff */
[----:B------:R-:W-:Y:S01]  /*41d0*/  SHF.R.S32.HI R2, RZ, 0x1f, R5 ;  /* 0x0000001fff027819 */ /* 0x000fe20000011405 */
        /* <DEDUP_REMOVED lines=9> */
.L_x_145:
[----:B------:R-:W-:Y:S02]  /*4270*/  ULDC.64 UR4, c[0x0][0x2b0] ;  /* 0x0000ac0000047ab9 */ /* 0x000fe40000000a00 */
[----:B------:R-:W-:-:S04]  /*4280*/  LEA R2, P0, R36, UR4, 0x2 ;  /* 0x0000000424027c11 */ /* 0x000fc8000f8010ff */
[----:B------:R-:W-:-:S05]  /*4290*/  LEA.HI.X R3, R36, UR5, R37, 0x2, P0 ;  /* 0x0000000524037c11 */ /* 0x000fca00080f1425 */
[----:B------:R0:W-:Y:S04]  /*42a0*/  STG.E desc[UR8][R2.64], R28 ;  /* 0x0000001c02007986 */ /* 0x0001e8000c101908 */
.L_x_144:
[----:B------:R-:W-:Y:S05]  /*42b0*/  BSYNC B1 ;  /* 0x0000000000017941 */ /* 0x000fea0003800000 */
.L_x_143:
[----:B------:R-:W2:Y:S01]  /*42c0*/  S2R R0, SR_TID.X ;  /* 0x0000000000007919 */ /* 0x000ea20000002100 */
[----:B01----:R-:W0:Y:S01]  /*42d0*/  LDC R3, c[0x0][0x3c4] ;  /* 0x0000f100ff037b82 */ /* 0x003e220000000800 */
[----:B------:R-:W-:Y:S01]  /*42e0*/  BSSY B0, `(.L_x_170) ;  /* 0x000001a000007945 */ /* 0x000fe20003800000 */
[----:B--2---:R-:W-:-:S04]  /*42f0*/  SHF.R.S32.HI R13, RZ, 0x1f, R0 ;  /* 0x0000001fff0d7819 */ /* 0x004fc80000011400 */
[----:B------:R-:W-:-:S04]  /*4300*/  LEA.HI R13, R13, R0, RZ, 0x5 ;  /* 0x000000000d0d7211 */ /* 0x000fc800078f28ff */
[----:B------:R-:W-:-:S05]  /*4310*/  LOP3.LUT R5, R13, 0xffffffe0, RZ, 0xc0, !PT ;  /* 0xffffffe00d057812 */ /* 0x000fca00078ec0ff */
[----:B------:R-:W-:-:S05]  /*4320*/  IMAD.IADD R16, R0, 0x1, -R5 ;  /* 0x0000000100107824 */ /* 0x000fca00078e0a05 */
[----:B0-----:R-:W-:-:S04]  /*4330*/  ISETP.GE.AND P0, PT, R16, R3, PT ;  /* 0x000000031000720c */ /* 0x001fc80003f06270 */
[----:B------:R-:W-:-:S13]  /*4340*/  ISETP.LT.AND P0, PT, R0, 0x80, !P0 ;  /* 0x000000800000780c */ /* 0x000fda0004701270 */
[----:B------:R-:W-:Y:S05]  /*4350*/  @!P0 BRA `(.L_x_171) ;  /* 0x0000000000488947 */ /* 0x000fea0003800000 */
[----:B------:R-:W-:Y:S01]  /*4360*/  HFMA2.MMA R2, -RZ, RZ, 0.96630859375, -0.0022525787353515625 ;  /* 0x3bbb989dff027435 */ /* 0x000fe200000001ff */
[----:B------:R-:W0:Y:S01]  /*4370*/  S2R R0, SR_CgaCtaId ;  /* 0x0000000000007919 */ /* 0x000e220000008800 */
[----:B------:R-:W-:Y:S01]  /*4380*/  FADD R29, -R28, R29 ;  /* 0x0000001d1c1d7221 */ /* 0x000fe20000000100 */
[----:B------:R-:W-:Y:S02]  /*4390*/  MOV R4, 0x437c0000 ;  /* 0x437c000000047802 */ /* 0x000fe40000000f00 */
[----:B------:R-:W-:-:S05]  /*43a0*/  MOV R9, 0x400 ;  /* 0x0000040000097802 */ /* 0x000fca0000000f00 */
[----:B------:R-:W-:-:S04]  /*43b0*/  FFMA.SAT R5, R29, R2, 0.5 ;  /* 0x3f0000001d057423 */ /* 0x000fc80000002002 */
[----:B------:R-:W-:Y:S01]  /*43c0*/  FFMA.RM R4, R5, R4, 12582913 ;  /* 0x4b40000105047423 */ /* 0x000fe20000004004 */
[----:B------:R-:W-:-:S03]  /*43d0*/  SHF.R.S32.HI R5, RZ, 0x5, R13 ;  /* 0x00000005ff057819 */ /* 0x000fc6000001140d */
[----:B------:R-:W-:-:S04]  /*43e0*/  FADD R2, R4, -12583039 ;  /* 0xcb40007f04027421 */ /* 0x000fc80000000000 */
[----:B------:R-:W-:-:S04]  /*43f0*/  FFMA R2, R29, 1.4426950216293334961, -R2 ;  /* 0x3fb8aa3b1d027823 */ /* 0x000fc80000000802 */
[----:B------:R-:W-:-:S06]  /*4400*/  FFMA R2, R29, 1.925963033500011079e-08, R2 ;  /* 0x32a570601d027823 */ /* 0x000fcc0000000002 */
[----:B------:R-:W1:Y:S01]  /*4410*/  MUFU.EX2 R2, R2 ;  /* 0x0000000200027308 */ /* 0x000e620000000800 */
[----:B0-----:R-:W-:-:S05]  /*4420*/  LEA R9, R0, R9, 0x18 ;  /* 0x0000000900097211 */ /* 0x001fca00078ec0ff */
[----:B------:R-:W-:Y:S01]  /*4430*/  IMAD R0, R16, 0x14, R9 ;  /* 0x0000001410007824 */ /* 0x000fe200078e0209 */
[----:B------:R-:W-:-:S04]  /*4440*/  SHF.L.U32 R9, R4, 0x17, RZ ;  /* 0x0000001704097819 */ /* 0x000fc800000006ff */
[----:B------:R-:W-:Y:S01]  /*4450*/  LEA R0, R5, R0, 0x2 ;  /* 0x0000000005007211 */ /* 0x000fe200078e10ff */
[----:B-1----:R-:W-:-:S05]  /*4460*/  FMUL R9, R9, R2 ;  /* 0x0000000209097220 */ /* 0x002fca0000400000 */
[----:B------:R0:W-:Y:S02]  /*4470*/  STS [R0], R9 ;  /* 0x0000000900007388 */ /* 0x0001e40000000800 */
.L_x_171:
[----:B------:R-:W-:Y:S05]  /*4480*/  BSYNC B0 ;  /* 0x0000000000007941 */ /* 0x000fea0003800000 */
.L_x_170:
[----:B------:R-:W-:Y:S01]  /*4490*/  BAR.SYNC.DEFER_BLOCKING 0x0 ;  /* 0x0000000000007b1d */ /* 0x000fe20000010000 */
[----:B------:R-:W-:Y:S02]  /*44a0*/  ISETP.GE.AND P0, PT, R3, 0x1, PT ;  /* 0x000000010300780c */ /* 0x000fe40003f06270 */
[----:B------:R-:W-:Y:S01]  /*44b0*/  CS2R R2, SRZ ;  /* 0x0000000000027805 */ /* 0x000fe2000001ff00 */
[----:B------:R-:W-:Y:S01]  /*44c0*/  IMAD.MOV.U32 R5, RZ, RZ, RZ ;  /* 0x000000ffff057224 */ /* 0x000fe200078e00ff */
[----:B------:R-:W-:Y:S01]  /*44d0*/  SHF.R.S32.HI R13, RZ, 0x5, R13 ;  /* 0x00000005ff0d7819 */ /* 0x000fe2000001140d */
[----:B0-----:R-:W-:Y:S02]  /*44e0*/  IMAD.MOV.U32 R0, RZ, RZ, RZ ;  /* 0x000000ffff007224 */ /* 0x001fe400078e00ff */
[----:B------:R-:W-:-:S06]  /*44f0*/  IMAD.SHL.U32 R16, R16, 0x4, RZ ;  /* 0x0000000410107824 */ /* 0x000fcc00078e00ff */
[----:B------:R-:W-:Y:S05]  /*4500*/  @!P0 BRA `(.L_x_172) ;  /* 0x0000000000a88947 */ /* 0x000fea0003800000 */
[----:B------:R-:W0:Y:S01]  /*4510*/  S2UR UR6, SR_CgaCtaId ;  /* 0x00000000000679c3 */ /* 0x000e220000008800 */
[----:B------:R-:W-:Y:S01]  /*4520*/  ULDC UR10, c[0x0][0x2dc] ;  /* 0x0000b700000a7ab9 */ /* 0x000fe20000000800 */
[----:B------:R-:W-:Y:S01]  /*4530*/  IMAD R15, R13, 0x80, R16 ;  /* 0x000000800d0f7824 */ /* 0x000fe200078e0210 */
        /* <DEDUP_REMOVED lines=20> */
.L_x_175:
        /* <DEDUP_REMOVED lines=10> */
.L_x_174:
[----:B------:R-:W-:Y:S05]  /*4720*/  BSYNC B0 ;  /* 0x0000000000007941 */ /* 0x000fea0003800000 */
.L_x_173:
        /* <DEDUP_REMOVED lines=8> */
.L_x_172:
        /* <DEDUP_REMOVED lines=13> */
[-C--:B------:R-:W-:Y:S02]  /*4880*/  IABS R12, R9.reuse ;  /* 0x00000009000c7213 */ /* 0x080fe40000000000 */
[----:B------:R-:W-:Y:S02]  /*4890*/  IABS R6, R9 ;  /* 0x0000000900067213 */ /* 0x000fe40000000000 */
[----:B------:R-:W0:Y:S03]  /*48a0*/  I2F.RP R7, R12 ;  /* 0x0000000c00077306 */ /* 0x000e260000209400 */
[----:B------:R-:W-:-:S05]  /*48b0*/  IMAD.MOV R6, RZ, RZ, -R6 ;  /* 0x000000ffff067224 */ /* 0x000fca00078e0a06 */
[----:B0-----:R-:W0:Y:S02]  /*48c0*/  MUFU.RCP R14, R7 ;  /* 0x00000007000e7308 */ /* 0x001e240000001000 */
[----:B0-----:R-:W-:Y:S01]  /*48d0*/  VIADD R14, R14, 0xffffffe ;  /* 0x0ffffffe0e0e7836 */ /* 0x001fe20000000000 */
[----:B------:R-:W-:-:S05]  /*48e0*/  IABS R7, R8 ;  /* 0x0000000800077213 */ /* 0x000fca0000000000 */
[----:B------:R0:W1:Y:S08]  /*48f0*/  F2I.FTZ.U32.TRUNC.NTZ R15, R14 ;  /* 0x0000000e000f7305 */ /* 0x000070000021f000 */
[----:B------:R-:W2:Y:S01]  /*4900*/  I2F.RP R13, R7 ;  /* 0x00000007000d7306 */ /* 0x000ea20000209400 */
[----:B0-----:R-:W-:Y:S01]  /*4910*/  HFMA2.MMA R14, -RZ, RZ, 0, 0 ;  /* 0x00000000ff0e7435 */ /* 0x001fe200000001ff */
[----:B-1----:R-:W-:-:S04]  /*4920*/  IMAD.MOV R11, RZ, RZ, -R15 ;  /* 0x000000ffff0b7224 */ /* 0x002fc800078e0a0f */
[----:B------:R-:W-:Y:S02]  /*4930*/  IMAD R11, R11, R12, RZ ;  /* 0x0000000c0b0b7224 */ /* 0x000fe400078e02ff */
[----:B--2---:R-:W0:Y:S03]  /*4940*/  MUFU.RCP R13, R13 ;  /* 0x0000000d000d7308 */ /* 0x004e260000001000 */
[----:B------:R-:W-:-:S06]  /*4950*/  IMAD.HI.U32 R11, R15, R11, R14 ;  /* 0x0000000b0f0b7227 */ /* 0x000fcc00078e000e */
[----:B------:R-:W-:-:S04]  /*4960*/  IMAD.HI.U32 R11, R11, R10, RZ ;  /* 0x0000000a0b0b7227 */ /* 0x000fc800078e00ff */
[----:B------:R-:W-:Y:S01]  /*4970*/  IMAD R15, R11, R6, R10 ;  /* 0x000000060b0f7224 */ /* 0x000fe200078e020a */
[----:B------:R-:W-:-:S04]  /*4980*/  LOP3.LUT R6, R4, R9, RZ, 0x3c, !PT ;  /* 0x0000000904067212 */ /* 0x000fc800078e3cff */
[----:B------:R-:W-:Y:S01]  /*4990*/  ISETP.GT.U32.AND P1, PT, R12, R15, PT ;  /* 0x0000000f0c00720c */ /* 0x000fe20003f24070 */
[----:B0-----:R-:W-:Y:S01]  /*49a0*/  VIADD R14, R13, 0xffffffe ;  /* 0x0ffffffe0d0e7836 */ /* 0x001fe20000000000 */
[----:B------:R-:W-:-:S11]  /*49b0*/  ISETP.GE.AND P0, PT, R6, RZ, PT ;  /* 0x000000ff0600720c */ /* 0x000fd60003f06270 */
[----:B------:R-:W-:Y:S01]  /*49c0*/  @!P1 IMAD.IADD R15, R15, 0x1, -R12 ;  /* 0x000000010f0f9824 */ /* 0x000fe200078e0a0c */
[----:B------:R-:W-:Y:S02]  /*49d0*/  @!P1 IADD3 R11, R11, 0x1, RZ ;  /* 0x000000010b0b9810 */ /* 0x000fe40007ffe0ff */
[----:B------:R-:W-:Y:S02]  /*49e0*/  ISETP.NE.AND P1, PT, R9, RZ, PT ;  /* 0x000000ff0900720c */ /* 0x000fe40003f25270 */
[----:B------:R-:W-:Y:S02]  /*49f0*/  ISETP.GE.U32.AND P2, PT, R15, R12, PT ;  /* 0x0000000c0f00720c */ /* 0x000fe40003f46070 */
[----:B------:R-:W0:Y:S11]  /*4a00*/  F2I.FTZ.U32.TRUNC.NTZ R15, R14 ;  /* 0x0000000e000f7305 */ /* 0x000e36000021f000 */
[----:B------:R-:W-:-:S02]  /*4a10*/  @P2 IADD3 R11, R11, 0x1, RZ ;  /* 0x000000010b0b2810 */ /* 0x000fc40007ffe0ff */
[----:B0-----:R-:W-:-:S03]  /*4a20*/  IADD3 R10, RZ, -R15, RZ ;  /* 0x8000000fff0a7210 */ /* 0x001fc60007ffe0ff */
[----:B------:R-:W-:Y:S01]  /*4a30*/  @!P0 IMAD.MOV R11, RZ, RZ, -R11 ;  /* 0x000000ffff0b8224 */ /* 0x000fe200078e0a0b */
[----:B------:R-:W-:Y:S02]  /*4a40*/  @!P1 LOP3.LUT R11, RZ, R9, RZ, 0x33, !PT ;  /* 0x00000009ff0b9212 */ /* 0x000fe400078e33ff */
[----:B------:R-:W-:Y:S01]  /*4a50*/  MOV R14, RZ ;  /* 0x000000ff000e7202 */ /* 0x000fe20000000f00 */
[----:B------:R-:W-:Y:S02]  /*4a60*/  IMAD R10, R10, R7, RZ ;  /* 0x000000070a0a7224 */ /* 0x000fe400078e02ff */
[----:B------:R-:W-:Y:S02]  /*4a70*/  IMAD R9, R11, R9, RZ ;  /* 0x000000090b097224 */ /* 0x000fe400078e02ff */
[----:B------:R-:W-:-:S04]  /*4a80*/  IMAD.HI.U32 R15, R15, R10, R14 ;  /* 0x0000000a0f0f7227 */ /* 0x000fc800078e000e */
[----:B------:R-:W-:Y:S02]  /*4a90*/  IMAD.IADD R13, R4, 0x1, -R9 ;  /* 0x00000001040d7824 */ /* 0x000fe400078e0a09 */
[----:B------:R-:W-:-:S03]  /*4aa0*/  IMAD.WIDE.U32 R16, R11, UR4, R16 ;  /* 0x000000040b107c25 */ /* 0x000fc6000f8e0010 */
[----:B------:R-:W-:Y:S02]  /*4ab0*/  IABS R6, R13 ;  /* 0x0000000d00067213 */ /* 0x000fe40000000000 */
[----:B------:R-:W-:-:S03]  /*4ac0*/  LOP3.LUT R13, R13, R8, RZ, 0x3c, !PT ;  /* 0x000000080d0d7212 */ /* 0x000fc600078e3cff */
[----:B------:R-:W-:Y:S01]  /*4ad0*/  IMAD.MOV.U32 R10, RZ, RZ, R6 ;  /* 0x000000ffff0a7224 */ /* 0x000fe200078e0006 */
[----:B------:R-:W-:-:S03]  /*4ae0*/  ISETP.GE.AND P0, PT, R13, RZ, PT ;  /* 0x000000ff0d00720c */ /* 0x000fc60003f06270 */
[----:B------:R-:W-:-:S05]  /*4af0*/  IMAD.HI.U32 R12, R15, R10, RZ ;  /* 0x0000000a0f0c7227 */ /* 0x000fca00078e00ff */
[----:B------:R-:W-:-:S05]  /*4b00*/  IADD3 R6, -R12, RZ, RZ ;  /* 0x000000ff0c067210 */ /* 0x000fca0007ffe1ff */
[----:B------:R-:W-:-:S05]  /*4b10*/  IMAD R6, R7, R6, R10 ;  /* 0x0000000607067224 */ /* 0x000fca00078e020a */
[----:B------:R-:W-:-:S13]  /*4b20*/  ISETP.GT.U32.AND P1, PT, R7, R6, PT ;  /* 0x000000060700720c */ /* 0x000fda0003f24070 */
[----:B------:R-:W-:Y:S01]  /*4b30*/  @!P1 IMAD.IADD R6, R6, 0x1, -R7 ;  /* 0x0000000106069824 */ /* 0x000fe200078e0a07 */
[----:B------:R-:W-:Y:S02]  /*4b40*/  @!P1 IADD3 R12, R12, 0x1, RZ ;  /* 0x000000010c0c9810 */ /* 0x000fe40007ffe0ff */
[----:B------:R-:W-:Y:S02]  /*4b50*/  ISETP.NE.AND P1, PT, R8, RZ, PT ;  /* 0x000000ff0800720c */ /* 0x000fe40003f25270 */
[----:B------:R-:W-:Y:S02]  /*4b60*/  ISETP.GE.U32.AND P2, PT, R6, R7, PT ;  /* 0x000000070600720c */ /* 0x000fe40003f46070 */
[----:B------:R-:W-:-:S05]  /*4b70*/  SHF.R.S32.HI R6, RZ, 0x1f, R11 ;  /* 0x0000001fff067819 */ /* 0x000fca000001140b */
[----:B------:R-:W-:-:S04]  /*4b80*/  IMAD R6, R6, UR4, RZ ;  /* 0x0000000406067c24 */ /* 0x000fc8000f8e02ff */
[----:B------:R-:W-:Y:S01]  /*4b90*/  IMAD R11, R11, UR5, R6 ;  /* 0x000000050b0b7c24 */ /* 0x000fe2000f8e0206 */
[----:B------:R-:W-:Y:S01]  /*4ba0*/  ULDC.64 UR4, c[0x0][0x2a0] ;  /* 0x0000a80000047ab9 */ /* 0x000fe20000000a00 */
[----:B------:R-:W-:Y:S02]  /*4bb0*/  @P2 VIADD R12, R12, 0x1 ;  /* 0x000000010c0c2836 */ /* 0x000fe40000000000 */
[----:B------:R-:W-:-:S03]  /*4bc0*/  IMAD.IADD R17, R17, 0x1, R11 ;  /* 0x0000000111117824 */ /* 0x000fc600078e020b */
        /* <DEDUP_REMOVED lines=21> */
        .weak           $__internal_2_$__cuda_sm20_div_s64
        .type           $__internal_2_$__cuda_sm20_div_s64,@function
        .size           $__internal_2_$__cuda_sm20_div_s64,(.L_x_3475 - $__internal_2_$__cuda_sm20_div_s64)
$__internal_2_$__cuda_sm20_div_s64:
        /* <DEDUP_REMOVED lines=32> */
[----:B------:R-:W-:-:S04]  /*4f20*/  IMAD.HI.U32 R2, R27, R0, RZ ;  /* 0x000000001b027227 */ /* 0x000fc800078e00ff */
[----:B------:R-:W-:Y:S01]  /*4f30*/  IMAD R0, R27, R0, RZ ;  /* 0x000000001b007224 */ /* 0x000fe200078e02ff */
[----:B------:R-:W-:Y:S01]  /*4f40*/  IADD3.X R2, R2, R27, RZ, P0, !PT ;  /* 0x0000001b02027210 */ /* 0x000fe200007fe4ff */
[----:B------:R-:W-:Y:S01]  /*4f50*/  IMAD.MOV.U32 R43, RZ, RZ, RZ ;  /* 0x000000ffff2b7224 */ /* 0x000fe200078e00ff */
[-C--:B------:R-:W-:Y:S02]  /*4f60*/  IADD3 R27, P0, RZ, -R24.reuse, RZ ;  /* 0x80000018ff1b7210 */ /* 0x080fe40007f1e0ff */
[----:B------:R-:W-:Y:S02]  /*4f70*/  IADD3 R25, P2, R0, R25, RZ ;  /* 0x0000001900197210 */ /* 0x000fe40007f5e0ff */
[----:B------:R-:W-:Y:S01]  /*4f80*/  SEL R24, R27, R24, !P1 ;  /* 0x000000181b187207 */ /* 0x000fe20004800000 */
[----:B------:R-:W-:Y:S01]  /*4f90*/  IMAD.X R0, RZ, RZ, ~R23, P0 ;  /* 0x000000ffff007224 */ /* 0x000fe200000e0e17 */
[----:B------:R-:W-:-:S03]  /*4fa0*/  IADD3.X R27, RZ, RZ, R2, P2, P3 ;  /* 0x000000ffff1b7210 */ /* 0x000fc600017e6402 */
[----:B------:R-:W-:Y:S01]  /*4fb0*/  IMAD.HI.U32 R42, R25, R24, RZ ;  /* 0x00000018192a7227 */ /* 0x000fe200078e00ff */
[----:B------:R-:W-:-:S05]  /*4fc0*/  SEL R0, R0, R23, !P1 ;  /* 0x0000001700007207 */ /* 0x000fca0004800000 */
[----:B------:R-:W-:-:S04]  /*4fd0*/  IMAD.WIDE.U32 R42, R25, R0, R42 ;  /* 0x00000000192a7225 */ /* 0x000fc800078e002a */
[C---:B------:R-:W-:Y:S02]  /*4fe0*/  IMAD R25, R27.reuse, R0, RZ ;  /* 0x000000001b197224 */ /* 0x040fe400078e02ff */
[----:B------:R-:W-:-:S05]  /*4ff0*/  IMAD.HI.U32 R2, P0, R27, R24, R42 ;  /* 0x000000181b027227 */ /* 0x000fca000780002a */
[----:B------:R-:W-:Y:S01]  /*5000*/  IADD3 R25, P1, R25, R2, RZ ;  /* 0x0000000219197210 */ /* 0x000fe20007f3e0ff */
[----:B------:R-:W-:-:S04]  /*5010*/  IMAD.HI.U32 R2, R27, R0, RZ ;  /* 0x000000001b027227 */ /* 0x000fc800078e00ff */
[----:B------:R-:W-:Y:S02]  /*5020*/  IMAD.X R2, RZ, RZ, R2, P0 ;  /* 0x000000ffff027224 */ /* 0x000fe400000e0602 */
[----:B------:R-:W-:-:S04]  /*5030*/  IMAD.WIDE.U32 R42, R25, R38, RZ ;  /* 0x00000026192a7225 */ /* 0x000fc800078e00ff */
[C---:B------:R-:W-:Y:S01]  /*5040*/  IMAD R43, R25.reuse, R39, R43 ;  /* 0x00000027192b7224 */ /* 0x040fe200078e022b */
[----:B------:R-:W-:Y:S01]  /*5050*/  IADD3 R27, P0, -R42, R24, RZ ;  /* 0x000000182a1b7210 */ /* 0x000fe20007f1e1ff */
[----:B------:R-:W-:Y:S01]  /*5060*/  IMAD.X R2, RZ, RZ, R2, P1 ;  /* 0x000000ffff027224 */ /* 0x000fe200008e0602 */
[----:B------:R-:W-:Y:S02]  /*5070*/  IADD3 R24, P1, R25, 0x1, RZ ;  /* 0x0000000119187810 */ /* 0x000fe40007f3e0ff */
[-C--:B------:R-:W-:Y:S01]  /*5080*/  ISETP.GE.U32.AND P3, PT, R27, R38.reuse, PT ;  /* 0x000000261b00720c */ /* 0x080fe20003f66070 */
[----:B------:R-:W-:-:S05]  /*5090*/  IMAD R43, R2, R38, R43 ;  /* 0x00000026022b7224 */ /* 0x000fca00078e022b */
[----:B------:R-:W-:Y:S02]  /*50a0*/  IADD3.X R43, ~R43, R0, RZ, P0, !PT ;  /* 0x000000002b2b7210 */ /* 0x000fe400007fe5ff */
[----:B------:R-:W-:Y:S02]  /*50b0*/  IADD3 R0, P2, R27, -R38, RZ ;  /* 0x800000261b007210 */ /* 0x000fe40007f5e0ff */
[----:B------:R-:W-:-:S04]  /*50c0*/  ISETP.GE.U32.AND.EX P3, PT, R43, R39, PT, P3 ;  /* 0x000000272b00720c */ /* 0x000fc80003f66130 */
[----:B------:R-:W-:Y:S01]  /*50d0*/  SEL R27, R0, R27, P3 ;  /* 0x0000001b001b7207 */ /* 0x000fe20001800000 */
[----:B------:R-:W-:Y:S01]  /*50e0*/  IMAD.X R0, R43, 0x1, ~R39, P2 ;  /* 0x000000012b007824 */ /* 0x000fe200010e0e27 */
[----:B------:R-:W-:Y:S01]  /*50f0*/  SEL R24, R24, R25, P3 ;  /* 0x0000001918187207 */ /* 0x000fe20001800000 */
[----:B------:R-:W-:Y:S01]  /*5100*/  IMAD.X R25, RZ, RZ, R2, P1 ;  /* 0x000000ffff197224 */ /* 0x000fe200008e0602 */
[----:B------:R-:W-:Y:S01]  /*5110*/  ISETP.GE.U32.AND P0, PT, R27, R38, PT ;  /* 0x000000261b00720c */ /* 0x000fe20003f06070 */
[----:B------:R-:W-:Y:S01]  /*5120*/  IMAD.MOV.U32 R38, RZ, RZ, R20 ;  /* 0x000000ffff267224 */ /* 0x000fe200078e0014 */
[----:B------:R-:W-:Y:S02]  /*5130*/  SEL R43, R0, R43, P3 ;  /* 0x0000002b002b7207 */ /* 0x000fe40001800000 */
[----:B------:R-:W-:Y:S02]  /*5140*/  SEL R25, R25, R2, P3 ;  /* 0x0000000219197207 */ /* 0x000fe40001800000 */
[----:B------:R-:W-:-:S02]  /*5150*/  IADD3 R27, P1, R24, 0x1, RZ ;  /* 0x00000001181b7810 */ /* 0x000fc40007f3e0ff */
[----:B------:R-:W-:Y:S01]  /*5160*/  ISETP.GE.U32.AND.EX P0, PT, R43, R39, PT, P0 ;  /* 0x000000272b00720c */ /* 0x000fe20003f06100 */
[----:B------:R-:W-:Y:S01]  /*5170*/  IMAD.MOV.U32 R39, RZ, RZ, 0x0 ;  /* 0x00000000ff277424 */ /* 0x000fe200078e00ff */
[----:B------:R-:W-:Y:S01]  /*5180*/  LOP3.LUT R2, R10, R23, RZ, 0x3c, !PT ;  /* 0x000000170a027212 */ /* 0x000fe200078e3cff */
[----:B------:R-:W-:Y:S01]  /*5190*/  IMAD.X R0, RZ, RZ, R25, P1 ;  /* 0x000000ffff007224 */ /* 0x000fe200008e0619 */
[----:B------:R-:W-:Y:S02]  /*51a0*/  SEL R27, R27, R24, P0 ;  /* 0x000000181b1b7207 */ /* 0x000fe40000000000 */
[----:B------:R-:W-:Y:S02]  /*51b0*/  ISETP.GE.AND P2, PT, R2, RZ, PT ;  /* 0x000000ff0200720c */ /* 0x000fe40003f46270 */
[----:B------:R-:W-:Y:S02]  /*51c0*/  SEL R25, R0, R25, P0 ;  /* 0x0000001900197207 */ /* 0x000fe40000000000 */
[----:B------:R-:W-:-:S02]  /*51d0*/  IADD3 R0, P1, RZ, -R27, RZ ;  /* 0x8000001bff007210 */ /* 0x000fc40007f3e0ff */
[----:B------:R-:W-:Y:S02]  /*51e0*/  ISETP.NE.U32.AND P0, PT, R22, RZ, PT ;  /* 0x000000ff1600720c */ /* 0x000fe40003f05070 */
[----:B------:R-:W-:Y:S02]  /*51f0*/  IADD3.X R2, RZ, ~R25, RZ, P1, !PT ;  /* 0x80000019ff027210 */ /* 0x000fe40000ffe4ff */
[----:B------:R-:W-:Y:S02]  /*5200*/  ISETP.NE.AND.EX P0, PT, R10, RZ, PT, P0 ;  /* 0x000000ff0a00720c */ /* 0x000fe40003f05300 */
[----:B------:R-:W-:Y:S02]  /*5210*/  SEL R0, R0, R27, !P2 ;  /* 0x0000001b00007207 */ /* 0x000fe40005000000 */
[----:B------:R-:W-:Y:S02]  /*5220*/  SEL R2, R2, R25, !P2 ;  /* 0x0000001902027207 */ /* 0x000fe40005000000 */
[----:B------:R-:W-:-:S02]  /*5230*/  SEL R0, R0, 0xffffffff, P0 ;  /* 0xffffffff00007807 */ /* 0x000fc40000000000 */
[----:B------:R-:W-:Y:S01]  /*5240*/  SEL R25, R2, 0xffffffff, P0 ;  /* 0xffffffff02197807 */ /* 0x000fe20000000000 */
[----:B------:R-:W-:Y:S06]  /*5250*/  RET.REL.NODEC R38 `(_ZN13pytorch_flash32flash_fwd_splitkv_combine_kernelI23Flash_fwd_kernel_traitsILi128ELi64ELi128ELi4ELb0ELb0EN7cutlass10bfloat16_tE19Flash_kernel_traitsILi128ELi64ELi128ELi4ES3_EELi4ELi5ELb0EEEvNS_16Flash_fwd_paramsE) ;  /* 0xffffffac26687950 */ /* 0x000fec0003c3ffff */
.L_x_176:
        /* <DEDUP_REMOVED lines=10> */
.L_x_3475:


//--------------------- .text._ZN13pytorch_flash32flash_fwd_splitkv_combine_kernelI23Flash_fwd_kernel_traitsILi128ELi64ELi128ELi4ELb0ELb0EN7cutlass10bfloat16_tE19Flash_kernel_traitsILi128ELi64ELi128ELi4ES3_EELi4ELi4ELb0EEEvNS_16Flash_fwd_paramsE --------------------------
	.section	.text._ZN13pytorch_flash32flash_fwd_splitkv_combine_kernelI23Flash_fwd_kernel_traitsILi128ELi64ELi128ELi4ELb0ELb0EN7cutlass10bfloat16_tE19Flash_kernel_traitsILi128ELi64ELi128ELi4ES3_EELi4ELi4ELb0EEEvNS_16Flash_fwd_paramsE,"ax",@progbits
	.sectionflags	@"SHF_BARRIERS=1"
	.align	128
        .global         _ZN13pytorch_flash32flash_fwd_splitkv_combine_kernelI23Flash_fwd_kernel_traitsILi128ELi64ELi128ELi4ELb0ELb0EN7cutlass10bfloat16_tE19Flash_kernel_traitsILi128ELi64ELi128ELi4ES3_EELi4ELi4ELb0EEEvNS_16Flash_fwd_paramsE
        .type           _ZN13pytorch_flash32flash_fwd_splitkv_combine_kernelI23Flash_fwd_kernel_traitsILi128ELi64ELi128ELi4ELb0ELb0EN7cutlass10bfloat16_tE19Flash_kernel_traitsILi128ELi64ELi128ELi4ES3_EELi4ELi4ELb0EEEvNS_16Flash_fwd_paramsE,@function
        .size           _ZN13pytorch_flash32flash_fwd_splitkv_combine_kernelI23Flash_fwd_kernel_traitsILi128ELi64ELi128ELi4ELb0ELb0EN7cutlass10bfloat16_tE19Flash_kernel_traitsILi128ELi64ELi128ELi4ES3_EELi4ELi4ELb0EEEvNS_16Flash_fwd_paramsE,(.L_x_3476 - _ZN13pytorch_flash32flash_fwd_splitkv_combine_kernelI23Flash_fwd_kernel_traitsILi128ELi64ELi128ELi4ELb0ELb0EN7cutlass10bfloat16_tE19Flash_kernel_traitsILi128ELi64ELi128ELi4ES3_EELi4ELi4ELb0EEEvNS_16Flash_fwd_paramsE)
        .other          _ZN13pytorch_flash32flash_fwd_splitkv_combine_kernelI23Flash_fwd_kernel_traitsILi128ELi64ELi128ELi4ELb0ELb0EN7cutlass10bfloat16_tE19Flash_kernel_traitsILi128ELi64ELi128ELi4ES3_EELi4ELi4ELb0EEEvNS_16Flash_fwd_paramsE,@"STO_CUDA_ENTRY STV_DEFAULT"
_ZN13pytorch_flash32flash_fwd_splitkv_combine_kernelI23Flash_fwd_kernel_traitsILi128ELi64ELi128ELi4ELb0ELb0EN7cutlass10bfloat16_tE19Flash_kernel_traitsILi128ELi64ELi128ELi4ES3_EELi4ELi4ELb0EEEvNS_16Flash_fwd_paramsE:
.text._ZN13pytorch_flash32flash_fwd_splitkv_combine_kernelI23Flash_fwd_kernel_traitsILi128ELi64ELi128ELi4ELb0ELb0EN7cutlass10bfloat16_tE19Flash_kernel_traitsILi128ELi64ELi128ELi4ES3_EELi4ELi4ELb0EEEvNS_16Flash_fwd_paramsE:
        /* <DEDUP_REMOVED lines=16> */
[----:B------:R-:W-:Y:S05]  /*0100*/  CALL.REL.NOINC `($__internal_3_$__cuda_sm20_div_s64) ;  /* 0x0000004c00007944 */ /* 0x000fea0003c00000 */
[----:B------:R-:W-:Y:S02]  /*0110*/  MOV R10, R0 ;  /* 0x00000000000a7202 */ /* 0x000fe40000000f00 */
[----:B------:R-:W-:Y:S01]  /*0120*/  MOV R11, R25 ;  /* 0x00000019000b7202 */ /* 0x000fe20000000f00 */
[----:B------:R-:W-:Y:S06]  /*0130*/  BRA `(.L_x_178) ;  /* 0x00000000004c7947 */ /* 0x000fec0003800000 */
.L_x_177:
        /* <DEDUP_REMOVED lines=19> */
.L_x_178:
        /* <DEDUP_REMOVED lines=30> */
[----:B------:R-:W-:Y:S05]  /*0450*/  CALL.REL.NOINC `($__internal_3_$__cuda_sm20_div_s64) ;  /* 0x00000048002c7944 */ /* 0x000fea0003c00000 */
[----:B------:R-:W-:Y:S02]  /*0460*/  MOV R12, R0 ;  /* 0x00000000000c7202 */ /* 0x000fe40000000f00 */
[----:B------:R-:W-:Y:S01]  /*0470*/  MOV R13, R25 ;  /* 0x00000019000d7202 */ /* 0x000fe20000000f00 */
[----:B------:R-:W-:Y:S05]  /*0480*/  BRA `(.L_x_181) ;  /* 0x0000000000507947 */ /* 0x000fea0003800000 */
.L_x_180:
        /* <DEDUP_REMOVED lines=20> */
.L_x_181:
[----:B------:R-:W-:Y:S05]  /*05d0*/  BSYNC B0 ;  /* 0x0000000000007941 */ /* 0x000fea0003800000 */
.L_x_179:
        /* <DEDUP_REMOVED lines=18> */
[----:B------:R-:W-:Y:S05]  /*0700*/  CALL.REL.NOINC `($__internal_3_$__cuda_sm20_div_s64) ;  /* 0x0000004400807944 */ /* 0x000fea0003c00000 */
[----:B------:R-:W-:Y:S01]  /*0710*/  MOV R24, R0 ;  /* 0x0000000000187202 */ /* 0x000fe20000000f00 */
[----:B------:R-:W-:Y:S06]  /*0720*/  BRA `(.L_x_183) ;  /* 0x0000000000507947 */ /* 0x000fec0003800000 */
.L_x_182:
        /* <DEDUP_REMOVED lines=20> */
.L_x_183:
        /* <DEDUP_REMOVED lines=27> */
[----:B------:R-:W-:Y:S05]  /*0a20*/  CALL.REL.NOINC `($__internal_3_$__cuda_sm20_div_s64) ;  /* 0x0000004000b87944 */ /* 0x000fea0003c00000 */
[----:B------:R-:W-:Y:S01]  /*0a30*/  MOV R24, R0 ;  /* 0x0000000000187202 */ /* 0x000fe20000000f00 */
[----:B------:R-:W-:Y:S05]  /*0a40*/  BRA `(.L_x_186) ;  /* 0x00000000004c7947 */ /* 0x000fea0003800000 */
.L_x_185:
        /* <DEDUP_REMOVED lines=19> */
.L_x_186:
[----:B------:R-:W-:Y:S05]  /*0b80*/  BSYNC B0 ;  /* 0x0000000000007941 */ /* 0x000fea0003800000 */
.L_x_184:
        /* <DEDUP_REMOVED lines=71> */
[----:B------:R-:W-:Y:S05]  /*1000*/  CALL.REL.NOINC `($__internal_3_$__cuda_sm20_div_s64) ;  /* 0x0000003c00407944 */ /* 0x000fea0003c00000 */
[----:B------:R-:W-:Y:S02]  /*1010*/  MOV R36, R0 ;  /* 0x0000000000247202 */ /* 0x000fe40000000f00 */
[----:B------:R-:W-:Y:S01]  /*1020*/  MOV R37, R25 ;  /* 0x0000001900257202 */ /* 0x000fe20000000f00 */
[----:B------:R-:W-:Y:S05]  /*1030*/  BRA `(.L_x_189) ;  /* 0x00000000004c7947 */ /* 0x000fea0003800000 */
.L_x_188:
        /* <DEDUP_REMOVED lines=19> */
.L_x_189:
[----:B------:R-:W-:Y:S05]  /*1170*/  BSYNC B0 ;  /* 0x0000000000007941 */ /* 0x000fea0003800000 */
.L_x_187:
        /* <DEDUP_REMOVED lines=17> */
.L_x_190:
[----:B------:R-:W-:Y:S05]  /*1290*/  @P4 BRA `(.L_x_191) ;  /* 0x0000000000184947 */ /* 0x000fea0003800000 */
[C---:B------:R-:W-:Y:S02]  /*12a0*/  ISETP.GT.AND P0, PT, R0.reuse, RZ, PT ;  /* 0x000000ff0000720c */ /* 0x040fe40003f04270 */
[----:B------:R-:W-:Y:S02]  /*12b0*/  SHF.R.S32.HI R2, RZ, 0x1f, R0 ;  /* 0x0000001fff027819 */ /* 0x000fe40000011400 */
[----:B------:R-:W-:Y:S02]  /*12c0*/  LEA.HI.SX32 R10, R0, 0x1, 0x1 ;  /* 0x00000001000a7811 */ /* 0x000fe400078f0aff */
[----:B------:R-:W-:-:S07]  /*12d0*/  SHF.R.S32.HI R9, RZ, 0x1f, R9 ;  /* 0x0000001fff097819 */ /* 0x000fce0000011409 */
[----:B------:R-:W-:-:S04]  /*12e0*/  @!P0 IMAD.MOV R10, RZ, RZ, R2 ;  /* 0x000000ffff0a8224 */ /* 0x000fc800078e0202 */
[----:B------:R-:W-:-:S07]  /*12f0*/  IMAD R2, R9, R10, RZ ;  /* 0x0000000a09027224 */ /* 0x000fce00078e02ff */
.L_x_191:
        /* <DEDUP_REMOVED lines=136> */
.L_x_192:
        /* <DEDUP_REMOVED lines=14> */
.L_x_194:
        /* <DEDUP_REMOVED lines=19> */
.L_x_195:
[----:B------:R-:W-:Y:S05]  /*1d90*/  BSYNC B0 ;  /* 0x0000000000007941 */ /* 0x000fea0003800000 */
.L_x_193:
        /* <DEDUP_REMOVED lines=35> */
.L_x_197:
[----:B------:R-:W-:Y:S05]  /*1fd0*/  BSYNC B0 ;  /* 0x0000000000007941 */ /* 0x000fea0003800000 */
.L_x_196:
        /* <DEDUP_REMOVED lines=14> */
.L_x_199:
[----:B------:R-:W-:Y:S05]  /*20c0*/  BSYNC B0 ;  /* 0x0000000000007941 */ /* 0x000fea0003800000 */
.L_x_198:
[----:B--23--:R-:W2:Y:S01]  /*20d0*/  SHFL.BFLY PT, R2, R29, 0x8, 0x1f ;  /* 0x0d001f001d027f89 */ /* 0x00cea200000e0000 */
[----:B------:R-:W-:Y:S01]  /*20e0*/  IMAD.MOV.U32 R20, RZ, RZ, 0x3bbb989d ;  /* 0x3bbb989dff147424 */ /* 0x000fe200078e00ff */
[----:B------:R-:W-:Y:S01]  /*20f0*/  ISETP.NE.U32.AND P1, PT, R36, RZ, PT ;  /* 0x000000ff2400720c */ /* 0x000fe20003f25070 */
[----:B-1----:R-:W-:Y:S01]  /*2100*/  IMAD.MOV.U32 R10, RZ, RZ, 0x437c0000 ;  /* 0x437c0000ff0a7424 */ /* 0x002fe200078e00ff */
[----:B------:R-:W-:Y:S01]  /*2110*/  ISETP.GT.AND P2, PT, R22, RZ, PT ;  /* 0x000000ff1600720c */ /* 0x000fe20003f44270 */
[----:B------:R-:W-:Y:S01]  /*2120*/  BSSY B0, `(.L_x_200) ;  /* 0x0000048000007945 */ /* 0x000fe20003800000 */
[----:B--2---:R-:W-:-:S05]  /*2130*/  FMNMX R23, R2, R29, !PT ;  /* 0x0000001d02177209 */ /* 0x004fca0007800000 */
[----:B0-----:R-:W0:Y:S02]  /*2140*/  SHFL.BFLY PT, R24, R23, 0x4, 0x1f ;  /* 0x0c801f0017187f89 */ /* 0x001e2400000e0000 */
[----:B0-----:R-:W-:-:S05]  /*2150*/  FMNMX R24, R23, R24, !PT ;  /* 0x0000001817187209 */ /* 0x001fca0007800000 */
[----:B------:R-:W0:Y:S02]  /*2160*/  SHFL.BFLY PT, R25, R24, 0x2, 0x1f ;  /* 0x0c401f0018197f89 */ /* 0x000e2400000e0000 */
[----:B0-----:R-:W-:-:S05]  /*2170*/  FMNMX R25, R24, R25, !PT ;  /* 0x0000001918197209 */ /* 0x001fca0007800000 */
[----:B------:R-:W0:Y:S02]  /*2180*/  SHFL.BFLY PT, R2, R25, 0x1, 0x1f ;  /* 0x0c201f0019027f89 */ /* 0x000e2400000e0000 */
        /* <DEDUP_REMOVED lines=10> */
[C---:B------:R-:W-:Y:S01]  /*2230*/  FADD R10, R20.reuse, -12583039 ;  /* 0xcb40007f140a7421 */ /* 0x040fe20000000000 */
[----:B------:R-:W-:-:S03]  /*2240*/  IMAD.SHL.U32 R20, R20, 0x800000, RZ ;  /* 0x0080000014147824 */ /* 0x000fc600078e00ff */
[----:B------:R-:W-:-:S04]  /*2250*/  FFMA R10, R21, 1.4426950216293334961, -R10 ;  /* 0x3fb8aa3b150a7823 */ /* 0x000fc8000000080a */
[----:B------:R-:W-:-:S04]  /*2260*/  FFMA R21, R21, 1.925963033500011079e-08, R10 ;  /* 0x32a5706015157823 */ /* 0x000fc8000000000a */
[----:B------:R-:W1:Y:S02]  /*2270*/  MUFU.EX2 R27, R21 ;  /* 0x00000015001b7308 */ /* 0x000e640000000800 */
[----:B-1----:R-:W-:Y:S01]  /*2280*/  FMUL R27, R20, R27 ;  /* 0x0000001b141b7220 */ /* 0x002fe20000400000 */
[----:B------:R-:W-:-:S04]  /*2290*/  IMAD.MOV.U32 R21, RZ, RZ, R37 ;  /* 0x000000ffff157224 */ /* 0x000fc800078e0025 */
[----:B------:R-:W1:Y:S01]  /*22a0*/  SHFL.BFLY PT, R20, R27, 0x8, 0x1f ;  /* 0x0d001f001b147f89 */ /* 0x000e6200000e0000 */
[----:B------:R-:W-:Y:S01]  /*22b0*/  ISETP.NE.AND.EX P1, PT, R21, RZ, PT, P1 ;  /* 0x000000ff1500720c */ /* 0x000fe20003f25310 */
        /* <DEDUP_REMOVED lines=46> */
.L_x_201:
[----:B------:R-:W-:Y:S05]  /*25a0*/  BSYNC B0 ;  /* 0x0000000000007941 */ /* 0x000fea0003800000 */
.L_x_200:
        /* <DEDUP_REMOVED lines=30> */
[----:B------:R-:W-:Y:S05]  /*2790*/  CALL.REL.NOINC `($__internal_3_$__cuda_sm20_div_s64) ;  /* 0x00000024005c7944 */ /* 0x000fea0003c00000 */
        /* <DEDUP_REMOVED lines=10> */
.L_x_206:
        /* <DEDUP_REMOVED lines=23> */
.L_x_207:
[----:B------:R-:W-:Y:S05]  /*29b0*/  BSYNC B0 ;  /* 0x0000000000007941 */ /* 0x000fea0003800000 */
.L_x_205:
        /* <DEDUP_REMOVED lines=8> */
[----:B------:R-:W-:Y:S05]  /*2a40*/  CALL.REL.NOINC `($__internal_3_$__cuda_sm20_div_s64) ;  /* 0x0000002000b07944 */ /* 0x000fea0003c00000 */
        /* <DEDUP_REMOVED lines=11> */
.L_x_209:
        /* <DEDUP_REMOVED lines=22> */
.L_x_210:
[----:B------:R-:W-:Y:S05]  /*2c60*/  BSYNC B0 ;  /* 0x0000000000007941 */ /* 0x000fea0003800000 */
.L_x_208:
        /* <DEDUP_REMOVED lines=13> */
[----:B------:R-:W-:Y:S05]  /*2d40*/  CALL.REL.NOINC `($__internal_3_$__cuda_sm20_div_s64) ;  /* 0x0000001c00f07944 */ /* 0x000fea0003c00000 */
        /* <DEDUP_REMOVED lines=9> */
.L_x_212:
        /* <DEDUP_REMOVED lines=22> */
.L_x_213:
[----:B------:R-:W-:Y:S05]  /*2f40*/  BSYNC B0 ;  /* 0x0000000000007941 */ /* 0x000fea0003800000 */
.L_x_211:
        /* <DEDUP_REMOVED lines=45> */
[----:B------:R-:W-:Y:S05]  /*3220*/  CALL.REL.NOINC `($__internal_3_$__cuda_sm20_div_s64) ;  /* 0x0000001800b87944 */ /* 0x000fea0003c00000 */
        /* <DEDUP_REMOVED lines=11> */
.L_x_215:
        /* <DEDUP_REMOVED lines=23> */
.L_x_216:
[----:B------:R-:W-:Y:S05]  /*3450*/  BSYNC B0 ;  /* 0x0000000000007941 */ /* 0x000fea0003800000 */
.L_x_214:
        /* <DEDUP_REMOVED lines=10> */
[----:B------:R-:W-:Y:S05]  /*3500*/  CALL.REL.NOINC `($__internal_3_$__cuda_sm20_div_s64) ;  /* 0x0000001800007944 */ /* 0x000fea0003c00000 */
        /* <DEDUP_REMOVED lines=11> */
.L_x_218:
        /* <DEDUP_REMOVED lines=23> */
.L_x_219:
[----:B------:R-:W-:Y:S05]  /*3730*/  BSYNC B0 ;  /* 0x0000000000007941 */ /* 0x000fea0003800000 */
.L_x_217:
        /* <DEDUP_REMOVED lines=27> */
.L_x_221:
        /* <DEDUP_REMOVED lines=23> */
.L_x_222:
[----:B------:R-:W-:Y:S05]  /*3a60*/  BSYNC B0 ;  /* 0x0000000000007941 */ /* 0x000fea0003800000 */
.L_x_220:
        /* <DEDUP_REMOVED lines=32> */
.L_x_224:
        /* <DEDUP_REMOVED lines=23> */
.L_x_225:
[----:B------:R-:W-:Y:S05]  /*3de0*/  BSYNC B0 ;  /* 0x0000000000007941 */ /* 0x000fea0003800000 */
.L_x_223:
        /* <DEDUP_REMOVED lines=23> */
.L_x_227:
        /* <DEDUP_REMOVED lines=23> */
.L_x_228:
[----:B------:R-:W-:Y:S05]  /*40d0*/  BSYNC B0 ;  /* 0x0000000000007941 */ /* 0x000fea0003800000 */
.L_x_226:
        /* <DEDUP_REMOVED lines=21> */
.L_x_204:
[----:B------:R-:W-:Y:S02]  /*4230*/  ULDC.64 UR4, c[0x0][0x2b0] ;  /* 0x0000ac0000047ab9 */ /* 0x000fe40000000a00 */
[----:B------:R-:W-:-:S04]  /*4240*/  LEA R2, P0, R36, UR4, 0x2 ;  /* 0x0000000424027c11 */ /* 0x000fc8000f8010ff */
[----:B------:R-:W-:-:S05]  /*4250*/  LEA.HI.X R3, R36, UR5, R37, 0x2, P0 ;  /* 0x0000000524037c11 */ /* 0x000fca00080f1425 */
[----:B------:R0:W-:Y:S04]  /*4260*/  STG.E desc[UR8][R2.64], R28 ;  /* 0x0000001c02007986 */ /* 0x0001e8000c101908 */
.L_x_203:
[----:B------:R-:W-:Y:S05]  /*4270*/  BSYNC B1 ;  /* 0x0000000000017941 */ /* 0x000fea0003800000 */
.L_x_202:
        /* <DEDUP_REMOVED lines=8> */
[----:B------:R-:W-:-:S13]  /*4300*/  ISETP.GT.OR P0, PT, R9, 0x3f, P0 ;  /* 0x0000003f0900780c */ /* 0x000fda0000704670 */
[----:B------:R-:W-:Y:S05]  /*4310*/  @P0 BRA `(.L_x_230) ;  /* 0x0000000000480947 */ /* 0x000fea0003800000 */
[----:B------:R-:W-:Y:S01]  /*4320*/  HFMA2.MMA R2, -RZ, RZ, 0.96630859375, -0.0022525787353515625 ;  /* 0x3bbb989dff027435 */ /* 0x000fe200000001ff */
[----:B------:R-:W0:Y:S01]  /*4330*/  S2R R0, SR_CgaCtaId ;  /* 0x0000000000007919 */ /* 0x000e220000008800 */
[----:B------:R-:W-:Y:S01]  /*4340*/  FADD R29, -R28, R29 ;  /* 0x0000001d1c1d7221 */ /* 0x000fe20000000100 */
[----:B------:R-:W-:Y:S02]  /*4350*/  MOV R8, 0x437c0000 ;  /* 0x437c000000087802 */ /* 0x000fe40000000f00 */
[----:B------:R-:W-:-:S05]  /*4360*/  SHF.R.S32.HI R5, RZ, 0x4, R5 ;  /* 0x00000004ff057819 */ /* 0x000fca0000011405 */
[----:B------:R-:W-:-:S04]  /*4370*/  FFMA.SAT R11, R29, R2, 0.5 ;  /* 0x3f0000001d0b7423 */ /* 0x000fc80000002002 */
[----:B------:R-:W-:Y:S01]  /*4380*/  FFMA.RM R8, R11, R8, 12582913 ;  /* 0x4b4000010b087423 */ /* 0x000fe20000004008 */
[----:B------:R-:W-:-:S03]  /*4390*/  MOV R11, 0x400 ;  /* 0x00000400000b7802 */ /* 0x000fc60000000f00 */
        /* <DEDUP_REMOVED lines=10> */
.L_x_230:
[----:B------:R-:W-:Y:S05]  /*4440*/  BSYNC B0 ;  /* 0x0000000000007941 */ /* 0x000fea0003800000 */
.L_x_229:
[----:B------:R-:W-:Y:S01]  /*4450*/  BAR.SYNC.DEFER_BLOCKING 0x0 ;  /* 0x0000000000007b1d */ /* 0x000fe20000010000 */
[----:B------:R-:W-:Y:S02]  /*4460*/  ISETP.GE.AND P0, PT, R3, 0x1, PT ;  /* 0x000000010300780c */ /* 0x000fe40003f06270 */
[----:B------:R-:W-:Y:S02]  /*4470*/  CS2R R2, SRZ ;  /* 0x0000000000027805 */ /* 0x000fe4000001ff00 */
[----:B------:R-:W-:Y:S01]  /*4480*/  LEA.HI R6, R6, R9, RZ, 0x5 ;  /* 0x0000000906067211 */ /* 0x000fe200078f28ff */
[----:B------:R-:W-:-:S03]  /*4490*/  IMAD.MOV.U32 R5, RZ, RZ, RZ ;  /* 0x000000ffff057224 */ /* 0x000fc600078e00ff */
[----:B------:R-:W-:Y:S02]  /*44a0*/  LOP3.LUT R0, R6, 0x3fffffe0, RZ, 0xc0, !PT ;  /* 0x3fffffe006007812 */ /* 0x000fe400078ec0ff */
[----:B------:R-:W-:-:S03]  /*44b0*/  SHF.R.S32.HI R16, RZ, 0x5, R6 ;  /* 0x00000005ff107819 */ /* 0x000fc60000011406 */
[----:B------:R-:W-:Y:S02]  /*44c0*/  IMAD.IADD R9, R9, 0x1, -R0 ;  /* 0x0000000109097824 */ /* 0x000fe400078e0a00 */
[----:B------:R-:W-:Y:S02]  /*44d0*/  IMAD.MOV.U32 R0, RZ, RZ, RZ ;  /* 0x000000ffff007224 */ /* 0x000fe400078e00ff */
[----:B------:R-:W-:Y:S01]  /*44e0*/  IMAD.SHL.U32 R18, R9, 0x4, RZ ;  /* 0x0000000409127824 */ /* 0x000fe200078e00ff */
[----:B------:R-:W-:Y:S06]  /*44f0*/  @!P0 BRA `(.L_x_231) ;  /* 0x0000000000ac8947 */ /* 0x000fec0003800000 */
[----:B------:R-:W1:Y:S01]  /*4500*/  S2UR UR6, SR_CgaCtaId ;  /* 0x00000000000679c3 */ /* 0x000e620000008800 */
[----:B------:R-:W-:Y:S01]  /*4510*/  ULDC UR10, c[0x0][0x2dc] ;  /* 0x0000b700000a7ab9 */ /* 0x000fe20000000800 */
[C---:B------:R-:W-:Y:S01]  /*4520*/  IMAD R13, R16.reuse, 0x80, R18 ;  /* 0x00000080100d7824 */ /* 0x040fe200078e0212 */
[----:B------:R-:W-:Y:S01]  /*4530*/  UIMAD UR4, UR7, UR10, URZ ;  /* 0x0000000a070472a4 */ /* 0x000fe2000f8e023f */
[C---:B------:R-:W-:Y:S01]  /*4540*/  VIADD R9, R7.reuse, -UR7 ;  /* 0x8000000707097c36 */ /* 0x040fe20008000000 */
[----:B0-----:R-:W-:Y:S01]  /*4550*/  CS2R R10, SRZ ;  /* 0x00000000000a7805 */ /* 0x001fe2000001ff00 */
[----:B------:R-:W-:Y:S01]  /*4560*/  IMAD R20, R7, UR10, RZ ;  /* 0x0000000a07147c24 */ /* 0x000fe2000f8e02ff */
[----:B------:R-:W-:Y:S01]  /*4570*/  USHF.R.S32.HI UR11, URZ, 0x1f, UR4 ;  /* 0x0000001f3f0b7899 */ /* 0x000fe20008011404 */
[----:B------:R-:W0:Y:S01]  /*4580*/  LDC R12, c[0x0][0x3c4] ;  /* 0x0000f100ff0c7b82 */ /* 0x000e220000000800 */
        /* <DEDUP_REMOVED lines=11> */
[----:B-1----:R-:W-:-:S06]  /*4640*/  ULEA UR4, UR6, UR4, 0x18 ;  /* 0x0000000406047291 */ /* 0x002fcc000f8ec03f */
[----:B------:R-:W-:Y:S01]  /*4650*/  LEA R6, R16, UR4, 0x2 ;  /* 0x0000000410067c11 */ /* 0x000fe2000f8e10ff */
[----:B------:R-:W-:-:S06]  /*4660*/  ULDC UR4, c[0x0][0x2d0] ;  /* 0x0000b40000047ab9 */ /* 0x000fcc0000000800 */
.L_x_234:
[----:B------:R1:W2:Y:S01]  /*4670*/  LDS R4, [R6] ;  /* 0x0000000006047984 */ /* 0x0002a20000000800 */
[----:B------:R-:W-:Y:S01]  /*4680*/  UIADD3 UR5, UR5, 0x1, URZ ;  /* 0x0000000105057890 */ /* 0x000fe2000fffe03f */
[----:B------:R-:W-:Y:S05]  /*4690*/  BSSY B0, `(.L_x_232) ;  /* 0x0000009000007945 */ /* 0x000fea0003800000 */
[----:B0-----:R-:W-:Y:S01]  /*46a0*/  ISETP.LE.AND P1, PT, R12, UR5, PT ;  /* 0x000000050c007c0c */ /* 0x001fe2000bf23270 */
[----:B------:R-:W-:Y:S01]  /*46b0*/  @!UPT UIADD3 URZ, URZ, URZ, URZ ;  /* 0x0000003f3f3ff290 */ /* 0x000fe2000fffe03f */
[----:B------:R-:W-:Y:S11]  /*46c0*/  @P2 BRA `(.L_x_233) ;  /* 0x0000000000142947 */ /* 0x000ff60003800000 */
[----:B------:R-:W-:Y:S02]  /*46d0*/  ISETP.GE.AND P0, PT, R18, UR4, PT ;  /* 0x0000000412007c0c */ /* 0x000fe4000bf06270 */
[----:B------:R-:W-:Y:S02]  /*46e0*/  CS2R R8, SRZ ;  /* 0x0000000000087805 */ /* 0x000fe4000001ff00 */
[----:B------:R-:W-:Y:S09]  /*46f0*/  CS2R R10, SRZ ;  /* 0x00000000000a7805 */ /* 0x000ff2000001ff00 */
[----:B------:R-:W-:Y:S05]  /*4700*/  @!P0 IMAD.MOV.U32 R15, RZ, RZ, R13 ;  /* 0x000000ffff0f8224 */ /* 0x000fea00078e000d */
[----:B------:R0:W5:Y:S02]  /*4710*/  @!P0 LDG.E.128 R8, desc[UR8][R14.64] ;  /* 0x000000080e088981 */ /* 0x000164000c1e1d00 */
.L_x_233:
[----:B------:R-:W-:Y:S05]  /*4720*/  BSYNC B0 ;  /* 0x0000000000007941 */ /* 0x000fea0003800000 */
.L_x_232:
[----:B0-----:R-:W-:Y:S01]  /*4730*/  IADD3 R14, P0, R20, R14, RZ ;  /* 0x0000000e140e7210 */ /* 0x001fe20007f1e0ff */
[----:B--2--5:R-:W-:Y:S01]  /*4740*/  FFMA R3, R4, R8, R3 ;  /* 0x0000000804037223 */ /* 0x024fe20000000003 */
[----:B-1----:R-:W-:Y:S01]  /*4750*/  IADD3 R6, R6, 0x14, RZ ;  /* 0x0000001406067810 */ /* 0x002fe20007ffe0ff */
[C---:B------:R-:W-:Y:S01]  /*4760*/  FFMA R0, R4.reuse, R9, R0 ;  /* 0x0000000904007223 */ /* 0x040fe20000000000 */
[C---:B------:R-:W-:Y:S01]  /*4770*/  FFMA R5, R4.reuse, R10, R5 ;  /* 0x0000000a04057223 */ /* 0x040fe20000000005 */
[----:B------:R-:W-:Y:S01]  /*4780*/  IADD3.X R13, R21, R13, RZ, P0, !PT ;  /* 0x0000000d150d7210 */ /* 0x000fe200007fe4ff */
[----:B------:R-:W-:Y:S01]  /*4790*/  FFMA R2, R4, R11, R2 ;  /* 0x0000000b04027223 */ /* 0x000fe20000000002 */
[----:B------:R-:W-:Y:S06]  /*47a0*/  @!P1 BRA `(.L_x_234) ;  /* 0xfffffffc00b09947 */ /* 0x000fec000383ffff */
.L_x_231:
[----:B------:R-:W-:-:S04]  /*47b0*/  IADD3 R16, R16, UR7, RZ ;  /* 0x0000000710107c10 */ /* 0x000fc8000fffe0ff */
[----:B------:R-:W-:-:S13]  /*47c0*/  ISETP.GE.AND P0, PT, R16, R7, PT ;  /* 0x000000071000720c */ /* 0x000fda0003f06270 */
[----:B------:R-:W-:Y:S05]  /*47d0*/  @P0 EXIT ;  /* 0x000000000000094d */ /* 0x000fea0003800000 */
[----:B------:R-:W-:Y:S02]  /*47e0*/  ULDC UR4, c[0x0][0x2d0] ;  /* 0x0000b40000047ab9 */ /* 0x000fe40000000800 */
[----:B------:R-:W-:-:S13]  /*47f0*/  ISETP.GE.AND P0, PT, R18, UR4, PT ;  /* 0x0000000412007c0c */ /* 0x000fda000bf06270 */
[----:B------:R-:W-:Y:S05]  /*4800*/  @P0 EXIT ;  /* 0x000000000000094d */ /* 0x000fea0003800000 */
[----:B------:R-:W1:Y:S01]  /*4810*/  LDC R7, c[0x0][0x2c4] ;  /* 0x0000b100ff077b82 */ /* 0x000e620000000800 */
[----:B------:R-:W-:Y:S01]  /*4820*/  ULDC UR4, c[0x0][0x270] ;  /* 0x00009c0000047ab9 */ /* 0x000fe20000000800 */
[----:B------:R-:W-:Y:S02]  /*4830*/  IABS R10, R16 ;  /* 0x00000010000a7213 */ /* 0x000fe40000000000 */
[----:B------:R-:W-:Y:S02]  /*4840*/  SHF.R.S32.HI R19, RZ, 0x1f, R18 ;  /* 0x0000001fff137819 */ /* 0x000fe40000011412 */
[----:B------:R-:W-:Y:S01]  /*4850*/  F2FP.BF16.F32.PACK_AB R5, R2, R5 ;  /* 0x000000050205723e */ /* 0x000fe200000010ff */
[----:B-1----:R-:W-:Y:S01]  /*4860*/  IMAD R8, R7, UR4, RZ ;  /* 0x0000000407087c24 */ /* 0x002fe2000f8e02ff */
[----:B------:R-:W-:-:S04]  /*4870*/  ULDC.64 UR4, c[0x0][0x290] ;  /* 0x0000a40000047ab9 */ /* 0x000fc80000000a00 */
[----:B0-----:R-:W-:-:S04]  /*4880*/  IABS R11, R8 ;  /* 0x00000008000b7213 */ /* 0x001fc80000000000 */
[----:B------:R-:W0:Y:S08]  /*4890*/  I2F.RP R6, R11 ;  /* 0x0000000b00067306 */ /* 0x000e300000209400 */
[----:B0-----:R-:W0:Y:S02]  /*48a0*/  MUFU.RCP R12, R6 ;  /* 0x00000006000c7308 */ /* 0x001e240000001000 */
[----:B0-----:R-:W-:Y:S01]  /*48b0*/  VIADD R12, R12, 0xffffffe ;  /* 0x0ffffffe0c0c7836 */ /* 0x001fe20000000000 */
[----:B------:R-:W-:-:S05]  /*48c0*/  IABS R6, R7 ;  /* 0x0000000700067213 */ /* 0x000fca0000000000 */
[----:B------:R0:W1:Y:S02]  /*48d0*/  F2I.FTZ.U32.TRUNC.NTZ R13, R12 ;  /* 0x0000000c000d7305 */ /* 0x000064000021f000 */
[----:B0-----:R-:W-:Y:S01]  /*48e0*/  HFMA2.MMA R12, -RZ, RZ, 0, 0 ;  /* 0x00000000ff0c7435 */ /* 0x001fe200000001ff */
[----:B-1----:R-:W-:-:S04]  /*48f0*/  IMAD.MOV R4, RZ, RZ, -R13 ;  /* 0x000000ffff047224 */ /* 0x002fc800078e0a0d */
[----:B------:R-:W-:Y:S01]  /*4900*/  IMAD R9, R4, R11, RZ ;  /* 0x0000000b04097224 */ /* 0x000fe200078e02ff */
[----:B------:R-:W-:-:S04]  /*4910*/  IABS R4, R8 ;  /* 0x0000000800047213 */ /* 0x000fc80000000000 */
[----:B------:R-:W-:Y:S02]  /*4920*/  IMAD.HI.U32 R9, R13, R9, R12 ;  /* 0x000000090d097227 */ /* 0x000fe400078e000c */
[----:B------:R-:W0:Y:S02]  /*4930*/  I2F.RP R12, R6 ;  /* 0x00000006000c7306 */ /* 0x000e240000209400 */
[----:B------:R-:W-:Y:S02]  /*4940*/  IMAD.MOV R4, RZ, RZ, -R4 ;  /* 0x000000ffff047224 */ /* 0x000fe400078e0a04 */
[----:B------:R-:W-:-:S04]  /*4950*/  IMAD.HI.U32 R9, R9, R10, RZ ;  /* 0x0000000a09097227 */ /* 0x000fc800078e00ff */
[----:B------:R-:W-:-:S05]  /*4960*/  IMAD R4, R9, R4, R10 ;  /* 0x0000000409047224 */ /* 0x000fca00078e020a */
[----:B------:R-:W-:Y:S01]  /*4970*/  ISETP.GT.U32.AND P1, PT, R11, R4, PT ;  /* 0x000000040b00720c */ /* 0x000fe20003f24070 */
[----:B0-----:R-:W0:-:S12]  /*4980*/  MUFU.RCP R12, R12 ;  /* 0x0000000c000c7308 */ /* 0x001e180000001000 */
[----:B------:R-:W-:Y:S01]  /*4990*/  @!P1 IMAD.IADD R4, R4, 0x1, -R11 ;  /* 0x0000000104049824 */ /* 0x000fe200078e0a0b */
[----:B------:R-:W-:Y:S02]  /*49a0*/  @!P1 IADD3 R9, R9, 0x1, RZ ;  /* 0x0000000109099810 */ /* 0x000fe40007ffe0ff */
[----:B------:R-:W-:Y:S02]  /*49b0*/  ISETP.NE.AND P1, PT, R8, RZ, PT ;  /* 0x000000ff0800720c */ /* 0x000fe40003f25270 */
[----:B------:R-:W-:Y:S01]  /*49c0*/  ISETP.GE.U32.AND P2, PT, R4, R11, PT ;  /* 0x0000000b0400720c */ /* 0x000fe20003f46070 */
[----:B0-----:R-:W-:Y:S01]  /*49d0*/  VIADD R14, R12, 0xffffffe ;  /* 0x0ffffffe0c0e7836 */ /* 0x001fe20000000000 */
[----:B------:R-:W-:-:S03]  /*49e0*/  LOP3.LUT R4, R16, R8, RZ, 0x3c, !PT ;  /* 0x0000000810047212 */ /* 0x000fc600078e3cff */
[----:B------:R-:W0:Y:S01]  /*49f0*/  F2I.FTZ.U32.TRUNC.NTZ R15, R14 ;  /* 0x0000000e000f7305 */ /* 0x000e22000021f000 */
[----:B------:R-:W-:-:S07]  /*4a00*/  ISETP.GE.AND P0, PT, R4, RZ, PT ;  /* 0x000000ff0400720c */ /* 0x000fce0003f06270 */
[----:B------:R-:W-:-:S06]  /*4a10*/  @P2 VIADD R9, R9, 0x1 ;  /* 0x0000000109092836 */ /* 0x000fcc0000000000 */
[----:B------:R-:W-:Y:S01]  /*4a20*/  @!P0 IADD3 R9, -R9, RZ, RZ ;  /* 0x000000ff09098210 */ /* 0x000fe20007ffe1ff */
[--C-:B0-----:R-:W-:Y:S01]  /*4a30*/  IMAD.MOV R11, RZ, RZ, -R15.reuse ;  /* 0x000000ffff0b7224 */ /* 0x101fe200078e0a0f */
[----:B------:R-:W-:Y:S01]  /*4a40*/  @!P1 LOP3.LUT R9, RZ, R8, RZ, 0x33, !PT ;  /* 0x00000008ff099212 */ /* 0x000fe200078e33ff */
[----:B------:R-:W-:Y:S02]  /*4a50*/  IMAD.MOV.U32 R14, RZ, RZ, RZ ;  /* 0x000000ffff0e7224 */ /* 0x000fe400078e00ff */
[----:B------:R-:W-:Y:S02]  /*4a60*/  IMAD R10, R11, R6, RZ ;  /* 0x000000060b0a7224 */ /* 0x000fe400078e02ff */
[----:B------:R-:W-:Y:S02]  /*4a70*/  IMAD R8, R9, R8, RZ ;  /* 0x0000000809087224 */ /* 0x000fe400078e02ff */
[----:B------:R-:W-:-:S03]  /*4a80*/  IMAD.HI.U32 R15, R15, R10, R14 ;  /* 0x0000000a0f0f7227 */ /* 0x000fc600078e000e */
[----:B------:R-:W-:Y:S01]  /*4a90*/  IADD3 R12, R16, -R8, RZ ;  /* 0x80000008100c7210 */ /* 0x000fe20007ffe0ff */
[----:B------:R-:W-:-:S03]  /*4aa0*/  IMAD.WIDE.U32 R18, R9, UR4, R18 ;  /* 0x0000000409127c25 */ /* 0x000fc6000f8e0012 */
        /* <DEDUP_REMOVED lines=38> */
        .weak           $__internal_3_$__cuda_sm20_div_s64
        .type           $__internal_3_$__cuda_sm20_div_s64,@function
        .size           $__internal_3_$__cuda_sm20_div_s64,(.L_x_3476 - $__internal_3_$__cuda_sm20_div_s64)
$__internal_3_$__cuda_sm20_div_s64:
        /* <DEDUP_REMOVED lines=83> */
[----:B------:R-:W-:Y:S06]  /*5240*/  RET.REL.NODEC R38 `(_ZN13pytorch_flash32flash_fwd_splitkv_combine_kernelI23Flash_fwd_kernel_traitsILi128ELi64ELi128ELi4ELb0ELb0EN7cutlass10bfloat16_tE19Flash_kernel_traitsILi128ELi64ELi128ELi4ES3_EELi4ELi4ELb0EEEvNS_16Flash_fwd_paramsE) ;  /* 0xffffffac266c7950 */ /* 0x000fec0003c3ffff */
.L_x_235:
        /* <DEDUP_REMOVED lines=11> */
.L_x_3476:


//--------------------- .text._ZN13pytorch_flash32flash_fwd_splitkv_combine_kernelI23Flash_fwd_kernel_traitsILi128ELi64ELi128ELi4ELb0ELb0EN7cutlass10bfloat16_tE19Flash_kernel_traitsILi128ELi64ELi128ELi4ES3_EELi4ELi3ELb0EEEvNS_16Flash_fwd_paramsE --------------------------
	.section	.text._ZN13pytorch_flash32flash_fwd_splitkv_combine_kernelI23Flash_fwd_kernel_traitsILi128ELi64ELi128ELi4ELb0ELb0EN7cutlass10bfloat16_tE19Flash_kernel_traitsILi128ELi64ELi128ELi4ES3_EELi4ELi3ELb0EEEvNS_16Flash_fwd_paramsE,"ax",@progbits
	.sectionflags	@"SHF_BARRIERS=1"
	.align	128
        .global         _ZN13pytorch_flash32flash_fwd_splitkv_combine_kernelI23Flash_fwd_kernel_traitsILi128ELi64ELi128ELi4ELb0ELb0EN7cutlass10bfloat16_tE19Flash_kernel_traitsILi128ELi64ELi128ELi4ES3_EELi4ELi3ELb0EEEvNS_16Flash_fwd_paramsE
        .type           _ZN13pytorch_flash32flash_fwd_splitkv_combine_kernelI23Flash_fwd_kernel_traitsILi128ELi64ELi128ELi4ELb0ELb0EN7cutlass10bfloat16_tE19Flash_kernel_traitsILi128ELi64ELi128ELi4ES3_EELi4ELi3ELb0EEEvNS_16Flash_fwd_paramsE,@function
        .size           _ZN13pytorch_flash32flash_fwd_splitkv_combine_kernelI23Flash_fwd_kernel_traitsILi128ELi64ELi128ELi4ELb0ELb0EN7cutlass10bfloat16_tE19Flash_kernel_traitsILi128ELi64ELi128ELi4ES3_EELi4ELi3ELb0EEEvNS_16Flash_fwd_paramsE,(.L_x_3477 - _ZN13pytorch_flash32flash_fwd_splitkv_combine_kernelI23Flash_fwd_kernel_traitsILi128ELi64ELi128ELi4ELb0ELb0EN7cutlass10bfloat16_tE19Flash_kernel_traitsILi128ELi64ELi128ELi4ES3_EELi4ELi3ELb0EEEvNS_16Flash_fwd_paramsE)
        .other          _ZN13pytorch_flash32flash_fwd_splitkv_combine_kernelI23Flash_fwd_kernel_traitsILi128ELi64ELi128ELi4ELb0ELb0EN7cutlass10bfloat16_tE19Flash_kernel_traitsILi128ELi64ELi128ELi4ES3_EELi4ELi3ELb0EEEvNS_16Flash_fwd_paramsE,@"STO_CUDA_ENTRY STV_DEFAULT"
_ZN13pytorch_flash32flash_fwd_splitkv_combine_kernelI23Flash_fwd_kernel_traitsILi128ELi64ELi128ELi4ELb0ELb0EN7cutlass10bfloat16_tE19Flash_kernel_traitsILi128ELi64ELi128ELi4ES3_EELi4ELi3ELb0EEEvNS_16Flash_fwd_paramsE:
.text._ZN13pytorch_flash32flash_fwd_splitkv_combine_kernelI23Flash_fwd_kernel_traitsILi128ELi64ELi128ELi4ELb0ELb0EN7cutlass10bfloat16_tE19Flash_kernel_traitsILi128ELi64ELi128ELi4ES3_EELi4ELi3ELb0EEEvNS_16Flash_fwd_paramsE:
        /* <DEDUP_REMOVED lines=16> */
[----:B------:R-:W-:Y:S05]  /*0100*/  CALL.REL.NOINC `($__internal_4_$__cuda_sm20_div_s64) ;  /* 0x0000004800f07944 */ /* 0x000fea0003c00000 */
[----:B------:R-:W-:Y:S02]  /*0110*/  MOV R10, R0 ;  /* 0x00000000000a7202 */ /* 0x000fe40000000f00 */
[----:B------:R-:W-:Y:S01]  /*0120*/  MOV R11, R25 ;  /* 0x00000019000b7202 */ /* 0x000fe20000000f00 */
[----:B------:R-:W-:Y:S06]  /*0130*/  BRA `(.L_x_237) ;  /* 0x00000000004c7947 */ /* 0x000fec0003800000 */
.L_x_236:
        /* <DEDUP_REMOVED lines=19> */
.L_x_237:
        /* <DEDUP_REMOVED lines=30> */
[----:B------:R-:W-:Y:S05]  /*0450*/  CALL.REL.NOINC `($__internal_4_$__cuda_sm20_div_s64) ;  /* 0x00000048001c7944 */ /* 0x000fea0003c00000 */
[----:B------:R-:W-:Y:S02]  /*0460*/  MOV R12, R0 ;  /* 0x00000000000c7202 */ /* 0x000fe40000000f00 */
[----:B------:R-:W-:Y:S01]  /*0470*/  MOV R13, R25 ;  /* 0x00000019000d7202 */ /* 0x000fe20000000f00 */
[----:B------:R-:W-:Y:S05]  /*0480*/  BRA `(.L_x_240) ;  /* 0x0000000000507947 */ /* 0x000fea0003800000 */
.L_x_239:
        /* <DEDUP_REMOVED lines=20> */
.L_x_240:
[----:B------:R-:W-:Y:S05]  /*05d0*/  BSYNC B0 ;  /* 0x0000000000007941 */ /* 0x000fea0003800000 */
.L_x_238:
        /* <DEDUP_REMOVED lines=18> */
[----:B------:R-:W-:Y:S05]  /*0700*/  CALL.REL.NOINC `($__internal_4_$__cuda_sm20_div_s64) ;  /* 0x0000004400707944 */ /* 0x000fea0003c00000 */
[----:B------:R-:W-:Y:S01]  /*0710*/  MOV R24, R0 ;  /* 0x0000000000187202 */ /* 0x000fe20000000f00 */
[----:B------:R-:W-:Y:S06]  /*0720*/  BRA `(.L_x_242) ;  /* 0x0000000000507947 */ /* 0x000fec0003800000 */
.L_x_241:
        /* <DEDUP_REMOVED lines=20> */
.L_x_242:
        /* <DEDUP_REMOVED lines=27> */
[----:B------:R-:W-:Y:S05]  /*0a20*/  CALL.REL.NOINC `($__internal_4_$__cuda_sm20_div_s64) ;  /* 0x0000004000a87944 */ /* 0x000fea0003c00000 */
[----:B------:R-:W-:Y:S01]  /*0a30*/  MOV R24, R0 ;  /* 0x0000000000187202 */ /* 0x000fe20000000f00 */
[----:B------:R-:W-:Y:S05]  /*0a40*/  BRA `(.L_x_245) ;  /* 0x00000000004c7947 */ /* 0x000fea0003800000 */
.L_x_244:
        /* <DEDUP_REMOVED lines=19> */
.L_x_245:
[----:B------:R-:W-:Y:S05]  /*0b80*/  BSYNC B0 ;  /* 0x0000000000007941 */ /* 0x000fea0003800000 */
.L_x_243:
        /* <DEDUP_REMOVED lines=71> */
[----:B------:R-:W-:Y:S05]  /*1000*/  CALL.REL.NOINC `($__internal_4_$__cuda_sm20_div_s64) ;  /* 0x0000003c00307944 */ /* 0x000fea0003c00000 */
[----:B------:R-:W-:Y:S02]  /*1010*/  MOV R36, R0 ;  /* 0x0000000000247202 */ /* 0x000fe40000000f00 */
[----:B------:R-:W-:Y:S01]  /*1020*/  MOV R37, R25 ;  /* 0x0000001900257202 */ /* 0x000fe20000000f00 */
[----:B------:R-:W-:Y:S05]  /*1030*/  BRA `(.L_x_248) ;  /* 0x00000000004c7947 */ /* 0x000fea0003800000 */
.L_x_247:
        /* <DEDUP_REMOVED lines=19> */
.L_x_248:
[----:B------:R-:W-:Y:S05]  /*1170*/  BSYNC B0 ;  /* 0x0000000000007941 */ /* 0x000fea0003800000 */
.L_x_246:
        /* <DEDUP_REMOVED lines=17> */
.L_x_249:
[----:B------:R-:W-:Y:S05]  /*1290*/  @P4 BRA `(.L_x_250) ;  /* 0x0000000000184947 */ /* 0x000fea0003800000 */
[C---:B------:R-:W-:Y:S02]  /*12a0*/  ISETP.GT.AND P0, PT, R0.reuse, RZ, PT ;  /* 0x000000ff0000720c */ /* 0x040fe40003f04270 */
[----:B------:R-:W-:Y:S02]  /*12b0*/  SHF.R.S32.HI R2, RZ, 0x1f, R0 ;  /* 0x0000001fff027819 */ /* 0x000fe40000011400 */
[----:B------:R-:W-:Y:S02]  /*12c0*/  LEA.HI.SX32 R10, R0, 0x1, 0x1 ;  /* 0x00000001000a7811 */ /* 0x000fe400078f0aff */
[----:B------:R-:W-:-:S07]  /*12d0*/  SHF.R.S32.HI R9, RZ, 0x1f, R9 ;  /* 0x0000001fff097819 */ /* 0x000fce0000011409 */
[----:B------:R-:W-:-:S04]  /*12e0*/  @!P0 IMAD.MOV R10, RZ, RZ, R2 ;  /* 0x000000ffff0a8224 */ /* 0x000fc800078e0202 */
[----:B------:R-:W-:-:S07]  /*12f0*/  IMAD R2, R9, R10, RZ ;  /* 0x0000000a09027224 */ /* 0x000fce00078e02ff */
.L_x_250:
        /* <DEDUP_REMOVED lines=136> */
.L_x_251:
        /* <DEDUP_REMOVED lines=14> */
.L_x_253:
        /* <DEDUP_REMOVED lines=19> */
.L_x_254:
[----:B------:R-:W-:Y:S05]  /*1d90*/  BSYNC B0 ;  /* 0x0000000000007941 */ /* 0x000fea0003800000 */
.L_x_252:
        /* <DEDUP_REMOVED lines=35> */
.L_x_256:
[----:B------:R-:W-:Y:S05]  /*1fd0*/  BSYNC B0 ;  /* 0x0000000000007941 */ /* 0x000fea0003800000 */
.L_x_255:
        /* <DEDUP_REMOVED lines=14> */
.L_x_258:
[----:B------:R-:W-:Y:S05]  /*20c0*/  BSYNC B0 ;  /* 0x0000000000007941 */ /* 0x000fea0003800000 */
.L_x_257:
[----:B0--3--:R-:W0:Y:S01]  /*20d0*/  SHFL.BFLY PT, R24, R29, 0x4, 0x1f ;  /* 0x0c801f001d187f89 */ /* 0x009e2200000e0000 */
[----:B------:R-:W-:Y:S01]  /*20e0*/  IMAD.MOV.U32 R20, RZ, RZ, 0x3bbb989d ;  /* 0x3bbb989dff147424 */ /* 0x000fe200078e00ff */
[----:B------:R-:W-:Y:S01]  /*20f0*/  ISETP.NE.U32.AND P1, PT, R36, RZ, PT ;  /* 0x000000ff2400720c */ /* 0x000fe20003f25070 */
[----:B-1----:R-:W-:Y:S01]  /*2100*/  IMAD.MOV.U32 R10, RZ, RZ, 0x437c0000 ;  /* 0x437c0000ff0a7424 */ /* 0x002fe200078e00ff */
[----:B------:R-:W-:Y:S01]  /*2110*/  ISETP.GT.AND P2, PT, R22, RZ, PT ;  /* 0x000000ff1600720c */ /* 0x000fe20003f44270 */
[----:B------:R-:W-:Y:S01]  /*2120*/  BSSY B0, `(.L_x_259) ;  /* 0x0000044000007945 */ /* 0x000fe20003800000 */
        /* <DEDUP_REMOVED lines=67> */
.L_x_260:
[----:B------:R-:W-:Y:S05]  /*2560*/  BSYNC B0 ;  /* 0x0000000000007941 */ /* 0x000fea0003800000 */
.L_x_259:
        /* <DEDUP_REMOVED lines=30> */
[----:B------:R-:W-:Y:S05]  /*2750*/  CALL.REL.NOINC `($__internal_4_$__cuda_sm20_div_s64) ;  /* 0x00000024005c7944 */ /* 0x000fea0003c00000 */
        /* <DEDUP_REMOVED lines=10> */
.L_x_265:
        /* <DEDUP_REMOVED lines=23> */
.L_x_266:
[----:B------:R-:W-:Y:S05]  /*2970*/  BSYNC B0 ;  /* 0x0000000000007941 */ /* 0x000fea0003800000 */
.L_x_264:
        /* <DEDUP_REMOVED lines=8> */
[----:B------:R-:W-:Y:S05]  /*2a00*/  CALL.REL.NOINC `($__internal_4_$__cuda_sm20_div_s64) ;  /* 0x0000002000b07944 */ /* 0x000fea0003c00000 */
        /* <DEDUP_REMOVED lines=11> */
.L_x_268:
        /* <DEDUP_REMOVED lines=22> */
.L_x_269:
[----:B------:R-:W-:Y:S05]  /*2c20*/  BSYNC B0 ;  /* 0x0000000000007941 */ /* 0x000fea0003800000 */
.L_x_267:
        /* <DEDUP_REMOVED lines=13> */
[----:B------:R-:W-:Y:S05]  /*2d00*/  CALL.REL.NOINC `($__internal_4_$__cuda_sm20_div_s64) ;  /* 0x0000001c00f07944 */ /* 0x000fea0003c00000 */
        /* <DEDUP_REMOVED lines=9> */
.L_x_271:
        /* <DEDUP_REMOVED lines=22> */
.L_x_272:
[----:B------:R-:W-:Y:S05]  /*2f00*/  BSYNC B0 ;  /* 0x0000000000007941 */ /* 0x000fea0003800000 */
.L_x_270:
        /* <DEDUP_REMOVED lines=45> */
[----:B------:R-:W-:Y:S05]  /*31e0*/  CALL.REL.NOINC `($__internal_4_$__cuda_sm20_div_s64) ;  /* 0x0000001800b87944 */ /* 0x000fea0003c00000 */
        /* <DEDUP_REMOVED lines=11> */
.L_x_274:
        /* <DEDUP_REMOVED lines=23> */
.L_x_275:
[----:B------:R-:W-:Y:S05]  /*3410*/  BSYNC B0 ;  /* 0x0000000000007941 */ /* 0x000fea0003800000 */
.L_x_273:
        /* <DEDUP_REMOVED lines=10> */
[----:B------:R-:W-:Y:S05]  /*34c0*/  CALL.REL.NOINC `($__internal_4_$__cuda_sm20_div_s64) ;  /* 0x0000001800007944 */ /* 0x000fea0003c00000 */
        /* <DEDUP_REMOVED lines=11> */
.L_x_277:
        /* <DEDUP_REMOVED lines=23> */
.L_x_278:
[----:B------:R-:W-:Y:S05]  /*36f0*/  BSYNC B0 ;  /* 0x0000000000007941 */ /* 0x000fea0003800000 */
.L_x_276:
        /* <DEDUP_REMOVED lines=27> */
.L_x_280:
        /* <DEDUP_REMOVED lines=23> */
.L_x_281:
[----:B------:R-:W-:Y:S05]  /*3a20*/  BSYNC B0 ;  /* 0x0000000000007941 */ /* 0x000fea0003800000 */
.L_x_279:
        /* <DEDUP_REMOVED lines=32> */
.L_x_283:
        /* <DEDUP_REMOVED lines=23> */
.L_x_284:
[----:B------:R-:W-:Y:S05]  /*3da0*/  BSYNC B0 ;  /* 0x0000000000007941 */ /* 0x000fea0003800000 */
.L_x_282:
        /* <DEDUP_REMOVED lines=23> */
.L_x_286:
        /* <DEDUP_REMOVED lines=23> */
.L_x_287:
[----:B------:R-:W-:Y:S05]  /*4090*/  BSYNC B0 ;  /* 0x0000000000007941 */ /* 0x000fea0003800000 */
.L_x_285:
        /* <DEDUP_REMOVED lines=21> */
.L_x_263:
[----:B------:R-:W-:Y:S02]  /*41f0*/  ULDC.64 UR4, c[0x0][0x2b0] ;  /* 0x0000ac0000047ab9 */ /* 0x000fe40000000a00 */
[----:B------:R-:W-:-:S04]  /*4200*/  LEA R2, P0, R36, UR4, 0x2 ;  /* 0x0000000424027c11 */ /* 0x000fc8000f8010ff */
[----:B------:R-:W-:-:S05]  /*4210*/  LEA.HI.X R3, R36, UR5, R37, 0x2, P0 ;  /* 0x0000000524037c11 */ /* 0x000fca00080f1425 */
[----:B------:R0:W-:Y:S04]  /*4220*/  STG.E desc[UR8][R2.64], R28 ;  /* 0x0000001c02007986 */ /* 0x0001e8000c101908 */
.L_x_262:
[----:B------:R-:W-:Y:S05]  /*4230*/  BSYNC B1 ;  /* 0x0000000000017941 */ /* 0x000fea0003800000 */
.L_x_261:
        /* <DEDUP_REMOVED lines=28> */
.L_x_289:
[----:B------:R-:W-:Y:S05]  /*4400*/  BSYNC B0 ;  /* 0x0000000000007941 */ /* 0x000fea0003800000 */
.L_x_288:
        /* <DEDUP_REMOVED lines=34> */
.L_x_293:
        /* <DEDUP_REMOVED lines=11> */
.L_x_292:
[----:B------:R-:W-:Y:S05]  /*46e0*/  BSYNC B0 ;  /* 0x0000000000007941 */ /* 0x000fea0003800000 */
.L_x_291:
        /* <DEDUP_REMOVED lines=8> */
.L_x_290:
        /* <DEDUP_REMOVED lines=86> */
        .weak           $__internal_4_$__cuda_sm20_div_s64
        .type           $__internal_4_$__cuda_sm20_div_s64,@function
        .size           $__internal_4_$__cuda_sm20_div_s64,(.L_x_3477 - $__internal_4_$__cuda_sm20_div_s64)
$__internal_4_$__cuda_sm20_div_s64:
        /* <DEDUP_REMOVED lines=83> */
[----:B------:R-:W-:Y:S06]  /*5200*/  RET.REL.NODEC R38 `(_ZN13pytorch_flash32flash_fwd_splitkv_combine_kernelI23Flash_fwd_kernel_traitsILi128ELi64ELi128ELi4ELb0ELb0EN7cutlass10bfloat16_tE19Flash_kernel_traitsILi128ELi64ELi128ELi4ES3_EELi4ELi3ELb0EEEvNS_16Flash_fwd_paramsE) ;  /* 0xffffffac267c7950 */ /* 0x000fec0003c3ffff */
.L_x_294:
        /* <DEDUP_REMOVED lines=15> */
.L_x_3477:


//--------------------- .text._ZN13pytorch_flash32flash_fwd_splitkv_combine_kernelI23Flash_fwd_kernel_traitsILi128ELi64ELi128ELi4ELb0ELb0EN7cutlass10bfloat16_tE19Flash_kernel_traitsILi128ELi64ELi128ELi4ES3_EELi4ELi2ELb0EEEvNS_16Flash_fwd_paramsE --------------------------
	.section	.text._ZN13pytorch_flash32flash_fwd_splitkv_combine_kernelI23Flash_fwd_kernel_traitsILi128ELi64ELi128ELi4ELb0ELb0EN7cutlass10bfloat16_tE19Flash_kernel_traitsILi128ELi64ELi128ELi4ES3_EELi4ELi2ELb0EEEvNS_16Flash_fwd_paramsE,"ax",@progbits
	.sectionflags	@"SHF_BARRIERS=1"
	.align	128
        .global         _ZN13pytorch_flash32flash_fwd_splitkv_combine_kernelI23Flash_fwd_kernel_traitsILi128ELi64ELi128ELi4ELb0ELb0EN7cutlass10bfloat16_tE19Flash_kernel_traitsILi128ELi64ELi128ELi4ES3_EELi4ELi2ELb0EEEvNS_16Flash_fwd_paramsE
        .type           _ZN13pytorch_flash32flash_fwd_splitkv_combine_kernelI23Flash_fwd_kernel_traitsILi128ELi64ELi128ELi4ELb0ELb0EN7cutlass10bfloat16_tE19Flash_kernel_traitsILi128ELi64ELi128ELi4ES3_EELi4ELi2ELb0EEEvNS_16Flash_fwd_paramsE,@function
        .size           _ZN13pytorch_flash32flash_fwd_splitkv_combine_kernelI23Flash_fwd_kernel_traitsILi128ELi64ELi128ELi4ELb0ELb0EN7cutlass10bfloat16_tE19Flash_kernel_traitsILi128ELi64ELi128ELi4ES3_EELi4ELi2ELb0EEEvNS_16Flash_fwd_paramsE,(.L_x_3478 - _ZN13pytorch_flash32flash_fwd_splitkv_combine_kernelI23Flash_fwd_kernel_traitsILi128ELi64ELi128ELi4ELb0ELb0EN7cutlass10bfloat16_tE19Flash_kernel_traitsILi128ELi64ELi128ELi4ES3_EELi4ELi2ELb0EEEvNS_16Flash_fwd_paramsE)
        .other          _ZN13pytorch_flash32flash_fwd_splitkv_combine_kernelI23Flash_fwd_kernel_traitsILi128ELi64ELi128ELi4ELb0ELb0EN7cutlass10bfloat16_tE19Flash_kernel_traitsILi128ELi64ELi128ELi4ES3_EELi4ELi2ELb0EEEvNS_16Flash_fwd_paramsE,@"STO_CUDA_ENTRY STV_DEFAULT"
_ZN13pytorch_flash32flash_fwd_splitkv_combine_kernelI23Flash_fwd_kernel_traitsILi128ELi64ELi128ELi4ELb0ELb0EN7cutlass10bfloat16_tE19Flash_kernel_traitsILi128ELi64ELi128ELi4ES3_EELi4ELi2ELb0EEEvNS_16Flash_fwd_paramsE:
.text._ZN13pytorch_flash32flash_fwd_splitkv_combine_kernelI23Flash_fwd_kernel_traitsILi128ELi64ELi128ELi4ELb0ELb0EN7cutlass10bfloat16_tE19Flash_kernel_traitsILi128ELi64ELi128ELi4ES3_EELi4ELi2ELb0EEEvNS_16Flash_fwd_paramsE:
        /* <DEDUP_REMOVED lines=15> */
[----:B------:R-:W-:Y:S05]  /*00f0*/  CALL.REL.NOINC `($__internal_5_$__cuda_sm20_div_s64) ;  /* 0x00000048008c7944 */ /* 0x000fea0003c00000 */
[----:B------:R-:W-:Y:S02]  /*0100*/  MOV R4, R0 ;  /* 0x0000000000047202 */ /* 0x000fe40000000f00 */
[----:B------:R-:W-:Y:S01]  /*0110*/  MOV R5, R21 ;  /* 0x0000001500057202 */ /* 0x000fe20000000f00 */
[----:B------:R-:W-:Y:S06]  /*0120*/  BRA `(.L_x_296) ;  /* 0x00000000004c7947 */ /* 0x000fec0003800000 */
.L_x_295:
[----:B------:R-:W0:Y:S01]  /*0130*/  I2F.U32.RP R6, R26 ;  /* 0x0000001a00067306 */ /* 0x000e220000209000 */
[----:B------:R-:W-:Y:S01]  /*0140*/  HFMA2.MMA R4, -RZ, RZ, 0, 0 ;  /* 0x00000000ff047435 */ /* 0x000fe200000001ff */
[----:B------:R-:W-:-:S06]  /*0150*/  ISETP.NE.U32.AND P0, PT, R26, RZ, PT ;  /* 0x000000ff1a00720c */ /* 0x000fcc0003f05070 */
        /* <DEDUP_REMOVED lines=15> */
[----:B------:R-:W-:-:S07]  /*0250*/  @!P0 LOP3.LUT R4, RZ, R26, RZ, 0x33, !PT ;  /* 0x0000001aff048212 */ /* 0x000fce00078e33ff */
.L_x_296:
[----:B------:R-:W0:Y:S01]  /*0260*/  LDC R9, c[0x0][0x270] ;  /* 0x00009c00ff097b82 */ /* 0x000e220000000800 */
[----:B------:R-:W-:Y:S01]  /*0270*/  IMAD.MOV.U32 R17, RZ, RZ, R4 ;  /* 0x000000ffff117224 */ /* 0x000fe200078e0004 */
[----:B------:R-:W-:Y:S01]  /*0280*/  ISETP.GT.AND P0, PT, R18, RZ, PT ;  /* 0x000000ff1200720c */ /* 0x000fe20003f04270 */
[----:B------:R-:W-:Y:S01]  /*0290*/  BSSY B0, `(.L_x_297) ;  /* 0x0000032000007945 */ /* 0x000fe20003800000 */
[----:B------:R-:W-:Y:S02]  /*02a0*/  ISETP.GT.AND P4, PT, R26, RZ, PT ;  /* 0x000000ff1a00720c */ /* 0x000fe40003f84270 */
[----:B------:R-:W-:Y:S02]  /*02b0*/  ISETP.NE.U32.AND P2, PT, R17, RZ, PT ;  /* 0x000000ff1100720c */ /* 0x000fe40003f45070 */
[----:B------:R-:W1:Y:S01]  /*02c0*/  LDC.64 R6, c[0x0][0x2c0] ;  /* 0x0000b000ff067b82 */ /* 0x000e620000000a00 */
[----:B------:R-:W-:Y:S02]  /*02d0*/  SEL R0, RZ, 0x1, !P0 ;  /* 0x00000001ff007807 */ /* 0x000fe40004000000 */
[----:B------:R-:W-:-:S02]  /*02e0*/  ISETP.NE.AND.EX P2, PT, R5, RZ, PT, P2 ;  /* 0x000000ff0500720c */ /* 0x000fc40003f45320 */
[----:B------:R-:W-:-:S04]  /*02f0*/  LEA.HI.SX32 R0, P0, R19, R0, 0x1 ;  /* 0x0000000013007211 */ /* 0x000fc80007810aff */
[----:B------:R-:W-:-:S07]  /*0300*/  LEA.HI.X.SX32 R19, R19, RZ, 0x1, P0 ;  /* 0x000000ff13137211 */ /* 0x000fce00000f0eff */
[----:B------:R-:W-:Y:S02]  /*0310*/  @!P2 SEL R5, R19, RZ, P4 ;  /* 0x000000ff1305a207 */ /* 0x000fe40002000000 */
[----:B0-----:R-:W-:Y:S02]  /*0320*/  IABS R4, R9 ;  /* 0x0000000900047213 */ /* 0x001fe40000000000 */
[----:B------:R-:W-:Y:S02]  /*0330*/  ISETP.NE.U32.AND P1, PT, R5, RZ, PT ;  /* 0x000000ff0500720c */ /* 0x000fe40003f25070 */
[----:B------:R-:W-:Y:S01]  /*0340*/  @!P2 SEL R17, R0, RZ, P4 ;  /* 0x000000ff0011a207 */ /* 0x000fe20002000000 */
[----:B-1----:R-:W-:Y:S01]  /*0350*/  IMAD R6, R9, R6, RZ ;  /* 0x0000000609067224 */ /* 0x002fe200078e02ff */
[----:B------:R-:W-:-:S03]  /*0360*/  IABS R8, R7 ;  /* 0x0000000700087213 */ /* 0x000fc60000000000 */
[----:B------:R-:W-:Y:S01]  /*0370*/  IMAD R7, R6, R7, RZ ;  /* 0x0000000706077224 */ /* 0x000fe200078e02ff */
[----:B------:R-:W-:-:S04]  /*0380*/  SHF.R.S32.HI R6, RZ, 0x1f, R4 ;  /* 0x0000001fff067819 */ /* 0x000fc80000011404 */
        /* <DEDUP_REMOVED lines=11> */
[----:B------:R-:W-:Y:S05]  /*0440*/  CALL.REL.NOINC `($__internal_5_$__cuda_sm20_div_s64) ;  /* 0x0000004400b87944 */ /* 0x000fea0003c00000 */
[----:B------:R-:W-:Y:S02]  /*0450*/  MOV R10, R0 ;  /* 0x00000000000a7202 */ /* 0x000fe40000000f00 */
[----:B------:R-:W-:Y:S01]  /*0460*/  MOV R11, R21 ;  /* 0x00000015000b7202 */ /* 0x000fe20000000f00 */
[----:B------:R-:W-:Y:S05]  /*0470*/  BRA `(.L_x_299) ;  /* 0x00000000004c7947 */ /* 0x000fea0003800000 */
.L_x_298:
[----:B------:R-:W0:Y:S01]  /*0480*/  I2F.U32.RP R12, R4 ;  /* 0x00000004000c7306 */ /* 0x000e220000209000 */
[----:B------:R-:W-:Y:S01]  /*0490*/  HFMA2.MMA R10, -RZ, RZ, 0, 0 ;  /* 0x00000000ff0a7435 */ /* 0x000fe200000001ff */
[----:B------:R-:W-:Y:S01]  /*04a0*/  IMAD.MOV R0, RZ, RZ, -R4 ;  /* 0x000000ffff007224 */ /* 0x000fe200078e0a04 */
[----:B------:R-:W-:-:S05]  /*04b0*/  ISETP.NE.U32.AND P0, PT, R4, RZ, PT ;  /* 0x000000ff0400720c */ /* 0x000fca0003f05070 */
[----:B0-----:R-:W0:Y:S02]  /*04c0*/  MUFU.RCP R11, R12 ;  /* 0x0000000c000b7308 */ /* 0x001e240000001000 */
[----:B0-----:R-:W-:-:S06]  /*04d0*/  VIADD R11, R11, 0xffffffe ;  /* 0x0ffffffe0b0b7836 */ /* 0x001fcc0000000000 */
[----:B------:R-:W0:Y:S02]  /*04e0*/  F2I.FTZ.U32.TRUNC.NTZ R11, R11 ;  /* 0x0000000b000b7305 */ /* 0x000e24000021f000 */
[----:B0-----:R-:W-:-:S04]  /*04f0*/  IMAD R9, R0, R11, RZ ;  /* 0x0000000b00097224 */ /* 0x001fc800078e02ff */
        /* <DEDUP_REMOVED lines=11> */
.L_x_299:
[----:B------:R-:W-:Y:S05]  /*05b0*/  BSYNC B0 ;  /* 0x0000000000007941 */ /* 0x000fea0003800000 */
.L_x_297:
        /* <DEDUP_REMOVED lines=21> */
[----:B------:R-:W-:Y:S06]  /*0710*/  BRA `(.L_x_301) ;  /* 0x0000000000507947 */ /* 0x000fec0003800000 */
.L_x_300:
        /* <DEDUP_REMOVED lines=20> */
.L_x_301:
[----:B------:R-:W-:Y:S01]  /*0860*/  IMAD.MOV.U32 R3, RZ, RZ, R19 ;  /* 0x000000ffff037224 */ /* 0x000fe200078e0013 */
[----:B------:R-:W-:Y:S01]  /*0870*/  ISETP.GT.U32.AND P1, PT, R32, RZ, PT ;  /* 0x000000ff2000720c */ /* 0x000fe20003f24070 */
[----:B------:R-:W-:Y:S01]  /*0880*/  BSSY B0, `(.L_x_302) ;  /* 0x000002d000007945 */ /* 0x000fe20003800000 */
        /* <DEDUP_REMOVED lines=22> */
[----:B------:R-:W-:Y:S05]  /*09f0*/  CALL.REL.NOINC `($__internal_5_$__cuda_sm20_div_s64) ;  /* 0x00000040004c7944 */ /* 0x000fea0003c00000 */
[----:B------:R-:W-:Y:S01]  /*0a00*/  MOV R20, R0 ;  /* 0x0000000000147202 */ /* 0x000fe20000000f00 */
[----:B------:R-:W-:Y:S05]  /*0a10*/  BRA `(.L_x_304) ;  /* 0x00000000004c7947 */ /* 0x000fea0003800000 */
.L_x_303:
        /* <DEDUP_REMOVED lines=19> */
.L_x_304:
[----:B------:R-:W-:Y:S05]  /*0b50*/  BSYNC B0 ;  /* 0x0000000000007941 */ /* 0x000fea0003800000 */
.L_x_302:
        /* <DEDUP_REMOVED lines=15> */
[----:B0-----:R-:W-:Y:S01]  /*0c50*/  VIADD R14, R14, 0xffffffe ;  /* 0x0ffffffe0e0e7836 */ /* 0x001fe20000000000 */
[----:B------:R-:W-:-:S05]  /*0c60*/  LEA.HI.SX32 R12, R0, 0x1, 0x1 ;  /* 0x00000001000c7811 */ /* 0x000fca00078f0aff */
[----:B------:R-:W0:Y:S02]  /*0c70*/  F2I.FTZ.U32.TRUNC.NTZ R15, R14 ;  /* 0x0000000e000f7305 */ /* 0x000e24000021f000 */
[----:B0-----:R-:W-:Y:S02]  /*0c80*/  IMAD.MOV R19, RZ, RZ, -R15 ;  /* 0x000000ffff137224 */ /* 0x001fe400078e0a0f */
[----:B------:R-:W-:Y:S02]  /*0c90*/  IMAD.MOV.U32 R14, RZ, RZ, RZ ;  /* 0x000000ffff0e7224 */ /* 0x000fe400078e00ff */
[----:B------:R-:W-:-:S04]  /*0ca0*/  IMAD R10, R19, R4, RZ ;  /* 0x00000004130a7224 */ /* 0x000fc800078e02ff */
[----:B------:R-:W-:-:S06]  /*0cb0*/  IMAD.HI.U32 R15, R15, R10, R14 ;  /* 0x0000000a0f0f7227 */ /* 0x000fcc00078e000e */
[----:B------:R-:W-:-:S04]  /*0cc0*/  IMAD.HI.U32 R15, R15, R8, RZ ;  /* 0x000000080f0f7227 */ /* 0x000fc800078e00ff */
[----:B------:R-:W-:Y:S01]  /*0cd0*/  IMAD R19, R15, R6, R8 ;  /* 0x000000060f137224 */ /* 0x000fe200078e0208 */
[----:B------:R-:W-:Y:S01]  /*0ce0*/  LOP3.LUT R6, R5, R0, RZ, 0x3c, !PT ;  /* 0x0000000005067212 */ /* 0x000fe200078e3cff */
[----:B------:R-:W-:-:S03]  /*0cf0*/  VIADD R8, R0, 0x1 ;  /* 0x0000000100087836 */ /* 0x000fc60000000000 */
[----:B------:R-:W-:Y:S02]  /*0d00*/  ISETP.GT.U32.AND P2, PT, R4, R19, PT ;  /* 0x000000130400720c */ /* 0x000fe40003f44070 */
[----:B------:R-:W-:Y:S02]  /*0d10*/  ISETP.GE.AND P0, PT, R6, RZ, PT ;  /* 0x000000ff0600720c */ /* 0x000fe40003f06270 */
[----:B------:R-:W-:-:S09]  /*0d20*/  ISETP.GT.U32.OR P6, PT, R8, 0x2, !P6 ;  /* 0x000000020800780c */ /* 0x000fd200077c4470 */
[----:B------:R-:W-:Y:S02]  /*0d30*/  @!P2 IMAD.IADD R19, R19, 0x1, -R4 ;  /* 0x000000011313a824 */ /* 0x000fe400078e0a04 */
[----:B------:R-:W-:Y:S01]  /*0d40*/  @!P2 VIADD R15, R15, 0x1 ;  /* 0x000000010f0fa836 */ /* 0x000fe20000000000 */
[----:B------:R-:W-:Y:S02]  /*0d50*/  ISETP.GT.U32.AND P2, PT, R18, RZ, PT ;  /* 0x000000ff1200720c */ /* 0x000fe40003f44070 */
[----:B------:R-:W-:Y:S02]  /*0d60*/  ISETP.GE.U32.AND P1, PT, R19, R4, PT ;  /* 0x000000041300720c */ /* 0x000fe40003f26070 */
[----:B------:R-:W-:-:S11]  /*0d70*/  ISETP.GT.AND.EX P2, PT, R3, RZ, PT, P2 ;  /* 0x000000ff0300720c */ /* 0x000fd60003f44320 */
        /* <DEDUP_REMOVED lines=36> */
[----:B------:R-:W-:Y:S05]  /*0fc0*/  CALL.REL.NOINC `($__internal_5_$__cuda_sm20_div_s64) ;  /* 0x0000003800d87944 */ /* 0x000fea0003c00000 */
[----:B------:R-:W-:Y:S02]  /*0fd0*/  MOV R42, R0 ;  /* 0x00000000002a7202 */ /* 0x000fe40000000f00 */
[----:B------:R-:W-:Y:S01]  /*0fe0*/  MOV R43, R21 ;  /* 0x00000015002b7202 */ /* 0x000fe20000000f00 */
[----:B------:R-:W-:Y:S05]  /*0ff0*/  BRA `(.L_x_307) ;  /* 0x00000000004c7947 */ /* 0x000fea0003800000 */
.L_x_306:
        /* <DEDUP_REMOVED lines=19> */
.L_x_307:
[----:B------:R-:W-:Y:S05]  /*1130*/  BSYNC B0 ;  /* 0x0000000000007941 */ /* 0x000fea0003800000 */
.L_x_305:
        /* <DEDUP_REMOVED lines=17> */
.L_x_308:
[----:B------:R-:W-:Y:S05]  /*1250*/  @P4 BRA `(.L_x_309) ;  /* 0x0000000000184947 */ /* 0x000fea0003800000 */
[C---:B------:R-:W-:Y:S02]  /*1260*/  ISETP.GT.AND P0, PT, R0.reuse, RZ, PT ;  /* 0x000000ff0000720c */ /* 0x040fe40003f04270 */
[----:B------:R-:W-:Y:S02]  /*1270*/  SHF.R.S32.HI R8, RZ, 0x1f, R0 ;  /* 0x0000001fff087819 */ /* 0x000fe40000011400 */
[----:B------:R-:W-:Y:S02]  /*1280*/  LEA.HI.SX32 R10, R0, 0x1, 0x1 ;  /* 0x00000001000a7811 */ /* 0x000fe400078f0aff */
[----:B------:R-:W-:-:S07]  /*1290*/  SHF.R.S32.HI R3, RZ, 0x1f, R3 ;  /* 0x0000001fff037819 */ /* 0x000fce0000011403 */
[----:B------:R-:W-:-:S04]  /*12a0*/  @!P0 IMAD.MOV R10, RZ, RZ, R8 ;  /* 0x000000ffff0a8224 */ /* 0x000fc800078e0208 */
[----:B------:R-:W-:-:S07]  /*12b0*/  IMAD R8, R3, R10, RZ ;  /* 0x0000000a03087224 */ /* 0x000fce00078e02ff */
.L_x_309:
[-C--:B------:R-:W-:Y:S02]  /*12c0*/  IABS R23, R8.reuse ;  /* 0x0000000800177213 */ /* 0x080fe40000000000 */
[----:B------:R-:W-:Y:S02]  /*12d0*/  IABS R3, R5 ;  /* 0x0000000500037213 */ /* 0x000fe40000000000 */
[----:B------:R-:W0:Y:S01]  /*12e0*/  I2F.RP R21, R23 ;  /* 0x0000001700157306 */ /* 0x000e220000209400 */
[----:B------:R-:W-:Y:S02]  /*12f0*/  IABS R10, R8 ;  /* 0x00000008000a7213 */ /* 0x000fe40000000000 */
[----:B------:R-:W-:-:S03]  /*1300*/  IABS R24, R0 ;  /* 0x0000000000187213 */ /* 0x000fc60000000000 */
[----:B------:R-:W-:Y:S02]  /*1310*/  IMAD.MOV R10, RZ, RZ, -R10 ;  /* 0x000000ffff0a7224 */ /* 0x000fe400078e0a0a */
[----:B0-----:R-:W0:Y:S02]  /*1320*/  MUFU.RCP R26, R21 ;  /* 0x00000015001a7308 */ /* 0x001e240000001000 */
[----:B0-----:R-:W-:-:S06]  /*1330*/  VIADD R26, R26, 0xffffffe ;  /* 0x0ffffffe1a1a7836 */ /* 0x001fcc0000000000 */
[----:B------:R-:W0:Y:S02]  /*1340*/  F2I.FTZ.U32.TRUNC.NTZ R27, R26 ;  /* 0x0000001a001b7305 */ /* 0x000e24000021f000 */
[----:B0-----:R-:W-:Y:S02]  /*1350*/  IMAD.MOV R20, RZ, RZ, -R27 ;  /* 0x000000ffff147224 */ /* 0x001fe400078e0a1b */
[----:B------:R-:W-:Y:S02]  /*1360*/  IMAD.MOV.U32 R26, RZ, RZ, RZ ;  /* 0x000000ffff1a7224 */ /* 0x000fe400078e00ff */
[----:B------:R-:W-:-:S04]  /*1370*/  IMAD R20, R20, R23, RZ ;  /* 0x0000001714147224 */ /* 0x000fc800078e02ff */
[----:B------:R-:W-:Y:S01]  /*1380*/  IMAD.HI.U32 R20, R27, R20, R26 ;  /* 0x000000141b147227 */ /* 0x000fe200078e001a */
[----:B------:R-:W-:-:S05]  /*1390*/  IABS R26, R13 ;  /* 0x0000000d001a7213 */ /* 0x000fca0000000000 */
[----:B------:R-:W-:Y:S02]  /*13a0*/  IMAD.HI.U32 R29, R20, R3, RZ ;  /* 0x00000003141d7227 */ /* 0x000fe400078e00ff */
[----:B------:R-:W0:Y:S02]  /*13b0*/  I2F.RP R20, R3 ;  /* 0x0000000300147306 */ /* 0x000e240000209400 */
[----:B------:R-:W-:-:S05]  /*13c0*/  IMAD R10, R29, R10, R3 ;  /* 0x0000000a1d0a7224 */ /* 0x000fca00078e0203 */
[----:B------:R-:W-:Y:S01]  /*13d0*/  ISETP.GT.U32.AND P0, PT, R23, R10, PT ;  /* 0x0000000a1700720c */ /* 0x000fe20003f04070 */
[----:B0-----:R-:W0:-:S12]  /*13e0*/  MUFU.RCP R30, R20 ;  /* 0x00000014001e7308 */ /* 0x001e180000001000 */
[----:B------:R-:W-:Y:S02]  /*13f0*/  @!P0 IMAD.IADD R10, R10, 0x1, -R23 ;  /* 0x000000010a0a8824 */ /* 0x000fe400078e0a17 */
[----:B------:R-:W-:Y:S01]  /*1400*/  @!P0 VIADD R29, R29, 0x1 ;  /* 0x000000011d1d8836 */ /* 0x000fe20000000000 */
[----:B------:R-:W-:Y:S02]  /*1410*/  ISETP.NE.AND P0, PT, R8, RZ, PT ;  /* 0x000000ff0800720c */ /* 0x000fe40003f05270 */
[----:B------:R-:W-:Y:S02]  /*1420*/  ISETP.GE.U32.AND P1, PT, R10, R23, PT ;  /* 0x000000170a00720c */ /* 0x000fe40003f26070 */
[----:B------:R-:W-:-:S04]  /*1430*/  LOP3.LUT R10, R8, R5, RZ, 0x3c, !PT ;  /* 0x00000005080a7212 */ /* 0x000fc800078e3cff */
[----:B------:R-:W-:Y:S01]  /*1440*/  ISETP.GE.AND P3, PT, R10, RZ, PT ;  /* 0x000000ff0a00720c */ /* 0x000fe20003f66270 */
[----:B0-----:R-:W-:-:S04]  /*1450*/  VIADD R30, R30, 0xffffffe ;  /* 0x0ffffffe1e1e7836 */ /* 0x001fc80000000000 */
[----:B------:R-:W0:Y:S02]  /*1460*/  F2I.FTZ.U32.TRUNC.NTZ R31, R30 ;  /* 0x0000001e001f7305 */ /* 0x000e24000021f000 */
[----:B------:R-:W-:-:S06]  /*1470*/  @P1 VIADD R29, R29, 0x1 ;  /* 0x000000011d1d1836 */ /* 0x000fcc0000000000 */
[----:B------:R-:W-:Y:S01]  /*1480*/  @!P3 IMAD.MOV R29, RZ, RZ, -R29 ;  /* 0x000000ffff1db224 */ /* 0x000fe200078e0a1d */
[----:B------:R-:W-:-:S04]  /*1490*/  @!P0 LOP3.LUT R29, RZ, R8, RZ, 0x33, !PT ;  /* 0x00000008ff1d8212 */ /* 0x000fc800078e33ff */
[----:B------:R-:W-:Y:S01]  /*14a0*/  ISETP.NE.AND P1, PT, R29, RZ, PT ;  /* 0x000000ff1d00720c */ /* 0x000fe20003f25270 */
[----:B0-----:R-:W-:-:S03]  /*14b0*/  IMAD.MOV R20, RZ, RZ, -R31 ;  /* 0x000000ffff147224 */ /* 0x001fc600078e0a1f */
[----:B------:R-:W-:Y:S01]  /*14c0*/  ISETP.GT.OR P0, PT, R8, RZ, P1 ;  /* 0x000000ff0800720c */ /* 0x000fe20000f04670 */
[----:B------:R-:W-:Y:S02]  /*14d0*/  IMAD.MOV.U32 R30, RZ, RZ, RZ ;  /* 0x000000ffff1e7224 */ /* 0x000fe400078e00ff */
[----:B------:R-:W-:-:S04]  /*14e0*/  IMAD R20, R20, R3, RZ ;  /* 0x0000000314147224 */ /* 0x000fc800078e02ff */
[----:B------:R-:W-:Y:S02]  /*14f0*/  IMAD.HI.U32 R20, R31, R20, R30 ;  /* 0x000000141f147227 */ /* 0x000fe400078e001e */
[----:B------:R-:W-:Y:S02]  /*1500*/  @!P1 SHF.R.S32.HI R10, RZ, 0x1f, R8 ;  /* 0x0000001fff0a9819 */ /* 0x000fe40000011408 */
[----:B------:R-:W-:Y:S02]  /*1510*/  @!P1 LEA.HI.SX32 R21, R8, 0x1, 0x1 ;  /* 0x0000000108159811 */ /* 0x000fe400078f0aff */
[----:B------:R-:W-:-:S04]  /*1520*/  IMAD.HI.U32 R20, R20, R23, RZ ;  /* 0x0000001714147227 */ /* 0x000fc800078e00ff */
[----:B------:R-:W-:Y:S01]  /*1530*/  @!P0 IMAD.MOV R21, RZ, RZ, R10 ;  /* 0x000000ffff158224 */ /* 0x000fe200078e020a */
[----:B------:R-:W-:-:S03]  /*1540*/  ISETP.GT.U32.AND P0, PT, R18, RZ, PT ;  /* 0x000000ff1200720c */ /* 0x000fc60003f04070 */
[----:B------:R-:W-:Y:S01]  /*1550*/  @!P1 IMAD R29, R12, R21, RZ ;  /* 0x000000150c1d9224 */ /* 0x000fe200078e02ff */
[----:B------:R-:W-:Y:S01]  /*1560*/  ISETP.GT.AND.EX P0, PT, R19, RZ, PT, P0 ;  /* 0x000000ff1300720c */ /* 0x000fe20003f04300 */
[----:B------:R-:W0:Y:S03]  /*1570*/  I2F.RP R21, R26 ;  /* 0x0000001a00157306 */ /* 0x000e260000209400 */
[----:B------:R-:W-:-:S05]  /*1580*/  IABS R10, R29 ;  /* 0x0000001d000a7213 */ /* 0x000fca0000000000 */
[----:B------:R-:W1:Y:S08]  /*1590*/  I2F.RP R22, R10 ;  /* 0x0000000a00167306 */ /* 0x000e700000209400 */
[----:B0-----:R-:W0:Y:S08]  /*15a0*/  MUFU.RCP R21, R21 ;  /* 0x0000001500157308 */ /* 0x001e300000001000 */
[----:B-1----:R-:W1:Y:S01]  /*15b0*/  MUFU.RCP R38, R22 ;  /* 0x0000001600267308 */ /* 0x002e620000001000 */
[----:B0-----:R-:W-:-:S07]  /*15c0*/  VIADD R30, R21, 0xffffffe ;  /* 0x0ffffffe151e7836 */ /* 0x001fce0000000000 */
[----:B------:R-:W0:Y:S01]  /*15d0*/  F2I.FTZ.U32.TRUNC.NTZ R31, R30 ;  /* 0x0000001e001f7305 */ /* 0x000e22000021f000 */
[----:B-1----:R-:W-:Y:S02]  /*15e0*/  VIADD R38, R38, 0xffffffe ;  /* 0x0ffffffe26267836 */ /* 0x002fe40000000000 */
[----:B------:R-:W-:-:S05]  /*15f0*/  IMAD.MOV R22, RZ, RZ, -R20 ;  /* 0x000000ffff167224 */ /* 0x000fca00078e0a14 */
[----:B------:R-:W1:Y:S01]  /*1600*/  F2I.FTZ.U32.TRUNC.NTZ R39, R38 ;  /* 0x0000002600277305 */ /* 0x000e62000021f000 */
[----:B------:R-:W-:Y:S01]  /*1610*/  IMAD R22, R3, R22, R23 ;  /* 0x0000001603167224 */ /* 0x000fe200078e0217 */
[----:B------:R-:W-:-:S04]  /*1620*/  IABS R23, R13 ;  /* 0x0000000d00177213 */ /* 0x000fc80000000000 */
[----:B------:R-:W-:Y:S01]  /*1630*/  ISETP.GT.U32.AND P1, PT, R3, R22, PT ;  /* 0x000000160300720c */ /* 0x000fe20003f24070 */
[----:B0-----:R-:W-:Y:S02]  /*1640*/  IMAD.MOV R27, RZ, RZ, -R31 ;  /* 0x000000ffff1b7224 */ /* 0x001fe400078e0a1f */
[----:B------:R-:W-:Y:S02]  /*1650*/  IMAD.MOV.U32 R30, RZ, RZ, RZ ;  /* 0x000000ffff1e7224 */ /* 0x000fe400078e00ff */
[----:B------:R-:W-:Y:S02]  /*1660*/  IMAD R27, R27, R26, RZ ;  /* 0x0000001a1b1b7224 */ /* 0x000fe400078e02ff */
[----:B------:R-:W-:Y:S02]  /*1670*/  IMAD.MOV R23, RZ, RZ, -R23 ;  /* 0x000000ffff177224 */ /* 0x000fe400078e0a17 */
[----:B-1----:R-:W-:Y:S02]  /*1680*/  IMAD.MOV R21, RZ, RZ, -R39 ;  /* 0x000000ffff157224 */ /* 0x002fe400078e0a27 */
[----:B------:R-:W-:-:S02]  /*1690*/  IMAD.MOV.U32 R38, RZ, RZ, RZ ;  /* 0x000000ffff267224 */ /* 0x000fc400078e00ff */
[----:B------:R-:W-:Y:S01]  /*16a0*/  IMAD R18, R21, R10, RZ ;  /* 0x0000000a15127224 */ /* 0x000fe200078e02ff */
[----:B------:R-:W-:Y:S01]  /*16b0*/  IABS R21, R29 ;  /* 0x0000001d00157213 */ /* 0x000fe20000000000 */
[----:B------:R-:W-:Y:S01]  /*16c0*/  IMAD.HI.U32 R27, R31, R27, R30 ;  /* 0x0000001b1f1b7227 */ /* 0x000fe200078e001e */
[----:B------:R-:W-:-:S03]  /*16d0*/  @!P1 IADD3 R22, R22, -R3, RZ ;  /* 0x8000000316169210 */ /* 0x000fc60007ffe0ff */
[----:B------:R-:W-:Y:S01]  /*16e0*/  IMAD.HI.U32 R18, R39, R18, R38 ;  /* 0x0000001227127227 */ /* 0x000fe200078e0026 */
[-C--:B------:R-:W-:Y:S02]  /*16f0*/  ISETP.GE.U32.AND P5, PT, R22, R3.reuse, PT ;  /* 0x000000031600720c */ /* 0x080fe40003fa6070 */
[----:B------:R-:W-:Y:S01]  /*1700*/  SEL R22, RZ, 0x1, !P0 ;  /* 0x00000001ff167807 */ /* 0x000fe20004000000 */
[----:B------:R-:W-:Y:S01]  /*1710*/  IMAD.MOV R21, RZ, RZ, -R21 ;  /* 0x000000ffff157224 */ /* 0x000fe200078e0a15 */
[----:B------:R-:W-:Y:S01]  /*1720*/  ISETP.NE.U32.AND P0, PT, R42, RZ, PT ;  /* 0x000000ff2a00720c */ /* 0x000fe20003f05070 */
[----:B------:R-:W-:-:S04]  /*1730*/  IMAD.HI.U32 R18, R18, R3, RZ ;  /* 0x0000000312127227 */ /* 0x000fc800078e00ff */
[----:B------:R-:W-:Y:S02]  /*1740*/  IMAD R21, R18, R21, R3 ;  /* 0x0000001512157224 */ /* 0x000fe400078e0203 */
[----:B------:R-:W-:-:S03]  /*1750*/  IMAD.HI.U32 R27, R27, R24, RZ ;  /* 0x000000181b1b7227 */ /* 0x000fc600078e00ff */
[----:B------:R-:W-:Y:S01]  /*1760*/  ISETP.GT.U32.AND P2, PT, R10, R21, PT ;  /* 0x000000150a00720c */ /* 0x000fe20003f44070 */
[----:B------:R-:W-:Y:S01]  /*1770*/  @!P1 VIADD R20, R20, 0x1 ;  /* 0x0000000114149836 */ /* 0x000fe20000000000 */
[----:B------:R-:W-:Y:S01]  /*1780*/  LEA.HI.SX32 R22, P1, R19, R22, 0x1 ;  /* 0x0000001613167211 */ /* 0x000fe20007830aff */
[----:B------:R-:W-:Y:S02]  /*1790*/  IMAD R23, R27, R23, R24 ;  /* 0x000000171b177224 */ /* 0x000fe400078e0218 */
[----:B------:R-:W-:Y:S01]  /*17a0*/  @P5 VIADD R20, R20, 0x1 ;  /* 0x0000000114145836 */ /* 0x000fe20000000000 */
[----:B------:R-:W-:Y:S01]  /*17b0*/  LEA.HI.X.SX32 R19, R19, RZ, 0x1, P1 ;  /* 0x000000ff13137211 */ /* 0x000fe200008f0eff */
[----:B------:R-:W-:Y:S01]  /*17c0*/  IMAD.MOV.U32 R3, RZ, RZ, R43 ;  /* 0x000000ffff037224 */ /* 0x000fe200078e002b */
[----:B------:R-:W-:Y:S01]  /*17d0*/  ISETP.GT.U32.AND P1, PT, R26, R23, PT ;  /* 0x000000171a00720c */ /* 0x000fe20003f24070 */
[----:B------:R-:W-:Y:S01]  /*17e0*/  @!P3 IMAD.MOV R20, RZ, RZ, -R20 ;  /* 0x000000ffff14b224 */ /* 0x000fe200078e0a14 */
[----:B------:R-:W-:-:S02]  /*17f0*/  @!P4 LOP3.LUT R20, RZ, R5, RZ, 0x33, !PT ;  /* 0x00000005ff14c212 */ /* 0x000fc400078e33ff */
[----:B------:R-:W-:Y:S01]  /*1800*/  ISETP.NE.AND.EX P0, PT, R3, RZ, PT, P0 ;  /* 0x000000ff0300720c */ /* 0x000fe20003f05300 */
[----:B------:R-:W-:Y:S01]  /*1810*/  @!P2 IMAD.IADD R21, R21, 0x1, -R10 ;  /* 0x000000011515a824 */ /* 0x000fe200078e0a0a */
[----:B------:R-:W-:Y:S01]  /*1820*/  ISETP.GT.AND P3, PT, R4, RZ, PT ;  /* 0x000000ff0400720c */ /* 0x000fe20003f64270 */
[----:B------:R-:W-:Y:S01]  /*1830*/  @!P2 VIADD R18, R18, 0x1 ;  /* 0x000000011212a836 */ /* 0x000fe20000000000 */
[----:B------:R-:W-:Y:S02]  /*1840*/  ISETP.NE.AND P2, PT, R29, RZ, PT ;  /* 0x000000ff1d00720c */ /* 0x000fe40003f45270 */
[----:B------:R-:W-:Y:S02]  /*1850*/  ISETP.GE.U32.AND P5, PT, R21, R10, PT ;  /* 0x0000000a1500720c */ /* 0x000fe40003fa6070 */
[----:B------:R-:W-:Y:S01]  /*1860*/  LOP3.LUT R10, R29, R5, RZ, 0x3c, !PT ;  /* 0x000000051d0a7212 */ /* 0x000fe200078e3cff */
[----:B------:R-:W-:Y:S02]  /*1870*/  @!P1 IMAD.IADD R23, R23, 0x1, -R26 ;  /* 0x0000000117179824 */ /* 0x000fe400078e0a1a */
[----:B------:R-:W-:Y:S01]  /*1880*/  @!P1 VIADD R27, R27, 0x1 ;  /* 0x000000011b1b9836 */ /* 0x000fe20000000000 */
[----:B------:R-:W-:-:S02]  /*1890*/  ISETP.GE.AND P4, PT, R10, RZ, PT ;  /* 0x000000ff0a00720c */ /* 0x000fc40003f86270 */
[----:B------:R-:W-:Y:S02]  /*18a0*/  @!P0 SEL R42, R22, RZ, P3 ;  /* 0x000000ff162a8207 */ /* 0x000fe40001800000 */
[----:B------:R-:W-:Y:S02]  /*18b0*/  @!P0 SEL R3, R19, RZ, P3 ;  /* 0x000000ff13038207 */ /* 0x000fe40001800000 */
[----:B------:R-:W-:Y:S01]  /*18c0*/  ISETP.GE.U32.AND P3, PT, R23, R26, PT ;  /* 0x0000001a1700720c */ /* 0x000fe20003f66070 */
[----:B------:R-:W-:Y:S01]  /*18d0*/  @P5 VIADD R18, R18, 0x1 ;  /* 0x0000000112125836 */ /* 0x000fe20000000000 */
[----:B------:R-:W-:Y:S01]  /*18e0*/  LOP3.LUT R10, R13, R0, RZ, 0x3c, !PT ;  /* 0x000000000d0a7212 */ /* 0x000fe200078e3cff */
[----:B------:R-:W0:Y:S01]  /*18f0*/  S2R R23, SR_TID.X ;  /* 0x0000000000177919 */ /* 0x000e220000002100 */
[----:B------:R-:W-:Y:S02]  /*1900*/  ISETP.NE.AND P0, PT, R20, RZ, PT ;  /* 0x000000ff1400720c */ /* 0x000fe40003f05270 */
[----:B------:R-:W-:-:S02]  /*1910*/  MOV R4, R18 ;  /* 0x0000001200047202 */ /* 0x000fc40000000f00 */
[----:B------:R-:W-:-:S03]  /*1920*/  ISETP.GT.OR P1, PT, R8, RZ, P0 ;  /* 0x000000ff0800720c */ /* 0x000fc60000724670 */
[----:B------:R-:W-:Y:S01]  /*1930*/  @!P4 IMAD.MOV R4, RZ, RZ, -R4 ;  /* 0x000000ffff04c224 */ /* 0x000fe200078e0a04 */
[----:B------:R-:W-:Y:S01]  /*1940*/  ISETP.GE.AND P4, PT, R10, RZ, PT ;  /* 0x000000ff0a00720c */ /* 0x000fe20003f86270 */
[----:B------:R-:W-:Y:S01]  /*1950*/  @P3 VIADD R27, R27, 0x1 ;  /* 0x000000011b1b3836 */ /* 0x000fe20000000000 */
[----:B------:R-:W-:Y:S02]  /*1960*/  @!P2 LOP3.LUT R4, RZ, R29, RZ, 0x33, !PT ;  /* 0x0000001dff04a212 */ /* 0x000fe400078e33ff */
[----:B------:R-:W-:Y:S02]  /*1970*/  ISETP.NE.AND P2, PT, R13, RZ, PT ;  /* 0x000000ff0d00720c */ /* 0x000fe40003f45270 */
[----:B------:R-:W-:Y:S02]  /*1980*/  ISETP.NE.AND P5, PT, R4, RZ, PT ;  /* 0x000000ff0400720c */ /* 0x000fe40003fa5270 */
[----:B------:R-:W-:Y:S02]  /*1990*/  @!P0 SHF.R.S32.HI R10, RZ, 0x1f, R8 ;  /* 0x0000001fff0a8819 */ /* 0x000fe40000011408 */
[----:B------:R-:W-:-:S02]  /*19a0*/  ISETP.GT.OR P3, PT, R29, RZ, P5 ;  /* 0x000000ff1d00720c */ /* 0x000fc40002f64670 */
[----:B------:R-:W-:Y:S01]  /*19b0*/  @!P0 LEA.HI.SX32 R18, R8, 0x1, 0x1 ;  /* 0x0000000108128811 */ /* 0x000fe200078f0aff */
[----:B------:R-:W-:Y:S01]  /*19c0*/  @!P4 IMAD.MOV R27, RZ, RZ, -R27 ;  /* 0x000000ffff1bc224 */ /* 0x000fe200078e0a1b */
[----:B------:R-:W-:Y:S01]  /*19d0*/  ISETP.NE.U32.AND P4, PT, R11, RZ, PT ;  /* 0x000000ff0b00720c */ /* 0x000fe20003f85070 */
[----:B------:R-:W-:Y:S01]  /*19e0*/  @!P1 IMAD.MOV R18, RZ, RZ, R10 ;  /* 0x000000ffff129224 */ /* 0x000fe200078e020a */
[----:B------:R-:W-:Y:S01]  /*19f0*/  ISETP.GT.U32.AND P1, PT, R36, R26, PT ;  /* 0x0000001a2400720c */ /* 0x000fe20003f24070 */
[----:B------:R-:W-:Y:S01]  /*1a00*/  IMAD.MOV.U32 R8, RZ, RZ, R20 ;  /* 0x000000ffff087224 */ /* 0x000fe200078e0014 */
[----:B------:R-:W-:Y:S01]  /*1a10*/  @!P2 LOP3.LUT R27, RZ, R13, RZ, 0x33, !PT ;  /* 0x0000000dff1ba212 */ /* 0x000fe200078e33ff */
[----:B------:R-:W-:Y:S01]  /*1a20*/  @!P0 IMAD R8, R12, R18, RZ ;  /* 0x000000120c088224 */ /* 0x000fe200078e02ff */
[----:B------:R-:W-:Y:S02]  /*1a30*/  @!P5 SHF.R.S32.HI R10, RZ, 0x1f, R29 ;  /* 0x0000001fff0ad819 */ /* 0x000fe4000001141d */
[----:B------:R-:W-:-:S02]  /*1a40*/  ISETP.NE.AND P2, PT, R27, RZ, PT ;  /* 0x000000ff1b00720c */ /* 0x000fc40003f45270 */
[----:B------:R-:W-:Y:S01]  /*1a50*/  @!P5 LEA.HI.SX32 R19, R29, 0x1, 0x1 ;  /* 0x000000011d13d811 */ /* 0x000fe200078f0aff */
[----:B------:R-:W-:Y:S01]  /*1a60*/  @!P3 IMAD.MOV R19, RZ, RZ, R10 ;  /* 0x000000ffff13b224 */ /* 0x000fe200078e020a */
[----:B------:R-:W-:Y:S01]  /*1a70*/  ISETP.GT.AND.EX P1, PT, R11, RZ, PT, P1 ;  /* 0x000000ff0b00720c */ /* 0x000fe20003f24310 */
[----:B------:R-:W-:-:S08]  /*1a80*/  IMAD.MOV.U32 R10, RZ, RZ, R27 ;  /* 0x000000ffff0a7224 */ /* 0x000fd000078e001b */
        /* <DEDUP_REMOVED lines=10> */
.L_x_310:
        /* <DEDUP_REMOVED lines=10> */
[----:B------:R-:W-:Y:S05]  /*1bd0*/  CALL.REL.NOINC `($__internal_5_$__cuda_sm20_div_s64) ;  /* 0x0000002c00d47944 */ /* 0x000fea0003c00000 */
[----:B------:R-:W-:Y:S02]  /*1be0*/  MOV R38, R0 ;  /* 0x0000000000267202 */ /* 0x000fe40000000f00 */
[----:B------:R-:W-:Y:S01]  /*1bf0*/  MOV R39, R21 ;  /* 0x0000001500277202 */ /* 0x000fe20000000f00 */
[----:B------:R-:W-:Y:S05]  /*1c00*/  BRA `(.L_x_313) ;  /* 0x00000000004c7947 */ /* 0x000fea0003800000 */
.L_x_312:
        /* <DEDUP_REMOVED lines=19> */
.L_x_313:
[----:B------:R-:W-:Y:S05]  /*1d40*/  BSYNC B0 ;  /* 0x0000000000007941 */ /* 0x000fea0003800000 */
.L_x_311:
[----:B------:R-:W0:Y:S01]  /*1d50*/  S2R R31, SR_CgaCtaId ;  /* 0x00000000001f7919 */ /* 0x000e220000008800 */
[----:B------:R-:W-:Y:S01]  /*1d60*/  SHF.R.S32.HI R0, RZ, 0x1f, R23 ;  /* 0x0000001fff007819 */ /* 0x000fe20000011417 */
[----:B------:R-:W-:Y:S01]  /*1d70*/  ULDC UR4, c[0x0][0x3c4] ;  /* 0x0000f10000047ab9 */ /* 0x000fe20000000800 */
[----:B------:R-:W-:Y:S01]  /*1d80*/  ISETP.GT.AND P2, PT, R23, 0xf, PT ;  /* 0x0000000f1700780c */ /* 0x000fe20003f44270 */
[----:B------:R-:W-:Y:S01]  /*1d90*/  ULDC.64 UR8, c[0x0][0x208] ;  /* 0x0000820000087ab9 */ /* 0x000fe20000000a00 */
[----:B------:R-:W-:Y:S01]  /*1da0*/  LEA.HI R0, R0, R23, RZ, 0x2 ;  /* 0x0000001700007211 */ /* 0x000fe200078f10ff */
[----:B------:R-:W-:Y:S01]  /*1db0*/  BSSY B0, `(.L_x_314) ;  /* 0x000001f000007945 */ /* 0x000fe20003800000 */
[----:B------:R-:W-:Y:S01]  /*1dc0*/  MOV R20, 0x400 ;  /* 0x0000040000147802 */ /* 0x000fe20000000f00 */
[----:B------:R-:W-:Y:S01]  /*1dd0*/  IMAD.MOV.U32 R30, RZ, RZ, -0x800000 ;  /* 0xff800000ff1e7424 */ /* 0x000fe200078e00ff */
[----:B------:R-:W-:Y:S01]  /*1de0*/  LOP3.LUT R18, R0, 0xfffffffc, RZ, 0xc0, !PT ;  /* 0xfffffffc00127812 */ /* 0x000fe200078ec0ff */
[----:B------:R-:W-:Y:S01]  /*1df0*/  IMAD.MOV.U32 R21, RZ, RZ, -0x800000 ;  /* 0xff800000ff157424 */ /* 0x000fe200078e00ff */
[----:B------:R-:W-:-:S03]  /*1e00*/  SHF.R.S32.HI R0, RZ, 0x2, R0 ;  /* 0x00000002ff007819 */ /* 0x000fc60000011400 */
[----:B------:R-:W-:Y:S01]  /*1e10*/  IMAD.IADD R23, R23, 0x1, -R18 ;  /* 0x0000000117177824 */ /* 0x000fe200078e0a12 */
[----:B------:R-:W-:Y:S02]  /*1e20*/  ISETP.GE.AND P0, PT, R0, UR4, PT ;  /* 0x0000000400007c0c */ /* 0x000fe4000bf06270 */
[----:B0-----:R-:W-:-:S05]  /*1e30*/  LEA R31, R31, R20, 0x18 ;  /* 0x000000141f1f7211 */ /* 0x001fca00078ec0ff */
[C-C-:B------:R-:W-:Y:S02]  /*1e40*/  @!P2 IMAD R20, R0.reuse, 0x14, R31.reuse ;  /* 0x000000140014a824 */ /* 0x140fe400078e021f */
[C---:B------:R-:W-:Y:S02]  /*1e50*/  IMAD R31, R23.reuse, 0x14, R31 ;  /* 0x00000014171f7824 */ /* 0x040fe400078e021f */
[----:B------:R-:W-:Y:S02]  /*1e60*/  @!P2 IMAD R20, R23, 0x4, R20 ;  /* 0x000000041714a824 */ /* 0x000fe400078e0214 */
[----:B------:R-:W-:Y:S01]  /*1e70*/  IMAD R31, R0, 0x4, R31 ;  /* 0x00000004001f7824 */ /* 0x000fe200078e021f */
        /* <DEDUP_REMOVED lines=16> */
[----:B------:R-:W-:-:S05]  /*1f80*/  LEA.HI.X R41, R22, UR5, R18, 0x2, P0 ;  /* 0x0000000516297c11 */ /* 0x000fca00080f1412 */
[----:B------:R0:W5:Y:S04]  /*1f90*/  LDG.E R21, desc[UR8][R40.64] ;  /* 0x0000000828157981 */ /* 0x000168000c1e1900 */
.L_x_315:
[----:B------:R-:W-:Y:S05]  /*1fa0*/  BSYNC B0 ;  /* 0x0000000000007941 */ /* 0x000fea0003800000 */
.L_x_314:
[----:B-----5:R-:W-:Y:S01]  /*1fb0*/  @!P2 STS [R20], R21 ;  /* 0x000000151400a388 */ /* 0x020fe20000000800 */
[----:B------:R-:W-:Y:S01]  /*1fc0*/  IMAD.MOV.U32 R22, RZ, RZ, 0x3bbb989d ;  /* 0x3bbb989dff167424 */ /* 0x000fe200078e00ff */
[----:B------:R-:W-:Y:S01]  /*1fd0*/  BAR.SYNC.DEFER_BLOCKING 0x0 ;  /* 0x0000000000007b1d */ /* 0x000fe20000010000 */
[----:B------:R-:W-:Y:S02]  /*1fe0*/  ISETP.NE.U32.AND P1, PT, R38, RZ, PT ;  /* 0x000000ff2600720c */ /* 0x000fe40003f25070 */
[----:B------:R-:W-:-:S03]  /*1ff0*/  IABS R29, R29 ;  /* 0x0000001d001d7213 */ /* 0x000fc60000000000 */
[----:B------:R-:W-:Y:S01]  /*2000*/  BSSY B0, `(.L_x_316) ;  /* 0x0000044000007945 */ /* 0x000fe20003800000 */
[----:B------:R-:W1:Y:S01]  /*2010*/  @!P2 LDS R30, [R31] ;  /* 0x000000001f1ea984 */ /* 0x000e620000000800 */
[----:B------:R-:W-:-:S03]  /*2020*/  ISETP.GT.AND P2, PT, R26, RZ, PT ;  /* 0x000000ff1a00720c */ /* 0x000fc60003f44270 */
[----:B-1----:R-:W1:Y:S02]  /*2030*/  SHFL.BFLY PT, R27, R30, 0x2, 0x1f ;  /* 0x0c401f001e1b7f89 */ /* 0x002e6400000e0000 */
[----:B-1----:R-:W-:-:S05]  /*2040*/  FMNMX R27, R27, R30, !PT ;  /* 0x0000001e1b1b7209 */ /* 0x002fca0007800000 */
[----:B------:R-:W1:Y:S02]  /*2050*/  SHFL.BFLY PT, R18, R27, 0x1, 0x1f ;  /* 0x0c201f001b127f89 */ /* 0x000e6400000e0000 */
[----:B-1----:R-:W-:-:S04]  /*2060*/  FMNMX R18, R27, R18, !PT ;  /* 0x000000121b127209 */ /* 0x002fc80007800000 */
[----:B------:R-:W-:-:S04]  /*2070*/  FSETP.NEU.AND P0, PT, R18, -INF , PT ;  /* 0xff8000001200780b */ /* 0x000fc80003f0d000 */
[----:B------:R-:W-:Y:S01]  /*2080*/  FSEL R19, R18, RZ, P0 ;  /* 0x000000ff12137208 */ /* 0x000fe20000000000 */
[----:B------:R-:W-:Y:S01]  /*2090*/  IMAD.MOV.U32 R18, RZ, RZ, 0x437c0000 ;  /* 0x437c0000ff127424 */ /* 0x000fe200078e00ff */
[----:B------:R-:W-:-:S03]  /*20a0*/  ISETP.GT.U32.AND P0, PT, R36, RZ, PT ;  /* 0x000000ff2400720c */ /* 0x000fc60003f04070 */
[----:B------:R-:W-:Y:S01]  /*20b0*/  FADD R23, -R19, R30 ;  /* 0x0000001e13177221 */ /* 0x000fe20000000100 */
[----:B------:R-:W-:-:S03]  /*20c0*/  ISETP.GT.AND.EX P0, PT, R11, RZ, PT, P0 ;  /* 0x000000ff0b00720c */ /* 0x000fc60003f04300 */
[----:B------:R-:W-:-:S04]  /*20d0*/  FFMA.SAT R21, R23, R22, 0.5 ;  /* 0x3f00000017157423 */ /* 0x000fc80000002016 */
[----:B------:R-:W-:-:S04]  /*20e0*/  FFMA.RM R20, R21, R18, 12582913 ;  /* 0x4b40000115147423 */ /* 0x000fc80000004012 */
[C---:B------:R-:W-:Y:S01]  /*20f0*/  FADD R18, R20.reuse, -12583039 ;  /* 0xcb40007f14127421 */ /* 0x040fe20000000000 */
[----:B------:R-:W-:-:S03]  /*2100*/  IMAD.SHL.U32 R20, R20, 0x800000, RZ ;  /* 0x0080000014147824 */ /* 0x000fc600078e00ff */
[----:B------:R-:W-:-:S04]  /*2110*/  FFMA R18, R23, 1.4426950216293334961, -R18 ;  /* 0x3fb8aa3b17127823 */ /* 0x000fc80000000812 */
[----:B------:R-:W-:Y:S01]  /*2120*/  FFMA R22, R23, 1.925963033500011079e-08, R18 ;  /* 0x32a5706017167823 */ /* 0x000fe20000000012 */
[----:B------:R-:W-:Y:S01]  /*2130*/  IMAD.MOV.U32 R23, RZ, RZ, R39 ;  /* 0x000000ffff177224 */ /* 0x000fe200078e0027 */
[----:B------:R-:W1:Y:S02]  /*2140*/  S2R R18, SR_TID.X ;  /* 0x0000000000127919 */ /* 0x000e640000002100 */
[----:B------:R-:W2:Y:S02]  /*2150*/  MUFU.EX2 R21, R22 ;  /* 0x0000001600157308 */ /* 0x000ea40000000800 */
[----:B------:R-:W-:Y:S01]  /*2160*/  ISETP.NE.AND.EX P1, PT, R23, RZ, PT, P1 ;  /* 0x000000ff1700720c */ /* 0x000fe20003f25310 */
[----:B--2---:R-:W-:Y:S01]  /*2170*/  FMUL R21, R20, R21 ;  /* 0x0000001514157220 */ /* 0x004fe20000400000 */
[----:B------:R-:W-:-:S04]  /*2180*/  SEL R22, RZ, 0x1, !P0 ;  /* 0x00000001ff167807 */ /* 0x000fc80004000000 */
[----:B------:R-:W2:Y:S01]  /*2190*/  SHFL.BFLY PT, R20, R21, 0x2, 0x1f ;  /* 0x0c401f0015147f89 */ /* 0x000ea200000e0000 */
[----:B------:R-:W-:-:S04]  /*21a0*/  LEA.HI.SX32 R22, P0, R11, R22, 0x1 ;  /* 0x000000160b167211 */ /* 0x000fc80007810aff */
[----:B------:R-:W-:Y:S02]  /*21b0*/  LEA.HI.X.SX32 R11, R11, RZ, 0x1, P0 ;  /* 0x000000ff0b0b7211 */ /* 0x000fe400000f0eff */
[----:B------:R-:W-:Y:S02]  /*21c0*/  @!P1 SEL R38, R22, RZ, P2 ;  /* 0x000000ff16269207 */ /* 0x000fe40001000000 */
[C---:B-1----:R-:W-:Y:S02]  /*21d0*/  LOP3.LUT P0, RZ, R18.reuse, 0x3, RZ, 0xc0, !PT ;  /* 0x0000000312ff7812 */ /* 0x042fe4000780c0ff */
[----:B------:R-:W-:Y:S02]  /*21e0*/  @!P1 SEL R23, R11, RZ, P2 ;  /* 0x000000ff0b179207 */ /* 0x000fe40001000000 */
[----:B------:R-:W-:Y:S01]  /*21f0*/  ISETP.GT.OR P2, PT, R18, 0xf, P0 ;  /* 0x0000000f1200780c */ /* 0x000fe20000744670 */
[----:B--2---:R-:W-:Y:S01]  /*2200*/  FADD R20, R21, R20 ;  /* 0x0000001415147221 */ /* 0x004fe20000000000 */
[----:B------:R-:W-:-:S02]  /*2210*/  IMAD.MOV.U32 R21, RZ, RZ, R29 ;  /* 0x000000ffff157224 */ /* 0x000fc400078e001d */
[----:B------:R-:W-:Y:S02]  /*2220*/  IMAD.MOV.U32 R29, RZ, RZ, 0x7f800000 ;  /* 0x7f800000ff1d7424 */ /* 0x000fe400078e00ff */
[----:B------:R-:W1:Y:S01]  /*2230*/  SHFL.BFLY PT, R27, R20, 0x1, 0x1f ;  /* 0x0c201f00141b7f89 */ /* 0x000e6200000e0000 */
[----:B------:R-:W-:-:S04]  /*2240*/  ISETP.GT.U32.AND P1, PT, R38, R21, PT ;  /* 0x000000152600720c */ /* 0x000fc80003f24070 */
[----:B------:R-:W-:Y:S02]  /*2250*/  ISETP.GT.AND.EX P1, PT, R23, RZ, PT, P1 ;  /* 0x000000ff1700720c */ /* 0x000fe40003f24310 */
[C---:B-1----:R-:W-:Y:S01]  /*2260*/  FSETP.NE.AND P0, PT, R20.reuse, -R27, PT ;  /* 0x8000001b1400720b */ /* 0x042fe20003f05000 */
        /* <DEDUP_REMOVED lines=29> */
.L_x_317:
[----:B------:R-:W-:Y:S05]  /*2440*/  BSYNC B0 ;  /* 0x0000000000007941 */ /* 0x000fea0003800000 */
.L_x_316:
        /* <DEDUP_REMOVED lines=28> */
[----:B0-----:R-:W-:Y:S05]  /*2610*/  CALL.REL.NOINC `($__internal_5_$__cuda_sm20_div_s64) ;  /* 0x0000002400447944 */ /* 0x001fea0003c00000 */
        /* <DEDUP_REMOVED lines=10> */
.L_x_322:
[----:B------:R-:W1:Y:S01]  /*26c0*/  I2F.U32.RP R20, R44 ;  /* 0x0000002c00147306 */ /* 0x000e620000209000 */
[----:B------:R-:W-:Y:S01]  /*26d0*/  ISETP.NE.U32.AND P0, PT, R44, RZ, PT ;  /* 0x000000ff2c00720c */ /* 0x000fe20003f05070 */
[----:B------:R-:W-:-:S06]  /*26e0*/  IMAD.MOV.U32 R45, RZ, RZ, RZ ;  /* 0x000000ffff2d7224 */ /* 0x000fcc00078e00ff */
[----:B-1----:R-:W1:Y:S02]  /*26f0*/  MUFU.RCP R18, R20 ;  /* 0x0000001400127308 */ /* 0x002e640000001000 */
[----:B-1----:R-:W-:-:S06]  /*2700*/  IADD3 R18, R18, 0xffffffe, RZ ;  /* 0x0ffffffe12127810 */ /* 0x002fcc0007ffe0ff */
[----:B------:R-:W1:Y:S02]  /*2710*/  F2I.FTZ.U32.TRUNC.NTZ R19, R18 ;  /* 0x0000001200137305 */ /* 0x000e64000021f000 */
[----:B-1----:R-:W-:Y:S01]  /*2720*/  IADD3 R0, RZ, -R19, RZ ;  /* 0x80000013ff007210 */ /* 0x002fe20007ffe0ff */
        /* <DEDUP_REMOVED lines=16> */
.L_x_323:
[----:B------:R-:W-:Y:S05]  /*2830*/  BSYNC B0 ;  /* 0x0000000000007941 */ /* 0x000fea0003800000 */
.L_x_321:
[----:B------:R-:W-:Y:S01]  /*2840*/  LOP3.LUT R0, R19, R2, RZ, 0xfc, !PT ;  /* 0x0000000213007212 */ /* 0x000fe200078efcff */
[----:B------:R-:W-:Y:S03]  /*2850*/  BSSY B0, `(.L_x_324) ;  /* 0x0000027000007945 */ /* 0x000fe60003800000 */
[----:B------:R-:W-:-:S13]  /*2860*/  ISETP.NE.U32.AND P0, PT, R0, RZ, PT ;  /* 0x000000ff0000720c */ /* 0x000fda0003f05070 */
[----:B------:R-:W-:Y:S05]  /*2870*/  @!P0 BRA `(.L_x_325) ;  /* 0x0000000000388947 */ /* 0x000fea0003800000 */
[----:B------:R-:W-:Y:S01]  /*2880*/  IMAD.MOV.U32 R26, RZ, RZ, R32 ;  /* 0x000000ffff1a7224 */ /* 0x000fe200078e0020 */
[----:B------:R-:W-:Y:S02]  /*2890*/  MOV R24, R2 ;  /* 0x0000000200187202 */ /* 0x000fe40000000f00 */
[----:B------:R-:W-:Y:S02]  /*28a0*/  MOV R22, 0x28c0 ;  /* 0x000028c000167802 */ /* 0x000fe40000000f00 */
[----:B0-----:R-:W-:Y:S05]  /*28b0*/  CALL.REL.NOINC `($__internal_5_$__cuda_sm20_div_s64) ;  /* 0x00000020009c7944 */ /* 0x001fea0003c00000 */
        /* <DEDUP_REMOVED lines=10> */
.L_x_325:
[----:B------:R-:W1:Y:S01]  /*2960*/  I2F.U32.RP R2, R32 ;  /* 0x0000002000027306 */ /* 0x000e620000209000 */
[----:B------:R-:W-:Y:S01]  /*2970*/  ISETP.NE.U32.AND P0, PT, R32, RZ, PT ;  /* 0x000000ff2000720c */ /* 0x000fe20003f05070 */
[----:B------:R-:W-:-:S06]  /*2980*/  HFMA2.MMA R37, -RZ, RZ, 0, 0 ;  /* 0x00000000ff257435 */ /* 0x000fcc00000001ff */
[----:B-1----:R-:W1:Y:S02]  /*2990*/  MUFU.RCP R20, R2 ;  /* 0x0000000200147308 */ /* 0x002e640000001000 */
[----:B-1----:R-:W-:Y:S02]  /*29a0*/  IADD3 R20, R20, 0xffffffe, RZ ;  /* 0x0ffffffe14147810 */ /* 0x002fe40007ffe0ff */
[----:B------:R-:W-:-:S04]  /*29b0*/  MOV R2, RZ ;  /* 0x000000ff00027202 */ /* 0x000fc80000000f00 */
[----:B------:R1:W2:Y:S02]  /*29c0*/  F2I.FTZ.U32.TRUNC.NTZ R21, R20 ;  /* 0x0000001400157305 */ /* 0x0002a4000021f000 */
[----:B-1----:R-:W-:Y:S01]  /*29d0*/  HFMA2.MMA R20, -RZ, RZ, 0, 0 ;  /* 0x00000000ff147435 */ /* 0x002fe200000001ff */
[----:B--2---:R-:W-:-:S04]  /*29e0*/  IMAD.MOV R0, RZ, RZ, -R21 ;  /* 0x000000ffff007224 */ /* 0x004fc800078e0a15 */
        /* <DEDUP_REMOVED lines=13> */
.L_x_326:
[----:B------:R-:W-:Y:S05]  /*2ac0*/  BSYNC B0 ;  /* 0x0000000000007941 */ /* 0x000fea0003800000 */
.L_x_324:
[----:B------:R-:W1:Y:S01]  /*2ad0*/  LDC R25, c[0x0][0x2c0] ;  /* 0x0000b000ff197b82 */ /* 0x000e620000000800 */
[----:B------:R-:W-:Y:S01]  /*2ae0*/  LOP3.LUT R0, R37, R9, RZ, 0xfc, !PT ;  /* 0x0000000925007212 */ /* 0x000fe200078efcff */
[----:B------:R-:W-:Y:S01]  /*2af0*/  ULDC.U8 UR4, c[0x0][0x3d9] ;  /* 0x0000f64000047ab9 */ /* 0x000fe20000000000 */
[----:B------:R-:W-:Y:S01]  /*2b00*/  BSSY B0, `(.L_x_327) ;  /* 0x000002b000007945 */ /* 0x000fe20003800000 */
[----:B------:R-:W-:Y:S02]  /*2b10*/  ISETP.NE.AND P1, PT, RZ, UR4, PT ;  /* 0x00000004ff007c0c */ /* 0x000fe4000bf25270 */
[----:B------:R-:W-:Y:S02]  /*2b20*/  ISETP.NE.U32.AND P0, PT, R0, RZ, PT ;  /* 0x000000ff0000720c */ /* 0x000fe40003f05070 */
[----:B-1----:R-:W-:-:S11]  /*2b30*/  SEL R25, R25, 0x1, P1 ;  /* 0x0000000119197807 */ /* 0x002fd60000800000 */
[----:B------:R-:W-:Y:S05]  /*2b40*/  @!P0 BRA `(.L_x_328) ;  /* 0x0000000000408947 */ /* 0x000fea0003800000 */
[----:B------:R-:W-:Y:S01]  /*2b50*/  IMAD.MOV.U32 R18, RZ, RZ, R36 ;  /* 0x000000ffff127224 */ /* 0x000fe200078e0024 */
[----:B------:R-:W-:Y:S01]  /*2b60*/  MOV R26, R33 ;  /* 0x00000021001a7202 */ /* 0x000fe20000000f00 */
[----:B------:R-:W-:Y:S01]  /*2b70*/  IMAD.MOV.U32 R19, RZ, RZ, R37 ;  /* 0x000000ffff137224 */ /* 0x000fe200078e0025 */
[----:B------:R-:W-:Y:S02]  /*2b80*/  MOV R24, R9 ;  /* 0x0000000900187202 */ /* 0x000fe40000000f00 */
[----:B------:R-:W-:Y:S02]  /*2b90*/  MOV R22, 0x2bb0 ;  /* 0x00002bb000167802 */ /* 0x000fe40000000f00 */
[----:B0-----:R-:W-:Y:S05]  /*2ba0*/  CALL.REL.NOINC `($__internal_5_$__cuda_sm20_div_s64) ;  /* 0x0000001c00e07944 */ /* 0x001fea0003c00000 */
        /* <DEDUP_REMOVED lines=10> */
.L_x_328:
        /* <DEDUP_REMOVED lines=22> */
.L_x_329:
[----:B------:R-:W-:Y:S05]  /*2db0*/  BSYNC B0 ;  /* 0x0000000000007941 */ /* 0x000fea0003800000 */
.L_x_327:
[C---:B------:R-:W-:Y:S01]  /*2dc0*/  ISETP.LT.U32.AND P0, PT, R17.reuse, 0x1, PT ;  /* 0x000000011100780c */ /* 0x040fe20003f01070 */
[----:B------:R-:W-:Y:S01]  /*2dd0*/  ULDC.U8 UR10, c[0x0][0x3d9] ;  /* 0x0000f640000a7ab9 */ /* 0x000fe20000000000 */
[----:B------:R-:W-:Y:S01]  /*2de0*/  ULDC.64 UR4, c[0x0][0x2c0] ;  /* 0x0000b00000047ab9 */ /* 0x000fe20000000a00 */
[----:B------:R-:W-:Y:S01]  /*2df0*/  UISETP.NE.AND UP0, UPT, UR10, URZ, UPT ;  /* 0x0000003f0a00728c */ /* 0x000fe2000bf05270 */
[----:B------:R-:W-:Y:S01]  /*2e00*/  ISETP.LT.AND.EX P0, PT, R16, RZ, PT, P0 ;  /* 0x000000ff1000720c */ /* 0x000fe20003f01300 */
        /* <DEDUP_REMOVED lines=12> */
[----:B------:R-:W-:Y:S02]  /*2ed0*/  IMAD R6, R6, UR4, RZ ;  /* 0x0000000406067c24 */ /* 0x000fe4000f8e02ff */
[----:B------:R-:W-:Y:S01]  /*2ee0*/  IMAD R4, R4, UR4, RZ ;  /* 0x0000000404047c24 */ /* 0x000fe2000f8e02ff */
[----:B------:R-:W-:Y:S01]  /*2ef0*/  IADD3 R19, R27, R19, RZ ;  /* 0x000000131b137210 */ /* 0x000fe20007ffe0ff */
[----:B------:R-:W-:Y:S02]  /*2f00*/  IMAD R27, R9, UR4, RZ ;  /* 0x00000004091b7c24 */ /* 0x000fe4000f8e02ff */
[----:B------:R-:W-:Y:S02]  /*2f10*/  IMAD R9, R21, UR11, RZ ;  /* 0x0000000b15097c24 */ /* 0x000fe4000f8e02ff */
[-C--:B------:R-:W-:Y:S01]  /*2f20*/  IMAD R0, R19, R42.reuse, RZ ;  /* 0x0000002a13007224 */ /* 0x080fe200078e02ff */
[----:B------:R-:W-:Y:S01]  /*2f30*/  SHF.R.S32.HI R19, RZ, 0x1f, R25 ;  /* 0x0000001fff137819 */ /* 0x000fe20000011419 */
[----:B------:R-:W-:-:S04]  /*2f40*/  IMAD.WIDE.U32 R42, R26, R42, RZ ;  /* 0x0000002a1a2a7225 */ /* 0x000fc800078e00ff */
[----:B------:R-:W-:Y:S02]  /*2f50*/  IMAD R3, R3, R26, R0 ;  /* 0x0000001a03037224 */ /* 0x000fe400078e0200 */
[----:B------:R-:W-:Y:S02]  /*2f60*/  IMAD R19, R19, R32, R2 ;  /* 0x0000002013137224 */ /* 0x000fe400078e0202 */
[----:B------:R-:W-:Y:S01]  /*2f70*/  IMAD R21, R36, UR10, R27 ;  /* 0x0000000a24157c24 */ /* 0x000fe2000f8e021b */
[----:B------:R-:W-:Y:S01]  /*2f80*/  IADD3 R24, R43, R3, RZ ;  /* 0x000000032b187210 */ /* 0x000fe20007ffe0ff */
[----:B------:R-:W-:-:S03]  /*2f90*/  IMAD.WIDE.U32 R32, R32, R25, RZ ;  /* 0x0000001920207225 */ /* 0x000fc600078e00ff */
[----:B------:R-:W-:Y:S01]  /*2fa0*/  LOP3.LUT R0, R45, R24, RZ, 0xfc, !PT ;  /* 0x000000182d007212 */ /* 0x000fe200078efcff */
[C---:B------:R-:W-:Y:S01]  /*2fb0*/  IMAD R9, R20.reuse, UR5, R9 ;  /* 0x0000000514097c24 */ /* 0x040fe2000f8e0209 */
[----:B------:R-:W-:Y:S01]  /*2fc0*/  IADD3 R2, R33, R19, RZ ;  /* 0x0000001321027210 */ /* 0x000fe20007ffe0ff */
[----:B------:R-:W-:Y:S01]  /*2fd0*/  IMAD.WIDE.U32 R36, R20, UR11, RZ ;  /* 0x0000000b14247c25 */ /* 0x000fe2000f8e00ff */
[----:B------:R-:W-:-:S03]  /*2fe0*/  ISETP.NE.U32.AND P0, PT, R0, RZ, PT ;  /* 0x000000ff0000720c */ /* 0x000fc60003f05070 */
[----:B------:R-:W-:Y:S01]  /*2ff0*/  IMAD R8, R8, UR11, RZ ;  /* 0x0000000b08087c24 */ /* 0x000fe2000f8e02ff */
[----:B------:R-:W-:Y:S01]  /*3000*/  IADD3 R9, R37, R9, RZ ;  /* 0x0000000925097210 */ /* 0x000fe20007ffe0ff */
[----:B------:R-:W-:Y:S02]  /*3010*/  IMAD R5, R5, UR11, RZ ;  /* 0x0000000b05057c24 */ /* 0x000fe4000f8e02ff */
[----:B------:R-:W-:Y:S01]  /*3020*/  IMAD R3, R10, R25, RZ ;  /* 0x000000190a037224 */ /* 0x000fe200078e02ff */
[----:B------:R-:W-:-:S05]  /*3030*/  IADD3 R10, R39, R21, RZ ;  /* 0x00000015270a7210 */ /* 0x000fca0007ffe0ff */
[----:B------:R-:W-:Y:S05]  /*3040*/  @!P0 BRA `(.L_x_331) ;  /* 0x0000000000448947 */ /* 0x000fea0003800000 */
[----:B------:R-:W-:Y:S01]  /*3050*/  IMAD.MOV.U32 R18, RZ, RZ, R44 ;  /* 0x000000ffff127224 */ /* 0x000fe200078e002c */
[----:B------:R-:W-:Y:S01]  /*3060*/  MOV R19, R45 ;  /* 0x0000002d00137202 */ /* 0x000fe20000000f00 */
[----:B------:R-:W-:Y:S01]  /*3070*/  IMAD.MOV.U32 R26, RZ, RZ, R42 ;  /* 0x000000ffff1a7224 */ /* 0x000fe200078e002a */
[----:B------:R-:W-:Y:S02]  /*3080*/  MOV R22, 0x30a0 ;  /* 0x000030a000167802 */ /* 0x000fe40000000f00 */
[----:B0-----:R-:W-:Y:S05]  /*3090*/  CALL.REL.NOINC `($__internal_5_$__cuda_sm20_div_s64) ;  /* 0x0000001800a47944 */ /* 0x001fea0003c00000 */
        /* <DEDUP_REMOVED lines=12> */
.L_x_331:
        /* <DEDUP_REMOVED lines=23> */
.L_x_332:
[----:B------:R-:W-:Y:S05]  /*32d0*/  BSYNC B0 ;  /* 0x0000000000007941 */ /* 0x000fea0003800000 */
.L_x_330:
        /* <DEDUP_REMOVED lines=9> */
[----:B0-----:R-:W-:Y:S05]  /*3370*/  CALL.REL.NOINC `($__internal_5_$__cuda_sm20_div_s64) ;  /* 0x0000001400ec7944 */ /* 0x001fea0003c00000 */
[-C--:B------:R-:W-:Y:S02]  /*3380*/  IADD3 R27, P0, RZ, -R0.reuse, RZ ;  /* 0x80000000ff1b7210 */ /* 0x080fe40007f1e0ff */
[----:B------:R-:W-:Y:S02]  /*3390*/  MOV R46, R0 ;  /* 0x00000000002e7202 */ /* 0x000fe40000000f00 */
[----:B------:R-:W-:Y:S01]  /*33a0*/  IADD3.X R17, RZ, ~R21, RZ, P0, !PT ;  /* 0x80000015ff117210 */ /* 0x000fe200007fe4ff */
[----:B------:R-:W-:Y:S01]  /*33b0*/  IMAD.WIDE.U32 R18, R26, R27, R18 ;  /* 0x0000001b1a127225 */ /* 0x000fe200078e0012 */
[----:B------:R-:W-:-:S03]  /*33c0*/  MOV R47, R21 ;  /* 0x00000015002f7202 */ /* 0x000fc60000000f00 */
[----:B------:R-:W-:-:S04]  /*33d0*/  IMAD R17, R17, R26, RZ ;  /* 0x0000001a11117224 */ /* 0x000fc800078e02ff */
[----:B------:R-:W-:-:S05]  /*33e0*/  IMAD R17, R24, R27, R17 ;  /* 0x0000001b18117224 */ /* 0x000fca00078e0211 */
[----:B------:R-:W-:Y:S01]  /*33f0*/  IADD3 R16, R19, R17, RZ ;  /* 0x0000001113107210 */ /* 0x000fe20007ffe0ff */
[----:B------:R-:W-:Y:S05]  /*3400*/  BRA `(.L_x_335) ;  /* 0x00000000005c7947 */ /* 0x000fea0003800000 */
.L_x_334:
[----:B------:R-:W-:Y:S01]  /*3410*/  SEL R17, R17, 0x1, P0 ;  /* 0x0000000111117807 */ /* 0x000fe20000000000 */
[----:B------:R-:W-:Y:S02]  /*3420*/  HFMA2.MMA R26, -RZ, RZ, 0, 0 ;  /* 0x00000000ff1a7435 */ /* 0x000fe400000001ff */
[----:B------:R-:W-:Y:S01]  /*3430*/  HFMA2.MMA R47, -RZ, RZ, 0, 0 ;  /* 0x00000000ff2f7435 */ /* 0x000fe200000001ff */
[----:B------:R-:W1:Y:S01]  /*3440*/  I2F.U32.RP R20, R17 ;  /* 0x0000001100147306 */ /* 0x000e620000209000 */
[----:B------:R-:W-:-:S07]  /*3450*/  ISETP.NE.U32.AND P0, PT, R17, RZ, PT ;  /* 0x000000ff1100720c */ /* 0x000fce0003f05070 */
[----:B-1----:R-:W1:Y:S02]  /*3460*/  MUFU.RCP R16, R20 ;  /* 0x0000001400107308 */ /* 0x002e640000001000 */
[----:B-1----:R-:W-:-:S06]  /*3470*/  VIADD R16, R16, 0xffffffe ;  /* 0x0ffffffe10107836 */ /* 0x002fcc0000000000 */
[----:B------:R-:W1:Y:S02]  /*3480*/  F2I.FTZ.U32.TRUNC.NTZ R27, R16 ;  /* 0x00000010001b7305 */ /* 0x000e64000021f000 */
[----:B-1----:R-:W-:Y:S01]  /*3490*/  IMAD.MOV R0, RZ, RZ, -R27 ;  /* 0x000000ffff007224 */ /* 0x002fe200078e0a1b */
[----:B------:R-:W-:-:S03]  /*34a0*/  MOV R16, RZ ;  /* 0x000000ff00107202 */ /* 0x000fc60000000f00 */
        /* <DEDUP_REMOVED lines=13> */
.L_x_335:
[----:B------:R-:W-:Y:S05]  /*3580*/  BSYNC B0 ;  /* 0x0000000000007941 */ /* 0x000fea0003800000 */
.L_x_333:
        /* <DEDUP_REMOVED lines=18> */
[----:B0-----:R-:W-:Y:S05]  /*36b0*/  CALL.REL.NOINC `($__internal_5_$__cuda_sm20_div_s64) ;  /* 0x00000014001c7944 */ /* 0x001fea0003c00000 */
[----:B------:R-:W-:Y:S01]  /*36c0*/  IADD3 R17, P0, RZ, -R0, RZ ;  /* 0x80000000ff117210 */ /* 0x000fe20007f1e0ff */
[----:B------:R-:W-:Y:S01]  /*36d0*/  IMAD.MOV.U32 R20, RZ, RZ, R0 ;  /* 0x000000ffff147224 */ /* 0x000fe200078e0000 */
[----:B------:R-:W-:Y:S02]  /*36e0*/  MOV R24, R46 ;  /* 0x0000002e00187202 */ /* 0x000fe40000000f00 */
[----:B------:R-:W-:Y:S02]  /*36f0*/  IADD3.X R18, RZ, ~R21, RZ, P0, !PT ;  /* 0x80000015ff127210 */ /* 0x000fe400007fe4ff */
[----:B------:R-:W-:-:S03]  /*3700*/  MOV R25, R47 ;  /* 0x0000002f00197202 */ /* 0x000fc60000000f00 */
[----:B------:R-:W-:Y:S02]  /*3710*/  IMAD R18, R18, R15, RZ ;  /* 0x0000000f12127224 */ /* 0x000fe400078e02ff */
[----:B------:R-:W-:-:S04]  /*3720*/  IMAD.WIDE.U32 R24, R15, R17, R24 ;  /* 0x000000110f187225 */ /* 0x000fc800078e0018 */
[----:B------:R-:W-:Y:S02]  /*3730*/  IMAD R17, R14, R17, R18 ;  /* 0x000000110e117224 */ /* 0x000fe400078e0212 */
[----:B------:R-:W-:-:S03]  /*3740*/  IMAD.MOV.U32 R15, RZ, RZ, R24 ;  /* 0x000000ffff0f7224 */ /* 0x000fc600078e0018 */
[----:B------:R-:W-:Y:S01]  /*3750*/  IADD3 R17, R25, R17, RZ ;  /* 0x0000001119117210 */ /* 0x000fe20007ffe0ff */
[----:B------:R-:W-:Y:S05]  /*3760*/  BRA `(.L_x_338) ;  /* 0x00000000005c7947 */ /* 0x000fea0003800000 */
.L_x_337:
[----:B------:R-:W1:Y:S01]  /*3770*/  I2F.U32.RP R19, R15 ;  /* 0x0000000f00137306 */ /* 0x000e620000209000 */
[----:B------:R-:W-:Y:S01]  /*3780*/  IMAD.MOV.U32 R20, RZ, RZ, RZ ;  /* 0x000000ffff147224 */ /* 0x000fe200078e00ff */
[----:B------:R-:W-:-:S06]  /*3790*/  ISETP.NE.U32.AND P0, PT, R15, RZ, PT ;  /* 0x000000ff0f00720c */ /* 0x000fcc0003f05070 */
[----:B-1----:R-:W1:Y:S02]  /*37a0*/  MUFU.RCP R18, R19 ;  /* 0x0000001300127308 */ /* 0x002e640000001000 */
[----:B-1----:R-:W-:-:S06]  /*37b0*/  IADD3 R18, R18, 0xffffffe, RZ ;  /* 0x0ffffffe12127810 */ /* 0x002fcc0007ffe0ff */
[----:B------:R-:W1:Y:S02]  /*37c0*/  F2I.FTZ.U32.TRUNC.NTZ R21, R18 ;  /* 0x0000001200157305 */ /* 0x000e64000021f000 */
[----:B-1----:R-:W-:-:S05]  /*37d0*/  IADD3 R0, RZ, -R21, RZ ;  /* 0x80000015ff007210 */ /* 0x002fca0007ffe0ff */
        /* <DEDUP_REMOVED lines=16> */
.L_x_338:
[----:B------:R-:W-:Y:S05]  /*38e0*/  BSYNC B0 ;  /* 0x0000000000007941 */ /* 0x000fea0003800000 */
.L_x_336:
[----:B------:R-:W-:Y:S01]  /*38f0*/  LOP3.LUT R14, R43, R12, RZ, 0xfc, !PT ;  /* 0x0000000c2b0e7212 */ /* 0x000fe200078efcff */
[-C--:B------:R-:W-:Y:S01]  /*3900*/  IMAD R17, R17, R6.reuse, RZ ;  /* 0x0000000611117224 */ /* 0x080fe200078e02ff */
        /* <DEDUP_REMOVED lines=21> */
[----:B------:R-:W-:-:S03]  /*3a60*/  IADD3.X R18, RZ, ~R21, RZ, P0, !PT ;  /* 0x80000015ff127210 */ /* 0x000fc600007fe4ff */
[----:B------:R-:W-:-:S04]  /*3a70*/  IMAD.WIDE.U32 R24, R13, R17, R24 ;  /* 0x000000110d187225 */ /* 0x000fc800078e0018 */
[----:B------:R-:W-:Y:S01]  /*3a80*/  IMAD R18, R18, R13, RZ ;  /* 0x0000000d12127224 */ /* 0x000fe200078e02ff */
[----:B------:R-:W-:Y:S02]  /*3a90*/  MOV R20, R24 ;  /* 0x0000001800147202 */ /* 0x000fe40000000f00 */
[----:B------:R-:W-:Y:S01]  /*3aa0*/  MOV R13, R21 ;  /* 0x00000015000d7202 */ /* 0x000fe20000000f00 */
[----:B------:R-:W-:Y:S01]  /*3ab0*/  IMAD R18, R12, R17, R18 ;  /* 0x000000110c127224 */ /* 0x000fe200078e0212 */
[----:B------:R-:W-:-:S03]  /*3ac0*/  MOV R12, R0 ;  /* 0x00000000000c7202 */ /* 0x000fc60000000f00 */
[----:B------:R-:W-:Y:S01]  /*3ad0*/  IMAD.IADD R18, R25, 0x1, R18 ;  /* 0x0000000119127824 */ /* 0x000fe200078e0212 */
[----:B------:R-:W-:Y:S05]  /*3ae0*/  BRA `(.L_x_341) ;  /* 0x0000000000587947 */ /* 0x000fea0003800000 */
.L_x_340:
[----:B------:R-:W1:Y:S01]  /*3af0*/  I2F.U32.RP R19, R13 ;  /* 0x0000000d00137306 */ /* 0x000e620000209000 */
[----:B------:R-:W-:Y:S01]  /*3b00*/  HFMA2.MMA R20, -RZ, RZ, 0, 0 ;  /* 0x00000000ff147435 */ /* 0x000fe200000001ff */
[----:B------:R-:W-:-:S06]  /*3b10*/  ISETP.NE.U32.AND P0, PT, R13, RZ, PT ;  /* 0x000000ff0d00720c */ /* 0x000fcc0003f05070 */
[----:B-1----:R-:W1:Y:S02]  /*3b20*/  MUFU.RCP R18, R19 ;  /* 0x0000001300127308 */ /* 0x002e640000001000 */
[----:B-1----:R-:W-:-:S06]  /*3b30*/  IADD3 R18, R18, 0xffffffe, RZ ;  /* 0x0ffffffe12127810 */ /* 0x002fcc0007ffe0ff */
        /* <DEDUP_REMOVED lines=15> */
[----:B------:R-:W-:Y:S01]  /*3c30*/  IMAD R20, R13, R20, R42 ;  /* 0x000000140d147224 */ /* 0x000fe200078e022a */
[----:B------:R-:W-:-:S11]  /*3c40*/  HFMA2.MMA R13, -RZ, RZ, 0, 0 ;  /* 0x00000000ff0d7435 */ /* 0x000fd600000001ff */
.L_x_341:
[----:B------:R-:W-:Y:S05]  /*3c50*/  BSYNC B0 ;  /* 0x0000000000007941 */ /* 0x000fea0003800000 */
.L_x_339:
        /* <DEDUP_REMOVED lines=16> */
[-C--:B------:R-:W-:Y:S02]  /*3d60*/  MOV R19, R21.reuse ;  /* 0x0000001500137202 */ /* 0x080fe40000000f00 */
[----:B------:R-:W-:Y:S01]  /*3d70*/  IADD3.X R18, RZ, ~R21, RZ, P0, !PT ;  /* 0x80000015ff127210 */ /* 0x000fe200007fe4ff */
[----:B------:R-:W-:-:S04]  /*3d80*/  IMAD.WIDE.U32 R12, R11, R20, R12 ;  /* 0x000000140b0c7225 */ /* 0x000fc800078e000c */
[----:B------:R-:W-:Y:S01]  /*3d90*/  IMAD R18, R18, R11, RZ ;  /* 0x0000000b12127224 */ /* 0x000fe200078e02ff */
[----:B------:R-:W-:-:S03]  /*3da0*/  MOV R11, R12 ;  /* 0x0000000c000b7202 */ /* 0x000fc60000000f00 */
[----:B------:R-:W-:-:S05]  /*3db0*/  IMAD R18, R23, R20, R18 ;  /* 0x0000001417127224 */ /* 0x000fca00078e0212 */
[----:B------:R-:W-:Y:S02]  /*3dc0*/  IADD3 R13, R13, R18, RZ ;  /* 0x000000120d0d7210 */ /* 0x000fe40007ffe0ff */
[----:B------:R-:W-:Y:S01]  /*3dd0*/  MOV R18, R0 ;  /* 0x0000000000127202 */ /* 0x000fe20000000f00 */
[----:B------:R-:W-:Y:S05]  /*3de0*/  BRA `(.L_x_344) ;  /* 0x0000000000587947 */ /* 0x000fea0003800000 */
.L_x_343:
[----:B------:R-:W1:Y:S01]  /*3df0*/  I2F.U32.RP R19, R11 ;  /* 0x0000000b00137306 */ /* 0x000e620000209000 */
[----:B------:R-:W-:Y:S01]  /*3e00*/  HFMA2.MMA R20, -RZ, RZ, 0, 0 ;  /* 0x00000000ff147435 */ /* 0x000fe200000001ff */
[----:B------:R-:W-:-:S06]  /*3e10*/  ISETP.NE.U32.AND P0, PT, R11, RZ, PT ;  /* 0x000000ff0b00720c */ /* 0x000fcc0003f05070 */
[----:B-1----:R-:W1:Y:S02]  /*3e20*/  MUFU.RCP R17, R19 ;  /* 0x0000001300117308 */ /* 0x002e640000001000 */
[----:B-1----:R-:W-:Y:S01]  /*3e30*/  IADD3 R17, R17, 0xffffffe, RZ ;  /* 0x0ffffffe11117810 */ /* 0x002fe20007ffe0ff */
[----:B------:R-:W-:-:S05]  /*3e40*/  HFMA2.MMA R19, -RZ, RZ, 0, 0 ;  /* 0x00000000ff137435 */ /* 0x000fca00000001ff */
[----:B------:R-:W1:Y:S02]  /*3e50*/  F2I.FTZ.U32.TRUNC.NTZ R21, R17 ;  /* 0x0000001100157305 */ /* 0x000e64000021f000 */
[----:B-1----:R-:W-:-:S04]  /*3e60*/  IMAD.MOV R0, RZ, RZ, -R21 ;  /* 0x000000ffff007224 */ /* 0x002fc800078e0a15 */
[----:B------:R-:W-:-:S04]  /*3e70*/  IMAD R0, R0, R11, RZ ;  /* 0x0000000b00007224 */ /* 0x000fc800078e02ff */
[----:B------:R-:W-:-:S06]  /*3e80*/  IMAD.HI.U32 R13, R21, R0, R20 ;  /* 0x00000000150d7227 */ /* 0x000fcc00078e0014 */
[----:B------:R-:W-:Y:S01]  /*3e90*/  IMAD.HI.U32 R18, R13, R12, RZ ;  /* 0x0000000c0d127227 */ /* 0x000fe200078e00ff */
[----:B------:R-:W-:-:S03]  /*3ea0*/  MOV R13, RZ ;  /* 0x000000ff000d7202 */ /* 0x000fc60000000f00 */
        /* <DEDUP_REMOVED lines=10> */
.L_x_344:
[----:B------:R-:W-:Y:S05]  /*3f50*/  BSYNC B0 ;  /* 0x0000000000007941 */ /* 0x000fea0003800000 */
.L_x_342:
        /* <DEDUP_REMOVED lines=9> */
[----:B------:R-:W-:Y:S01]  /*3ff0*/  IMAD R0, R0, R18, R5 ;  /* 0x0000001200007224 */ /* 0x000fe200078e0205 */
[----:B------:R-:W-:Y:S01]  /*4000*/  SHF.R.S32.HI R3, RZ, 0x1f, R4 ;  /* 0x0000001fff037819 */ /* 0x000fe20000011404 */
[----:B------:R-:W-:Y:S02]  /*4010*/  IMAD R2, R13, R4, RZ ;  /* 0x000000040d027224 */ /* 0x000fe400078e02ff */
        /* <DEDUP_REMOVED lines=9> */
.L_x_320:
[----:B------:R-:W-:Y:S02]  /*40b0*/  ULDC.64 UR4, c[0x0][0x2b0] ;  /* 0x0000ac0000047ab9 */ /* 0x000fe40000000a00 */
[----:B------:R-:W-:-:S04]  /*40c0*/  LEA R2, P0, R38, UR4, 0x2 ;  /* 0x0000000426027c11 */ /* 0x000fc8000f8010ff */
[----:B------:R-:W-:-:S05]  /*40d0*/  LEA.HI.X R3, R38, UR5, R39, 0x2, P0 ;  /* 0x0000000526037c11 */ /* 0x000fca00080f1427 */
[----:B------:R1:W-:Y:S04]  /*40e0*/  STG.E desc[UR8][R2.64], R29 ;  /* 0x0000001d02007986 */ /* 0x0003e8000c101908 */
.L_x_319:
[----:B------:R-:W-:Y:S05]  /*40f0*/  BSYNC B1 ;  /* 0x0000000000017941 */ /* 0x000fea0003800000 */
.L_x_318:
[----:B------:R-:W3:Y:S01]  /*4100*/  S2R R4, SR_TID.X ;  /* 0x0000000000047919 */ /* 0x000ee20000002100 */
[----:B-12---:R-:W1:Y:S01]  /*4110*/  LDC R2, c[0x0][0x3c4] ;  /* 0x0000f100ff027b82 */ /* 0x006e620000000800 */
[----:B------:R-:W-:Y:S01]  /*4120*/  BSSY B0, `(.L_x_345) ;  /* 0x0000014000007945 */ /* 0x000fe20003800000 */
[----:B---3--:R-:W-:-:S04]  /*4130*/  SHF.R.S32.HI R3, RZ, 0x1f, R4 ;  /* 0x0000001fff037819 */ /* 0x008fc80000011404 */
[----:B------:R-:W-:-:S04]  /*4140*/  LEA.HI R5, R3, R4, RZ, 0x2 ;  /* 0x0000000403057211 */ /* 0x000fc800078f10ff */
[----:B------:R-:W-:-:S05]  /*4150*/  LOP3.LUT R5, R5, 0xfffffffc, RZ, 0xc0, !PT ;  /* 0xfffffffc05057812 */ /* 0x000fca00078ec0ff */
[----:B------:R-:W-:-:S05]  /*4160*/  IMAD.IADD R5, R4, 0x1, -R5 ;  /* 0x0000000104057824 */ /* 0x000fca00078e0a05 */
[----:B-1----:R-:W-:-:S04]  /*4170*/  ISETP.GE.AND P0, PT, R5, R2, PT ;  /* 0x000000020500720c */ /* 0x002fc80003f06270 */
[----:B------:R-:W-:-:S13]  /*4180*/  ISETP.GT.OR P0, PT, R4, 0xf, P0 ;  /* 0x0000000f0400780c */ /* 0x000fda0000704670 */
[----:B------:R-:W-:Y:S05]  /*4190*/  @P0 BRA `(.L_x_346) ;  /* 0x0000000000300947 */ /* 0x000fea0003800000 */
[----:B------:R-:W-:Y:S01]  /*41a0*/  HFMA2.MMA R5, -RZ, RZ, 3.7421875, 0 ;  /* 0x437c0000ff057435 */ /* 0x000fe200000001ff */
[----:B------:R-:W-:Y:S01]  /*41b0*/  MOV R0, 0x3bbb989d ;  /* 0x3bbb989d00007802 */ /* 0x000fe20000000f00 */
[----:B------:R-:W-:-:S04]  /*41c0*/  FADD R29, -R29, R30 ;  /* 0x0000001e1d1d7221 */ /* 0x000fc80000000100 */
[----:B------:R-:W-:-:S04]  /*41d0*/  FFMA.SAT R0, R29, R0, 0.5 ;  /* 0x3f0000001d007423 */ /* 0x000fc80000002000 */
[----:B------:R-:W-:-:S04]  /*41e0*/  FFMA.RM R5, R0, R5, 12582913 ;  /* 0x4b40000100057423 */ /* 0x000fc80000004005 */
[C---:B------:R-:W-:Y:S01]  /*41f0*/  FADD R0, R5.reuse, -12583039 ;  /* 0xcb40007f05007421 */ /* 0x040fe20000000000 */
[----:B------:R-:W-:-:S03]  /*4200*/  SHF.L.U32 R5, R5, 0x17, RZ ;  /* 0x0000001705057819 */ /* 0x000fc600000006ff */
[----:B------:R-:W-:-:S04]  /*4210*/  FFMA R0, R29, 1.4426950216293334961, -R0 ;  /* 0x3fb8aa3b1d007823 */ /* 0x000fc80000000800 */
[----:B------:R-:W-:-:S06]  /*4220*/  FFMA R0, R29, 1.925963033500011079e-08, R0 ;  /* 0x32a570601d007823 */ /* 0x000fcc0000000000 */
[----:B------:R-:W1:Y:S02]  /*4230*/  MUFU.EX2 R0, R0 ;  /* 0x0000000000007308 */ /* 0x000e640000000800 */
[----:B-1----:R-:W-:-:S05]  /*4240*/  FMUL R6, R5, R0 ;  /* 0x0000000005067220 */ /* 0x002fca0000400000 */
[----:B------:R1:W-:Y:S02]  /*4250*/  STS [R31], R6 ;  /* 0x000000061f007388 */ /* 0x0003e40000000800 */
.L_x_346:
[----:B------:R-:W-:Y:S05]  /*4260*/  BSYNC B0 ;  /* 0x0000000000007941 */ /* 0x000fea0003800000 */
.L_x_345:
[----:B------:R-:W-:Y:S01]  /*4270*/  BAR.SYNC.DEFER_BLOCKING 0x0 ;  /* 0x0000000000007b1d */ /* 0x000fe20000010000 */
[----:B------:R-:W-:Y:S01]  /*4280*/  ISETP.GE.AND P0, PT, R2, 0x1, PT ;  /* 0x000000010200780c */ /* 0x000fe20003f06270 */
[----:B------:R-:W-:Y:S01]  /*4290*/  IMAD.MOV.U32 R5, RZ, RZ, RZ ;  /* 0x000000ffff057224 */ /* 0x000fe200078e00ff */
[----:B------:R-:W-:Y:S01]  /*42a0*/  LEA.HI R16, R3, R4, RZ, 0x5 ;  /* 0x0000000403107211 */ /* 0x000fe200078f28ff */
[----:B------:R-:W-:-:S03]  /*42b0*/  IMAD.MOV.U32 R0, RZ, RZ, RZ ;  /* 0x000000ffff007224 */ /* 0x000fc600078e00ff */
[----:B------:R-:W-:Y:S02]  /*42c0*/  LOP3.LUT R3, R16, 0x3fffffe0, RZ, 0xc0, !PT ;  /* 0x3fffffe010037812 */ /* 0x000fe400078ec0ff */
[----:B------:R-:W-:-:S03]  /*42d0*/  SHF.R.S32.HI R16, RZ, 0x5, R16 ;  /* 0x00000005ff107819 */ /* 0x000fc60000011410 */
[----:B------:R-:W-:Y:S01]  /*42e0*/  IMAD.IADD R4, R4, 0x1, -R3 ;  /* 0x0000000104047824 */ /* 0x000fe200078e0a03 */
[----:B------:R-:W-:-:S03]  /*42f0*/  CS2R R2, SRZ ;  /* 0x0000000000027805 */ /* 0x000fc6000001ff00 */
[----:B------:R-:W-:Y:S01]  /*4300*/  IMAD.SHL.U32 R18, R4, 0x4, RZ ;  /* 0x0000000404127824 */ /* 0x000fe200078e00ff */
[----:B------:R-:W-:Y:S06]  /*4310*/  @!P0 BRA `(.L_x_347) ;  /* 0x0000000000ac8947 */ /* 0x000fec0003800000 */
[----:B------:R-:W2:Y:S01]  /*4320*/  S2UR UR6, SR_CgaCtaId ;  /* 0x00000000000679c3 */ /* 0x000ea20000008800 */
[----:B------:R-:W-:Y:S01]  /*4330*/  ULDC UR10, c[0x0][0x2dc] ;  /* 0x0000b700000a7ab9 */ /* 0x000fe20000000800 */
[C---:B------:R-:W-:Y:S01]  /*4340*/  IMAD R13, R16.reuse, 0x80, R18 ;  /* 0x00000080100d7824 */ /* 0x040fe200078e0212 */
[----:B------:R-:W-:Y:S01]  /*4350*/  UIMAD UR4, UR7, UR10, URZ ;  /* 0x0000000a070472a4 */ /* 0x000fe2000f8e023f */
[C---:B------:R-:W-:Y:S01]  /*4360*/  VIADD R9, R7.reuse, -UR7 ;  /* 0x8000000707097c36 */ /* 0x040fe20008000000 */
[----:B------:R-:W-:Y:S01]  /*4370*/  CS2R R10, SRZ ;  /* 0x00000000000a7805 */ /* 0x000fe2000001ff00 */
[----:B------:R-:W-:Y:S01]  /*4380*/  IMAD R20, R7, UR10, RZ ;  /* 0x0000000a07147c24 */ /* 0x000fe2000f8e02ff */
[----:B------:R-:W-:Y:S01]  /*4390*/  USHF.R.S32.HI UR11, URZ, 0x1f, UR4 ;  /* 0x0000001f3f0b7899 */ /* 0x000fe20008011404 */
[----:B------:R-:W3:Y:S01]  /*43a0*/  LDC R12, c[0x0][0x3c4] ;  /* 0x0000f100ff0c7b82 */ /* 0x000ee20000000800 */
        /* <DEDUP_REMOVED lines=11> */
[----:B--2---:R-:W-:-:S06]  /*4460*/  ULEA UR4, UR6, UR4, 0x18 ;  /* 0x0000000406047291 */ /* 0x004fcc000f8ec03f */
[----:B-1----:R-:W-:Y:S01]  /*4470*/  LEA R6, R16, UR4, 0x2 ;  /* 0x0000000410067c11 */ /* 0x002fe2000f8e10ff */
[----:B------:R-:W-:-:S06]  /*4480*/  ULDC UR4, c[0x0][0x2d0] ;  /* 0x0000b40000047ab9 */ /* 0x000fcc0000000800 */
.L_x_350:
[----:B------:R1:W2:Y:S01]  /*4490*/  LDS R4, [R6] ;  /* 0x0000000006047984 */ /* 0x0002a20000000800 */
[----:B------:R-:W-:Y:S01]  /*44a0*/  UIADD3 UR5, UR5, 0x1, URZ ;  /* 0x0000000105057890 */ /* 0x000fe2000fffe03f */
[----:B------:R-:W-:Y:S05]  /*44b0*/  BSSY B0, `(.L_x_348) ;  /* 0x0000009000007945 */ /* 0x000fea0003800000 */
[----:B---3--:R-:W-:Y:S01]  /*44c0*/  ISETP.LE.AND P1, PT, R12, UR5, PT ;  /* 0x000000050c007c0c */ /* 0x008fe2000bf23270 */
[----:B------:R-:W-:Y:S01]  /*44d0*/  @!UPT UIADD3 URZ, URZ, URZ, URZ ;  /* 0x0000003f3f3ff290 */ /* 0x000fe2000fffe03f */
[----:B------:R-:W-:Y:S11]  /*44e0*/  @P2 BRA `(.L_x_349) ;  /* 0x0000000000142947 */ /* 0x000ff60003800000 */
[----:B------:R-:W-:Y:S02]  /*44f0*/  ISETP.GE.AND P0, PT, R18, UR4, PT ;  /* 0x0000000412007c0c */ /* 0x000fe4000bf06270 */
[----:B------:R-:W-:Y:S02]  /*4500*/  CS2R R8, SRZ ;  /* 0x0000000000087805 */ /* 0x000fe4000001ff00 */
[----:B------:R-:W-:Y:S09]  /*4510*/  CS2R R10, SRZ ;  /* 0x00000000000a7805 */ /* 0x000ff2000001ff00 */
[----:B------:R-:W-:Y:S05]  /*4520*/  @!P0 IMAD.MOV.U32 R15, RZ, RZ, R13 ;  /* 0x000000ffff0f8224 */ /* 0x000fea00078e000d */
[----:B------:R3:W5:Y:S02]  /*4530*/  @!P0 LDG.E.128 R8, desc[UR8][R14.64] ;  /* 0x000000080e088981 */ /* 0x000764000c1e1d00 */
.L_x_349:
[----:B------:R-:W-:Y:S05]  /*4540*/  BSYNC B0 ;  /* 0x0000000000007941 */ /* 0x000fea0003800000 */
.L_x_348:
[----:B---3--:R-:W-:Y:S01]  /*4550*/  IADD3 R14, P0, R20, R14, RZ ;  /* 0x0000000e140e7210 */ /* 0x008fe20007f1e0ff */
[----:B--2--5:R-:W-:Y:S01]  /*4560*/  FFMA R3, R4, R8, R3 ;  /* 0x0000000804037223 */ /* 0x024fe20000000003 */
[----:B-1----:R-:W-:Y:S01]  /*4570*/  IADD3 R6, R6, 0x14, RZ ;  /* 0x0000001406067810 */ /* 0x002fe20007ffe0ff */
[C---:B------:R-:W-:Y:S01]  /*4580*/  FFMA R0, R4.reuse, R9, R0 ;  /* 0x0000000904007223 */ /* 0x040fe20000000000 */
[C---:B------:R-:W-:Y:S01]  /*4590*/  FFMA R5, R4.reuse, R10, R5 ;  /* 0x0000000a04057223 */ /* 0x040fe20000000005 */
[----:B------:R-:W-:Y:S01]  /*45a0*/  IADD3.X R13, R21, R13, RZ, P0, !PT ;  /* 0x0000000d150d7210 */ /* 0x000fe200007fe4ff */
[----:B------:R-:W-:Y:S01]  /*45b0*/  FFMA R2, R4, R11, R2 ;  /* 0x0000000b04027223 */ /* 0x000fe20000000002 */
[----:B------:R-:W-:Y:S06]  /*45c0*/  @!P1 BRA `(.L_x_350) ;  /* 0xfffffffc00b09947 */ /* 0x000fec000383ffff */
.L_x_347:
[----:B------:R-:W-:-:S04]  /*45d0*/  IADD3 R16, R16, UR7, RZ ;  /* 0x0000000710107c10 */ /* 0x000fc8000fffe0ff */
[----:B------:R-:W-:-:S13]  /*45e0*/  ISETP.GE.AND P0, PT, R16, R7, PT ;  /* 0x000000071000720c */ /* 0x000fda0003f06270 */
[----:B------:R-:W-:Y:S05]  /*45f0*/  @P0 EXIT ;  /* 0x000000000000094d */ /* 0x000fea0003800000 */
[----:B------:R-:W-:Y:S02]  /*4600*/  ULDC UR4, c[0x0][0x2d0] ;  /* 0x0000b40000047ab9 */ /* 0x000fe40000000800 */
[----:B------:R-:W-:-:S13]  /*4610*/  ISETP.GE.AND P0, PT, R18, UR4, PT ;  /* 0x0000000412007c0c */ /* 0x000fda000bf06270 */
[----:B------:R-:W-:Y:S05]  /*4620*/  @P0 EXIT ;  /* 0x000000000000094d */ /* 0x000fea0003800000 */
[----:B------:R-:W2:Y:S01]  /*4630*/  LDC R7, c[0x0][0x2c4] ;  /* 0x0000b100ff077b82 */ /* 0x000ea20000000800 */
[----:B------:R-:W-:Y:S01]  /*4640*/  ULDC UR4, c[0x0][0x270] ;  /* 0x00009c0000047ab9 */ /* 0x000fe20000000800 */
[----:B------:R-:W-:Y:S02]  /*4650*/  IABS R10, R16 ;  /* 0x00000010000a7213 */ /* 0x000fe40000000000 */
[----:B------:R-:W-:Y:S02]  /*4660*/  SHF.R.S32.HI R19, RZ, 0x1f, R18 ;  /* 0x0000001fff137819 */ /* 0x000fe40000011412 */
[----:B------:R-:W-:Y:S01]  /*4670*/  F2FP.BF16.F32.PACK_AB R5, R2, R5 ;  /* 0x000000050205723e */ /* 0x000fe200000010ff */
[----:B--2---:R-:W-:Y:S01]  /*4680*/  IMAD R8, R7, UR4, RZ ;  /* 0x0000000407087c24 */ /* 0x004fe2000f8e02ff */
[----:B------:R-:W-:-:S04]  /*4690*/  ULDC.64 UR4, c[0x0][0x290] ;  /* 0x0000a40000047ab9 */ /* 0x000fc80000000a00 */
[----:B------:R-:W-:-:S04]  /*46a0*/  IABS R11, R8 ;  /* 0x00000008000b7213 */ /* 0x000fc80000000000 */
[----:B-1----:R-:W1:Y:S08]  /*46b0*/  I2F.RP R6, R11 ;  /* 0x0000000b00067306 */ /* 0x002e700000209400 */
[----:B-1----:R-:W1:Y:S02]  /*46c0*/  MUFU.RCP R12, R6 ;  /* 0x00000006000c7308 */ /* 0x002e640000001000 */
[----:B-1----:R-:W-:Y:S01]  /*46d0*/  VIADD R12, R12, 0xffffffe ;  /* 0x0ffffffe0c0c7836 */ /* 0x002fe20000000000 */
[----:B------:R-:W-:-:S05]  /*46e0*/  IABS R6, R7 ;  /* 0x0000000700067213 */ /* 0x000fca0000000000 */
[----:B------:R1:W2:Y:S02]  /*46f0*/  F2I.FTZ.U32.TRUNC.NTZ R13, R12 ;  /* 0x0000000c000d7305 */ /* 0x0002a4000021f000 */
[----:B-1----:R-:W-:Y:S01]  /*4700*/  HFMA2.MMA R12, -RZ, RZ, 0, 0 ;  /* 0x00000000ff0c7435 */ /* 0x002fe200000001ff */
[----:B--2---:R-:W-:-:S04]  /*4710*/  IMAD.MOV R4, RZ, RZ, -R13 ;  /* 0x000000ffff047224 */ /* 0x004fc800078e0a0d */
[----:B------:R-:W-:Y:S01]  /*4720*/  IMAD R9, R4, R11, RZ ;  /* 0x0000000b04097224 */ /* 0x000fe200078e02ff */
[----:B------:R-:W-:-:S04]  /*4730*/  IABS R4, R8 ;  /* 0x0000000800047213 */ /* 0x000fc80000000000 */
[----:B------:R-:W-:Y:S02]  /*4740*/  IMAD.HI.U32 R9, R13, R9, R12 ;  /* 0x000000090d097227 */ /* 0x000fe400078e000c */
[----:B------:R-:W1:Y:S02]  /*4750*/  I2F.RP R12, R6 ;  /* 0x00000006000c7306 */ /* 0x000e640000209400 */
[----:B------:R-:W-:Y:S02]  /*4760*/  IMAD.MOV R4, RZ, RZ, -R4 ;  /* 0x000000ffff047224 */ /* 0x000fe400078e0a04 */
[----:B------:R-:W-:-:S04]  /*4770*/  IMAD.HI.U32 R9, R9, R10, RZ ;  /* 0x0000000a09097227 */ /* 0x000fc800078e00ff */
[----:B------:R-:W-:-:S05]  /*4780*/  IMAD R4, R9, R4, R10 ;  /* 0x0000000409047224 */ /* 0x000fca00078e020a */
[----:B------:R-:W-:Y:S01]  /*4790*/  ISETP.GT.U32.AND P1, PT, R11, R4, PT ;  /* 0x000000040b00720c */ /* 0x000fe20003f24070 */
[----:B-1----:R-:W1:-:S12]  /*47a0*/  MUFU.RCP R12, R12 ;  /* 0x0000000c000c7308 */ /* 0x002e580000001000 */
[----:B------:R-:W-:Y:S01]  /*47b0*/  @!P1 IMAD.IADD R4, R4, 0x1, -R11 ;  /* 0x0000000104049824 */ /* 0x000fe200078e0a0b */
[----:B------:R-:W-:Y:S02]  /*47c0*/  @!P1 IADD3 R9, R9, 0x1, RZ ;  /* 0x0000000109099810 */ /* 0x000fe40007ffe0ff */
[----:B------:R-:W-:Y:S02]  /*47d0*/  ISETP.NE.AND P1, PT, R8, RZ, PT ;  /* 0x000000ff0800720c */ /* 0x000fe40003f25270 */
[----:B------:R-:W-:Y:S01]  /*47e0*/  ISETP.GE.U32.AND P2, PT, R4, R11, PT ;  /* 0x0000000b0400720c */ /* 0x000fe20003f46070 */
[----:B-1----:R-:W-:Y:S01]  /*47f0*/  VIADD R14, R12, 0xffffffe ;  /* 0x0ffffffe0c0e7836 */ /* 0x002fe20000000000 */
[----:B------:R-:W-:-:S03]  /*4800*/  LOP3.LUT R4, R16, R8, RZ, 0x3c, !PT ;  /* 0x0000000810047212 */ /* 0x000fc600078e3cff */
[----:B------:R-:W1:Y:S01]  /*4810*/  F2I.FTZ.U32.TRUNC.NTZ R15, R14 ;  /* 0x0000000e000f7305 */ /* 0x000e62000021f000 */
[----:B------:R-:W-:-:S07]  /*4820*/  ISETP.GE.AND P0, PT, R4, RZ, PT ;  /* 0x000000ff0400720c */ /* 0x000fce0003f06270 */
[----:B------:R-:W-:-:S06]  /*4830*/  @P2 VIADD R9, R9, 0x1 ;  /* 0x0000000109092836 */ /* 0x000fcc0000000000 */
[----:B------:R-:W-:Y:S01]  /*4840*/  @!P0 IADD3 R9, -R9, RZ, RZ ;  /* 0x000000ff09098210 */ /* 0x000fe20007ffe1ff */
[--C-:B-1----:R-:W-:Y:S01]  /*4850*/  IMAD.MOV R11, RZ, RZ, -R15.reuse ;  /* 0x000000ffff0b7224 */ /* 0x102fe200078e0a0f */
        /* <DEDUP_REMOVED lines=45> */
        .weak           $__internal_5_$__cuda_sm20_div_s64
        .type           $__internal_5_$__cuda_sm20_div_s64,@function
        .size           $__internal_5_$__cuda_sm20_div_s64,(.L_x_3478 - $__internal_5_$__cuda_sm20_div_s64)
$__internal_5_$__cuda_sm20_div_s64:
        /* <DEDUP_REMOVED lines=17> */
[----:B------:R-:W-:-:S04]  /*4c40*/  IMAD.HI.U32 R20, R49, R0, RZ ;  /* 0x0000000031147227 */ /* 0x000fc800078e00ff */
[----:B------:R-:W-:-:S04]  /*4c50*/  IMAD.HI.U32 R21, P1, R49, R21, R50 ;  /* 0x0000001531157227 */ /* 0x000fc80007820032 */
[----:B------:R-:W-:Y:S02]  /*4c60*/  IMAD R0, R49, R0, RZ ;  /* 0x0000000031007224 */ /* 0x000fe400078e02ff */
[----:B------:R-:W-:-:S03]  /*4c70*/  IMAD.X R20, R20, 0x1, R49, P0 ;  /* 0x0000000114147824 */ /* 0x000fc600000e0631 */
[----:B------:R-:W-:-:S04]  /*4c80*/  IADD3 R49, P0, R0, R21, RZ ;  /* 0x0000001500317210 */ /* 0x000fc80007f1e0ff */
[----:B------:R-:W-:Y:S01]  /*4c90*/  IADD3.X R20, RZ, RZ, R20, P0, P1 ;  /* 0x000000ffff147210 */ /* 0x000fe200007e2414 */
[----:B------:R-:W-:Y:S01]  /*4ca0*/  IMAD.WIDE.U32 R50, R49, R40, RZ ;  /* 0x0000002831327225 */ /* 0x000fe200078e00ff */
[----:B------:R-:W-:-:S03]  /*4cb0*/  ISETP.GE.AND P1, PT, R19, RZ, PT ;  /* 0x000000ff1300720c */ /* 0x000fc60003f26270 */
[----:B------:R-:W-:Y:S01]  /*4cc0*/  IMAD R27, R49, R41, R51 ;  /* 0x00000029311b7224 */ /* 0x000fe200078e0233 */
[----:B------:R-:W-:-:S03]  /*4cd0*/  IADD3 R21, P0, RZ, -R50, RZ ;  /* 0x80000032ff157210 */ /* 0x000fc60007f1e0ff */
[----:B------:R-:W-:Y:S02]  /*4ce0*/  IMAD R27, R20, R40, R27 ;  /* 0x00000028141b7224 */ /* 0x000fe400078e021b */
[----:B------:R-:W-:-:S04]  /*4cf0*/  IMAD.HI.U32 R48, R49, R21, RZ ;  /* 0x0000001531307227 */ /* 0x000fc800078e00ff */
[----:B------:R-:W-:-:S04]  /*4d00*/  IMAD.X R27, RZ, RZ, ~R27, P0 ;  /* 0x000000ffff1b7224 */ /* 0x000fc800000e0e1b */
[----:B------:R-:W-:-:S04]  /*4d10*/  IMAD.WIDE.U32 R48, P0, R49, R27, R48 ;  /* 0x0000001b31307225 */ /* 0x000fc80007800030 */
[----:B------:R-:W-:-:S04]  /*4d20*/  IMAD.HI.U32 R35, R20, R27, RZ ;  /* 0x0000001b14237227 */ /* 0x000fc800078e00ff */
[----:B------:R-:W-:Y:S01]  /*4d30*/  IMAD.HI.U32 R21, P3, R20, R21, R48 ;  /* 0x0000001514157227 */ /* 0x000fe20007860030 */
[----:B------:R-:W-:-:S03]  /*4d40*/  IADD3.X R35, R35, R20, RZ, P0, !PT ;  /* 0x0000001423237210 */ /* 0x000fc600007fe4ff */
[----:B------:R-:W-:Y:S01]  /*4d50*/  IMAD R0, R20, R27, RZ ;  /* 0x0000001b14007224 */ /* 0x000fe200078e02ff */
[----:B------:R-:W-:Y:S01]  /*4d60*/  IADD3 R27, P0, RZ, -R18, RZ ;  /* 0x80000012ff1b7210 */ /* 0x000fe20007f1e0ff */
[----:B------:R-:W-:-:S03]  /*4d70*/  IMAD.MOV.U32 R49, RZ, RZ, RZ ;  /* 0x000000ffff317224 */ /* 0x000fc600078e00ff */
[----:B------:R-:W-:Y:S01]  /*4d80*/  IADD3 R21, P2, R0, R21, RZ ;  /* 0x0000001500157210 */ /* 0x000fe20007f5e0ff */
[----:B------:R-:W-:Y:S01]  /*4d90*/  IMAD.X R20, RZ, RZ, ~R19, P0 ;  /* 0x000000ffff147224 */ /* 0x000fe200000e0e13 */
[----:B------:R-:W-:Y:S02]  /*4da0*/  SEL R0, R27, R18, !P1 ;  /* 0x000000121b007207 */ /* 0x000fe40004800000 */
[----:B------:R-:W-:Y:S02]  /*4db0*/  IADD3.X R35, RZ, RZ, R35, P2, P3 ;  /* 0x000000ffff237210 */ /* 0x000fe400017e6423 */
[----:B------:R-:W-:Y:S01]  /*4dc0*/  SEL R20, R20, R19, !P1 ;  /* 0x0000001314147207 */ /* 0x000fe20004800000 */
[----:B------:R-:W-:-:S04]  /*4dd0*/  IMAD.HI.U32 R48, R21, R0, RZ ;  /* 0x0000000015307227 */ /* 0x000fc800078e00ff */
[-C--:B------:R-:W-:Y:S02]  /*4de0*/  IMAD R28, R35, R20.reuse, RZ ;  /* 0x00000014231c7224 */ /* 0x080fe400078e02ff */
[----:B------:R-:W-:-:S04]  /*4df0*/  IMAD.WIDE.U32 R48, R21, R20, R48 ;  /* 0x0000001415307225 */ /* 0x000fc800078e0030 */
[----:B------:R-:W-:-:S05]  /*4e00*/  IMAD.HI.U32 R21, P2, R35, R0, R48 ;  /* 0x0000000023157227 */ /* 0x000fca0007840030 */
[----:B------:R-:W-:-:S05]  /*4e10*/  IADD3 R28, P1, R28, R21, RZ ;  /* 0x000000151c1c7210 */ /* 0x000fca0007f3e0ff */
[----:B------:R-:W-:-:S04]  /*4e20*/  IMAD.WIDE.U32 R48, R28, R40, RZ ;  /* 0x000000281c307225 */ /* 0x000fc800078e00ff */
[----:B------:R-:W-:Y:S01]  /*4e30*/  IMAD R27, R28, R41, R49 ;  /* 0x000000291c1b7224 */ /* 0x000fe200078e0231 */
[----:B------:R-:W-:Y:S01]  /*4e40*/  IADD3 R21, P0, -R48, R0, RZ ;  /* 0x0000000030157210 */ /* 0x000fe20007f1e1ff */
[----:B------:R-:W-:-:S04]  /*4e50*/  IMAD.HI.U32 R0, R35, R20, RZ ;  /* 0x0000001423007227 */ /* 0x000fc800078e00ff */
[----:B------:R-:W-:Y:S01]  /*4e60*/  IMAD.X R0, RZ, RZ, R0, P2 ;  /* 0x000000ffff007224 */ /* 0x000fe200010e0600 */
[----:B------:R-:W-:-:S03]  /*4e70*/  ISETP.GE.U32.AND P2, PT, R21, R40, PT ;  /* 0x000000281500720c */ /* 0x000fc60003f46070 */
[----:B------:R-:W-:-:S04]  /*4e80*/  IMAD.X R0, RZ, RZ, R0, P1 ;  /* 0x000000ffff007224 */ /* 0x000fc800008e0600 */
[----:B------:R-:W-:-:S05]  /*4e90*/  IMAD R27, R0, R40, R27 ;  /* 0x00000028001b7224 */ /* 0x000fca00078e021b */
[----:B------:R-:W-:Y:S02]  /*4ea0*/  IADD3.X R27, ~R27, R20, RZ, P0, !PT ;  /* 0x000000141b1b7210 */ /* 0x000fe400007fe5ff */
[----:B------:R-:W-:Y:S02]  /*4eb0*/  IADD3 R20, P1, R21, -R40, RZ ;  /* 0x8000002815147210 */ /* 0x000fe40007f3e0ff */
[----:B------:R-:W-:-:S04]  /*4ec0*/  ISETP.GE.U32.AND.EX P2, PT, R27, R41, PT, P2 ;  /* 0x000000291b00720c */ /* 0x000fc80003f46120 */
[----:B------:R-:W-:Y:S01]  /*4ed0*/  SEL R21, R20, R21, P2 ;  /* 0x0000001514157207 */ /* 0x000fe20001000000 */
[----:B------:R-:W-:-:S03]  /*4ee0*/  IMAD.X R20, R27, 0x1, ~R41, P1 ;  /* 0x000000011b147824 */ /* 0x000fc600008e0e29 */
[----:B------:R-:W-:Y:S01]  /*4ef0*/  ISETP.GE.U32.AND P0, PT, R21, R40, PT ;  /* 0x000000281500720c */ /* 0x000fe20003f06070 */
[----:B------:R-:W-:Y:S01]  /*4f00*/  IMAD.MOV.U32 R40, RZ, RZ, R22 ;  /* 0x000000ffff287224 */ /* 0x000fe200078e0016 */
[----:B------:R-:W-:Y:S02]  /*4f10*/  IADD3 R21, P1, R28, 0x1, RZ ;  /* 0x000000011c157810 */ /* 0x000fe40007f3e0ff */
[----:B------:R-:W-:Y:S02]  /*4f20*/  SEL R27, R20, R27, P2 ;  /* 0x0000001b141b7207 */ /* 0x000fe40001000000 */
[----:B------:R-:W-:Y:S01]  /*4f30*/  SEL R28, R21, R28, P2 ;  /* 0x0000001c151c7207 */ /* 0x000fe20001000000 */
[----:B------:R-:W-:Y:S01]  /*4f40*/  IMAD.X R21, RZ, RZ, R0, P1 ;  /* 0x000000ffff157224 */ /* 0x000fe200008e0600 */
[----:B------:R-:W-:Y:S01]  /*4f50*/  ISETP.GE.U32.AND.EX P1, PT, R27, R41, PT, P0 ;  /* 0x000000291b00720c */ /* 0x000fe20003f26100 */
[----:B------:R-:W-:Y:S01]  /*4f60*/  IMAD.MOV.U32 R41, RZ, RZ, 0x0 ;  /* 0x00000000ff297424 */ /* 0x000fe200078e00ff */
[----:B------:R-:W-:-:S02]  /*4f70*/  IADD3 R27, P0, R28, 0x1, RZ ;  /* 0x000000011c1b7810 */ /* 0x000fc40007f1e0ff */
[----:B------:R-:W-:Y:S02]  /*4f80*/  SEL R21, R21, R0, P2 ;  /* 0x0000000015157207 */ /* 0x000fe40001000000 */
[----:B------:R-:W-:Y:S02]  /*4f90*/  SEL R27, R27, R28, P1 ;  /* 0x0000001c1b1b7207 */ /* 0x000fe40000800000 */
[----:B------:R-:W-:Y:S01]  /*4fa0*/  LOP3.LUT R20, R24, R19, RZ, 0x3c, !PT ;  /* 0x0000001318147212 */ /* 0x000fe200078e3cff */
[----:B------:R-:W-:Y:S01]  /*4fb0*/  IMAD.X R0, RZ, RZ, R21, P0 ;  /* 0x000000ffff007224 */ /* 0x000fe200000e0615 */
[----:B------:R-:W-:Y:S02]  /*4fc0*/  ISETP.NE.U32.AND P0, PT, R26, RZ, PT ;  /* 0x000000ff1a00720c */ /* 0x000fe40003f05070 */
[----:B------:R-:W-:Y:S02]  /*4fd0*/  ISETP.GE.AND P2, PT, R20, RZ, PT ;  /* 0x000000ff1400720c */ /* 0x000fe40003f46270 */
[----:B------:R-:W-:-:S02]  /*4fe0*/  SEL R21, R0, R21, P1 ;  /* 0x0000001500157207 */ /* 0x000fc40000800000 */
[----:B------:R-:W-:Y:S02]  /*4ff0*/  IADD3 R0, P1, RZ, -R27, RZ ;  /* 0x8000001bff007210 */ /* 0x000fe40007f3e0ff */
[----:B------:R-:W-:Y:S02]  /*5000*/  ISETP.NE.AND.EX P0, PT, R24, RZ, PT, P0 ;  /* 0x000000ff1800720c */ /* 0x000fe40003f05300 */
[----:B------:R-:W-:Y:S02]  /*5010*/  IADD3.X R20, RZ, ~R21, RZ, P1, !PT ;  /* 0x80000015ff147210 */ /* 0x000fe40000ffe4ff */
[----:B------:R-:W-:Y:S02]  /*5020*/  SEL R0, R0, R27, !P2 ;  /* 0x0000001b00007207 */ /* 0x000fe40005000000 */
[----:B------:R-:W-:Y:S02]  /*5030*/  SEL R20, R20, R21, !P2 ;  /* 0x0000001514147207 */ /* 0x000fe40005000000 */
[----:B------:R-:W-:-:S02]  /*5040*/  SEL R0, R0, 0xffffffff, P0 ;  /* 0xffffffff00007807 */ /* 0x000fc40000000000 */
[----:B------:R-:W-:Y:S01]  /*5050*/  SEL R21, R20, 0xffffffff, P0 ;  /* 0xffffffff14157807 */ /* 0x000fe20000000000 */
[----:B------:R-:W-:Y:S06]  /*5060*/  RET.REL.NODEC R40 `(_ZN13pytorch_flash32flash_fwd_splitkv_combine_kernelI23Flash_fwd_kernel_traitsILi128ELi64ELi128ELi4ELb0ELb0EN7cutlass10bfloat16_tE19Flash_kernel_traitsILi128ELi64ELi128ELi4ES3_EELi4ELi2ELb0EEEvNS_16Flash_fwd_paramsE) ;  /* 0xffffffac28e47950 */ /* 0x000fec0003c3ffff */
.L_x_351:
        /* <DEDUP_REMOVED lines=9> */
.L_x_3478:


//--------------------- .text._ZN13pytorch_flash32flash_fwd_splitkv_combine_kernelI23Flash_fwd_kernel_traitsILi128ELi64ELi128ELi4ELb0ELb0EN7cutlass10bfloat16_tE19Flash_kernel_traitsILi128ELi64ELi128ELi4ES3_EELi4ELi1ELb0EEEvNS_16Flash_fwd_paramsE --------------------------
	.section	.text._ZN13pytorch_flash32flash_fwd_splitkv_combine_kernelI23Flash_fwd_kernel_traitsILi128ELi64ELi128ELi4ELb0ELb0EN7cutlass10bfloat16_tE19Flash_kernel_traitsILi128ELi64ELi128ELi4ES3_EELi4ELi1ELb0EEEvNS_16Flash_fwd_paramsE,"ax",@progbits
	.sectionflags	@"SHF_BARRIERS=1"
	.align	128
        .global         _ZN13pytorch_flash32flash_fwd_splitkv_combine_kernelI23Flash_fwd_kernel_traitsILi128ELi64ELi128ELi4ELb0ELb0EN7cutlass10bfloat16_tE19Flash_kernel_traitsILi128ELi64ELi128ELi4ES3_EELi4ELi1ELb0EEEvNS_16Flash_fwd_paramsE
        .type           _ZN13pytorch_flash32flash_fwd_splitkv_combine_kernelI23Flash_fwd_kernel_traitsILi128ELi64ELi128ELi4ELb0ELb0EN7cutlass10bfloat16_tE19Flash_kernel_traitsILi128ELi64ELi128ELi4ES3_EELi4ELi1ELb0EEEvNS_16Flash_fwd_paramsE,@function
        .size           _ZN13pytorch_flash32flash_fwd_splitkv_combine_kernelI23Flash_fwd_kernel_traitsILi128ELi64ELi128ELi4ELb0ELb0EN7cutlass10bfloat16_tE19Flash_kernel_traitsILi128ELi64ELi128ELi4ES3_EELi4ELi1ELb0EEEvNS_16Flash_fwd_paramsE,(.L_x_3479 - _ZN13pytorch_flash32flash_fwd_splitkv_combine_kernelI23Flash_fwd_kernel_traitsILi128ELi64ELi128ELi4ELb0ELb0EN7cutlass10bfloat16_tE19Flash_kernel_traitsILi128ELi64ELi128ELi4ES3_EELi4ELi1ELb0EEEvNS_16Flash_fwd_paramsE)
        .other          _ZN13pytorch_flash32flash_fwd_splitkv_combine_kernelI23Flash_fwd_kernel_traitsILi128ELi64ELi128ELi4ELb0ELb0EN7cutlass10bfloat16_tE19Flash_kernel_traitsILi128ELi64ELi128ELi4ES3_EELi4ELi1ELb0EEEvNS_16Flash_fwd_paramsE,@"STO_CUDA_ENTRY STV_DEFAULT"
_ZN13pytorch_flash32flash_fwd_splitkv_combine_kernelI23Flash_fwd_kernel_traitsILi128ELi64ELi128ELi4ELb0ELb0EN7cutlass10bfloat16_tE19Flash_kernel_traitsILi128ELi64ELi128ELi4ES3_EELi4ELi1ELb0EEEvNS_16Flash_fwd_paramsE:
.text._ZN13pytorch_flash32flash_fwd_splitkv_combine_kernelI23Flash_fwd_kernel_traitsILi128ELi64ELi128ELi4ELb0ELb0EN7cutlass10bfloat16_tE19Flash_kernel_traitsILi128ELi64ELi128ELi4ES3_EELi4ELi1ELb0EEEvNS_16Flash_fwd_paramsE:
[----:B------:R-:W0:Y:S08]  /*0000*/  LDC R1, c[0x0][0x28] ;  /* 0x00000a00ff017b82 */ /* 0x000e300000000800 */
[----:B------:R-:W1:Y:S01]  /*0010*/  LDC.64 R2, c[0x0][0x2c0] ;  /* 0x0000b000ff027b82 */ /* 0x000e620000000a00 */
[----:B------:R-:W-:-:S07]  /*0020*/  ULDC UR4, c[0x0][0x270] ;  /* 0x00009c0000047ab9 */ /* 0x000fce0000000800 */
[----:B------:R-:W2:Y:S01]  /*0030*/  S2UR UR7, SR_CTAID.X ;  /* 0x00000000000779c3 */ /* 0x000ea20000002500 */
[----:B-1----:R-:W-:-:S04]  /*0040*/  IMAD R2, R2, UR4, RZ ;  /* 0x0000000402027c24 */ /* 0x002fc8000f8e02ff */
[-C--:B------:R-:W-:Y:S01]  /*0050*/  IMAD R2, R2, R3.reuse, RZ ;  /* 0x0000000302027224 */ /* 0x080fe200078e02ff */
[----:B------:R-:W-:Y:S01]  /*0060*/  IABS R3, R3 ;  /* 0x0000000300037213 */ /* 0x000fe20000000000 */
[----:B--2---:R-:W-:-:S03]  /*0070*/  USHF.L.U32 UR7, UR7, 0x2, URZ ;  /* 0x0000000207077899 */ /* 0x004fc6000800063f */
[----:B------:R-:W-:Y:S02]  /*0080*/  SHF.R.S32.HI R4, RZ, 0x1f, R2 ;  /* 0x0000001fff047819 */ /* 0x000fe40000011402 */
[----:B------:R-:W-:Y:S01]  /*0090*/  SHF.R.S32.HI R5, RZ, 0x1f, R3 ;  /* 0x0000001fff057819 */ /* 0x000fe20000011403 */
[----:B------:R-:W-:Y:S01]  /*00a0*/  USHF.R.S32.HI UR6, URZ, 0x1f, UR7 ;  /* 0x0000001f3f067899 */ /* 0x000fe20008011407 */
[----:B------:R-:W-:-:S13]  /*00b0*/  ISETP.NE.U32.AND P0, PT, R4, RZ, PT ;  /* 0x000000ff0400720c */ /* 0x000fda0003f05070 */
[----:B0-----:R-:W-:Y:S05]  /*00c0*/  @!P0 BRA `(.L_x_352) ;  /* 0x0000000000248947 */ /* 0x001fea0003800000 */
[----:B------:R-:W-:Y:S01]  /*00d0*/  IMAD.MOV.U32 R24, RZ, RZ, R2 ;  /* 0x000000ffff187224 */ /* 0x000fe200078e0002 */
[----:B------:R-:W-:Y:S01]  /*00e0*/  MOV R22, R3 ;  /* 0x0000000300167202 */ /* 0x000fe20000000f00 */
[----:B------:R-:W-:Y:S01]  /*00f0*/  IMAD.MOV.U32 R23, RZ, RZ, R4 ;  /* 0x000000ffff177224 */ /* 0x000fe200078e0004 */
[----:B------:R-:W-:Y:S02]  /*0100*/  MOV R9, R5 ;  /* 0x0000000500097202 */ /* 0x000fe40000000f00 */
[----:B------:R-:W-:Y:S02]  /*0110*/  MOV R21, 0x130 ;  /* 0x0000013000157802 */ /* 0x000fe40000000f00 */
[----:B------:R-:W-:Y:S05]  /*0120*/  CALL.REL.NOINC `($__internal_6_$__cuda_sm20_div_s64) ;  /* 0x0000004800f47944 */ /* 0x000fea0003c00000 */
[----:B------:R-:W-:Y:S02]  /*0130*/  MOV R8, R0 ;  /* 0x0000000000087202 */ /* 0x000fe40000000f00 */
[----:B------:R-:W-:Y:S01]  /*0140*/  MOV R9, R19 ;  /* 0x0000001300097202 */ /* 0x000fe20000000f00 */
[----:B------:R-:W-:Y:S06]  /*0150*/  BRA `(.L_x_353) ;  /* 0x00000000004c7947 */ /* 0x000fec0003800000 */
.L_x_352:
        /* <DEDUP_REMOVED lines=19> */
.L_x_353:
[----:B------:R-:W0:Y:S01]  /*0290*/  LDC R0, c[0x0][0x270] ;  /* 0x00009c00ff007b82 */ /* 0x000e220000000800 */
[----:B------:R-:W-:Y:S01]  /*02a0*/  IMAD.MOV.U32 R18, RZ, RZ, R8 ;  /* 0x000000ffff127224 */ /* 0x000fe200078e0008 */
[----:B------:R-:W-:Y:S01]  /*02b0*/  ISETP.GT.AND P0, PT, R2, RZ, PT ;  /* 0x000000ff0200720c */ /* 0x000fe20003f04270 */
[----:B------:R-:W-:Y:S01]  /*02c0*/  IMAD.MOV.U32 R17, RZ, RZ, R9 ;  /* 0x000000ffff117224 */ /* 0x000fe200078e0009 */
[----:B------:R-:W-:Y:S01]  /*02d0*/  ISETP.GT.AND P5, PT, R3, RZ, PT ;  /* 0x000000ff0300720c */ /* 0x000fe20003fa4270 */
[----:B------:R-:W-:Y:S01]  /*02e0*/  BSSY B0, `(.L_x_354) ;  /* 0x0000031000007945 */ /* 0x000fe20003800000 */
[----:B------:R-:W-:Y:S02]  /*02f0*/  ISETP.NE.U32.AND P2, PT, R18, RZ, PT ;  /* 0x000000ff1200720c */ /* 0x000fe40003f45070 */
[----:B------:R-:W1:Y:S01]  /*0300*/  LDC.64 R6, c[0x0][0x2c0] ;  /* 0x0000b000ff067b82 */ /* 0x000e620000000a00 */
[----:B------:R-:W-:Y:S02]  /*0310*/  SEL R9, RZ, 0x1, !P0 ;  /* 0x00000001ff097807 */ /* 0x000fe40004000000 */
[----:B------:R-:W-:-:S02]  /*0320*/  ISETP.NE.AND.EX P2, PT, R17, RZ, PT, P2 ;  /* 0x000000ff1100720c */ /* 0x000fc40003f45320 */
[----:B0-----:R-:W-:Y:S01]  /*0330*/  IABS R3, R0 ;  /* 0x0000000000037213 */ /* 0x001fe20000000000 */
[----:B-1----:R-:W-:Y:S01]  /*0340*/  IMAD R8, R0, R6, RZ ;  /* 0x0000000600087224 */ /* 0x002fe200078e02ff */
[----:B------:R-:W-:Y:S02]  /*0350*/  LEA.HI.SX32 R6, P0, R4, R9, 0x1 ;  /* 0x0000000904067211 */ /* 0x000fe40007810aff */
[-C--:B------:R-:W-:Y:S01]  /*0360*/  IABS R2, R7.reuse ;  /* 0x0000000700027213 */ /* 0x080fe20000000000 */
[----:B------:R-:W-:Y:S01]  /*0370*/  IMAD R7, R8, R7, RZ ;  /* 0x0000000708077224 */ /* 0x000fe200078e02ff */
[----:B------:R-:W-:-:S05]  /*0380*/  LEA.HI.X.SX32 R4, R4, RZ, 0x1, P0 ;  /* 0x000000ff04047211 */ /* 0x000fca00000f0eff */
[----:B------:R-:W-:Y:S02]  /*0390*/  @!P2 SEL R18, R6, RZ, P5 ;  /* 0x000000ff0612a207 */ /* 0x000fe40002800000 */
[----:B------:R-:W-:Y:S02]  /*03a0*/  @!P2 SEL R17, R4, RZ, P5 ;  /* 0x000000ff0411a207 */ /* 0x000fe40002800000 */
[----:B------:R-:W-:Y:S02]  /*03b0*/  ISETP.LT.U32.AND P0, PT, R7, R2, PT ;  /* 0x000000020700720c */ /* 0x000fe40003f01070 */
[----:B------:R-:W-:Y:S02]  /*03c0*/  ISETP.NE.U32.AND P1, PT, R17, RZ, PT ;  /* 0x000000ff1100720c */ /* 0x000fe40003f25070 */
[----:B------:R-:W-:Y:S02]  /*03d0*/  SHF.R.S32.HI R10, RZ, 0x1f, R7 ;  /* 0x0000001fff0a7819 */ /* 0x000fe40000011407 */
[----:B------:R-:W-:-:S02]  /*03e0*/  SHF.R.S32.HI R6, RZ, 0x1f, R3 ;  /* 0x0000001fff067819 */ /* 0x000fc40000011403 */
        /* <DEDUP_REMOVED lines=12> */
[----:B------:R-:W-:Y:S05]  /*04b0*/  BRA `(.L_x_356) ;  /* 0x00000000004c7947 */ /* 0x000fea0003800000 */
.L_x_355:
[----:B------:R-:W0:Y:S01]  /*04c0*/  I2F.U32.RP R8, R3 ;  /* 0x0000000300087306 */ /* 0x000e220000209000 */
[----:B------:R-:W-:Y:S01]  /*04d0*/  IMAD.MOV R0, RZ, RZ, -R3 ;  /* 0x000000ffff007224 */ /* 0x000fe200078e0a03 */
[----:B------:R-:W-:-:S06]  /*04e0*/  ISETP.NE.U32.AND P0, PT, R3, RZ, PT ;  /* 0x000000ff0300720c */ /* 0x000fcc0003f05070 */
[----:B0-----:R-:W0:Y:S02]  /*04f0*/  MUFU.RCP R8, R8 ;  /* 0x0000000800087308 */ /* 0x001e240000001000 */
[----:B0-----:R-:W-:-:S06]  /*0500*/  VIADD R8, R8, 0xffffffe ;  /* 0x0ffffffe08087836 */ /* 0x001fcc0000000000 */
[----:B------:R0:W1:Y:S02]  /*0510*/  F2I.FTZ.U32.TRUNC.NTZ R9, R8 ;  /* 0x0000000800097305 */ /* 0x000064000021f000 */
[----:B0-----:R-:W-:Y:S01]  /*0520*/  HFMA2.MMA R8, -RZ, RZ, 0, 0 ;  /* 0x00000000ff087435 */ /* 0x001fe200000001ff */
[----:B-1----:R-:W-:-:S09]  /*0530*/  IMAD R0, R0, R9, RZ ;  /* 0x0000000900007224 */ /* 0x002fd200078e02ff */
        /* <DEDUP_REMOVED lines=11> */
.L_x_356:
[----:B------:R-:W-:Y:S05]  /*05f0*/  BSYNC B0 ;  /* 0x0000000000007941 */ /* 0x000fea0003800000 */
.L_x_354:
[----:B------:R-:W-:Y:S01]  /*0600*/  IMAD.MOV.U32 R29, RZ, RZ, R8 ;  /* 0x000000ffff1d7224 */ /* 0x000fe200078e0008 */
[----:B------:R-:W-:Y:S01]  /*0610*/  ISETP.GT.U32.AND P0, PT, R18, RZ, PT ;  /* 0x000000ff1200720c */ /* 0x000fe20003f04070 */
[----:B------:R-:W-:Y:S01]  /*0620*/  IMAD.MOV.U32 R12, RZ, RZ, R9 ;  /* 0x000000ffff0c7224 */ /* 0x000fe200078e0009 */
        /* <DEDUP_REMOVED lines=20> */
.L_x_357:
[----:B------:R-:W0:Y:S01]  /*0770*/  I2F.U32.RP R8, R2 ;  /* 0x0000000200087306 */ /* 0x000e220000209000 */
[----:B------:R-:W-:-:S07]  /*0780*/  ISETP.NE.U32.AND P0, PT, R2, RZ, PT ;  /* 0x000000ff0200720c */ /* 0x000fce0003f05070 */
[----:B0-----:R-:W0:Y:S02]  /*0790*/  MUFU.RCP R8, R8 ;  /* 0x0000000800087308 */ /* 0x001e240000001000 */
[----:B0-----:R-:W-:-:S06]  /*07a0*/  IADD3 R8, R8, 0xffffffe, RZ ;  /* 0x0ffffffe08087810 */ /* 0x001fcc0007ffe0ff */
[----:B------:R-:W0:Y:S02]  /*07b0*/  F2I.FTZ.U32.TRUNC.NTZ R9, R8 ;  /* 0x0000000800097305 */ /* 0x000e24000021f000 */
[----:B0-----:R-:W-:Y:S01]  /*07c0*/  IADD3 R0, RZ, -R9, RZ ;  /* 0x80000009ff007210 */ /* 0x001fe20007ffe0ff */
[----:B------:R-:W-:-:S04]  /*07d0*/  IMAD.MOV.U32 R8, RZ, RZ, RZ ;  /* 0x000000ffff087224 */ /* 0x000fc800078e00ff */
[----:B------:R-:W-:-:S04]  /*07e0*/  IMAD R0, R0, R2, RZ ;  /* 0x0000000200007224 */ /* 0x000fc800078e02ff */
        /* <DEDUP_REMOVED lines=12> */
.L_x_358:
        /* <DEDUP_REMOVED lines=31> */
.L_x_360:
        /* <DEDUP_REMOVED lines=19> */
.L_x_361:
[----:B------:R-:W-:Y:S05]  /*0bd0*/  BSYNC B0 ;  /* 0x0000000000007941 */ /* 0x000fea0003800000 */
.L_x_359:
[----:B------:R-:W0:Y:S01]  /*0be0*/  LDC R0, c[0x0][0x270] ;  /* 0x00009c00ff007b82 */ /* 0x000e220000000800 */
[----:B------:R-:W-:Y:S01]  /*0bf0*/  IMAD.MOV.U32 R36, RZ, RZ, R14 ;  /* 0x000000ffff247224 */ /* 0x000fe200078e000e */
[----:B------:R-:W-:Y:S01]  /*0c00*/  BSSY B0, `(.L_x_362) ;  /* 0x0000061000007945 */ /* 0x000fe20003800000 */
[----:B------:R-:W-:-:S03]  /*0c10*/  IMAD.MOV.U32 R26, RZ, RZ, R15 ;  /* 0x000000ffff1a7224 */ /* 0x000fc600078e000f */
[----:B------:R-:W-:-:S04]  /*0c20*/  ISETP.NE.U32.AND P5, PT, R36, RZ, PT ;  /* 0x000000ff2400720c */ /* 0x000fc80003fa5070 */
[----:B------:R-:W-:Y:S02]  /*0c30*/  ISETP.NE.AND.EX P5, PT, R26, RZ, PT, P5 ;  /* 0x000000ff1a00720c */ /* 0x000fe40003fa5350 */
[C---:B0-----:R-:W-:Y:S02]  /*0c40*/  ISETP.NE.AND P3, PT, R0.reuse, RZ, PT ;  /* 0x000000ff0000720c */ /* 0x041fe40003f65270 */
[----:B------:R-:W-:Y:S02]  /*0c50*/  SHF.R.S32.HI R9, RZ, 0x1f, R0 ;  /* 0x0000001fff097819 */ /* 0x000fe40000011400 */
[-C--:B------:R-:W-:Y:S02]  /*0c60*/  IABS R11, R0.reuse ;  /* 0x00000000000b7213 */ /* 0x080fe40000000000 */
[----:B------:R-:W-:Y:S02]  /*0c70*/  SEL R8, R9, R0, !P3 ;  /* 0x0000000009087207 */ /* 0x000fe40005800000 */
[----:B------:R-:W-:-:S02]  /*0c80*/  ISETP.GT.AND P6, PT, R0, RZ, PT ;  /* 0x000000ff0000720c */ /* 0x000fc40003fc4270 */
[-C--:B------:R-:W-:Y:S02]  /*0c90*/  IABS R3, R8.reuse ;  /* 0x0000000800037213 */ /* 0x080fe40000000000 */
[----:B------:R-:W-:Y:S02]  /*0ca0*/  IABS R6, R8 ;  /* 0x0000000800067213 */ /* 0x000fe40000000000 */
[----:B------:R-:W0:Y:S03]  /*0cb0*/  I2F.RP R20, R3 ;  /* 0x0000000300147306 */ /* 0x000e260000209400 */
[----:B------:R-:W-:-:S05]  /*0cc0*/  IMAD.MOV R6, RZ, RZ, -R6 ;  /* 0x000000ffff067224 */ /* 0x000fca00078e0a06 */
[----:B0-----:R-:W0:Y:S02]  /*0cd0*/  MUFU.RCP R20, R20 ;  /* 0x0000001400147308 */ /* 0x001e240000001000 */
[----:B0-----:R-:W-:-:S06]  /*0ce0*/  VIADD R20, R20, 0xffffffe ;  /* 0x0ffffffe14147836 */ /* 0x001fcc0000000000 */
[----:B------:R-:W0:Y:S02]  /*0cf0*/  F2I.FTZ.U32.TRUNC.NTZ R21, R20 ;  /* 0x0000001400157305 */ /* 0x000e24000021f000 */
[----:B0-----:R-:W-:Y:S02]  /*0d00*/  IMAD.MOV R13, RZ, RZ, -R21 ;  /* 0x000000ffff0d7224 */ /* 0x001fe400078e0a15 */
[----:B------:R-:W-:Y:S02]  /*0d10*/  IMAD.MOV.U32 R20, RZ, RZ, RZ ;  /* 0x000000ffff147224 */ /* 0x000fe400078e00ff */
[----:B------:R-:W-:-:S04]  /*0d20*/  IMAD R13, R13, R3, RZ ;  /* 0x000000030d0d7224 */ /* 0x000fc800078e02ff */
[----:B------:R-:W-:-:S04]  /*0d30*/  IMAD.HI.U32 R20, R21, R13, R20 ;  /* 0x0000000d15147227 */ /* 0x000fc800078e0014 */
[----:B------:R-:W-:Y:S02]  /*0d40*/  IMAD.MOV.U32 R13, RZ, RZ, R6 ;  /* 0x000000ffff0d7224 */ /* 0x000fe400078e0006 */
[----:B------:R-:W-:-:S04]  /*0d50*/  IMAD.HI.U32 R6, R20, R11, RZ ;  /* 0x0000000b14067227 */ /* 0x000fc800078e00ff */
[----:B------:R-:W-:Y:S01]  /*0d60*/  IMAD R11, R6, R13, R11 ;  /* 0x0000000d060b7224 */ /* 0x000fe200078e020b */
[----:B------:R-:W-:Y:S01]  /*0d70*/  LEA.HI.SX32 R13, R0, 0x1, 0x1 ;  /* 0x00000001000d7811 */ /* 0x000fe200078f0aff */
[----:B------:R-:W-:-:S03]  /*0d80*/  @!P6 IMAD.MOV R13, RZ, RZ, R9 ;  /* 0x000000ffff0de224 */ /* 0x000fc600078e0209 */
[----:B------:R-:W-:-:S13]  /*0d90*/  ISETP.GT.U32.AND P0, PT, R3, R11, PT ;  /* 0x0000000b0300720c */ /* 0x000fda0003f04070 */
[----:B------:R-:W-:Y:S02]  /*0da0*/  @!P0 IMAD.IADD R11, R11, 0x1, -R3 ;  /* 0x000000010b0b8824 */ /* 0x000fe400078e0a03 */
[----:B------:R-:W-:Y:S01]  /*0db0*/  @!P0 VIADD R6, R6, 0x1 ;  /* 0x0000000106068836 */ /* 0x000fe20000000000 */
[C---:B------:R-:W-:Y:S02]  /*0dc0*/  ISETP.NE.AND P0, PT, R8.reuse, RZ, PT ;  /* 0x000000ff0800720c */ /* 0x040fe40003f05270 */
[----:B------:R-:W-:Y:S02]  /*0dd0*/  ISETP.GE.U32.AND P1, PT, R11, R3, PT ;  /* 0x000000030b00720c */ /* 0x000fe40003f26070 */
[----:B------:R-:W-:Y:S01]  /*0de0*/  LOP3.LUT R11, R8, R0, RZ, 0x3c, !PT ;  /* 0x00000000080b7212 */ /* 0x000fe200078e3cff */
[----:B------:R-:W-:-:S03]  /*0df0*/  VIADD R0, R0, 0x1 ;  /* 0x0000000100007836 */ /* 0x000fc60000000000 */
[----:B------:R-:W-:-:S07]  /*0e00*/  ISETP.GE.AND P2, PT, R11, RZ, PT ;  /* 0x000000ff0b00720c */ /* 0x000fce0003f46270 */
[----:B------:R-:W-:Y:S01]  /*0e10*/  @P1 VIADD R6, R6, 0x1 ;  /* 0x0000000106061836 */ /* 0x000fe20000000000 */
[----:B------:R-:W-:-:S04]  /*0e20*/  ISETP.GT.U32.AND P1, PT, R5, RZ, PT ;  /* 0x000000ff0500720c */ /* 0x000fc80003f24070 */
[----:B------:R-:W-:Y:S01]  /*0e30*/  ISETP.GT.AND.EX P1, PT, R2, RZ, PT, P1 ;  /* 0x000000ff0200720c */ /* 0x000fe20003f24310 */
[----:B------:R-:W-:Y:S01]  /*0e40*/  @!P2 IMAD.MOV R6, RZ, RZ, -R6 ;  /* 0x000000ffff06a224 */ /* 0x000fe200078e0a06 */
[----:B------:R-:W-:Y:S02]  /*0e50*/  @!P0 LOP3.LUT R6, RZ, R8, RZ, 0x33, !PT ;  /* 0x00000008ff068212 */ /* 0x000fe400078e33ff */
[----:B------:R-:W-:Y:S02]  /*0e60*/  SEL R5, RZ, 0x1, !P1 ;  /* 0x00000001ff057807 */ /* 0x000fe40004800000 */
[----:B------:R-:W-:Y:S02]  /*0e70*/  ISETP.NE.AND P0, PT, R6, RZ, PT ;  /* 0x000000ff0600720c */ /* 0x000fe40003f05270 */
[----:B------:R-:W-:Y:S02]  /*0e80*/  LEA.HI.SX32 R5, P1, R2, R5, 0x1 ;  /* 0x0000000502057211 */ /* 0x000fe40007830aff */
[----:B------:R-:W-:-:S02]  /*0e90*/  ISETP.GT.U32.AND P2, PT, R18, RZ, PT ;  /* 0x000000ff1200720c */ /* 0x000fc40003f44070 */
[----:B------:R-:W-:Y:S02]  /*0ea0*/  LEA.HI.X.SX32 R2, R2, RZ, 0x1, P1 ;  /* 0x000000ff02027211 */ /* 0x000fe400008f0eff */
[----:B------:R-:W-:Y:S02]  /*0eb0*/  ISETP.GT.AND.EX P2, PT, R17, RZ, PT, P2 ;  /* 0x000000ff1100720c */ /* 0x000fe40003f44320 */
[----:B------:R-:W-:Y:S02]  /*0ec0*/  ISETP.GT.OR P1, PT, R8, RZ, P0 ;  /* 0x000000ff0800720c */ /* 0x000fe40000724670 */
[----:B------:R-:W-:Y:S02]  /*0ed0*/  @!P5 SEL R26, R2, RZ, P4 ;  /* 0x000000ff021ad207 */ /* 0x000fe40002000000 */
[----:B------:R-:W-:Y:S02]  /*0ee0*/  SEL R2, RZ, 0x1, !P2 ;  /* 0x00000001ff027807 */ /* 0x000fe40005000000 */
[----:B------:R-:W-:-:S02]  /*0ef0*/  @!P5 SEL R36, R5, RZ, P4 ;  /* 0x000000ff0524d207 */ /* 0x000fc40002000000 */
[----:B------:R-:W-:Y:S02]  /*0f00*/  ISETP.NE.U32.AND P4, PT, R18, RZ, PT ;  /* 0x000000ff1200720c */ /* 0x000fe40003f85070 */
[C---:B------:R-:W-:Y:S02]  /*0f10*/  LEA.HI.SX32 R2, P2, R17.reuse, R2, 0x1 ;  /* 0x0000000211027211 */ /* 0x040fe40007850aff */
[----:B------:R-:W-:Y:S02]  /*0f20*/  @!P0 SHF.R.S32.HI R5, RZ, 0x1f, R8 ;  /* 0x0000001fff058819 */ /* 0x000fe40000011408 */
[C---:B------:R-:W-:Y:S02]  /*0f30*/  ISETP.NE.AND.EX P4, PT, R17.reuse, RZ, PT, P4 ;  /* 0x000000ff1100720c */ /* 0x040fe40003f85340 */
[----:B------:R-:W-:Y:S02]  /*0f40*/  LEA.HI.X.SX32 R9, R17, RZ, 0x1, P2 ;  /* 0x000000ff11097211 */ /* 0x000fe400010f0eff */
[----:B------:R-:W-:Y:S01]  /*0f50*/  @!P0 LEA.HI.SX32 R8, R8, 0x1, 0x1 ;  /* 0x0000000108088811 */ /* 0x000fe200078f0aff */
[----:B------:R-:W-:Y:S01]  /*0f60*/  @!P1 IMAD.MOV R8, RZ, RZ, R5 ;  /* 0x000000ffff089224 */ /* 0x000fe200078e0205 */
[----:B------:R-:W-:-:S02]  /*0f70*/  SEL R5, R2, R18, !P4 ;  /* 0x0000001202057207 */ /* 0x000fc40006000000 */
[----:B------:R-:W-:Y:S01]  /*0f80*/  SEL R2, R9, R17, !P4 ;  /* 0x0000001109027207 */ /* 0x000fe20006000000 */
[----:B------:R-:W-:Y:S01]  /*0f90*/  @!P0 IMAD R6, R13, R8, RZ ;  /* 0x000000080d068224 */ /* 0x000fe200078e02ff */
[----:B------:R-:W-:Y:S02]  /*0fa0*/  ISETP.GT.U32.OR P4, PT, R0, 0x2, !P3 ;  /* 0x000000020000780c */ /* 0x000fe40005f84470 */
[----:B------:R-:W-:Y:S02]  /*0fb0*/  ISETP.NE.U32.AND P3, PT, R2, RZ, PT ;  /* 0x000000ff0200720c */ /* 0x000fe40003f65070 */
[----:B------:R-:W-:Y:S02]  /*0fc0*/  ISETP.LT.U32.AND P1, PT, R18, 0x1, PT ;  /* 0x000000011200780c */ /* 0x000fe40003f21070 */
[----:B------:R-:W-:Y:S02]  /*0fd0*/  ISETP.GT.U32.AND P2, PT, R5, R3, PT ;  /* 0x000000030500720c */ /* 0x000fe40003f44070 */
[----:B------:R-:W-:-:S02]  /*0fe0*/  ISETP.LT.AND.EX P1, PT, R17, RZ, PT, P1 ;  /* 0x000000ff1100720c */ /* 0x000fc40003f21310 */
[----:B------:R-:W-:Y:S02]  /*0ff0*/  ISETP.GT.AND.EX P2, PT, R2, RZ, PT, P2 ;  /* 0x000000ff0200720c */ /* 0x000fe40003f44320 */
[----:B------:R-:W-:Y:S02]  /*1000*/  SHF.R.S32.HI R9, RZ, 0x1f, R3 ;  /* 0x0000001fff097819 */ /* 0x000fe40000011403 */
[----:B------:R-:W-:Y:S02]  /*1010*/  SEL R18, R18, 0x1, P1 ;  /* 0x0000000112127807 */ /* 0x000fe40000800000 */
[----:B------:R-:W-:Y:S02]  /*1020*/  SEL R17, R17, RZ, P1 ;  /* 0x000000ff11117207 */ /* 0x000fe40000800000 */
[----:B------:R-:W-:Y:S02]  /*1030*/  SEL R16, R3, R5, P2 ;  /* 0x0000000503107207 */ /* 0x000fe40001000000 */
[----:B------:R-:W-:Y:S01]  /*1040*/  SEL R15, R9, R2, P2 ;  /* 0x00000002090f7207 */ /* 0x000fe20001000000 */
[----:B------:R-:W-:Y:S06]  /*1050*/  @!P3 BRA `(.L_x_363) ;  /* 0x000000000020b947 */ /* 0x000fec0003800000 */
[----:B------:R-:W-:Y:S01]  /*1060*/  IMAD.MOV.U32 R24, RZ, RZ, R5 ;  /* 0x000000ffff187224 */ /* 0x000fe200078e0005 */
[----:B------:R-:W-:Y:S01]  /*1070*/  MOV R23, R2 ;  /* 0x0000000200177202 */ /* 0x000fe20000000f00 */
[----:B------:R-:W-:Y:S01]  /*1080*/  IMAD.MOV.U32 R22, RZ, RZ, R3 ;  /* 0x000000ffff167224 */ /* 0x000fe200078e0003 */
[----:B------:R-:W-:Y:S02]  /*1090*/  MOV R21, 0x10b0 ;  /* 0x000010b000157802 */ /* 0x000fe40000000f00 */
[----:B------:R-:W-:Y:S05]  /*10a0*/  CALL.REL.NOINC `($__internal_6_$__cuda_sm20_div_s64) ;  /* 0x0000003c00147944 */ /* 0x000fea0003c00000 */
[----:B------:R-:W-:Y:S02]  /*10b0*/  MOV R24, R0 ;  /* 0x0000000000187202 */ /* 0x000fe40000000f00 */
[----:B------:R-:W-:Y:S01]  /*10c0*/  MOV R25, R19 ;  /* 0x0000001300197202 */ /* 0x000fe20000000f00 */
[----:B------:R-:W-:Y:S05]  /*10d0*/  BRA `(.L_x_364) ;  /* 0x00000000004c7947 */ /* 0x000fea0003800000 */
.L_x_363:
        /* <DEDUP_REMOVED lines=19> */
.L_x_364:
[----:B------:R-:W-:Y:S05]  /*1210*/  BSYNC B0 ;  /* 0x0000000000007941 */ /* 0x000fea0003800000 */
.L_x_362:
        /* <DEDUP_REMOVED lines=8> */
[----:B------:R-:W-:Y:S02]  /*12a0*/  ISETP.GT.AND P1, PT, R0, RZ, PT ;  /* 0x000000ff0000720c */ /* 0x000fe40003f24270 */
[----:B------:R-:W-:Y:S02]  /*12b0*/  ISETP.GT.AND P0, PT, R8, RZ, PT ;  /* 0x000000ff0800720c */ /* 0x000fe40003f04270 */
[----:B------:R-:W-:Y:S02]  /*12c0*/  SHF.R.S32.HI R21, RZ, 0x1f, R0 ;  /* 0x0000001fff157819 */ /* 0x000fe40000011400 */
[----:B------:R-:W-:Y:S02]  /*12d0*/  SHF.R.S32.HI R19, RZ, 0x1f, R8 ;  /* 0x0000001fff137819 */ /* 0x000fe40000011408 */
[----:B------:R-:W-:Y:S02]  /*12e0*/  LEA.HI.SX32 R20, R0, 0x1, 0x1 ;  /* 0x0000000100147811 */ /* 0x000fe400078f0aff */
[----:B------:R-:W-:-:S03]  /*12f0*/  LEA.HI.SX32 R14, R8, 0x1, 0x1 ;  /* 0x00000001080e7811 */ /* 0x000fc600078f0aff */
[----:B------:R-:W-:Y:S02]  /*1300*/  @!P1 IMAD.MOV R20, RZ, RZ, R21 ;  /* 0x000000ffff149224 */ /* 0x000fe400078e0215 */
[----:B------:R-:W-:-:S04]  /*1310*/  @!P0 IMAD.MOV R14, RZ, RZ, R19 ;  /* 0x000000ffff0e8224 */ /* 0x000fc800078e0213 */
[----:B------:R-:W-:Y:S02]  /*1320*/  IMAD R14, R20, R14, RZ ;  /* 0x0000000e140e7224 */ /* 0x000fe400078e02ff */
.L_x_365:
[----:B------:R-:W-:Y:S05]  /*1330*/  @P5 BRA `(.L_x_366) ;  /* 0x0000000000185947 */ /* 0x000fea0003800000 */
[C---:B------:R-:W-:Y:S02]  /*1340*/  ISETP.GT.AND P0, PT, R0.reuse, RZ, PT ;  /* 0x000000ff0000720c */ /* 0x040fe40003f04270 */
[----:B------:R-:W-:Y:S02]  /*1350*/  SHF.R.S32.HI R11, RZ, 0x1f, R0 ;  /* 0x0000001fff0b7819 */ /* 0x000fe40000011400 */
[----:B------:R-:W-:Y:S02]  /*1360*/  LEA.HI.SX32 R19, R0, 0x1, 0x1 ;  /* 0x0000000100137811 */ /* 0x000fe400078f0aff */
[----:B------:R-:W-:-:S07]  /*1370*/  SHF.R.S32.HI R8, RZ, 0x1f, R8 ;  /* 0x0000001fff087819 */ /* 0x000fce0000011408 */
[----:B------:R-:W-:-:S04]  /*1380*/  @!P0 IMAD.MOV R19, RZ, RZ, R11 ;  /* 0x000000ffff138224 */ /* 0x000fc800078e020b */
[----:B------:R-:W-:-:S07]  /*1390*/  IMAD R11, R8, R19, RZ ;  /* 0x00000013080b7224 */ /* 0x000fce00078e02ff */
.L_x_366:
[----:B------:R-:W-:Y:S01]  /*13a0*/  IABS R27, R11 ;  /* 0x0000000b001b7213 */ /* 0x000fe20000000000 */
[----:B------:R-:W-:Y:S01]  /*13b0*/  IMAD.MOV.U32 R38, RZ, RZ, RZ ;  /* 0x000000ffff267224 */ /* 0x000fe200078e00ff */
[----:B------:R-:W-:Y:S02]  /*13c0*/  IABS R8, R9 ;  /* 0x0000000900087213 */ /* 0x000fe40000000000 */
[----:B------:R-:W0:Y:S01]  /*13d0*/  I2F.RP R22, R27 ;  /* 0x0000001b00167306 */ /* 0x000e220000209400 */
[----:B------:R-:W-:Y:S02]  /*13e0*/  IABS R19, R11 ;  /* 0x0000000b00137213 */ /* 0x000fe40000000000 */
[----:B------:R-:W-:Y:S02]  /*13f0*/  IABS R28, R0 ;  /* 0x00000000001c7213 */ /* 0x000fe40000000000 */
[----:B------:R-:W-:Y:S01]  /*1400*/  MOV R35, R24 ;  /* 0x0000001800237202 */ /* 0x000fe20000000f00 */
[----:B------:R-:W-:-:S02]  /*1410*/  IMAD.MOV R19, RZ, RZ, -R19 ;  /* 0x000000ffff137224 */ /* 0x000fc400078e0a13 */
[----:B------:R-:W1:Y:S08]  /*1420*/  I2F.RP R30, R8 ;  /* 0x00000008001e7306 */ /* 0x000e700000209400 */
[----:B0-----:R-:W0:Y:S08]  /*1430*/  MUFU.RCP R22, R22 ;  /* 0x0000001600167308 */ /* 0x001e300000001000 */
[----:B-1----:R-:W1:Y:S01]  /*1440*/  MUFU.RCP R30, R30 ;  /* 0x0000001e001e7308 */ /* 0x002e620000001000 */
[----:B0-----:R-:W-:-:S07]  /*1450*/  VIADD R22, R22, 0xffffffe ;  /* 0x0ffffffe16167836 */ /* 0x001fce0000000000 */
[----:B------:R-:W0:Y:S01]  /*1460*/  F2I.FTZ.U32.TRUNC.NTZ R23, R22 ;  /* 0x0000001600177305 */ /* 0x000e22000021f000 */
[----:B-1----:R-:W-:-:S07]  /*1470*/  VIADD R30, R30, 0xffffffe ;  /* 0x0ffffffe1e1e7836 */ /* 0x002fce0000000000 */
[----:B------:R1:W-:Y:S01]  /*1480*/  F2I.FTZ.U32.TRUNC.NTZ R31, R30 ;  /* 0x0000001e001f7305 */ /* 0x0003e2000021f000 */
[----:B0-----:R-:W-:Y:S02]  /*1490*/  IMAD.MOV R20, RZ, RZ, -R23 ;  /* 0x000000ffff147224 */ /* 0x001fe400078e0a17 */
[----:B------:R-:W-:Y:S02]  /*14a0*/  IMAD.MOV.U32 R22, RZ, RZ, RZ ;  /* 0x000000ffff167224 */ /* 0x000fe400078e00ff */
[----:B------:R-:W-:-:S04]  /*14b0*/  IMAD R20, R20, R27, RZ ;  /* 0x0000001b14147224 */ /* 0x000fc800078e02ff */
[----:B------:R-:W-:Y:S01]  /*14c0*/  IMAD.HI.U32 R20, R23, R20, R22 ;  /* 0x0000001417147227 */ /* 0x000fe200078e0016 */
[----:B------:R-:W-:Y:S01]  /*14d0*/  IABS R22, R14 ;  /* 0x0000000e00167213 */ /* 0x000fe20000000000 */
[----:B-1----:R-:W-:-:S03]  /*14e0*/  HFMA2.MMA R30, -RZ, RZ, 0, 0 ;  /* 0x00000000ff1e7435 */ /* 0x002fc600000001ff */
[----:B------:R-:W0:Y:S01]  /*14f0*/  I2F.RP R21, R22 ;  /* 0x0000001600157306 */ /* 0x000e220000209400 */
[----:B------:R-:W-:-:S04]  /*1500*/  IMAD.HI.U32 R20, R20, R8, RZ ;  /* 0x0000000814147227 */ /* 0x000fc800078e00ff */
[----:B------:R-:W-:-:S05]  /*1510*/  IMAD R19, R20, R19, R8 ;  /* 0x0000001314137224 */ /* 0x000fca00078e0208 */
[----:B------:R-:W-:Y:S01]  /*1520*/  ISETP.GT.U32.AND P0, PT, R27, R19, PT ;  /* 0x000000131b00720c */ /* 0x000fe20003f04070 */
[----:B0-----:R-:W0:-:S12]  /*1530*/  MUFU.RCP R21, R21 ;  /* 0x0000001500157308 */ /* 0x001e180000001000 */
[----:B------:R-:W-:Y:S02]  /*1540*/  @!P0 IMAD.IADD R19, R19, 0x1, -R27 ;  /* 0x0000000113138824 */ /* 0x000fe400078e0a1b */
[----:B------:R-:W-:Y:S01]  /*1550*/  @!P0 VIADD R20, R20, 0x1 ;  /* 0x0000000114148836 */ /* 0x000fe20000000000 */
[----:B------:R-:W-:Y:S02]  /*1560*/  ISETP.NE.AND P0, PT, R11, RZ, PT ;  /* 0x000000ff0b00720c */ /* 0x000fe40003f05270 */
[----:B------:R-:W-:Y:S02]  /*1570*/  ISETP.GE.U32.AND P1, PT, R19, R27, PT ;  /* 0x0000001b1300720c */ /* 0x000fe40003f26070 */
[----:B------:R-:W-:Y:S01]  /*1580*/  LOP3.LUT R19, R11, R9, RZ, 0x3c, !PT ;  /* 0x000000090b137212 */ /* 0x000fe200078e3cff */
[----:B0-----:R-:W-:-:S03]  /*1590*/  VIADD R21, R21, 0xffffffe ;  /* 0x0ffffffe15157836 */ /* 0x001fc60000000000 */
[----:B------:R-:W-:Y:S01]  /*15a0*/  ISETP.GE.AND P3, PT, R19, RZ, PT ;  /* 0x000000ff1300720c */ /* 0x000fe20003f66270 */
[----:B------:R-:W0:Y:S06]  /*15b0*/  F2I.FTZ.U32.TRUNC.NTZ R39, R21 ;  /* 0x0000001500277305 */ /* 0x000e2c000021f000 */
[----:B------:R-:W-:-:S04]  /*15c0*/  @P1 VIADD R20, R20, 0x1 ;  /* 0x0000000114141836 */ /* 0x000fc80000000000 */
[----:B------:R-:W-:-:S04]  /*15d0*/  IMAD.MOV.U32 R37, RZ, RZ, R20 ;  /* 0x000000ffff257224 */ /* 0x000fc800078e0014 */
[----:B------:R-:W-:Y:S01]  /*15e0*/  @!P3 IMAD.MOV R37, RZ, RZ, -R37 ;  /* 0x000000ffff25b224 */ /* 0x000fe200078e0a25 */
[----:B------:R-:W-:-:S04]  /*15f0*/  @!P0 LOP3.LUT R37, RZ, R11, RZ, 0x33, !PT ;  /* 0x0000000bff258212 */ /* 0x000fc800078e33ff */
[----:B------:R-:W-:-:S04]  /*1600*/  ISETP.NE.AND P1, PT, R37, RZ, PT ;  /* 0x000000ff2500720c */ /* 0x000fc80003f25270 */
[----:B------:R-:W-:-:S09]  /*1610*/  ISETP.GT.OR P0, PT, R11, RZ, P1 ;  /* 0x000000ff0b00720c */ /* 0x000fd20000f04670 */
[----:B------:R-:W-:Y:S02]  /*1620*/  @!P1 SHF.R.S32.HI R20, RZ, 0x1f, R11 ;  /* 0x0000001fff149819 */ /* 0x000fe4000001140b */
[----:B------:R-:W-:-:S03]  /*1630*/  @!P1 LEA.HI.SX32 R19, R11, 0x1, 0x1 ;  /* 0x000000010b139811 */ /* 0x000fc600078f0aff */
[----:B------:R-:W-:Y:S01]  /*1640*/  @!P0 IMAD.MOV R19, RZ, RZ, R20 ;  /* 0x000000ffff138224 */ /* 0x000fe200078e0214 */
[----:B------:R-:W-:Y:S01]  /*1650*/  ISETP.GT.U32.AND P0, PT, R5, RZ, PT ;  /* 0x000000ff0500720c */ /* 0x000fe20003f04070 */
[----:B------:R-:W-:Y:S02]  /*1660*/  IMAD.MOV R20, RZ, RZ, -R31 ;  /* 0x000000ffff147224 */ /* 0x000fe400078e0a1f */
[----:B------:R-:W-:Y:S01]  /*1670*/  @!P1 IMAD R37, R13, R19, RZ ;  /* 0x000000130d259224 */ /* 0x000fe200078e02ff */
[----:B------:R-:W-:Y:S01]  /*1680*/  ISETP.GT.AND.EX P0, PT, R2, RZ, PT, P0 ;  /* 0x000000ff0200720c */ /* 0x000fe20003f04300 */
[----:B------:R-:W-:-:S03]  /*1690*/  IMAD R20, R20, R8, RZ ;  /* 0x0000000814147224 */ /* 0x000fc600078e02ff */
[-C--:B------:R-:W-:Y:S01]  /*16a0*/  IABS R19, R37.reuse ;  /* 0x0000002500137213 */ /* 0x080fe20000000000 */
[----:B------:R-:W-:Y:S01]  /*16b0*/  IMAD.HI.U32 R20, R31, R20, R30 ;  /* 0x000000141f147227 */ /* 0x000fe200078e001e */
[----:B------:R-:W-:Y:S02]  /*16c0*/  IABS R5, R37 ;  /* 0x0000002500057213 */ /* 0x000fe40000000000 */
[----:B------:R-:W1:Y:S01]  /*16d0*/  I2F.RP R40, R19 ;  /* 0x0000001300287306 */ /* 0x000e620000209400 */
[----:B0-----:R-:W-:Y:S02]  /*16e0*/  IMAD.MOV R30, RZ, RZ, -R39 ;  /* 0x000000ffff1e7224 */ /* 0x001fe400078e0a27 */
[----:B------:R-:W-:-:S04]  /*16f0*/  IMAD.HI.U32 R20, R20, R27, RZ ;  /* 0x0000001b14147227 */ /* 0x000fc800078e00ff */
[----:B------:R-:W-:Y:S02]  /*1700*/  IMAD.MOV R23, RZ, RZ, -R20 ;  /* 0x000000ffff177224 */ /* 0x000fe400078e0a14 */
[----:B------:R-:W-:Y:S02]  /*1710*/  IMAD.MOV R5, RZ, RZ, -R5 ;  /* 0x000000ffff057224 */ /* 0x000fe400078e0a05 */
[----:B------:R-:W-:Y:S01]  /*1720*/  IMAD R23, R8, R23, R27 ;  /* 0x0000001708177224 */ /* 0x000fe200078e021b */
[----:B------:R-:W-:Y:S01]  /*1730*/  IABS R27, R14 ;  /* 0x0000000e001b7213 */ /* 0x000fe20000000000 */
[----:B------:R-:W-:Y:S01]  /*1740*/  IMAD R30, R30, R22, RZ ;  /* 0x000000161e1e7224 */ /* 0x000fe200078e02ff */
[----:B-1----:R-:W0:Y:S02]  /*1750*/  MUFU.RCP R40, R40 ;  /* 0x0000002800287308 */ /* 0x002e240000001000 */
[----:B------:R-:W-:Y:S01]  /*1760*/  ISETP.GT.U32.AND P1, PT, R8, R23, PT ;  /* 0x000000170800720c */ /* 0x000fe20003f24070 */
[----:B------:R-:W-:-:S04]  /*1770*/  IMAD.HI.U32 R30, R39, R30, R38 ;  /* 0x0000001e271e7227 */ /* 0x000fc800078e0026 */
[----:B------:R-:W-:Y:S02]  /*1780*/  IMAD.MOV R27, RZ, RZ, -R27 ;  /* 0x000000ffff1b7224 */ /* 0x000fe400078e0a1b */
[----:B------:R-:W-:-:S04]  /*1790*/  IMAD.HI.U32 R30, R30, R28, RZ ;  /* 0x0000001c1e1e7227 */ /* 0x000fc800078e00ff */
[----:B------:R-:W-:Y:S02]  /*17a0*/  IMAD R27, R30, R27, R28 ;  /* 0x0000001b1e1b7224 */ /* 0x000fe400078e021c */
[----:B------:R-:W-:Y:S02]  /*17b0*/  @!P1 IMAD.IADD R23, R23, 0x1, -R8 ;  /* 0x0000000117179824 */ /* 0x000fe400078e0a08 */
[----:B------:R-:W-:Y:S02]  /*17c0*/  @!P1 VIADD R20, R20, 0x1 ;  /* 0x0000000114149836 */ /* 0x000fe40000000000 */
[----:B0-----:R-:W-:Y:S01]  /*17d0*/  VIADD R40, R40, 0xffffffe ;  /* 0x0ffffffe28287836 */ /* 0x001fe20000000000 */
[----:B------:R-:W-:Y:S02]  /*17e0*/  ISETP.GE.U32.AND P6, PT, R23, R8, PT ;  /* 0x000000081700720c */ /* 0x000fe40003fc6070 */
[----:B------:R-:W-:Y:S01]  /*17f0*/  SEL R23, RZ, 0x1, !P0 ;  /* 0x00000001ff177807 */ /* 0x000fe20004000000 */
[----:B------:R-:W0:Y:S01]  /*1800*/  F2I.FTZ.U32.TRUNC.NTZ R41, R40 ;  /* 0x0000002800297305 */ /* 0x000e22000021f000 */
[----:B------:R-:W-:-:S02]  /*1810*/  ISETP.NE.U32.AND P0, PT, R35, RZ, PT ;  /* 0x000000ff2300720c */ /* 0x000fc40003f05070 */
[----:B------:R-:W-:-:S04]  /*1820*/  LEA.HI.SX32 R23, P1, R2, R23, 0x1 ;  /* 0x0000001702177211 */ /* 0x000fc80007830aff */
[----:B------:R-:W-:Y:S02]  /*1830*/  LEA.HI.X.SX32 R2, R2, RZ, 0x1, P1 ;  /* 0x000000ff02027211 */ /* 0x000fe400008f0eff */
[----:B------:R-:W-:Y:S01]  /*1840*/  ISETP.GT.U32.AND P1, PT, R22, R27, PT ;  /* 0x0000001b1600720c */ /* 0x000fe20003f24070 */
[----:B------:R-:W-:-:S04]  /*1850*/  @P6 VIADD R20, R20, 0x1 ;  /* 0x0000000114146836 */ /* 0x000fc80000000000 */
[----:B------:R-:W-:Y:S01]  /*1860*/  @!P3 IMAD.MOV R20, RZ, RZ, -R20 ;  /* 0x000000ffff14b224 */ /* 0x000fe200078e0a14 */
[----:B------:R-:W-:Y:S01]  /*1870*/  @!P5 LOP3.LUT R20, RZ, R9, RZ, 0x33, !PT ;  /* 0x00000009ff14d212 */ /* 0x000fe200078e33ff */
[--C-:B0-----:R-:W-:Y:S01]  /*1880*/  IMAD.MOV R21, RZ, RZ, -R41.reuse ;  /* 0x000000ffff157224 */ /* 0x101fe200078e0a29 */
[----:B------:R-:W-:Y:S01]  /*1890*/  ISETP.GT.AND P3, PT, R3, RZ, PT ;  /* 0x000000ff0300720c */ /* 0x000fe20003f64270 */
[----:B------:R-:W-:Y:S01]  /*18a0*/  IMAD.MOV.U32 R40, RZ, RZ, RZ ;  /* 0x000000ffff287224 */ /* 0x000fe200078e00ff */
[----:B------:R-:W-:Y:S01]  /*18b0*/  LOP3.LUT R3, R14, R0, RZ, 0x3c, !PT ;  /* 0x000000000e037212 */ /* 0x000fe200078e3cff */
[----:B------:R-:W-:Y:S02]  /*18c0*/  IMAD R21, R21, R19, RZ ;  /* 0x0000001315157224 */ /* 0x000fe400078e02ff */
[----:B------:R-:W-:Y:S01]  /*18d0*/  @!P1 IMAD.IADD R27, R27, 0x1, -R22 ;  /* 0x000000011b1b9824 */ /* 0x000fe200078e0a16 */
[----:B------:R-:W-:Y:S01]  /*18e0*/  @!P1 IADD3 R30, R30, 0x1, RZ ;  /* 0x000000011e1e9810 */ /* 0x000fe20007ffe0ff */
[----:B------:R-:W-:-:S06]  /*18f0*/  IMAD.HI.U32 R21, R41, R21, R40 ;  /* 0x0000001529157227 */ /* 0x000fcc00078e0028 */
[----:B------:R-:W-:-:S04]  /*1900*/  IMAD.HI.U32 R21, R21, R8, RZ ;  /* 0x0000000815157227 */ /* 0x000fc800078e00ff */
[----:B------:R-:W-:Y:S02]  /*1910*/  IMAD R5, R21, R5, R8 ;  /* 0x0000000515057224 */ /* 0x000fe400078e0208 */
[----:B------:R-:W-:-:S03]  /*1920*/  IMAD.MOV.U32 R8, RZ, RZ, R25 ;  /* 0x000000ffff087224 */ /* 0x000fc600078e0019 */
[----:B------:R-:W-:Y:S02]  /*1930*/  ISETP.GT.U32.AND P2, PT, R19, R5, PT ;  /* 0x000000051300720c */ /* 0x000fe40003f44070 */
[----:B------:R-:W-:-:S11]  /*1940*/  ISETP.NE.AND.EX P0, PT, R8, RZ, PT, P0 ;  /* 0x000000ff0800720c */ /* 0x000fd60003f05300 */
[----:B------:R-:W-:Y:S02]  /*1950*/  @!P2 IMAD.IADD R5, R5, 0x1, -R19 ;  /* 0x000000010505a824 */ /* 0x000fe400078e0a13 */
[----:B------:R-:W-:Y:S01]  /*1960*/  @!P2 VIADD R21, R21, 0x1 ;  /* 0x000000011515a836 */ /* 0x000fe20000000000 */
[----:B------:R-:W-:Y:S02]  /*1970*/  ISETP.NE.AND P2, PT, R37, RZ, PT ;  /* 0x000000ff2500720c */ /* 0x000fe40003f45270 */
[----:B------:R-:W-:Y:S02]  /*1980*/  ISETP.GE.U32.AND P6, PT, R5, R19, PT ;  /* 0x000000130500720c */ /* 0x000fe40003fc6070 */
[----:B------:R-:W-:Y:S02]  /*1990*/  LOP3.LUT R5, R37, R9, RZ, 0x3c, !PT ;  /* 0x0000000925057212 */ /* 0x000fe400078e3cff */
[----:B------:R-:W-:Y:S02]  /*19a0*/  @!P0 SEL R8, R2, RZ, P3 ;  /* 0x000000ff02088207 */ /* 0x000fe40001800000 */
[----:B------:R-:W-:-:S02]  /*19b0*/  ISETP.GE.AND P5, PT, R5, RZ, PT ;  /* 0x000000ff0500720c */ /* 0x000fc40003fa6270 */
[----:B------:R-:W-:Y:S02]  /*19c0*/  @!P0 SEL R35, R23, RZ, P3 ;  /* 0x000000ff17238207 */ /* 0x000fe40001800000 */
[----:B------:R-:W-:Y:S02]  /*19d0*/  ISETP.GE.U32.AND P3, PT, R27, R22, PT ;  /* 0x000000161b00720c */ /* 0x000fe40003f66070 */
[----:B------:R-:W-:Y:S01]  /*19e0*/  ISETP.NE.AND P0, PT, R20, RZ, PT ;  /* 0x000000ff1400720c */ /* 0x000fe20003f05270 */
[----:B------:R-:W-:Y:S01]  /*19f0*/  @P6 VIADD R21, R21, 0x1 ;  /* 0x0000000115156836 */ /* 0x000fe20000000000 */
[----:B------:R-:W0:Y:S02]  /*1a00*/  S2R R27, SR_TID.X ;  /* 0x00000000001b7919 */ /* 0x000e240000002100 */
[----:B------:R-:W-:Y:S01]  /*1a10*/  ISETP.GT.OR P1, PT, R11, RZ, P0 ;  /* 0x000000ff0b00720c */ /* 0x000fe20000724670 */
[----:B------:R-:W-:-:S04]  /*1a20*/  IMAD.MOV.U32 R2, RZ, RZ, R21 ;  /* 0x000000ffff027224 */ /* 0x000fc800078e0015 */
        /* <DEDUP_REMOVED lines=23> */
[----:B------:R-:W-:Y:S02]  /*1ba0*/  ISETP.GT.AND P0, PT, R0, RZ, PT ;  /* 0x000000ff0000720c */ /* 0x000fe40003f04270 */
[----:B------:R-:W-:Y:S02]  /*1bb0*/  ISETP.GT.AND P2, PT, R14, RZ, PT ;  /* 0x000000ff0e00720c */ /* 0x000fe40003f44270 */
[----:B------:R-:W-:Y:S02]  /*1bc0*/  SHF.R.S32.HI R3, RZ, 0x1f, R0 ;  /* 0x0000001fff037819 */ /* 0x000fe40000011400 */
[----:B------:R-:W-:Y:S02]  /*1bd0*/  LEA.HI.SX32 R5, R0, 0x1, 0x1 ;  /* 0x0000000100057811 */ /* 0x000fe400078f0aff */
[----:B------:R-:W-:Y:S02]  /*1be0*/  SHF.R.S32.HI R0, RZ, 0x1f, R14 ;  /* 0x0000001fff007819 */ /* 0x000fe4000001140e */
[----:B------:R-:W-:-:S03]  /*1bf0*/  LEA.HI.SX32 R14, R14, 0x1, 0x1 ;  /* 0x000000010e0e7811 */ /* 0x000fc600078f0aff */
[----:B------:R-:W-:Y:S02]  /*1c00*/  @!P0 IMAD.MOV R5, RZ, RZ, R3 ;  /* 0x000000ffff058224 */ /* 0x000fe400078e0203 */
[----:B------:R-:W-:-:S04]  /*1c10*/  @!P2 IMAD.MOV R14, RZ, RZ, R0 ;  /* 0x000000ffff0ea224 */ /* 0x000fc800078e0200 */
[----:B------:R-:W-:-:S07]  /*1c20*/  IMAD R3, R5, R14, RZ ;  /* 0x0000000e05037224 */ /* 0x000fce00078e02ff */
.L_x_367:
        /* <DEDUP_REMOVED lines=15> */
.L_x_369:
        /* <DEDUP_REMOVED lines=19> */
.L_x_370:
[----:B------:R-:W-:Y:S05]  /*1e50*/  BSYNC B0 ;  /* 0x0000000000007941 */ /* 0x000fea0003800000 */
.L_x_368:
        /* <DEDUP_REMOVED lines=35> */
.L_x_372:
[----:B------:R-:W-:Y:S05]  /*2090*/  BSYNC B0 ;  /* 0x0000000000007941 */ /* 0x000fea0003800000 */
.L_x_371:
[----:B-----5:R1:W-:Y:S01]  /*20a0*/  @!P4 STS [R19], R20 ;  /* 0x000000141300c388 */ /* 0x0203e20000000800 */
[----:B------:R-:W-:Y:S01]  /*20b0*/  BSSY B0, `(.L_x_373) ;  /* 0x000000e000007945 */ /* 0x000fe20003800000 */
[----:B------:R-:W-:Y:S06]  /*20c0*/  BAR.SYNC.DEFER_BLOCKING 0x0 ;  /* 0x0000000000007b1d */ /* 0x000fec0000010000 */
[----:B------:R-:W-:Y:S05]  /*20d0*/  @P4 BRA `(.L_x_374) ;  /* 0x00000000002c4947 */ /* 0x000fea0003800000 */
[----:B------:R-:W2:Y:S01]  /*20e0*/  S2R R0, SR_CgaCtaId ;  /* 0x0000000000007919 */ /* 0x000ea20000008800 */
[----:B-1----:R-:W-:Y:S02]  /*20f0*/  LEA.HI R20, R27, R27, RZ, 0x1 ;  /* 0x0000001b1b147211 */ /* 0x002fe400078f08ff */
[----:B------:R-:W-:Y:S02]  /*2100*/  MOV R9, 0x400 ;  /* 0x0000040000097802 */ /* 0x000fe40000000f00 */
[C---:B------:R-:W-:Y:S01]  /*2110*/  LOP3.LUT R19, R20.reuse, 0xfffffffe, RZ, 0xc0, !PT ;  /* 0xfffffffe14137812 */ /* 0x040fe200078ec0ff */
[----:B------:R-:W-:-:S04]  /*2120*/  IMAD.SHL.U32 R20, R20, 0x2, RZ ;  /* 0x0000000214147824 */ /* 0x000fc800078e00ff */
[----:B------:R-:W-:Y:S01]  /*2130*/  IMAD.IADD R19, R27, 0x1, -R19 ;  /* 0x000000011b137824 */ /* 0x000fe200078e0a13 */
[----:B------:R-:W-:Y:S02]  /*2140*/  LOP3.LUT R20, R20, 0xfffffffc, RZ, 0xc0, !PT ;  /* 0xfffffffc14147812 */ /* 0x000fe400078ec0ff */
[----:B--2---:R-:W-:-:S05]  /*2150*/  LEA R0, R0, R9, 0x18 ;  /* 0x0000000900007211 */ /* 0x004fca00078ec0ff */
[----:B------:R-:W-:-:S04]  /*2160*/  IMAD R0, R19, 0x14, R0 ;  /* 0x0000001413007824 */ /* 0x000fc800078e0200 */
[----:B------:R-:W-:-:S05]  /*2170*/  IMAD.IADD R0, R0, 0x1, R20 ;  /* 0x0000000100007824 */ /* 0x000fca00078e0214 */
[----:B------:R2:W3:Y:S02]  /*2180*/  LDS R30, [R0] ;  /* 0x00000000001e7984 */ /* 0x0004e40000000800 */
.L_x_374:
[----:B------:R-:W-:Y:S05]  /*2190*/  BSYNC B0 ;  /* 0x0000000000007941 */ /* 0x000fea0003800000 */
.L_x_373:
[----:B--23--:R-:W2:Y:S01]  /*21a0*/  SHFL.BFLY PT, R0, R30, 0x1, 0x1f ;  /* 0x0c201f001e007f89 */ /* 0x00cea200000e0000 */
[----:B-1----:R-:W-:Y:S01]  /*21b0*/  IMAD.MOV.U32 R19, RZ, RZ, 0x3bbb989d ;  /* 0x3bbb989dff137424 */ /* 0x002fe200078e00ff */
[----:B------:R-:W-:Y:S01]  /*21c0*/  ISETP.GT.AND P2, PT, R22, RZ, PT ;  /* 0x000000ff1600720c */ /* 0x000fe20003f44270 */
[----:B------:R-:W-:Y:S01]  /*21d0*/  IMAD.MOV.U32 R9, RZ, RZ, 0x437c0000 ;  /* 0x437c0000ff097424 */ /* 0x000fe200078e00ff */
[----:B------:R-:W-:Y:S01]  /*21e0*/  IABS R37, R37 ;  /* 0x0000002500257213 */ /* 0x000fe20000000000 */
[----:B------:R-:W-:Y:S01]  /*21f0*/  BSSY B0, `(.L_x_375) ;  /* 0x000003e000007945 */ /* 0x000fe20003800000 */
[----:B------:R-:W-:Y:S02]  /*2200*/  LOP3.LUT R22, R27, 0x1, RZ, 0xc0, !PT ;  /* 0x000000011b167812 */ /* 0x000fe400078ec0ff */
[----:B--2---:R-:W-:-:S04]  /*2210*/  FMNMX R0, R0, R30, !PT ;  /* 0x0000001e00007209 */ /* 0x004fc80007800000 */
[----:B------:R-:W-:-:S04]  /*2220*/  FSETP.NEU.AND P0, PT, R0, -INF , PT ;  /* 0xff8000000000780b */ /* 0x000fc80003f0d000 */
[----:B------:R-:W-:Y:S02]  /*2230*/  FSEL R0, R0, RZ, P0 ;  /* 0x000000ff00007208 */ /* 0x000fe40000000000 */
[----:B------:R-:W-:Y:S01]  /*2240*/  ISETP.GT.U32.AND P0, PT, R29, RZ, PT ;  /* 0x000000ff1d00720c */ /* 0x000fe20003f04070 */
[----:B------:R-:W-:Y:S02]  /*2250*/  IMAD.MOV.U32 R29, RZ, RZ, 0x7f800000 ;  /* 0x7f800000ff1d7424 */ /* 0x000fe400078e00ff */
[----:B------:R-:W-:Y:S01]  /*2260*/  FADD R20, -R0, R30 ;  /* 0x0000001e00147221 */ /* 0x000fe20000000100 */
[----:B------:R-:W-:-:S03]  /*2270*/  ISETP.GT.AND.EX P0, PT, R12, RZ, PT, P0 ;  /* 0x000000ff0c00720c */ /* 0x000fc60003f04300 */
[----:B------:R-:W-:Y:S01]  /*2280*/  FFMA.SAT R19, R20, R19, 0.5 ;  /* 0x3f00000014137423 */ /* 0x000fe20000002013 */
[----:B0-----:R-:W-:-:S03]  /*2290*/  SEL R21, RZ, 0x1, !P0 ;  /* 0x00000001ff157807 */ /* 0x001fc60004000000 */
[----:B------:R-:W-:Y:S01]  /*22a0*/  FFMA.RM R9, R19, R9, 12582913 ;  /* 0x4b40000113097423 */ /* 0x000fe20000004009 */
[----:B------:R-:W-:-:S03]  /*22b0*/  LEA.HI.SX32 R21, P0, R12, R21, 0x1 ;  /* 0x000000150c157211 */ /* 0x000fc60007810aff */
[----:B------:R-:W-:Y:S01]  /*22c0*/  FADD R19, R9, -12583039 ;  /* 0xcb40007f09137421 */ /* 0x000fe20000000000 */
[----:B------:R-:W-:-:S03]  /*22d0*/  LEA.HI.X.SX32 R12, R12, RZ, 0x1, P0 ;  /* 0x000000ff0c0c7211 */ /* 0x000fc600000f0eff */
[----:B------:R-:W-:-:S04]  /*22e0*/  FFMA R19, R20, 1.4426950216293334961, -R19 ;  /* 0x3fb8aa3b14137823 */ /* 0x000fc80000000813 */
[----:B------:R-:W-:Y:S01]  /*22f0*/  FFMA R19, R20, 1.925963033500011079e-08, R19 ;  /* 0x32a5706014137823 */ /* 0x000fe20000000013 */
[----:B------:R-:W-:Y:S02]  /*2300*/  IMAD.SHL.U32 R20, R9, 0x800000, RZ ;  /* 0x0080000009147824 */ /* 0x000fe400078e00ff */
[----:B------:R-:W-:-:S03]  /*2310*/  IMAD.MOV.U32 R9, RZ, RZ, R24 ;  /* 0x000000ffff097224 */ /* 0x000fc600078e0018 */
[----:B------:R-:W0:Y:S02]  /*2320*/  MUFU.EX2 R19, R19 ;  /* 0x0000001300137308 */ /* 0x000e240000000800 */
[----:B------:R-:W-:Y:S01]  /*2330*/  ISETP.NE.U32.AND P1, PT, R9, RZ, PT ;  /* 0x000000ff0900720c */ /* 0x000fe20003f25070 */
[----:B0-----:R-:W-:Y:S01]  /*2340*/  FMUL R19, R20, R19 ;  /* 0x0000001314137220 */ /* 0x001fe20000400000 */
[----:B------:R-:W-:-:S04]  /*2350*/  IMAD.MOV.U32 R20, RZ, RZ, R25 ;  /* 0x000000ffff147224 */ /* 0x000fc800078e0019 */
[----:B------:R-:W0:Y:S01]  /*2360*/  SHFL.BFLY PT, R23, R19, 0x1, 0x1f ;  /* 0x0c201f0013177f89 */ /* 0x000e2200000e0000 */
[----:B------:R-:W-:-:S13]  /*2370*/  ISETP.NE.AND.EX P1, PT, R20, RZ, PT, P1 ;  /* 0x000000ff1400720c */ /* 0x000fda0003f25310 */
[----:B------:R-:W-:Y:S01]  /*2380*/  @!P1 SEL R9, R21, RZ, P2 ;  /* 0x000000ff15099207 */ /* 0x000fe20001000000 */
[----:B------:R-:W-:Y:S01]  /*2390*/  IMAD.MOV.U32 R21, RZ, RZ, R37 ;  /* 0x000000ffff157224 */ /* 0x000fe200078e0025 */
[----:B------:R-:W-:Y:S02]  /*23a0*/  @!P1 SEL R20, R12, RZ, P2 ;  /* 0x000000ff0c149207 */ /* 0x000fe40001000000 */
[----:B------:R-:W-:Y:S02]  /*23b0*/  ISETP.EQ.U32.OR P2, PT, R22, 0x1, P4 ;  /* 0x000000011600780c */ /* 0x000fe40002742470 */
[----:B------:R-:W-:Y:S02]  /*23c0*/  ISETP.GT.U32.AND P0, PT, R9, R21, PT ;  /* 0x000000150900720c */ /* 0x000fe40003f04070 */
[C---:B0-----:R-:W-:Y:S01]  /*23d0*/  FSETP.NE.AND P1, PT, R19.reuse, -R23, PT ;  /* 0x800000171300720b */ /* 0x041fe20003f25000 */
[----:B------:R-:W-:Y:S01]  /*23e0*/  FADD R19, R19, R23 ;  /* 0x0000001713137221 */ /* 0x000fe20000000000 */
[----:B------:R-:W-:-:S11]  /*23f0*/  ISETP.GT.AND.EX P0, PT, R20, RZ, PT, P0 ;  /* 0x000000ff1400720c */ /* 0x000fd60003f04300 */
[----:B------:R-:W-:Y:S05]  /*2400*/  @!P1 BRA `(.L_x_376) ;  /* 0x0000000000709947 */ /* 0x000fea0003800000 */
[----:B------:R-:W-:Y:S01]  /*2410*/  MOV R24, R19 ;  /* 0x0000001300187202 */ /* 0x000fe20000000f00 */
[----:B------:R-:W-:-:S03]  /*2420*/  HFMA2.MMA R12, -RZ, RZ, 1.5048828125, 33.21875 ;  /* 0x3e055027ff0c7435 */ /* 0x000fc600000001ff */
[----:B------:R-:W-:-:S04]  /*2430*/  FSETP.GEU.AND P1, PT, R24, 1.175494350822287508e-38, PT ;  /* 0x008000001800780b */ /* 0x000fc80003f2e000 */
        /* <DEDUP_REMOVED lines=25> */
.L_x_376:
[----:B------:R-:W-:Y:S05]  /*25d0*/  BSYNC B0 ;  /* 0x0000000000007941 */ /* 0x000fea0003800000 */
.L_x_375:
        /* <DEDUP_REMOVED lines=30> */
[----:B------:R-:W-:Y:S05]  /*27c0*/  CALL.REL.NOINC `($__internal_6_$__cuda_sm20_div_s64) ;  /* 0x00000024004c7944 */ /* 0x000fea0003c00000 */
        /* <DEDUP_REMOVED lines=9> */
.L_x_381:
[----:B------:R-:W0:Y:S01]  /*2860*/  I2F.U32.RP R22, R36 ;  /* 0x0000002400167306 */ /* 0x000e220000209000 */
[----:B------:R-:W-:Y:S01]  /*2870*/  ISETP.NE.U32.AND P0, PT, R36, RZ, PT ;  /* 0x000000ff2400720c */ /* 0x000fe20003f05070 */
[----:B------:R-:W-:Y:S01]  /*2880*/  HFMA2.MMA R43, -RZ, RZ, 0, 0 ;  /* 0x00000000ff2b7435 */ /* 0x000fe200000001ff */
[----:B------:R-:W-:-:S05]  /*2890*/  MOV R10, RZ ;  /* 0x000000ff000a7202 */ /* 0x000fca0000000f00 */
        /* <DEDUP_REMOVED lines=18> */
.L_x_382:
[----:B------:R-:W-:Y:S05]  /*29c0*/  BSYNC B0 ;  /* 0x0000000000007941 */ /* 0x000fea0003800000 */
.L_x_380:
[----:B------:R-:W-:Y:S01]  /*29d0*/  LOP3.LUT R0, R10, R4, RZ, 0xfc, !PT ;  /* 0x000000040a007212 */ /* 0x000fe200078efcff */
[----:B------:R-:W-:Y:S03]  /*29e0*/  BSSY B0, `(.L_x_383) ;  /* 0x000002a000007945 */ /* 0x000fe60003800000 */
[----:B------:R-:W-:-:S13]  /*29f0*/  ISETP.NE.U32.AND P0, PT, R0, RZ, PT ;  /* 0x000000ff0000720c */ /* 0x000fda0003f05070 */
[----:B------:R-:W-:Y:S05]  /*2a00*/  @!P0 BRA `(.L_x_384) ;  /* 0x0000000000448947 */ /* 0x000fea0003800000 */
[----:B------:R-:W-:Y:S01]  /*2a10*/  IMAD.MOV.U32 R24, RZ, RZ, R36 ;  /* 0x000000ffff187224 */ /* 0x000fe200078e0024 */
[----:B------:R-:W-:Y:S01]  /*2a20*/  MOV R22, R32 ;  /* 0x0000002000167202 */ /* 0x000fe20000000f00 */
[----:B------:R-:W-:Y:S01]  /*2a30*/  IMAD.MOV.U32 R23, RZ, RZ, R10 ;  /* 0x000000ffff177224 */ /* 0x000fe200078e000a */
[----:B------:R-:W-:Y:S02]  /*2a40*/  MOV R9, R4 ;  /* 0x0000000400097202 */ /* 0x000fe40000000f00 */
[----:B------:R-:W-:Y:S02]  /*2a50*/  MOV R21, 0x2a70 ;  /* 0x00002a7000157802 */ /* 0x000fe40000000f00 */
[----:B------:R-:W-:Y:S05]  /*2a60*/  CALL.REL.NOINC `($__internal_6_$__cuda_sm20_div_s64) ;  /* 0x0000002000a47944 */ /* 0x000fea0003c00000 */
        /* <DEDUP_REMOVED lines=11> */
.L_x_384:
        /* <DEDUP_REMOVED lines=22> */
.L_x_385:
[----:B------:R-:W-:Y:S05]  /*2c80*/  BSYNC B0 ;  /* 0x0000000000007941 */ /* 0x000fea0003800000 */
.L_x_383:
[----:B------:R-:W0:Y:S01]  /*2c90*/  LDC.64 R22, c[0x0][0x2c0] ;  /* 0x0000b000ff167b82 */ /* 0x000e220000000a00 */
[----:B------:R-:W-:Y:S01]  /*2ca0*/  LOP3.LUT R0, R39, R33, RZ, 0xfc, !PT ;  /* 0x0000002127007212 */ /* 0x000fe200078efcff */
[----:B------:R-:W-:Y:S01]  /*2cb0*/  ULDC.U8 UR4, c[0x0][0x3d9] ;  /* 0x0000f64000047ab9 */ /* 0x000fe20000000000 */
[----:B------:R-:W-:Y:S01]  /*2cc0*/  BSSY B0, `(.L_x_386) ;  /* 0x000002f000007945 */ /* 0x000fe20003800000 */
[----:B------:R-:W-:Y:S02]  /*2cd0*/  ISETP.NE.AND P1, PT, RZ, UR4, PT ;  /* 0x00000004ff007c0c */ /* 0x000fe4000bf25270 */
[----:B------:R-:W-:Y:S01]  /*2ce0*/  ISETP.NE.U32.AND P0, PT, R0, RZ, PT ;  /* 0x000000ff0000720c */ /* 0x000fe20003f05070 */
[C---:B0-----:R-:W-:Y:S01]  /*2cf0*/  IMAD R4, R22.reuse, R23, RZ ;  /* 0x0000001716047224 */ /* 0x041fe200078e02ff */
[----:B------:R-:W-:Y:S02]  /*2d00*/  SEL R26, R22, 0x1, P1 ;  /* 0x00000001161a7807 */ /* 0x000fe40000800000 */
[----:B------:R-:W-:-:S09]  /*2d10*/  SEL R36, R23, 0x1, !P1 ;  /* 0x0000000117247807 */ /* 0x000fd20004800000 */
        /* <DEDUP_REMOVED lines=19> */
.L_x_387:
        /* <DEDUP_REMOVED lines=22> */
.L_x_388:
[----:B------:R-:W-:Y:S05]  /*2fb0*/  BSYNC B0 ;  /* 0x0000000000007941 */ /* 0x000fea0003800000 */
.L_x_386:
[-C--:B------:R-:W-:Y:S01]  /*2fc0*/  IMAD R0, R15, R18.reuse, RZ ;  /* 0x000000120f007224 */ /* 0x080fe200078e02ff */
[----:B------:R-:W-:Y:S01]  /*2fd0*/  BSSY B0, `(.L_x_389) ;  /* 0x0000046000007945 */ /* 0x000fe20003800000 */
[----:B------:R-:W-:-:S04]  /*2fe0*/  IMAD.WIDE.U32 R22, R16, R18, RZ ;  /* 0x0000001210167225 */ /* 0x000fc800078e00ff */
[----:B------:R-:W-:Y:S02]  /*2ff0*/  IMAD R0, R16, R17, R0 ;  /* 0x0000001110007224 */ /* 0x000fe400078e0200 */
[----:B------:R-:W-:Y:S02]  /*3000*/  IMAD R5, R5, R36, RZ ;  /* 0x0000002405057224 */ /* 0x000fe400078e02ff */
[----:B------:R-:W-:Y:S01]  /*3010*/  IMAD R6, R6, R4, RZ ;  /* 0x0000000406067224 */ /* 0x000fe200078e02ff */
[----:B------:R-:W-:Y:S01]  /*3020*/  IADD3 R0, R23, R0, RZ ;  /* 0x0000000017007210 */ /* 0x000fe20007ffe0ff */
[----:B------:R-:W-:Y:S01]  /*3030*/  IMAD R3, R3, R26, RZ ;  /* 0x0000001a03037224 */ /* 0x000fe200078e02ff */
[----:B------:R-:W-:-:S03]  /*3040*/  SHF.R.S32.HI R23, RZ, 0x1f, R36 ;  /* 0x0000001fff177819 */ /* 0x000fc60000011424 */
[-C--:B------:R-:W-:Y:S02]  /*3050*/  IMAD R19, R0, R35.reuse, RZ ;  /* 0x0000002300137224 */ /* 0x080fe400078e02ff */
[----:B------:R-:W-:Y:S02]  /*3060*/  IMAD R0, R9, R4, RZ ;  /* 0x0000000409007224 */ /* 0x000fe400078e02ff */
[----:B------:R-:W-:-:S04]  /*3070*/  IMAD.WIDE.U32 R34, R22, R35, RZ ;  /* 0x0000002316227225 */ /* 0x000fc800078e00ff */
[----:B------:R-:W-:Y:S01]  /*3080*/  IMAD R9, R8, R22, R19 ;  /* 0x0000001608097224 */ /* 0x000fe200078e0213 */
[----:B------:R-:W-:Y:S01]  /*3090*/  SHF.R.S32.HI R22, RZ, 0x1f, R26 ;  /* 0x0000001fff167819 */ /* 0x000fe2000001141a */
[----:B------:R-:W-:Y:S01]  /*30a0*/  IMAD R8, R11, R36, RZ ;  /* 0x000000240b087224 */ /* 0x000fe200078e02ff */
[----:B------:R-:W-:Y:S01]  /*30b0*/  SHF.R.S32.HI R11, RZ, 0x1f, R4 ;  /* 0x0000001fff0b7819 */ /* 0x000fe20000011404 */
[----:B------:R-:W-:Y:S01]  /*30c0*/  IMAD R19, R10, R26, RZ ;  /* 0x0000001a0a137224 */ /* 0x000fe200078e02ff */
[----:B------:R-:W-:Y:S01]  /*30d0*/  IADD3 R9, R35, R9, RZ ;  /* 0x0000000923097210 */ /* 0x000fe20007ffe0ff */
[----:B------:R-:W-:Y:S02]  /*30e0*/  IMAD R10, R25, R36, RZ ;  /* 0x00000024190a7224 */ /* 0x000fe400078e02ff */
[----:B------:R-:W-:Y:S01]  /*30f0*/  IMAD R11, R11, R38, R0 ;  /* 0x000000260b0b7224 */ /* 0x000fe200078e0200 */
[----:B------:R-:W-:Y:S01]  /*3100*/  LOP3.LUT R21, R43, R9, RZ, 0xfc, !PT ;  /* 0x000000092b157212 */ /* 0x000fe200078efcff */
[----:B------:R-:W-:-:S02]  /*3110*/  IMAD R0, R22, R32, R19 ;  /* 0x0000002016007224 */ /* 0x000fc400078e0213 */
[----:B------:R-:W-:Y:S01]  /*3120*/  IMAD.WIDE.U32 R36, R24, R36, RZ ;  /* 0x0000002418247225 */ /* 0x000fe200078e00ff */
[----:B------:R-:W-:-:S03]  /*3130*/  ISETP.NE.U32.AND P0, PT, R21, RZ, PT ;  /* 0x000000ff1500720c */ /* 0x000fc60003f05070 */
[----:B------:R-:W-:Y:S02]  /*3140*/  IMAD R10, R23, R24, R10 ;  /* 0x00000018170a7224 */ /* 0x000fe400078e020a */
[----:B------:R-:W-:-:S03]  /*3150*/  IMAD.WIDE.U32 R38, R38, R4, RZ ;  /* 0x0000000426267225 */ /* 0x000fc600078e00ff */
[----:B------:R-:W-:Y:S01]  /*3160*/  IADD3 R10, R37, R10, RZ ;  /* 0x0000000a250a7210 */ /* 0x000fe20007ffe0ff */
[----:B------:R-:W-:Y:S01]  /*3170*/  IMAD.WIDE.U32 R32, R32, R26, RZ ;  /* 0x0000001a20207225 */ /* 0x000fe200078e00ff */
[----:B------:R-:W-:-:S03]  /*3180*/  IADD3 R11, R39, R11, RZ ;  /* 0x0000000b270b7210 */ /* 0x000fc60007ffe0ff */
[----:B------:R-:W-:Y:S01]  /*3190*/  IMAD R4, R2, R4, RZ ;  /* 0x0000000402047224 */ /* 0x000fe200078e02ff */
[----:B------:R-:W-:Y:S01]  /*31a0*/  IADD3 R2, R33, R0, RZ ;  /* 0x0000000021027210 */ /* 0x000fe20007ffe0ff */
[----:B------:R-:W-:Y:S06]  /*31b0*/  @!P0 BRA `(.L_x_390) ;  /* 0x0000000000408947 */ /* 0x000fec0003800000 */
[----:B------:R-:W-:Y:S01]  /*31c0*/  IMAD.MOV.U32 R24, RZ, RZ, R42 ;  /* 0x000000ffff187224 */ /* 0x000fe200078e002a */
[----:B------:R-:W-:Y:S01]  /*31d0*/  MOV R23, R43 ;  /* 0x0000002b00177202 */ /* 0x000fe20000000f00 */
[----:B------:R-:W-:Y:S01]  /*31e0*/  IMAD.MOV.U32 R22, RZ, RZ, R34 ;  /* 0x000000ffff167224 */ /* 0x000fe200078e0022 */
[----:B------:R-:W-:Y:S02]  /*31f0*/  MOV R21, 0x3210 ;  /* 0x0000321000157802 */ /* 0x000fe40000000f00 */
[----:B------:R-:W-:Y:S05]  /*3200*/  CALL.REL.NOINC `($__internal_6_$__cuda_sm20_div_s64) ;  /* 0x0000001800bc7944 */ /* 0x000fea0003c00000 */
        /* <DEDUP_REMOVED lines=11> */
.L_x_390:
        /* <DEDUP_REMOVED lines=21> */
[----:B------:R-:W-:Y:S01]  /*3410*/  MOV R42, R43 ;  /* 0x0000002b002a7202 */ /* 0x000fe20000000f00 */
[----:B------:R-:W-:Y:S02]  /*3420*/  IMAD.MOV.U32 R43, RZ, RZ, RZ ;  /* 0x000000ffff2b7224 */ /* 0x000fe400078e00ff */
.L_x_391:
[----:B------:R-:W-:Y:S05]  /*3430*/  BSYNC B0 ;  /* 0x0000000000007941 */ /* 0x000fea0003800000 */
.L_x_389:
        /* <DEDUP_REMOVED lines=20> */
.L_x_393:
[----:B------:R-:W0:Y:S01]  /*3580*/  I2F.U32.RP R0, R18 ;  /* 0x0000001200007306 */ /* 0x000e220000209000 */
[----:B------:R-:W-:Y:S01]  /*3590*/  HFMA2.MMA R22, -RZ, RZ, 0, 0 ;  /* 0x00000000ff167435 */ /* 0x000fe200000001ff */
[----:B------:R-:W-:Y:S01]  /*35a0*/  ISETP.NE.U32.AND P0, PT, R18, RZ, PT ;  /* 0x000000ff1200720c */ /* 0x000fe20003f05070 */
[----:B------:R-:W-:Y:S01]  /*35b0*/  HFMA2.MMA R45, -RZ, RZ, 0, 0 ;  /* 0x00000000ff2d7435 */ /* 0x000fe200000001ff */
[----:B------:R-:W-:-:S04]  /*35c0*/  MOV R9, RZ ;  /* 0x000000ff00097202 */ /* 0x000fc80000000f00 */
[----:B0-----:R-:W0:Y:S02]  /*35d0*/  MUFU.RCP R0, R0 ;  /* 0x0000000000007308 */ /* 0x001e240000001000 */
[----:B0-----:R-:W-:-:S06]  /*35e0*/  IADD3 R0, R0, 0xffffffe, RZ ;  /* 0x0ffffffe00007810 */ /* 0x001fcc0007ffe0ff */
        /* <DEDUP_REMOVED lines=15> */
.L_x_394:
[----:B------:R-:W-:Y:S05]  /*36e0*/  BSYNC B0 ;  /* 0x0000000000007941 */ /* 0x000fea0003800000 */
.L_x_392:
        /* <DEDUP_REMOVED lines=18> */
[----:B------:R-:W-:Y:S05]  /*3810*/  CALL.REL.NOINC `($__internal_6_$__cuda_sm20_div_s64) ;  /* 0x0000001400387944 */ /* 0x000fea0003c00000 */
[----:B------:R-:W-:Y:S02]  /*3820*/  IADD3 R18, P0, RZ, -R0, RZ ;  /* 0x80000000ff127210 */ /* 0x000fe40007f1e0ff */
[----:B------:R-:W-:Y:S02]  /*3830*/  MOV R22, R44 ;  /* 0x0000002c00167202 */ /* 0x000fe40000000f00 */
[----:B------:R-:W-:Y:S02]  /*3840*/  IADD3.X R9, RZ, ~R19, RZ, P0, !PT ;  /* 0x80000013ff097210 */ /* 0x000fe400007fe4ff */
[----:B------:R-:W-:-:S03]  /*3850*/  MOV R23, R45 ;  /* 0x0000002d00177202 */ /* 0x000fc60000000f00 */
[----:B------:R-:W-:Y:S02]  /*3860*/  IMAD R9, R9, R16, RZ ;  /* 0x0000001009097224 */ /* 0x000fe400078e02ff */
[----:B------:R-:W-:-:S04]  /*3870*/  IMAD.WIDE.U32 R22, R16, R18, R22 ;  /* 0x0000001210167225 */ /* 0x000fc800078e0016 */
[----:B------:R-:W-:Y:S02]  /*3880*/  IMAD R9, R15, R18, R9 ;  /* 0x000000120f097224 */ /* 0x000fe400078e0209 */
[----:B------:R-:W-:Y:S02]  /*3890*/  IMAD.MOV.U32 R44, RZ, RZ, R22 ;  /* 0x000000ffff2c7224 */ /* 0x000fe400078e0016 */
[----:B------:R-:W-:Y:S01]  /*38a0*/  IMAD.MOV.U32 R18, RZ, RZ, R0 ;  /* 0x000000ffff127224 */ /* 0x000fe200078e0000 */
[----:B------:R-:W-:Y:S01]  /*38b0*/  IADD3 R9, R23, R9, RZ ;  /* 0x0000000917097210 */ /* 0x000fe20007ffe0ff */
[----:B------:R-:W-:Y:S05]  /*38c0*/  BRA `(.L_x_397) ;  /* 0x00000000005c7947 */ /* 0x000fea0003800000 */
.L_x_396:
        /* <DEDUP_REMOVED lines=23> */
.L_x_397:
[----:B------:R-:W-:Y:S05]  /*3a40*/  BSYNC B0 ;  /* 0x0000000000007941 */ /* 0x000fea0003800000 */
.L_x_395:
[----:B------:R-:W-:Y:S01]  /*3a50*/  LOP3.LUT R16, R43, R13, RZ, 0xfc, !PT ;  /* 0x0000000d2b107212 */ /* 0x000fe200078efcff */
[----:B------:R-:W-:Y:S01]  /*3a60*/  IMAD R9, R9, R6, RZ ;  /* 0x0000000609097224 */ /* 0x000fe200078e02ff */
[----:B------:R-:W-:Y:S01]  /*3a70*/  SHF.R.S32.HI R0, RZ, 0x1f, R6 ;  /* 0x0000001fff007819 */ /* 0x000fe20000011406 */
[-C--:B------:R-:W-:Y:S01]  /*3a80*/  IMAD.WIDE.U32 R46, R18, R5.reuse, RZ ;  /* 0x00000005122e7225 */ /* 0x080fe200078e00ff */
        /* <DEDUP_REMOVED lines=19> */
[----:B------:R-:W-:-:S03]  /*3bc0*/  IADD3.X R9, RZ, ~R19, RZ, P0, !PT ;  /* 0x80000013ff097210 */ /* 0x000fc600007fe4ff */
[----:B------:R-:W-:-:S04]  /*3bd0*/  IMAD.WIDE.U32 R22, R14, R15, R22 ;  /* 0x0000000f0e167225 */ /* 0x000fc800078e0016 */
[----:B------:R-:W-:Y:S01]  /*3be0*/  IMAD R9, R9, R14, RZ ;  /* 0x0000000e09097224 */ /* 0x000fe200078e02ff */
[----:B------:R-:W-:-:S03]  /*3bf0*/  MOV R14, R0 ;  /* 0x00000000000e7202 */ /* 0x000fc60000000f00 */
[----:B------:R-:W-:Y:S01]  /*3c00*/  IMAD R9, R13, R15, R9 ;  /* 0x0000000f0d097224 */ /* 0x000fe200078e0209 */
[----:B------:R-:W-:Y:S02]  /*3c10*/  MOV R13, R22 ;  /* 0x00000016000d7202 */ /* 0x000fe40000000f00 */
[----:B------:R-:W-:Y:S01]  /*3c20*/  MOV R15, R19 ;  /* 0x00000013000f7202 */ /* 0x000fe20000000f00 */
[----:B------:R-:W-:Y:S01]  /*3c30*/  IMAD.IADD R9, R23, 0x1, R9 ;  /* 0x0000000117097824 */ /* 0x000fe200078e0209 */
[----:B------:R-:W-:Y:S05]  /*3c40*/  BRA `(.L_x_400) ;  /* 0x00000000005c7947 */ /* 0x000fea0003800000 */
.L_x_399:
        /* <DEDUP_REMOVED lines=23> */
.L_x_400:
[----:B------:R-:W-:Y:S05]  /*3dc0*/  BSYNC B0 ;  /* 0x0000000000007941 */ /* 0x000fea0003800000 */
.L_x_398:
        /* <DEDUP_REMOVED lines=14> */
[----:B------:R-:W-:Y:S05]  /*3eb0*/  CALL.REL.NOINC `($__internal_6_$__cuda_sm20_div_s64) ;  /* 0x0000000c00907944 */ /* 0x000fea0003c00000 */
[----:B------:R-:W-:-:S04]  /*3ec0*/  IADD3 R13, P0, RZ, -R0, RZ ;  /* 0x80000000ff0d7210 */ /* 0x000fc80007f1e0ff */
[----:B------:R-:W-:Y:S01]  /*3ed0*/  IADD3.X R9, RZ, ~R19, RZ, P0, !PT ;  /* 0x80000013ff097210 */ /* 0x000fe200007fe4ff */
[----:B------:R-:W-:-:S04]  /*3ee0*/  IMAD.WIDE.U32 R14, R12, R13, R14 ;  /* 0x0000000d0c0e7225 */ /* 0x000fc800078e000e */
[----:B------:R-:W-:Y:S01]  /*3ef0*/  IMAD R9, R9, R12, RZ ;  /* 0x0000000c09097224 */ /* 0x000fe200078e02ff */
[----:B------:R-:W-:Y:S02]  /*3f00*/  MOV R12, R14 ;  /* 0x0000000e000c7202 */ /* 0x000fe40000000f00 */
[----:B------:R-:W-:Y:S01]  /*3f10*/  MOV R14, R0 ;  /* 0x00000000000e7202 */ /* 0x000fe20000000f00 */
[----:B------:R-:W-:-:S05]  /*3f20*/  IMAD R9, R20, R13, R9 ;  /* 0x0000000d14097224 */ /* 0x000fca00078e0209 */
[----:B------:R-:W-:Y:S02]  /*3f30*/  IADD3 R9, R15, R9, RZ ;  /* 0x000000090f097210 */ /* 0x000fe40007ffe0ff */
[----:B------:R-:W-:Y:S01]  /*3f40*/  MOV R15, R19 ;  /* 0x00000013000f7202 */ /* 0x000fe20000000f00 */
[----:B------:R-:W-:Y:S05]  /*3f50*/  BRA `(.L_x_403) ;  /* 0x00000000005c7947 */ /* 0x000fea0003800000 */
.L_x_402:
[----:B------:R-:W0:Y:S01]  /*3f60*/  I2F.U32.RP R0, R12 ;  /* 0x0000000c00007306 */ /* 0x000e220000209000 */
[----:B------:R-:W-:Y:S01]  /*3f70*/  IMAD.MOV.U32 R18, RZ, RZ, RZ ;  /* 0x000000ffff127224 */ /* 0x000fe200078e00ff */
[----:B------:R-:W-:Y:S01]  /*3f80*/  ISETP.NE.U32.AND P0, PT, R12, RZ, PT ;  /* 0x000000ff0c00720c */ /* 0x000fe20003f05070 */
[----:B------:R-:W-:Y:S02]  /*3f90*/  IMAD.MOV.U32 R9, RZ, RZ, RZ ;  /* 0x000000ffff097224 */ /* 0x000fe400078e00ff */
[----:B------:R-:W-:-:S03]  /*3fa0*/  IMAD.MOV.U32 R15, RZ, RZ, RZ ;  /* 0x000000ffff0f7224 */ /* 0x000fc600078e00ff */
        /* <DEDUP_REMOVED lines=18> */
.L_x_403:
[----:B------:R-:W-:Y:S05]  /*40d0*/  BSYNC B0 ;  /* 0x0000000000007941 */ /* 0x000fea0003800000 */
.L_x_401:
[----:B------:R-:W-:Y:S01]  /*40e0*/  IADD3 R32, P1, P0, R38, R36, R32 ;  /* 0x0000002426207210 */ /* 0x000fe2000783e020 */
[----:B------:R-:W-:Y:S01]  /*40f0*/  IMAD R0, R15, R8, RZ ;  /* 0x000000080f007224 */ /* 0x000fe200078e02ff */
[----:B------:R-:W-:Y:S01]  /*4100*/  ULDC.64 UR4, c[0x0][0x2b0] ;  /* 0x0000ac0000047ab9 */ /* 0x000fe20000000a00 */
[----:B------:R-:W-:Y:S01]  /*4110*/  IMAD R9, R9, R4, RZ ;  /* 0x0000000409097224 */ /* 0x000fe200078e02ff */
[----:B------:R-:W-:Y:S02]  /*4120*/  IADD3 R32, P3, P2, R46, R32, R34 ;  /* 0x000000202e207210 */ /* 0x000fe40007a7e022 */
[----:B------:R-:W-:Y:S02]  /*4130*/  IADD3.X R2, R11, R10, R2, P1, P0 ;  /* 0x0000000a0b027210 */ /* 0x000fe40000fe0402 */
[----:B------:R-:W-:Y:S02]  /*4140*/  IADD3 R32, P1, P0, R42, R32, R44 ;  /* 0x000000202a207210 */ /* 0x000fe4000783e02c */
[----:B------:R-:W-:-:S02]  /*4150*/  IADD3.X R2, R5, R2, R17, P3, P2 ;  /* 0x0000000205027210 */ /* 0x000fc40001fe4411 */
[----:B------:R-:W-:Y:S02]  /*4160*/  SHF.R.S32.HI R5, RZ, 0x1f, R8 ;  /* 0x0000001fff057819 */ /* 0x000fe40000011408 */
[----:B------:R-:W-:Y:S02]  /*4170*/  IADD3.X R33, R3, R2, R6, P1, P0 ;  /* 0x0000000203217210 */ /* 0x000fe40000fe0406 */
        /* <DEDUP_REMOVED lines=11> */
.L_x_379:
[----:B------:R-:W-:Y:S02]  /*4230*/  ULDC.64 UR4, c[0x0][0x2b0] ;  /* 0x0000ac0000047ab9 */ /* 0x000fe40000000a00 */
[----:B------:R-:W-:-:S04]  /*4240*/  LEA R2, P0, R38, UR4, 0x2 ;  /* 0x0000000426027c11 */ /* 0x000fc8000f8010ff */
[----:B------:R-:W-:-:S05]  /*4250*/  LEA.HI.X R3, R38, UR5, R39, 0x2, P0 ;  /* 0x0000000526037c11 */ /* 0x000fca00080f1427 */
[----:B------:R0:W-:Y:S04]  /*4260*/  STG.E desc[UR8][R2.64], R29 ;  /* 0x0000001d02007986 */ /* 0x0001e8000c101908 */
.L_x_378:
[----:B------:R-:W-:Y:S05]  /*4270*/  BSYNC B1 ;  /* 0x0000000000017941 */ /* 0x000fea0003800000 */
.L_x_377:
[----:B0-----:R-:W0:Y:S01]  /*4280*/  LDC R2, c[0x0][0x3c4] ;  /* 0x0000f100ff027b82 */ /* 0x001e220000000800 */
[----:B------:R-:W-:Y:S01]  /*4290*/  LEA.HI R4, R27, R27, RZ, 0x1 ;  /* 0x0000001b1b047211 */ /* 0x000fe200078f08ff */
[----:B------:R-:W-:Y:S03]  /*42a0*/  BSSY B0, `(.L_x_404) ;  /* 0x0000018000007945 */ /* 0x000fe60003800000 */
[----:B------:R-:W-:-:S05]  /*42b0*/  LOP3.LUT R3, R4, 0xfffffffe, RZ, 0xc0, !PT ;  /* 0xfffffffe04037812 */ /* 0x000fca00078ec0ff */
[----:B------:R-:W-:-:S05]  /*42c0*/  IMAD.IADD R3, R27, 0x1, -R3 ;  /* 0x000000011b037824 */ /* 0x000fca00078e0a03 */
[----:B0-----:R-:W-:-:S13]  /*42d0*/  ISETP.GE.OR P4, PT, R3, R2, P4 ;  /* 0x000000020300720c */ /* 0x001fda0002786670 */
[----:B------:R-:W-:Y:S05]  /*42e0*/  @P4 BRA `(.L_x_405) ;  /* 0x00000000004c4947 */ /* 0x000fea0003800000 */
[----:B------:R-:W-:Y:S01]  /*42f0*/  HFMA2.MMA R5, -RZ, RZ, 0.96630859375, -0.0022525787353515625 ;  /* 0x3bbb989dff057435 */ /* 0x000fe200000001ff */
[----:B------:R-:W0:Y:S01]  /*4300*/  S2R R0, SR_CgaCtaId ;  /* 0x0000000000007919 */ /* 0x000e220000008800 */
[----:B-1----:R-:W-:Y:S01]  /*4310*/  FADD R29, -R29, R30 ;  /* 0x0000001e1d1d7221 */ /* 0x002fe20000000100 */
[----:B------:R-:W-:Y:S02]  /*4320*/  MOV R8, 0x437c0000 ;  /* 0x437c000000087802 */ /* 0x000fe40000000f00 */
[----:B------:R-:W-:-:S04]  /*4330*/  SHF.L.U32 R4, R4, 0x1, RZ ;  /* 0x0000000104047819 */ /* 0x000fc800000006ff */
[----:B------:R-:W-:Y:S01]  /*4340*/  LOP3.LUT R4, R4, 0xfffffffc, RZ, 0xc0, !PT ;  /* 0xfffffffc04047812 */ /* 0x000fe200078ec0ff */
[----:B------:R-:W-:-:S04]  /*4350*/  FFMA.SAT R5, R29, R5, 0.5 ;  /* 0x3f0000001d057423 */ /* 0x000fc80000002005 */
[----:B------:R-:W-:-:S04]  /*4360*/  FFMA.RM R8, R5, R8, 12582913 ;  /* 0x4b40000105087423 */ /* 0x000fc80000004008 */
[C---:B------:R-:W-:Y:S01]  /*4370*/  FADD R5, R8.reuse, -12583039 ;  /* 0xcb40007f08057421 */ /* 0x040fe20000000000 */
[----:B------:R-:W-:-:S03]  /*4380*/  SHF.L.U32 R8, R8, 0x17, RZ ;  /* 0x0000001708087819 */ /* 0x000fc600000006ff */
[----:B------:R-:W-:-:S04]  /*4390*/  FFMA R5, R29, 1.4426950216293334961, -R5 ;  /* 0x3fb8aa3b1d057823 */ /* 0x000fc80000000805 */
[----:B------:R-:W-:-:S04]  /*43a0*/  FFMA R5, R29, 1.925963033500011079e-08, R5 ;  /* 0x32a570601d057823 */ /* 0x000fc80000000005 */
[----:B------:R1:W2:Y:S02]  /*43b0*/  MUFU.EX2 R6, R5 ;  /* 0x0000000500067308 */ /* 0x0002a40000000800 */
[----:B-1----:R-:W-:Y:S01]  /*43c0*/  MOV R5, 0x400 ;  /* 0x0000040000057802 */ /* 0x002fe20000000f00 */
[----:B--2---:R-:W-:-:S03]  /*43d0*/  FMUL R6, R8, R6 ;  /* 0x0000000608067220 */ /* 0x004fc60000400000 */
[----:B0-----:R-:W-:-:S05]  /*43e0*/  LEA R0, R0, R5, 0x18 ;  /* 0x0000000500007211 */ /* 0x001fca00078ec0ff */
[----:B------:R-:W-:-:S05]  /*43f0*/  IMAD R0, R3, 0x14, R0 ;  /* 0x0000001403007824 */ /* 0x000fca00078e0200 */
[----:B------:R-:W-:-:S05]  /*4400*/  IADD3 R0, R0, R4, RZ ;  /* 0x0000000400007210 */ /* 0x000fca0007ffe0ff */
[----:B------:R0:W-:Y:S02]  /*4410*/  STS [R0], R6 ;  /* 0x0000000600007388 */ /* 0x0001e40000000800 */
.L_x_405:
[----:B------:R-:W-:Y:S05]  /*4420*/  BSYNC B0 ;  /* 0x0000000000007941 */ /* 0x000fea0003800000 */
.L_x_404:
[----:B------:R-:W-:Y:S01]  /*4430*/  BAR.SYNC.DEFER_BLOCKING 0x0 ;  /* 0x0000000000007b1d */ /* 0x000fe20000010000 */
[----:B------:R-:W-:Y:S01]  /*4440*/  ISETP.GE.AND P0, PT, R2, 0x1, PT ;  /* 0x000000010200780c */ /* 0x000fe20003f06270 */
[----:B------:R-:W-:Y:S01]  /*4450*/  IMAD.MOV.U32 R4, RZ, RZ, RZ ;  /* 0x000000ffff047224 */ /* 0x000fe200078e00ff */
[----:B------:R-:W-:Y:S02]  /*4460*/  LEA.HI R16, R31, R27, RZ, 0x5 ;  /* 0x0000001b1f107211 */ /* 0x000fe400078f28ff */
[----:B------:R-:W-:Y:S01]  /*4470*/  CS2R R2, SRZ ;  /* 0x0000000000027805 */ /* 0x000fe2000001ff00 */
[----:B0-----:R-:W-:Y:S01]  /*4480*/  IMAD.MOV.U32 R0, RZ, RZ, RZ ;  /* 0x000000ffff007224 */ /* 0x001fe200078e00ff */
[----:B------:R-:W-:Y:S02]  /*4490*/  LOP3.LUT R18, R16, 0x3fffffe0, RZ, 0xc0, !PT ;  /* 0x3fffffe010127812 */ /* 0x000fe400078ec0ff */
[----:B------:R-:W-:-:S03]  /*44a0*/  SHF.R.S32.HI R16, RZ, 0x5, R16 ;  /* 0x00000005ff107819 */ /* 0x000fc60000011410 */
[----:B------:R-:W-:-:S04]  /*44b0*/  IMAD.IADD R18, R27, 0x1, -R18 ;  /* 0x000000011b127824 */ /* 0x000fc800078e0a12 */
[----:B------:R-:W-:Y:S01]  /*44c0*/  IMAD.SHL.U32 R18, R18, 0x4, RZ ;  /* 0x0000000412127824 */ /* 0x000fe200078e00ff */
[----:B------:R-:W-:Y:S06]  /*44d0*/  @!P0 BRA `(.L_x_406) ;  /* 0x0000000000ac8947 */ /* 0x000fec0003800000 */
[----:B------:R-:W0:Y:S01]  /*44e0*/  S2UR UR6, SR_CgaCtaId ;  /* 0x00000000000679c3 */ /* 0x000e220000008800 */
[----:B------:R-:W-:Y:S01]  /*44f0*/  ULDC UR10, c[0x0][0x2dc] ;  /* 0x0000b700000a7ab9 */ /* 0x000fe20000000800 */
[C---:B------:R-:W-:Y:S01]  /*4500*/  IMAD R13, R16.reuse, 0x80, R18 ;  /* 0x00000080100d7824 */ /* 0x040fe200078e0212 */
[----:B------:R-:W-:Y:S01]  /*4510*/  UIMAD UR4, UR7, UR10, URZ ;  /* 0x0000000a070472a4 */ /* 0x000fe2000f8e023f */
[C---:B------:R-:W-:Y:S01]  /*4520*/  VIADD R5, R7.reuse, -UR7 ;  /* 0x8000000707057c36 */ /* 0x040fe20008000000 */
[----:B-1----:R-:W-:Y:S01]  /*4530*/  CS2R R8, SRZ ;  /* 0x0000000000087805 */ /* 0x002fe2000001ff00 */
        /* <DEDUP_REMOVED lines=17> */
.L_x_409:
        /* <DEDUP_REMOVED lines=9> */
[----:B------:R-:W-:Y:S05]  /*46e0*/  @!P0 IMAD.MOV.U32 R15, RZ, RZ, R13 ;  /* 0x000000ffff0f8224 */ /* 0x000fea00078e000d */
[----:B------:R1:W5:Y:S02]  /*46f0*/  @!P0 LDG.E.128 R8, desc[UR8][R14.64] ;  /* 0x000000080e088981 */ /* 0x000364000c1e1d00 */
.L_x_408:
[----:B------:R-:W-:Y:S05]  /*4700*/  BSYNC B0 ;  /* 0x0000000000007941 */ /* 0x000fea0003800000 */
.L_x_407:
[----:B-1----:R-:W-:Y:S01]  /*4710*/  IADD3 R14, P0, R20, R14, RZ ;  /* 0x0000000e140e7210 */ /* 0x002fe20007f1e0ff */
[C---:B--2--5:R-:W-:Y:S01]  /*4720*/  FFMA R0, R5.reuse, R8, R0 ;  /* 0x0000000805007223 */ /* 0x064fe20000000000 */
[----:B0-----:R-:W-:Y:S01]  /*4730*/  IADD3 R6, R6, 0x14, RZ ;  /* 0x0000001406067810 */ /* 0x001fe20007ffe0ff */
[C---:B------:R-:W-:Y:S01]  /*4740*/  FFMA R2, R5.reuse, R9, R2 ;  /* 0x0000000905027223 */ /* 0x040fe20000000002 */
[----:B------:R-:W-:Y:S01]  /*4750*/  FFMA R3, R5, R10, R3 ;  /* 0x0000000a05037223 */ /* 0x000fe20000000003 */
[----:B------:R-:W-:Y:S01]  /*4760*/  IADD3.X R13, R21, R13, RZ, P0, !PT ;  /* 0x0000000d150d7210 */ /* 0x000fe200007fe4ff */
[----:B------:R-:W-:Y:S01]  /*4770*/  FFMA R4, R5, R11, R4 ;  /* 0x0000000b05047223 */ /* 0x000fe20000000004 */
[----:B------:R-:W-:Y:S06]  /*4780*/  @!P1 BRA `(.L_x_409) ;  /* 0xfffffffc00b09947 */ /* 0x000fec000383ffff */
.L_x_406:
        /* <DEDUP_REMOVED lines=10> */
[----:B------:R-:W-:Y:S02]  /*4830*/  F2FP.BF16.F32.PACK_AB R2, R2, R0 ;  /* 0x000000000202723e */ /* 0x000fe400000010ff */
[----:B------:R-:W-:Y:S01]  /*4840*/  F2FP.BF16.F32.PACK_AB R3, R4, R3 ;  /* 0x000000030403723e */ /* 0x000fe200000010ff */
[----:B01----:R-:W-:Y:S01]  /*4850*/  IMAD R8, R7, UR4, RZ ;  /* 0x0000000407087c24 */ /* 0x003fe2000f8e02ff */
[----:B------:R-:W-:Y:S01]  /*4860*/  IABS R6, R7 ;  /* 0x0000000700067213 */ /* 0x000fe20000000000 */
[----:B------:R-:W-:-:S03]  /*4870*/  ULDC.64 UR4, c[0x0][0x290] ;  /* 0x0000a40000047ab9 */ /* 0x000fc60000000a00 */
[-C--:B------:R-:W-:Y:S02]  /*4880*/  IABS R11, R8.reuse ;  /* 0x00000008000b7213 */ /* 0x080fe40000000000 */
[----:B------:R-:W-:Y:S02]  /*4890*/  IABS R5, R8 ;  /* 0x0000000800057213 */ /* 0x000fe40000000000 */
[----:B------:R-:W0:Y:S03]  /*48a0*/  I2F.RP R12, R11 ;  /* 0x0000000b000c7306 */ /* 0x000e260000209400 */
[----:B------:R-:W-:-:S05]  /*48b0*/  IMAD.MOV R5, RZ, RZ, -R5 ;  /* 0x000000ffff057224 */ /* 0x000fca00078e0a05 */
[----:B0-----:R-:W0:Y:S02]  /*48c0*/  MUFU.RCP R12, R12 ;  /* 0x0000000c000c7308 */ /* 0x001e240000001000 */
[----:B0-----:R-:W-:-:S06]  /*48d0*/  VIADD R12, R12, 0xffffffe ;  /* 0x0ffffffe0c0c7836 */ /* 0x001fcc0000000000 */
[----:B------:R0:W1:Y:S02]  /*48e0*/  F2I.FTZ.U32.TRUNC.NTZ R13, R12 ;  /* 0x0000000c000d7305 */ /* 0x000064000021f000 */
[----:B0-----:R-:W-:Y:S01]  /*48f0*/  HFMA2.MMA R12, -RZ, RZ, 0, 0 ;  /* 0x00000000ff0c7435 */ /* 0x001fe200000001ff */
[----:B-1----:R-:W-:-:S04]  /*4900*/  IMAD.MOV R9, RZ, RZ, -R13 ;  /* 0x000000ffff097224 */ /* 0x002fc800078e0a0d */
[----:B------:R-:W-:-:S05]  /*4910*/  IMAD R9, R9, R11, RZ ;  /* 0x0000000b09097224 */ /* 0x000fca00078e02ff */
[----:B------:R-:W-:Y:S02]  /*4920*/  IMAD.HI.U32 R9, R13, R9, R12 ;  /* 0x000000090d097227 */ /* 0x000fe400078e000c */
[----:B------:R-:W0:Y:S04]  /*4930*/  I2F.RP R12, R6 ;  /* 0x00000006000c7306 */ /* 0x000e280000209400 */
        /* <DEDUP_REMOVED lines=12> */
[----:B------:R-:W-:-:S06]  /*4a00*/  @P2 IADD3 R9, R9, 0x1, RZ ;  /* 0x0000000109092810 */ /* 0x000fcc0007ffe0ff */
[----:B------:R-:W-:Y:S01]  /*4a10*/  @!P0 IMAD.MOV R9, RZ, RZ, -R9 ;  /* 0x000000ffff098224 */ /* 0x000fe200078e0a09 */
[-C--:B------:R-:W-:Y:S02]  /*4a20*/  @!P1 LOP3.LUT R9, RZ, R8.reuse, RZ, 0x33, !PT ;  /* 0x00000008ff099212 */ /* 0x080fe400078e33ff */
[----:B0-----:R-:W-:Y:S02]  /*4a30*/  IADD3 R10, RZ, -R13, RZ ;  /* 0x8000000dff0a7210 */ /* 0x001fe40007ffe0ff */
[----:B------:R-:W-:Y:S01]  /*4a40*/  MOV R12, RZ ;  /* 0x000000ff000c7202 */ /* 0x000fe20000000f00 */
[----:B------:R-:W-:Y:S02]  /*4a50*/  IMAD R8, R9, R8, RZ ;  /* 0x0000000809087224 */ /* 0x000fe400078e02ff */
[----:B------:R-:W-:Y:S02]  /*4a60*/  IMAD R10, R10, R6, RZ ;  /* 0x000000060a0a7224 */ /* 0x000fe400078e02ff */
[----:B------:R-:W-:-:S02]  /*4a70*/  IMAD.IADD R11, R16, 0x1, -R8 ;  /* 0x00000001100b7824 */ /* 0x000fc400078e0a08 */
[----:B------:R-:W-:-:S03]  /*4a80*/  IMAD.HI.U32 R12, R13, R10, R12 ;  /* 0x0000000a0d0c7227 */ /* 0x000fc600078e000c */
[----:B------:R-:W-:Y:S01]  /*4a90*/  IABS R5, R11 ;  /* 0x0000000b00057213 */ /* 0x000fe20000000000 */
[----:B------:R-:W-:Y:S01]  /*4aa0*/  IMAD.WIDE.U32 R18, R9, UR4, R18 ;  /* 0x0000000409127c25 */ /* 0x000fe2000f8e0012 */
        /* <DEDUP_REMOVED lines=23> */
[----:B------:R-:W-:-:S04]  /*4c20*/  IMAD R5, R5, UR4, RZ ;  /* 0x0000000405057c24 */ /* 0x000fc8000f8e02ff */
[----:B------:R-:W-:Y:S01]  /*4c30*/  IMAD R12, R12, UR5, R5 ;  /* 0x000000050c0c7c24 */ /* 0x000fe2000f8e0205 */
[----:B------:R-:W-:Y:S01]  /*4c40*/  SHF.R.S32.HI R5, RZ, 0x1f, R7 ;  /* 0x0000001fff057819 */ /* 0x000fe20000011407 */
[----:B------:R-:W-:Y:S02]  /*4c50*/  ULDC.64 UR4, c[0x0][0x298] ;  /* 0x0000a60000047ab9 */ /* 0x000fe40000000a00 */
[----:B------:R-:W-:Y:S02]  /*4c60*/  IMAD.IADD R19, R19, 0x1, R12 ;  /* 0x0000000113137824 */ /* 0x000fe400078e020c */
[----:B------:R-:W-:Y:S02]  /*4c70*/  IMAD R5, R5, UR4, RZ ;  /* 0x0000000405057c24 */ /* 0x000fe4000f8e02ff */
[----:B------:R-:W-:-:S04]  /*4c80*/  IMAD.WIDE.U32 R18, R7, UR4, R18 ;  /* 0x0000000407127c25 */ /* 0x000fc8000f8e0012 */
[----:B------:R-:W-:Y:S01]  /*4c90*/  IMAD R5, R7, UR5, R5 ;  /* 0x0000000507057c24 */ /* 0x000fe2000f8e0205 */
[----:B------:R-:W-:Y:S02]  /*4ca0*/  ULDC.64 UR4, c[0x0][0x280] ;  /* 0x0000a00000047ab9 */ /* 0x000fe40000000a00 */
[----:B------:R-:W-:Y:S02]  /*4cb0*/  LEA R6, P0, R18, UR4, 0x1 ;  /* 0x0000000412067c11 */ /* 0x000fe4000f8008ff */
[----:B------:R-:W-:-:S04]  /*4cc0*/  IADD3 R5, R19, R5, RZ ;  /* 0x0000000513057210 */ /* 0x000fc80007ffe0ff */
[----:B------:R-:W-:-:S05]  /*4cd0*/  LEA.HI.X R7, R18, UR5, R5, 0x1, P0 ;  /* 0x0000000512077c11 */ /* 0x000fca00080f0c05 */
[----:B------:R-:W-:Y:S01]  /*4ce0*/  STG.E.64 desc[UR8][R6.64], R2 ;  /* 0x0000000206007986 */ /* 0x000fe2000c101b08 */
[----:B------:R-:W-:Y:S05]  /*4cf0*/  EXIT ;  /* 0x000000000000794d */ /* 0x000fea0003800000 */
        .weak           $__internal_6_$__cuda_sm20_div_s64
        .type           $__internal_6_$__cuda_sm20_div_s64,@function
        .size           $__internal_6_$__cuda_sm20_div_s64,(.L_x_3479 - $__internal_6_$__cuda_sm20_div_s64)
$__internal_6_$__cuda_sm20_div_s64:
[-C--:B------:R-:W-:Y:S02]  /*4d00*/  IADD3 R40, P0, RZ, -R22.reuse, RZ ;  /* 0x80000016ff287210 */ /* 0x080fe40007f1e0ff */
[----:B------:R-:W-:Y:S02]  /*4d10*/  ISETP.GE.AND P1, PT, R9, RZ, PT ;  /* 0x000000ff0900720c */ /* 0x000fe40003f26270 */
[----:B------:R-:W-:Y:S01]  /*4d20*/  ISETP.GE.AND P3, PT, R23, RZ, PT ;  /* 0x000000ff1700720c */ /* 0x000fe20003f66270 */
        /* <DEDUP_REMOVED lines=21> */
[----:B------:R-:W-:-:S04]  /*4e80*/  IMAD.WIDE.U32 R50, R49, R40, RZ ;  /* 0x0000002831327225 */ /* 0x000fc800078e00ff */
        /* <DEDUP_REMOVED lines=10> */
[----:B------:R-:W-:Y:S01]  /*4f30*/  LOP3.LUT R28, R9, R23, RZ, 0x3c, !PT ;  /* 0x00000017091c7212 */ /* 0x000fe200078e3cff */
[----:B------:R-:W-:-:S03]  /*4f40*/  IMAD.MOV.U32 R49, RZ, RZ, RZ ;  /* 0x000000ffff317224 */ /* 0x000fc600078e00ff */
[----:B------:R-:W-:Y:S02]  /*4f50*/  IADD3 R25, P0, R19, R25, RZ ;  /* 0x0000001913197210 */ /* 0x000fe40007f1e0ff */
[----:B------:R-:W-:-:S04]  /*4f60*/  IADD3 R19, P2, RZ, -R24, RZ ;  /* 0x80000018ff137210 */ /* 0x000fc80007f5e0ff */
[----:B------:R-:W-:Y:S01]  /*4f70*/  SEL R24, R19, R24, !P3 ;  /* 0x0000001813187207 */ /* 0x000fe20005800000 */
[----:B------:R-:W-:Y:S01]  /*4f80*/  IMAD.X R19, RZ, RZ, ~R23, P2 ;  /* 0x000000ffff137224 */ /* 0x000fe200010e0e17 */
[----:B------:R-:W-:Y:S02]  /*4f90*/  ISETP.GE.AND P2, PT, R28, RZ, PT ;  /* 0x000000ff1c00720c */ /* 0x000fe40003f46270 */
        /* <DEDUP_REMOVED lines=13> */
[-C--:B------:R-:W-:Y:S01]  /*5070*/  ISETP.GE.U32.AND P3, PT, R24, R40.reuse, PT ;  /* 0x000000281800720c */ /* 0x080fe20003f66070 */
[----:B------:R-:W-:-:S05]  /*5080*/  IMAD R0, R28, R40, R0 ;  /* 0x000000281c007224 */ /* 0x000fca00078e0200 */
[----:B------:R-:W-:Y:S02]  /*5090*/  IADD3.X R19, ~R0, R19, RZ, P0, !PT ;  /* 0x0000001300137210 */ /* 0x000fe400007fe5ff */
[----:B------:R-:W-:Y:S02]  /*50a0*/  IADD3 R0, P1, R24, -R40, RZ ;  /* 0x8000002818007210 */ /* 0x000fe40007f3e0ff */
[----:B------:R-:W-:-:S04]  /*50b0*/  ISETP.GE.U32.AND.EX P3, PT, R19, R41, PT, P3 ;  /* 0x000000291300720c */ /* 0x000fc80003f66130 */
[----:B------:R-:W-:-:S04]  /*50c0*/  SEL R0, R0, R24, P3 ;  /* 0x0000001800007207 */ /* 0x000fc80001800000 */
[----:B------:R-:W-:Y:S01]  /*50d0*/  ISETP.GE.U32.AND P0, PT, R0, R40, PT ;  /* 0x000000280000720c */ /* 0x000fe20003f06070 */
[----:B------:R-:W-:Y:S01]  /*50e0*/  IMAD.X R0, R19, 0x1, ~R41, P1 ;  /* 0x0000000113007824 */ /* 0x000fe200008e0e29 */
[----:B------:R-:W-:-:S04]  /*50f0*/  IADD3 R24, P1, R25, 0x1, RZ ;  /* 0x0000000119187810 */ /* 0x000fc80007f3e0ff */
[----:B------:R-:W-:Y:S01]  /*5100*/  SEL R0, R0, R19, P3 ;  /* 0x0000001300007207 */ /* 0x000fe20001800000 */
[----:B------:R-:W-:Y:S01]  /*5110*/  IMAD.X R19, RZ, RZ, R28, P1 ;  /* 0x000000ffff137224 */ /* 0x000fe200008e061c */
[----:B------:R-:W-:Y:S02]  /*5120*/  SEL R24, R24, R25, P3 ;  /* 0x0000001918187207 */ /* 0x000fe40001800000 */
[----:B------:R-:W-:Y:S02]  /*5130*/  ISETP.GE.U32.AND.EX P1, PT, R0, R41, PT, P0 ;  /* 0x000000290000720c */ /* 0x000fe40003f26100 */
[----:B------:R-:W-:Y:S02]  /*5140*/  SEL R19, R19, R28, P3 ;  /* 0x0000001c13137207 */ /* 0x000fe40001800000 */
[----:B------:R-:W-:-:S04]  /*5150*/  IADD3 R25, P0, R24, 0x1, RZ ;  /* 0x0000000118197810 */ /* 0x000fc80007f1e0ff */
[----:B------:R-:W-:Y:S01]  /*5160*/  SEL R25, R25, R24, P1 ;  /* 0x0000001819197207 */ /* 0x000fe20000800000 */
[----:B------:R-:W-:Y:S01]  /*5170*/  IMAD.X R0, RZ, RZ, R19, P0 ;  /* 0x000000ffff007224 */ /* 0x000fe200000e0613 */
[----:B------:R-:W-:-:S04]  /*5180*/  ISETP.NE.U32.AND P0, PT, R22, RZ, PT ;  /* 0x000000ff1600720c */ /* 0x000fc80003f05070 */
[----:B------:R-:W-:Y:S02]  /*5190*/  SEL R19, R0, R19, P1 ;  /* 0x0000001300137207 */ /* 0x000fe40000800000 */
[----:B------:R-:W-:Y:S02]  /*51a0*/  IADD3 R0, P1, RZ, -R25, RZ ;  /* 0x80000019ff007210 */ /* 0x000fe40007f3e0ff */
[----:B------:R-:W-:Y:S02]  /*51b0*/  ISETP.NE.AND.EX P0, PT, R9, RZ, PT, P0 ;  /* 0x000000ff0900720c */ /* 0x000fe40003f05300 */
[----:B------:R-:W-:Y:S02]  /*51c0*/  IADD3.X R24, RZ, ~R19, RZ, P1, !PT ;  /* 0x80000013ff187210 */ /* 0x000fe40000ffe4ff */
[----:B------:R-:W-:Y:S01]  /*51d0*/  SEL R0, R0, R25, !P2 ;  /* 0x0000001900007207 */ /* 0x000fe20005000000 */
[----:B------:R-:W-:Y:S01]  /*51e0*/  IMAD.MOV.U32 R25, RZ, RZ, 0x0 ;  /* 0x00000000ff197424 */ /* 0x000fe200078e00ff */
[----:B------:R-:W-:-:S02]  /*51f0*/  SEL R24, R24, R19, !P2 ;  /* 0x0000001318187207 */ /* 0x000fc40005000000 */
[----:B------:R-:W-:Y:S02]  /*5200*/  SEL R0, R0, 0xffffffff, P0 ;  /* 0xffffffff00007807 */ /* 0x000fe40000000000 */
[----:B------:R-:W-:Y:S01]  /*5210*/  SEL R19, R24, 0xffffffff, P0 ;  /* 0xffffffff18137807 */ /* 0x000fe20000000000 */
[----:B------:R-:W-:-:S04]  /*5220*/  IMAD.MOV.U32 R24, RZ, RZ, R21 ;  /* 0x000000ffff187224 */ /* 0x000fc800078e0015 */
[----:B------:R-:W-:Y:S05]  /*5230*/  RET.REL.NODEC R24 `(_ZN13pytorch_flash32flash_fwd_splitkv_combine_kernelI23Flash_fwd_kernel_traitsILi128ELi64ELi128ELi4ELb0ELb0EN7cutlass10bfloat16_tE19Flash_kernel_traitsILi128ELi64ELi128ELi4ES3_EELi4ELi1ELb0EEEvNS_16Flash_fwd_paramsE) ;  /* 0xffffffac18707950 */ /* 0x000fea0003c3ffff */
.L_x_410:
        /* <DEDUP_REMOVED lines=12> */
.L_x_3479:


//--------------------- .text._ZN13pytorch_flash32flash_fwd_splitkv_combine_kernelI23Flash_fwd_kernel_traitsILi128ELi64ELi128ELi4ELb0ELb0EN7cutlass10bfloat16_tE19Flash_kernel_traitsILi128ELi64ELi128ELi4ES3_EELi4ELi7ELb1EEEvNS_16Flash_fwd_paramsE --------------------------
	.section	.text._ZN13pytorch_flash32flash_fwd_splitkv_combine_kernelI23Flash_fwd_kernel_traitsILi128ELi64ELi128ELi4ELb0ELb0EN7cutlass10bfloat16_tE19Flash_kernel_traitsILi128ELi64ELi128ELi4ES3_EELi4ELi7ELb1EEEvNS_16Flash_fwd_paramsE,"ax",@progbits
	.sectionflags	@"SHF_BARRIERS=1"
	.align	128
        .global         _ZN13pytorch_flash32flash_fwd_splitkv_combine_kernelI23Flash_fwd_kernel_traitsILi128ELi64ELi128ELi4ELb0ELb0EN7cutlass10bfloat16_tE19Flash_kernel_traitsILi128ELi64ELi128ELi4ES3_EELi4ELi7ELb1EEEvNS_16Flash_fwd_paramsE
        .type           _ZN13pytorch_flash32flash_fwd_splitkv_combine_kernelI23Flash_fwd_kernel_traitsILi128ELi64ELi128ELi4ELb0ELb0EN7cutlass10bfloat16_tE19Flash_kernel_traitsILi128ELi64ELi128ELi4ES3_EELi4ELi7ELb1EEEvNS_16Flash_fwd_paramsE,@function
        .size           _ZN13pytorch_flash32flash_fwd_splitkv_combine_kernelI23Flash_fwd_kernel_traitsILi128ELi64ELi128ELi4ELb0ELb0EN7cutlass10bfloat16_tE19Flash_kernel_traitsILi128ELi64ELi128ELi4ES3_EELi4ELi7ELb1EEEvNS_16Flash_fwd_paramsE,(.L_x_3480 - _ZN13pytorch_flash32flash_fwd_splitkv_combine_kernelI23Flash_fwd_kernel_traitsILi128ELi64ELi128ELi4ELb0ELb0EN7cutlass10bfloat16_tE19Flash_kernel_traitsILi128ELi64ELi128ELi4ES3_EELi4ELi7ELb1EEEvNS_16Flash_fwd_paramsE)
        .other          _ZN13pytorch_flash32flash_fwd_splitkv_combine_kernelI23Flash_fwd_kernel_traitsILi128ELi64ELi128ELi4ELb0ELb0EN7cutlass10bfloat16_tE19Flash_kernel_traitsILi128ELi64ELi128ELi4ES3_EELi4ELi7ELb1EEEvNS_16Flash_fwd_paramsE,@"STO_CUDA_ENTRY STV_DEFAULT"
_ZN13pytorch_flash32flash_fwd_splitkv_combine_kernelI23Flash_fwd_kernel_traitsILi128ELi64ELi128ELi4ELb0ELb0EN7cutlass10bfloat16_tE19Flash_kernel_traitsILi128ELi64ELi128ELi4ES3_EELi4ELi7ELb1EEEvNS_16Flash_fwd_paramsE:
.text._ZN13pytorch_flash32flash_fwd_splitkv_combine_kernelI23Flash_fwd_kernel_traitsILi128ELi64ELi128ELi4ELb0ELb0EN7cutlass10bfloat16_tE19Flash_kernel_traitsILi128ELi64ELi128ELi4ES3_EELi4ELi7ELb1EEEvNS_16Flash_fwd_paramsE:
        /* <DEDUP_REMOVED lines=15> */
[----:B------:R-:W-:Y:S05]  /*00f0*/  CALL.REL.NOINC `($__internal_7_$__cuda_sm20_div_s64) ;  /* 0x0000005400687944 */ /* 0x000fea0003c00000 */
[----:B------:R-:W-:Y:S05]  /*0100*/  BRA `(.L_x_412) ;  /* 0x00000000004c7947 */ /* 0x000fea0003800000 */
.L_x_411:
        /* <DEDUP_REMOVED lines=19> */
.L_x_412:
        /* <DEDUP_REMOVED lines=31> */
[----:B------:R-:W-:Y:S05]  /*0430*/  CALL.REL.NOINC `($__internal_7_$__cuda_sm20_div_s64) ;  /* 0x0000005000987944 */ /* 0x000fea0003c00000 */
[----:B------:R-:W-:Y:S02]  /*0440*/  MOV R10, R20 ;  /* 0x00000014000a7202 */ /* 0x000fe40000000f00 */
[----:B------:R-:W-:Y:S01]  /*0450*/  MOV R11, R21 ;  /* 0x00000015000b7202 */ /* 0x000fe20000000f00 */
[----:B------:R-:W-:Y:S05]  /*0460*/  BRA `(.L_x_415) ;  /* 0x00000000004c7947 */ /* 0x000fea0003800000 */
.L_x_414:
        /* <DEDUP_REMOVED lines=19> */
.L_x_415:
[----:B------:R-:W-:Y:S05]  /*05a0*/  BSYNC B0 ;  /* 0x0000000000007941 */ /* 0x000fea0003800000 */
.L_x_413:
        /* <DEDUP_REMOVED lines=17> */
[----:B------:R-:W-:Y:S05]  /*06c0*/  CALL.REL.NOINC `($__internal_7_$__cuda_sm20_div_s64) ;  /* 0x0000004c00f47944 */ /* 0x000fea0003c00000 */
[----:B------:R-:W-:Y:S05]  /*06d0*/  BRA `(.L_x_417) ;  /* 0x0000000000507947 */ /* 0x000fea0003800000 */
.L_x_416:
        /* <DEDUP_REMOVED lines=20> */
.L_x_417:
        /* <DEDUP_REMOVED lines=26> */
[----:B------:R-:W-:Y:S05]  /*09c0*/  CALL.REL.NOINC `($__internal_7_$__cuda_sm20_div_s64) ;  /* 0x0000004c00347944 */ /* 0x000fea0003c00000 */
[----:B------:R-:W-:Y:S05]  /*09d0*/  BRA `(.L_x_420) ;  /* 0x00000000004c7947 */ /* 0x000fea0003800000 */
.L_x_419:
        /* <DEDUP_REMOVED lines=19> */
.L_x_420:
[----:B------:R-:W-:Y:S05]  /*0b10*/  BSYNC B0 ;  /* 0x0000000000007941 */ /* 0x000fea0003800000 */
.L_x_418:
        /* <DEDUP_REMOVED lines=70> */
[----:B------:R-:W-:Y:S05]  /*0f80*/  CALL.REL.NOINC `($__internal_7_$__cuda_sm20_div_s64) ;  /* 0x0000004400c47944 */ /* 0x000fea0003c00000 */
[----:B------:R-:W-:Y:S02]  /*0f90*/  MOV R46, R20 ;  /* 0x00000014002e7202 */ /* 0x000fe40000000f00 */
[----:B------:R-:W-:Y:S01]  /*0fa0*/  MOV R47, R21 ;  /* 0x00000015002f7202 */ /* 0x000fe20000000f00 */
[----:B------:R-:W-:Y:S05]  /*0fb0*/  BRA `(.L_x_423) ;  /* 0x00000000004c7947 */ /* 0x000fea0003800000 */
.L_x_422:
        /* <DEDUP_REMOVED lines=19> */
.L_x_423:
[----:B------:R-:W-:Y:S05]  /*10f0*/  BSYNC B0 ;  /* 0x0000000000007941 */ /* 0x000fea0003800000 */
.L_x_421:
        /* <DEDUP_REMOVED lines=17> */
.L_x_424:
[----:B------:R-:W-:Y:S05]  /*1210*/  @P1 BRA `(.L_x_425) ;  /* 0x0000000000181947 */ /* 0x000fea0003800000 */
[C---:B------:R-:W-:Y:S02]  /*1220*/  ISETP.GT.AND P0, PT, R6.reuse, RZ, PT ;  /* 0x000000ff0600720c */ /* 0x040fe40003f04270 */
[----:B------:R-:W-:Y:S02]  /*1230*/  SHF.R.S32.HI R4, RZ, 0x1f, R6 ;  /* 0x0000001fff047819 */ /* 0x000fe40000011406 */
[----:B------:R-:W-:Y:S02]  /*1240*/  LEA.HI.SX32 R28, R6, 0x1, 0x1 ;  /* 0x00000001061c7811 */ /* 0x000fe400078f0aff */
[----:B------:R-:W-:-:S07]  /*1250*/  SHF.R.S32.HI R3, RZ, 0x1f, R3 ;  /* 0x0000001fff037819 */ /* 0x000fce0000011403 */
[----:B------:R-:W-:-:S04]  /*1260*/  @!P0 IMAD.MOV R28, RZ, RZ, R4 ;  /* 0x000000ffff1c8224 */ /* 0x000fc800078e0204 */
[----:B------:R-:W-:-:S07]  /*1270*/  IMAD R28, R3, R28, RZ ;  /* 0x0000001c031c7224 */ /* 0x000fce00078e02ff */
.L_x_425:
        /* <DEDUP_REMOVED lines=135> */
.L_x_426:
        /* <DEDUP_REMOVED lines=8> */
[----:B------:R-:W-:Y:S05]  /*1b70*/  CALL.REL.NOINC `($__internal_7_$__cuda_sm20_div_s64) ;  /* 0x0000003800c87944 */ /* 0x000fea0003c00000 */
[----:B------:R-:W-:Y:S02]  /*1b80*/  MOV R28, R20 ;  /* 0x00000014001c7202 */ /* 0x000fe40000000f00 */
[----:B------:R-:W-:Y:S01]  /*1b90*/  MOV R29, R21 ;  /* 0x00000015001d7202 */ /* 0x000fe20000000f00 */
[----:B------:R-:W-:Y:S05]  /*1ba0*/  BRA `(.L_x_429) ;  /* 0x00000000004c7947 */ /* 0x000fea0003800000 */
.L_x_428:
        /* <DEDUP_REMOVED lines=19> */
.L_x_429:
[----:B------:R-:W-:Y:S05]  /*1ce0*/  BSYNC B0 ;  /* 0x0000000000007941 */ /* 0x000fea0003800000 */
.L_x_427:
        /* <DEDUP_REMOVED lines=206> */
.L_x_431:
[----:B------:R-:W-:Y:S05]  /*29d0*/  BSYNC B0 ;  /* 0x0000000000007941 */ /* 0x000fea0003800000 */
.L_x_430:
        /* <DEDUP_REMOVED lines=28> */
[----:B------:R-:W-:Y:S05]  /*2ba0*/  CALL.REL.NOINC `($__internal_7_$__cuda_sm20_div_s64) ;  /* 0x0000002800bc7944 */ /* 0x000fea0003c00000 */
        /* <DEDUP_REMOVED lines=10> */
.L_x_436:
        /* <DEDUP_REMOVED lines=23> */
.L_x_437:
[----:B------:R-:W-:Y:S05]  /*2dc0*/  BSYNC B0 ;  /* 0x0000000000007941 */ /* 0x000fea0003800000 */
.L_x_435:
[----:B------:R-:W-:Y:S01]  /*2dd0*/  LOP3.LUT R20, R19, R0, RZ, 0xfc, !PT ;  /* 0x0000000013147212 */ /* 0x000fe200078efcff */
[----:B------:R-:W-:Y:S03]  /*2de0*/  BSSY B0, `(.L_x_438) ;  /* 0x0000027000007945 */ /* 0x000fe60003800000 */
[----:B------:R-:W-:-:S13]  /*2df0*/  ISETP.NE.U32.AND P0, PT, R20, RZ, PT ;  /* 0x000000ff1400720c */ /* 0x000fda0003f05070 */
[----:B------:R-:W-:Y:S05]  /*2e00*/  @!P0 BRA `(.L_x_439) ;  /* 0x0000000000388947 */ /* 0x000fea0003800000 */
[----:B------:R-:W-:Y:S01]  /*2e10*/  IMAD.MOV.U32 R26, RZ, RZ, R38 ;  /* 0x000000ffff1a7224 */ /* 0x000fe200078e0026 */
[----:B------:R-:W-:Y:S02]  /*2e20*/  MOV R25, R0 ;  /* 0x0000000000197202 */ /* 0x000fe40000000f00 */
[----:B------:R-:W-:Y:S02]  /*2e30*/  MOV R24, 0x2e50 ;  /* 0x00002e5000187802 */ /* 0x000fe40000000f00 */
[----:B------:R-:W-:Y:S05]  /*2e40*/  CALL.REL.NOINC `($__internal_7_$__cuda_sm20_div_s64) ;  /* 0x0000002800147944 */ /* 0x000fea0003c00000 */
        /* <DEDUP_REMOVED lines=10> */
.L_x_439:
        /* <DEDUP_REMOVED lines=22> */
.L_x_440:
[----:B------:R-:W-:Y:S05]  /*3050*/  BSYNC B0 ;  /* 0x0000000000007941 */ /* 0x000fea0003800000 */
.L_x_438:
        /* <DEDUP_REMOVED lines=13> */
[----:B------:R-:W-:Y:S05]  /*3130*/  CALL.REL.NOINC `($__internal_7_$__cuda_sm20_div_s64) ;  /* 0x0000002400587944 */ /* 0x000fea0003c00000 */
        /* <DEDUP_REMOVED lines=9> */
.L_x_442:
        /* <DEDUP_REMOVED lines=22> */
.L_x_443:
[----:B------:R-:W-:Y:S05]  /*3330*/  BSYNC B0 ;  /* 0x0000000000007941 */ /* 0x000fea0003800000 */
.L_x_441:
        /* <DEDUP_REMOVED lines=45> */
[----:B------:R-:W-:Y:S05]  /*3610*/  CALL.REL.NOINC `($__internal_7_$__cuda_sm20_div_s64) ;  /* 0x0000002000207944 */ /* 0x000fea0003c00000 */
        /* <DEDUP_REMOVED lines=12> */
.L_x_445:
        /* <DEDUP_REMOVED lines=23> */
.L_x_446:
[----:B------:R-:W-:Y:S05]  /*3850*/  BSYNC B0 ;  /* 0x0000000000007941 */ /* 0x000fea0003800000 */
.L_x_444:
        /* <DEDUP_REMOVED lines=9> */
[----:B------:R-:W-:Y:S05]  /*38f0*/  CALL.REL.NOINC `($__internal_7_$__cuda_sm20_div_s64) ;  /* 0x0000001c00687944 */ /* 0x000fea0003c00000 */
        /* <DEDUP_REMOVED lines=9> */
.L_x_448:
        /* <DEDUP_REMOVED lines=23> */
.L_x_449:
[----:B------:R-:W-:Y:S05]  /*3b00*/  BSYNC B0 ;  /* 0x0000000000007941 */ /* 0x000fea0003800000 */
.L_x_447:
        /* <DEDUP_REMOVED lines=18> */
[----:B------:R-:W-:Y:S05]  /*3c30*/  CALL.REL.NOINC `($__internal_7_$__cuda_sm20_div_s64) ;  /* 0x0000001800987944 */ /* 0x000fea0003c00000 */
[----:B------:R-:W-:-:S04]  /*3c40*/  IADD3 R17, P0, RZ, -R20, RZ ;  /* 0x80000014ff117210 */ /* 0x000fc80007f1e0ff */
[----:B------:R-:W-:Y:S01]  /*3c50*/  IADD3.X R18, RZ, ~R21, RZ, P0, !PT ;  /* 0x80000015ff127210 */ /* 0x000fe200007fe4ff */
[----:B------:R-:W-:-:S04]  /*3c60*/  IMAD.WIDE.U32 R50, R15, R17, R50 ;  /* 0x000000110f327225 */ /* 0x000fc800078e0032 */
[----:B------:R-:W-:-:S04]  /*3c70*/  IMAD R18, R18, R15, RZ ;  /* 0x0000000f12127224 */ /* 0x000fc800078e02ff */
[----:B------:R-:W-:-:S05]  /*3c80*/  IMAD R14, R14, R17, R18 ;  /* 0x000000110e0e7224 */ /* 0x000fca00078e0212 */
[----:B------:R-:W-:Y:S01]  /*3c90*/  IADD3 R14, R51, R14, RZ ;  /* 0x0000000e330e7210 */ /* 0x000fe20007ffe0ff */
[----:B------:R-:W-:Y:S05]  /*3ca0*/  BRA `(.L_x_452) ;  /* 0x00000000005c7947 */ /* 0x000fea0003800000 */
.L_x_451:
        /* <DEDUP_REMOVED lines=23> */
.L_x_452:
[----:B------:R-:W-:Y:S05]  /*3e20*/  BSYNC B0 ;  /* 0x0000000000007941 */ /* 0x000fea0003800000 */
.L_x_450:
        /* <DEDUP_REMOVED lines=32> */
.L_x_454:
        /* <DEDUP_REMOVED lines=23> */
.L_x_455:
[----:B------:R-:W-:Y:S05]  /*41a0*/  BSYNC B0 ;  /* 0x0000000000007941 */ /* 0x000fea0003800000 */
.L_x_453:
        /* <DEDUP_REMOVED lines=25> */
.L_x_457:
        /* <DEDUP_REMOVED lines=23> */
.L_x_458:
[----:B------:R-:W-:Y:S05]  /*44b0*/  BSYNC B0 ;  /* 0x0000000000007941 */ /* 0x000fea0003800000 */
.L_x_456:
        /* <DEDUP_REMOVED lines=21> */
.L_x_434:
[----:B------:R-:W-:Y:S02]  /*4610*/  ULDC.64 UR4, c[0x0][0x2b0] ;  /* 0x0000ac0000047ab9 */ /* 0x000fe40000000a00 */
[----:B------:R-:W-:-:S04]  /*4620*/  LEA R2, P0, R42, UR4, 0x2 ;  /* 0x000000042a027c11 */ /* 0x000fc8000f8010ff */
[----:B------:R-:W-:-:S05]  /*4630*/  LEA.HI.X R3, R42, UR5, R43, 0x2, P0 ;  /* 0x000000052a037c11 */ /* 0x000fca00080f142b */
[----:B------:R0:W-:Y:S04]  /*4640*/  STG.E desc[UR8][R2.64], R30 ;  /* 0x0000001e02007986 */ /* 0x0001e8000c101908 */
.L_x_433:
[----:B------:R-:W-:Y:S05]  /*4650*/  BSYNC B1 ;  /* 0x0000000000017941 */ /* 0x000fea0003800000 */
.L_x_432:
[----:B------:R-:W2:Y:S01]  /*4660*/  LDC R19, c[0x0][0x3c4] ;  /* 0x0000f100ff137b82 */ /* 0x000ea20000000800 */
[C---:B------:R-:W-:Y:S01]  /*4670*/  VIADD R4, R36.reuse, 0x20 ;  /* 0x0000002024047836 */ /* 0x040fe20000000000 */
[----:B------:R-:W-:Y:S01]  /*4680*/  BSSY B0, `(.L_x_459) ;  /* 0x0000014000007945 */ /* 0x000fe20003800000 */
[C---:B01----:R-:W-:Y:S02]  /*4690*/  VIADD R2, R36.reuse, 0x40 ;  /* 0x0000004024027836 */ /* 0x043fe40000000000 */
[C---:B------:R-:W-:Y:S01]  /*46a0*/  VIADD R0, R36.reuse, 0x60 ;  /* 0x0000006024007836 */ /* 0x040fe20000000000 */
[-C--:B--2---:R-:W-:Y:S02]  /*46b0*/  ISETP.GE.OR P2, PT, R36, R19.reuse, P5 ;  /* 0x000000132400720c */ /* 0x084fe40002f46670 */
        /* <DEDUP_REMOVED lines=16> */
.L_x_460:
[----:B------:R-:W-:Y:S05]  /*47c0*/  BSYNC B0 ;  /* 0x0000000000007941 */ /* 0x000fea0003800000 */
.L_x_459:
        /* <DEDUP_REMOVED lines=14> */
.L_x_462:
[----:B------:R-:W-:Y:S05]  /*48b0*/  BSYNC B0 ;  /* 0x0000000000007941 */ /* 0x000fea0003800000 */
.L_x_461:
        /* <DEDUP_REMOVED lines=14> */
.L_x_464:
[----:B------:R-:W-:Y:S05]  /*49a0*/  BSYNC B0 ;  /* 0x0000000000007941 */ /* 0x000fea0003800000 */
.L_x_463:
        /* <DEDUP_REMOVED lines=14> */
.L_x_466:
[----:B------:R-:W-:Y:S05]  /*4a90*/  BSYNC B0 ;  /* 0x0000000000007941 */ /* 0x000fea0003800000 */
.L_x_465:
[----:B------:R-:W-:Y:S01]  /*4aa0*/  BAR.SYNC.DEFER_BLOCKING 0x0 ;  /* 0x0000000000007b1d */ /* 0x000fe20000010000 */
[----:B------:R-:W-:Y:S01]  /*4ab0*/  ISETP.GE.AND P0, PT, R19, 0x1, PT ;  /* 0x000000011300780c */ /* 0x000fe20003f06270 */
[----:B------:R-:W-:Y:S01]  /*4ac0*/  HFMA2.MMA R0, -RZ, RZ, 0, 0 ;  /* 0x00000000ff007435 */ /* 0x000fe200000001ff */
[----:B------:R-:W-:Y:S01]  /*4ad0*/  IMAD.SHL.U32 R36, R36, 0x4, RZ ;  /* 0x0000000424247824 */ /* 0x000fe200078e00ff */
[----:B0123--:R-:W-:Y:S01]  /*4ae0*/  CS2R R2, SRZ ;  /* 0x0000000000027805 */ /* 0x00ffe2000001ff00 */
[----:B------:R-:W-:-:S09]  /*4af0*/  IMAD.MOV.U32 R5, RZ, RZ, RZ ;  /* 0x000000ffff057224 */ /* 0x000fd200078e00ff */
[----:B------:R-:W-:Y:S05]  /*4b00*/  @!P0 BRA `(.L_x_467) ;  /* 0x0000000400988947 */ /* 0x000fea0003800000 */
[----:B------:R-:W-:Y:S01]  /*4b10*/  ULDC UR10, c[0x0][0x2dc] ;  /* 0x0000b700000a7ab9 */ /* 0x000fe20000000800 */
[----:B------:R-:W0:Y:S01]  /*4b20*/  S2UR UR6, SR_CgaCtaId ;  /* 0x00000000000679c3 */ /* 0x000e220000008800 */
[----:B------:R-:W-:Y:S01]  /*4b30*/  UIMAD UR4, UR7, UR10, URZ ;  /* 0x0000000a070472a4 */ /* 0x000fe2000f8e023f */
[----:B------:R-:W-:Y:S01]  /*4b40*/  IMAD R21, R12, 0x80, R36 ;  /* 0x000000800c157824 */ /* 0x000fe200078e0224 */
[----:B------:R-:W-:Y:S01]  /*4b50*/  PLOP3.LUT P4, PT, PT, PT, PT, 0x80, 0x0 ;  /* 0x000000000000781c */ /* 0x000fe20003f8f070 */
[C---:B------:R-:W-:Y:S01]  /*4b60*/  IMAD R16, R7.reuse, UR10, RZ ;  /* 0x0000000a07107c24 */ /* 0x040fe2000f8e02ff */
[----:B------:R-:W-:Y:S01]  /*4b70*/  USHF.R.S32.HI UR11, URZ, 0x1f, UR4 ;  /* 0x0000001f3f0b7899 */ /* 0x000fe20008011404 */
[----:B------:R-:W-:Y:S01]  /*4b80*/  VIADD R15, R7, -UR7 ;  /* 0x80000007070f7c36 */ /* 0x000fe20008000000 */
[----:B------:R-:W-:Y:S01]  /*4b90*/  IADD3 R0, P0, R21, UR4, RZ ;  /* 0x0000000415007c10 */ /* 0x000fe2000ff1e0ff */
[----:B------:R-:W-:Y:S01]  /*4ba0*/  ULDC.64 UR4, c[0x0][0x288] ;  /* 0x0000a20000047ab9 */ /* 0x000fe20000000a00 */
[----:B------:R-:W1:Y:S01]  /*4bb0*/  LDC R13, c[0x0][0x3c4] ;  /* 0x0000f100ff0d7b82 */ /* 0x000e620000000800 */
[----:B------:R-:W-:-:S02]  /*4bc0*/  CS2R R8, SRZ ;  /* 0x0000000000087805 */ /* 0x000fc4000001ff00 */
[----:B------:R-:W-:Y:S02]  /*4bd0*/  LEA.HI.X.SX32 R21, R21, UR11, 0x1, P0 ;  /* 0x0000000b15157c11 */ /* 0x000fe400080f0eff */
[----:B------:R-:W-:Y:S02]  /*4be0*/  CS2R R10, SRZ ;  /* 0x00000000000a7805 */ /* 0x000fe4000001ff00 */
[----:B------:R-:W-:Y:S01]  /*4bf0*/  LEA R20, P0, R0, UR4, 0x2 ;  /* 0x0000000400147c11 */ /* 0x000fe2000f8010ff */
[----:B------:R-:W-:Y:S01]  /*4c00*/  UMOV UR4, 0x400 ;  /* 0x0000040000047882 */ /* 0x000fe20000000000 */
[----:B------:R-:W-:Y:S02]  /*4c10*/  IMAD.WIDE R16, R16, 0x4, RZ ;  /* 0x0000000410107825 */ /* 0x000fe400078e02ff */
[----:B------:R-:W-:Y:S01]  /*4c20*/  LEA.HI.X R21, R0, UR5, R21, 0x2, P0 ;  /* 0x0000000500157c11 */ /* 0x000fe200080f1415 */
[----:B------:R-:W-:Y:S01]  /*4c30*/  UMOV UR5, URZ ;  /* 0x0000003f00057c82 */ /* 0x000fe20008000000 */
[----:B------:R-:W-:Y:S01]  /*4c40*/  ISETP.GT.AND P0, PT, R19, 0x3, PT ;  /* 0x000000031300780c */ /* 0x000fe20003f04270 */
[----:B------:R-:W-:Y:S01]  /*4c50*/  IMAD.MOV.U32 R0, RZ, RZ, RZ ;  /* 0x000000ffff007224 */ /* 0x000fe200078e00ff */
[----:B0-----:R-:W-:-:S06]  /*4c60*/  ULEA UR4, UR6, UR4, 0x18 ;  /* 0x0000000406047291 */ /* 0x001fcc000f8ec03f */
[----:B------:R-:W-:-:S05]  /*4c70*/  LEA R6, R12, UR4, 0x2 ;  /* 0x000000040c067c11 */ /* 0x000fca000f8e10ff */
[----:B------:R-:W-:Y:S05]  /*4c80*/  @!P0 BRA `(.L_x_468) ;  /* 0x0000000000a48947 */ /* 0x000fea0003800000 */
[----:B------:R-:W-:Y:S01]  /*4c90*/  PLOP3.LUT P4, PT, PT, PT, PT, 0x8, 0x0 ;  /* 0x000000000000781c */ /* 0x000fe20003f8e170 */
[----:B------:R-:W-:Y:S01]  /*4ca0*/  VIADD R14, R19, 0xfffffffd ;  /* 0xfffffffd130e7836 */ /* 0x000fe20000000000 */
[CC--:B------:R-:W-:Y:S02]  /*4cb0*/  ISETP.GE.AND P3, PT, R12.reuse, R15.reuse, PT ;  /* 0x0000000f0c00720c */ /* 0x0c0fe40003f66270 */
[----:B------:R-:W-:-:S13]  /*4cc0*/  ISETP.GE.AND P0, PT, R12, R15, PT ;  /* 0x0000000f0c00720c */ /* 0x000fda0003f06270 */
.L_x_469:
[----:B------:R0:W2:Y:S01]  /*4cd0*/  @!P3 LDG.E.128 R8, desc[UR8][R20.64] ;  /* 0x000000081408b981 */ /* 0x0000a2000c1e1d00 */
[----:B------:R-:W-:Y:S01]  /*4ce0*/  PLOP3.LUT P3, PT, P0, PT, PT, 0x80, 0x0 ;  /* 0x000000000000781c */ /* 0x000fe2000076f070 */
[----:B------:R-:W-:Y:S01]  /*4cf0*/  UIADD3 UR5, UR5, 0x4, URZ ;  /* 0x0000000405057890 */ /* 0x000fe2000fffe03f */
[----:B------:R-:W-:Y:S01]  /*4d00*/  IADD3 R22, P1, R16, R20, RZ ;  /* 0x0000001410167210 */ /* 0x000fe20007f3e0ff */
[----:B------:R-:W2:Y:S03]  /*4d10*/  LDS R4, [R6] ;  /* 0x0000000006047984 */ /* 0x000ea60000000800 */
[C---:B------:R-:W-:Y:S02]  /*4d20*/  IADD3.X R23, R17.reuse, R21, RZ, P1, !PT ;  /* 0x0000001511177210 */ /* 0x040fe40000ffe4ff */
[----:B------:R-:W-:Y:S02]  /*4d30*/  ISETP.LE.AND P2, PT, R14, UR5, PT ;  /* 0x000000050e007c0c */ /* 0x000fe4000bf43270 */
[C---:B0-----:R-:W-:Y:S04]  /*4d40*/  IADD3 R20, P1, R16.reuse, R22, RZ ;  /* 0x0000001610147210 */ /* 0x041fe80007f3e0ff */
[C---:B------:R-:W-:Y:S02]  /*4d50*/  IADD3.X R21, R17.reuse, R23, RZ, P1, !PT ;  /* 0x0000001711157210 */ /* 0x040fe40000ffe4ff */
[----:B------:R-:W-:Y:S04]  /*4d60*/  IADD3 R18, P1, R16, R20, RZ ;  /* 0x0000001410127210 */ /* 0x000fe80007f3e0ff */
[C---:B------:R-:W-:Y:S01]  /*4d70*/  IADD3.X R19, R17.reuse, R21, RZ, P1, !PT ;  /* 0x0000001511137210 */ /* 0x040fe20000ffe4ff */
[C---:B--2---:R-:W-:Y:S01]  /*4d80*/  FFMA R5, R4.reuse, R8, R5 ;  /* 0x0000000804057223 */ /* 0x044fe20000000005 */
[C---:B------:R-:W-:Y:S01]  /*4d90*/  FFMA R2, R4.reuse, R9, R2 ;  /* 0x0000000904027223 */ /* 0x040fe20000000002 */
[C---:B------:R-:W-:Y:S01]  /*4da0*/  FFMA R3, R4.reuse, R10, R3 ;  /* 0x0000000a04037223 */ /* 0x040fe20000000003 */
[----:B------:R-:W-:Y:S02]  /*4db0*/  FFMA R0, R4, R11, R0 ;  /* 0x0000000b04007223 */ /* 0x000fe40000000000 */
[----:B------:R-:W2:Y:S04]  /*4dc0*/  @!P3 LDG.E.128 R8, desc[UR8][R22.64] ;  /* 0x000000081608b981 */ /* 0x000ea8000c1e1d00 */
[----:B------:R-:W2:Y:S02]  /*4dd0*/  LDS R4, [R6+0x14] ;  /* 0x0000140006047984 */ /* 0x000ea40000000800 */
[C---:B--2---:R-:W-:Y:S01]  /*4de0*/  FFMA R5, R4.reuse, R8, R5 ;  /* 0x0000000804057223 */ /* 0x044fe20000000005 */
[C---:B------:R-:W-:Y:S01]  /*4df0*/  FFMA R2, R4.reuse, R9, R2 ;  /* 0x0000000904027223 */ /* 0x040fe20000000002 */
[C---:B------:R-:W-:Y:S01]  /*4e00*/  FFMA R3, R4.reuse, R10, R3 ;  /* 0x0000000a04037223 */ /* 0x040fe20000000003 */
[----:B------:R-:W-:Y:S02]  /*4e10*/  FFMA R0, R4, R11, R0 ;  /* 0x0000000b04007223 */ /* 0x000fe40000000000 */
[----:B------:R0:W2:Y:S04]  /*4e20*/  @!P3 LDG.E.128 R8, desc[UR8][R20.64] ;  /* 0x000000081408b981 */ /* 0x0000a8000c1e1d00 */
[----:B------:R-:W2:Y:S01]  /*4e30*/  LDS R4, [R6+0x28] ;  /* 0x0000280006047984 */ /* 0x000ea20000000800 */
[----:B0-----:R-:W-:Y:S04]  /*4e40*/  IADD3 R20, P1, R16, R18, RZ ;  /* 0x0000001210147210 */ /* 0x001fe80007f3e0ff */
[----:B------:R-:W-:Y:S01]  /*4e50*/  IADD3.X R21, R17, R19, RZ, P1, !PT ;  /* 0x0000001311157210 */ /* 0x000fe20000ffe4ff */
[C---:B--2---:R-:W-:Y:S01]  /*4e60*/  FFMA R5, R4.reuse, R8, R5 ;  /* 0x0000000804057223 */ /* 0x044fe20000000005 */
[C---:B------:R-:W-:Y:S01]  /*4e70*/  FFMA R2, R4.reuse, R9, R2 ;  /* 0x0000000904027223 */ /* 0x040fe20000000002 */
[C---:B------:R-:W-:Y:S01]  /*4e80*/  FFMA R3, R4.reuse, R10, R3 ;  /* 0x0000000a04037223 */ /* 0x040fe20000000003 */
[----:B------:R-:W-:Y:S02]  /*4e90*/  FFMA R0, R4, R11, R0 ;  /* 0x0000000b04007223 */ /* 0x000fe40000000000 */
[----:B------:R-:W2:Y:S04]  /*4ea0*/  @!P3 LDG.E.128 R8, desc[UR8][R18.64] ;  /* 0x000000081208b981 */ /* 0x000ea8000c1e1d00 */
[----:B------:R0:W2:Y:S02]  /*4eb0*/  LDS R4, [R6+0x3c] ;  /* 0x00003c0006047984 */ /* 0x0000a40000000800 */
[----:B0-----:R-:W-:Y:S01]  /*4ec0*/  IADD3 R6, R6, 0x50, RZ ;  /* 0x0000005006067810 */ /* 0x001fe20007ffe0ff */
[C---:B--2---:R-:W-:Y:S01]  /*4ed0*/  FFMA R5, R4.reuse, R8, R5 ;  /* 0x0000000804057223 */ /* 0x044fe20000000005 */
[C---:B------:R-:W-:Y:S01]  /*4ee0*/  FFMA R2, R4.reuse, R9, R2 ;  /* 0x0000000904027223 */ /* 0x040fe20000000002 */
[C---:B------:R-:W-:Y:S01]  /*4ef0*/  FFMA R3, R4.reuse, R10, R3 ;  /* 0x0000000a04037223 */ /* 0x040fe20000000003 */
[----:B------:R-:W-:Y:S01]  /*4f00*/  FFMA R0, R4, R11, R0 ;  /* 0x0000000b04007223 */ /* 0x000fe20000000000 */
[----:B------:R-:W-:Y:S09]  /*4f10*/  @!P2 BRA `(.L_x_469) ;  /* 0xfffffffc006ca947 */ /* 0x000ff2000383ffff */
.L_x_468:
[----:B-1----:R-:W-:-:S04]  /*4f20*/  IADD3 R4, R13, -UR5, RZ ;  /* 0x800000050d047c10 */ /* 0x002fc8000fffe0ff */
[----:B------:R-:W-:-:S13]  /*4f30*/  ISETP.GT.AND P0, PT, R4, 0x1, PT ;  /* 0x000000010400780c */ /* 0x000fda0003f04270 */
[----:B------:R-:W-:Y:S05]  /*4f40*/  @!P0 BRA `(.L_x_470) ;  /* 0x0000000000588947 */ /* 0x000fea0003800000 */
[----:B------:R-:W-:Y:S01]  /*4f50*/  ISETP.GE.AND P0, PT, R12, R15, PT ;  /* 0x0000000f0c00720c */ /* 0x000fe20003f06270 */
[----:B------:R-:W0:-:S12]  /*4f60*/  LDS R4, [R6] ;  /* 0x0000000006047984 */ /* 0x000e180000000800 */
[----:B------:R-:W0:Y:S01]  /*4f70*/  @!P0 LDG.E.128 R8, desc[UR8][R20.64] ;  /* 0x0000000814088981 */ /* 0x000e22000c1e1d00 */
[----:B------:R-:W-:-:S04]  /*4f80*/  IADD3 R18, P1, R16, R20, RZ ;  /* 0x0000001410127210 */ /* 0x000fc80007f3e0ff */
[----:B------:R-:W-:Y:S01]  /*4f90*/  IADD3.X R19, R17, R21, RZ, P1, !PT ;  /* 0x0000001511137210 */ /* 0x000fe20000ffe4ff */
[-C--:B0-----:R-:W-:Y:S01]  /*4fa0*/  FFMA R5, R8, R4.reuse, R5 ;  /* 0x0000000408057223 */ /* 0x081fe20000000005 */
[-C--:B------:R-:W-:Y:S01]  /*4fb0*/  FFMA R2, R9, R4.reuse, R2 ;  /* 0x0000000409027223 */ /* 0x080fe20000000002 */
[-C--:B------:R-:W-:Y:S01]  /*4fc0*/  FFMA R3, R10, R4.reuse, R3 ;  /* 0x000000040a037223 */ /* 0x080fe20000000003 */
[----:B------:R-:W-:Y:S02]  /*4fd0*/  FFMA R0, R11, R4, R0 ;  /* 0x000000040b007223 */ /* 0x000fe40000000000 */
[----:B------:R-:W2:Y:S01]  /*4fe0*/  @!P0 LDG.E.128 R8, desc[UR8][R18.64] ;  /* 0x0000000812088981 */ /* 0x000ea2000c1e1d00 */
[----:B------:R-:W-:Y:S01]  /*4ff0*/  IADD3 R20, P0, R16, R18, RZ ;  /* 0x0000001210147210 */ /* 0x000fe20007f1e0ff */
[----:B------:R-:W-:Y:S01]  /*5000*/  UIADD3 UR5, UR5, 0x1, URZ ;  /* 0x0000000105057890 */ /* 0x000fe2000fffe03f */
[----:B------:R-:W-:Y:S01]  /*5010*/  IADD3 R14, R6, 0x14, RZ ;  /* 0x00000014060e7810 */ /* 0x000fe20007ffe0ff */
[----:B------:R0:W2:Y:S01]  /*5020*/  LDS R4, [R6+0x14] ;  /* 0x0000140006047984 */ /* 0x0000a20000000800 */
[----:B------:R-:W-:Y:S01]  /*5030*/  IADD3.X R21, R17, R19, RZ, P0, !PT ;  /* 0x0000001311157210 */ /* 0x000fe200007fe4ff */
[----:B------:R-:W-:Y:S01]  /*5040*/  UIADD3 UR5, UR5, 0x1, URZ ;  /* 0x0000000105057890 */ /* 0x000fe2000fffe03f */
[----:B------:R-:W-:-:S02]  /*5050*/  PLOP3.LUT P4, PT, PT, PT, PT, 0x8, 0x0 ;  /* 0x000000000000781c */ /* 0x000fc40003f8e170 */
[----:B0-----:R-:W-:Y:S01]  /*5060*/  IADD3 R6, R14, 0x14, RZ ;  /* 0x000000140e067810 */ /* 0x001fe20007ffe0ff */
[-C--:B--2---:R-:W-:Y:S01]  /*5070*/  FFMA R5, R8, R4.reuse, R5 ;  /* 0x0000000408057223 */ /* 0x084fe20000000005 */
[-C--:B------:R-:W-:Y:S01]  /*5080*/  FFMA R2, R9, R4.reuse, R2 ;  /* 0x0000000409027223 */ /* 0x080fe20000000002 */
[-C--:B------:R-:W-:Y:S01]  /*5090*/  FFMA R3, R10, R4.reuse, R3 ;  /* 0x000000040a037223 */ /* 0x080fe20000000003 */
[----:B------:R-:W-:-:S07]  /*50a0*/  FFMA R0, R11, R4, R0 ;  /* 0x000000040b007223 */ /* 0x000fce0000000000 */
.L_x_470:
[----:B------:R-:W-:-:S13]  /*50b0*/  ISETP.GT.OR P4, PT, R13, UR5, P4 ;  /* 0x000000050d007c0c */ /* 0x000fda000a784670 */
[----:B------:R-:W-:Y:S05]  /*50c0*/  @!P4 BRA `(.L_x_467) ;  /* 0x000000000028c947 */ /* 0x000fea0003800000 */
[----:B------:R-:W0:Y:S01]  /*50d0*/  LDS R6, [R6] ;  /* 0x0000000006067984 */ /* 0x000e220000000800 */
[----:B------:R-:W-:Y:S01]  /*50e0*/  ISETP.GE.AND P0, PT, R12, R15, PT ;  /* 0x0000000f0c00720c */ /* 0x000fe20003f06270 */
[----:B------:R-:W-:-:S12]  /*50f0*/  BSSY B0, `(.L_x_471) ;  /* 0x0000003000007945 */ /* 0x000fd80003800000 */
[----:B------:R-:W-:Y:S05]  /*5100*/  @P0 BRA `(.L_x_472) ;  /* 0x0000000000040947 */ /* 0x000fea0003800000 */
[----:B------:R1:W5:Y:S02]  /*5110*/  LDG.E.128 R8, desc[UR8][R20.64] ;  /* 0x0000000814087981 */ /* 0x000364000c1e1d00 */
.L_x_472:
[----:B------:R-:W-:Y:S05]  /*5120*/  BSYNC B0 ;  /* 0x0000000000007941 */ /* 0x000fea0003800000 */
.L_x_471:
[C---:B0----5:R-:W-:Y:S01]  /*5130*/  FFMA R5, R6.reuse, R8, R5 ;  /* 0x0000000806057223 */ /* 0x061fe20000000005 */
[C---:B------:R-:W-:Y:S01]  /*5140*/  FFMA R2, R6.reuse, R9, R2 ;  /* 0x0000000906027223 */ /* 0x040fe20000000002 */
[C---:B------:R-:W-:Y:S01]  /*5150*/  FFMA R3, R6.reuse, R10, R3 ;  /* 0x0000000a06037223 */ /* 0x040fe20000000003 */
[----:B------:R-:W-:Y:S01]  /*5160*/  FFMA R0, R6, R11, R0 ;  /* 0x0000000b06007223 */ /* 0x000fe20000000000 */
.L_x_467:
[----:B------:R-:W-:-:S04]  /*5170*/  IADD3 R12, R12, UR7, RZ ;  /* 0x000000070c0c7c10 */ /* 0x000fc8000fffe0ff */
[----:B------:R-:W-:-:S13]  /*5180*/  ISETP.GE.AND P0, PT, R12, R7, PT ;  /* 0x000000070c00720c */ /* 0x000fda0003f06270 */
[----:B------:R-:W-:Y:S05]  /*5190*/  @P0 EXIT ;  /* 0x000000000000094d */ /* 0x000fea0003800000 */
[----:B------:R-:W0:Y:S01]  /*51a0*/  LDC R7, c[0x0][0x2c4] ;  /* 0x0000b100ff077b82 */ /* 0x000e220000000800 */
[----:B------:R-:W-:Y:S01]  /*51b0*/  ULDC UR4, c[0x0][0x270] ;  /* 0x00009c0000047ab9 */ /* 0x000fe20000000800 */
[----:B------:R-:W-:Y:S02]  /*51c0*/  IABS R10, R12 ;  /* 0x0000000c000a7213 */ /* 0x000fe40000000000 */
[----:B------:R-:W-:Y:S02]  /*51d0*/  SHF.R.S32.HI R37, RZ, 0x1f, R36 ;  /* 0x0000001fff257819 */ /* 0x000fe40000011424 */
[----:B------:R-:W-:Y:S02]  /*51e0*/  F2FP.BF16.F32.PACK_AB R2, R2, R5 ;  /* 0x000000050202723e */ /* 0x000fe400000010ff */
        /* <DEDUP_REMOVED lines=8> */
[----:B------:R0:W2:Y:S08]  /*5270*/  F2I.FTZ.U32.TRUNC.NTZ R15, R14 ;  /* 0x0000000e000f7305 */ /* 0x0000b0000021f000 */
[----:B------:R-:W3:Y:S01]  /*5280*/  I2F.RP R13, R6 ;  /* 0x00000006000d7306 */ /* 0x000ee20000209400 */
[----:B0-----:R-:W-:Y:S01]  /*5290*/  HFMA2.MMA R14, -RZ, RZ, 0, 0 ;  /* 0x00000000ff0e7435 */ /* 0x001fe200000001ff */
[----:B--2---:R-:W-:-:S04]  /*52a0*/  IMAD.MOV R4, RZ, RZ, -R15 ;  /* 0x000000ffff047224 */ /* 0x004fc800078e0a0f */
[----:B------:R-:W-:Y:S01]  /*52b0*/  IMAD R9, R4, R11, RZ ;  /* 0x0000000b04097224 */ /* 0x000fe200078e02ff */
[----:B------:R-:W-:Y:S01]  /*52c0*/  IABS R4, R8 ;  /* 0x0000000800047213 */ /* 0x000fe20000000000 */
[----:B---3--:R-:W0:Y:S03]  /*52d0*/  MUFU.RCP R13, R13 ;  /* 0x0000000d000d7308 */ /* 0x008e260000001000 */
[----:B------:R-:W-:-:S04]  /*52e0*/  IMAD.HI.U32 R9, R15, R9, R14 ;  /* 0x000000090f097227 */ /* 0x000fc800078e000e */
        /* <DEDUP_REMOVED lines=11> */
[----:B0-----:R-:W-:Y:S02]  /*53a0*/  IMAD.MOV R11, RZ, RZ, -R17 ;  /* 0x000000ffff0b7224 */ /* 0x001fe400078e0a11 */
[----:B------:R-:W-:Y:S01]  /*53b0*/  IMAD.MOV.U32 R16, RZ, RZ, RZ ;  /* 0x000000ffff107224 */ /* 0x000fe200078e00ff */
[----:B------:R-:W-:Y:S01]  /*53c0*/  ISETP.GE.AND P0, PT, R4, RZ, PT ;  /* 0x000000ff0400720c */ /* 0x000fe20003f06270 */
[----:B------:R-:W-:-:S04]  /*53d0*/  IMAD R10, R11, R6, RZ ;  /* 0x000000060b0a7224 */ /* 0x000fc800078e02ff */
[----:B------:R-:W-:-:S04]  /*53e0*/  IMAD.HI.U32 R17, R17, R10, R16 ;  /* 0x0000000a11117227 */ /* 0x000fc800078e0010 */
[----:B------:R-:W-:-:S05]  /*53f0*/  @P2 VIADD R9, R9, 0x1 ;  /* 0x0000000109092836 */ /* 0x000fca0000000000 */
        /* <DEDUP_REMOVED lines=36> */
[----:B------:R-:W-:-:S04]  /*5640*/  ULDC.64 UR4, c[0x0][0x280] ;  /* 0x0000a00000047ab9 */ /* 0x000fc80000000a00 */
[----:B------:R-:W-:Y:S02]  /*5650*/  IADD3 R6, R37, R4, RZ ;  /* 0x0000000425067210 */ /* 0x000fe40007ffe0ff */
[----:B------:R-:W-:-:S04]  /*5660*/  LEA R4, P0, R36, UR4, 0x1 ;  /* 0x0000000424047c11 */ /* 0x000fc8000f8008ff */
[----:B------:R-:W-:-:S05]  /*5670*/  LEA.HI.X R5, R36, UR5, R6, 0x1, P0 ;  /* 0x0000000524057c11 */ /* 0x000fca00080f0c06 */
[----:B------:R-:W-:Y:S01]  /*5680*/  STG.E.64 desc[UR8][R4.64], R2 ;  /* 0x0000000204007986 */ /* 0x000fe2000c101b08 */
[----:B------:R-:W-:Y:S05]  /*5690*/  EXIT ;  /* 0x000000000000794d */ /* 0x000fea0003800000 */
        .weak           $__internal_7_$__cuda_sm20_div_s64
        .type           $__internal_7_$__cuda_sm20_div_s64,@function
        .size           $__internal_7_$__cuda_sm20_div_s64,(.L_x_3480 - $__internal_7_$__cuda_sm20_div_s64)
$__internal_7_$__cuda_sm20_div_s64:
        /* <DEDUP_REMOVED lines=83> */
[----:B------:R-:W-:Y:S06]  /*5bd0*/  RET.REL.NODEC R28 `(_ZN13pytorch_flash32flash_fwd_splitkv_combine_kernelI23Flash_fwd_kernel_traitsILi128ELi64ELi128ELi4ELb0ELb0EN7cutlass10bfloat16_tE19Flash_kernel_traitsILi128ELi64ELi128ELi4ES3_EELi4ELi7ELb1EEEvNS_16Flash_fwd_paramsE) ;  /* 0xffffffa41c087950 */ /* 0x000fec0003c3ffff */
.L_x_473:
        /* <DEDUP_REMOVED lines=10> */
.L_x_3480:


//--------------------- .text._ZN13pytorch_flash32flash_fwd_splitkv_combine_kernelI23Flash_fwd_kernel_traitsILi128ELi64ELi128ELi4ELb0ELb0EN7cutlass10bfloat16_tE19Flash_kernel_traitsILi128ELi64ELi128ELi4ES3_EELi4ELi6ELb1EEEvNS_16Flash_fwd_paramsE --------------------------
	.section	.text._ZN13pytorch_flash32flash_fwd_splitkv_combine_kernelI23Flash_fwd_kernel_traitsILi128ELi64ELi128ELi4ELb0ELb0EN7cutlass10bfloat16_tE19Flash_kernel_traitsILi128ELi64ELi128ELi4ES3_EELi4ELi6ELb1EEEvNS_16Flash_fwd_paramsE,"ax",@progbits
	.sectionflags	@"SHF_BARRIERS=1"
	.align	128
        .global         _ZN13pytorch_flash32flash_fwd_splitkv_combine_kernelI23Flash_fwd_kernel_traitsILi128ELi64ELi128ELi4ELb0ELb0EN7cutlass10bfloat16_tE19Flash_kernel_traitsILi128ELi64ELi128ELi4ES3_EELi4ELi6ELb1EEEvNS_16Flash_fwd_paramsE
        .type           _ZN13pytorch_flash32flash_fwd_splitkv_combine_kernelI23Flash_fwd_kernel_traitsILi128ELi64ELi128ELi4ELb0ELb0EN7cutlass10bfloat16_tE19Flash_kernel_traitsILi128ELi64ELi128ELi4ES3_EELi4ELi6ELb1EEEvNS_16Flash_fwd_paramsE,@function
        .size           _ZN13pytorch_flash32flash_fwd_splitkv_combine_kernelI23Flash_fwd_kernel_traitsILi128ELi64ELi128ELi4ELb0ELb0EN7cutlass10bfloat16_tE19Flash_kernel_traitsILi128ELi64ELi128ELi4ES3_EELi4ELi6ELb1EEEvNS_16Flash_fwd_paramsE,(.L_x_3481 - _ZN13pytorch_flash32flash_fwd_splitkv_combine_kernelI23Flash_fwd_kernel_traitsILi128ELi64ELi128ELi4ELb0ELb0EN7cutlass10bfloat16_tE19Flash_kernel_traitsILi128ELi64ELi128ELi4ES3_EELi4ELi6ELb1EEEvNS_16Flash_fwd_paramsE)
        .other          _ZN13pytorch_flash32flash_fwd_splitkv_combine_kernelI23Flash_fwd_kernel_traitsILi128ELi64ELi128ELi4ELb0ELb0EN7cutlass10bfloat16_tE19Flash_kernel_traitsILi128ELi64ELi128ELi4ES3_EELi4ELi6ELb1EEEvNS_16Flash_fwd_paramsE,@"STO_CUDA_ENTRY STV_DEFAULT"
_ZN13pytorch_flash32flash_fwd_splitkv_combine_kernelI23Flash_fwd_kernel_traitsILi128ELi64ELi128ELi4ELb0ELb0EN7cutlass10bfloat16_tE19Flash_kernel_traitsILi128ELi64ELi128ELi4ES3_EELi4ELi6ELb1EEEvNS_16Flash_fwd_paramsE:
.text._ZN13pytorch_flash32flash_fwd_splitkv_combine_kernelI23Flash_fwd_kernel_traitsILi128ELi64ELi128ELi4ELb0ELb0EN7cutlass10bfloat16_tE19Flash_kernel_traitsILi128ELi64ELi128ELi4ES3_EELi4ELi6ELb1EEEvNS_16Flash_fwd_paramsE:
        /* <DEDUP_REMOVED lines=15> */
[----:B------:R-:W-:Y:S05]  /*00f0*/  CALL.REL.NOINC `($__internal_8_$__cuda_sm20_div_s64) ;  /* 0x0000005000007944 */ /* 0x000fea0003c00000 */
[----:B------:R-:W-:Y:S05]  /*0100*/  BRA `(.L_x_475) ;  /* 0x00000000004c7947 */ /* 0x000fea0003800000 */
.L_x_474:
        /* <DEDUP_REMOVED lines=19> */
.L_x_475:
        /* <DEDUP_REMOVED lines=31> */
[----:B------:R-:W-:Y:S05]  /*0430*/  CALL.REL.NOINC `($__internal_8_$__cuda_sm20_div_s64) ;  /* 0x0000004c00307944 */ /* 0x000fea0003c00000 */
[----:B------:R-:W-:Y:S02]  /*0440*/  MOV R10, R20 ;  /* 0x00000014000a7202 */ /* 0x000fe40000000f00 */
[----:B------:R-:W-:Y:S01]  /*0450*/  MOV R11, R21 ;  /* 0x00000015000b7202 */ /* 0x000fe20000000f00 */
[----:B------:R-:W-:Y:S05]  /*0460*/  BRA `(.L_x_478) ;  /* 0x00000000004c7947 */ /* 0x000fea0003800000 */
.L_x_477:
        /* <DEDUP_REMOVED lines=19> */
.L_x_478:
[----:B------:R-:W-:Y:S05]  /*05a0*/  BSYNC B0 ;  /* 0x0000000000007941 */ /* 0x000fea0003800000 */
.L_x_476:
        /* <DEDUP_REMOVED lines=18> */
[----:B------:R-:W-:Y:S05]  /*06d0*/  CALL.REL.NOINC `($__internal_8_$__cuda_sm20_div_s64) ;  /* 0x0000004800887944 */ /* 0x000fea0003c00000 */
[----:B------:R-:W-:Y:S05]  /*06e0*/  BRA `(.L_x_480) ;  /* 0x0000000000507947 */ /* 0x000fea0003800000 */
.L_x_479:
        /* <DEDUP_REMOVED lines=20> */
.L_x_480:
        /* <DEDUP_REMOVED lines=26> */
[----:B------:R-:W-:Y:S05]  /*09d0*/  CALL.REL.NOINC `($__internal_8_$__cuda_sm20_div_s64) ;  /* 0x0000004400c87944 */ /* 0x000fea0003c00000 */
[----:B------:R-:W-:Y:S05]  /*09e0*/  BRA `(.L_x_483) ;  /* 0x00000000004c7947 */ /* 0x000fea0003800000 */
.L_x_482:
        /* <DEDUP_REMOVED lines=19> */
.L_x_483:
[----:B------:R-:W-:Y:S05]  /*0b20*/  BSYNC B0 ;  /* 0x0000000000007941 */ /* 0x000fea0003800000 */
.L_x_481:
        /* <DEDUP_REMOVED lines=71> */
[----:B------:R-:W-:Y:S05]  /*0fa0*/  CALL.REL.NOINC `($__internal_8_$__cuda_sm20_div_s64) ;  /* 0x0000004000547944 */ /* 0x000fea0003c00000 */
[----:B------:R-:W-:Y:S02]  /*0fb0*/  MOV R46, R20 ;  /* 0x00000014002e7202 */ /* 0x000fe40000000f00 */
[----:B------:R-:W-:Y:S01]  /*0fc0*/  MOV R47, R21 ;  /* 0x00000015002f7202 */ /* 0x000fe20000000f00 */
[----:B------:R-:W-:Y:S05]  /*0fd0*/  BRA `(.L_x_486) ;  /* 0x00000000004c7947 */ /* 0x000fea0003800000 */
.L_x_485:
        /* <DEDUP_REMOVED lines=19> */
.L_x_486:
[----:B------:R-:W-:Y:S05]  /*1110*/  BSYNC B0 ;  /* 0x0000000000007941 */ /* 0x000fea0003800000 */
.L_x_484:
        /* <DEDUP_REMOVED lines=17> */
.L_x_487:
[----:B------:R-:W-:Y:S05]  /*1230*/  @P4 BRA `(.L_x_488) ;  /* 0x0000000000184947 */ /* 0x000fea0003800000 */
[C---:B------:R-:W-:Y:S02]  /*1240*/  ISETP.GT.AND P0, PT, R4.reuse, RZ, PT ;  /* 0x000000ff0400720c */ /* 0x040fe40003f04270 */
[----:B------:R-:W-:Y:S02]  /*1250*/  SHF.R.S32.HI R8, RZ, 0x1f, R4 ;  /* 0x0000001fff087819 */ /* 0x000fe40000011404 */
[----:B------:R-:W-:Y:S02]  /*1260*/  LEA.HI.SX32 R9, R4, 0x1, 0x1 ;  /* 0x0000000104097811 */ /* 0x000fe400078f0aff */
[----:B------:R-:W-:-:S07]  /*1270*/  SHF.R.S32.HI R12, RZ, 0x1f, R5 ;  /* 0x0000001fff0c7819 */ /* 0x000fce0000011405 */
[----:B------:R-:W-:-:S04]  /*1280*/  @!P0 IMAD.MOV R9, RZ, RZ, R8 ;  /* 0x000000ffff098224 */ /* 0x000fc800078e0208 */
[----:B------:R-:W-:-:S07]  /*1290*/  IMAD R8, R12, R9, RZ ;  /* 0x000000090c087224 */ /* 0x000fce00078e02ff */
.L_x_488:
        /* <DEDUP_REMOVED lines=135> */
.L_x_489:
        /* <DEDUP_REMOVED lines=10> */
[----:B------:R-:W-:Y:S05]  /*1bb0*/  CALL.REL.NOINC `($__internal_8_$__cuda_sm20_div_s64) ;  /* 0x0000003400507944 */ /* 0x000fea0003c00000 */
[----:B------:R-:W-:Y:S02]  /*1bc0*/  MOV R24, R20 ;  /* 0x0000001400187202 */ /* 0x000fe40000000f00 */
[----:B------:R-:W-:Y:S01]  /*1bd0*/  MOV R25, R21 ;  /* 0x0000001500197202 */ /* 0x000fe20000000f00 */
[----:B------:R-:W-:Y:S05]  /*1be0*/  BRA `(.L_x_492) ;  /* 0x00000000004c7947 */ /* 0x000fea0003800000 */
.L_x_491:
        /* <DEDUP_REMOVED lines=19> */
.L_x_492:
[----:B------:R-:W-:Y:S05]  /*1d20*/  BSYNC B0 ;  /* 0x0000000000007941 */ /* 0x000fea0003800000 */
.L_x_490:
        /* <DEDUP_REMOVED lines=148> */
.L_x_494:
[----:B------:R-:W-:Y:S05]  /*2670*/  BSYNC B0 ;  /* 0x0000000000007941 */ /* 0x000fea0003800000 */
.L_x_493:
        /* <DEDUP_REMOVED lines=28> */
[----:B------:R-:W-:Y:S05]  /*2840*/  CALL.REL.NOINC `($__internal_8_$__cuda_sm20_div_s64) ;  /* 0x00000028002c7944 */ /* 0x000fea0003c00000 */
        /* <DEDUP_REMOVED lines=10> */
.L_x_499:
        /* <DEDUP_REMOVED lines=22> */
.L_x_500:
[----:B------:R-:W-:Y:S05]  /*2a50*/  BSYNC B0 ;  /* 0x0000000000007941 */ /* 0x000fea0003800000 */
.L_x_498:
        /* <DEDUP_REMOVED lines=21> */
.L_x_502:
        /* <DEDUP_REMOVED lines=22> */
.L_x_503:
[----:B------:R-:W-:Y:S05]  /*2d10*/  BSYNC B0 ;  /* 0x0000000000007941 */ /* 0x000fea0003800000 */
.L_x_501:
        /* <DEDUP_REMOVED lines=10> */
[----:B------:R-:W-:Y:S05]  /*2dc0*/  CALL.REL.NOINC `($__internal_8_$__cuda_sm20_div_s64) ;  /* 0x0000002000cc7944 */ /* 0x000fea0003c00000 */
        /* <DEDUP_REMOVED lines=9> */
.L_x_505:
        /* <DEDUP_REMOVED lines=22> */
.L_x_506:
[----:B------:R-:W-:Y:S05]  /*2fc0*/  BSYNC B0 ;  /* 0x0000000000007941 */ /* 0x000fea0003800000 */
.L_x_504:
        /* <DEDUP_REMOVED lines=44> */
[----:B------:R-:W-:Y:S05]  /*3290*/  CALL.REL.NOINC `($__internal_8_$__cuda_sm20_div_s64) ;  /* 0x0000001c00987944 */ /* 0x000fea0003c00000 */
        /* <DEDUP_REMOVED lines=12> */
.L_x_508:
        /* <DEDUP_REMOVED lines=23> */
.L_x_509:
[----:B------:R-:W-:Y:S05]  /*34d0*/  BSYNC B0 ;  /* 0x0000000000007941 */ /* 0x000fea0003800000 */
.L_x_507:
        /* <DEDUP_REMOVED lines=9> */
[----:B------:R-:W-:Y:S05]  /*3570*/  CALL.REL.NOINC `($__internal_8_$__cuda_sm20_div_s64) ;  /* 0x0000001800e07944 */ /* 0x000fea0003c00000 */
        /* <DEDUP_REMOVED lines=9> */
.L_x_511:
        /* <DEDUP_REMOVED lines=23> */
.L_x_512:
[----:B------:R-:W-:Y:S05]  /*3780*/  BSYNC B0 ;  /* 0x0000000000007941 */ /* 0x000fea0003800000 */
.L_x_510:
        /* <DEDUP_REMOVED lines=18> */
[----:B------:R-:W-:Y:S05]  /*38b0*/  CALL.REL.NOINC `($__internal_8_$__cuda_sm20_div_s64) ;  /* 0x0000001800107944 */ /* 0x000fea0003c00000 */
[----:B------:R-:W-:-:S04]  /*38c0*/  IADD3 R17, P0, RZ, -R20, RZ ;  /* 0x80000014ff117210 */ /* 0x000fc80007f1e0ff */
[----:B------:R-:W-:Y:S01]  /*38d0*/  IADD3.X R18, RZ, ~R21, RZ, P0, !PT ;  /* 0x80000015ff127210 */ /* 0x000fe200007fe4ff */
[----:B------:R-:W-:-:S04]  /*38e0*/  IMAD.WIDE.U32 R50, R15, R17, R50 ;  /* 0x000000110f327225 */ /* 0x000fc800078e0032 */
[----:B------:R-:W-:-:S04]  /*38f0*/  IMAD R18, R18, R15, RZ ;  /* 0x0000000f12127224 */ /* 0x000fc800078e02ff */
[----:B------:R-:W-:-:S05]  /*3900*/  IMAD R14, R14, R17, R18 ;  /* 0x000000110e0e7224 */ /* 0x000fca00078e0212 */
[----:B------:R-:W-:Y:S01]  /*3910*/  IADD3 R14, R51, R14, RZ ;  /* 0x0000000e330e7210 */ /* 0x000fe20007ffe0ff */
[----:B------:R-:W-:Y:S05]  /*3920*/  BRA `(.L_x_515) ;  /* 0x00000000005c7947 */ /* 0x000fea0003800000 */
.L_x_514:
        /* <DEDUP_REMOVED lines=23> */
.L_x_515:
[----:B------:R-:W-:Y:S05]  /*3aa0*/  BSYNC B0 ;  /* 0x0000000000007941 */ /* 0x000fea0003800000 */
.L_x_513:
        /* <DEDUP_REMOVED lines=32> */
.L_x_517:
        /* <DEDUP_REMOVED lines=23> */
.L_x_518:
[----:B------:R-:W-:Y:S05]  /*3e20*/  BSYNC B0 ;  /* 0x0000000000007941 */ /* 0x000fea0003800000 */
.L_x_516:
        /* <DEDUP_REMOVED lines=25> */
.L_x_520:
        /* <DEDUP_REMOVED lines=23> */
.L_x_521:
[----:B------:R-:W-:Y:S05]  /*4130*/  BSYNC B0 ;  /* 0x0000000000007941 */ /* 0x000fea0003800000 */
.L_x_519:
        /* <DEDUP_REMOVED lines=21> */
.L_x_497:
[----:B------:R-:W-:Y:S02]  /*4290*/  ULDC.64 UR4, c[0x0][0x2b0] ;  /* 0x0000ac0000047ab9 */ /* 0x000fe40000000a00 */
[----:B------:R-:W-:-:S04]  /*42a0*/  LEA R2, P0, R42, UR4, 0x2 ;  /* 0x000000042a027c11 */ /* 0x000fc8000f8010ff */
[----:B------:R-:W-:-:S05]  /*42b0*/  LEA.HI.X R3, R42, UR5, R43, 0x2, P0 ;  /* 0x000000052a037c11 */ /* 0x000fca00080f142b */
[----:B------:R0:W-:Y:S04]  /*42c0*/  STG.E desc[UR8][R2.64], R32 ;  /* 0x0000002002007986 */ /* 0x0001e8000c101908 */
.L_x_496:
[----:B------:R-:W-:Y:S05]  /*42d0*/  BSYNC B1 ;  /* 0x0000000000017941 */ /* 0x000fea0003800000 */
.L_x_495:
[----:B------:R-:W2:Y:S01]  /*42e0*/  LDC R19, c[0x0][0x3c4] ;  /* 0x0000f100ff137b82 */ /* 0x000ea20000000800 */
[C---:B------:R-:W-:Y:S01]  /*42f0*/  VIADD R0, R36.reuse, 0x20 ;  /* 0x0000002024007836 */ /* 0x040fe20000000000 */
[----:B------:R-:W-:Y:S01]  /*4300*/  BSSY B0, `(.L_x_522) ;  /* 0x0000010000007945 */ /* 0x000fe20003800000 */
[----:B--2---:R-:W-:-:S03]  /*4310*/  ISETP.GE.OR P0, PT, R36, R19, P5 ;  /* 0x000000132400720c */ /* 0x004fc60002f06670 */
[----:B------:R-:W-:-:S10]  /*4320*/  ISETP.GE.OR P5, PT, R0, R19, P5 ;  /* 0x000000130000720c */ /* 0x000fd40002fa6670 */
[----:B------:R-:W-:Y:S05]  /*4330*/  @P0 BRA `(.L_x_523) ;  /* 0x0000000000300947 */ /* 0x000fea0003800000 */
[----:B------:R-:W-:Y:S01]  /*4340*/  HFMA2.MMA R0, -RZ, RZ, 0.96630859375, -0.0022525787353515625 ;  /* 0x3bbb989dff007435 */ /* 0x000fe200000001ff */
[----:B------:R-:W-:Y:S01]  /*4350*/  FADD R33, -R32, R33 ;  /* 0x0000002120217221 */ /* 0x000fe20000000100 */
[----:B01----:R-:W-:-:S08]  /*4360*/  MOV R2, 0x437c0000 ;  /* 0x437c000000027802 */ /* 0x003fd00000000f00 */
        /* <DEDUP_REMOVED lines=9> */
.L_x_523:
[----:B------:R-:W-:Y:S05]  /*4400*/  BSYNC B0 ;  /* 0x0000000000007941 */ /* 0x000fea0003800000 */
.L_x_522:
[----:B------:R-:W-:Y:S04]  /*4410*/  BSSY B0, `(.L_x_524) ;  /* 0x000000e000007945 */ /* 0x000fe80003800000 */
[----:B------:R-:W-:Y:S05]  /*4420*/  @P5 BRA `(.L_x_525) ;  /* 0x0000000000305947 */ /* 0x000fea0003800000 */
[----:B------:R-:W-:Y:S01]  /*4430*/  HFMA2.MMA R0, -RZ, RZ, 0.96630859375, -0.0022525787353515625 ;  /* 0x3bbb989dff007435 */ /* 0x000fe200000001ff */
[----:B01----:R-:W-:Y:S01]  /*4440*/  FADD R3, -R32, R34 ;  /* 0x0000002220037221 */ /* 0x003fe20000000100 */
[----:B--2---:R-:W-:-:S08]  /*4450*/  MOV R2, 0x437c0000 ;  /* 0x437c000000027802 */ /* 0x004fd00000000f00 */
        /* <DEDUP_REMOVED lines=9> */
.L_x_525:
[----:B------:R-:W-:Y:S05]  /*44f0*/  BSYNC B0 ;  /* 0x0000000000007941 */ /* 0x000fea0003800000 */
.L_x_524:
        /* <DEDUP_REMOVED lines=35> */
.L_x_528:
        /* <DEDUP_REMOVED lines=37> */
.L_x_527:
        /* <DEDUP_REMOVED lines=25> */
.L_x_529:
[----:B------:R-:W-:-:S13]  /*4b10*/  ISETP.GT.OR P4, PT, R13, UR5, P4 ;  /* 0x000000050d007c0c */ /* 0x000fda000a784670 */
[----:B------:R-:W-:Y:S05]  /*4b20*/  @!P4 BRA `(.L_x_526) ;  /* 0x000000000028c947 */ /* 0x000fea0003800000 */
[----:B------:R-:W0:Y:S01]  /*4b30*/  LDS R6, [R6] ;  /* 0x0000000006067984 */ /* 0x000e220000000800 */
[----:B------:R-:W-:Y:S01]  /*4b40*/  ISETP.GE.AND P0, PT, R12, R15, PT ;  /* 0x0000000f0c00720c */ /* 0x000fe20003f06270 */
[----:B------:R-:W-:-:S12]  /*4b50*/  BSSY B0, `(.L_x_530) ;  /* 0x0000003000007945 */ /* 0x000fd80003800000 */
[----:B------:R-:W-:Y:S05]  /*4b60*/  @P0 BRA `(.L_x_531) ;  /* 0x0000000000040947 */ /* 0x000fea0003800000 */
[----:B------:R1:W5:Y:S02]  /*4b70*/  LDG.E.128 R8, desc[UR8][R20.64] ;  /* 0x0000000814087981 */ /* 0x000364000c1e1d00 */
.L_x_531:
[----:B------:R-:W-:Y:S05]  /*4b80*/  BSYNC B0 ;  /* 0x0000000000007941 */ /* 0x000fea0003800000 */
.L_x_530:
[C---:B0----5:R-:W-:Y:S01]  /*4b90*/  FFMA R5, R6.reuse, R8, R5 ;  /* 0x0000000806057223 */ /* 0x061fe20000000005 */
[C---:B------:R-:W-:Y:S01]  /*4ba0*/  FFMA R2, R6.reuse, R9, R2 ;  /* 0x0000000906027223 */ /* 0x040fe20000000002 */
[C---:B------:R-:W-:Y:S01]  /*4bb0*/  FFMA R3, R6.reuse, R10, R3 ;  /* 0x0000000a06037223 */ /* 0x040fe20000000003 */
[----:B------:R-:W-:Y:S01]  /*4bc0*/  FFMA R0, R6, R11, R0 ;  /* 0x0000000b06007223 */ /* 0x000fe20000000000 */
.L_x_526:
        /* <DEDUP_REMOVED lines=83> */
        .weak           $__internal_8_$__cuda_sm20_div_s64
        .type           $__internal_8_$__cuda_sm20_div_s64,@function
        .size           $__internal_8_$__cuda_sm20_div_s64,(.L_x_3481 - $__internal_8_$__cuda_sm20_div_s64)
$__internal_8_$__cuda_sm20_div_s64:
        /* <DEDUP_REMOVED lines=83> */
[----:B------:R-:W-:Y:S05]  /*5630*/  RET.REL.NODEC R22 `(_ZN13pytorch_flash32flash_fwd_splitkv_combine_kernelI23Flash_fwd_kernel_traitsILi128ELi64ELi128ELi4ELb0ELb0EN7cutlass10bfloat16_tE19Flash_kernel_traitsILi128ELi64ELi128ELi4ES3_EELi4ELi6ELb1EEEvNS_16Flash_fwd_paramsE) ;  /* 0xffffffa816707950 */ /* 0x000fea0003c3ffff */
.L_x_532:
        /* <DEDUP_REMOVED lines=12> */
.L_x_3481:


//--------------------- .text._ZN13pytorch_flash32flash_fwd_splitkv_combine_kernelI23Flash_fwd_kernel_traitsILi128ELi64ELi128ELi4ELb0ELb0EN7cutlass10bfloat16_tE19Flash_kernel_traitsILi128ELi64ELi128ELi4ES3_EELi4ELi5ELb1EEEvNS_16Flash_fwd_paramsE --------------------------
	.section	.text._ZN13pytorch_flash32flash_fwd_splitkv_combine_kernelI23Flash_fwd_kernel_traitsILi128ELi64ELi128ELi4ELb0ELb0EN7cutlass10bfloat16_tE19Flash_kernel_traitsILi128ELi64ELi128ELi4ES3_EELi4ELi5ELb1EEEvNS_16Flash_fwd_paramsE,"ax",@progbits
	.sectionflags	@"SHF_BARRIERS=1"
	.align	128
        .global         _ZN13pytorch_flash32flash_fwd_splitkv_combine_kernelI23Flash_fwd_kernel_traitsILi128ELi64ELi128ELi4ELb0ELb0EN7cutlass10bfloat16_tE19Flash_kernel_traitsILi128ELi64ELi128ELi4ES3_EELi4ELi5ELb1EEEvNS_16Flash_fwd_paramsE
        .type           _ZN13pytorch_flash32flash_fwd_splitkv_combine_kernelI23Flash_fwd_kernel_traitsILi128ELi64ELi128ELi4ELb0ELb0EN7cutlass10bfloat16_tE19Flash_kernel_traitsILi128ELi64ELi128ELi4ES3_EELi4ELi5ELb1EEEvNS_16Flash_fwd_paramsE,@function
        .size           _ZN13pytorch_flash32flash_fwd_splitkv_combine_kernelI23Flash_fwd_kernel_traitsILi128ELi64ELi128ELi4ELb0ELb0EN7cutlass10bfloat16_tE19Flash_kernel_traitsILi128ELi64ELi128ELi4ES3_EELi4ELi5ELb1EEEvNS_16Flash_fwd_paramsE,(.L_x_3482 - _ZN13pytorch_flash32flash_fwd_splitkv_combine_kernelI23Flash_fwd_kernel_traitsILi128ELi64ELi128ELi4ELb0ELb0EN7cutlass10bfloat16_tE19Flash_kernel_traitsILi128ELi64ELi128ELi4ES3_EELi4ELi5ELb1EEEvNS_16Flash_fwd_paramsE)
        .other          _ZN13pytorch_flash32flash_fwd_splitkv_combine_kernelI23Flash_fwd_kernel_traitsILi128ELi64ELi128ELi4ELb0ELb0EN7cutlass10bfloat16_tE19Flash_kernel_traitsILi128ELi64ELi128ELi4ES3_EELi4ELi5ELb1EEEvNS_16Flash_fwd_paramsE,@"STO_CUDA_ENTRY STV_DEFAULT"
_ZN13pytorch_flash32flash_fwd_splitkv_combine_kernelI23Flash_fwd_kernel_traitsILi128ELi64ELi128ELi4ELb0ELb0EN7cutlass10bfloat16_tE19Flash_kernel_traitsILi128ELi64ELi128ELi4ES3_EELi4ELi5ELb1EEEvNS_16Flash_fwd_paramsE:
.text._ZN13pytorch_flash32flash_fwd_splitkv_combine_kernelI23Flash_fwd_kernel_traitsILi128ELi64ELi128ELi4ELb0ELb0EN7cutlass10bfloat16_tE19Flash_kernel_traitsILi128ELi64ELi128ELi4ES3_EELi4ELi5ELb1EEEvNS_16Flash_fwd_paramsE:
        /* <DEDUP_REMOVED lines=16> */
[----:B------:R-:W-:Y:S05]  /*0100*/  CALL.REL.NOINC `($__internal_9_$__cuda_sm20_div_s64) ;  /* 0x0000004c00e87944 */ /* 0x000fea0003c00000 */
[----:B------:R-:W-:Y:S02]  /*0110*/  MOV R10, R0 ;  /* 0x00000000000a7202 */ /* 0x000fe40000000f00 */
[----:B------:R-:W-:Y:S01]  /*0120*/  MOV R11, R25 ;  /* 0x00000019000b7202 */ /* 0x000fe20000000f00 */
[----:B------:R-:W-:Y:S06]  /*0130*/  BRA `(.L_x_534) ;  /* 0x00000000004c7947 */ /* 0x000fec0003800000 */
.L_x_533:
        /* <DEDUP_REMOVED lines=19> */
.L_x_534:
        /* <DEDUP_REMOVED lines=30> */
[----:B------:R-:W-:Y:S05]  /*0450*/  CALL.REL.NOINC `($__internal_9_$__cuda_sm20_div_s64) ;  /* 0x0000004c00147944 */ /* 0x000fea0003c00000 */
[----:B------:R-:W-:Y:S02]  /*0460*/  MOV R12, R0 ;  /* 0x00000000000c7202 */ /* 0x000fe40000000f00 */
[----:B------:R-:W-:Y:S01]  /*0470*/  MOV R13, R25 ;  /* 0x00000019000d7202 */ /* 0x000fe20000000f00 */
[----:B------:R-:W-:Y:S05]  /*0480*/  BRA `(.L_x_537) ;  /* 0x0000000000507947 */ /* 0x000fea0003800000 */
.L_x_536:
        /* <DEDUP_REMOVED lines=20> */
.L_x_537:
[----:B------:R-:W-:Y:S05]  /*05d0*/  BSYNC B0 ;  /* 0x0000000000007941 */ /* 0x000fea0003800000 */
.L_x_535:
        /* <DEDUP_REMOVED lines=18> */
[----:B------:R-:W-:Y:S05]  /*0700*/  CALL.REL.NOINC `($__internal_9_$__cuda_sm20_div_s64) ;  /* 0x0000004800687944 */ /* 0x000fea0003c00000 */
[----:B------:R-:W-:Y:S01]  /*0710*/  MOV R24, R0 ;  /* 0x0000000000187202 */ /* 0x000fe20000000f00 */
[----:B------:R-:W-:Y:S06]  /*0720*/  BRA `(.L_x_539) ;  /* 0x0000000000507947 */ /* 0x000fec0003800000 */
.L_x_538:
        /* <DEDUP_REMOVED lines=20> */
.L_x_539:
        /* <DEDUP_REMOVED lines=27> */
[----:B------:R-:W-:Y:S05]  /*0a20*/  CALL.REL.NOINC `($__internal_9_$__cuda_sm20_div_s64) ;  /* 0x0000004400a07944 */ /* 0x000fea0003c00000 */
[----:B------:R-:W-:Y:S01]  /*0a30*/  MOV R24, R0 ;  /* 0x0000000000187202 */ /* 0x000fe20000000f00 */
[----:B------:R-:W-:Y:S05]  /*0a40*/  BRA `(.L_x_542) ;  /* 0x00000000004c7947 */ /* 0x000fea0003800000 */
.L_x_541:
        /* <DEDUP_REMOVED lines=19> */
.L_x_542:
[----:B------:R-:W-:Y:S05]  /*0b80*/  BSYNC B0 ;  /* 0x0000000000007941 */ /* 0x000fea0003800000 */
.L_x_540:
        /* <DEDUP_REMOVED lines=71> */
[----:B------:R-:W-:Y:S05]  /*1000*/  CALL.REL.NOINC `($__internal_9_$__cuda_sm20_div_s64) ;  /* 0x0000004000287944 */ /* 0x000fea0003c00000 */
[----:B------:R-:W-:Y:S02]  /*1010*/  MOV R36, R0 ;  /* 0x0000000000247202 */ /* 0x000fe40000000f00 */
[----:B------:R-:W-:Y:S01]  /*1020*/  MOV R37, R25 ;  /* 0x0000001900257202 */ /* 0x000fe20000000f00 */
[----:B------:R-:W-:Y:S05]  /*1030*/  BRA `(.L_x_545) ;  /* 0x00000000004c7947 */ /* 0x000fea0003800000 */
.L_x_544:
        /* <DEDUP_REMOVED lines=19> */
.L_x_545:
[----:B------:R-:W-:Y:S05]  /*1170*/  BSYNC B0 ;  /* 0x0000000000007941 */ /* 0x000fea0003800000 */
.L_x_543:
        /* <DEDUP_REMOVED lines=17> */
.L_x_546:
[----:B------:R-:W-:Y:S05]  /*1290*/  @P4 BRA `(.L_x_547) ;  /* 0x0000000000184947 */ /* 0x000fea0003800000 */
[C---:B------:R-:W-:Y:S02]  /*12a0*/  ISETP.GT.AND P0, PT, R0.reuse, RZ, PT ;  /* 0x000000ff0000720c */ /* 0x040fe40003f04270 */
[----:B------:R-:W-:Y:S02]  /*12b0*/  SHF.R.S32.HI R2, RZ, 0x1f, R0 ;  /* 0x0000001fff027819 */ /* 0x000fe40000011400 */
[----:B------:R-:W-:Y:S02]  /*12c0*/  LEA.HI.SX32 R10, R0, 0x1, 0x1 ;  /* 0x00000001000a7811 */ /* 0x000fe400078f0aff */
[----:B------:R-:W-:-:S07]  /*12d0*/  SHF.R.S32.HI R9, RZ, 0x1f, R9 ;  /* 0x0000001fff097819 */ /* 0x000fce0000011409 */
[----:B------:R-:W-:-:S04]  /*12e0*/  @!P0 IMAD.MOV R10, RZ, RZ, R2 ;  /* 0x000000ffff0a8224 */ /* 0x000fc800078e0202 */
[----:B------:R-:W-:-:S07]  /*12f0*/  IMAD R2, R9, R10, RZ ;  /* 0x0000000a09027224 */ /* 0x000fce00078e02ff */
.L_x_547:
        /* <DEDUP_REMOVED lines=136> */
.L_x_548:
        /* <DEDUP_REMOVED lines=14> */
.L_x_550:
        /* <DEDUP_REMOVED lines=19> */
.L_x_551:
[----:B------:R-:W-:Y:S05]  /*1d90*/  BSYNC B0 ;  /* 0x0000000000007941 */ /* 0x000fea0003800000 */
.L_x_549:
        /* <DEDUP_REMOVED lines=35> */
.L_x_553:
[----:B------:R-:W-:Y:S05]  /*1fd0*/  BSYNC B0 ;  /* 0x0000000000007941 */ /* 0x000fea0003800000 */
.L_x_552:
        /* <DEDUP_REMOVED lines=14> */
.L_x_555:
[----:B------:R-:W-:Y:S05]  /*20c0*/  BSYNC B0 ;  /* 0x0000000000007941 */ /* 0x000fea0003800000 */
.L_x_554:
        /* <DEDUP_REMOVED lines=81> */
.L_x_557:
[----:B------:R-:W-:Y:S05]  /*25e0*/  BSYNC B0 ;  /* 0x0000000000007941 */ /* 0x000fea0003800000 */
.L_x_556:
        /* <DEDUP_REMOVED lines=30> */
[----:B------:R-:W-:Y:S05]  /*27d0*/  CALL.REL.NOINC `($__internal_9_$__cuda_sm20_div_s64) ;  /* 0x0000002800347944 */ /* 0x000fea0003c00000 */
        /* <DEDUP_REMOVED lines=10> */
.L_x_562:
        /* <DEDUP_REMOVED lines=23> */
.L_x_563:
[----:B------:R-:W-:Y:S05]  /*29f0*/  BSYNC B0 ;  /* 0x0000000000007941 */ /* 0x000fea0003800000 */
.L_x_561:
        /* <DEDUP_REMOVED lines=8> */
[----:B------:R-:W-:Y:S05]  /*2a80*/  CALL.REL.NOINC `($__internal_9_$__cuda_sm20_div_s64) ;  /* 0x0000002400887944 */ /* 0x000fea0003c00000 */
        /* <DEDUP_REMOVED lines=11> */
.L_x_565:
        /* <DEDUP_REMOVED lines=22> */
.L_x_566:
[----:B------:R-:W-:Y:S05]  /*2ca0*/  BSYNC B0 ;  /* 0x0000000000007941 */ /* 0x000fea0003800000 */
.L_x_564:
        /* <DEDUP_REMOVED lines=13> */
[----:B------:R-:W-:Y:S05]  /*2d80*/  CALL.REL.NOINC `($__internal_9_$__cuda_sm20_div_s64) ;  /* 0x0000002000c87944 */ /* 0x000fea0003c00000 */
        /* <DEDUP_REMOVED lines=9> */
.L_x_568:
        /* <DEDUP_REMOVED lines=22> */
.L_x_569:
[----:B------:R-:W-:Y:S05]  /*2f80*/  BSYNC B0 ;  /* 0x0000000000007941 */ /* 0x000fea0003800000 */
.L_x_567:
        /* <DEDUP_REMOVED lines=45> */
[----:B------:R-:W-:Y:S05]  /*3260*/  CALL.REL.NOINC `($__internal_9_$__cuda_sm20_div_s64) ;  /* 0x0000001c00907944 */ /* 0x000fea0003c00000 */
        /* <DEDUP_REMOVED lines=11> */
.L_x_571:
        /* <DEDUP_REMOVED lines=23> */
.L_x_572:
[----:B------:R-:W-:Y:S05]  /*3490*/  BSYNC B0 ;  /* 0x0000000000007941 */ /* 0x000fea0003800000 */
.L_x_570:
        /* <DEDUP_REMOVED lines=10> */
[----:B------:R-:W-:Y:S05]  /*3540*/  CALL.REL.NOINC `($__internal_9_$__cuda_sm20_div_s64) ;  /* 0x0000001800d87944 */ /* 0x000fea0003c00000 */
        /* <DEDUP_REMOVED lines=11> */
.L_x_574:
        /* <DEDUP_REMOVED lines=23> */
.L_x_575:
[----:B------:R-:W-:Y:S05]  /*3770*/  BSYNC B0 ;  /* 0x0000000000007941 */ /* 0x000fea0003800000 */
.L_x_573:
        /* <DEDUP_REMOVED lines=27> */
.L_x_577:
        /* <DEDUP_REMOVED lines=23> */
.L_x_578:
[----:B------:R-:W-:Y:S05]  /*3aa0*/  BSYNC B0 ;  /* 0x0000000000007941 */ /* 0x000fea0003800000 */
.L_x_576:
        /* <DEDUP_REMOVED lines=32> */
.L_x_580:
        /* <DEDUP_REMOVED lines=23> */
.L_x_581:
[----:B------:R-:W-:Y:S05]  /*3e20*/  BSYNC B0 ;  /* 0x0000000000007941 */ /* 0x000fea0003800000 */
.L_x_579:
        /* <DEDUP_REMOVED lines=23> */
.L_x_583:
        /* <DEDUP_REMOVED lines=23> */
.L_x_584:
[----:B------:R-:W-:Y:S05]  /*4110*/  BSYNC B0 ;  /* 0x0000000000007941 */ /* 0x000fea0003800000 */
.L_x_582:
        /* <DEDUP_REMOVED lines=21> */
.L_x_560:
[----:B------:R-:W-:Y:S02]  /*4270*/  ULDC.64 UR4, c[0x0][0x2b0] ;  /* 0x0000ac0000047ab9 */ /* 0x000fe40000000a00 */
[----:B------:R-:W-:-:S04]  /*4280*/  LEA R2, P0, R36, UR4, 0x2 ;  /* 0x0000000424027c11 */ /* 0x000fc8000f8010ff */
[----:B------:R-:W-:-:S05]  /*4290*/  LEA.HI.X R3, R36, UR5, R37, 0x2, P0 ;  /* 0x0000000524037c11 */ /* 0x000fca00080f1425 */
[----:B------:R0:W-:Y:S04]  /*42a0*/  STG.E desc[UR8][R2.64], R28 ;  /* 0x0000001c02007986 */ /* 0x0001e8000c101908 */
.L_x_559:
[----:B------:R-:W-:Y:S05]  /*42b0*/  BSYNC B1 ;  /* 0x0000000000017941 */ /* 0x000fea0003800000 */
.L_x_558:
[----:B------:R-:W2:Y:S01]  /*42c0*/  S2R R0, SR_TID.X ;  /* 0x0000000000007919 */ /* 0x000ea20000002100 */
[----:B------:R-:W3:Y:S01]  /*42d0*/  LDC R14, c[0x0][0x3c4] ;  /* 0x0000f100ff0e7b82 */ /* 0x000ee20000000800 */
[----:B------:R-:W-:Y:S01]  /*42e0*/  BSSY B0, `(.L_x_585) ;  /* 0x000001a000007945 */ /* 0x000fe20003800000 */
[----:B--2---:R-:W-:-:S04]  /*42f0*/  SHF.R.S32.HI R13, RZ, 0x1f, R0 ;  /* 0x0000001fff0d7819 */ /* 0x004fc80000011400 */
[----:B------:R-:W-:-:S04]  /*4300*/  LEA.HI R13, R13, R0, RZ, 0x5 ;  /* 0x000000000d0d7211 */ /* 0x000fc800078f28ff */
[----:B------:R-:W-:-:S05]  /*4310*/  LOP3.LUT R19, R13, 0xffffffe0, RZ, 0xc0, !PT ;  /* 0xffffffe00d137812 */ /* 0x000fca00078ec0ff */
[----:B------:R-:W-:-:S05]  /*4320*/  IMAD.IADD R19, R0, 0x1, -R19 ;  /* 0x0000000100137824 */ /* 0x000fca00078e0a13 */
[----:B---3--:R-:W-:-:S04]  /*4330*/  ISETP.GE.AND P0, PT, R19, R14, PT ;  /* 0x0000000e1300720c */ /* 0x008fc80003f06270 */
[----:B------:R-:W-:-:S13]  /*4340*/  ISETP.LT.AND P0, PT, R0, 0x80, !P0 ;  /* 0x000000800000780c */ /* 0x000fda0004701270 */
[----:B------:R-:W-:Y:S05]  /*4350*/  @!P0 BRA `(.L_x_586) ;  /* 0x0000000000488947 */ /* 0x000fea0003800000 */
[----:B01----:R-:W-:Y:S01]  /*4360*/  HFMA2.MMA R2, -RZ, RZ, 0.96630859375, -0.0022525787353515625 ;  /* 0x3bbb989dff027435 */ /* 0x003fe200000001ff */
[----:B------:R-:W-:Y:S01]  /*4370*/  FADD R29, -R28, R29 ;  /* 0x0000001d1c1d7221 */ /* 0x000fe20000000100 */
[----:B------:R-:W0:Y:S01]  /*4380*/  S2R R0, SR_CgaCtaId ;  /* 0x0000000000007919 */ /* 0x000e220000008800 */
[----:B------:R-:W-:Y:S02]  /*4390*/  MOV R3, 0x437c0000 ;  /* 0x437c000000037802 */ /* 0x000fe40000000f00 */
[----:B------:R-:W-:-:S05]  /*43a0*/  MOV R5, 0x400 ;  /* 0x0000040000057802 */ /* 0x000fca0000000f00 */
[----:B------:R-:W-:-:S04]  /*43b0*/  FFMA.SAT R2, R29, R2, 0.5 ;  /* 0x3f0000001d027423 */ /* 0x000fc80000002002 */
[----:B------:R-:W-:-:S04]  /*43c0*/  FFMA.RM R3, R2, R3, 12582913 ;  /* 0x4b40000102037423 */ /* 0x000fc80000004003 */
[C---:B------:R-:W-:Y:S01]  /*43d0*/  FADD R2, R3.reuse, -12583039 ;  /* 0xcb40007f03027421 */ /* 0x040fe20000000000 */
[----:B------:R-:W-:-:S03]  /*43e0*/  SHF.L.U32 R3, R3, 0x17, RZ ;  /* 0x0000001703037819 */ /* 0x000fc600000006ff */
[----:B------:R-:W-:-:S04]  /*43f0*/  FFMA R2, R29, 1.4426950216293334961, -R2 ;  /* 0x3fb8aa3b1d027823 */ /* 0x000fc80000000802 */
[----:B------:R-:W-:-:S06]  /*4400*/  FFMA R2, R29, 1.925963033500011079e-08, R2 ;  /* 0x32a570601d027823 */ /* 0x000fcc0000000002 */
[----:B------:R-:W1:Y:S01]  /*4410*/  MUFU.EX2 R2, R2 ;  /* 0x0000000200027308 */ /* 0x000e620000000800 */
[----:B0-----:R-:W-:Y:S02]  /*4420*/  LEA R0, R0, R5, 0x18 ;  /* 0x0000000500007211 */ /* 0x001fe400078ec0ff */
[----:B------:R-:W-:-:S03]  /*4430*/  SHF.R.S32.HI R5, RZ, 0x5, R13 ;  /* 0x00000005ff057819 */ /* 0x000fc6000001140d */
[----:B------:R-:W-:-:S05]  /*4440*/  IMAD R0, R19, 0x14, R0 ;  /* 0x0000001413007824 */ /* 0x000fca00078e0200 */
[----:B------:R-:W-:Y:S01]  /*4450*/  LEA R0, R5, R0, 0x2 ;  /* 0x0000000005007211 */ /* 0x000fe200078e10ff */
[----:B-1----:R-:W-:-:S05]  /*4460*/  FMUL R3, R3, R2 ;  /* 0x0000000203037220 */ /* 0x002fca0000400000 */
[----:B------:R2:W-:Y:S02]  /*4470*/  STS [R0], R3 ;  /* 0x0000000300007388 */ /* 0x0005e40000000800 */
.L_x_586:
[----:B------:R-:W-:Y:S05]  /*4480*/  BSYNC B0 ;  /* 0x0000000000007941 */ /* 0x000fea0003800000 */
.L_x_585:
[----:B------:R-:W-:Y:S01]  /*4490*/  BAR.SYNC.DEFER_BLOCKING 0x0 ;  /* 0x0000000000007b1d */ /* 0x000fe20000010000 */
[----:B------:R-:W-:Y:S01]  /*44a0*/  ISETP.GE.AND P0, PT, R14, 0x1, PT ;  /* 0x000000010e00780c */ /* 0x000fe20003f06270 */
[----:B--2---:R-:W-:Y:S01]  /*44b0*/  IMAD.MOV.U32 R0, RZ, RZ, RZ ;  /* 0x000000ffff007224 */ /* 0x004fe200078e00ff */
[----:B01----:R-:W-:Y:S01]  /*44c0*/  CS2R R2, SRZ ;  /* 0x0000000000027805 */ /* 0x003fe2000001ff00 */
[----:B------:R-:W-:Y:S01]  /*44d0*/  IMAD.MOV.U32 R5, RZ, RZ, RZ ;  /* 0x000000ffff057224 */ /* 0x000fe200078e00ff */
[----:B------:R-:W-:Y:S01]  /*44e0*/  SHF.R.S32.HI R13, RZ, 0x5, R13 ;  /* 0x00000005ff0d7819 */ /* 0x000fe2000001140d */
[----:B------:R-:W-:-:S08]  /*44f0*/  IMAD.SHL.U32 R18, R19, 0x4, RZ ;  /* 0x0000000413127824 */ /* 0x000fd000078e00ff */
        /* <DEDUP_REMOVED lines=29> */
.L_x_589:
        /* <DEDUP_REMOVED lines=37> */
.L_x_588:
        /* <DEDUP_REMOVED lines=25> */
.L_x_590:
[----:B------:R-:W-:-:S13]  /*4ab0*/  ISETP.GT.OR P4, PT, R12, UR5, P4 ;  /* 0x000000050c007c0c */ /* 0x000fda000a784670 */
[----:B------:R-:W-:Y:S05]  /*4ac0*/  @!P4 BRA `(.L_x_587) ;  /* 0x000000000028c947 */ /* 0x000fea0003800000 */
[----:B------:R-:W0:Y:S01]  /*4ad0*/  LDS R6, [R6] ;  /* 0x0000000006067984 */ /* 0x000e220000000800 */
[----:B------:R-:W-:Y:S01]  /*4ae0*/  ISETP.GE.AND P0, PT, R13, R16, PT ;  /* 0x000000100d00720c */ /* 0x000fe20003f06270 */
[----:B------:R-:W-:-:S12]  /*4af0*/  BSSY B0, `(.L_x_591) ;  /* 0x0000003000007945 */ /* 0x000fd80003800000 */
[----:B------:R-:W-:Y:S05]  /*4b00*/  @P0 BRA `(.L_x_592) ;  /* 0x0000000000040947 */ /* 0x000fea0003800000 */
[----:B------:R1:W5:Y:S02]  /*4b10*/  LDG.E.128 R8, desc[UR8][R24.64] ;  /* 0x0000000818087981 */ /* 0x000364000c1e1d00 */
.L_x_592:
[----:B------:R-:W-:Y:S05]  /*4b20*/  BSYNC B0 ;  /* 0x0000000000007941 */ /* 0x000fea0003800000 */
.L_x_591:
[C---:B0----5:R-:W-:Y:S01]  /*4b30*/  FFMA R5, R6.reuse, R8, R5 ;  /* 0x0000000806057223 */ /* 0x061fe20000000005 */
[C---:B------:R-:W-:Y:S01]  /*4b40*/  FFMA R2, R6.reuse, R9, R2 ;  /* 0x0000000906027223 */ /* 0x040fe20000000002 */
[C---:B------:R-:W-:Y:S01]  /*4b50*/  FFMA R3, R6.reuse, R10, R3 ;  /* 0x0000000a06037223 */ /* 0x040fe20000000003 */
[----:B------:R-:W-:Y:S01]  /*4b60*/  FFMA R0, R6, R11, R0 ;  /* 0x0000000b06007223 */ /* 0x000fe20000000000 */
.L_x_587:
        /* <DEDUP_REMOVED lines=18> */
[----:B------:R0:W2:Y:S08]  /*4c90*/  F2I.FTZ.U32.TRUNC.NTZ R15, R14 ;  /* 0x0000000e000f7305 */ /* 0x0000b0000021f000 */
[----:B------:R-:W3:Y:S01]  /*4ca0*/  I2F.RP R13, R7 ;  /* 0x00000007000d7306 */ /* 0x000ee20000209400 */
[----:B0-----:R-:W-:Y:S01]  /*4cb0*/  HFMA2.MMA R14, -RZ, RZ, 0, 0 ;  /* 0x00000000ff0e7435 */ /* 0x001fe200000001ff */
[----:B--2---:R-:W-:-:S04]  /*4cc0*/  IMAD.MOV R11, RZ, RZ, -R15 ;  /* 0x000000ffff0b7224 */ /* 0x004fc800078e0a0f */
[----:B------:R-:W-:Y:S02]  /*4cd0*/  IMAD R11, R11, R12, RZ ;  /* 0x0000000c0b0b7224 */ /* 0x000fe400078e02ff */
[----:B---3--:R-:W0:Y:S03]  /*4ce0*/  MUFU.RCP R13, R13 ;  /* 0x0000000d000d7308 */ /* 0x008e260000001000 */
        /* <DEDUP_REMOVED lines=60> */
        .weak           $__internal_9_$__cuda_sm20_div_s64
        .type           $__internal_9_$__cuda_sm20_div_s64,@function
        .size           $__internal_9_$__cuda_sm20_div_s64,(.L_x_3482 - $__internal_9_$__cuda_sm20_div_s64)
$__internal_9_$__cuda_sm20_div_s64:
        /* <DEDUP_REMOVED lines=83> */
[----:B------:R-:W-:Y:S06]  /*55e0*/  RET.REL.NODEC R38 `(_ZN13pytorch_flash32flash_fwd_splitkv_combine_kernelI23Flash_fwd_kernel_traitsILi128ELi64ELi128ELi4ELb0ELb0EN7cutlass10bfloat16_tE19Flash_kernel_traitsILi128ELi64ELi128ELi4ES3_EELi4ELi5ELb1EEEvNS_16Flash_fwd_paramsE) ;  /* 0xffffffa826847950 */ /* 0x000fec0003c3ffff */
.L_x_593:
        /* <DEDUP_REMOVED lines=9> */
.L_x_3482:


//--------------------- .text._ZN13pytorch_flash32flash_fwd_splitkv_combine_kernelI23Flash_fwd_kernel_traitsILi128ELi64ELi128ELi4ELb0ELb0EN7cutlass10bfloat16_tE19Flash_kernel_traitsILi128ELi64ELi128ELi4ES3_EELi4ELi4ELb1EEEvNS_16Flash_fwd_paramsE --------------------------
	.section	.text._ZN13pytorch_flash32flash_fwd_splitkv_combine_kernelI23Flash_fwd_kernel_traitsILi128ELi64ELi128ELi4ELb0ELb0EN7cutlass10bfloat16_tE19Flash_kernel_traitsILi128ELi64ELi128ELi4ES3_EELi4ELi4ELb1EEEvNS_16Flash_fwd_paramsE,"ax",@progbits
	.sectionflags	@"SHF_BARRIERS=1"
	.align	128
        .global         _ZN13pytorch_flash32flash_fwd_splitkv_combine_kernelI23Flash_fwd_kernel_traitsILi128ELi64ELi128ELi4ELb0ELb0EN7cutlass10bfloat16_tE19Flash_kernel_traitsILi128ELi64ELi128ELi4ES3_EELi4ELi4ELb1EEEvNS_16Flash_fwd_paramsE
        .type           _ZN13pytorch_flash32flash_fwd_splitkv_combine_kernelI23Flash_fwd_kernel_traitsILi128ELi64ELi128ELi4ELb0ELb0EN7cutlass10bfloat16_tE19Flash_kernel_traitsILi128ELi64ELi128ELi4ES3_EELi4ELi4ELb1EEEvNS_16Flash_fwd_paramsE,@function
        .size           _ZN13pytorch_flash32flash_fwd_splitkv_combine_kernelI23Flash_fwd_kernel_traitsILi128ELi64ELi128ELi4ELb0ELb0EN7cutlass10bfloat16_tE19Flash_kernel_traitsILi128ELi64ELi128ELi4ES3_EELi4ELi4ELb1EEEvNS_16Flash_fwd_paramsE,(.L_x_3483 - _ZN13pytorch_flash32flash_fwd_splitkv_combine_kernelI23Flash_fwd_kernel_traitsILi128ELi64ELi128ELi4ELb0ELb0EN7cutlass10bfloat16_tE19Flash_kernel_traitsILi128ELi64ELi128ELi4ES3_EELi4ELi4ELb1EEEvNS_16Flash_fwd_paramsE)
        .other          _ZN13pytorch_flash32flash_fwd_splitkv_combine_kernelI23Flash_fwd_kernel_traitsILi128ELi64ELi128ELi4ELb0ELb0EN7cutlass10bfloat16_tE19Flash_kernel_traitsILi128ELi64ELi128ELi4ES3_EELi4ELi4ELb1EEEvNS_16Flash_fwd_paramsE,@"STO_CUDA_ENTRY STV_DEFAULT"
_ZN13pytorch_flash32flash_fwd_splitkv_combine_kernelI23Flash_fwd_kernel_traitsILi128ELi64ELi128ELi4ELb0ELb0EN7cutlass10bfloat16_tE19Flash_kernel_traitsILi128ELi64ELi128ELi4ES3_EELi4ELi4ELb1EEEvNS_16Flash_fwd_paramsE:
.text._ZN13pytorch_flash32flash_fwd_splitkv_combine_kernelI23Flash_fwd_kernel_traitsILi128ELi64ELi128ELi4ELb0ELb0EN7cutlass10bfloat16_tE19Flash_kernel_traitsILi128ELi64ELi128ELi4ES3_EELi4ELi4ELb1EEEvNS_16Flash_fwd_paramsE:
        /* <DEDUP_REMOVED lines=16> */
[----:B------:R-:W-:Y:S05]  /*0100*/  CALL.REL.NOINC `($__internal_10_$__cuda_sm20_div_s64) ;  /* 0x0000004c00e47944 */ /* 0x000fea0003c00000 */
[----:B------:R-:W-:Y:S02]  /*0110*/  MOV R10, R0 ;  /* 0x00000000000a7202 */ /* 0x000fe40000000f00 */
[----:B------:R-:W-:Y:S01]  /*0120*/  MOV R11, R25 ;  /* 0x00000019000b7202 */ /* 0x000fe20000000f00 */
[----:B------:R-:W-:Y:S06]  /*0130*/  BRA `(.L_x_595) ;  /* 0x00000000004c7947 */ /* 0x000fec0003800000 */
.L_x_594:
        /* <DEDUP_REMOVED lines=19> */
.L_x_595:
        /* <DEDUP_REMOVED lines=30> */
[----:B------:R-:W-:Y:S05]  /*0450*/  CALL.REL.NOINC `($__internal_10_$__cuda_sm20_div_s64) ;  /* 0x0000004c00107944 */ /* 0x000fea0003c00000 */
[----:B------:R-:W-:Y:S02]  /*0460*/  MOV R12, R0 ;  /* 0x00000000000c7202 */ /* 0x000fe40000000f00 */
[----:B------:R-:W-:Y:S01]  /*0470*/  MOV R13, R25 ;  /* 0x00000019000d7202 */ /* 0x000fe20000000f00 */
[----:B------:R-:W-:Y:S05]  /*0480*/  BRA `(.L_x_598) ;  /* 0x0000000000507947 */ /* 0x000fea0003800000 */
.L_x_597:
        /* <DEDUP_REMOVED lines=20> */
.L_x_598:
[----:B------:R-:W-:Y:S05]  /*05d0*/  BSYNC B0 ;  /* 0x0000000000007941 */ /* 0x000fea0003800000 */
.L_x_596:
        /* <DEDUP_REMOVED lines=18> */
[----:B------:R-:W-:Y:S05]  /*0700*/  CALL.REL.NOINC `($__internal_10_$__cuda_sm20_div_s64) ;  /* 0x0000004800647944 */ /* 0x000fea0003c00000 */
[----:B------:R-:W-:Y:S01]  /*0710*/  MOV R24, R0 ;  /* 0x0000000000187202 */ /* 0x000fe20000000f00 */
[----:B------:R-:W-:Y:S06]  /*0720*/  BRA `(.L_x_600) ;  /* 0x0000000000507947 */ /* 0x000fec0003800000 */
.L_x_599:
        /* <DEDUP_REMOVED lines=20> */
.L_x_600:
        /* <DEDUP_REMOVED lines=27> */
[----:B------:R-:W-:Y:S05]  /*0a20*/  CALL.REL.NOINC `($__internal_10_$__cuda_sm20_div_s64) ;  /* 0x00000044009c7944 */ /* 0x000fea0003c00000 */
[----:B------:R-:W-:Y:S01]  /*0a30*/  MOV R24, R0 ;  /* 0x0000000000187202 */ /* 0x000fe20000000f00 */
[----:B------:R-:W-:Y:S05]  /*0a40*/  BRA `(.L_x_603) ;  /* 0x00000000004c7947 */ /* 0x000fea0003800000 */
.L_x_602:
        /* <DEDUP_REMOVED lines=19> */
.L_x_603:
[----:B------:R-:W-:Y:S05]  /*0b80*/  BSYNC B0 ;  /* 0x0000000000007941 */ /* 0x000fea0003800000 */
.L_x_601:
        /* <DEDUP_REMOVED lines=71> */
[----:B------:R-:W-:Y:S05]  /*1000*/  CALL.REL.NOINC `($__internal_10_$__cuda_sm20_div_s64) ;  /* 0x0000004000247944 */ /* 0x000fea0003c00000 */
[----:B------:R-:W-:Y:S02]  /*1010*/  MOV R36, R0 ;  /* 0x0000000000247202 */ /* 0x000fe40000000f00 */
[----:B------:R-:W-:Y:S01]  /*1020*/  MOV R37, R25 ;  /* 0x0000001900257202 */ /* 0x000fe20000000f00 */
[----:B------:R-:W-:Y:S05]  /*1030*/  BRA `(.L_x_606) ;  /* 0x00000000004c7947 */ /* 0x000fea0003800000 */
.L_x_605:
        /* <DEDUP_REMOVED lines=19> */
.L_x_606:
[----:B------:R-:W-:Y:S05]  /*1170*/  BSYNC B0 ;  /* 0x0000000000007941 */ /* 0x000fea0003800000 */
.L_x_604:
        /* <DEDUP_REMOVED lines=17> */
.L_x_607:
[----:B------:R-:W-:Y:S05]  /*1290*/  @P4 BRA `(.L_x_608) ;  /* 0x0000000000184947 */ /* 0x000fea0003800000 */
[C---:B------:R-:W-:Y:S02]  /*12a0*/  ISETP.GT.AND P0, PT, R0.reuse, RZ, PT ;  /* 0x000000ff0000720c */ /* 0x040fe40003f04270 */
[----:B------:R-:W-:Y:S02]  /*12b0*/  SHF.R.S32.HI R2, RZ, 0x1f, R0 ;  /* 0x0000001fff027819 */ /* 0x000fe40000011400 */
[----:B------:R-:W-:Y:S02]  /*12c0*/  LEA.HI.SX32 R10, R0, 0x1, 0x1 ;  /* 0x00000001000a7811 */ /* 0x000fe400078f0aff */
[----:B------:R-:W-:-:S07]  /*12d0*/  SHF.R.S32.HI R9, RZ, 0x1f, R9 ;  /* 0x0000001fff097819 */ /* 0x000fce0000011409 */
[----:B------:R-:W-:-:S04]  /*12e0*/  @!P0 IMAD.MOV R10, RZ, RZ, R2 ;  /* 0x000000ffff0a8224 */ /* 0x000fc800078e0202 */
[----:B------:R-:W-:-:S07]  /*12f0*/  IMAD R2, R9, R10, RZ ;  /* 0x0000000a09027224 */ /* 0x000fce00078e02ff */
.L_x_608:
        /* <DEDUP_REMOVED lines=136> */
.L_x_609:
        /* <DEDUP_REMOVED lines=14> */
.L_x_611:
        /* <DEDUP_REMOVED lines=19> */
.L_x_612:
[----:B------:R-:W-:Y:S05]  /*1d90*/  BSYNC B0 ;  /* 0x0000000000007941 */ /* 0x000fea0003800000 */
.L_x_610:
        /* <DEDUP_REMOVED lines=35> */
.L_x_614:
[----:B------:R-:W-:Y:S05]  /*1fd0*/  BSYNC B0 ;  /* 0x0000000000007941 */ /* 0x000fea0003800000 */
.L_x_613:
        /* <DEDUP_REMOVED lines=14> */
.L_x_616:
[----:B------:R-:W-:Y:S05]  /*20c0*/  BSYNC B0 ;  /* 0x0000000000007941 */ /* 0x000fea0003800000 */
.L_x_615:
        /* <DEDUP_REMOVED lines=77> */
.L_x_618:
[----:B------:R-:W-:Y:S05]  /*25a0*/  BSYNC B0 ;  /* 0x0000000000007941 */ /* 0x000fea0003800000 */
.L_x_617:
        /* <DEDUP_REMOVED lines=30> */
[----:B------:R-:W-:Y:S05]  /*2790*/  CALL.REL.NOINC `($__internal_10_$__cuda_sm20_div_s64) ;  /* 0x0000002800407944 */ /* 0x000fea0003c00000 */
        /* <DEDUP_REMOVED lines=10> */
.L_x_623:
        /* <DEDUP_REMOVED lines=23> */
.L_x_624:
[----:B------:R-:W-:Y:S05]  /*29b0*/  BSYNC B0 ;  /* 0x0000000000007941 */ /* 0x000fea0003800000 */
.L_x_622:
        /* <DEDUP_REMOVED lines=8> */
[----:B------:R-:W-:Y:S05]  /*2a40*/  CALL.REL.NOINC `($__internal_10_$__cuda_sm20_div_s64) ;  /* 0x0000002400947944 */ /* 0x000fea0003c00000 */
        /* <DEDUP_REMOVED lines=11> */
.L_x_626:
        /* <DEDUP_REMOVED lines=22> */
.L_x_627:
[----:B------:R-:W-:Y:S05]  /*2c60*/  BSYNC B0 ;  /* 0x0000000000007941 */ /* 0x000fea0003800000 */
.L_x_625:
        /* <DEDUP_REMOVED lines=13> */
[----:B------:R-:W-:Y:S05]  /*2d40*/  CALL.REL.NOINC `($__internal_10_$__cuda_sm20_div_s64) ;  /* 0x0000002000d47944 */ /* 0x000fea0003c00000 */
        /* <DEDUP_REMOVED lines=9> */
.L_x_629:
        /* <DEDUP_REMOVED lines=22> */
.L_x_630:
[----:B------:R-:W-:Y:S05]  /*2f40*/  BSYNC B0 ;  /* 0x0000000000007941 */ /* 0x000fea0003800000 */
.L_x_628:
        /* <DEDUP_REMOVED lines=45> */
[----:B------:R-:W-:Y:S05]  /*3220*/  CALL.REL.NOINC `($__internal_10_$__cuda_sm20_div_s64) ;  /* 0x0000001c009c7944 */ /* 0x000fea0003c00000 */
        /* <DEDUP_REMOVED lines=11> */
.L_x_632:
        /* <DEDUP_REMOVED lines=23> */
.L_x_633:
[----:B------:R-:W-:Y:S05]  /*3450*/  BSYNC B0 ;  /* 0x0000000000007941 */ /* 0x000fea0003800000 */
.L_x_631:
        /* <DEDUP_REMOVED lines=10> */
[----:B------:R-:W-:Y:S05]  /*3500*/  CALL.REL.NOINC `($__internal_10_$__cuda_sm20_div_s64) ;  /* 0x0000001800e47944 */ /* 0x000fea0003c00000 */
        /* <DEDUP_REMOVED lines=11> */
.L_x_635:
        /* <DEDUP_REMOVED lines=23> */
.L_x_636:
[----:B------:R-:W-:Y:S05]  /*3730*/  BSYNC B0 ;  /* 0x0000000000007941 */ /* 0x000fea0003800000 */
.L_x_634:
        /* <DEDUP_REMOVED lines=27> */
.L_x_638:
        /* <DEDUP_REMOVED lines=23> */
.L_x_639:
[----:B------:R-:W-:Y:S05]  /*3a60*/  BSYNC B0 ;  /* 0x0000000000007941 */ /* 0x000fea0003800000 */
.L_x_637:
        /* <DEDUP_REMOVED lines=32> */
.L_x_641:
        /* <DEDUP_REMOVED lines=23> */
.L_x_642:
[----:B------:R-:W-:Y:S05]  /*3de0*/  BSYNC B0 ;  /* 0x0000000000007941 */ /* 0x000fea0003800000 */
.L_x_640:
        /* <DEDUP_REMOVED lines=23> */
.L_x_644:
        /* <DEDUP_REMOVED lines=23> */
.L_x_645:
[----:B------:R-:W-:Y:S05]  /*40d0*/  BSYNC B0 ;  /* 0x0000000000007941 */ /* 0x000fea0003800000 */
.L_x_643:
        /* <DEDUP_REMOVED lines=21> */
.L_x_621:
[----:B------:R-:W-:Y:S02]  /*4230*/  ULDC.64 UR4, c[0x0][0x2b0] ;  /* 0x0000ac0000047ab9 */ /* 0x000fe40000000a00 */
[----:B------:R-:W-:-:S04]  /*4240*/  LEA R2, P0, R36, UR4, 0x2 ;  /* 0x0000000424027c11 */ /* 0x000fc8000f8010ff */
[----:B------:R-:W-:-:S05]  /*4250*/  LEA.HI.X R3, R36, UR5, R37, 0x2, P0 ;  /* 0x0000000524037c11 */ /* 0x000fca00080f1425 */
[----:B------:R0:W-:Y:S04]  /*4260*/  STG.E desc[UR8][R2.64], R28 ;  /* 0x0000001c02007986 */ /* 0x0001e8000c101908 */
.L_x_620:
[----:B------:R-:W-:Y:S05]  /*4270*/  BSYNC B1 ;  /* 0x0000000000017941 */ /* 0x000fea0003800000 */
.L_x_619:
[----:B------:R-:W2:Y:S01]  /*4280*/  S2R R6, SR_TID.X ;  /* 0x0000000000067919 */ /* 0x000ea20000002100 */
[----:B------:R-:W3:Y:S01]  /*4290*/  LDC R13, c[0x0][0x3c4] ;  /* 0x0000f100ff0d7b82 */ /* 0x000ee20000000800 */
[----:B------:R-:W-:Y:S01]  /*42a0*/  BSSY B0, `(.L_x_646) ;  /* 0x000001a000007945 */ /* 0x000fe20003800000 */
[----:B--2---:R-:W-:-:S04]  /*42b0*/  SHF.R.S32.HI R5, RZ, 0x1f, R6 ;  /* 0x0000001fff057819 */ /* 0x004fc80000011406 */
[----:B01----:R-:W-:-:S04]  /*42c0*/  LEA.HI R3, R5, R6, RZ, 0x4 ;  /* 0x0000000605037211 */ /* 0x003fc800078f20ff */
[----:B------:R-:W-:-:S05]  /*42d0*/  LOP3.LUT R9, R3, 0xfffffff0, RZ, 0xc0, !PT ;  /* 0xfffffff003097812 */ /* 0x000fca00078ec0ff */
[----:B------:R-:W-:-:S05]  /*42e0*/  IMAD.IADD R4, R6, 0x1, -R9 ;  /* 0x0000000106047824 */ /* 0x000fca00078e0a09 */
[----:B---3--:R-:W-:-:S04]  /*42f0*/  ISETP.GE.AND P0, PT, R4, R13, PT ;  /* 0x0000000d0400720c */ /* 0x008fc80003f06270 */
        /* <DEDUP_REMOVED lines=20> */
.L_x_647:
[----:B------:R-:W-:Y:S05]  /*4440*/  BSYNC B0 ;  /* 0x0000000000007941 */ /* 0x000fea0003800000 */
.L_x_646:
[----:B------:R-:W-:Y:S01]  /*4450*/  BAR.SYNC.DEFER_BLOCKING 0x0 ;  /* 0x0000000000007b1d */ /* 0x000fe20000010000 */
[----:B------:R-:W-:Y:S01]  /*4460*/  ISETP.GE.AND P0, PT, R13, 0x1, PT ;  /* 0x000000010d00780c */ /* 0x000fe20003f06270 */
[----:B0-----:R-:W-:Y:S01]  /*4470*/  IMAD.MOV.U32 R0, RZ, RZ, RZ ;  /* 0x000000ffff007224 */ /* 0x001fe200078e00ff */
        /* <DEDUP_REMOVED lines=36> */
.L_x_650:
[----:B------:R0:W2:Y:S01]  /*46c0*/  @!P3 LDG.E.128 R8, desc[UR8][R22.64] ;  /* 0x000000081608b981 */ /* 0x0000a2000c1e1d00 */
[----:B------:R-:W-:Y:S01]  /*46d0*/  PLOP3.LUT P3, PT, P0, PT, PT, 0x80, 0x0 ;  /* 0x000000000000781c */ /* 0x000fe2000076f070 */
[----:B------:R-:W-:Y:S01]  /*46e0*/  UIADD3 UR5, UR5, 0x4, URZ ;  /* 0x0000000405057890 */ /* 0x000fe2000fffe03f */
[C---:B------:R-:W-:Y:S01]  /*46f0*/  IADD3 R24, P1, R18.reuse, R22, RZ ;  /* 0x0000001612187210 */ /* 0x040fe20007f3e0ff */
[----:B------:R-:W2:Y:S03]  /*4700*/  LDS R4, [R6] ;  /* 0x0000000006047984 */ /* 0x000ea60000000800 */
[----:B------:R-:W-:Y:S02]  /*4710*/  IADD3.X R25, R19, R23, RZ, P1, !PT ;  /* 0x0000001713197210 */ /* 0x000fe40000ffe4ff */
        /* <DEDUP_REMOVED lines=31> */
.L_x_649:
        /* <DEDUP_REMOVED lines=25> */
.L_x_651:
[----:B------:R-:W-:-:S13]  /*4aa0*/  ISETP.GT.OR P4, PT, R12, UR5, P4 ;  /* 0x000000050c007c0c */ /* 0x000fda000a784670 */
[----:B------:R-:W-:Y:S05]  /*4ab0*/  @!P4 BRA `(.L_x_648) ;  /* 0x000000000028c947 */ /* 0x000fea0003800000 */
[----:B------:R-:W0:Y:S01]  /*4ac0*/  LDS R6, [R6] ;  /* 0x0000000006067984 */ /* 0x000e220000000800 */
[----:B------:R-:W-:Y:S01]  /*4ad0*/  ISETP.GE.AND P0, PT, R15, R14, PT ;  /* 0x0000000e0f00720c */ /* 0x000fe20003f06270 */
[----:B------:R-:W-:-:S12]  /*4ae0*/  BSSY B0, `(.L_x_652) ;  /* 0x0000003000007945 */ /* 0x000fd80003800000 */
[----:B------:R-:W-:Y:S05]  /*4af0*/  @P0 BRA `(.L_x_653) ;  /* 0x0000000000040947 */ /* 0x000fea0003800000 */
[----:B------:R1:W5:Y:S02]  /*4b00*/  LDG.E.128 R8, desc[UR8][R22.64] ;  /* 0x0000000816087981 */ /* 0x000364000c1e1d00 */
.L_x_653:
[----:B------:R-:W-:Y:S05]  /*4b10*/  BSYNC B0 ;  /* 0x0000000000007941 */ /* 0x000fea0003800000 */
.L_x_652:
[C---:B0----5:R-:W-:Y:S01]  /*4b20*/  FFMA R5, R6.reuse, R8, R5 ;  /* 0x0000000806057223 */ /* 0x061fe20000000005 */
[C---:B------:R-:W-:Y:S01]  /*4b30*/  FFMA R2, R6.reuse, R9, R2 ;  /* 0x0000000906027223 */ /* 0x040fe20000000002 */
[C---:B------:R-:W-:Y:S01]  /*4b40*/  FFMA R3, R6.reuse, R10, R3 ;  /* 0x0000000a06037223 */ /* 0x040fe20000000003 */
[----:B------:R-:W-:Y:S01]  /*4b50*/  FFMA R0, R6, R11, R0 ;  /* 0x0000000b06007223 */ /* 0x000fe20000000000 */
.L_x_648:
        /* <DEDUP_REMOVED lines=84> */
        .weak           $__internal_10_$__cuda_sm20_div_s64
        .type           $__internal_10_$__cuda_sm20_div_s64,@function
        .size           $__internal_10_$__cuda_sm20_div_s64,(.L_x_3483 - $__internal_10_$__cuda_sm20_div_s64)
$__internal_10_$__cuda_sm20_div_s64:
        /* <DEDUP_REMOVED lines=83> */
[----:B------:R-:W-:Y:S06]  /*55d0*/  RET.REL.NODEC R38 `(_ZN13pytorch_flash32flash_fwd_splitkv_combine_kernelI23Flash_fwd_kernel_traitsILi128ELi64ELi128ELi4ELb0ELb0EN7cutlass10bfloat16_tE19Flash_kernel_traitsILi128ELi64ELi128ELi4ES3_EELi4ELi4ELb1EEEvNS_16Flash_fwd_paramsE) ;  /* 0xffffffa826887950 */ /* 0x000fec0003c3ffff */
.L_x_654:
        /* <DEDUP_REMOVED lines=10> */
.L_x_3483:


//--------------------- .text._ZN13pytorch_flash32flash_fwd_splitkv_combine_kernelI23Flash_fwd_kernel_traitsILi128ELi64ELi128ELi4ELb0ELb0EN7cutlass10bfloat16_tE19Flash_kernel_traitsILi128ELi64ELi128ELi4ES3_EELi4ELi3ELb1EEEvNS_16Flash_fwd_paramsE --------------------------
	.section	.text._ZN13pytorch_flash32flash_fwd_splitkv_combine_kernelI23Flash_fwd_kernel_traitsILi128ELi64ELi128ELi4ELb0ELb0EN7cutlass10bfloat16_tE19Flash_kernel_traitsILi128ELi64ELi128ELi4ES3_EELi4ELi3ELb1EEEvNS_16Flash_fwd_paramsE,"ax",@progbits
	.sectionflags	@"SHF_BARRIERS=1"
	.align	128
        .global         _ZN13pytorch_flash32flash_fwd_splitkv_combine_kernelI23Flash_fwd_kernel_traitsILi128ELi64ELi128ELi4ELb0ELb0EN7cutlass10bfloat16_tE19Flash_kernel_traitsILi128ELi64ELi128ELi4ES3_EELi4ELi3ELb1EEEvNS_16Flash_fwd_paramsE
        .type           _ZN13pytorch_flash32flash_fwd_splitkv_combine_kernelI23Flash_fwd_kernel_traitsILi128ELi64ELi128ELi4ELb0ELb0EN7cutlass10bfloat16_tE19Flash_kernel_traitsILi128ELi64ELi128ELi4ES3_EELi4ELi3ELb1EEEvNS_16Flash_fwd_paramsE,@function
        .size           _ZN13pytorch_flash32flash_fwd_splitkv_combine_kernelI23Flash_fwd_kernel_traitsILi128ELi64ELi128ELi4ELb0ELb0EN7cutlass10bfloat16_tE19Flash_kernel_traitsILi128ELi64ELi128ELi4ES3_EELi4ELi3ELb1EEEvNS_16Flash_fwd_paramsE,(.L_x_3484 - _ZN13pytorch_flash32flash_fwd_splitkv_combine_kernelI23Flash_fwd_kernel_traitsILi128ELi64ELi128ELi4ELb0ELb0EN7cutlass10bfloat16_tE19Flash_kernel_traitsILi128ELi64ELi128ELi4ES3_EELi4ELi3ELb1EEEvNS_16Flash_fwd_paramsE)
        .other          _ZN13pytorch_flash32flash_fwd_splitkv_combine_kernelI23Flash_fwd_kernel_traitsILi128ELi64ELi128ELi4ELb0ELb0EN7cutlass10bfloat16_tE19Flash_kernel_traitsILi128ELi64ELi128ELi4ES3_EELi4ELi3ELb1EEEvNS_16Flash_fwd_paramsE,@"STO_CUDA_ENTRY STV_DEFAULT"
_ZN13pytorch_flash32flash_fwd_splitkv_combine_kernelI23Flash_fwd_kernel_traitsILi128ELi64ELi128ELi4ELb0ELb0EN7cutlass10bfloat16_tE19Flash_kernel_traitsILi128ELi64ELi128ELi4ES3_EELi4ELi3ELb1EEEvNS_16Flash_fwd_paramsE:
.text._ZN13pytorch_flash32flash_fwd_splitkv_combine_kernelI23Flash_fwd_kernel_traitsILi128ELi64ELi128ELi4ELb0ELb0EN7cutlass10bfloat16_tE19Flash_kernel_traitsILi128ELi64ELi128ELi4ES3_EELi4ELi3ELb1EEEvNS_16Flash_fwd_paramsE:
        /* <DEDUP_REMOVED lines=16> */
[----:B------:R-:W-:Y:S05]  /*0100*/  CALL.REL.NOINC `($__internal_11_$__cuda_sm20_div_s64) ;  /* 0x0000004c00d47944 */ /* 0x000fea0003c00000 */
[----:B------:R-:W-:Y:S02]  /*0110*/  MOV R10, R0 ;  /* 0x00000000000a7202 */ /* 0x000fe40000000f00 */
[----:B------:R-:W-:Y:S01]  /*0120*/  MOV R11, R25 ;  /* 0x00000019000b7202 */ /* 0x000fe20000000f00 */
[----:B------:R-:W-:Y:S06]  /*0130*/  BRA `(.L_x_656) ;  /* 0x00000000004c7947 */ /* 0x000fec0003800000 */
.L_x_655:
        /* <DEDUP_REMOVED lines=19> */
.L_x_656:
        /* <DEDUP_REMOVED lines=30> */
[----:B------:R-:W-:Y:S05]  /*0450*/  CALL.REL.NOINC `($__internal_11_$__cuda_sm20_div_s64) ;  /* 0x0000004c00007944 */ /* 0x000fea0003c00000 */
[----:B------:R-:W-:Y:S02]  /*0460*/  MOV R12, R0 ;  /* 0x00000000000c7202 */ /* 0x000fe40000000f00 */
[----:B------:R-:W-:Y:S01]  /*0470*/  MOV R13, R25 ;  /* 0x00000019000d7202 */ /* 0x000fe20000000f00 */
[----:B------:R-:W-:Y:S05]  /*0480*/  BRA `(.L_x_659) ;  /* 0x0000000000507947 */ /* 0x000fea0003800000 */
.L_x_658:
        /* <DEDUP_REMOVED lines=20> */
.L_x_659:
[----:B------:R-:W-:Y:S05]  /*05d0*/  BSYNC B0 ;  /* 0x0000000000007941 */ /* 0x000fea0003800000 */
.L_x_657:
        /* <DEDUP_REMOVED lines=18> */
[----:B------:R-:W-:Y:S05]  /*0700*/  CALL.REL.NOINC `($__internal_11_$__cuda_sm20_div_s64) ;  /* 0x0000004800547944 */ /* 0x000fea0003c00000 */
[----:B------:R-:W-:Y:S01]  /*0710*/  MOV R24, R0 ;  /* 0x0000000000187202 */ /* 0x000fe20000000f00 */
[----:B------:R-:W-:Y:S06]  /*0720*/  BRA `(.L_x_661) ;  /* 0x0000000000507947 */ /* 0x000fec0003800000 */
.L_x_660:
        /* <DEDUP_REMOVED lines=20> */
.L_x_661:
        /* <DEDUP_REMOVED lines=27> */
[----:B------:R-:W-:Y:S05]  /*0a20*/  CALL.REL.NOINC `($__internal_11_$__cuda_sm20_div_s64) ;  /* 0x00000044008c7944 */ /* 0x000fea0003c00000 */
[----:B------:R-:W-:Y:S01]  /*0a30*/  MOV R24, R0 ;  /* 0x0000000000187202 */ /* 0x000fe20000000f00 */
[----:B------:R-:W-:Y:S05]  /*0a40*/  BRA `(.L_x_664) ;  /* 0x00000000004c7947 */ /* 0x000fea0003800000 */
.L_x_663:
        /* <DEDUP_REMOVED lines=19> */
.L_x_664:
[----:B------:R-:W-:Y:S05]  /*0b80*/  BSYNC B0 ;  /* 0x0000000000007941 */ /* 0x000fea0003800000 */
.L_x_662:
        /* <DEDUP_REMOVED lines=71> */
[----:B------:R-:W-:Y:S05]  /*1000*/  CALL.REL.NOINC `($__internal_11_$__cuda_sm20_div_s64) ;  /* 0x0000004000147944 */ /* 0x000fea0003c00000 */
[----:B------:R-:W-:Y:S02]  /*1010*/  MOV R36, R0 ;  /* 0x0000000000247202 */ /* 0x000fe40000000f00 */
[----:B------:R-:W-:Y:S01]  /*1020*/  MOV R37, R25 ;  /* 0x0000001900257202 */ /* 0x000fe20000000f00 */
[----:B------:R-:W-:Y:S05]  /*1030*/  BRA `(.L_x_667) ;  /* 0x00000000004c7947 */ /* 0x000fea0003800000 */
.L_x_666:
        /* <DEDUP_REMOVED lines=19> */
.L_x_667:
[----:B------:R-:W-:Y:S05]  /*1170*/  BSYNC B0 ;  /* 0x0000000000007941 */ /* 0x000fea0003800000 */
.L_x_665:
        /* <DEDUP_REMOVED lines=17> */
.L_x_668:
[----:B------:R-:W-:Y:S05]  /*1290*/  @P4 BRA `(.L_x_669) ;  /* 0x0000000000184947 */ /* 0x000fea0003800000 */
[C---:B------:R-:W-:Y:S02]  /*12a0*/  ISETP.GT.AND P0, PT, R0.reuse, RZ, PT ;  /* 0x000000ff0000720c */ /* 0x040fe40003f04270 */
[----:B------:R-:W-:Y:S02]  /*12b0*/  SHF.R.S32.HI R2, RZ, 0x1f, R0 ;  /* 0x0000001fff027819 */ /* 0x000fe40000011400 */
[----:B------:R-:W-:Y:S02]  /*12c0*/  LEA.HI.SX32 R10, R0, 0x1, 0x1 ;  /* 0x00000001000a7811 */ /* 0x000fe400078f0aff */
[----:B------:R-:W-:-:S07]  /*12d0*/  SHF.R.S32.HI R9, RZ, 0x1f, R9 ;  /* 0x0000001fff097819 */ /* 0x000fce0000011409 */
[----:B------:R-:W-:-:S04]  /*12e0*/  @!P0 IMAD.MOV R10, RZ, RZ, R2 ;  /* 0x000000ffff0a8224 */ /* 0x000fc800078e0202 */
[----:B------:R-:W-:-:S07]  /*12f0*/  IMAD R2, R9, R10, RZ ;  /* 0x0000000a09027224 */ /* 0x000fce00078e02ff */
.L_x_669:
        /* <DEDUP_REMOVED lines=136> */
.L_x_670:
        /* <DEDUP_REMOVED lines=14> */
.L_x_672:
        /* <DEDUP_REMOVED lines=19> */
.L_x_673:
[----:B------:R-:W-:Y:S05]  /*1d90*/  BSYNC B0 ;  /* 0x0000000000007941 */ /* 0x000fea0003800000 */
.L_x_671:
        /* <DEDUP_REMOVED lines=35> */
.L_x_675:
[----:B------:R-:W-:Y:S05]  /*1fd0*/  BSYNC B0 ;  /* 0x0000000000007941 */ /* 0x000fea0003800000 */
.L_x_674:
        /* <DEDUP_REMOVED lines=14> */
.L_x_677:
[----:B------:R-:W-:Y:S05]  /*20c0*/  BSYNC B0 ;  /* 0x0000000000007941 */ /* 0x000fea0003800000 */
.L_x_676:
        /* <DEDUP_REMOVED lines=73> */
.L_x_679:
[----:B------:R-:W-:Y:S05]  /*2560*/  BSYNC B0 ;  /* 0x0000000000007941 */ /* 0x000fea0003800000 */
.L_x_678:
        /* <DEDUP_REMOVED lines=30> */
[----:B------:R-:W-:Y:S05]  /*2750*/  CALL.REL.NOINC `($__internal_11_$__cuda_sm20_div_s64) ;  /* 0x0000002800407944 */ /* 0x000fea0003c00000 */
        /* <DEDUP_REMOVED lines=10> */
.L_x_684:
        /* <DEDUP_REMOVED lines=23> */
.L_x_685:
[----:B------:R-:W-:Y:S05]  /*2970*/  BSYNC B0 ;  /* 0x0000000000007941 */ /* 0x000fea0003800000 */
.L_x_683:
        /* <DEDUP_REMOVED lines=8> */
[----:B------:R-:W-:Y:S05]  /*2a00*/  CALL.REL.NOINC `($__internal_11_$__cuda_sm20_div_s64) ;  /* 0x0000002400947944 */ /* 0x000fea0003c00000 */
        /* <DEDUP_REMOVED lines=11> */
.L_x_687:
        /* <DEDUP_REMOVED lines=22> */
.L_x_688:
[----:B------:R-:W-:Y:S05]  /*2c20*/  BSYNC B0 ;  /* 0x0000000000007941 */ /* 0x000fea0003800000 */
.L_x_686:
        /* <DEDUP_REMOVED lines=13> */
[----:B------:R-:W-:Y:S05]  /*2d00*/  CALL.REL.NOINC `($__internal_11_$__cuda_sm20_div_s64) ;  /* 0x0000002000d47944 */ /* 0x000fea0003c00000 */
        /* <DEDUP_REMOVED lines=9> */
.L_x_690:
        /* <DEDUP_REMOVED lines=22> */
.L_x_691:
[----:B------:R-:W-:Y:S05]  /*2f00*/  BSYNC B0 ;  /* 0x0000000000007941 */ /* 0x000fea0003800000 */
.L_x_689:
        /* <DEDUP_REMOVED lines=45> */
[----:B------:R-:W-:Y:S05]  /*31e0*/  CALL.REL.NOINC `($__internal_11_$__cuda_sm20_div_s64) ;  /* 0x0000001c009c7944 */ /* 0x000fea0003c00000 */
        /* <DEDUP_REMOVED lines=11> */
.L_x_693:
        /* <DEDUP_REMOVED lines=23> */
.L_x_694:
[----:B------:R-:W-:Y:S05]  /*3410*/  BSYNC B0 ;  /* 0x0000000000007941 */ /* 0x000fea0003800000 */
.L_x_692:
        /* <DEDUP_REMOVED lines=10> */
[----:B------:R-:W-:Y:S05]  /*34c0*/  CALL.REL.NOINC `($__internal_11_$__cuda_sm20_div_s64) ;  /* 0x0000001800e47944 */ /* 0x000fea0003c00000 */
        /* <DEDUP_REMOVED lines=11> */
.L_x_696:
        /* <DEDUP_REMOVED lines=23> */
.L_x_697:
[----:B------:R-:W-:Y:S05]  /*36f0*/  BSYNC B0 ;  /* 0x0000000000007941 */ /* 0x000fea0003800000 */
.L_x_695:
        /* <DEDUP_REMOVED lines=27> */
.L_x_699:
        /* <DEDUP_REMOVED lines=23> */
.L_x_700:
[----:B------:R-:W-:Y:S05]  /*3a20*/  BSYNC B0 ;  /* 0x0000000000007941 */ /* 0x000fea0003800000 */
.L_x_698:
        /* <DEDUP_REMOVED lines=32> */
.L_x_702:
        /* <DEDUP_REMOVED lines=23> */
.L_x_703:
[----:B------:R-:W-:Y:S05]  /*3da0*/  BSYNC B0 ;  /* 0x0000000000007941 */ /* 0x000fea0003800000 */
.L_x_701:
        /* <DEDUP_REMOVED lines=23> */
.L_x_705:
        /* <DEDUP_REMOVED lines=23> */
.L_x_706:
[----:B------:R-:W-:Y:S05]  /*4090*/  BSYNC B0 ;  /* 0x0000000000007941 */ /* 0x000fea0003800000 */
.L_x_704:
        /* <DEDUP_REMOVED lines=21> */
.L_x_682:
[----:B------:R-:W-:Y:S02]  /*41f0*/  ULDC.64 UR4, c[0x0][0x2b0] ;  /* 0x0000ac0000047ab9 */ /* 0x000fe40000000a00 */
[----:B------:R-:W-:-:S04]  /*4200*/  LEA R2, P0, R36, UR4, 0x2 ;  /* 0x0000000424027c11 */ /* 0x000fc8000f8010ff */
[----:B------:R-:W-:-:S05]  /*4210*/  LEA.HI.X R3, R36, UR5, R37, 0x2, P0 ;  /* 0x0000000524037c11 */ /* 0x000fca00080f1425 */
[----:B------:R0:W-:Y:S04]  /*4220*/  STG.E desc[UR8][R2.64], R28 ;  /* 0x0000001c02007986 */ /* 0x0001e8000c101908 */
.L_x_681:
[----:B------:R-:W-:Y:S05]  /*4230*/  BSYNC B1 ;  /* 0x0000000000017941 */ /* 0x000fea0003800000 */
.L_x_680:
        /* <DEDUP_REMOVED lines=28> */
.L_x_708:
[----:B------:R-:W-:Y:S05]  /*4400*/  BSYNC B0 ;  /* 0x0000000000007941 */ /* 0x000fea0003800000 */
.L_x_707:
        /* <DEDUP_REMOVED lines=39> */
.L_x_711:
        /* <DEDUP_REMOVED lines=37> */
.L_x_710:
        /* <DEDUP_REMOVED lines=25> */
.L_x_712:
[----:B------:R-:W-:-:S13]  /*4a60*/  ISETP.GT.OR P4, PT, R12, UR5, P4 ;  /* 0x000000050c007c0c */ /* 0x000fda000a784670 */
[----:B------:R-:W-:Y:S05]  /*4a70*/  @!P4 BRA `(.L_x_709) ;  /* 0x000000000028c947 */ /* 0x000fea0003800000 */
[----:B------:R-:W0:Y:S01]  /*4a80*/  LDS R6, [R6] ;  /* 0x0000000006067984 */ /* 0x000e220000000800 */
[----:B------:R-:W-:Y:S01]  /*4a90*/  ISETP.GE.AND P0, PT, R15, R14, PT ;  /* 0x0000000e0f00720c */ /* 0x000fe20003f06270 */
[----:B------:R-:W-:-:S12]  /*4aa0*/  BSSY B0, `(.L_x_713) ;  /* 0x0000003000007945 */ /* 0x000fd80003800000 */
[----:B------:R-:W-:Y:S05]  /*4ab0*/  @P0 BRA `(.L_x_714) ;  /* 0x0000000000040947 */ /* 0x000fea0003800000 */
[----:B------:R1:W5:Y:S02]  /*4ac0*/  LDG.E.128 R8, desc[UR8][R22.64] ;  /* 0x0000000816087981 */ /* 0x000364000c1e1d00 */
.L_x_714:
[----:B------:R-:W-:Y:S05]  /*4ad0*/  BSYNC B0 ;  /* 0x0000000000007941 */ /* 0x000fea0003800000 */
.L_x_713:
[C---:B0----5:R-:W-:Y:S01]  /*4ae0*/  FFMA R5, R6.reuse, R8, R5 ;  /* 0x0000000806057223 */ /* 0x061fe20000000005 */
[C---:B------:R-:W-:Y:S01]  /*4af0*/  FFMA R2, R6.reuse, R9, R2 ;  /* 0x0000000906027223 */ /* 0x040fe20000000002 */
[C---:B------:R-:W-:Y:S01]  /*4b00*/  FFMA R3, R6.reuse, R10, R3 ;  /* 0x0000000a06037223 */ /* 0x040fe20000000003 */
[----:B------:R-:W-:Y:S01]  /*4b10*/  FFMA R0, R6, R11, R0 ;  /* 0x0000000b06007223 */ /* 0x000fe20000000000 */
.L_x_709:
        /* <DEDUP_REMOVED lines=84> */
        .weak           $__internal_11_$__cuda_sm20_div_s64
        .type           $__internal_11_$__cuda_sm20_div_s64,@function
        .size           $__internal_11_$__cuda_sm20_div_s64,(.L_x_3484 - $__internal_11_$__cuda_sm20_div_s64)
$__internal_11_$__cuda_sm20_div_s64:
        /* <DEDUP_REMOVED lines=83> */
[----:B------:R-:W-:Y:S06]  /*5590*/  RET.REL.NODEC R38 `(_ZN13pytorch_flash32flash_fwd_splitkv_combine_kernelI23Flash_fwd_kernel_traitsILi128ELi64ELi128ELi4ELb0ELb0EN7cutlass10bfloat16_tE19Flash_kernel_traitsILi128ELi64ELi128ELi4ES3_EELi4ELi3ELb1EEEvNS_16Flash_fwd_paramsE) ;  /* 0xffffffa826987950 */ /* 0x000fec0003c3ffff */
.L_x_715:
        /* <DEDUP_REMOVED lines=14> */
.L_x_3484:


//--------------------- .text._ZN13pytorch_flash32flash_fwd_splitkv_combine_kernelI23Flash_fwd_kernel_traitsILi128ELi64ELi128ELi4ELb0ELb0EN7cutlass10bfloat16_tE19Flash_kernel_traitsILi128ELi64ELi128ELi4ES3_EELi4ELi2ELb1EEEvNS_16Flash_fwd_paramsE --------------------------
	.section	.text._ZN13pytorch_flash32flash_fwd_splitkv_combine_kernelI23Flash_fwd_kernel_traitsILi128ELi64ELi128ELi4ELb0ELb0EN7cutlass10bfloat16_tE19Flash_kernel_traitsILi128ELi64ELi128ELi4ES3_EELi4ELi2ELb1EEEvNS_16Flash_fwd_paramsE,"ax",@progbits
	.sectionflags	@"SHF_BARRIERS=1"
	.align	128
        .global         _ZN13pytorch_flash32flash_fwd_splitkv_combine_kernelI23Flash_fwd_kernel_traitsILi128ELi64ELi128ELi4ELb0ELb0EN7cutlass10bfloat16_tE19Flash_kernel_traitsILi128ELi64ELi128ELi4ES3_EELi4ELi2ELb1EEEvNS_16Flash_fwd_paramsE
        .type           _ZN13pytorch_flash32flash_fwd_splitkv_combine_kernelI23Flash_fwd_kernel_traitsILi128ELi64ELi128ELi4ELb0ELb0EN7cutlass10bfloat16_tE19Flash_kernel_traitsILi128ELi64ELi128ELi4ES3_EELi4ELi2ELb1EEEvNS_16Flash_fwd_paramsE,@function
        .size           _ZN13pytorch_flash32flash_fwd_splitkv_combine_kernelI23Flash_fwd_kernel_traitsILi128ELi64ELi128ELi4ELb0ELb0EN7cutlass10bfloat16_tE19Flash_kernel_traitsILi128ELi64ELi128ELi4ES3_EELi4ELi2ELb1EEEvNS_16Flash_fwd_paramsE,(.L_x_3485 - _ZN13pytorch_flash32flash_fwd_splitkv_combine_kernelI23Flash_fwd_kernel_traitsILi128ELi64ELi128ELi4ELb0ELb0EN7cutlass10bfloat16_tE19Flash_kernel_traitsILi128ELi64ELi128ELi4ES3_EELi4ELi2ELb1EEEvNS_16Flash_fwd_paramsE)
        .other          _ZN13pytorch_flash32flash_fwd_splitkv_combine_kernelI23Flash_fwd_kernel_traitsILi128ELi64ELi128ELi4ELb0ELb0EN7cutlass10bfloat16_tE19Flash_kernel_traitsILi128ELi64ELi128ELi4ES3_EELi4ELi2ELb1EEEvNS_16Flash_fwd_paramsE,@"STO_CUDA_ENTRY STV_DEFAULT"
_ZN13pytorch_flash32flash_fwd_splitkv_combine_kernelI23Flash_fwd_kernel_traitsILi128ELi64ELi128ELi4ELb0ELb0EN7cutlass10bfloat16_tE19Flash_kernel_traitsILi128ELi64ELi128ELi4ES3_EELi4ELi2ELb1EEEvNS_16Flash_fwd_paramsE:
.text._ZN13pytorch_flash32flash_fwd_splitkv_combine_kernelI23Flash_fwd_kernel_traitsILi128ELi64ELi128ELi4ELb0ELb0EN7cutlass10bfloat16_tE19Flash_kernel_traitsILi128ELi64ELi128ELi4ES3_EELi4ELi2ELb1EEEvNS_16Flash_fwd_paramsE:
        /* <DEDUP_REMOVED lines=15> */
[----:B------:R-:W-:Y:S05]  /*00f0*/  CALL.REL.NOINC `($__internal_12_$__cuda_sm20_div_s64) ;  /* 0x0000004c00707944 */ /* 0x000fea0003c00000 */
[----:B------:R-:W-:Y:S02]  /*0100*/  MOV R4, R0 ;  /* 0x0000000000047202 */ /* 0x000fe40000000f00 */
[----:B------:R-:W-:Y:S01]  /*0110*/  MOV R5, R21 ;  /* 0x0000001500057202 */ /* 0x000fe20000000f00 */
[----:B------:R-:W-:Y:S06]  /*0120*/  BRA `(.L_x_717) ;  /* 0x00000000004c7947 */ /* 0x000fec0003800000 */
.L_x_716:
        /* <DEDUP_REMOVED lines=19> */
.L_x_717:
        /* <DEDUP_REMOVED lines=30> */
[----:B------:R-:W-:Y:S05]  /*0440*/  CALL.REL.NOINC `($__internal_12_$__cuda_sm20_div_s64) ;  /* 0x00000048009c7944 */ /* 0x000fea0003c00000 */
[----:B------:R-:W-:Y:S02]  /*0450*/  MOV R10, R0 ;  /* 0x00000000000a7202 */ /* 0x000fe40000000f00 */
[----:B------:R-:W-:Y:S01]  /*0460*/  MOV R11, R21 ;  /* 0x00000015000b7202 */ /* 0x000fe20000000f00 */
[----:B------:R-:W-:Y:S05]  /*0470*/  BRA `(.L_x_720) ;  /* 0x00000000004c7947 */ /* 0x000fea0003800000 */
.L_x_719:
        /* <DEDUP_REMOVED lines=19> */
.L_x_720:
[----:B------:R-:W-:Y:S05]  /*05b0*/  BSYNC B0 ;  /* 0x0000000000007941 */ /* 0x000fea0003800000 */
.L_x_718:
        /* <DEDUP_REMOVED lines=21> */
[----:B------:R-:W-:Y:S06]  /*0710*/  BRA `(.L_x_722) ;  /* 0x0000000000507947 */ /* 0x000fec0003800000 */
.L_x_721:
        /* <DEDUP_REMOVED lines=20> */
.L_x_722:
        /* <DEDUP_REMOVED lines=25> */
[----:B------:R-:W-:Y:S05]  /*09f0*/  CALL.REL.NOINC `($__internal_12_$__cuda_sm20_div_s64) ;  /* 0x0000004400307944 */ /* 0x000fea0003c00000 */
[----:B------:R-:W-:Y:S01]  /*0a00*/  MOV R20, R0 ;  /* 0x0000000000147202 */ /* 0x000fe20000000f00 */
[----:B------:R-:W-:Y:S05]  /*0a10*/  BRA `(.L_x_725) ;  /* 0x00000000004c7947 */ /* 0x000fea0003800000 */
.L_x_724:
        /* <DEDUP_REMOVED lines=19> */
.L_x_725:
[----:B------:R-:W-:Y:S05]  /*0b50*/  BSYNC B0 ;  /* 0x0000000000007941 */ /* 0x000fea0003800000 */
.L_x_723:
        /* <DEDUP_REMOVED lines=70> */
[----:B------:R-:W-:Y:S05]  /*0fc0*/  CALL.REL.NOINC `($__internal_12_$__cuda_sm20_div_s64) ;  /* 0x0000003c00bc7944 */ /* 0x000fea0003c00000 */
[----:B------:R-:W-:Y:S02]  /*0fd0*/  MOV R42, R0 ;  /* 0x00000000002a7202 */ /* 0x000fe40000000f00 */
[----:B------:R-:W-:Y:S01]  /*0fe0*/  MOV R43, R21 ;  /* 0x00000015002b7202 */ /* 0x000fe20000000f00 */
[----:B------:R-:W-:Y:S05]  /*0ff0*/  BRA `(.L_x_728) ;  /* 0x00000000004c7947 */ /* 0x000fea0003800000 */
.L_x_727:
        /* <DEDUP_REMOVED lines=19> */
.L_x_728:
[----:B------:R-:W-:Y:S05]  /*1130*/  BSYNC B0 ;  /* 0x0000000000007941 */ /* 0x000fea0003800000 */
.L_x_726:
        /* <DEDUP_REMOVED lines=17> */
.L_x_729:
[----:B------:R-:W-:Y:S05]  /*1250*/  @P4 BRA `(.L_x_730) ;  /* 0x0000000000184947 */ /* 0x000fea0003800000 */
[C---:B------:R-:W-:Y:S02]  /*1260*/  ISETP.GT.AND P0, PT, R0.reuse, RZ, PT ;  /* 0x000000ff0000720c */ /* 0x040fe40003f04270 */
[----:B------:R-:W-:Y:S02]  /*1270*/  SHF.R.S32.HI R8, RZ, 0x1f, R0 ;  /* 0x0000001fff087819 */ /* 0x000fe40000011400 */
[----:B------:R-:W-:Y:S02]  /*1280*/  LEA.HI.SX32 R10, R0, 0x1, 0x1 ;  /* 0x00000001000a7811 */ /* 0x000fe400078f0aff */
[----:B------:R-:W-:-:S07]  /*1290*/  SHF.R.S32.HI R3, RZ, 0x1f, R3 ;  /* 0x0000001fff037819 */ /* 0x000fce0000011403 */
[----:B------:R-:W-:-:S04]  /*12a0*/  @!P0 IMAD.MOV R10, RZ, RZ, R8 ;  /* 0x000000ffff0a8224 */ /* 0x000fc800078e0208 */
[----:B------:R-:W-:-:S07]  /*12b0*/  IMAD R8, R3, R10, RZ ;  /* 0x0000000a03087224 */ /* 0x000fce00078e02ff */
.L_x_730:
        /* <DEDUP_REMOVED lines=135> */
.L_x_731:
        /* <DEDUP_REMOVED lines=10> */
[----:B------:R-:W-:Y:S05]  /*1bd0*/  CALL.REL.NOINC `($__internal_12_$__cuda_sm20_div_s64) ;  /* 0x0000003000b87944 */ /* 0x000fea0003c00000 */
[----:B------:R-:W-:Y:S02]  /*1be0*/  MOV R38, R0 ;  /* 0x0000000000267202 */ /* 0x000fe40000000f00 */
[----:B------:R-:W-:Y:S01]  /*1bf0*/  MOV R39, R21 ;  /* 0x0000001500277202 */ /* 0x000fe20000000f00 */
[----:B------:R-:W-:Y:S05]  /*1c00*/  BRA `(.L_x_734) ;  /* 0x00000000004c7947 */ /* 0x000fea0003800000 */
.L_x_733:
        /* <DEDUP_REMOVED lines=19> */
.L_x_734:
[----:B------:R-:W-:Y:S05]  /*1d40*/  BSYNC B0 ;  /* 0x0000000000007941 */ /* 0x000fea0003800000 */
.L_x_732:
        /* <DEDUP_REMOVED lines=37> */
.L_x_736:
[----:B------:R-:W-:Y:S05]  /*1fa0*/  BSYNC B0 ;  /* 0x0000000000007941 */ /* 0x000fea0003800000 */
.L_x_735:
        /* <DEDUP_REMOVED lines=73> */
.L_x_738:
[----:B------:R-:W-:Y:S05]  /*2440*/  BSYNC B0 ;  /* 0x0000000000007941 */ /* 0x000fea0003800000 */
.L_x_737:
        /* <DEDUP_REMOVED lines=28> */
[----:B0-----:R-:W-:Y:S05]  /*2610*/  CALL.REL.NOINC `($__internal_12_$__cuda_sm20_div_s64) ;  /* 0x0000002800287944 */ /* 0x001fea0003c00000 */
        /* <DEDUP_REMOVED lines=10> */
.L_x_743:
        /* <DEDUP_REMOVED lines=23> */
.L_x_744:
[----:B------:R-:W-:Y:S05]  /*2830*/  BSYNC B0 ;  /* 0x0000000000007941 */ /* 0x000fea0003800000 */
.L_x_742:
[----:B------:R-:W-:Y:S01]  /*2840*/  LOP3.LUT R0, R19, R2, RZ, 0xfc, !PT ;  /* 0x0000000213007212 */ /* 0x000fe200078efcff */
[----:B------:R-:W-:Y:S03]  /*2850*/  BSSY B0, `(.L_x_745) ;  /* 0x0000027000007945 */ /* 0x000fe60003800000 */
[----:B------:R-:W-:-:S13]  /*2860*/  ISETP.NE.U32.AND P0, PT, R0, RZ, PT ;  /* 0x000000ff0000720c */ /* 0x000fda0003f05070 */
[----:B------:R-:W-:Y:S05]  /*2870*/  @!P0 BRA `(.L_x_746) ;  /* 0x0000000000388947 */ /* 0x000fea0003800000 */
[----:B------:R-:W-:Y:S01]  /*2880*/  IMAD.MOV.U32 R26, RZ, RZ, R32 ;  /* 0x000000ffff1a7224 */ /* 0x000fe200078e0020 */
[----:B------:R-:W-:Y:S02]  /*2890*/  MOV R24, R2 ;  /* 0x0000000200187202 */ /* 0x000fe40000000f00 */
[----:B------:R-:W-:Y:S02]  /*28a0*/  MOV R22, 0x28c0 ;  /* 0x000028c000167802 */ /* 0x000fe40000000f00 */
[----:B0-----:R-:W-:Y:S05]  /*28b0*/  CALL.REL.NOINC `($__internal_12_$__cuda_sm20_div_s64) ;  /* 0x0000002400807944 */ /* 0x001fea0003c00000 */
        /* <DEDUP_REMOVED lines=10> */
.L_x_746:
        /* <DEDUP_REMOVED lines=22> */
.L_x_747:
[----:B------:R-:W-:Y:S05]  /*2ac0*/  BSYNC B0 ;  /* 0x0000000000007941 */ /* 0x000fea0003800000 */
.L_x_745:
        /* <DEDUP_REMOVED lines=13> */
[----:B0-----:R-:W-:Y:S05]  /*2ba0*/  CALL.REL.NOINC `($__internal_12_$__cuda_sm20_div_s64) ;  /* 0x0000002000c47944 */ /* 0x001fea0003c00000 */
        /* <DEDUP_REMOVED lines=10> */
.L_x_749:
        /* <DEDUP_REMOVED lines=22> */
.L_x_750:
[----:B------:R-:W-:Y:S05]  /*2db0*/  BSYNC B0 ;  /* 0x0000000000007941 */ /* 0x000fea0003800000 */
.L_x_748:
        /* <DEDUP_REMOVED lines=45> */
[----:B0-----:R-:W-:Y:S05]  /*3090*/  CALL.REL.NOINC `($__internal_12_$__cuda_sm20_div_s64) ;  /* 0x0000001c00887944 */ /* 0x001fea0003c00000 */
        /* <DEDUP_REMOVED lines=12> */
.L_x_752:
        /* <DEDUP_REMOVED lines=23> */
.L_x_753:
[----:B------:R-:W-:Y:S05]  /*32d0*/  BSYNC B0 ;  /* 0x0000000000007941 */ /* 0x000fea0003800000 */
.L_x_751:
        /* <DEDUP_REMOVED lines=9> */
[----:B0-----:R-:W-:Y:S05]  /*3370*/  CALL.REL.NOINC `($__internal_12_$__cuda_sm20_div_s64) ;  /* 0x0000001800d07944 */ /* 0x001fea0003c00000 */
        /* <DEDUP_REMOVED lines=9> */
.L_x_755:
        /* <DEDUP_REMOVED lines=23> */
.L_x_756:
[----:B------:R-:W-:Y:S05]  /*3580*/  BSYNC B0 ;  /* 0x0000000000007941 */ /* 0x000fea0003800000 */
.L_x_754:
        /* <DEDUP_REMOVED lines=18> */
[----:B0-----:R-:W-:Y:S05]  /*36b0*/  CALL.REL.NOINC `($__internal_12_$__cuda_sm20_div_s64) ;  /* 0x0000001800007944 */ /* 0x001fea0003c00000 */
        /* <DEDUP_REMOVED lines=11> */
.L_x_758:
        /* <DEDUP_REMOVED lines=23> */
.L_x_759:
[----:B------:R-:W-:Y:S05]  /*38e0*/  BSYNC B0 ;  /* 0x0000000000007941 */ /* 0x000fea0003800000 */
.L_x_757:
        /* <DEDUP_REMOVED lines=32> */
.L_x_761:
        /* <DEDUP_REMOVED lines=22> */
.L_x_762:
[----:B------:R-:W-:Y:S05]  /*3c50*/  BSYNC B0 ;  /* 0x0000000000007941 */ /* 0x000fea0003800000 */
.L_x_760:
        /* <DEDUP_REMOVED lines=25> */
.L_x_764:
        /* <DEDUP_REMOVED lines=22> */
.L_x_765:
[----:B------:R-:W-:Y:S05]  /*3f50*/  BSYNC B0 ;  /* 0x0000000000007941 */ /* 0x000fea0003800000 */
.L_x_763:
        /* <DEDUP_REMOVED lines=21> */
.L_x_741:
[----:B------:R-:W-:Y:S02]  /*40b0*/  ULDC.64 UR4, c[0x0][0x2b0] ;  /* 0x0000ac0000047ab9 */ /* 0x000fe40000000a00 */
[----:B------:R-:W-:-:S04]  /*40c0*/  LEA R2, P0, R38, UR4, 0x2 ;  /* 0x0000000426027c11 */ /* 0x000fc8000f8010ff */
[----:B------:R-:W-:-:S05]  /*40d0*/  LEA.HI.X R3, R38, UR5, R39, 0x2, P0 ;  /* 0x0000000526037c11 */ /* 0x000fca00080f1427 */
[----:B------:R1:W-:Y:S04]  /*40e0*/  STG.E desc[UR8][R2.64], R29 ;  /* 0x0000001d02007986 */ /* 0x0003e8000c101908 */
.L_x_740:
[----:B------:R-:W-:Y:S05]  /*40f0*/  BSYNC B1 ;  /* 0x0000000000017941 */ /* 0x000fea0003800000 */
.L_x_739:
[----:B------:R-:W3:Y:S01]  /*4100*/  S2R R16, SR_TID.X ;  /* 0x0000000000107919 */ /* 0x000ee20000002100 */
[----:B------:R-:W4:Y:S01]  /*4110*/  LDC R13, c[0x0][0x3c4] ;  /* 0x0000f100ff0d7b82 */ /* 0x000f220000000800 */
[----:B------:R-:W-:Y:S01]  /*4120*/  BSSY B0, `(.L_x_766) ;  /* 0x0000014000007945 */ /* 0x000fe20003800000 */
[----:B---3--:R-:W-:-:S04]  /*4130*/  SHF.R.S32.HI R15, RZ, 0x1f, R16 ;  /* 0x0000001fff0f7819 */ /* 0x008fc80000011410 */
[----:B-12---:R-:W-:-:S04]  /*4140*/  LEA.HI R3, R15, R16, RZ, 0x2 ;  /* 0x000000100f037211 */ /* 0x006fc800078f10ff */
[----:B------:R-:W-:-:S05]  /*4150*/  LOP3.LUT R3, R3, 0xfffffffc, RZ, 0xc0, !PT ;  /* 0xfffffffc03037812 */ /* 0x000fca00078ec0ff */
[----:B------:R-:W-:-:S05]  /*4160*/  IMAD.IADD R0, R16, 0x1, -R3 ;  /* 0x0000000110007824 */ /* 0x000fca00078e0a03 */
[----:B----4-:R-:W-:-:S04]  /*4170*/  ISETP.GE.AND P0, PT, R0, R13, PT ;  /* 0x0000000d0000720c */ /* 0x010fc80003f06270 */
        /* <DEDUP_REMOVED lines=14> */
.L_x_767:
[----:B------:R-:W-:Y:S05]  /*4260*/  BSYNC B0 ;  /* 0x0000000000007941 */ /* 0x000fea0003800000 */
.L_x_766:
        /* <DEDUP_REMOVED lines=8> */
[----:B-1----:R-:W-:-:S03]  /*42f0*/  CS2R R2, SRZ ;  /* 0x0000000000027805 */ /* 0x002fc6000001ff00 */
[----:B------:R-:W-:Y:S01]  /*4300*/  IMAD.SHL.U32 R16, R16, 0x4, RZ ;  /* 0x0000000410107824 */ /* 0x000fe200078e00ff */
[----:B------:R-:W-:Y:S06]  /*4310*/  @!P0 BRA `(.L_x_768) ;  /* 0x0000000400988947 */ /* 0x000fec0003800000 */
[----:B------:R-:W-:Y:S01]  /*4320*/  ULDC UR10, c[0x0][0x2dc] ;  /* 0x0000b700000a7ab9 */ /* 0x000fe20000000800 */
[----:B------:R-:W1:Y:S01]  /*4330*/  S2UR UR6, SR_CgaCtaId ;  /* 0x00000000000679c3 */ /* 0x000e620000008800 */
        /* <DEDUP_REMOVED lines=8> */
[----:B------:R-:W2:Y:S01]  /*43c0*/  LDC R12, c[0x0][0x3c4] ;  /* 0x0000f100ff0c7b82 */ /* 0x000ea20000000800 */
        /* <DEDUP_REMOVED lines=10> */
[----:B-1----:R-:W-:-:S06]  /*4470*/  ULEA UR4, UR6, UR4, 0x18 ;  /* 0x0000000406047291 */ /* 0x002fcc000f8ec03f */
[----:B------:R-:W-:-:S05]  /*4480*/  LEA R6, R15, UR4, 0x2 ;  /* 0x000000040f067c11 */ /* 0x000fca000f8e10ff */
[----:B------:R-:W-:Y:S05]  /*4490*/  @!P0 BRA `(.L_x_769) ;  /* 0x0000000000a48947 */ /* 0x000fea0003800000 */
[----:B------:R-:W-:Y:S01]  /*44a0*/  PLOP3.LUT P4, PT, PT, PT, PT, 0x8, 0x0 ;  /* 0x000000000000781c */ /* 0x000fe20003f8e170 */
[----:B------:R-:W-:Y:S01]  /*44b0*/  VIADD R13, R13, 0xfffffffd ;  /* 0xfffffffd0d0d7836 */ /* 0x000fe20000000000 */
[CC--:B------:R-:W-:Y:S02]  /*44c0*/  ISETP.GE.AND P3, PT, R15.reuse, R14.reuse, PT ;  /* 0x0000000e0f00720c */ /* 0x0c0fe40003f66270 */
[----:B------:R-:W-:-:S13]  /*44d0*/  ISETP.GE.AND P0, PT, R15, R14, PT ;  /* 0x0000000e0f00720c */ /* 0x000fda0003f06270 */
.L_x_770:
[----:B------:R1:W3:Y:S01]  /*44e0*/  @!P3 LDG.E.128 R8, desc[UR8][R22.64] ;  /* 0x000000081608b981 */ /* 0x0002e2000c1e1d00 */
[----:B------:R-:W-:Y:S01]  /*44f0*/  PLOP3.LUT P3, PT, P0, PT, PT, 0x80, 0x0 ;  /* 0x000000000000781c */ /* 0x000fe2000076f070 */
[----:B------:R-:W-:Y:S01]  /*4500*/  UIADD3 UR5, UR5, 0x4, URZ ;  /* 0x0000000405057890 */ /* 0x000fe2000fffe03f */
[C---:B------:R-:W-:Y:S01]  /*4510*/  IADD3 R24, P1, R18.reuse, R22, RZ ;  /* 0x0000001612187210 */ /* 0x040fe20007f3e0ff */
[----:B------:R-:W3:Y:S03]  /*4520*/  LDS R4, [R6] ;  /* 0x0000000006047984 */ /* 0x000ee60000000800 */
[----:B------:R-:W-:Y:S02]  /*4530*/  IADD3.X R25, R19, R23, RZ, P1, !PT ;  /* 0x0000001713197210 */ /* 0x000fe40000ffe4ff */
[----:B------:R-:W-:Y:S02]  /*4540*/  ISETP.LE.AND P2, PT, R13, UR5, PT ;  /* 0x000000050d007c0c */ /* 0x000fe4000bf43270 */
[C---:B-1----:R-:W-:Y:S04]  /*4550*/  IADD3 R22, P1, R18.reuse, R24, RZ ;  /* 0x0000001812167210 */ /* 0x042fe80007f3e0ff */
[C---:B------:R-:W-:Y:S02]  /*4560*/  IADD3.X R23, R19.reuse, R25, RZ, P1, !PT ;  /* 0x0000001913177210 */ /* 0x040fe40000ffe4ff */
[----:B------:R-:W-:Y:S04]  /*4570*/  IADD3 R20, P1, R18, R22, RZ ;  /* 0x0000001612147210 */ /* 0x000fe80007f3e0ff */
[C---:B------:R-:W-:Y:S01]  /*4580*/  IADD3.X R21, R19.reuse, R23, RZ, P1, !PT ;  /* 0x0000001713157210 */ /* 0x040fe20000ffe4ff */
[C---:B---3--:R-:W-:Y:S01]  /*4590*/  FFMA R5, R4.reuse, R8, R5 ;  /* 0x0000000804057223 */ /* 0x048fe20000000005 */
[C---:B------:R-:W-:Y:S01]  /*45a0*/  FFMA R2, R4.reuse, R9, R2 ;  /* 0x0000000904027223 */ /* 0x040fe20000000002 */
[C---:B------:R-:W-:Y:S01]  /*45b0*/  FFMA R3, R4.reuse, R10, R3 ;  /* 0x0000000a04037223 */ /* 0x040fe20000000003 */
[----:B------:R-:W-:Y:S02]  /*45c0*/  FFMA R0, R4, R11, R0 ;  /* 0x0000000b04007223 */ /* 0x000fe40000000000 */
[----:B------:R-:W3:Y:S04]  /*45d0*/  @!P3 LDG.E.128 R8, desc[UR8][R24.64] ;  /* 0x000000081808b981 */ /* 0x000ee8000c1e1d00 */
[----:B------:R-:W3:Y:S02]  /*45e0*/  LDS R4, [R6+0x14] ;  /* 0x0000140006047984 */ /* 0x000ee40000000800 */
[C---:B---3--:R-:W-:Y:S01]  /*45f0*/  FFMA R5, R4.reuse, R8, R5 ;  /* 0x0000000804057223 */ /* 0x048fe20000000005 */
[C---:B------:R-:W-:Y:S01]  /*4600*/  FFMA R2, R4.reuse, R9, R2 ;  /* 0x0000000904027223 */ /* 0x040fe20000000002 */
[C---:B------:R-:W-:Y:S01]  /*4610*/  FFMA R3, R4.reuse, R10, R3 ;  /* 0x0000000a04037223 */ /* 0x040fe20000000003 */
[----:B------:R-:W-:Y:S02]  /*4620*/  FFMA R0, R4, R11, R0 ;  /* 0x0000000b04007223 */ /* 0x000fe40000000000 */
[----:B------:R1:W3:Y:S04]  /*4630*/  @!P3 LDG.E.128 R8, desc[UR8][R22.64] ;  /* 0x000000081608b981 */ /* 0x0002e8000c1e1d00 */
[----:B------:R-:W3:Y:S01]  /*4640*/  LDS R4, [R6+0x28] ;  /* 0x0000280006047984 */ /* 0x000ee20000000800 */
[----:B-1----:R-:W-:Y:S04]  /*4650*/  IADD3 R22, P1, R18, R20, RZ ;  /* 0x0000001412167210 */ /* 0x002fe80007f3e0ff */
[----:B------:R-:W-:Y:S01]  /*4660*/  IADD3.X R23, R19, R21, RZ, P1, !PT ;  /* 0x0000001513177210 */ /* 0x000fe20000ffe4ff */
[C---:B---3--:R-:W-:Y:S01]  /*4670*/  FFMA R5, R4.reuse, R8, R5 ;  /* 0x0000000804057223 */ /* 0x048fe20000000005 */
[C---:B------:R-:W-:Y:S01]  /*4680*/  FFMA R2, R4.reuse, R9, R2 ;  /* 0x0000000904027223 */ /* 0x040fe20000000002 */
[C---:B------:R-:W-:Y:S01]  /*4690*/  FFMA R3, R4.reuse, R10, R3 ;  /* 0x0000000a04037223 */ /* 0x040fe20000000003 */
[----:B------:R-:W-:Y:S02]  /*46a0*/  FFMA R0, R4, R11, R0 ;  /* 0x0000000b04007223 */ /* 0x000fe40000000000 */
[----:B------:R-:W3:Y:S04]  /*46b0*/  @!P3 LDG.E.128 R8, desc[UR8][R20.64] ;  /* 0x000000081408b981 */ /* 0x000ee8000c1e1d00 */
[----:B------:R1:W3:Y:S02]  /*46c0*/  LDS R4, [R6+0x3c] ;  /* 0x00003c0006047984 */ /* 0x0002e40000000800 */
[----:B-1----:R-:W-:Y:S01]  /*46d0*/  IADD3 R6, R6, 0x50, RZ ;  /* 0x0000005006067810 */ /* 0x002fe20007ffe0ff */
[C---:B---3--:R-:W-:Y:S01]  /*46e0*/  FFMA R5, R4.reuse, R8, R5 ;  /* 0x0000000804057223 */ /* 0x048fe20000000005 */
[C---:B------:R-:W-:Y:S01]  /*46f0*/  FFMA R2, R4.reuse, R9, R2 ;  /* 0x0000000904027223 */ /* 0x040fe20000000002 */
[C---:B------:R-:W-:Y:S01]  /*4700*/  FFMA R3, R4.reuse, R10, R3 ;  /* 0x0000000a04037223 */ /* 0x040fe20000000003 */
[----:B------:R-:W-:Y:S01]  /*4710*/  FFMA R0, R4, R11, R0 ;  /* 0x0000000b04007223 */ /* 0x000fe20000000000 */
[----:B------:R-:W-:Y:S09]  /*4720*/  @!P2 BRA `(.L_x_770) ;  /* 0xfffffffc006ca947 */ /* 0x000ff2000383ffff */
.L_x_769:
[----:B--2---:R-:W-:-:S04]  /*4730*/  IADD3 R4, R12, -UR5, RZ ;  /* 0x800000050c047c10 */ /* 0x004fc8000fffe0ff */
[----:B------:R-:W-:-:S13]  /*4740*/  ISETP.GT.AND P0, PT, R4, 0x1, PT ;  /* 0x000000010400780c */ /* 0x000fda0003f04270 */
[----:B------:R-:W-:Y:S05]  /*4750*/  @!P0 BRA `(.L_x_771) ;  /* 0x0000000000588947 */ /* 0x000fea0003800000 */
[----:B------:R-:W-:Y:S01]  /*4760*/  ISETP.GE.AND P0, PT, R15, R14, PT ;  /* 0x0000000e0f00720c */ /* 0x000fe20003f06270 */
[----:B------:R-:W1:-:S12]  /*4770*/  LDS R4, [R6] ;  /* 0x0000000006047984 */ /* 0x000e580000000800 */
[----:B------:R-:W1:Y:S01]  /*4780*/  @!P0 LDG.E.128 R8, desc[UR8][R22.64] ;  /* 0x0000000816088981 */ /* 0x000e62000c1e1d00 */
[----:B------:R-:W-:-:S04]  /*4790*/  IADD3 R20, P1, R18, R22, RZ ;  /* 0x0000001612147210 */ /* 0x000fc80007f3e0ff */
[----:B------:R-:W-:Y:S01]  /*47a0*/  IADD3.X R21, R19, R23, RZ, P1, !PT ;  /* 0x0000001713157210 */ /* 0x000fe20000ffe4ff */
[-C--:B-1----:R-:W-:Y:S01]  /*47b0*/  FFMA R5, R8, R4.reuse, R5 ;  /* 0x0000000408057223 */ /* 0x082fe20000000005 */
        /* <DEDUP_REMOVED lines=11> */
[----:B-1----:R-:W-:Y:S01]  /*4870*/  IADD3 R6, R13, 0x14, RZ ;  /* 0x000000140d067810 */ /* 0x002fe20007ffe0ff */
[-C--:B--2---:R-:W-:Y:S01]  /*4880*/  FFMA R5, R8, R4.reuse, R5 ;  /* 0x0000000408057223 */ /* 0x084fe20000000005 */
[-C--:B------:R-:W-:Y:S01]  /*4890*/  FFMA R2, R9, R4.reuse, R2 ;  /* 0x0000000409027223 */ /* 0x080fe20000000002 */
[-C--:B------:R-:W-:Y:S01]  /*48a0*/  FFMA R3, R10, R4.reuse, R3 ;  /* 0x000000040a037223 */ /* 0x080fe20000000003 */
[----:B------:R-:W-:-:S07]  /*48b0*/  FFMA R0, R11, R4, R0 ;  /* 0x000000040b007223 */ /* 0x000fce0000000000 */
.L_x_771:
[----:B------:R-:W-:-:S13]  /*48c0*/  ISETP.GT.OR P4, PT, R12, UR5, P4 ;  /* 0x000000050c007c0c */ /* 0x000fda000a784670 */
[----:B------:R-:W-:Y:S05]  /*48d0*/  @!P4 BRA `(.L_x_768) ;  /* 0x000000000028c947 */ /* 0x000fea0003800000 */
[----:B------:R-:W1:Y:S01]  /*48e0*/  LDS R6, [R6] ;  /* 0x0000000006067984 */ /* 0x000e620000000800 */
[----:B------:R-:W-:Y:S01]  /*48f0*/  ISETP.GE.AND P0, PT, R15, R14, PT ;  /* 0x0000000e0f00720c */ /* 0x000fe20003f06270 */
[----:B------:R-:W-:-:S12]  /*4900*/  BSSY B0, `(.L_x_772) ;  /* 0x0000003000007945 */ /* 0x000fd80003800000 */
[----:B------:R-:W-:Y:S05]  /*4910*/  @P0 BRA `(.L_x_773) ;  /* 0x0000000000040947 */ /* 0x000fea0003800000 */
[----:B------:R2:W5:Y:S02]  /*4920*/  LDG.E.128 R8, desc[UR8][R22.64] ;  /* 0x0000000816087981 */ /* 0x000564000c1e1d00 */
.L_x_773:
[----:B------:R-:W-:Y:S05]  /*4930*/  BSYNC B0 ;  /* 0x0000000000007941 */ /* 0x000fea0003800000 */
.L_x_772:
[C---:B-1---5:R-:W-:Y:S01]  /*4940*/  FFMA R5, R6.reuse, R8, R5 ;  /* 0x0000000806057223 */ /* 0x062fe20000000005 */
[C---:B------:R-:W-:Y:S01]  /*4950*/  FFMA R2, R6.reuse, R9, R2 ;  /* 0x0000000906027223 */ /* 0x040fe20000000002 */
[C---:B------:R-:W-:Y:S01]  /*4960*/  FFMA R3, R6.reuse, R10, R3 ;  /* 0x0000000a06037223 */ /* 0x040fe20000000003 */
[----:B------:R-:W-:Y:S01]  /*4970*/  FFMA R0, R6, R11, R0 ;  /* 0x0000000b06007223 */ /* 0x000fe20000000000 */
.L_x_768:
[----:B------:R-:W-:-:S04]  /*4980*/  IADD3 R4, R15, UR7, RZ ;  /* 0x000000070f047c10 */ /* 0x000fc8000fffe0ff */
[----:B------:R-:W-:-:S13]  /*4990*/  ISETP.GE.AND P0, PT, R4, R7, PT ;  /* 0x000000070400720c */ /* 0x000fda0003f06270 */
[----:B------:R-:W-:Y:S05]  /*49a0*/  @P0 EXIT ;  /* 0x000000000000094d */ /* 0x000fea0003800000 */
[----:B------:R-:W1:Y:S01]  /*49b0*/  LDC R8, c[0x0][0x2c4] ;  /* 0x0000b100ff087b82 */ /* 0x000e620000000800 */
[----:B------:R-:W-:Y:S01]  /*49c0*/  ULDC UR4, c[0x0][0x270] ;  /* 0x00009c0000047ab9 */ /* 0x000fe20000000800 */
[----:B------:R-:W-:Y:S02]  /*49d0*/  IABS R10, R4 ;  /* 0x00000004000a7213 */ /* 0x000fe40000000000 */
[----:B------:R-:W-:Y:S02]  /*49e0*/  SHF.R.S32.HI R17, RZ, 0x1f, R16 ;  /* 0x0000001fff117819 */ /* 0x000fe40000011410 */
[----:B------:R-:W-:Y:S02]  /*49f0*/  F2FP.BF16.F32.PACK_AB R2, R2, R5 ;  /* 0x000000050202723e */ /* 0x000fe400000010ff */
[----:B------:R-:W-:Y:S01]  /*4a00*/  F2FP.BF16.F32.PACK_AB R3, R0, R3 ;  /* 0x000000030003723e */ /* 0x000fe200000010ff */
[----:B-1----:R-:W-:Y:S01]  /*4a10*/  IMAD R9, R8, UR4, RZ ;  /* 0x0000000408097c24 */ /* 0x002fe2000f8e02ff */
[----:B------:R-:W-:-:S04]  /*4a20*/  ULDC.64 UR4, c[0x0][0x290] ;  /* 0x0000a40000047ab9 */ /* 0x000fc80000000a00 */
[-C--:B------:R-:W-:Y:S02]  /*4a30*/  IABS R12, R9.reuse ;  /* 0x00000009000c7213 */ /* 0x080fe40000000000 */
[----:B------:R-:W-:Y:S02]  /*4a40*/  IABS R6, R9 ;  /* 0x0000000900067213 */ /* 0x000fe40000000000 */
[----:B------:R-:W1:Y:S03]  /*4a50*/  I2F.RP R7, R12 ;  /* 0x0000000c00077306 */ /* 0x000e660000209400 */
[----:B------:R-:W-:-:S05]  /*4a60*/  IMAD.MOV R6, RZ, RZ, -R6 ;  /* 0x000000ffff067224 */ /* 0x000fca00078e0a06 */
[----:B-1----:R-:W1:Y:S02]  /*4a70*/  MUFU.RCP R14, R7 ;  /* 0x00000007000e7308 */ /* 0x002e640000001000 */
[----:B-1----:R-:W-:Y:S01]  /*4a80*/  VIADD R14, R14, 0xffffffe ;  /* 0x0ffffffe0e0e7836 */ /* 0x002fe20000000000 */
[----:B------:R-:W-:-:S05]  /*4a90*/  IABS R7, R8 ;  /* 0x0000000800077213 */ /* 0x000fca0000000000 */
[----:B------:R1:W3:Y:S08]  /*4aa0*/  F2I.FTZ.U32.TRUNC.NTZ R15, R14 ;  /* 0x0000000e000f7305 */ /* 0x0002f0000021f000 */
[----:B------:R-:W4:Y:S01]  /*4ab0*/  I2F.RP R13, R7 ;  /* 0x00000007000d7306 */ /* 0x000f220000209400 */
[----:B-1----:R-:W-:Y:S01]  /*4ac0*/  HFMA2.MMA R14, -RZ, RZ, 0, 0 ;  /* 0x00000000ff0e7435 */ /* 0x002fe200000001ff */
[----:B---3--:R-:W-:-:S04]  /*4ad0*/  IMAD.MOV R11, RZ, RZ, -R15 ;  /* 0x000000ffff0b7224 */ /* 0x008fc800078e0a0f */
[----:B------:R-:W-:Y:S02]  /*4ae0*/  IMAD R11, R11, R12, RZ ;  /* 0x0000000c0b0b7224 */ /* 0x000fe400078e02ff */
[----:B----4-:R-:W1:Y:S03]  /*4af0*/  MUFU.RCP R13, R13 ;  /* 0x0000000d000d7308 */ /* 0x010e660000001000 */
[----:B------:R-:W-:-:S06]  /*4b00*/  IMAD.HI.U32 R11, R15, R11, R14 ;  /* 0x0000000b0f0b7227 */ /* 0x000fcc00078e000e */
[----:B------:R-:W-:-:S04]  /*4b10*/  IMAD.HI.U32 R11, R11, R10, RZ ;  /* 0x0000000a0b0b7227 */ /* 0x000fc800078e00ff */
[----:B------:R-:W-:Y:S01]  /*4b20*/  IMAD R15, R11, R6, R10 ;  /* 0x000000060b0f7224 */ /* 0x000fe200078e020a */
[----:B------:R-:W-:-:S04]  /*4b30*/  LOP3.LUT R6, R4, R9, RZ, 0x3c, !PT ;  /* 0x0000000904067212 */ /* 0x000fc800078e3cff */
[----:B------:R-:W-:Y:S01]  /*4b40*/  ISETP.GT.U32.AND P1, PT, R12, R15, PT ;  /* 0x0000000f0c00720c */ /* 0x000fe20003f24070 */
[----:B-1----:R-:W-:Y:S01]  /*4b50*/  VIADD R14, R13, 0xffffffe ;  /* 0x0ffffffe0d0e7836 */ /* 0x002fe20000000000 */
[----:B------:R-:W-:-:S11]  /*4b60*/  ISETP.GE.AND P0, PT, R6, RZ, PT ;  /* 0x000000ff0600720c */ /* 0x000fd60003f06270 */
[----:B------:R-:W-:Y:S01]  /*4b70*/  @!P1 IMAD.IADD R15, R15, 0x1, -R12 ;  /* 0x000000010f0f9824 */ /* 0x000fe200078e0a0c */
[----:B------:R-:W-:Y:S02]  /*4b80*/  @!P1 IADD3 R11, R11, 0x1, RZ ;  /* 0x000000010b0b9810 */ /* 0x000fe40007ffe0ff */
[----:B------:R-:W-:Y:S02]  /*4b90*/  ISETP.NE.AND P1, PT, R9, RZ, PT ;  /* 0x000000ff0900720c */ /* 0x000fe40003f25270 */
[----:B------:R-:W-:Y:S02]  /*4ba0*/  ISETP.GE.U32.AND P2, PT, R15, R12, PT ;  /* 0x0000000c0f00720c */ /* 0x000fe40003f46070 */
[----:B------:R-:W1:Y:S11]  /*4bb0*/  F2I.FTZ.U32.TRUNC.NTZ R15, R14 ;  /* 0x0000000e000f7305 */ /* 0x000e76000021f000 */
[----:B------:R-:W-:-:S02]  /*4bc0*/  @P2 IADD3 R11, R11, 0x1, RZ ;  /* 0x000000010b0b2810 */ /* 0x000fc40007ffe0ff */
[----:B-1----:R-:W-:-:S03]  /*4bd0*/  IADD3 R10, RZ, -R15, RZ ;  /* 0x8000000fff0a7210 */ /* 0x002fc60007ffe0ff */
        /* <DEDUP_REMOVED lines=46> */
        .weak           $__internal_12_$__cuda_sm20_div_s64
        .type           $__internal_12_$__cuda_sm20_div_s64,@function
        .size           $__internal_12_$__cuda_sm20_div_s64,(.L_x_3485 - $__internal_12_$__cuda_sm20_div_s64)
$__internal_12_$__cuda_sm20_div_s64:
        /* <DEDUP_REMOVED lines=83> */
[----:B------:R-:W-:Y:S06]  /*53f0*/  RET.REL.NODEC R40 `(_ZN13pytorch_flash32flash_fwd_splitkv_combine_kernelI23Flash_fwd_kernel_traitsILi128ELi64ELi128ELi4ELb0ELb0EN7cutlass10bfloat16_tE19Flash_kernel_traitsILi128ELi64ELi128ELi4ES3_EELi4ELi2ELb1EEEvNS_16Flash_fwd_paramsE) ;  /* 0xffffffac28007950 */ /* 0x000fec0003c3ffff */
.L_x_774:
        /* <DEDUP_REMOVED lines=16> */
.L_x_3485:


//--------------------- .text._ZN13pytorch_flash32flash_fwd_splitkv_combine_kernelI23Flash_fwd_kernel_traitsILi128ELi64ELi128ELi4ELb0ELb0EN7cutlass10bfloat16_tE19Flash_kernel_traitsILi128ELi64ELi128ELi4ES3_EELi4ELi1ELb1EEEvNS_16Flash_fwd_paramsE --------------------------
	.section	.text._ZN13pytorch_flash32flash_fwd_splitkv_combine_kernelI23Flash_fwd_kernel_traitsILi128ELi64ELi128ELi4ELb0ELb0EN7cutlass10bfloat16_tE19Flash_kernel_traitsILi128ELi64ELi128ELi4ES3_EELi4ELi1ELb1EEEvNS_16Flash_fwd_paramsE,"ax",@progbits
	.sectionflags	@"SHF_BARRIERS=1"
	.align	128
        .global         _ZN13pytorch_flash32flash_fwd_splitkv_combine_kernelI23Flash_fwd_kernel_traitsILi128ELi64ELi128ELi4ELb0ELb0EN7cutlass10bfloat16_tE19Flash_kernel_traitsILi128ELi64ELi128ELi4ES3_EELi4ELi1ELb1EEEvNS_16Flash_fwd_paramsE
        .type           _ZN13pytorch_flash32flash_fwd_splitkv_combine_kernelI23Flash_fwd_kernel_traitsILi128ELi64ELi128ELi4ELb0ELb0EN7cutlass10bfloat16_tE19Flash_kernel_traitsILi128ELi64ELi128ELi4ES3_EELi4ELi1ELb1EEEvNS_16Flash_fwd_paramsE,@function
        .size           _ZN13pytorch_flash32flash_fwd_splitkv_combine_kernelI23Flash_fwd_kernel_traitsILi128ELi64ELi128ELi4ELb0ELb0EN7cutlass10bfloat16_tE19Flash_kernel_traitsILi128ELi64ELi128ELi4ES3_EELi4ELi1ELb1EEEvNS_16Flash_fwd_paramsE,(.L_x_3486 - _ZN13pytorch_flash32flash_fwd_splitkv_combine_kernelI23Flash_fwd_kernel_traitsILi128ELi64ELi128ELi4ELb0ELb0EN7cutlass10bfloat16_tE19Flash_kernel_traitsILi128ELi64ELi128ELi4ES3_EELi4ELi1ELb1EEEvNS_16Flash_fwd_paramsE)
        .other          _ZN13pytorch_flash32flash_fwd_splitkv_combine_kernelI23Flash_fwd_kernel_traitsILi128ELi64ELi128ELi4ELb0ELb0EN7cutlass10bfloat16_tE19Flash_kernel_traitsILi128ELi64ELi128ELi4ES3_EELi4ELi1ELb1EEEvNS_16Flash_fwd_paramsE,@"STO_CUDA_ENTRY STV_DEFAULT"
_ZN13pytorch_flash32flash_fwd_splitkv_combine_kernelI23Flash_fwd_kernel_traitsILi128ELi64ELi128ELi4ELb0ELb0EN7cutlass10bfloat16_tE19Flash_kernel_traitsILi128ELi64ELi128ELi4ES3_EELi4ELi1ELb1EEEvNS_16Flash_fwd_paramsE:
.text._ZN13pytorch_flash32flash_fwd_splitkv_combine_kernelI23Flash_fwd_kernel_traitsILi128ELi64ELi128ELi4ELb0ELb0EN7cutlass10bfloat16_tE19Flash_kernel_traitsILi128ELi64ELi128ELi4ES3_EELi4ELi1ELb1EEEvNS_16Flash_fwd_paramsE:
        /* <DEDUP_REMOVED lines=18> */
[----:B------:R-:W-:Y:S05]  /*0120*/  CALL.REL.NOINC `($__internal_13_$__cuda_sm20_div_s64) ;  /* 0x0000004c00d47944 */ /* 0x000fea0003c00000 */
[----:B------:R-:W-:Y:S02]  /*0130*/  MOV R8, R0 ;  /* 0x0000000000087202 */ /* 0x000fe40000000f00 */
[----:B------:R-:W-:Y:S01]  /*0140*/  MOV R9, R19 ;  /* 0x0000001300097202 */ /* 0x000fe20000000f00 */
[----:B------:R-:W-:Y:S06]  /*0150*/  BRA `(.L_x_776) ;  /* 0x00000000004c7947 */ /* 0x000fec0003800000 */
.L_x_775:
        /* <DEDUP_REMOVED lines=19> */
.L_x_776:
        /* <DEDUP_REMOVED lines=34> */
[----:B------:R-:W-:Y:S05]  /*04b0*/  BRA `(.L_x_779) ;  /* 0x00000000004c7947 */ /* 0x000fea0003800000 */
.L_x_778:
        /* <DEDUP_REMOVED lines=19> */
.L_x_779:
[----:B------:R-:W-:Y:S05]  /*05f0*/  BSYNC B0 ;  /* 0x0000000000007941 */ /* 0x000fea0003800000 */
.L_x_777:
        /* <DEDUP_REMOVED lines=23> */
.L_x_780:
        /* <DEDUP_REMOVED lines=20> */
.L_x_781:
        /* <DEDUP_REMOVED lines=31> */
.L_x_783:
        /* <DEDUP_REMOVED lines=19> */
.L_x_784:
[----:B------:R-:W-:Y:S05]  /*0bd0*/  BSYNC B0 ;  /* 0x0000000000007941 */ /* 0x000fea0003800000 */
.L_x_782:
        /* <DEDUP_REMOVED lines=76> */
[----:B------:R-:W-:Y:S05]  /*10a0*/  CALL.REL.NOINC `($__internal_13_$__cuda_sm20_div_s64) ;  /* 0x0000003c00f47944 */ /* 0x000fea0003c00000 */
[----:B------:R-:W-:Y:S02]  /*10b0*/  MOV R24, R0 ;  /* 0x0000000000187202 */ /* 0x000fe40000000f00 */
[----:B------:R-:W-:Y:S01]  /*10c0*/  MOV R25, R19 ;  /* 0x0000001300197202 */ /* 0x000fe20000000f00 */
[----:B------:R-:W-:Y:S05]  /*10d0*/  BRA `(.L_x_787) ;  /* 0x00000000004c7947 */ /* 0x000fea0003800000 */
.L_x_786:
        /* <DEDUP_REMOVED lines=19> */
.L_x_787:
[----:B------:R-:W-:Y:S05]  /*1210*/  BSYNC B0 ;  /* 0x0000000000007941 */ /* 0x000fea0003800000 */
.L_x_785:
        /* <DEDUP_REMOVED lines=17> */
.L_x_788:
[----:B------:R-:W-:Y:S05]  /*1330*/  @P5 BRA `(.L_x_789) ;  /* 0x0000000000185947 */ /* 0x000fea0003800000 */
[C---:B------:R-:W-:Y:S02]  /*1340*/  ISETP.GT.AND P0, PT, R0.reuse, RZ, PT ;  /* 0x000000ff0000720c */ /* 0x040fe40003f04270 */
[----:B------:R-:W-:Y:S02]  /*1350*/  SHF.R.S32.HI R11, RZ, 0x1f, R0 ;  /* 0x0000001fff0b7819 */ /* 0x000fe40000011400 */
[----:B------:R-:W-:Y:S02]  /*1360*/  LEA.HI.SX32 R19, R0, 0x1, 0x1 ;  /* 0x0000000100137811 */ /* 0x000fe400078f0aff */
[----:B------:R-:W-:-:S07]  /*1370*/  SHF.R.S32.HI R8, RZ, 0x1f, R8 ;  /* 0x0000001fff087819 */ /* 0x000fce0000011408 */
[----:B------:R-:W-:-:S04]  /*1380*/  @!P0 IMAD.MOV R19, RZ, RZ, R11 ;  /* 0x000000ffff138224 */ /* 0x000fc800078e020b */
[----:B------:R-:W-:-:S07]  /*1390*/  IMAD R11, R8, R19, RZ ;  /* 0x00000013080b7224 */ /* 0x000fce00078e02ff */
.L_x_789:
        /* <DEDUP_REMOVED lines=137> */
.L_x_790:
        /* <DEDUP_REMOVED lines=15> */
.L_x_792:
        /* <DEDUP_REMOVED lines=19> */
.L_x_793:
[----:B------:R-:W-:Y:S05]  /*1e50*/  BSYNC B0 ;  /* 0x0000000000007941 */ /* 0x000fea0003800000 */
.L_x_791:
        /* <DEDUP_REMOVED lines=35> */
.L_x_795:
[----:B------:R-:W-:Y:S05]  /*2090*/  BSYNC B0 ;  /* 0x0000000000007941 */ /* 0x000fea0003800000 */
.L_x_794:
        /* <DEDUP_REMOVED lines=15> */
.L_x_797:
[----:B------:R-:W-:Y:S05]  /*2190*/  BSYNC B0 ;  /* 0x0000000000007941 */ /* 0x000fea0003800000 */
.L_x_796:
        /* <DEDUP_REMOVED lines=67> */
.L_x_799:
[----:B------:R-:W-:Y:S05]  /*25d0*/  BSYNC B0 ;  /* 0x0000000000007941 */ /* 0x000fea0003800000 */
.L_x_798:
        /* <DEDUP_REMOVED lines=30> */
[----:B------:R-:W-:Y:S05]  /*27c0*/  CALL.REL.NOINC `($__internal_13_$__cuda_sm20_div_s64) ;  /* 0x00000028002c7944 */ /* 0x000fea0003c00000 */
        /* <DEDUP_REMOVED lines=9> */
.L_x_804:
        /* <DEDUP_REMOVED lines=22> */
.L_x_805:
[----:B------:R-:W-:Y:S05]  /*29c0*/  BSYNC B0 ;  /* 0x0000000000007941 */ /* 0x000fea0003800000 */
.L_x_803:
        /* <DEDUP_REMOVED lines=9> */
[----:B------:R-:W-:Y:S05]  /*2a60*/  CALL.REL.NOINC `($__internal_13_$__cuda_sm20_div_s64) ;  /* 0x0000002400847944 */ /* 0x000fea0003c00000 */
        /* <DEDUP_REMOVED lines=11> */
.L_x_807:
        /* <DEDUP_REMOVED lines=22> */
.L_x_808:
[----:B------:R-:W-:Y:S05]  /*2c80*/  BSYNC B0 ;  /* 0x0000000000007941 */ /* 0x000fea0003800000 */
.L_x_806:
        /* <DEDUP_REMOVED lines=28> */
.L_x_810:
        /* <DEDUP_REMOVED lines=22> */
.L_x_811:
[----:B------:R-:W-:Y:S05]  /*2fb0*/  BSYNC B0 ;  /* 0x0000000000007941 */ /* 0x000fea0003800000 */
.L_x_809:
        /* <DEDUP_REMOVED lines=36> */
[----:B------:R-:W-:Y:S05]  /*3200*/  CALL.REL.NOINC `($__internal_13_$__cuda_sm20_div_s64) ;  /* 0x0000001c009c7944 */ /* 0x000fea0003c00000 */
        /* <DEDUP_REMOVED lines=11> */
.L_x_813:
        /* <DEDUP_REMOVED lines=23> */
.L_x_814:
[----:B------:R-:W-:Y:S05]  /*3430*/  BSYNC B0 ;  /* 0x0000000000007941 */ /* 0x000fea0003800000 */
.L_x_812:
        /* <DEDUP_REMOVED lines=20> */
.L_x_816:
        /* <DEDUP_REMOVED lines=22> */
.L_x_817:
[----:B------:R-:W-:Y:S05]  /*36e0*/  BSYNC B0 ;  /* 0x0000000000007941 */ /* 0x000fea0003800000 */
.L_x_815:
        /* <DEDUP_REMOVED lines=18> */
[----:B------:R-:W-:Y:S05]  /*3810*/  CALL.REL.NOINC `($__internal_13_$__cuda_sm20_div_s64) ;  /* 0x0000001800187944 */ /* 0x000fea0003c00000 */
        /* <DEDUP_REMOVED lines=11> */
.L_x_819:
        /* <DEDUP_REMOVED lines=23> */
.L_x_820:
[----:B------:R-:W-:Y:S05]  /*3a40*/  BSYNC B0 ;  /* 0x0000000000007941 */ /* 0x000fea0003800000 */
.L_x_818:
        /* <DEDUP_REMOVED lines=32> */
.L_x_822:
        /* <DEDUP_REMOVED lines=23> */
.L_x_823:
[----:B------:R-:W-:Y:S05]  /*3dc0*/  BSYNC B0 ;  /* 0x0000000000007941 */ /* 0x000fea0003800000 */
.L_x_821:
        /* <DEDUP_REMOVED lines=14> */
[----:B------:R-:W-:Y:S05]  /*3eb0*/  CALL.REL.NOINC `($__internal_13_$__cuda_sm20_div_s64) ;  /* 0x0000001000707944 */ /* 0x000fea0003c00000 */
        /* <DEDUP_REMOVED lines=10> */
.L_x_825:
        /* <DEDUP_REMOVED lines=23> */
.L_x_826:
[----:B------:R-:W-:Y:S05]  /*40d0*/  BSYNC B0 ;  /* 0x0000000000007941 */ /* 0x000fea0003800000 */
.L_x_824:
        /* <DEDUP_REMOVED lines=21> */
.L_x_802:
[----:B------:R-:W-:Y:S02]  /*4230*/  ULDC.64 UR4, c[0x0][0x2b0] ;  /* 0x0000ac0000047ab9 */ /* 0x000fe40000000a00 */
[----:B------:R-:W-:-:S04]  /*4240*/  LEA R2, P0, R38, UR4, 0x2 ;  /* 0x0000000426027c11 */ /* 0x000fc8000f8010ff */
[----:B------:R-:W-:-:S05]  /*4250*/  LEA.HI.X R3, R38, UR5, R39, 0x2, P0 ;  /* 0x0000000526037c11 */ /* 0x000fca00080f1427 */
[----:B------:R0:W-:Y:S04]  /*4260*/  STG.E desc[UR8][R2.64], R29 ;  /* 0x0000001d02007986 */ /* 0x0001e8000c101908 */
.L_x_801:
[----:B------:R-:W-:Y:S05]  /*4270*/  BSYNC B1 ;  /* 0x0000000000017941 */ /* 0x000fea0003800000 */
.L_x_800:
[----:B------:R-:W2:Y:S01]  /*4280*/  LDC R13, c[0x0][0x3c4] ;  /* 0x0000f100ff0d7b82 */ /* 0x000ea20000000800 */
[----:B0-----:R-:W-:Y:S01]  /*4290*/  LEA.HI R3, R27, R27, RZ, 0x1 ;  /* 0x0000001b1b037211 */ /* 0x001fe200078f08ff */
[----:B------:R-:W-:Y:S03]  /*42a0*/  BSSY B0, `(.L_x_827) ;  /* 0x0000018000007945 */ /* 0x000fe60003800000 */
[----:B------:R-:W-:-:S05]  /*42b0*/  LOP3.LUT R2, R3, 0xfffffffe, RZ, 0xc0, !PT ;  /* 0xfffffffe03027812 */ /* 0x000fca00078ec0ff */
[----:B------:R-:W-:-:S05]  /*42c0*/  IMAD.IADD R2, R27, 0x1, -R2 ;  /* 0x000000011b027824 */ /* 0x000fca00078e0a02 */
[----:B--2---:R-:W-:-:S13]  /*42d0*/  ISETP.GE.OR P4, PT, R2, R13, P4 ;  /* 0x0000000d0200720c */ /* 0x004fda0002786670 */
        /* <DEDUP_REMOVED lines=20> */
.L_x_828:
[----:B------:R-:W-:Y:S05]  /*4420*/  BSYNC B0 ;  /* 0x0000000000007941 */ /* 0x000fea0003800000 */
.L_x_827:
[----:B------:R-:W-:Y:S01]  /*4430*/  BAR.SYNC.DEFER_BLOCKING 0x0 ;  /* 0x0000000000007b1d */ /* 0x000fe20000010000 */
[----:B------:R-:W-:Y:S01]  /*4440*/  ISETP.GE.AND P0, PT, R13, 0x1, PT ;  /* 0x000000010d00780c */ /* 0x000fe20003f06270 */
[----:B0-----:R-:W-:Y:S01]  /*4450*/  IMAD.MOV.U32 R0, RZ, RZ, RZ ;  /* 0x000000ffff007224 */ /* 0x001fe200078e00ff */
[----:B------:R-:W-:Y:S02]  /*4460*/  LEA.HI R15, R31, R27, RZ, 0x5 ;  /* 0x0000001b1f0f7211 */ /* 0x000fe400078f28ff */
[----:B------:R-:W-:Y:S01]  /*4470*/  CS2R R2, SRZ ;  /* 0x0000000000027805 */ /* 0x000fe2000001ff00 */
[----:B------:R-:W-:Y:S01]  /*4480*/  IMAD.MOV.U32 R4, RZ, RZ, RZ ;  /* 0x000000ffff047224 */ /* 0x000fe200078e00ff */
[----:B------:R-:W-:Y:S02]  /*4490*/  LOP3.LUT R16, R15, 0x3fffffe0, RZ, 0xc0, !PT ;  /* 0x3fffffe00f107812 */ /* 0x000fe400078ec0ff */
[----:B------:R-:W-:-:S03]  /*44a0*/  SHF.R.S32.HI R15, RZ, 0x5, R15 ;  /* 0x00000005ff0f7819 */ /* 0x000fc6000001140f */
[----:B------:R-:W-:-:S04]  /*44b0*/  IMAD.IADD R16, R27, 0x1, -R16 ;  /* 0x000000011b107824 */ /* 0x000fc800078e0a10 */
        /* <DEDUP_REMOVED lines=13> */
[----:B-1----:R-:W-:-:S02]  /*4590*/  CS2R R8, SRZ ;  /* 0x0000000000087805 */ /* 0x002fc4000001ff00 */
        /* <DEDUP_REMOVED lines=16> */
.L_x_831:
[----:B------:R0:W3:Y:S01]  /*46a0*/  @!P3 LDG.E.128 R8, desc[UR8][R20.64] ;  /* 0x000000081408b981 */ /* 0x0000e2000c1e1d00 */
[----:B------:R-:W-:Y:S01]  /*46b0*/  PLOP3.LUT P3, PT, P0, PT, PT, 0x80, 0x0 ;  /* 0x000000000000781c */ /* 0x000fe2000076f070 */
[----:B------:R-:W-:Y:S02]  /*46c0*/  UIADD3 UR5, UR5, 0x4, URZ ;  /* 0x0000000405057890 */ /* 0x000fe4000fffe03f */
[----:B------:R-:W3:Y:S04]  /*46d0*/  LDS R5, [R6] ;  /* 0x0000000006057984 */ /* 0x000ee80000000800 */
[----:B------:R-:W-:Y:S02]  /*46e0*/  ISETP.LE.AND P2, PT, R13, UR5, PT ;  /* 0x000000050d007c0c */ /* 0x000fe4000bf43270 */
[C---:B0-----:R-:W-:Y:S04]  /*46f0*/  IADD3 R20, P1, R18.reuse, R20, RZ ;  /* 0x0000001412147210 */ /* 0x041fe80007f3e0ff */
[----:B------:R-:W-:Y:S01]  /*4700*/  IADD3.X R21, R19, R21, RZ, P1, !PT ;  /* 0x0000001513157210 */ /* 0x000fe20000ffe4ff */
[C---:B---3--:R-:W-:Y:S01]  /*4710*/  FFMA R4, R5.reuse, R8, R4 ;  /* 0x0000000805047223 */ /* 0x048fe20000000004 */
[C---:B------:R-:W-:Y:S01]  /*4720*/  FFMA R3, R5.reuse, R9, R3 ;  /* 0x0000000905037223 */ /* 0x040fe20000000003 */
[C---:B------:R-:W-:Y:S01]  /*4730*/  FFMA R2, R5.reuse, R10, R2 ;  /* 0x0000000a05027223 */ /* 0x040fe20000000002 */
[----:B------:R-:W-:Y:S02]  /*4740*/  FFMA R0, R5, R11, R0 ;  /* 0x0000000b05007223 */ /* 0x000fe40000000000 */
[----:B------:R0:W3:Y:S04]  /*4750*/  @!P3 LDG.E.128 R8, desc[UR8][R20.64] ;  /* 0x000000081408b981 */ /* 0x0000e8000c1e1d00 */
[----:B------:R-:W3:Y:S01]  /*4760*/  LDS R5, [R6+0x14] ;  /* 0x0000140006057984 */ /* 0x000ee20000000800 */
        /* <DEDUP_REMOVED lines=15> */
[----:B------:R1:W3:Y:S01]  /*4860*/  LDS R5, [R6+0x3c] ;  /* 0x00003c0006057984 */ /* 0x0002e20000000800 */
[----:B0-----:R-:W-:Y:S02]  /*4870*/  IADD3 R20, P1, R18, R20, RZ ;  /* 0x0000001412147210 */ /* 0x001fe40007f3e0ff */
[----:B-1----:R-:W-:Y:S02]  /*4880*/  IADD3 R6, R6, 0x50, RZ ;  /* 0x0000005006067810 */ /* 0x002fe40007ffe0ff */
[----:B------:R-:W-:Y:S01]  /*4890*/  IADD3.X R21, R19, R21, RZ, P1, !PT ;  /* 0x0000001513157210 */ /* 0x000fe20000ffe4ff */
[C---:B---3--:R-:W-:Y:S01]  /*48a0*/  FFMA R4, R5.reuse, R8, R4 ;  /* 0x0000000805047223 */ /* 0x048fe20000000004 */
[C---:B------:R-:W-:Y:S01]  /*48b0*/  FFMA R3, R5.reuse, R9, R3 ;  /* 0x0000000905037223 */ /* 0x040fe20000000003 */
[C---:B------:R-:W-:Y:S01]  /*48c0*/  FFMA R2, R5.reuse, R10, R2 ;  /* 0x0000000a05027223 */ /* 0x040fe20000000002 */
[----:B------:R-:W-:Y:S01]  /*48d0*/  FFMA R0, R5, R11, R0 ;  /* 0x0000000b05007223 */ /* 0x000fe20000000000 */
[----:B------:R-:W-:Y:S09]  /*48e0*/  @!P2 BRA `(.L_x_831) ;  /* 0xfffffffc006ca947 */ /* 0x000ff2000383ffff */
.L_x_830:
[----:B--2---:R-:W-:-:S04]  /*48f0*/  IADD3 R5, R12, -UR5, RZ ;  /* 0x800000050c057c10 */ /* 0x004fc8000fffe0ff */
[----:B------:R-:W-:-:S13]  /*4900*/  ISETP.GT.AND P0, PT, R5, 0x1, PT ;  /* 0x000000010500780c */ /* 0x000fda0003f04270 */
[----:B------:R-:W-:Y:S05]  /*4910*/  @!P0 BRA `(.L_x_832) ;  /* 0x0000000000588947 */ /* 0x000fea0003800000 */
[----:B------:R-:W-:Y:S01]  /*4920*/  ISETP.GE.AND P0, PT, R15, R14, PT ;  /* 0x0000000e0f00720c */ /* 0x000fe20003f06270 */
[----:B------:R-:W0:-:S12]  /*4930*/  LDS R5, [R6] ;  /* 0x0000000006057984 */ /* 0x000e180000000800 */
[----:B------:R1:W0:Y:S02]  /*4940*/  @!P0 LDG.E.128 R8, desc[UR8][R20.64] ;  /* 0x0000000814088981 */ /* 0x000224000c1e1d00 */
[----:B-1----:R-:W-:-:S04]  /*4950*/  IADD3 R20, P1, R18, R20, RZ ;  /* 0x0000001412147210 */ /* 0x002fc80007f3e0ff */
[----:B------:R-:W-:Y:S01]  /*4960*/  IADD3.X R21, R19, R21, RZ, P1, !PT ;  /* 0x0000001513157210 */ /* 0x000fe20000ffe4ff */
[-C--:B0-----:R-:W-:Y:S01]  /*4970*/  FFMA R4, R8, R5.reuse, R4 ;  /* 0x0000000508047223 */ /* 0x081fe20000000004 */
[-C--:B------:R-:W-:Y:S01]  /*4980*/  FFMA R3, R9, R5.reuse, R3 ;  /* 0x0000000509037223 */ /* 0x080fe20000000003 */
[-C--:B------:R-:W-:Y:S01]  /*4990*/  FFMA R2, R10, R5.reuse, R2 ;  /* 0x000000050a027223 */ /* 0x080fe20000000002 */
[----:B------:R-:W-:Y:S02]  /*49a0*/  FFMA R0, R11, R5, R0 ;  /* 0x000000050b007223 */ /* 0x000fe40000000000 */
[----:B------:R0:W2:Y:S01]  /*49b0*/  @!P0 LDG.E.128 R8, desc[UR8][R20.64] ;  /* 0x0000000814088981 */ /* 0x0000a2000c1e1d00 */
[----:B------:R-:W-:Y:S01]  /*49c0*/  UIADD3 UR5, UR5, 0x1, URZ ;  /* 0x0000000105057890 */ /* 0x000fe2000fffe03f */
[----:B------:R-:W-:Y:S02]  /*49d0*/  PLOP3.LUT P4, PT, PT, PT, PT, 0x8, 0x0 ;  /* 0x000000000000781c */ /* 0x000fe40003f8e170 */
[----:B------:R1:W2:Y:S01]  /*49e0*/  LDS R5, [R6+0x14] ;  /* 0x0000140006057984 */ /* 0x0002a20000000800 */
[----:B------:R-:W-:Y:S01]  /*49f0*/  UIADD3 UR5, UR5, 0x1, URZ ;  /* 0x0000000105057890 */ /* 0x000fe2000fffe03f */
[----:B0-----:R-:W-:-:S02]  /*4a00*/  IADD3 R20, P0, R18, R20, RZ ;  /* 0x0000001412147210 */ /* 0x001fc40007f1e0ff */
[----:B-1----:R-:W-:Y:S02]  /*4a10*/  IADD3 R6, R6, 0x14, RZ ;  /* 0x0000001406067810 */ /* 0x002fe40007ffe0ff */
[----:B------:R-:W-:Y:S02]  /*4a20*/  IADD3.X R21, R19, R21, RZ, P0, !PT ;  /* 0x0000001513157210 */ /* 0x000fe400007fe4ff */
[----:B------:R-:W-:Y:S01]  /*4a30*/  IADD3 R6, R6, 0x14, RZ ;  /* 0x0000001406067810 */ /* 0x000fe20007ffe0ff */
[-C--:B--2---:R-:W-:Y:S01]  /*4a40*/  FFMA R4, R8, R5.reuse, R4 ;  /* 0x0000000508047223 */ /* 0x084fe20000000004 */
[-C--:B------:R-:W-:Y:S01]  /*4a50*/  FFMA R3, R9, R5.reuse, R3 ;  /* 0x0000000509037223 */ /* 0x080fe20000000003 */
[-C--:B------:R-:W-:Y:S01]  /*4a60*/  FFMA R2, R10, R5.reuse, R2 ;  /* 0x000000050a027223 */ /* 0x080fe20000000002 */
[----:B------:R-:W-:-:S07]  /*4a70*/  FFMA R0, R11, R5, R0 ;  /* 0x000000050b007223 */ /* 0x000fce0000000000 */
.L_x_832:
[----:B------:R-:W-:-:S13]  /*4a80*/  ISETP.GT.OR P4, PT, R12, UR5, P4 ;  /* 0x000000050c007c0c */ /* 0x000fda000a784670 */
[----:B------:R-:W-:Y:S05]  /*4a90*/  @!P4 BRA `(.L_x_829) ;  /* 0x000000000028c947 */ /* 0x000fea0003800000 */
[----:B------:R-:W0:Y:S01]  /*4aa0*/  LDS R6, [R6] ;  /* 0x0000000006067984 */ /* 0x000e220000000800 */
[----:B------:R-:W-:Y:S01]  /*4ab0*/  ISETP.GE.AND P0, PT, R15, R14, PT ;  /* 0x0000000e0f00720c */ /* 0x000fe20003f06270 */
[----:B------:R-:W-:-:S12]  /*4ac0*/  BSSY B0, `(.L_x_833) ;  /* 0x0000003000007945 */ /* 0x000fd80003800000 */
[----:B------:R-:W-:Y:S05]  /*4ad0*/  @P0 BRA `(.L_x_834) ;  /* 0x0000000000040947 */ /* 0x000fea0003800000 */
[----:B------:R1:W5:Y:S02]  /*4ae0*/  LDG.E.128 R8, desc[UR8][R20.64] ;  /* 0x0000000814087981 */ /* 0x000364000c1e1d00 */
.L_x_834:
[----:B------:R-:W-:Y:S05]  /*4af0*/  BSYNC B0 ;  /* 0x0000000000007941 */ /* 0x000fea0003800000 */
.L_x_833:
[C---:B0----5:R-:W-:Y:S01]  /*4b00*/  FFMA R4, R6.reuse, R8, R4 ;  /* 0x0000000806047223 */ /* 0x061fe20000000004 */
[C---:B------:R-:W-:Y:S01]  /*4b10*/  FFMA R3, R6.reuse, R9, R3 ;  /* 0x0000000906037223 */ /* 0x040fe20000000003 */
[C---:B------:R-:W-:Y:S01]  /*4b20*/  FFMA R2, R6.reuse, R10, R2 ;  /* 0x0000000a06027223 */ /* 0x040fe20000000002 */
[----:B------:R-:W-:Y:S01]  /*4b30*/  FFMA R0, R6, R11, R0 ;  /* 0x0000000b06007223 */ /* 0x000fe20000000000 */
.L_x_829:
[----:B------:R-:W-:-:S04]  /*4b40*/  IADD3 R15, R15, UR7, RZ ;  /* 0x000000070f0f7c10 */ /* 0x000fc8000fffe0ff */
[----:B------:R-:W-:-:S13]  /*4b50*/  ISETP.GE.AND P0, PT, R15, R7, PT ;  /* 0x000000070f00720c */ /* 0x000fda0003f06270 */
[----:B------:R-:W-:Y:S05]  /*4b60*/  @P0 EXIT ;  /* 0x000000000000094d */ /* 0x000fea0003800000 */
[----:B------:R-:W0:Y:S01]  /*4b70*/  LDC R7, c[0x0][0x2c4] ;  /* 0x0000b100ff077b82 */ /* 0x000e220000000800 */
[----:B------:R-:W-:Y:S01]  /*4b80*/  ULDC UR4, c[0x0][0x270] ;  /* 0x00009c0000047ab9 */ /* 0x000fe20000000800 */
[----:B------:R-:W-:Y:S02]  /*4b90*/  IABS R10, R15 ;  /* 0x0000000f000a7213 */ /* 0x000fe40000000000 */
[----:B------:R-:W-:Y:S02]  /*4ba0*/  SHF.R.S32.HI R17, RZ, 0x1f, R16 ;  /* 0x0000001fff117819 */ /* 0x000fe40000011410 */
        /* <DEDUP_REMOVED lines=73> */
[----:B------:R-:W-:Y:S02]  /*5040*/  LEA.HI.X R7, R16, UR5, R5, 0x1, P0 ;  /* 0x0000000510077c11 */ /* 0x000fe400080f0c05 */
[----:B------:R-:W-:-:S05]  /*5050*/  F2FP.BF16.F32.PACK_AB R5, R0, R2 ;  /* 0x000000020005723e */ /* 0x000fca00000010ff */
[----:B------:R-:W-:Y:S01]  /*5060*/  STG.E.64 desc[UR8][R6.64], R4 ;  /* 0x0000000406007986 */ /* 0x000fe2000c101b08 */
[----:B------:R-:W-:Y:S05]  /*5070*/  EXIT ;  /* 0x000000000000794d */ /* 0x000fea0003800000 */
        .weak           $__internal_13_$__cuda_sm20_div_s64
        .type           $__internal_13_$__cuda_sm20_div_s64,@function
        .size           $__internal_13_$__cuda_sm20_div_s64,(.L_x_3486 - $__internal_13_$__cuda_sm20_div_s64)
$__internal_13_$__cuda_sm20_div_s64:
        /* <DEDUP_REMOVED lines=83> */
[----:B------:R-:W-:Y:S05]  /*55b0*/  RET.REL.NODEC R24 `(_ZN13pytorch_flash32flash_fwd_splitkv_combine_kernelI23Flash_fwd_kernel_traitsILi128ELi64ELi128ELi4ELb0ELb0EN7cutlass10bfloat16_tE19Flash_kernel_traitsILi128ELi64ELi128ELi4ES3_EELi4ELi1ELb1EEEvNS_16Flash_fwd_paramsE) ;  /* 0xffffffa818907950 */ /* 0x000fea0003c3ffff */
.L_x_835:
        /* <DEDUP_REMOVED lines=12> */
.L_x_3486:


//--------------------- .text._ZN13pytorch_flash24flash_fwd_splitkv_kernelI23Flash_fwd_kernel_traitsILi128ELi64ELi128ELi4ELb0ELb0EN7cutlass10bfloat16_tE19Flash_kernel_traitsILi128ELi64ELi128ELi4ES3_EELb0ELb0ELb0ELb0ELb1ELb0ELb0ELb0EEEvNS_16Flash_fwd_paramsE --------------------------
	.section	.text._ZN13pytorch_flash24flash_fwd_splitkv_kernelI23Flash_fwd_kernel_traitsILi128ELi64ELi128ELi4ELb0ELb0EN7cutlass10bfloat16_tE19Flash_kernel_traitsILi128ELi64ELi128ELi4ES3_EELb0ELb0ELb0ELb0ELb1ELb0ELb0ELb0EEEvNS_16Flash_fwd_paramsE,"ax",@progbits
	.sectionflags	@"SHF_BARRIERS=1"
	.align	128
        .global         _ZN13pytorch_flash24flash_fwd_splitkv_kernelI23Flash_fwd_kernel_traitsILi128ELi64ELi128ELi4ELb0ELb0EN7cutlass10bfloat16_tE19Flash_kernel_traitsILi128ELi64ELi128ELi4ES3_EELb0ELb0ELb0ELb0ELb1ELb0ELb0ELb0EEEvNS_16Flash_fwd_paramsE
        .type           _ZN13pytorch_flash24flash_fwd_splitkv_kernelI23Flash_fwd_kernel_traitsILi128ELi64ELi128ELi4ELb0ELb0EN7cutlass10bfloat16_tE19Flash_kernel_traitsILi128ELi64ELi128ELi4ES3_EELb0ELb0ELb0ELb0ELb1ELb0ELb0ELb0EEEvNS_16Flash_fwd_paramsE,@function
        .size           _ZN13pytorch_flash24flash_fwd_splitkv_kernelI23Flash_fwd_kernel_traitsILi128ELi64ELi128ELi4ELb0ELb0EN7cutlass10bfloat16_tE19Flash_kernel_traitsILi128ELi64ELi128ELi4ES3_EELb0ELb0ELb0ELb0ELb1ELb0ELb0ELb0EEEvNS_16Flash_fwd_paramsE,(.L_x_3487 - _ZN13pytorch_flash24flash_fwd_splitkv_kernelI23Flash_fwd_kernel_traitsILi128ELi64ELi128ELi4ELb0ELb0EN7cutlass10bfloat16_tE19Flash_kernel_traitsILi128ELi64ELi128ELi4ES3_EELb0ELb0ELb0ELb0ELb1ELb0ELb0ELb0EEEvNS_16Flash_fwd_paramsE)
        .other          _ZN13pytorch_flash24flash_fwd_splitkv_kernelI23Flash_fwd_kernel_traitsILi128ELi64ELi128ELi4ELb0ELb0EN7cutlass10bfloat16_tE19Flash_kernel_traitsILi128ELi64ELi128ELi4ES3_EELb0ELb0ELb0ELb0ELb1ELb0ELb0ELb0EEEvNS_16Flash_fwd_paramsE,@"STO_CUDA_ENTRY STV_DEFAULT"
_ZN13pytorch_flash24flash_fwd_splitkv_kernelI23Flash_fwd_kernel_traitsILi128ELi64ELi128ELi4ELb0ELb0EN7cutlass10bfloat16_tE19Flash_kernel_traitsILi128ELi64ELi128ELi4ES3_EELb0ELb0ELb0ELb0ELb1ELb0ELb0ELb0EEEvNS_16Flash_fwd_paramsE:
.text._ZN13pytorch_flash24flash_fwd_splitkv_kernelI23Flash_fwd_kernel_traitsILi128ELi64ELi128ELi4ELb0ELb0EN7cutlass10bfloat16_tE19Flash_kernel_traitsILi128ELi64ELi128ELi4ES3_EELb0ELb0ELb0ELb0ELb1ELb0ELb0ELb0EEEvNS_16Flash_fwd_paramsE:
[----:B------:R-:W1:Y:S08]  /*0000*/  LDC R1, c[0x0][0x28] ;  /* 0x00000a00ff017b82 */ /* 0x000e700000000800 */
[----:B------:R-:W2:Y:S01]  /*0010*/  LDC.64 R2, c[0x0][0x300] ;  /* 0x0000c000ff027b82 */ /* 0x000ea20000000a00 */
[----:B------:R-:W3:Y:S01]  /*0020*/  S2R R9, SR_CTAID.Y ;  /* 0x0000000000097919 */ /* 0x000ee20000002600 */
[----:B------:R-:W-:Y:S01]  /*0030*/  ULDC.64 UR4, c[0x0][0x2f0] ;  /* 0x0000bc0000047ab9 */ /* 0x000fe20000000a00 */
[----:B------:R-:W-:Y:S01]  /*0040*/  IMAD.MOV.U32 R226, RZ, RZ, -0x1 ;  /* 0xffffffffffe27424 */ /* 0x000fe200078e00ff */
[----:B------:R-:W-:Y:S01]  /*0050*/  ISETP.NE.U32.AND P2, PT, RZ, UR4, PT ;  /* 0x00000004ff007c0c */ /* 0x000fe2000bf45070 */
[----:B------:R-:W-:-:S03]  /*0060*/  ULDC.64 UR12, c[0x0][0x208] ;  /* 0x00008200000c7ab9 */ /* 0x000fc60000000a00 */
[----:B------:R-:W3:Y:S01]  /*0070*/  LDC.64 R4, c[0x0][0x2f0] ;  /* 0x0000bc00ff047b82 */ /* 0x000ee20000000a00 */
[----:B------:R-:W-:-:S07]  /*0080*/  ISETP.NE.AND.EX P2, PT, RZ, UR5, PT, P2 ;  /* 0x00000005ff007c0c */ /* 0x000fce000bf45320 */
[----:B------:R-:W4:Y:S01]  /*0090*/  LDC.U8 R0, c[0x0][0x3c2] ;  /* 0x0000f080ff007b82 */ /* 0x000f220000000000 */
[----:B--2---:R-:W-:-:S07]  /*00a0*/  ISETP.NE.U32.AND P1, PT, R2, RZ, PT ;  /* 0x000000ff0200720c */ /* 0x004fce0003f25070 */
[----:B------:R-:W2:Y:S01]  /*00b0*/  LDC.64 R12, c[0x0][0x2f8] ;  /* 0x0000be00ff0c7b82 */ /* 0x000ea20000000a00 */
[----:B------:R-:W-:Y:S01]  /*00c0*/  ISETP.NE.AND.EX P1, PT, R3, RZ, PT, P1 ;  /* 0x000000ff0300720c */ /* 0x000fe20003f25310 */
[----:B---3--:R-:W-:-:S06]  /*00d0*/  IMAD.WIDE R14, R9, 0x4, R4 ;  /* 0x00000004090e7825 */ /* 0x008fcc00078e0204 */
[----:B------:R-:W3:Y:S01]  /*00e0*/  LDC.64 R2, c[0x0][0x2f8] ;  /* 0x0000be00ff027b82 */ /* 0x000ee20000000a00 */
[----:B------:R-:W2:Y:S04]  /*00f0*/  @P2 LDG.E R226, desc[UR12][R14.64] ;  /* 0x0000000c0ee22981 */ /* 0x000ea8000c1e1900 */
[----:B------:R-:W2:Y:S03]  /*0100*/  @P2 LDG.E R11, desc[UR12][R14.64+0x4] ;  /* 0x0000040c0e0b2981 */ /* 0x000ea6000c1e1900 */
[----:B------:R-:W1:Y:S01]  /*0110*/  @P1 LDC.64 R4, c[0x0][0x300] ;  /* 0x0000c000ff041b82 */ /* 0x000e620000000a00 */
[----:B------:R-:W-:Y:S02]  /*0120*/  IMAD.MOV.U32 R6, RZ, RZ, RZ ;  /* 0x000000ffff067224 */ /* 0x000fe400078e00ff */
[----:B-1----:R-:W-:-:S05]  /*0130*/  @P1 IMAD.WIDE R4, R9, 0x4, R4 ;  /* 0x0000000409041825 */ /* 0x002fca00078e0204 */
[----:B------:R1:W5:Y:S01]  /*0140*/  @P1 LDG.E R6, desc[UR12][R4.64] ;  /* 0x0000000c04061981 */ /* 0x000362000c1e1900 */
[----:B----4-:R-:W-:Y:S02]  /*0150*/  ISETP.NE.AND P3, PT, R0, RZ, PT ;  /* 0x000000ff0000720c */ /* 0x010fe40003f65270 */
[----:B---3--:R-:W-:-:S04]  /*0160*/  ISETP.EQ.U32.AND P0, PT, R2, RZ, PT ;  /* 0x000000ff0200720c */ /* 0x008fc80003f02070 */
[----:B------:R-:W-:Y:S01]  /*0170*/  ISETP.EQ.OR.EX P0, PT, R3, RZ, !P3, P0 ;  /* 0x000000ff0300720c */ /* 0x000fe20005f02700 */
[----:B------:R-:W-:Y:S02]  /*0180*/  IMAD.MOV.U32 R7, RZ, RZ, -0x1 ;  /* 0xffffffffff077424 */ /* 0x000fe400078e00ff */
[----:B--2---:R-:W-:Y:S01]  /*0190*/  IMAD.WIDE R12, R9, 0x4, R12 ;  /* 0x00000004090c7825 */ /* 0x004fe200078e020c */
[----:B------:R-:W2:Y:S01]  /*01a0*/  S2R R31, SR_CTAID.X ;  /* 0x00000000001f7919 */ /* 0x000ea20000002500 */
[----:B------:R-:W3:Y:S01]  /*01b0*/  S2R R28, SR_CTAID.Z ;  /* 0x00000000001c7919 */ /* 0x000ee20000002700 */
[----:B------:R-:W4:Y:S07]  /*01c0*/  S2R R133, SR_TID.X ;  /* 0x0000000000857919 */ /* 0x000f2e0000002100 */
[----:B------:R1:W5:Y:S01]  /*01d0*/  @!P0 LDG.E R7, desc[UR12][R12.64] ;  /* 0x0000000c0c078981 */ /* 0x000362000c1e1900 */
[----:B------:R-:W-:-:S04]  /*01e0*/  ISETP.NE.U32.AND P0, PT, R2, RZ, PT ;  /* 0x000000ff0200720c */ /* 0x000fc80003f05070 */
[----:B------:R-:W-:Y:S01]  /*01f0*/  ISETP.NE.AND.EX P0, PT, R3, RZ, PT, P0 ;  /* 0x000000ff0300720c */ /* 0x000fe20003f05300 */
[----:B------:R-:W-:-:S06]  /*0200*/  @P2 IMAD.IADD R11, R11, 0x1, -R226 ;  /* 0x000000010b0b2824 */ /* 0x000fcc00078e0ae2 */
[----:B------:R-:W1:Y:S06]  /*0210*/  @!P2 LDC R11, c[0x0][0x2c4] ;  /* 0x0000b100ff0bab82 */ /* 0x000e6c0000000800 */
[----:B--234-:R-:W-:Y:S05]  /*0220*/  @!P0 BRA `(.L_x_836) ;  /* 0x0000000000108947 */ /* 0x01cfea0003800000 */
[----:B------:R-:W2:Y:S02]  /*0230*/  @P3 LDG.E R0, desc[UR12][R12.64+0x4] ;  /* 0x0000040c0c003981 */ /* 0x000ea4000c1e1900 */
[----:B-12--5:R-:W-:-:S06]  /*0240*/  @P3 IADD3 R5, R0, -R7, RZ ;  /* 0x8000000700053210 */ /* 0x026fcc0007ffe0ff */
[----:B------:R2:W5:Y:S01]  /*0250*/  @!P3 LDG.E R5, desc[UR12][R12.64] ;  /* 0x0000000c0c05b981 */ /* 0x000562000c1e1900 */
[----:B------:R-:W-:Y:S05]  /*0260*/  BRA `(.L_x_837) ;  /* 0x0000000000047947 */ /* 0x000fea0003800000 */
.L_x_836:
[----:B-1----:R-:W1:Y:S02]  /*0270*/  LDC R5, c[0x0][0x2c8] ;  /* 0x0000b200ff057b82 */ /* 0x002e640000000800 */
.L_x_837:
[----:B------:R-:W3:Y:S02]  /*0280*/  LDC.64 R2, c[0x0][0x308] ;  /* 0x0000c200ff027b82 */ /* 0x000ee40000000a00 */
[----:B---3--:R-:W-:-:S04]  /*0290*/  ISETP.NE.U32.AND P2, PT, R2, RZ, PT ;  /* 0x000000ff0200720c */ /* 0x008fc80003f45070 */
[----:B------:R-:W-:-:S13]  /*02a0*/  ISETP.NE.AND.EX P2, PT, R3, RZ, PT, P2 ;  /* 0x000000ff0300720c */ /* 0x000fda0003f45320 */
[----:B------:R-:W3:Y:S01]  /*02b0*/  @P2 LDC.64 R2, c[0x0][0x308] ;  /* 0x0000c200ff022b82 */ /* 0x000ee20000000a00 */
[----:B------:R-:W-:-:S07]  /*02c0*/  IMAD.SHL.U32 R222, R31, 0x40, RZ ;  /* 0x000000401fde7824 */ /* 0x000fce00078e00ff */
[----:B------:R-:W4:Y:S01]  /*02d0*/  @!P2 LDC R0, c[0x0][0x2cc] ;  /* 0x0000b300ff00ab82 */ /* 0x000f220000000800 */
[----:B--23--:R-:W-:-:S07]  /*02e0*/  @P2 IMAD.WIDE R12, R9, 0x4, R2 ;  /* 0x00000004090c2825 */ /* 0x00cfce00078e0202 */
[----:B------:R-:W2:Y:S01]  /*02f0*/  @!P2 LDC.64 R2, c[0x0][0x318] ;  /* 0x0000c600ff02ab82 */ /* 0x000ea20000000a00 */
[----:B------:R-:W3:Y:S01]  /*0300*/  @P2 LDG.E R13, desc[UR12][R12.64] ;  /* 0x0000000c0c0d2981 */ /* 0x000ee2000c1e1900 */
[----:B------:R-:W-:Y:S02]  /*0310*/  ISETP.GT.AND P1, PT, R11, R222, PT ;  /* 0x000000de0b00720c */ /* 0x000fe40003f24270 */
[----:B--2---:R-:W-:-:S04]  /*0320*/  @!P2 ISETP.NE.U32.AND P0, PT, R2, RZ, PT ;  /* 0x000000ff0200a20c */ /* 0x004fc80003f05070 */
[----:B------:R-:W-:-:S04]  /*0330*/  @!P2 ISETP.NE.AND.EX P0, PT, R3, RZ, PT, P0 ;  /* 0x000000ff0300a20c */ /* 0x000fc80003f05300 */
[----:B----4-:R-:W-:Y:S01]  /*0340*/  @!P2 SEL R0, R0, RZ, P0 ;  /* 0x000000ff0000a207 */ /* 0x010fe20000000000 */
[----:B---3-5:R-:W-:Y:S02]  /*0350*/  @P2 IMAD.IADD R132, R13, 0x1, -R6 ;  /* 0x000000010d842824 */ /* 0x028fe400078e0a06 */
[----:B------:R-:W-:Y:S06]  /*0360*/  @!P1 EXIT ;  /* 0x000000000000994d */ /* 0x000fec0003800000 */
[----:B-1----:R-:W-:Y:S01]  /*0370*/  @!P2 IADD3 R132, R0, R5, -R6 ;  /* 0x000000050084a210 */ /* 0x002fe20007ffe806 */
[----:B------:R-:W-:Y:S02]  /*0380*/  ULDC UR5, c[0x0][0x2c8] ;  /* 0x0000b20000057ab9 */ /* 0x000fe40000000800 */
[----:B------:R-:W-:Y:S02]  /*0390*/  UIADD3 UR5, UR5, 0x7f, URZ ;  /* 0x0000007f05057890 */ /* 0x000fe4000fffe03f */
[----:B------:R-:W-:Y:S02]  /*03a0*/  VIADD R3, R132, 0x7f ;  /* 0x0000007f84037836 */ /* 0x000fe40000000000 */
[----:B------:R-:W-:-:S03]  /*03b0*/  USHF.R.S32.HI UR4, URZ, 0x1f, UR5 ;  /* 0x0000001f3f047899 */ /* 0x000fc60008011405 */
[----:B------:R-:W-:Y:S01]  /*03c0*/  SHF.R.S32.HI R0, RZ, 0x1f, R3 ;  /* 0x0000001fff007819 */ /* 0x000fe20000011403 */
[----:B------:R-:W-:-:S03]  /*03d0*/  ULEA.HI UR4, UR4, UR5, URZ, 0x7 ;  /* 0x0000000504047291 */ /* 0x000fc6000f8f383f */
[----:B------:R-:W-:Y:S01]  /*03e0*/  LEA.HI R0, R0, R3, RZ, 0x7 ;  /* 0x0000000300007211 */ /* 0x000fe200078f38ff */
[----:B------:R-:W-:-:S03]  /*03f0*/  USHF.R.S32.HI UR4, URZ, 0x7, UR4 ;  /* 0x000000073f047899 */ /* 0x000fc60008011404 */
[----:B------:R-:W-:-:S04]  /*0400*/  SHF.R.S32.HI R34, RZ, 0x7, R0 ;  /* 0x00000007ff227819 */ /* 0x000fc80000011400 */
[----:B------:R-:W-:-:S04]  /*0410*/  VIMNMX R34, R34, UR4, PT ;  /* 0x0000000422227c48 */ /* 0x000fc8000bfe0100 */
[----:B------:R-:W-:-:S13]  /*0420*/  ISETP.GT.AND P0, PT, R34, RZ, PT ;  /* 0x000000ff2200720c */ /* 0x000fda0003f04270 */
[----:B------:R-:W-:Y:S05]  /*0430*/  @P0 BRA `(.L_x_838) ;  /* 0x0000000400ec0947 */ /* 0x000fea0003800000 */
[----:B------:R-:W-:Y:S01]  /*0440*/  ISETP.NE.AND P0, PT, R226, -0x1, PT ;  /* 0xffffffffe200780c */ /* 0x000fe20003f05270 */
[----:B------:R-:W1:Y:S01]  /*0450*/  LDC.64 R4, c[0x0][0x298] ;  /* 0x0000a600ff047b82 */ /* 0x000e620000000a00 */
[----:B------:R-:W-:Y:S01]  /*0460*/  SHF.R.S32.HI R6, RZ, 0x1f, R133 ;  /* 0x0000001fff067819 */ /* 0x000fe20000011485 */
[----:B------:R-:W-:Y:S01]  /*0470*/  IMAD.IADD R11, R11, 0x1, -R222 ;  /* 0x000000010b0b7824 */ /* 0x000fe200078e0ade */
[----:B------:R-:W-:Y:S01]  /*0480*/  LOP3.LUT P6, RZ, R133, 0x7, RZ, 0xc0, !PT ;  /* 0x0000000785ff7812 */ /* 0x000fe200078cc0ff */
[----:B------:R-:W-:Y:S01]  /*0490*/  ULDC.64 UR4, c[0x0][0x2a0] ;  /* 0x0000a80000047ab9 */ /* 0x000fe20000000a00 */
[----:B------:R-:W-:Y:S01]  /*04a0*/  LEA.HI R6, R6, R133, RZ, 0x3 ;  /* 0x0000008506067211 */ /* 0x000fe200078f18ff */
[----:B------:R-:W-:Y:S01]  /*04b0*/  ULDC UR6, c[0x0][0x270] ;  /* 0x00009c0000067ab9 */ /* 0x000fe20000000800 */
[----:B------:R-:W-:Y:S02]  /*04c0*/  BSSY B0, `(.L_x_839) ;  /* 0x0000031000007945 */ /* 0x000fe40003800000 */
[----:B------:R-:W-:-:S02]  /*04d0*/  LOP3.LUT R8, R6, 0x1ffffff8, RZ, 0xc0, !PT ;  /* 0x1ffffff806087812 */ /* 0x000fc400078ec0ff */
[----:B------:R-:W-:Y:S01]  /*04e0*/  SHF.R.S32.HI R6, RZ, 0x3, R6 ;  /* 0x00000003ff067819 */ /* 0x000fe20000011406 */
[----:B------:R-:W2:Y:S01]  /*04f0*/  @!P0 LDC.64 R2, c[0x0][0x290] ;  /* 0x0000a400ff028b82 */ /* 0x000ea20000000a00 */
[----:B------:R-:W-:Y:S01]  /*0500*/  @!P0 SHF.R.S32.HI R7, RZ, 0x1f, R9 ;  /* 0x0000001fff078819 */ /* 0x000fe20000011409 */
[----:B------:R-:W-:Y:S01]  /*0510*/  IMAD.IADD R133, R133, 0x1, -R8 ;  /* 0x0000000185857824 */ /* 0x000fe200078e0a08 */
[C---:B------:R-:W-:Y:S01]  /*0520*/  ISETP.GE.OR P5, PT, R6.reuse, R11, P6 ;  /* 0x0000000b0600720c */ /* 0x040fe200037a6670 */
[----:B------:R-:W-:Y:S02]  /*0530*/  VIADD R8, R6, 0x10 ;  /* 0x0000001006087836 */ /* 0x000fe40000000000 */
[----:B------:R-:W-:-:S03]  /*0540*/  IMAD.SHL.U32 R14, R133, 0x8, RZ ;  /* 0x00000008850e7824 */ /* 0x000fc600078e00ff */
[-C--:B------:R-:W-:Y:S02]  /*0550*/  ISETP.GE.AND P2, PT, R8, R11.reuse, PT ;  /* 0x0000000b0800720c */ /* 0x080fe40003f46270 */
[----:B------:R-:W-:Y:S01]  /*0560*/  SHF.R.S32.HI R15, RZ, 0x1f, R14 ;  /* 0x0000001fff0f7819 */ /* 0x000fe2000001140e */
[----:B-1----:R-:W-:Y:S01]  /*0570*/  @P0 IMAD.WIDE.U32 R12, R226, R4, RZ ;  /* 0x00000004e20c0225 */ /* 0x002fe200078e00ff */
[----:B------:R-:W-:-:S03]  /*0580*/  ISETP.GE.OR P4, PT, R8, R11, P6 ;  /* 0x0000000b0800720c */ /* 0x000fc60003786670 */
[----:B------:R-:W-:-:S04]  /*0590*/  IMAD.WIDE.U32 R14, R222, R4, R14 ;  /* 0x00000004de0e7225 */ /* 0x000fc800078e000e */
[----:B------:R-:W-:Y:S02]  /*05a0*/  @P0 IMAD R226, R226, R5, R13 ;  /* 0x00000005e2e20224 */ /* 0x000fe400078e020d */
[----:B--2---:R-:W-:Y:S01]  /*05b0*/  @!P0 IMAD R0, R7, R2, RZ ;  /* 0x0000000207008224 */ /* 0x004fe200078e02ff */
[----:B------:R-:W-:-:S03]  /*05c0*/  SHF.R.S32.HI R7, RZ, 0x1f, R222 ;  /* 0x0000001fff077819 */ /* 0x000fc600000114de */
[C---:B------:R-:W-:Y:S02]  /*05d0*/  @!P0 IMAD R0, R9.reuse, R3, R0 ;  /* 0x0000000309008224 */ /* 0x040fe400078e0200 */
[----:B------:R-:W-:-:S04]  /*05e0*/  @!P0 IMAD.WIDE.U32 R2, R9, R2, RZ ;  /* 0x0000000209028225 */ /* 0x000fc800078e00ff */
[----:B------:R-:W-:Y:S01]  /*05f0*/  IMAD R7, R7, R4, RZ ;  /* 0x0000000407077224 */ /* 0x000fe200078e02ff */
[----:B------:R-:W-:Y:S01]  /*0600*/  @!P0 MOV R12, R2 ;  /* 0x00000002000c8202 */ /* 0x000fe20000000f00 */
[----:B------:R-:W-:Y:S01]  /*0610*/  @!P0 IMAD.IADD R226, R3, 0x1, R0 ;  /* 0x0000000103e28824 */ /* 0x000fe200078e0200 */
[--C-:B------:R-:W-:Y:S01]  /*0620*/  SHF.R.S32.HI R2, RZ, 0x1f, R28.reuse ;  /* 0x0000001fff027819 */ /* 0x100fe2000001141c */
[----:B------:R-:W-:Y:S01]  /*0630*/  IMAD R7, R222, R5, R7 ;  /* 0x00000005de077224 */ /* 0x000fe200078e0207 */
[----:B------:R-:W-:Y:S01]  /*0640*/  IADD3 R12, P0, R12, R14, RZ ;  /* 0x0000000e0c0c7210 */ /* 0x000fe20007f1e0ff */
[----:B------:R-:W-:Y:S02]  /*0650*/  IMAD R9, R9, UR6, R28 ;  /* 0x0000000609097c24 */ /* 0x000fe4000f8e021c */
[----:B------:R-:W-:Y:S01]  /*0660*/  IMAD R3, R2, UR4, RZ ;  /* 0x0000000402037c24 */ /* 0x000fe2000f8e02ff */
[----:B------:R-:W-:Y:S01]  /*0670*/  IADD3.X R13, R226, R15, R7, P0, !PT ;  /* 0x0000000fe20d7210 */ /* 0x000fe200007fe407 */
[C---:B------:R-:W-:Y:S01]  /*0680*/  VIADD R0, R6.reuse, 0x20 ;  /* 0x0000002006007836 */ /* 0x040fe20000000000 */
[-C--:B------:R-:W-:Y:S01]  /*0690*/  ISETP.GE.AND P0, PT, R6, R11.reuse, PT ;  /* 0x0000000b0600720c */ /* 0x080fe20003f06270 */
[C---:B------:R-:W-:Y:S01]  /*06a0*/  IMAD R3, R28.reuse, UR5, R3 ;  /* 0x000000051c037c24 */ /* 0x040fe2000f8e0203 */
[----:B------:R-:W-:Y:S01]  /*06b0*/  SHF.R.S32.HI R7, RZ, 0x1f, R6 ;  /* 0x0000001fff077819 */ /* 0x000fe20000011406 */
[----:B------:R-:W-:Y:S01]  /*06c0*/  IMAD.WIDE.U32 R28, R28, UR4, R12 ;  /* 0x000000041c1c7c25 */ /* 0x000fe2000f8e000c */
[----:B------:R-:W-:Y:S01]  /*06d0*/  ULDC UR4, c[0x0][0x2c4] ;  /* 0x0000b10000047ab9 */ /* 0x000fe20000000800 */
[----:B------:R-:W-:-:S02]  /*06e0*/  ISETP.GE.AND P1, PT, R0, R11, PT ;  /* 0x0000000b0000720c */ /* 0x000fc40003f26270 */
[----:B------:R-:W-:Y:S01]  /*06f0*/  IMAD R222, R9, UR4, R222 ;  /* 0x0000000409de7c24 */ /* 0x000fe2000f8e02de */
[----:B------:R-:W-:Y:S02]  /*0700*/  ISETP.GE.OR P3, PT, R0, R11, P6 ;  /* 0x0000000b0000720c */ /* 0x000fe40003766670 */
[----:B------:R-:W-:-:S03]  /*0710*/  IADD3 R15, R29, R3, RZ ;  /* 0x000000031d0f7210 */ /* 0x000fc60007ffe0ff */
[----:B------:R-:W-:Y:S08]  /*0720*/  @P0 BRA `(.L_x_840) ;  /* 0x0000000000280947 */ /* 0x000ff00003800000 */
[----:B------:R-:W-:Y:S01]  /*0730*/  MOV R14, R28 ;  /* 0x0000001c000e7202 */ /* 0x000fe20000000f00 */
[----:B------:R-:W-:Y:S01]  /*0740*/  IMAD R0, R7, R4, RZ ;  /* 0x0000000407007224 */ /* 0x000fe200078e02ff */
[----:B------:R-:W-:-:S03]  /*0750*/  ULDC.64 UR4, c[0x0][0x280] ;  /* 0x0000a00000047ab9 */ /* 0x000fc60000000a00 */
[----:B------:R-:W-:-:S04]  /*0760*/  IMAD.WIDE.U32 R2, R6, R4, R14 ;  /* 0x0000000406027225 */ /* 0x000fc800078e000e */
[----:B------:R-:W-:Y:S01]  /*0770*/  IMAD R0, R6, R5, R0 ;  /* 0x0000000506007224 */ /* 0x000fe200078e0200 */
[----:B------:R-:W-:-:S04]  /*0780*/  LEA R8, P0, R2, UR4, 0x1 ;  /* 0x0000000402087c11 */ /* 0x000fc8000f8008ff */
[----:B------:R-:W-:-:S04]  /*0790*/  IADD3 R0, R3, R0, RZ ;  /* 0x0000000003007210 */ /* 0x000fc80007ffe0ff */
[----:B------:R-:W-:-:S05]  /*07a0*/  LEA.HI.X R9, R2, UR5, R0, 0x1, P0 ;  /* 0x0000000502097c11 */ /* 0x000fca00080f0c00 */
[----:B------:R1:W-:Y:S04]  /*07b0*/  STG.E.128 desc[UR12][R8.64], RZ ;  /* 0x000000ff08007986 */ /* 0x0003e8000c101d0c */
[----:B------:R1:W-:Y:S02]  /*07c0*/  STG.E.128 desc[UR12][R8.64+0x80], RZ ;  /* 0x000080ff08007986 */ /* 0x0003e4000c101d0c */
.L_x_840:
[----:B------:R-:W-:Y:S05]  /*07d0*/  BSYNC B0 ;  /* 0x0000000000007941 */ /* 0x000fea0003800000 */
.L_x_839:
[----:B------:R-:W-:Y:S01]  /*07e0*/  BSSY B0, `(.L_x_841) ;  /* 0x0000011000007945 */ /* 0x000fe20003800000 */
[----:B------:R-:W-:Y:S02]  /*07f0*/  IADD3 R2, P0, R222, R6, RZ ;  /* 0x00000006de027210 */ /* 0x000fe40007f1e0ff */
[----:B-1----:R-:W-:Y:S01]  /*0800*/  IADD3 R8, R6, 0x30, RZ ;  /* 0x0000003006087810 */ /* 0x002fe20007ffe0ff */
[----:B------:R-:W-:Y:S05]  /*0810*/  @P2 BRA `(.L_x_842) ;  /* 0x0000000000342947 */ /* 0x000fea0003800000 */
[----:B------:R-:W-:Y:S01]  /*0820*/  IADD3 R3, P2, R6, 0x10, RZ ;  /* 0x0000001006037810 */ /* 0x000fe20007f5e0ff */
[----:B------:R-:W-:Y:S01]  /*0830*/  IMAD.MOV.U32 R12, RZ, RZ, R28 ;  /* 0x000000ffff0c7224 */ /* 0x000fe200078e001c */
[----:B------:R-:W-:Y:S01]  /*0840*/  MOV R13, R15 ;  /* 0x0000000f000d7202 */ /* 0x000fe20000000f00 */
[----:B------:R-:W-:Y:S02]  /*0850*/  ULDC.64 UR4, c[0x0][0x280] ;  /* 0x0000a00000047ab9 */ /* 0x000fe40000000a00 */
[----:B------:R-:W-:Y:S02]  /*0860*/  IMAD.X R9, RZ, RZ, R7, P2 ;  /* 0x000000ffff097224 */ /* 0x000fe400010e0607 */
[----:B------:R-:W-:-:S04]  /*0870*/  IMAD.WIDE.U32 R12, R3, R4, R12 ;  /* 0x00000004030c7225 */ /* 0x000fc800078e000c */
[----:B------:R-:W-:Y:S01]  /*0880*/  IMAD R0, R9, R4, RZ ;  /* 0x0000000409007224 */ /* 0x000fe200078e02ff */
[----:B------:R-:W-:-:S03]  /*0890*/  LEA R16, P2, R12, UR4, 0x1 ;  /* 0x000000040c107c11 */ /* 0x000fc6000f8408ff */
[----:B------:R-:W-:-:S05]  /*08a0*/  IMAD R0, R3, R5, R0 ;  /* 0x0000000503007224 */ /* 0x000fca00078e0200 */
[----:B------:R-:W-:-:S04]  /*08b0*/  IADD3 R3, R13, R0, RZ ;  /* 0x000000000d037210 */ /* 0x000fc80007ffe0ff */
[----:B------:R-:W-:-:S05]  /*08c0*/  LEA.HI.X R17, R12, UR5, R3, 0x1, P2 ;  /* 0x000000050c117c11 */ /* 0x000fca00090f0c03 */
[----:B------:R1:W-:Y:S04]  /*08d0*/  STG.E.128 desc[UR12][R16.64], RZ ;  /* 0x000000ff10007986 */ /* 0x0003e8000c101d0c */
[----:B------:R1:W-:Y:S02]  /*08e0*/  STG.E.128 desc[UR12][R16.64+0x80], RZ ;  /* 0x000080ff10007986 */ /* 0x0003e4000c101d0c */
.L_x_842:
[----:B------:R-:W-:Y:S05]  /*08f0*/  BSYNC B0 ;  /* 0x0000000000007941 */ /* 0x000fea0003800000 */
.L_x_841:
[----:B------:R-:W-:Y:S01]  /*0900*/  BSSY B0, `(.L_x_843) ;  /* 0x0000010000007945 */ /* 0x000fe20003800000 */
[----:B------:R-:W-:-:S03]  /*0910*/  ISETP.GE.AND P2, PT, R8, R11, PT ;  /* 0x0000000b0800720c */ /* 0x000fc60003f46270 */
[----:B------:R-:W-:Y:S10]  /*0920*/  @P1 BRA `(.L_x_844) ;  /* 0x0000000000341947 */ /* 0x000ff40003800000 */
[----:B------:R-:W-:Y:S01]  /*0930*/  IADD3 R3, P1, R6, 0x20, RZ ;  /* 0x0000002006037810 */ /* 0x000fe20007f3e0ff */
[----:B------:R-:W-:Y:S01]  /*0940*/  IMAD.MOV.U32 R12, RZ, RZ, R28 ;  /* 0x000000ffff0c7224 */ /* 0x000fe200078e001c */
[----:B------:R-:W-:Y:S01]  /*0950*/  MOV R13, R15 ;  /* 0x0000000f000d7202 */ /* 0x000fe20000000f00 */
[----:B------:R-:W-:Y:S02]  /*0960*/  ULDC.64 UR4, c[0x0][0x280] ;  /* 0x0000a00000047ab9 */ /* 0x000fe40000000a00 */
[----:B------:R-:W-:Y:S02]  /*0970*/  IMAD.X R9, RZ, RZ, R7, P1 ;  /* 0x000000ffff097224 */ /* 0x000fe400008e0607 */
[----:B------:R-:W-:-:S04]  /*0980*/  IMAD.WIDE.U32 R12, R3, R4, R12 ;  /* 0x00000004030c7225 */ /* 0x000fc800078e000c */
[----:B------:R-:W-:Y:S01]  /*0990*/  IMAD R0, R9, R4, RZ ;  /* 0x0000000409007224 */ /* 0x000fe200078e02ff */
[----:B-1----:R-:W-:-:S03]  /*09a0*/  LEA R16, P1, R12, UR4, 0x1 ;  /* 0x000000040c107c11 */ /* 0x002fc6000f8208ff */
[----:B------:R-:W-:-:S05]  /*09b0*/  IMAD R0, R3, R5, R0 ;  /* 0x0000000503007224 */ /* 0x000fca00078e0200 */
[----:B------:R-:W-:-:S04]  /*09c0*/  IADD3 R3, R13, R0, RZ ;  /* 0x000000000d037210 */ /* 0x000fc80007ffe0ff */
[----:B------:R-:W-:-:S05]  /*09d0*/  LEA.HI.X R17, R12, UR5, R3, 0x1, P1 ;  /* 0x000000050c117c11 */ /* 0x000fca00088f0c03 */
[----:B------:R2:W-:Y:S04]  /*09e0*/  STG.E.128 desc[UR12][R16.64], RZ ;  /* 0x000000ff10007986 */ /* 0x0005e8000c101d0c */
[----:B------:R2:W-:Y:S02]  /*09f0*/  STG.E.128 desc[UR12][R16.64+0x80], RZ ;  /* 0x000080ff10007986 */ /* 0x0005e4000c101d0c */
.L_x_844:
[----:B------:R-:W-:Y:S05]  /*0a00*/  BSYNC B0 ;  /* 0x0000000000007941 */ /* 0x000fea0003800000 */
.L_x_843:
[----:B------:R-:W-:Y:S04]  /*0a10*/  BSSY B0, `(.L_x_845) ;  /* 0x000000e000007945 */ /* 0x000fe80003800000 */
[----:B------:R-:W-:Y:S05]  /*0a20*/  @P2 BRA `(.L_x_846) ;  /* 0x0000000000302947 */ /* 0x000fea0003800000 */
[----:B------:R-:W-:Y:S01]  /*0a30*/  IADD3 R3, P1, R6, 0x30, RZ ;  /* 0x0000003006037810 */ /* 0x000fe20007f3e0ff */
[----:B------:R-:W-:Y:S01]  /*0a40*/  ULDC.64 UR4, c[0x0][0x280] ;  /* 0x0000a00000047ab9 */ /* 0x000fe20000000a00 */
[----:B------:R-:W-:Y:S02]  /*0a50*/  MOV R14, R28 ;  /* 0x0000001c000e7202 */ /* 0x000fe40000000f00 */
[----:B------:R-:W-:-:S03]  /*0a60*/  IADD3.X R9, RZ, R7, RZ, P1, !PT ;  /* 0x00000007ff097210 */ /* 0x000fc60000ffe4ff */
        /* <DEDUP_REMOVED lines=8> */
.L_x_846:
[----:B------:R-:W-:Y:S05]  /*0af0*/  BSYNC B0 ;  /* 0x0000000000007941 */ /* 0x000fea0003800000 */
.L_x_845:
[----:B------:R-:W-:Y:S01]  /*0b00*/  ULDC.64 UR4, c[0x0][0x2b0] ;  /* 0x0000ac0000047ab9 */ /* 0x000fe20000000a00 */
[----:B------:R-:W-:Y:S01]  /*0b10*/  ISETP.GE.OR P6, PT, R8, R11, P6 ;  /* 0x0000000b0800720c */ /* 0x000fe200037c6670 */
[----:B------:R-:W-:Y:S01]  /*0b20*/  @!P5 IMAD.MOV.U32 R9, RZ, RZ, 0x7f800000 ;  /* 0x7f800000ff09d424 */ /* 0x000fe200078e00ff */
[----:B------:R-:W-:Y:S01]  /*0b30*/  LEA.HI.X.SX32 R7, R222, R7, 0x1, P0 ;  /* 0x00000007de077211 */ /* 0x000fe200000f0eff */
[----:B------:R-:W-:Y:S01]  /*0b40*/  @!P3 IMAD.MOV.U32 R3, RZ, RZ, 0x7f800000 ;  /* 0x7f800000ff03b424 */ /* 0x000fe200078e00ff */
[----:B---3--:R-:W-:-:S04]  /*0b50*/  LEA R4, P0, R2, UR4, 0x2 ;  /* 0x0000000402047c11 */ /* 0x008fc8000f8010ff */
[----:B------:R-:W-:Y:S01]  /*0b60*/  LEA.HI.X R5, R2, UR5, R7, 0x2, P0 ;  /* 0x0000000502057c11 */ /* 0x000fe200080f1407 */
[----:B------:R-:W-:-:S04]  /*0b70*/  @!P4 IMAD.MOV.U32 R7, RZ, RZ, 0x7f800000 ;  /* 0x7f800000ff07c424 */ /* 0x000fc800078e00ff */
[----:B------:R3:W-:Y:S04]  /*0b80*/  @!P5 STG.E desc[UR12][R4.64], R9 ;  /* 0x000000090400d986 */ /* 0x0007e8000c10190c */
[----:B------:R3:W-:Y:S04]  /*0b90*/  @!P4 STG.E desc[UR12][R4.64+0x40], R7 ;  /* 0x000040070400c986 */ /* 0x0007e8000c10190c */
[----:B------:R3:W-:Y:S01]  /*0ba0*/  @!P3 STG.E desc[UR12][R4.64+0x80], R3 ;  /* 0x000080030400b986 */ /* 0x0007e2000c10190c */
[----:B------:R-:W-:Y:S05]  /*0bb0*/  @P6 EXIT ;  /* 0x000000000000694d */ /* 0x000fea0003800000 */
[----:B---3--:R-:W-:-:S05]  /*0bc0*/  MOV R3, 0x7f800000 ;  /* 0x7f80000000037802 */ /* 0x008fca0000000f00 */
[----:B------:R-:W-:Y:S01]  /*0bd0*/  STG.E desc[UR12][R4.64+0xc0], R3 ;  /* 0x0000c00304007986 */ /* 0x000fe2000c10190c */
[----:B------:R-:W-:Y:S05]  /*0be0*/  EXIT ;  /* 0x000000000000794d */ /* 0x000fea0003800000 */
.L_x_838:
[----:B------:R-:W1:Y:S01]  /*0bf0*/  LDC.64 R2, c[0x0][0x368] ;  /* 0x0000da00ff027b82 */ /* 0x000e620000000a00 */
[----:B------:R-:W-:Y:S01]  /*0c00*/  ULDC.64 UR4, c[0x0][0x370] ;  /* 0x0000dc0000047ab9 */ /* 0x000fe20000000a00 */
[----:B------:R-:W-:Y:S01]  /*0c10*/  IMAD.MOV.U32 R0, RZ, RZ, R9 ;  /* 0x000000ffff007224 */ /* 0x000fe200078e0009 */
[----:B-1----:R-:W-:-:S04]  /*0c20*/  ISETP.NE.U32.AND P0, PT, R2, RZ, PT ;  /* 0x000000ff0200720c */ /* 0x002fc80003f05070 */
[----:B------:R-:W-:Y:S02]  /*0c30*/  ISETP.NE.AND.EX P0, PT, R3, RZ, PT, P0 ;  /* 0x000000ff0300720c */ /* 0x000fe40003f05300 */
[----:B------:R-:W-:-:S11]  /*0c40*/  ISETP.NE.U32.AND P1, PT, RZ, UR4, PT ;  /* 0x00000004ff007c0c */ /* 0x000fd6000bf25070 */
[----:B------:R-:W1:Y:S01]  /*0c50*/  @P0 LDC.64 R2, c[0x0][0x368] ;  /* 0x0000da00ff020b82 */ /* 0x000e620000000a00 */
[----:B------:R-:W-:Y:S02]  /*0c60*/  ISETP.NE.AND.EX P1, PT, RZ, UR5, PT, P1 ;  /* 0x00000005ff007c0c */ /* 0x000fe4000bf25310 */
[----:B------:R-:W-:Y:S01]  /*0c70*/  CS2R R232, SRZ ;  /* 0x0000000000e87805 */ /* 0x000fe2000001ff00 */
[----:B-1----:R-:W-:-:S05]  /*0c80*/  @P0 IMAD.WIDE R2, R9, 0x4, R2 ;  /* 0x0000000409020825 */ /* 0x002fca00078e0202 */
[----:B------:R1:W5:Y:S01]  /*0c90*/  @P0 LDG.E R0, desc[UR12][R2.64] ;  /* 0x0000000c02000981 */ /* 0x000362000c1e1900 */
[----:B------:R-:W-:-:S04]  /*0ca0*/  PLOP3.LUT P0, PT, PT, PT, PT, 0x8, 0x0 ;  /* 0x000000000000781c */ /* 0x000fc80003f0e170 */
[----:B------:R-:W-:Y:S09]  /*0cb0*/  @!P1 BRA `(.L_x_847) ;  /* 0x00000000002c9947 */ /* 0x000ff20003800000 */
[----:B-1----:R-:W1:Y:S01]  /*0cc0*/  LDC.64 R2, c[0x0][0x378] ;  /* 0x0000de00ff027b82 */ /* 0x002e620000000a00 */
[----:B------:R-:W-:-:S05]  /*0cd0*/  SHF.R.S32.HI R5, RZ, 0x1f, R9 ;  /* 0x0000001fff057819 */ /* 0x000fca0000011409 */
[-C--:B-1----:R-:W-:Y:S02]  /*0ce0*/  IMAD R4, R5, R2.reuse, RZ ;  /* 0x0000000205047224 */ /* 0x082fe400078e02ff */
[----:B------:R-:W-:-:S04]  /*0cf0*/  IMAD.WIDE.U32 R12, R9, R2, RZ ;  /* 0x00000002090c7225 */ /* 0x000fc800078e00ff */
[----:B------:R-:W-:Y:S01]  /*0d00*/  IMAD R3, R9, R3, R4 ;  /* 0x0000000309037224 */ /* 0x000fe200078e0204 */
[----:B------:R-:W-:-:S03]  /*0d10*/  LEA R232, P1, R12, UR4, 0x2 ;  /* 0x000000040ce87c11 */ /* 0x000fc6000f8210ff */
[----:B------:R-:W-:Y:S01]  /*0d20*/  IMAD.IADD R3, R13, 0x1, R3 ;  /* 0x000000010d037824 */ /* 0x000fe200078e0203 */
[----:B------:R-:W-:-:S04]  /*0d30*/  ISETP.NE.U32.AND P0, PT, R232, RZ, PT ;  /* 0x000000ffe800720c */ /* 0x000fc80003f05070 */
[----:B------:R-:W-:-:S04]  /*0d40*/  SHF.L.U64.HI R3, R12, 0x2, R3 ;  /* 0x000000020c037819 */ /* 0x000fc80000010203 */
[----:B------:R-:W-:-:S04]  /*0d50*/  IADD3.X R233, R3, UR5, RZ, P1, !PT ;  /* 0x0000000503e97c10 */ /* 0x000fc80008ffe4ff */
[----:B------:R-:W-:-:S13]  /*0d60*/  ISETP.NE.AND.EX P0, PT, R233, RZ, PT, P0 ;  /* 0x000000ffe900720c */ /* 0x000fda0003f05300 */
.L_x_847:
[----:B------:R-:W-:Y:S05]  /*0d70*/  @!P0 BRA `(.L_x_848) ;  /* 0x0000000400448947 */ /* 0x000fea0003800000 */
[----:B------:R-:W2:Y:S01]  /*0d80*/  LDC R6, c[0x0][0x380] ;  /* 0x0000e000ff067b82 */ /* 0x000ea20000000800 */
[----:B------:R-:W-:Y:S01]  /*0d90*/  LEA R21, R34, 0xffffff80, 0x7 ;  /* 0xffffff8022157811 */ /* 0x000fe200078e38ff */
[----:B------:R-:W-:Y:S01]  /*0da0*/  IMAD.MOV.U32 R14, RZ, RZ, RZ ;  /* 0x000000ffff0e7224 */ /* 0x000fe200078e00ff */
[----:B------:R-:W-:Y:S02]  /*0db0*/  ULDC.64 UR4, c[0x0][0x230] ;  /* 0x00008c0000047ab9 */ /* 0x000fe40000000a00 */
[----:B-----5:R-:W-:-:S03]  /*0dc0*/  IABS R0, R21 ;  /* 0x0000001500007213 */ /* 0x020fc60000000000 */
[----:B------:R-:W3:Y:S01]  /*0dd0*/  LDC.64 R124, c[0x0][0x248] ;  /* 0x00009200ff7c7b82 */ /* 0x000ee20000000a00 */
[----:B-12---:R-:W-:-:S04]  /*0de0*/  IABS R3, R6 ;  /* 0x0000000600037213 */ /* 0x006fc80000000000 */
[----:B------:R-:W1:Y:S08]  /*0df0*/  I2F.RP R7, R3 ;  /* 0x0000000300077306 */ /* 0x000e700000209400 */
[----:B-1----:R-:W1:Y:S02]  /*0e00*/  MUFU.RCP R4, R7 ;  /* 0x0000000700047308 */ /* 0x002e640000001000 */
[----:B-1----:R-:W-:Y:S01]  /*0e10*/  IADD3 R4, R4, 0xffffffe, RZ ;  /* 0x0ffffffe04047810 */ /* 0x002fe20007ffe0ff */
[----:B------:R-:W1:Y:S05]  /*0e20*/  LDC R7, c[0x0][0x278] ;  /* 0x00009e00ff077b82 */ /* 0x000e6a0000000800 */
[----:B------:R-:W2:Y:S02]  /*0e30*/  F2I.FTZ.U32.TRUNC.NTZ R5, R4 ;  /* 0x0000000400057305 */ /* 0x000ea4000021f000 */
[----:B--2---:R-:W-:Y:S01]  /*0e40*/  IMAD.MOV R2, RZ, RZ, -R5 ;  /* 0x000000ffff027224 */ /* 0x004fe200078e0a05 */
[----:B------:R-:W-:-:S03]  /*0e50*/  MOV R4, RZ ;  /* 0x000000ff00047202 */ /* 0x000fc60000000f00 */
[----:B------:R-:W-:-:S04]  /*0e60*/  IMAD R2, R2, R3, RZ ;  /* 0x0000000302027224 */ /* 0x000fc800078e02ff */
[----:B------:R-:W-:-:S04]  /*0e70*/  IMAD.HI.U32 R5, R5, R2, R4 ;  /* 0x0000000205057227 */ /* 0x000fc800078e0004 */
[----:B------:R-:W-:-:S04]  /*0e80*/  IMAD.MOV.U32 R2, RZ, RZ, R0 ;  /* 0x000000ffff027224 */ /* 0x000fc800078e0000 */
        /* <DEDUP_REMOVED lines=8> */
[----:B------:R-:W-:-:S04]  /*0f10*/  LOP3.LUT R0, R21, R6, RZ, 0x3c, !PT ;  /* 0x0000000615007212 */ /* 0x000fc800078e3cff */
[----:B------:R-:W-:-:S07]  /*0f20*/  ISETP.GE.AND P1, PT, R0, RZ, PT ;  /* 0x000000ff0000720c */ /* 0x000fce0003f26270 */
[----:B------:R-:W-:-:S06]  /*0f30*/  @P3 VIADD R13, R13, 0x1 ;  /* 0x000000010d0d3836 */ /* 0x000fcc0000000000 */
[----:B------:R-:W-:Y:S02]  /*0f40*/  @!P1 IADD3 R13, -R13, RZ, RZ ;  /* 0x000000ff0d0d9210 */ /* 0x000fe40007ffe1ff */
[----:B------:R-:W-:-:S05]  /*0f50*/  @!P2 LOP3.LUT R13, RZ, R6, RZ, 0x33, !PT ;  /* 0x00000006ff0da212 */ /* 0x000fca00078e33ff */
[----:B------:R-:W-:-:S05]  /*0f60*/  IMAD.WIDE R16, R13, 0x4, R232 ;  /* 0x000000040d107825 */ /* 0x000fca00078e02e8 */
[----:B------:R-:W2:Y:S01]  /*0f70*/  LDG.E R0, desc[UR12][R16.64] ;  /* 0x0000000c10007981 */ /* 0x000ea2000c1e1900 */
[----:B-1----:R-:W-:-:S04]  /*0f80*/  IABS R2, R7 ;  /* 0x0000000700027213 */ /* 0x002fc80000000000 */
[----:B------:R-:W1:Y:S08]  /*0f90*/  I2F.RP R8, R2 ;  /* 0x0000000200087306 */ /* 0x000e700000209400 */
[----:B-1----:R-:W1:Y:S02]  /*0fa0*/  MUFU.RCP R5, R8 ;  /* 0x0000000800057308 */ /* 0x002e640000001000 */
[----:B-1----:R-:W-:-:S06]  /*0fb0*/  VIADD R5, R5, 0xffffffe ;  /* 0x0ffffffe05057836 */ /* 0x002fcc0000000000 */
[----:B------:R-:W1:Y:S02]  /*0fc0*/  F2I.FTZ.U32.TRUNC.NTZ R15, R5 ;  /* 0x00000005000f7305 */ /* 0x000e64000021f000 */
[----:B-1----:R-:W-:-:S05]  /*0fd0*/  IADD3 R3, RZ, -R15, RZ ;  /* 0x8000000fff037210 */ /* 0x002fca0007ffe0ff */
[----:B------:R-:W-:Y:S01]  /*0fe0*/  IMAD R4, R3, R2, RZ ;  /* 0x0000000203047224 */ /* 0x000fe200078e02ff */
[----:B------:R-:W-:-:S03]  /*0ff0*/  IABS R3, R28 ;  /* 0x0000001c00037213 */ /* 0x000fc60000000000 */
[----:B------:R-:W-:Y:S01]  /*1000*/  IMAD.HI.U32 R15, R15, R4, R14 ;  /* 0x000000040f0f7227 */ /* 0x000fe200078e000e */
[----:B------:R-:W-:-:S05]  /*1010*/  MOV R4, R3 ;  /* 0x0000000300047202 */ /* 0x000fca0000000f00 */
[----:B------:R-:W-:-:S04]  /*1020*/  IMAD.HI.U32 R14, R15, R4, RZ ;  /* 0x000000040f0e7227 */ /* 0x000fc800078e00ff */
[----:B------:R-:W-:-:S04]  /*1030*/  IMAD.MOV R3, RZ, RZ, -R14 ;  /* 0x000000ffff037224 */ /* 0x000fc800078e0a0e */
[----:B------:R-:W-:Y:S01]  /*1040*/  IMAD R3, R2, R3, R4 ;  /* 0x0000000302037224 */ /* 0x000fe200078e0204 */
[----:B------:R-:W-:-:S04]  /*1050*/  IADD3 R4, -R13, RZ, RZ ;  /* 0x000000ff0d047210 */ /* 0x000fc80007ffe1ff */
[----:B------:R-:W-:Y:S01]  /*1060*/  ISETP.GT.U32.AND P2, PT, R2, R3, PT ;  /* 0x000000030200720c */ /* 0x000fe20003f44070 */
[----:B------:R-:W-:-:S05]  /*1070*/  IMAD R21, R6, R4, R21 ;  /* 0x0000000406157224 */ /* 0x000fca00078e0215 */
[----:B------:R-:W-:-:S07]  /*1080*/  SHF.R.S32.HI R19, RZ, 0x1f, R21 ;  /* 0x0000001fff137819 */ /* 0x000fce0000011415 */
[-C--:B------:R-:W-:Y:S01]  /*1090*/  @!P2 IADD3 R3, R3, -R2.reuse, RZ ;  /* 0x800000020303a210 */ /* 0x080fe20007ffe0ff */
[----:B------:R-:W-:Y:S01]  /*10a0*/  @!P2 VIADD R14, R14, 0x1 ;  /* 0x000000010e0ea836 */ /* 0x000fe20000000000 */
[----:B------:R-:W-:Y:S02]  /*10b0*/  ISETP.NE.AND P2, PT, R7, RZ, PT ;  /* 0x000000ff0700720c */ /* 0x000fe40003f45270 */
[----:B------:R-:W-:Y:S02]  /*10c0*/  ISETP.GE.U32.AND P3, PT, R3, R2, PT ;  /* 0x000000020300720c */ /* 0x000fe40003f66070 */
[----:B------:R-:W-:-:S04]  /*10d0*/  LOP3.LUT R2, R28, R7, RZ, 0x3c, !PT ;  /* 0x000000071c027212 */ /* 0x000fc800078e3cff */
[----:B------:R-:W-:Y:S02]  /*10e0*/  ISETP.GE.AND P1, PT, R2, RZ, PT ;  /* 0x000000ff0200720c */ /* 0x000fe40003f26270 */
[----:B------:R-:W1:Y:S05]  /*10f0*/  LDC.64 R2, c[0x0][0x238] ;  /* 0x00008e00ff027b82 */ /* 0x000e6a0000000a00 */
[----:B------:R-:W-:-:S06]  /*1100*/  @P3 VIADD R14, R14, 0x1 ;  /* 0x000000010e0e3836 */ /* 0x000fcc0000000000 */
[----:B------:R-:W-:Y:S02]  /*1110*/  @!P1 IADD3 R14, -R14, RZ, RZ ;  /* 0x000000ff0e0e9210 */ /* 0x000fe40007ffe1ff */
[----:B------:R-:W-:-:S04]  /*1120*/  @!P2 LOP3.LUT R14, RZ, R7, RZ, 0x33, !PT ;  /* 0x00000007ff0ea212 */ /* 0x000fc800078e33ff */
[----:B------:R-:W-:Y:S02]  /*1130*/  SHF.R.S32.HI R23, RZ, 0x1f, R14 ;  /* 0x0000001fff177819 */ /* 0x000fe4000001140e */
[----:B--2---:R-:W-:Y:S01]  /*1140*/  SHF.R.S32.HI R5, RZ, 0x1f, R0 ;  /* 0x0000001fff057819 */ /* 0x004fe20000011400 */
[----:B------:R-:W-:-:S04]  /*1150*/  IMAD.WIDE.U32 R12, R0, UR4, RZ ;  /* 0x00000004000c7c25 */ /* 0x000fc8000f8e00ff */
[C---:B------:R-:W-:Y:S02]  /*1160*/  IMAD R15, R5.reuse, UR4, RZ ;  /* 0x00000004050f7c24 */ /* 0x040fe4000f8e02ff */
[----:B-1----:R-:W-:Y:S02]  /*1170*/  IMAD R5, R5, R2, RZ ;  /* 0x0000000205057224 */ /* 0x002fe400078e02ff */
[C---:B------:R-:W-:Y:S01]  /*1180*/  IMAD R4, R0.reuse, UR5, R15 ;  /* 0x0000000500047c24 */ /* 0x040fe2000f8e020f */
[----:B------:R-:W-:Y:S01]  /*1190*/  ULDC.64 UR4, c[0x0][0x260] ;  /* 0x0000980000047ab9 */ /* 0x000fe20000000a00 */
[----:B------:R-:W-:Y:S02]  /*11a0*/  IMAD R3, R0, R3, R5 ;  /* 0x0000000300037224 */ /* 0x000fe400078e0205 */
[----:B------:R-:W-:Y:S02]  /*11b0*/  IMAD.IADD R13, R13, 0x1, R4 ;  /* 0x000000010d0d7824 */ /* 0x000fe400078e0204 */
[----:B---3--:R-:W-:-:S02]  /*11c0*/  IMAD R4, R19, R124, RZ ;  /* 0x0000007c13047224 */ /* 0x008fc400078e02ff */
[----:B------:R-:W-:-:S04]  /*11d0*/  IMAD.WIDE.U32 R6, R21, R124, R12 ;  /* 0x0000007c15067225 */ /* 0x000fc800078e000c */
[----:B------:R-:W-:Y:S01]  /*11e0*/  IMAD R4, R21, R125, R4 ;  /* 0x0000007d15047224 */ /* 0x000fe200078e0204 */
[----:B------:R-:W-:Y:S01]  /*11f0*/  MOV R12, R6 ;  /* 0x00000006000c7202 */ /* 0x000fe20000000f00 */
[----:B------:R-:W-:-:S03]  /*1200*/  IMAD.WIDE.U32 R16, R0, R2, RZ ;  /* 0x0000000200107225 */ /* 0x000fc600078e00ff */
[----:B------:R-:W-:Y:S01]  /*1210*/  IADD3 R13, R7, R4, RZ ;  /* 0x00000004070d7210 */ /* 0x000fe20007ffe0ff */
[----:B------:R-:W-:Y:S02]  /*1220*/  IMAD R7, R23, UR4, RZ ;  /* 0x0000000417077c24 */ /* 0x000fe4000f8e02ff */
[----:B------:R-:W-:Y:S02]  /*1230*/  IMAD.IADD R25, R17, 0x1, R3 ;  /* 0x0000000111197824 */ /* 0x000fe400078e0203 */
[C---:B------:R-:W-:Y:S02]  /*1240*/  IMAD R7, R14.reuse, UR5, R7 ;  /* 0x000000050e077c24 */ /* 0x040fe4000f8e0207 */
[----:B------:R-:W-:-:S05]  /*1250*/  IMAD.WIDE.U32 R12, R14, UR4, R12 ;  /* 0x000000040e0c7c25 */ /* 0x000fca000f8e000c */
[----:B------:R-:W-:Y:S02]  /*1260*/  IADD3 R27, R13, R7, RZ ;  /* 0x000000070d1b7210 */ /* 0x000fe40007ffe0ff */
[----:B------:R-:W-:Y:S01]  /*1270*/  MOV R18, R12 ;  /* 0x0000000c00127202 */ /* 0x000fe20000000f00 */
[----:B------:R-:W-:Y:S06]  /*1280*/  BRA `(.L_x_849) ;  /* 0x0000000400387947 */ /* 0x000fec0003800000 */
.L_x_848:
[----:B------:R-:W2:Y:S01]  /*1290*/  LDC R13, c[0x0][0x278] ;  /* 0x00009e00ff0d7b82 */ /* 0x000ea20000000800 */
[----:B------:R-:W-:Y:S02]  /*12a0*/  MOV R14, RZ ;  /* 0x000000ff000e7202 */ /* 0x000fe40000000f00 */
[----:B------:R-:W-:Y:S02]  /*12b0*/  ISETP.NE.AND P4, PT, R7, -0x1, PT ;  /* 0xffffffff0700780c */ /* 0x000fe40003f85270 */
[----:B------:R-:W-:-:S04]  /*12c0*/  LEA R21, R34, 0xffffff80, 0x7 ;  /* 0xffffff8022157811 */ /* 0x000fc800078e38ff */
[----:B------:R-:W-:-:S07]  /*12d0*/  SHF.R.S32.HI R19, RZ, 0x1f, R21 ;  /* 0x0000001fff137819 */ /* 0x000fce0000011415 */
[----:B------:R-:W3:Y:S01]  /*12e0*/  @P4 LDC.64 R124, c[0x0][0x248] ;  /* 0x00009200ff7c4b82 */ /* 0x000ee20000000a00 */
[----:B------:R-:W-:Y:S01]  /*12f0*/  @P4 IMAD.IADD R16, R6, 0x1, R7 ;  /* 0x0000000106104824 */ /* 0x000fe200078e0207 */
[----:B-12---:R-:W-:-:S06]  /*1300*/  IABS R3, R13 ;  /* 0x0000000d00037213 */ /* 0x006fcc0000000000 */
[----:B------:R-:W1:Y:S01]  /*1310*/  @P4 LDC.64 R24, c[0x0][0x250] ;  /* 0x00009400ff184b82 */ /* 0x000e620000000a00 */
[----:B------:R-:W2:Y:S08]  /*1320*/  I2F.RP R8, R3 ;  /* 0x0000000300087306 */ /* 0x000eb00000209400 */
[----:B--2---:R-:W2:Y:S02]  /*1330*/  MUFU.RCP R5, R8 ;  /* 0x0000000800057308 */ /* 0x004ea40000001000 */
[----:B--2---:R-:W-:-:S06]  /*1340*/  VIADD R5, R5, 0xffffffe ;  /* 0x0ffffffe05057836 */ /* 0x004fcc0000000000 */
[----:B------:R-:W2:Y:S02]  /*1350*/  F2I.FTZ.U32.TRUNC.NTZ R15, R5 ;  /* 0x00000005000f7305 */ /* 0x000ea4000021f000 */
[----:B--2---:R-:W-:Y:S02]  /*1360*/  IMAD.MOV R2, RZ, RZ, -R15 ;  /* 0x000000ffff027224 */ /* 0x004fe400078e0a0f */
[----:B---3--:R-:W-:Y:S02]  /*1370*/  @P4 IMAD R5, R16, R125, RZ ;  /* 0x0000007d10054224 */ /* 0x008fe400078e02ff */
[----:B------:R-:W-:Y:S01]  /*1380*/  IMAD R4, R2, R3, RZ ;  /* 0x0000000302047224 */ /* 0x000fe200078e02ff */
[----:B------:R-:W-:Y:S01]  /*1390*/  IABS R2, R28 ;  /* 0x0000001c00027213 */ /* 0x000fe20000000000 */
[----:B------:R-:W-:-:S04]  /*13a0*/  @P4 IMAD.WIDE.U32 R16, R16, R124, RZ ;  /* 0x0000007c10104225 */ /* 0x000fc800078e00ff */
[----:B------:R-:W-:Y:S01]  /*13b0*/  IMAD.HI.U32 R15, R15, R4, R14 ;  /* 0x000000040f0f7227 */ /* 0x000fe200078e000e */
[----:B------:R-:W-:Y:S02]  /*13c0*/  @P4 IADD3 R5, R17, R5, RZ ;  /* 0x0000000511054210 */ /* 0x000fe40007ffe0ff */
[----:B------:R-:W-:Y:S01]  /*13d0*/  @P4 MOV R8, R16 ;  /* 0x0000001000084202 */ /* 0x000fe20000000f00 */
[----:B------:R-:W-:-:S04]  /*13e0*/  IMAD.MOV.U32 R4, RZ, RZ, R2 ;  /* 0x000000ffff047224 */ /* 0x000fc800078e0002 */
[----:B------:R-:W-:-:S04]  /*13f0*/  IMAD.HI.U32 R14, R15, R4, RZ ;  /* 0x000000040f0e7227 */ /* 0x000fc800078e00ff */
[----:B------:R-:W-:-:S04]  /*1400*/  IMAD.MOV R2, RZ, RZ, -R14 ;  /* 0x000000ffff027224 */ /* 0x000fc800078e0a0e */
[----:B------:R-:W-:Y:S01]  /*1410*/  IMAD R2, R3, R2, R4 ;  /* 0x0000000203027224 */ /* 0x000fe200078e0204 */
[----:B------:R-:W-:-:S04]  /*1420*/  LOP3.LUT R4, R28, R13, RZ, 0x3c, !PT ;  /* 0x0000000d1c047212 */ /* 0x000fc800078e3cff */
[----:B------:R-:W-:Y:S02]  /*1430*/  ISETP.GT.U32.AND P1, PT, R3, R2, PT ;  /* 0x000000020300720c */ /* 0x000fe40003f24070 */
[----:B------:R-:W-:-:S11]  /*1440*/  ISETP.GE.AND P2, PT, R4, RZ, PT ;  /* 0x000000ff0400720c */ /* 0x000fd60003f46270 */
[-C--:B------:R-:W-:Y:S02]  /*1450*/  @!P1 IADD3 R2, R2, -R3.reuse, RZ ;  /* 0x8000000302029210 */ /* 0x080fe40007ffe0ff */
[----:B------:R-:W-:Y:S02]  /*1460*/  @!P1 IADD3 R14, R14, 0x1, RZ ;  /* 0x000000010e0e9810 */ /* 0x000fe40007ffe0ff */
[----:B------:R-:W-:Y:S02]  /*1470*/  ISETP.GE.U32.AND P3, PT, R2, R3, PT ;  /* 0x000000030200720c */ /* 0x000fe40003f66070 */
[----:B------:R-:W2:Y:S01]  /*1480*/  LDC.64 R2, c[0x0][0x260] ;  /* 0x00009800ff027b82 */ /* 0x000ea20000000a00 */
[----:B------:R-:W-:-:S10]  /*1490*/  ISETP.NE.AND P1, PT, R13, RZ, PT ;  /* 0x000000ff0d00720c */ /* 0x000fd40003f25270 */
[----:B------:R-:W-:-:S04]  /*14a0*/  @P3 VIADD R14, R14, 0x1 ;  /* 0x000000010e0e3836 */ /* 0x000fc80000000000 */
[----:B------:R-:W-:Y:S01]  /*14b0*/  @!P2 IMAD.MOV R14, RZ, RZ, -R14 ;  /* 0x000000ffff0ea224 */ /* 0x000fe200078e0a0e */
[----:B-1----:R-:W-:Y:S06]  /*14c0*/  @P4 BRA `(.L_x_850) ;  /* 0x0000000000344947 */ /* 0x002fec0003800000 */
[----:B------:R-:W1:Y:S01]  /*14d0*/  LDC.64 R124, c[0x0][0x248] ;  /* 0x00009200ff7c7b82 */ /* 0x000e620000000a00 */
[----:B------:R-:W-:-:S07]  /*14e0*/  SHF.R.S32.HI R15, RZ, 0x1f, R6 ;  /* 0x0000001fff0f7819 */ /* 0x000fce0000011406 */
[----:B------:R-:W3:Y:S01]  /*14f0*/  LDC.64 R4, c[0x0][0x230] ;  /* 0x00008c00ff047b82 */ /* 0x000ee20000000a00 */
[-C--:B-1----:R-:W-:Y:S01]  /*1500*/  IMAD R10, R15, R124.reuse, RZ ;  /* 0x0000007c0f0a7224 */ /* 0x082fe200078e02ff */
[----:B-----5:R-:W-:Y:S01]  /*1510*/  SHF.R.S32.HI R15, RZ, 0x1f, R0 ;  /* 0x0000001fff0f7819 */ /* 0x020fe20000011400 */
[----:B------:R-:W-:-:S04]  /*1520*/  IMAD.WIDE.U32 R16, R6, R124, RZ ;  /* 0x0000007c06107225 */ /* 0x000fc800078e00ff */
[----:B------:R-:W-:Y:S02]  /*1530*/  IMAD R10, R6, R125, R10 ;  /* 0x0000007d060a7224 */ /* 0x000fe400078e020a */
[----:B---3--:R-:W-:-:S03]  /*1540*/  IMAD R8, R15, R4, RZ ;  /* 0x000000040f087224 */ /* 0x008fc600078e02ff */
[----:B------:R-:W-:Y:S01]  /*1550*/  IADD3 R17, R17, R10, RZ ;  /* 0x0000000a11117210 */ /* 0x000fe20007ffe0ff */
[C---:B------:R-:W-:Y:S02]  /*1560*/  IMAD R5, R0.reuse, R5, R8 ;  /* 0x0000000500057224 */ /* 0x040fe400078e0208 */
[----:B------:R-:W-:-:S05]  /*1570*/  IMAD.WIDE.U32 R16, R0, R4, R16 ;  /* 0x0000000400107225 */ /* 0x000fca00078e0010 */
[----:B------:R-:W-:Y:S02]  /*1580*/  IADD3 R5, R17, R5, RZ ;  /* 0x0000000511057210 */ /* 0x000fe40007ffe0ff */
[----:B------:R-:W-:-:S07]  /*1590*/  MOV R8, R16 ;  /* 0x0000001000087202 */ /* 0x000fce0000000f00 */
.L_x_850:
[----:B------:R-:W-:Y:S01]  /*15a0*/  @!P1 LOP3.LUT R14, RZ, R13, RZ, 0x33, !PT ;  /* 0x0000000dff0e9212 */ /* 0x000fe200078e33ff */
[----:B------:R-:W-:Y:S01]  /*15b0*/  IMAD R4, R19, R124, RZ ;  /* 0x0000007c13047224 */ /* 0x000fe200078e02ff */
[----:B------:R-:W-:Y:S02]  /*15c0*/  MOV R12, R8 ;  /* 0x00000008000c7202 */ /* 0x000fe40000000f00 */
[----:B------:R-:W-:Y:S01]  /*15d0*/  MOV R13, R5 ;  /* 0x00000005000d7202 */ /* 0x000fe20000000f00 */
[----:B------:R-:W-:Y:S01]  /*15e0*/  IMAD R5, R125, R21, R4 ;  /* 0x000000157d057224 */ /* 0x000fe200078e0204 */
[----:B------:R-:W-:Y:S02]  /*15f0*/  SHF.R.S32.HI R23, RZ, 0x1f, R14 ;  /* 0x0000001fff177819 */ /* 0x000fe4000001140e */
[----:B------:R-:W-:Y:S01]  /*1600*/  @P4 IADD3 R7, R6, R7, RZ ;  /* 0x0000000706074210 */ /* 0x000fe20007ffe0ff */
[----:B------:R-:W-:-:S04]  /*1610*/  IMAD.WIDE.U32 R12, R124, R21, R12 ;  /* 0x000000157c0c7225 */ /* 0x000fc800078e000c */
[----:B--2---:R-:W-:Y:S01]  /*1620*/  IMAD R4, R23, R2, RZ ;  /* 0x0000000217047224 */ /* 0x004fe200078e02ff */
[----:B------:R-:W-:Y:S01]  /*1630*/  IADD3 R13, R13, R5, RZ ;  /* 0x000000050d0d7210 */ /* 0x000fe20007ffe0ff */
[----:B------:R-:W-:-:S04]  /*1640*/  @P4 IMAD.WIDE.U32 R16, R7, R24, RZ ;  /* 0x0000001807104225 */ /* 0x000fc800078e00ff */
[----:B------:R-:W-:-:S04]  /*1650*/  IMAD.WIDE.U32 R12, R14, R2, R12 ;  /* 0x000000020e0c7225 */ /* 0x000fc800078e000c */
[----:B------:R-:W-:Y:S01]  /*1660*/  IMAD R3, R14, R3, R4 ;  /* 0x000000030e037224 */ /* 0x000fe200078e0204 */
[----:B------:R-:W-:Y:S01]  /*1670*/  MOV R18, R12 ;  /* 0x0000000c00127202 */ /* 0x000fe20000000f00 */
[----:B------:R-:W-:-:S03]  /*1680*/  @P4 IMAD R25, R7, R25, R17 ;  /* 0x0000001907194224 */ /* 0x000fc600078e0211 */
[----:B------:R-:W-:Y:S01]  /*1690*/  IADD3 R27, R13, R3, RZ ;  /* 0x000000030d1b7210 */ /* 0x000fe20007ffe0ff */
[----:B------:R-:W-:Y:S06]  /*16a0*/  @P4 BRA `(.L_x_849) ;  /* 0x0000000000304947 */ /* 0x000fec0003800000 */
[----:B------:R-:W1:Y:S01]  /*16b0*/  LDC.64 R4, c[0x0][0x250] ;  /* 0x00009400ff047b82 */ /* 0x000e620000000a00 */
[----:B------:R-:W-:-:S07]  /*16c0*/  SHF.R.S32.HI R7, RZ, 0x1f, R6 ;  /* 0x0000001fff077819 */ /* 0x000fce0000011406 */
[----:B------:R-:W2:Y:S01]  /*16d0*/  LDC.64 R2, c[0x0][0x238] ;  /* 0x00008e00ff027b82 */ /* 0x000ea20000000a00 */
[-C--:B-1----:R-:W-:Y:S01]  /*16e0*/  IMAD R8, R7, R4.reuse, RZ ;  /* 0x0000000407087224 */ /* 0x082fe200078e02ff */
[----:B-----5:R-:W-:Y:S01]  /*16f0*/  SHF.R.S32.HI R7, RZ, 0x1f, R0 ;  /* 0x0000001fff077819 */ /* 0x020fe20000011400 */
[----:B------:R-:W-:-:S04]  /*1700*/  IMAD.WIDE.U32 R12, R6, R4, RZ ;  /* 0x00000004060c7225 */ /* 0x000fc800078e00ff */
[----:B------:R-:W-:Y:S02]  /*1710*/  IMAD R5, R6, R5, R8 ;  /* 0x0000000506057224 */ /* 0x000fe400078e0208 */
[----:B--2---:R-:W-:-:S03]  /*1720*/  IMAD R7, R7, R2, RZ ;  /* 0x0000000207077224 */ /* 0x004fc600078e02ff */
[----:B------:R-:W-:Y:S01]  /*1730*/  IADD3 R13, R13, R5, RZ ;  /* 0x000000050d0d7210 */ /* 0x000fe20007ffe0ff */
[C---:B------:R-:W-:Y:S02]  /*1740*/  IMAD R3, R0.reuse, R3, R7 ;  /* 0x0000000300037224 */ /* 0x040fe400078e0207 */
[----:B------:R-:W-:-:S05]  /*1750*/  IMAD.WIDE.U32 R16, R0, R2, R12 ;  /* 0x0000000200107225 */ /* 0x000fca00078e000c */
[----:B------:R-:W-:-:S07]  /*1760*/  IADD3 R25, R17, R3, RZ ;  /* 0x0000000311197210 */ /* 0x000fce0007ffe0ff */
.L_x_849:
[----:B------:R-:W-:Y:S01]  /*1770*/  ISETP.NE.AND P2, PT, R226, -0x1, PT ;  /* 0xffffffffe200780c */ /* 0x000fe20003f45270 */
[----:B------:R-:W-:Y:S01]  /*1780*/  IMAD.IADD R222, R11, 0x1, -R222 ;  /* 0x000000010bde7824 */ /* 0x000fe200078e0ade */
[----:B-----5:R-:W-:Y:S01]  /*1790*/  SHF.R.S32.HI R0, RZ, 0x1f, R133 ;  /* 0x0000001fff007819 */ /* 0x020fe20000011485 */
[----:B------:R-:W-:Y:S01]  /*17a0*/  ULDC.64 UR4, c[0x0][0x258] ;  /* 0x0000960000047ab9 */ /* 0x000fe20000000a00 */
[----:B------:R-:W-:Y:S01]  /*17b0*/  SHF.R.S32.HI R33, RZ, 0x1f, R28 ;  /* 0x0000001fff217819 */ /* 0x000fe2000001141c */
[----:B------:R-:W-:Y:S01]  /*17c0*/  IMAD.SHL.U32 R126, R34, 0x80, RZ ;  /* 0x00000080227e7824 */ /* 0x000fe200078e00ff */
[----:B------:R-:W-:Y:S01]  /*17d0*/  LEA.HI R8, R0, R133, RZ, 0x3 ;  /* 0x0000008500087211 */ /* 0x000fe200078f18ff */
[----:B------:R-:W-:Y:S02]  /*17e0*/  ULDC.64 UR6, c[0x0][0x268] ;  /* 0x00009a0000067ab9 */ /* 0x000fe40000000a00 */
[----:B------:R-:W-:Y:S01]  /*17f0*/  IMAD R33, R33, UR4, RZ ;  /* 0x0000000421217c24 */ /* 0x000fe2000f8e02ff */
[----:B------:R-:W-:Y:S01]  /*1800*/  SHF.R.S32.HI R230, RZ, 0x3, R8 ;  /* 0x00000003ffe67819 */ /* 0x000fe20000011408 */
[----:B------:R-:W-:Y:S01]  /*1810*/  VIADD R35, R126, 0xffffff80 ;  /* 0xffffff807e237836 */ /* 0x000fe20000000000 */
[----:B------:R-:W-:Y:S01]  /*1820*/  LOP3.LUT R8, R8, 0xfffffff8, RZ, 0xc0, !PT ;  /* 0xfffffff808087812 */ /* 0x000fe200078ec0ff */
[----:B------:R-:W1:Y:S01]  /*1830*/  @!P2 LDC.64 R2, c[0x0][0x228] ;  /* 0x00008a00ff02ab82 */ /* 0x000e620000000a00 */
[----:B------:R-:W-:Y:S01]  /*1840*/  @!P2 SHF.R.S32.HI R5, RZ, 0x1f, R9 ;  /* 0x0000001fff05a819 */ /* 0x000fe20000011409 */
[C---:B------:R-:W-:Y:S01]  /*1850*/  VIADD R17, R230.reuse, 0x10 ;  /* 0x00000010e6117836 */ /* 0x040fe20000000000 */
[-C--:B------:R-:W-:Y:S01]  /*1860*/  ISETP.GE.AND P1, PT, R230, R222.reuse, PT ;  /* 0x000000dee600720c */ /* 0x080fe20003f26270 */
[----:B------:R-:W-:Y:S01]  /*1870*/  IMAD R33, R28, UR5, R33 ;  /* 0x000000051c217c24 */ /* 0x000fe2000f8e0221 */
[--C-:B------:R-:W-:Y:S01]  /*1880*/  SHF.R.S32.HI R231, RZ, 0x1f, R230.reuse ;  /* 0x0000001fffe77819 */ /* 0x100fe200000114e6 */
[----:B------:R-:W-:Y:S01]  /*1890*/  VIADD R15, R230, 0x20 ;  /* 0x00000020e60f7836 */ /* 0x000fe20000000000 */
[-C--:B------:R-:W-:Y:S01]  /*18a0*/  ISETP.GE.AND P4, PT, R17, R222.reuse, PT ;  /* 0x000000de1100720c */ /* 0x080fe20003f86270 */
[----:B------:R-:W2:Y:S01]  /*18b0*/  @P2 LDC.64 R6, c[0x0][0x240] ;  /* 0x00009000ff062b82 */ /* 0x000ea20000000a00 */
[----:B------:R-:W-:Y:S01]  /*18c0*/  UMOV UR5, 0x400 ;  /* 0x0000040000057882 */ /* 0x000fe20000000000 */
[----:B------:R-:W-:Y:S01]  /*18d0*/  IMAD.WIDE R30, R31, 0x40, R230 ;  /* 0x000000401f1e7825 */ /* 0x000fe200078e02e6 */
[----:B------:R-:W-:-:S03]  /*18e0*/  ISETP.GE.AND P3, PT, R15, R222, PT ;  /* 0x000000de0f00720c */ /* 0x000fc60003f66270 */
[----:B------:R-:W-:-:S06]  /*18f0*/  IMAD R23, R23, UR6, RZ ;  /* 0x0000000617177c24 */ /* 0x000fcc000f8e02ff */
[----:B------:R-:W3:Y:S01]  /*1900*/  @!P4 S2R R26, SR_CgaCtaId ;  /* 0x00000000001ac919 */ /* 0x000ee20000008800 */
[----:B-1----:R-:W-:-:S03]  /*1910*/  @!P2 IMAD R10, R5, R2, RZ ;  /* 0x00000002050aa224 */ /* 0x002fc600078e02ff */
[----:B------:R-:W1:Y:S01]  /*1920*/  @!P3 S2R R22, SR_CgaCtaId ;  /* 0x000000000016b919 */ /* 0x000e620000008800 */
[----:B------:R-:W4:Y:S01]  /*1930*/  @!P1 LDC.64 R4, c[0x0][0x240] ;  /* 0x00009000ff049b82 */ /* 0x000f220000000a00 */
[----:B--2---:R-:W-:-:S04]  /*1940*/  @P2 IMAD.WIDE.U32 R12, R226, R6, RZ ;  /* 0x00000006e20c2225 */ /* 0x004fc800078e00ff */
[C---:B------:R-:W-:Y:S02]  /*1950*/  @!P2 IMAD R6, R9.reuse, R3, R10 ;  /* 0x000000030906a224 */ /* 0x040fe400078e020a */
[----:B------:R-:W-:Y:S01]  /*1960*/  @!P2 IMAD.WIDE.U32 R10, R9, R2, RZ ;  /* 0x00000002090aa225 */ /* 0x000fe200078e00ff */
[----:B------:R-:W-:-:S03]  /*1970*/  LEA.HI R9, R0, R133, RZ, 0x6 ;  /* 0x0000008500097211 */ /* 0x000fc600078f30ff */
[----:B------:R-:W-:Y:S02]  /*1980*/  IMAD.IADD R3, R133, 0x1, -R8 ;  /* 0x0000000185037824 */ /* 0x000fe400078e0a08 */
[----:B------:R-:W-:Y:S02]  /*1990*/  @!P2 IMAD.MOV.U32 R12, RZ, RZ, R10 ;  /* 0x000000ffff0ca224 */ /* 0x000fe400078e000a */
[----:B------:R-:W-:Y:S02]  /*19a0*/  IMAD.SHL.U32 R228, R3, 0x8, RZ ;  /* 0x0000000803e47824 */ /* 0x000fe400078e00ff */
[----:B------:R-:W-:Y:S02]  /*19b0*/  @P2 IMAD R7, R226, R7, R13 ;  /* 0x00000007e2072224 */ /* 0x000fe400078e020d */
[----:B------:R-:W-:Y:S01]  /*19c0*/  @!P2 IMAD.IADD R7, R11, 0x1, R6 ;  /* 0x000000010b07a824 */ /* 0x000fe200078e0206 */
[----:B------:R-:W-:Y:S01]  /*19d0*/  SHF.R.S32.HI R229, RZ, 0x1f, R228 ;  /* 0x0000001fffe57819 */ /* 0x000fe200000114e4 */
[----:B------:R-:W-:Y:S01]  /*19e0*/  IMAD.SHL.U32 R11, R230, 0x40, RZ ;  /* 0x00000040e60b7824 */ /* 0x000fe200078e00ff */
[----:B------:R-:W-:Y:S01]  /*19f0*/  IADD3 R6, P2, R228, R12, RZ ;  /* 0x0000000ce4067210 */ /* 0x000fe20007f5e0ff */
[----:B----4-:R-:W-:-:S02]  /*1a00*/  @!P1 IMAD R8, R31, R4, RZ ;  /* 0x000000041f089224 */ /* 0x010fc400078e02ff */
[----:B------:R-:W-:Y:S01]  /*1a10*/  IMAD.SHL.U32 R9, R9, 0x8, RZ ;  /* 0x0000000809097824 */ /* 0x000fe200078e00ff */
[----:B------:R-:W-:Y:S01]  /*1a20*/  LOP3.LUT R11, R11, 0x1c0, RZ, 0xc0, !PT ;  /* 0x000001c00b0b7812 */ /* 0x000fe200078ec0ff */
[----:B------:R-:W-:Y:S02]  /*1a30*/  IMAD.X R7, R229, 0x1, R7, P2 ;  /* 0x00000001e5077824 */ /* 0x000fe400010e0607 */
[----:B------:R-:W-:Y:S01]  /*1a40*/  @!P1 IMAD R8, R30, R5, R8 ;  /* 0x000000051e089224 */ /* 0x000fe200078e0208 */
[----:B------:R-:W-:Y:S01]  /*1a50*/  LOP3.LUT R5, R11, 0x38, R228, 0xf8, !PT ;  /* 0x000000380b057812 */ /* 0x000fe200078ef8e4 */
[----:B------:R-:W-:Y:S01]  /*1a60*/  IMAD.WIDE.U32 R28, R28, UR4, R6 ;  /* 0x000000041c1c7c25 */ /* 0x000fe2000f8e0006 */
[----:B------:R-:W-:Y:S01]  /*1a70*/  SHF.R.U32.HI R12, RZ, 0x3, R11 ;  /* 0x00000003ff0c7819 */ /* 0x000fe2000001160b */
[----:B------:R-:W2:Y:S02]  /*1a80*/  @!P1 LDC.64 R6, c[0x0][0x210] ;  /* 0x00008400ff069b82 */ /* 0x000ea40000000a00 */
[----:B------:R-:W-:Y:S01]  /*1a90*/  IMAD.IADD R33, R29, 0x1, R33 ;  /* 0x000000011d217824 */ /* 0x000fe200078e0221 */
[----:B------:R-:W-:Y:S01]  /*1aa0*/  LOP3.LUT R12, R5, R12, RZ, 0x3c, !PT ;  /* 0x0000000c050c7212 */ /* 0x000fe200078e3cff */
[----:B------:R-:W-:-:S02]  /*1ab0*/  @!P1 IMAD.MOV.U32 R32, RZ, RZ, R28 ;  /* 0x000000ffff209224 */ /* 0x000fc400078e001c */
[----:B------:R-:W-:Y:S01]  /*1ac0*/  IMAD.IADD R2, R132, 0x1, -R35 ;  /* 0x0000000184027824 */ /* 0x000fe200078e0a23 */
[----:B------:R-:W-:Y:S01]  /*1ad0*/  LOP3.LUT R12, R12, 0xfffffe00, R9, 0xf8, !PT ;  /* 0xfffffe000c0c7812 */ /* 0x000fe200078ef809 */
[----:B------:R-:W4:Y:S01]  /*1ae0*/  @!P4 LDC.64 R10, c[0x0][0x240] ;  /* 0x00009000ff0acb82 */ /* 0x000f220000000a00 */
[----:B------:R-:W-:Y:S02]  /*1af0*/  @!P1 IMAD.WIDE.U32 R36, R30, R4, R32 ;  /* 0x000000041e249225 */ /* 0x000fe400078e0020 */
[C---:B------:R-:W-:Y:S02]  /*1b00*/  ISETP.GE.AND P6, PT, R230.reuse, R2, PT ;  /* 0x00000002e600720c */ /* 0x040fe40003fc6270 */
[----:B------:R-:W-:Y:S02]  /*1b10*/  @!P1 IMAD.IADD R8, R37, 0x1, R8 ;  /* 0x0000000125089824 */ /* 0x000fe400078e0208 */
[----:B------:R-:W-:Y:S01]  /*1b20*/  VIADD R13, R230, 0x30 ;  /* 0x00000030e60d7836 */ /* 0x000fe20000000000 */
[----:B------:R-:W1:Y:S01]  /*1b30*/  S2UR UR4, SR_CgaCtaId ;  /* 0x00000000000479c3 */ /* 0x000e620000008800 */
[----:B------:R-:W-:-:S02]  /*1b40*/  @!P4 IMAD.MOV.U32 R40, RZ, RZ, R28 ;  /* 0x000000ffff28c224 */ /* 0x000fc400078e001c */
[----:B------:R-:W-:Y:S01]  /*1b50*/  @!P4 IMAD.MOV.U32 R41, RZ, RZ, R33 ;  /* 0x000000ffff29c224 */ /* 0x000fe200078e0021 */
[----:B------:R-:W-:-:S04]  /*1b60*/  ISETP.GE.AND P2, PT, R13, R222, PT ;  /* 0x000000de0d00720c */ /* 0x000fc80003f46270 */
[----:B------:R-:W3:Y:S01]  /*1b70*/  @!P3 LDC.64 R4, c[0x0][0x240] ;  /* 0x00009000ff04bb82 */ /* 0x000ee20000000a00 */
[C---:B--2---:R-:W-:Y:S01]  /*1b80*/  @!P1 LEA R42, P5, R36.reuse, R6, 0x1 ;  /* 0x00000006242a9211 */ /* 0x044fe200078a08ff */
[----:B------:R-:W2:Y:S03]  /*1b90*/  @!P6 S2R R29, SR_CgaCtaId ;  /* 0x00000000001de919 */ /* 0x000ea60000008800 */
[----:B------:R-:W-:Y:S02]  /*1ba0*/  @!P1 LEA.HI.X R43, R36, R7, R8, 0x1, P5 ;  /* 0x00000007242b9211 */ /* 0x000fe400028f0c08 */
[----:B------:R-:W-:Y:S01]  /*1bb0*/  @!P4 IADD3 R24, P5, R30, 0x10, RZ ;  /* 0x000000101e18c810 */ /* 0x000fe20007fbe0ff */
[----:B------:R-:W2:Y:S01]  /*1bc0*/  @!P4 LDC.64 R8, c[0x0][0x210] ;  /* 0x00008400ff08cb82 */ /* 0x000ea20000000a00 */
[----:B------:R-:W2:Y:S01]  /*1bd0*/  @!P2 S2R R20, SR_CgaCtaId ;  /* 0x000000000014a919 */ /* 0x000ea20000008800 */
[----:B------:R-:W-:-:S02]  /*1be0*/  @!P2 IMAD.MOV.U32 R44, RZ, RZ, R28 ;  /* 0x000000ffff2ca224 */ /* 0x000fc400078e001c */
[----:B------:R-:W-:Y:S01]  /*1bf0*/  @!P4 IMAD.X R37, RZ, RZ, R31, P5 ;  /* 0x000000ffff25c224 */ /* 0x000fe200028e061f */
[----:B------:R-:W-:Y:S01]  /*1c00*/  @!P3 IADD3 R32, P5, R30, 0x20, RZ ;  /* 0x000000201e20b810 */ /* 0x000fe20007fbe0ff */
[CC--:B----4-:R-:W-:Y:S02]  /*1c10*/  @!P4 IMAD.WIDE.U32 R40, R24.reuse, R10.reuse, R40 ;  /* 0x0000000a1828c225 */ /* 0x0d0fe400078e0028 */
[----:B------:R-:W4:Y:S01]  /*1c20*/  @!P3 LDC.64 R6, c[0x0][0x210] ;  /* 0x00008400ff06bb82 */ /* 0x000f220000000a00 */
[----:B-1----:R-:W-:Y:S01]  /*1c30*/  ULEA UR4, UR4, UR5, 0x18 ;  /* 0x0000000504047291 */ /* 0x002fe2000f8ec03f */
[----:B------:R-:W-:Y:S02]  /*1c40*/  @!P4 IMAD R36, R37, R10, RZ ;  /* 0x0000000a2524c224 */ /* 0x000fe400078e02ff */
[----:B------:R-:W-:Y:S01]  /*1c50*/  @!P3 IMAD.X R37, RZ, RZ, R31, P5 ;  /* 0x000000ffff25b224 */ /* 0x000fe200028e061f */
[----:B------:R-:W-:Y:S01]  /*1c60*/  ISETP.GE.AND P5, PT, R17, R2, PT ;  /* 0x000000021100720c */ /* 0x000fe20003fa6270 */
[----:B------:R-:W-:Y:S01]  /*1c70*/  @!P4 IMAD R11, R24, R11, R36 ;  /* 0x0000000b180bc224 */ /* 0x000fe200078e0224 */
[----:B------:R-:W-:Y:S01]  /*1c80*/  LEA R227, R12, UR4, 0x1 ;  /* 0x000000040ce37c11 */ /* 0x000fe2000f8e08ff */
[----:B---3--:R-:W-:-:S02]  /*1c90*/  @!P3 IMAD R10, R37, R4, RZ ;  /* 0x00000004250ab224 */ /* 0x008fc400078e02ff */
[----:B------:R-:W-:Y:S02]  /*1ca0*/  @!P3 IMAD.MOV.U32 R36, RZ, RZ, R28 ;  /* 0x000000ffff24b224 */ /* 0x000fe400078e001c */
[----:B------:R-:W-:Y:S01]  /*1cb0*/  @!P3 IMAD.MOV.U32 R37, RZ, RZ, R33 ;  /* 0x000000ffff25b224 */ /* 0x000fe200078e0021 */
[----:B------:R-:W-:Y:S01]  /*1cc0*/  @!PT LDS RZ, [RZ] ;  /* 0x00000000fffff984 */ /* 0x000fe20000000800 */
[----:B------:R-:W-:Y:S01]  /*1cd0*/  @!PT LDS RZ, [RZ] ;  /* 0x00000000fffff984 */ /* 0x000fe20000000800 */
[----:B------:R-:W-:Y:S01]  /*1ce0*/  @!PT LDS RZ, [RZ] ;  /* 0x00000000fffff984 */ /* 0x000fe20000000800 */
[----:B------:R-:W-:Y:S01]  /*1cf0*/  @!P1 LDGSTS.E.BYPASS.LTC128B.128 [R227], desc[UR12][R42.64] ;  /* 0x000000002ae39fae */ /* 0x000fe2000b901d4c */
[C---:B------:R-:W-:Y:S02]  /*1d00*/  @!P3 IMAD R10, R32.reuse, R5, R10 ;  /* 0x00000005200ab224 */ /* 0x040fe400078e020a */
[----:B------:R-:W-:Y:S01]  /*1d10*/  @!P3 IMAD.WIDE.U32 R36, R32, R4, R36 ;  /* 0x000000042024b225 */ /* 0x000fe200078e0024 */
[----:B------:R1:W-:Y:S01]  /*1d20*/  @!P1 LDGSTS.E.BYPASS.LTC128B.128 [R227+0x2000], desc[UR12][R42.64+0x80] ;  /* 0x020000802ae39fae */ /* 0x0003e2000b901d4c */
[----:B------:R-:W3:Y:S01]  /*1d30*/  @!P2 LDC.64 R4, c[0x0][0x240] ;  /* 0x00009000ff04ab82 */ /* 0x000ee20000000a00 */
[C---:B--2---:R-:W-:Y:S01]  /*1d40*/  @!P4 LEA R38, P1, R40.reuse, R8, 0x1 ;  /* 0x000000082826c211 */ /* 0x044fe200078208ff */
[----:B------:R-:W-:Y:S01]  /*1d50*/  @!P4 IMAD.IADD R24, R41, 0x1, R11 ;  /* 0x000000012918c824 */ /* 0x000fe200078e020b */
[----:B------:R-:W-:Y:S01]  /*1d60*/  @!P6 MOV R8, 0x400 ;  /* 0x000004000008e802 */ /* 0x000fe20000000f00 */
[----:B------:R-:W-:Y:S01]  /*1d70*/  @!P3 IMAD.IADD R10, R37, 0x1, R10 ;  /* 0x00000001250ab824 */ /* 0x000fe200078e020a */
[----:B------:R-:W-:Y:S01]  /*1d80*/  @!P2 MOV R37, 0x400 ;  /* 0x000004000025a802 */ /* 0x000fe20000000f00 */
[----:B------:R-:W-:Y:S01]  /*1d90*/  @!P2 IMAD.MOV.U32 R45, RZ, RZ, R33 ;  /* 0x000000ffff2da224 */ /* 0x000fe200078e0021 */
[----:B------:R-:W-:-:S02]  /*1da0*/  @!P4 LEA.HI.X R39, R40, R9, R24, 0x1, P1 ;  /* 0x000000092827c211 */ /* 0x000fc400008f0c18 */
[C---:B----4-:R-:W-:Y:S01]  /*1db0*/  @!P3 LEA R40, P1, R36.reuse, R6, 0x1 ;  /* 0x000000062428b211 */ /* 0x050fe200078208ff */
[----:B------:R-:W2:Y:S01]  /*1dc0*/  @!P5 S2R R24, SR_CgaCtaId ;  /* 0x000000000018d919 */ /* 0x000ea20000008800 */
[----:B------:R-:W-:Y:S02]  /*1dd0*/  @!P4 MOV R9, 0x400 ;  /* 0x000004000009c802 */ /* 0x000fe40000000f00 */
[----:B------:R-:W-:Y:S02]  /*1de0*/  @!P3 LEA.HI.X R41, R36, R7, R10, 0x1, P1 ;  /* 0x000000072429b211 */ /* 0x000fe400008f0c0a */
[----:B------:R-:W-:Y:S01]  /*1df0*/  @!P2 IADD3 R6, P1, R30, 0x30, RZ ;  /* 0x000000301e06a810 */ /* 0x000fe20007f3e0ff */
[----:B------:R-:W4:Y:S01]  /*1e00*/  @!P2 LDC.64 R10, c[0x0][0x210] ;  /* 0x00008400ff0aab82 */ /* 0x000f220000000a00 */
[----:B------:R-:W-:Y:S02]  /*1e10*/  @!P4 LEA R9, R26, R9, 0x18 ;  /* 0x000000091a09c211 */ /* 0x000fe400078ec0ff */
[----:B------:R-:W-:Y:S01]  /*1e20*/  @!P3 MOV R7, 0x400 ;  /* 0x000004000007b802 */ /* 0x000fe20000000f00 */
[----:B------:R-:W-:Y:S01]  /*1e30*/  @!P2 IMAD.X R31, RZ, RZ, R31, P1 ;  /* 0x000000ffff1fa224 */ /* 0x000fe200008e061f */
[----:B------:R-:W-:-:S02]  /*1e40*/  ISETP.GE.AND P1, PT, R15, R2, PT ;  /* 0x000000020f00720c */ /* 0x000fc40003f26270 */
[----:B------:R-:W-:Y:S01]  /*1e50*/  @!P3 LEA R7, R22, R7, 0x18 ;  /* 0x000000071607b211 */ /* 0x000fe200078ec0ff */
[----:B---3--:R-:W-:Y:S01]  /*1e60*/  @!P2 IMAD R31, R31, R4, RZ ;  /* 0x000000041f1fa224 */ /* 0x008fe200078e02ff */
[----:B------:R-:W-:Y:S01]  /*1e70*/  @!P6 LEA R29, R29, R8, 0x18 ;  /* 0x000000081d1de211 */ /* 0x000fe200078ec0ff */
[----:B-1----:R-:W-:Y:S01]  /*1e80*/  @!P4 IMAD R43, R12, 0x2, R9 ;  /* 0x000000020c2bc824 */ /* 0x002fe200078e0209 */
[----:B------:R-:W-:Y:S01]  /*1e90*/  @!P2 LEA R37, R20, R37, 0x18 ;  /* 0x000000251425a211 */ /* 0x000fe200078ec0ff */
[C---:B------:R-:W-:Y:S01]  /*1ea0*/  @!P2 IMAD R5, R6.reuse, R5, R31 ;  /* 0x000000050605a224 */ /* 0x040fe200078e021f */
[----:B------:R-:W1:Y:S01]  /*1eb0*/  @!P6 LDC.64 R8, c[0x0][0x218] ;  /* 0x00008600ff08eb82 */ /* 0x000e620000000a00 */
[----:B------:R-:W-:Y:S01]  /*1ec0*/  @!P2 IMAD.WIDE.U32 R44, R6, R4, R44 ;  /* 0x00000004062ca225 */ /* 0x000fe200078e002c */
[----:B------:R-:W-:Y:S01]  /*1ed0*/  @!P4 LDGSTS.E.BYPASS.LTC128B.128 [R43+0x800], desc[UR12][R38.64] ;  /* 0x00800000262bcfae */ /* 0x000fe2000b901d4c */
[----:B------:R-:W-:Y:S02]  /*1ee0*/  @!P5 MOV R31, 0x400 ;  /* 0x00000400001fd802 */ /* 0x000fe40000000f00 */
[----:B------:R-:W-:Y:S01]  /*1ef0*/  @!P3 IMAD R33, R12, 0x2, R7 ;  /* 0x000000020c21b824 */ /* 0x000fe200078e0207 */
[----:B------:R1:W-:Y:S01]  /*1f00*/  @!P4 LDGSTS.E.BYPASS.LTC128B.128 [R43+0x2800], desc[UR12][R38.64+0x80] ;  /* 0x02800080262bcfae */ /* 0x0003e2000b901d4c */
[----:B------:R-:W-:Y:S01]  /*1f10*/  IADD3 R128, P4, R228, R18, RZ ;  /* 0x00000012e4807210 */ /* 0x000fe20007f9e0ff */
[----:B------:R-:W3:Y:S01]  /*1f20*/  @!P5 LDC.64 R6, c[0x0][0x218] ;  /* 0x00008600ff06db82 */ /* 0x000ee20000000a00 */
[----:B------:R-:W-:Y:S01]  /*1f30*/  @!P2 IMAD.IADD R18, R45, 0x1, R5 ;  /* 0x000000012d12a824 */ /* 0x000fe200078e0205 */
[----:B------:R-:W-:Y:S01]  /*1f40*/  @!P3 LDGSTS.E.BYPASS.LTC128B.128 [R33+0x1000], desc[UR12][R40.64] ;  /* 0x010000002821bfae */ /* 0x000fe2000b901d4c */
[----:B------:R-:W-:-:S02]  /*1f50*/  IMAD R20, R231, R124, RZ ;  /* 0x0000007ce7147224 */ /* 0x000fc400078e02ff */
[----:B------:R-:W-:Y:S01]  /*1f60*/  IMAD.X R129, R229, 0x1, R27, P4 ;  /* 0x00000001e5817824 */ /* 0x000fe200020e061b */
[----:B------:R1:W-:Y:S01]  /*1f70*/  @!P3 LDGSTS.E.BYPASS.LTC128B.128 [R33+0x3000], desc[UR12][R40.64+0x80] ;  /* 0x030000802821bfae */ /* 0x0003e2000b901d4c */
[----:B----4-:R-:W-:Y:S01]  /*1f80*/  @!P2 LEA R10, P3, R44, R10, 0x1 ;  /* 0x0000000a2c0aa211 */ /* 0x010fe200078608ff */
[----:B------:R-:W4:Y:S01]  /*1f90*/  @!P1 LDC.64 R4, c[0x0][0x218] ;  /* 0x00008600ff049b82 */ /* 0x000f220000000a00 */
[----:B------:R-:W-:Y:S01]  /*1fa0*/  @!P2 IMAD R37, R12, 0x2, R37 ;  /* 0x000000020c25a824 */ /* 0x000fe200078e0225 */
[----:B--2---:R-:W-:Y:S01]  /*1fb0*/  @!P5 LEA R27, R24, R31, 0x18 ;  /* 0x0000001f181bd211 */ /* 0x004fe200078ec0ff */
[----:B------:R-:W-:Y:S01]  /*1fc0*/  IMAD R131, R230, R125, R20 ;  /* 0x0000007de6837224 */ /* 0x000fe200078e0214 */
[----:B------:R-:W-:Y:S01]  /*1fd0*/  @!P2 LEA.HI.X R11, R44, R11, R18, 0x1, P3 ;  /* 0x0000000b2c0ba211 */ /* 0x000fe200018f0c12 */
[----:B------:R-:W-:-:S04]  /*1fe0*/  IMAD.WIDE.U32 R128, R230, R124, R128 ;  /* 0x0000007ce6807225 */ /* 0x000fc800078e0080 */
[----:B------:R-:W-:Y:S01]  /*1ff0*/  @!P2 LDGSTS.E.BYPASS.LTC128B.128 [R37+0x1800], desc[UR12][R10.64] ;  /* 0x018000000a25afae */ /* 0x000fe2000b901d4c */
[----:B------:R-:W-:Y:S01]  /*2000*/  IMAD.IADD R131, R129, 0x1, R131 ;  /* 0x0000000181837824 */ /* 0x000fe200078e0283 */
[----:B------:R-:W-:Y:S01]  /*2010*/  @!P5 LEA R20, P3, R124, R128, 0x4 ;  /* 0x000000807c14d211 */ /* 0x000fe200078620ff */
[----:B------:R-:W-:Y:S01]  /*2020*/  IMAD.SHL.U32 R31, R125, 0x20, RZ ;  /* 0x000000207d1f7824 */ /* 0x000fe200078e00ff */
[----:B------:R2:W-:Y:S01]  /*2030*/  @!P2 LDGSTS.E.BYPASS.LTC128B.128 [R37+0x3800], desc[UR12][R10.64+0x80] ;  /* 0x038000800a25afae */ /* 0x0005e2000b901d4c */
[----:B-1----:R-:W-:Y:S02]  /*2040*/  @!P6 LEA R38, P4, R128, R8, 0x1 ;  /* 0x000000088026e211 */ /* 0x002fe400078808ff */
[----:B------:R-:W-:Y:S02]  /*2050*/  @!P5 LEA.HI.X R8, R124, R131, R125, 0x4, P3 ;  /* 0x000000837c08d211 */ /* 0x000fe400018f247d */
[----:B------:R-:W-:Y:S02]  /*2060*/  @!P6 LEA.HI.X R39, R128, R9, R131, 0x1, P4 ;  /* 0x000000098027e211 */ /* 0x000fe400020f0c83 */
[----:B------:R-:W1:Y:S01]  /*2070*/  @!P1 S2R R9, SR_CgaCtaId ;  /* 0x0000000000099919 */ /* 0x000e620000008800 */
[----:B------:R-:W-:-:S03]  /*2080*/  IMAD.WIDE.U32 R32, R124, 0x20, RZ ;  /* 0x000000207c207825 */ /* 0x000fc600078e00ff */
[----:B------:R-:W-:Y:S02]  /*2090*/  @!P1 IADD3 R18, P2, R128, R32, RZ ;  /* 0x0000002080129210 */ /* 0x000fe40007f5e0ff */
[----:B---3--:R-:W-:Y:S01]  /*20a0*/  @!P5 LEA R32, P3, R20, R6, 0x1 ;  /* 0x000000061420d211 */ /* 0x008fe200078608ff */
[----:B------:R-:W-:Y:S01]  /*20b0*/  @!P6 IMAD R6, R12, 0x2, R29 ;  /* 0x000000020c06e824 */ /* 0x000fe200078e021d */
[----:B------:R-:W-:Y:S01]  /*20c0*/  @!P1 IADD3.X R31, R131, R33, R31, P2, !PT ;  /* 0x00000021831f9210 */ /* 0x000fe200017fe41f */
[----:B------:R-:W-:Y:S01]  /*20d0*/  VIADD R29, R230, 0x50 ;  /* 0x00000050e61d7836 */ /* 0x000fe20000000000 */
[----:B----4-:R-:W-:Y:S02]  /*20e0*/  @!P1 LEA R42, P2, R18, R4, 0x1 ;  /* 0x00000004122a9211 */ /* 0x010fe400078408ff */
[----:B------:R-:W-:Y:S01]  /*20f0*/  @!P5 LEA.HI.X R33, R20, R7, R8, 0x1, P3 ;  /* 0x000000071421d211 */ /* 0x000fe200018f0c08 */
[----:B------:R-:W-:Y:S01]  /*2100*/  @!P5 IMAD R7, R12, 0x2, R27 ;  /* 0x000000020c07d824 */ /* 0x000fe200078e021b */
[----:B------:R-:W-:Y:S01]  /*2110*/  @!P1 LEA.HI.X R43, R18, R5, R31, 0x1, P2 ;  /* 0x00000005122b9211 */ /* 0x000fe200010f0c1f */
[----:B------:R-:W-:Y:S01]  /*2120*/  VIADD R27, R230, 0x60 ;  /* 0x00000060e61b7836 */ /* 0x000fe20000000000 */
[----:B------:R-:W-:Y:S01]  /*2130*/  IADD3 R44, P3, R228, R16, RZ ;  /* 0x00000010e42c7210 */ /* 0x000fe20007f7e0ff */
[C---:B--2---:R-:W-:Y:S01]  /*2140*/  VIADD R37, R230.reuse, 0x70 ;  /* 0x00000070e6257836 */ /* 0x044fe20000000000 */
[-C--:B------:R-:W-:Y:S01]  /*2150*/  ISETP.GE.AND P2, PT, R13, R2.reuse, PT ;  /* 0x000000020d00720c */ /* 0x080fe20003f46270 */
[----:B------:R-:W-:Y:S01]  /*2160*/  @!P6 LDGSTS.E.BYPASS.LTC128B.128 [R6+0x4000], desc[UR12][R38.64] ;  /* 0x040000002606efae */ /* 0x000fe2000b901d4c */
[-C--:B------:R-:W-:Y:S01]  /*2170*/  ISETP.GE.AND P4, PT, R27, R2.reuse, PT ;  /* 0x000000021b00720c */ /* 0x080fe20003f86270 */
[----:B------:R-:W-:Y:S01]  /*2180*/  IMAD.X R45, R229, 0x1, R25, P3 ;  /* 0x00000001e52d7824 */ /* 0x000fe200018e0619 */
[----:B------:R-:W-:Y:S01]  /*2190*/  ISETP.GE.AND P3, PT, R37, R2, PT ;  /* 0x000000022500720c */ /* 0x000fe20003f66270 */
[----:B------:R2:W-:Y:S01]  /*21a0*/  @!P6 LDGSTS.E.BYPASS.LTC128B.128 [R6+0x8000], desc[UR12][R38.64+0x80] ;  /* 0x080000802606efae */ /* 0x0005e2000b901d4c */
[----:B------:R-:W-:Y:S01]  /*21b0*/  VIADD R31, R230, 0x40 ;  /* 0x00000040e61f7836 */ /* 0x000fe20000000000 */
[----:B------:R-:W-:-:S02]  /*21c0*/  @!P1 MOV R8, 0x400 ;  /* 0x0000040000089802 */ /* 0x000fc40000000f00 */
[----:B------:R-:W-:Y:S02]  /*21d0*/  @!P5 LDGSTS.E.BYPASS.LTC128B.128 [R7+0x4800], desc[UR12][R32.64] ;  /* 0x048000002007dfae */ /* 0x000fe4000b901d4c */
[-C--:B------:R-:W-:Y:S02]  /*21e0*/  ISETP.GE.AND P6, PT, R31, R2.reuse, PT ;  /* 0x000000021f00720c */ /* 0x080fe40003fc6270 */
[----:B------:R3:W-:Y:S01]  /*21f0*/  @!P5 LDGSTS.E.BYPASS.LTC128B.128 [R7+0x8800], desc[UR12][R32.64+0x80] ;  /* 0x088000802007dfae */ /* 0x0007e2000b901d4c */
[----:B------:R-:W-:Y:S01]  /*2200*/  ISETP.GE.AND P5, PT, R29, R2, PT ;  /* 0x000000021d00720c */ /* 0x000fe20003fa6270 */
[----:B------:R-:W4:Y:S01]  /*2210*/  @!P2 LDC.64 R4, c[0x0][0x218] ;  /* 0x00008600ff04ab82 */ /* 0x000f220000000a00 */
[----:B-1----:R-:W-:Y:S01]  /*2220*/  @!P1 LEA R9, R9, R8, 0x18 ;  /* 0x0000000809099211 */ /* 0x002fe200078ec0ff */
[----:B------:R-:W1:Y:S01]  /*2230*/  @!P3 S2R R25, SR_CgaCtaId ;  /* 0x000000000019b919 */ /* 0x000e620000008800 */
[----:B------:R-:W-:Y:S01]  /*2240*/  @!P4 MOV R8, 0x400 ;  /* 0x000004000008c802 */ /* 0x000fe20000000f00 */
[----:B------:R-:W-:-:S02]  /*2250*/  @!P2 IMAD.MOV.U32 R130, RZ, RZ, R128 ;  /* 0x000000ffff82a224 */ /* 0x000fc400078e0080 */
[----:B------:R-:W-:Y:S02]  /*2260*/  @!P1 IMAD R47, R12, 0x2, R9 ;  /* 0x000000020c2f9824 */ /* 0x000fe400078e0209 */
[----:B------:R-:W-:Y:S01]  /*2270*/  @!P4 IMAD.MOV.U32 R46, RZ, RZ, R128 ;  /* 0x000000ffff2ec224 */ /* 0x000fe200078e0080 */
[----:B------:R-:W1:Y:S01]  /*2280*/  @!P6 S2R R41, SR_CgaCtaId ;  /* 0x000000000029e919 */ /* 0x000e620000008800 */
[----:B------:R-:W-:Y:S02]  /*2290*/  @!P6 MOV R16, 0x400 ;  /* 0x000004000010e802 */ /* 0x000fe40000000f00 */
[----:B------:R-:W-:Y:S01]  /*22a0*/  @!P5 MOV R10, 0x400 ;  /* 0x00000400000ad802 */ /* 0x000fe20000000f00 */
[----:B------:R-:W-:Y:S01]  /*22b0*/  @!P1 LDGSTS.E.BYPASS.LTC128B.128 [R47+0x5000], desc[UR12][R42.64] ;  /* 0x050000002a2f9fae */ /* 0x000fe2000b901d4c */
[----:B--2---:R-:W2:Y:S01]  /*22c0*/  @!P5 S2R R39, SR_CgaCtaId ;  /* 0x000000000027d919 */ /* 0x004ea20000008800 */
[----:B------:R-:W-:Y:S02]  /*22d0*/  @!P2 MOV R6, 0x400 ;  /* 0x000004000006a802 */ /* 0x000fe40000000f00 */
[----:B------:R4:W-:Y:S01]  /*22e0*/  @!P1 LDGSTS.E.BYPASS.LTC128B.128 [R47+0x9000], desc[UR12][R42.64+0x80] ;  /* 0x090000802a2f9fae */ /* 0x0009e2000b901d4c */
[----:B---3--:R-:W3:Y:S01]  /*22f0*/  @!P2 S2R R7, SR_CgaCtaId ;  /* 0x000000000007a919 */ /* 0x008ee20000008800 */
[----:B------:R-:W3:Y:S01]  /*2300*/  @!P4 S2R R33, SR_CgaCtaId ;  /* 0x000000000021c919 */ /* 0x000ee20000008800 */
[----:B-1----:R-:W-:Y:S01]  /*2310*/  @!P6 LEA R41, R41, R16, 0x18 ;  /* 0x000000102929e211 */ /* 0x002fe200078ec0ff */
[----:B------:R-:W-:-:S02]  /*2320*/  IMAD R16, R14, UR7, R23 ;  /* 0x000000070e107c24 */ /* 0x000fc4000f8e0217 */
[----:B------:R-:W-:Y:S01]  /*2330*/  IMAD.WIDE.U32 R22, R14, UR6, R44 ;  /* 0x000000060e167c25 */ /* 0x000fe2000f8e002c */
[----:B------:R-:W-:-:S03]  /*2340*/  ULDC.64 UR6, c[0x0][0x220] ;  /* 0x0000880000067ab9 */ /* 0x000fc60000000a00 */
[----:B----4-:R-:W-:Y:S01]  /*2350*/  @!P4 IMAD.MOV.U32 R47, RZ, RZ, R131 ;  /* 0x000000ffff2fc224 */ /* 0x010fe200078e0083 */
[----:B--2---:R-:W-:Y:S01]  /*2360*/  @!P5 LEA R39, R39, R10, 0x18 ;  /* 0x0000000a2727d211 */ /* 0x004fe200078ec0ff */
[----:B------:R-:W-:Y:S01]  /*2370*/  @!P6 IMAD R41, R12, 0x2, R41 ;  /* 0x000000020c29e824 */ /* 0x000fe200078e0229 */
[----:B------:R-:W1:Y:S01]  /*2380*/  @!P6 LDC.64 R10, c[0x0][0x218] ;  /* 0x00008600ff0aeb82 */ /* 0x000e620000000a00 */
[----:B------:R-:W-:-:S04]  /*2390*/  @!P4 IMAD.WIDE.U32 R46, R124, 0x60, R46 ;  /* 0x000000607c2ec825 */ /* 0x000fc800078e002e */
[----:B------:R-:W-:Y:S01]  /*23a0*/  @!P5 IMAD R39, R12, 0x2, R39 ;  /* 0x000000020c27d824 */ /* 0x000fe200078e0227 */
[----:B---3--:R-:W-:Y:S01]  /*23b0*/  @!P2 LEA R7, R7, R6, 0x18 ;  /* 0x000000060707a211 */ /* 0x008fe200078ec0ff */
[----:B------:R-:W-:Y:S01]  /*23c0*/  @!P3 IMAD.MOV.U32 R44, RZ, RZ, R128 ;  /* 0x000000ffff2cb224 */ /* 0x000fe200078e0080 */
[----:B------:R-:W-:Y:S01]  /*23d0*/  @!P3 MOV R6, 0x400 ;  /* 0x000004000006b802 */ /* 0x000fe20000000f00 */
[--C-:B------:R-:W-:Y:S01]  /*23e0*/  @!P3 IMAD.MOV.U32 R45, RZ, RZ, R131.reuse ;  /* 0x000000ffff2db224 */ /* 0x100fe200078e0083 */
[----:B------:R-:W-:Y:S01]  /*23f0*/  @!P4 LEA R33, R33, R8, 0x18 ;  /* 0x000000082121c211 */ /* 0x000fe200078ec0ff */
[----:B------:R-:W-:Y:S01]  /*2400*/  @!P2 IMAD.WIDE.U32 R8, R124, 0x30, R130 ;  /* 0x000000307c08a825 */ /* 0x000fe200078e0082 */
[----:B------:R-:W-:-:S03]  /*2410*/  @!P3 LEA R25, R25, R6, 0x18 ;  /* 0x000000061919b211 */ /* 0x000fc600078ec0ff */
[----:B------:R-:W-:Y:S01]  /*2420*/  @!P2 IMAD R6, R125, 0x30, RZ ;  /* 0x000000307d06a824 */ /* 0x000fe200078e02ff */
[----:B------:R-:W-:Y:S01]  /*2430*/  @!P2 LEA R48, P1, R8, R4, 0x1 ;  /* 0x000000040830a211 */ /* 0x000fe200078208ff */
[C---:B------:R-:W-:Y:S02]  /*2440*/  @!P2 IMAD R20, R12.reuse, 0x2, R7 ;  /* 0x000000020c14a824 */ /* 0x040fe400078e0207 */
[----:B------:R-:W-:Y:S02]  /*2450*/  @!P2 IMAD.IADD R6, R9, 0x1, R6 ;  /* 0x000000010906a824 */ /* 0x000fe400078e0206 */
[----:B------:R-:W-:Y:S02]  /*2460*/  @!P3 IMAD R25, R12, 0x2, R25 ;  /* 0x000000020c19b824 */ /* 0x000fe400078e0219 */
[----:B------:R-:W-:Y:S01]  /*2470*/  @!P3 IMAD.WIDE.U32 R44, R124, 0x70, R44 ;  /* 0x000000707c2cb825 */ /* 0x000fe200078e002c */
[----:B------:R-:W-:Y:S02]  /*2480*/  @!P2 LEA.HI.X R49, R8, R5, R6, 0x1, P1 ;  /* 0x000000050831a211 */ /* 0x000fe400008f0c06 */
[----:B------:R-:W2:Y:S01]  /*2490*/  @!P4 LDC.64 R6, c[0x0][0x218] ;  /* 0x00008600ff06cb82 */ /* 0x000ea20000000a00 */
[C---:B------:R-:W-:Y:S01]  /*24a0*/  @!P6 LEA R14, P1, R124.reuse, R128, 0x6 ;  /* 0x000000807c0ee211 */ /* 0x040fe200078230ff */
[----:B------:R-:W-:Y:S01]  /*24b0*/  IMAD.IADD R23, R23, 0x1, R16 ;  /* 0x0000000117177824 */ /* 0x000fe200078e0210 */
[----:B------:R-:W-:Y:S02]  /*24c0*/  @!P2 LDGSTS.E.BYPASS.LTC128B.128 [R20+0x5800], desc[UR12][R48.64] ;  /* 0x058000003014afae */ /* 0x000fe4000b901d4c */
[----:B------:R-:W-:-:S02]  /*24d0*/  @!P6 LEA.HI.X R18, R124, R131, R125, 0x6, P1 ;  /* 0x000000837c12e211 */ /* 0x000fc400008f347d */
[----:B------:R3:W-:Y:S01]  /*24e0*/  @!P2 LDGSTS.E.BYPASS.LTC128B.128 [R20+0x9800], desc[UR12][R48.64+0x80] ;  /* 0x098000803014afae */ /* 0x0007e2000b901d4c */
[----:B------:R-:W4:Y:S01]  /*24f0*/  @!P5 LDC.64 R8, c[0x0][0x218] ;  /* 0x00008600ff08db82 */ /* 0x000f220000000a00 */
[----:B-1----:R-:W-:Y:S01]  /*2500*/  @!P6 LEA R42, P1, R14, R10, 0x1 ;  /* 0x0000000a0e2ae211 */ /* 0x002fe200078208ff */
[----:B------:R-:W-:Y:S02]  /*2510*/  @!P4 IMAD R10, R12, 0x2, R33 ;  /* 0x000000020c0ac824 */ /* 0x000fe400078e0221 */
[C---:B------:R-:W-:Y:S01]  /*2520*/  @!P4 IMAD R12, R125.reuse, 0x60, RZ ;  /* 0x000000607d0cc824 */ /* 0x040fe200078e02ff */
[----:B------:R-:W-:Y:S01]  /*2530*/  @!P6 LEA.HI.X R43, R14, R11, R18, 0x1, P1 ;  /* 0x0000000b0e2be211 */ /* 0x000fe200008f0c12 */
[----:B------:R-:W-:Y:S02]  /*2540*/  @!P5 IMAD R14, R125, 0x50, RZ ;  /* 0x000000507d0ed824 */ /* 0x000fe400078e02ff */
[----:B------:R-:W1:Y:S01]  /*2550*/  @!P3 LDC.64 R4, c[0x0][0x218] ;  /* 0x00008600ff04bb82 */ /* 0x000e620000000a00 */
[----:B------:R-:W-:Y:S01]  /*2560*/  @!P4 IMAD.IADD R12, R47, 0x1, R12 ;  /* 0x000000012f0cc824 */ /* 0x000fe200078e020c */
[----:B------:R-:W-:Y:S01]  /*2570*/  @!P6 LDGSTS.E.BYPASS.LTC128B.128 [R41+0x6000], desc[UR12][R42.64] ;  /* 0x060000002a29efae */ /* 0x000fe2000b901d4c */
[----:B------:R-:W-:-:S03]  /*2580*/  @!P3 IMAD R11, R125, 0x70, RZ ;  /* 0x000000707d0bb824 */ /* 0x000fc600078e02ff */
[----:B------:R-:W-:Y:S01]  /*2590*/  @!P6 LDGSTS.E.BYPASS.LTC128B.128 [R41+0xa000], desc[UR12][R42.64+0x80] ;  /* 0x0a0000802a29efae */ /* 0x000fe2000b901d4c */
[----:B------:R-:W-:Y:S01]  /*25a0*/  @!P3 IMAD.IADD R11, R45, 0x1, R11 ;  /* 0x000000012d0bb824 */ /* 0x000fe200078e020b */
[C---:B--2---:R-:W-:Y:S01]  /*25b0*/  @!P4 LEA R6, P1, R46.reuse, R6, 0x1 ;  /* 0x000000062e06c211 */ /* 0x044fe200078208ff */
[----:B------:R-:W2:Y:S01]  /*25c0*/  LDC.64 R32, c[0x0][0x250] ;  /* 0x00009400ff207b82 */ /* 0x000ea20000000a00 */
[----:B------:R-:W-:Y:S02]  /*25d0*/  ISETP.GE.AND P6, PT, R13, R2, PT ;  /* 0x000000020d00720c */ /* 0x000fe40003fc6270 */
[----:B------:R-:W-:Y:S01]  /*25e0*/  @!P4 LEA.HI.X R7, R46, R7, R12, 0x1, P1 ;  /* 0x000000072e07c211 */ /* 0x000fe200008f0c0c */
[----:B---3--:R-:W-:Y:S02]  /*25f0*/  @!P5 IMAD.MOV.U32 R48, RZ, RZ, R128 ;  /* 0x000000ffff30d224 */ /* 0x008fe400078e0080 */
[----:B------:R-:W-:Y:S02]  /*2600*/  @!P5 IMAD.MOV.U32 R49, RZ, RZ, R131 ;  /* 0x000000ffff31d224 */ /* 0x000fe400078e0083 */
[----:B------:R-:W-:Y:S01]  /*2610*/  @!P5 IMAD.WIDE.U32 R48, R124, 0x50, R48 ;  /* 0x000000507c30d825 */ /* 0x000fe200078e0030 */
[----:B-1----:R-:W-:-:S03]  /*2620*/  @!P3 LEA R4, P1, R44, R4, 0x1 ;  /* 0x000000042c04b211 */ /* 0x002fc600078208ff */
[----:B------:R-:W-:Y:S01]  /*2630*/  @!P5 IMAD.IADD R14, R49, 0x1, R14 ;  /* 0x00000001310ed824 */ /* 0x000fe200078e020e */
[----:B----4-:R-:W-:Y:S02]  /*2640*/  @!P5 LEA R8, P2, R48, R8, 0x1 ;  /* 0x000000083008d211 */ /* 0x010fe400078408ff */
[----:B------:R-:W-:Y:S02]  /*2650*/  @!P3 LEA.HI.X R5, R44, R5, R11, 0x1, P1 ;  /* 0x000000052c05b211 */ /* 0x000fe400008f0c0b */
[----:B------:R-:W-:Y:S02]  /*2660*/  @!P5 LEA.HI.X R9, R48, R9, R14, 0x1, P2 ;  /* 0x000000093009d211 */ /* 0x000fe400010f0c0e */
[----:B------:R-:W-:Y:S02]  /*2670*/  IADD3 R21, P2, R230, R21, RZ ;  /* 0x00000015e6157210 */ /* 0x000fe40007f5e0ff */
[-C--:B------:R-:W-:Y:S01]  /*2680*/  ISETP.GE.AND P1, PT, R15, R2.reuse, PT ;  /* 0x000000020f00720c */ /* 0x080fe20003f26270 */
[----:B------:R-:W-:Y:S02]  /*2690*/  @!P5 LDGSTS.E.BYPASS.LTC128B.128 [R39+0x6800], desc[UR12][R8.64] ;  /* 0x068000000827dfae */ /* 0x000fe4000b901d4c */
[----:B------:R-:W-:Y:S01]  /*26a0*/  IMAD.X R19, R231, 0x1, R19, P2 ;  /* 0x00000001e7137824 */ /* 0x000fe200010e0613 */
[----:B------:R-:W-:Y:S01]  /*26b0*/  ISETP.GE.AND P2, PT, R17, R2, PT ;  /* 0x000000021100720c */ /* 0x000fe20003f46270 */
[----:B------:R1:W-:Y:S01]  /*26c0*/  @!P5 LDGSTS.E.BYPASS.LTC128B.128 [R39+0xa800], desc[UR12][R8.64+0x80] ;  /* 0x0a8000800827dfae */ /* 0x0003e2000b901d4c */
[----:B--2---:R-:W-:Y:S01]  /*26d0*/  IMAD.WIDE.U32 R22, R21, R32, R22 ;  /* 0x0000002015167225 */ /* 0x004fe200078e0016 */
[----:B------:R-:W-:-:S02]  /*26e0*/  ISETP.GE.AND P5, PT, R31, R2, PT ;  /* 0x000000021f00720c */ /* 0x000fc40003fa6270 */
[----:B------:R-:W-:Y:S01]  /*26f0*/  @!P4 LDGSTS.E.BYPASS.LTC128B.128 [R10+0x7000], desc[UR12][R6.64] ;  /* 0x07000000060acfae */ /* 0x000fe2000b901d4c */
[----:B------:R-:W-:-:S03]  /*2700*/  IMAD R12, R19, R32, RZ ;  /* 0x00000020130c7224 */ /* 0x000fc600078e02ff */
[----:B------:R2:W-:Y:S01]  /*2710*/  @!P4 LDGSTS.E.BYPASS.LTC128B.128 [R10+0xb000], desc[UR12][R6.64+0x80] ;  /* 0x0b000080060acfae */ /* 0x0005e2000b901d4c */
[----:B------:R-:W-:Y:S01]  /*2720*/  IMAD R12, R21, R33, R12 ;  /* 0x00000021150c7224 */ /* 0x000fe200078e020c */
[----:B------:R-:W-:Y:S02]  /*2730*/  LEA R224, P4, R22, UR6, 0x1 ;  /* 0x0000000616e07c11 */ /* 0x000fe4000f8808ff */
[----:B------:R-:W-:Y:S01]  /*2740*/  @!P3 LDGSTS.E.BYPASS.LTC128B.128 [R25+0x7800], desc[UR12][R4.64] ;  /* 0x078000000419bfae */ /* 0x000fe2000b901d4c */
[----:B------:R-:W-:Y:S02]  /*2750*/  IMAD.IADD R12, R23, 0x1, R12 ;  /* 0x00000001170c7824 */ /* 0x000fe400078e020c */
[----:B------:R-:W-:Y:S01]  /*2760*/  @!P6 IMAD.MOV.U32 R14, RZ, RZ, R224 ;  /* 0x000000ffff0ee224 */ /* 0x000fe200078e00e0 */
[----:B------:R3:W-:Y:S01]  /*2770*/  @!P3 LDGSTS.E.BYPASS.LTC128B.128 [R25+0xb800], desc[UR12][R4.64+0x80] ;  /* 0x0b8000800419bfae */ /* 0x0007e2000b901d4c */
[-C--:B------:R-:W-:Y:S02]  /*2780*/  ISETP.GE.AND P3, PT, R230, R2.reuse, PT ;  /* 0x00000002e600720c */ /* 0x080fe40003f66270 */
[----:B------:R-:W-:Y:S01]  /*2790*/  LEA.HI.X R223, R22, UR7, R12, 0x1, P4 ;  /* 0x0000000716df7c11 */ /* 0x000fe2000a0f0c0c */
[----:B------:R-:W0:Y:S01]  /*27a0*/  LDGDEPBAR ;  /* 0x00000000000079af */ /* 0x000e220000000000 */
[----:B------:R-:W-:-:S03]  /*27b0*/  ISETP.GE.AND P4, PT, R29, R2, PT ;  /* 0x000000021d00720c */ /* 0x000fc60003f86270 */
[--C-:B------:R-:W-:Y:S02]  /*27c0*/  @!P6 IMAD.MOV.U32 R15, RZ, RZ, R223.reuse ;  /* 0x000000ffff0fe224 */ /* 0x100fe400078e00df */
[----:B-1----:R-:W-:Y:S02]  /*27d0*/  IMAD.SHL.U32 R8, R33, 0x20, RZ ;  /* 0x0000002021087824 */ /* 0x002fe400078e00ff */
[----:B------:R-:W-:Y:S02]  /*27e0*/  IMAD.SHL.U32 R9, R3, 0x40, RZ ;  /* 0x0000004003097824 */ /* 0x000fe400078e00ff */
[----:B------:R-:W-:Y:S02]  /*27f0*/  @!P3 IMAD.MOV.U32 R225, RZ, RZ, R223 ;  /* 0x000000ffffe1b224 */ /* 0x000fe400078e00df */
[----:B------:R-:W-:Y:S01]  /*2800*/  @!P6 IMAD.WIDE.U32 R14, R32, 0x60, R14 ;  /* 0x00000060200ee825 */ /* 0x000fe200078e000e */
[----:B------:R-:W-:Y:S02]  /*2810*/  LOP3.LUT R9, R9, 0x1c0, RZ, 0xc0, !PT ;  /* 0x000001c009097812 */ /* 0x000fe400078ec0ff */
[-C--:B--2---:R-:W-:Y:S01]  /*2820*/  LEA.HI R6, R0, R133.reuse, RZ, 0x4 ;  /* 0x0000008500067211 */ /* 0x084fe200078f20ff */
[----:B------:R-:W-:Y:S01]  /*2830*/  IMAD.WIDE.U32 R10, R32, 0x20, RZ ;  /* 0x00000020200a7825 */ /* 0x000fe200078e00ff */
[----:B------:R-:W-:-:S02]  /*2840*/  LEA.HI R0, R0, R133, RZ, 0x5 ;  /* 0x0000008500007211 */ /* 0x000fc400078f28ff */
[----:B------:R-:W-:Y:S02]  /*2850*/  SHF.R.S32.HI R7, RZ, 0x4, R6 ;  /* 0x00000004ff077819 */ /* 0x000fe40000011406 */
[----:B---3--:R-:W-:Y:S01]  /*2860*/  LOP3.LUT R4, R6, 0xfffffff0, RZ, 0xc0, !PT ;  /* 0xfffffff006047812 */ /* 0x008fe200078ec0ff */
[----:B------:R-:W-:-:S04]  /*2870*/  DEPBAR.LE SB0, 0x0 ;  /* 0x000080000000791a */ /* 0x000fc80000000000 */
[----:B------:R-:W-:Y:S01]  /*2880*/  BAR.SYNC.DEFER_BLOCKING 0x0 ;  /* 0x0000000000007b1d */ /* 0x000fe20000010000 */
[C---:B------:R-:W-:Y:S02]  /*2890*/  IMAD.IADD R4, R133.reuse, 0x1, -R4 ;  /* 0x0000000185047824 */ /* 0x040fe400078e0a04 */
[----:B------:R-:W-:-:S03]  /*28a0*/  IMAD.SHL.U32 R133, R133, 0x2, RZ ;  /* 0x0000000285857824 */ /* 0x000fc600078e00ff */
[----:B------:R-:W-:-:S04]  /*28b0*/  SHF.R.S32.HI R5, RZ, 0x1f, R4 ;  /* 0x0000001fff057819 */ /* 0x000fc80000011404 */
[----:B------:R-:W-:-:S05]  /*28c0*/  LEA.HI R5, R5, R4, RZ, 0x3 ;  /* 0x0000000405057211 */ /* 0x000fca00078f18ff */
[----:B------:R-:W-:-:S05]  /*28d0*/  IMAD.SHL.U32 R134, R5, 0x40, RZ ;  /* 0x0000004005867824 */ /* 0x000fca00078e00ff */
[----:B------:R-:W-:Y:S01]  /*28e0*/  LOP3.LUT R134, R134, 0xfffffe00, RZ, 0xc0, !PT ;  /* 0xfffffe0086867812 */ /* 0x000fe200078ec0ff */
[----:B------:R-:W-:Y:S04]  /*28f0*/  @P3 STS.128 [R227+0xc000], RZ ;  /* 0x00c000ffe3003388 */ /* 0x000fe80000000c00 */
[----:B------:R-:W-:Y:S04]  /*2900*/  @P3 STS.128 [R227+0x10000], RZ ;  /* 0x010000ffe3003388 */ /* 0x000fe80000000c00 */
[----:B------:R-:W-:Y:S01]  /*2910*/  @!PT LDS RZ, [RZ] ;  /* 0x00000000fffff984 */ /* 0x000fe20000000800 */
[----:B------:R-:W-:Y:S01]  /*2920*/  @!PT LDS RZ, [RZ] ;  /* 0x00000000fffff984 */ /* 0x000fe20000000800 */
[----:B------:R-:W-:Y:S01]  /*2930*/  @!PT LDS RZ, [RZ] ;  /* 0x00000000fffff984 */ /* 0x000fe20000000800 */
[----:B------:R-:W-:Y:S04]  /*2940*/  @!P3 LDGSTS.E.BYPASS.LTC128B.128 [R227+0xc000], desc[UR12][R224.64] ;  /* 0x0c000000e0e3bfae */ /* 0x000fe8000b901d4c */
[----:B------:R1:W-:Y:S01]  /*2950*/  @!P3 LDGSTS.E.BYPASS.LTC128B.128 [R227+0x10000], desc[UR12][R224.64+0x80] ;  /* 0x10000080e0e3bfae */ /* 0x0003e2000b901d4c */
[----:B------:R-:W-:-:S03]  /*2960*/  @!P2 IADD3 R12, P3, R224, R10, RZ ;  /* 0x0000000ae00ca210 */ /* 0x000fc60007f7e0ff */
[----:B------:R-:W-:Y:S01]  /*2970*/  @P2 STS.128 [R227+0xc800], RZ ;  /* 0x00c800ffe3002388 */ /* 0x000fe20000000c00 */
[----:B------:R-:W-:Y:S02]  /*2980*/  @!P2 IADD3.X R13, R223, R11, R8, P3, !PT ;  /* 0x0000000bdf0da210 */ /* 0x000fe40001ffe408 */
[----:B------:R-:W-:Y:S01]  /*2990*/  LEA.HI R8, R6, R7, RZ, 0x1 ;  /* 0x0000000706087211 */ /* 0x000fe200078f08ff */
[----:B------:R-:W-:Y:S01]  /*29a0*/  IMAD.SHL.U32 R6, R230, 0x8, RZ ;  /* 0x00000008e6067824 */ /* 0x000fe200078e00ff */
[----:B------:R-:W-:Y:S01]  /*29b0*/  ISETP.GE.AND P3, PT, R27, R2, PT ;  /* 0x000000021b00720c */ /* 0x000fe20003f66270 */
[----:B------:R-:W-:Y:S01]  /*29c0*/  @P2 STS.128 [R227+0x10800], RZ ;  /* 0x010800ffe3002388 */ /* 0x000fe20000000c00 */
[----:B------:R-:W-:Y:S02]  /*29d0*/  LOP3.LUT R11, R5, 0xfffffff8, RZ, 0xc0, !PT ;  /* 0xfffffff8050b7812 */ /* 0x000fe400078ec0ff */
[----:B------:R-:W-:Y:S01]  /*29e0*/  LOP3.LUT R6, R9, 0x8, R6, 0xf8, !PT ;  /* 0x0000000809067812 */ /* 0x000fe200078ef806 */
[----:B------:R-:W-:Y:S01]  /*29f0*/  @!PT LDS RZ, [RZ] ;  /* 0x00000000fffff984 */ /* 0x000fe20000000800 */
[----:B------:R-:W-:Y:S01]  /*2a00*/  @!PT LDS RZ, [RZ] ;  /* 0x00000000fffff984 */ /* 0x000fe20000000800 */
[----:B------:R-:W-:Y:S01]  /*2a10*/  @!PT LDS RZ, [RZ] ;  /* 0x00000000fffff984 */ /* 0x000fe20000000800 */
[----:B------:R-:W-:Y:S01]  /*2a20*/  @!P2 LDGSTS.E.BYPASS.LTC128B.128 [R227+0xc800], desc[UR12][R12.64] ;  /* 0x0c8000000ce3afae */ /* 0x000fe2000b901d4c */
[----:B------:R-:W-:Y:S01]  /*2a30*/  LOP3.LUT R8, R8, 0xfffffffe, RZ, 0xc0, !PT ;  /* 0xfffffffe08087812 */ /* 0x000fe200078ec0ff */
[----:B------:R-:W-:Y:S01]  /*2a40*/  IMAD.IADD R4, R4, 0x1, -R11 ;  /* 0x0000000104047824 */ /* 0x000fe200078e0a0b */
[----:B------:R-:W-:Y:S01]  /*2a50*/  SHF.R.U32.HI R9, RZ, 0x3, R9 ;  /* 0x00000003ff097819 */ /* 0x000fe20000011609 */
[----:B------:R2:W-:Y:S01]  /*2a60*/  @!P2 LDGSTS.E.BYPASS.LTC128B.128 [R227+0x10800], desc[UR12][R12.64+0x80] ;  /* 0x108000800ce3afae */ /* 0x0005e2000b901d4c */
[----:B------:R-:W-:Y:S01]  /*2a70*/  @!P1 LEA R10, P2, R32, R224, 0x6 ;  /* 0x000000e0200a9211 */ /* 0x000fe200078430ff */
[----:B------:R-:W-:Y:S01]  /*2a80*/  IMAD.IADD R8, R7, 0x1, -R8 ;  /* 0x0000000107087824 */ /* 0x000fe200078e0a08 */
[----:B------:R-:W-:Y:S01]  /*2a90*/  LOP3.LUT R9, R6, R9, RZ, 0x3c, !PT ;  /* 0x0000000906097212 */ /* 0x000fe200078e3cff */
[----:B------:R-:W-:Y:S01]  /*2aa0*/  IMAD.SHL.U32 R127, R4, 0x40, RZ ;  /* 0x00000040047f7824 */ /* 0x000fe200078e00ff */
[----:B------:R-:W-:Y:S01]  /*2ab0*/  @!P1 LEA.HI.X R11, R32, R223, R33, 0x6, P2 ;  /* 0x000000df200b9211 */ /* 0x000fe200010f3421 */
[----:B------:R-:W-:Y:S01]  /*2ac0*/  @P1 STS.128 [R227+0xd000], RZ ;  /* 0x00d000ffe3001388 */ /* 0x000fe20000000c00 */
[----:B------:R-:W-:Y:S01]  /*2ad0*/  ISETP.GE.AND P2, PT, R37, R2, PT ;  /* 0x000000022500720c */ /* 0x000fe20003f46270 */
[C---:B------:R-:W-:Y:S01]  /*2ae0*/  IMAD R220, R8.reuse, 0x200, R9 ;  /* 0x0000020008dc7824 */ /* 0x040fe200078e0209 */
[----:B------:R-:W-:Y:S01]  /*2af0*/  LOP3.LUT R127, R127, 0x1c0, RZ, 0xc0, !PT ;  /* 0x000001c07f7f7812 */ /* 0x000fe200078ec0ff */
[----:B-1----:R-:W-:Y:S01]  /*2b00*/  @!P3 IMAD.MOV.U32 R225, RZ, RZ, R223 ;  /* 0x000000ffffe1b224 */ /* 0x002fe200078e00df */
[----:B------:R-:W-:Y:S01]  /*2b10*/  @P1 STS.128 [R227+0x11000], RZ ;  /* 0x011000ffe3001388 */ /* 0x000fe20000000c00 */
[----:B------:R-:W-:Y:S01]  /*2b20*/  IMAD.SHL.U32 R2, R8, 0x8, RZ ;  /* 0x0000000808027824 */ /* 0x000fe200078e00ff */
[----:B------:R-:W-:Y:S01]  /*2b30*/  SHF.R.S32.HI R5, RZ, 0x5, R0 ;  /* 0x00000005ff057819 */ /* 0x000fe20000011400 */
[----:B------:R-:W-:Y:S01]  /*2b40*/  @!P6 IMAD R8, R33, 0x60, RZ ;  /* 0x000000602108e824 */ /* 0x000fe200078e02ff */
[----:B------:R-:W-:Y:S01]  /*2b50*/  @!PT LDS RZ, [RZ] ;  /* 0x00000000fffff984 */ /* 0x000fe20000000800 */
[----:B------:R-:W-:Y:S01]  /*2b60*/  @!PT LDS RZ, [RZ] ;  /* 0x00000000fffff984 */ /* 0x000fe20000000800 */
[----:B------:R-:W-:Y:S01]  /*2b70*/  @!PT LDS RZ, [RZ] ;  /* 0x00000000fffff984 */ /* 0x000fe20000000800 */
[----:B------:R-:W-:Y:S01]  /*2b80*/  @!P1 LDGSTS.E.BYPASS.LTC128B.128 [R227+0xd000], desc[UR12][R10.64] ;  /* 0x0d0000000ae39fae */ /* 0x000fe2000b901d4c */
[----:B------:R-:W-:Y:S01]  /*2b90*/  @!P3 IMAD.WIDE.U32 R16, R32, 0xc0, R224 ;  /* 0x000000c02010b825 */ /* 0x000fe200078e00e0 */
[----:B------:R-:W-:-:S02]  /*2ba0*/  LOP3.LUT R2, R127, 0x8, R2, 0xf8, !PT ;  /* 0x000000087f027812 */ /* 0x000fc400078ef802 */
[----:B------:R-:W-:Y:S01]  /*2bb0*/  @!P1 LDGSTS.E.BYPASS.LTC128B.128 [R227+0x11000], desc[UR12][R10.64+0x80] ;  /* 0x110000800ae39fae */ /* 0x000fe2000b901d4c */
[----:B------:R-:W-:Y:S01]  /*2bc0*/  @!P6 IMAD.IADD R15, R15, 0x1, R8 ;  /* 0x000000010f0fe824 */ /* 0x000fe200078e0208 */
[----:B------:R-:W-:Y:S01]  /*2bd0*/  SHF.R.U32.HI R127, RZ, 0x3, R127 ;  /* 0x00000003ff7f7819 */ /* 0x000fe2000001167f */
[C---:B------:R-:W-:Y:S01]  /*2be0*/  @!P3 IMAD R6, R33.reuse, 0xc0, RZ ;  /* 0x000000c02106b824 */ /* 0x040fe200078e02ff */
[----:B------:R-:W-:Y:S01]  /*2bf0*/  @P6 STS.128 [R227+0xd800], RZ ;  /* 0x00d800ffe3006388 */ /* 0x000fe20000000c00 */
[----:B------:R-:W-:Y:S01]  /*2c00*/  @!P3 IMAD.MOV.U32 R8, RZ, RZ, R16 ;  /* 0x000000ffff08b224 */ /* 0x000fe200078e0010 */
[----:B------:R-:W-:Y:S01]  /*2c10*/  @!P5 LEA R16, P1, R32, R224, 0x7 ;  /* 0x000000e02010d211 */ /* 0x000fe200078238ff */
[----:B------:R-:W-:Y:S01]  /*2c20*/  @!P4 IMAD R7, R33, 0xa0, RZ ;  /* 0x000000a02107c824 */ /* 0x000fe200078e02ff */
[----:B------:R-:W-:Y:S01]  /*2c30*/  LOP3.LUT R127, R2, R127, RZ, 0x3c, !PT ;  /* 0x0000007f027f7212 */ /* 0x000fe200078e3cff */
[----:B--2---:R-:W-:Y:S01]  /*2c40*/  @!P4 IMAD.MOV.U32 R12, RZ, RZ, R224 ;  /* 0x000000ffff0cc224 */ /* 0x004fe200078e00e0 */
[----:B------:R-:W-:Y:S01]  /*2c50*/  @P6 STS.128 [R227+0x11800], RZ ;  /* 0x011800ffe3006388 */ /* 0x000fe20000000c00 */
[----:B------:R-:W-:Y:S01]  /*2c60*/  @!P4 IMAD.MOV.U32 R13, RZ, RZ, R223 ;  /* 0x000000ffff0dc224 */ /* 0x000fe200078e00df */
[----:B------:R-:W-:Y:S01]  /*2c70*/  LEA R220, R220, UR4, 0x1 ;  /* 0x00000004dcdc7c11 */ /* 0x000fe2000f8e08ff */
[----:B------:R-:W-:Y:S01]  /*2c80*/  @!P3 IMAD.IADD R9, R17, 0x1, R6 ;  /* 0x000000011109b824 */ /* 0x000fe200078e0206 */
[C---:B------:R-:W-:Y:S01]  /*2c90*/  @!P5 LEA.HI.X R17, R32.reuse, R223, R33, 0x7, P1 ;  /* 0x000000df2011d211 */ /* 0x040fe200008f3c21 */
[----:B------:R-:W-:Y:S01]  /*2ca0*/  @!P4 IMAD.WIDE.U32 R12, R32, 0xa0, R12 ;  /* 0x000000a0200cc825 */ /* 0x000fe200078e000c */
[----:B------:R-:W-:Y:S01]  /*2cb0*/  @!PT LDS RZ, [RZ] ;  /* 0x00000000fffff984 */ /* 0x000fe20000000800 */
[----:B------:R-:W-:Y:S01]  /*2cc0*/  @!PT LDS RZ, [RZ] ;  /* 0x00000000fffff984 */ /* 0x000fe20000000800 */
[----:B------:R-:W-:Y:S01]  /*2cd0*/  @!PT LDS RZ, [RZ] ;  /* 0x00000000fffff984 */ /* 0x000fe20000000800 */
[----:B------:R-:W-:Y:S03]  /*2ce0*/  @!P6 LDGSTS.E.BYPASS.LTC128B.128 [R227+0xd800], desc[UR12][R14.64] ;  /* 0x0d8000000ee3efae */ /* 0x000fe6000b901d4c */
[----:B------:R-:W-:Y:S01]  /*2cf0*/  @!P2 IMAD.MOV.U32 R225, RZ, RZ, R223 ;  /* 0x000000ffffe1a224 */ /* 0x000fe200078e00df */
[----:B------:R-:W-:Y:S01]  /*2d00*/  @!P6 LDGSTS.E.BYPASS.LTC128B.128 [R227+0x11800], desc[UR12][R14.64+0x80] ;  /* 0x118000800ee3efae */ /* 0x000fe2000b901d4c */
[----:B------:R-:W-:-:S02]  /*2d10*/  IMAD R0, R5, 0x400, R134 ;  /* 0x0000040005007824 */ /* 0x000fc400078e0286 */
[----:B------:R-:W-:Y:S01]  /*2d20*/  @!P4 IMAD.IADD R13, R13, 0x1, R7 ;  /* 0x000000010d0dc824 */ /* 0x000fe200078e0207 */
[----:B------:R-:W-:Y:S01]  /*2d30*/  @P5 STS.128 [R227+0xe000], RZ ;  /* 0x00e000ffe3005388 */ /* 0x000fe20000000c00 */
[----:B------:R-:W-:Y:S02]  /*2d40*/  @!P2 IMAD R2, R33, 0xe0, RZ ;  /* 0x000000e02102a824 */ /* 0x000fe400078e02ff */
[----:B------:R-:W-:Y:S01]  /*2d50*/  @!P2 IMAD.WIDE.U32 R6, R32, 0xe0, R224 ;  /* 0x000000e02006a825 */ /* 0x000fe200078e00e0 */
[----:B------:R-:W-:Y:S03]  /*2d60*/  @P5 STS.128 [R227+0x12000], RZ ;  /* 0x012000ffe3005388 */ /* 0x000fe60000000c00 */
[----:B------:R-:W-:Y:S01]  /*2d70*/  IMAD.IADD R221, R127, 0x1, R0 ;  /* 0x000000017fdd7824 */ /* 0x000fe200078e0200 */
[----:B------:R-:W-:Y:S01]  /*2d80*/  @!PT LDS RZ, [RZ] ;  /* 0x00000000fffff984 */ /* 0x000fe20000000800 */
[----:B------:R-:W-:Y:S01]  /*2d90*/  @!PT LDS RZ, [RZ] ;  /* 0x00000000fffff984 */ /* 0x000fe20000000800 */
[----:B------:R-:W-:Y:S01]  /*2da0*/  @!PT LDS RZ, [RZ] ;  /* 0x00000000fffff984 */ /* 0x000fe20000000800 */
[----:B------:R-:W-:Y:S01]  /*2db0*/  @!P5 LDGSTS.E.BYPASS.LTC128B.128 [R227+0xe000], desc[UR12][R16.64] ;  /* 0x0e00000010e3dfae */ /* 0x000fe2000b901d4c */
[----:B------:R-:W-:-:S02]  /*2dc0*/  @!P2 IMAD.IADD R7, R7, 0x1, R2 ;  /* 0x000000010707a824 */ /* 0x000fc400078e0202 */
[----:B------:R-:W-:Y:S01]  /*2dd0*/  IMAD.MOV.U32 R2, RZ, RZ, 0x10 ;  /* 0x00000010ff027424 */ /* 0x000fe200078e00ff */
[----:B------:R-:W-:Y:S01]  /*2de0*/  @!P5 LDGSTS.E.BYPASS.LTC128B.128 [R227+0x12000], desc[UR12][R16.64+0x80] ;  /* 0x1200008010e3dfae */ /* 0x000fe2000b901d4c */
[----:B------:R-:W-:Y:S01]  /*2df0*/  LEA R221, R221, UR4, 0x1 ;  /* 0x00000004dddd7c11 */ /* 0x000fe2000f8e08ff */
[----:B------:R-:W-:Y:S02]  /*2e00*/  IMAD.MOV.U32 R0, RZ, RZ, 0x20 ;  /* 0x00000020ff007424 */ /* 0x000fe400078e00ff */
[----:B------:R-:W-:Y:S01]  /*2e10*/  @P4 STS.128 [R227+0xe800], RZ ;  /* 0x00e800ffe3004388 */ /* 0x000fe20000000c00 */
[----:B------:R-:W-:-:S03]  /*2e20*/  VIADD R218, R220, 0x4020 ;  /* 0x00004020dcda7836 */ /* 0x000fc60000000000 */
[----:B------:R-:W-:Y:S04]  /*2e30*/  @P4 STS.128 [R227+0x12800], RZ ;  /* 0x012800ffe3004388 */ /* 0x000fe80000000c00 */
[----:B------:R-:W-:Y:S01]  /*2e40*/  @!PT LDS RZ, [RZ] ;  /* 0x00000000fffff984 */ /* 0x000fe20000000800 */
[----:B------:R-:W-:Y:S01]  /*2e50*/  @!PT LDS RZ, [RZ] ;  /* 0x00000000fffff984 */ /* 0x000fe20000000800 */
[----:B------:R-:W-:Y:S01]  /*2e60*/  @!PT LDS RZ, [RZ] ;  /* 0x00000000fffff984 */ /* 0x000fe20000000800 */
[----:B------:R-:W-:Y:S04]  /*2e70*/  @!P4 LDGSTS.E.BYPASS.LTC128B.128 [R227+0xe800], desc[UR12][R12.64] ;  /* 0x0e8000000ce3cfae */ /* 0x000fe8000b901d4c */
[----:B------:R1:W-:Y:S04]  /*2e80*/  @!P4 LDGSTS.E.BYPASS.LTC128B.128 [R227+0x12800], desc[UR12][R12.64+0x80] ;  /* 0x128000800ce3cfae */ /* 0x0003e8000b901d4c */
[----:B------:R-:W-:Y:S04]  /*2e90*/  @P3 STS.128 [R227+0xf000], RZ ;  /* 0x00f000ffe3003388 */ /* 0x000fe80000000c00 */
        /* <DEDUP_REMOVED lines=12> */
[----:B------:R3:W-:Y:S01]  /*2f60*/  @!P2 LDGSTS.E.BYPASS.LTC128B.128 [R227+0x13800], desc[UR12][R6.64+0x80] ;  /* 0x1380008006e3afae */ /* 0x0007e2000b901d4c */
[----:B------:R-:W-:-:S03]  /*2f70*/  R2P PR, R4, 0x6 ;  /* 0x0000000604007804 */ /* 0x000fc60000000000 */
[----:B------:R-:W-:Y:S02]  /*2f80*/  LDSM.16.M88.4 R108, [R221] ;  /* 0x00000000dd6c783b */ /* 0x000fe40000000200 */
[----:B------:R-:W-:Y:S02]  /*2f90*/  SEL R2, R2, 0xfffffff0, !P1 ;  /* 0xfffffff002027807 */ /* 0x000fe40004800000 */
[----:B------:R-:W4:Y:S01]  /*2fa0*/  LDSM.16.M88.4 R64, [R220+0x4000] ;  /* 0x00400000dc40783b */ /* 0x000f220000000200 */
[----:B------:R-:W-:Y:S02]  /*2fb0*/  SEL R0, R0, 0xffffffe0, !P2 ;  /* 0xffffffe000007807 */ /* 0x000fe40005000000 */
[----:B------:R-:W-:Y:S01]  /*2fc0*/  R2P PR, R3, 0x6 ;  /* 0x0000000603007804 */ /* 0x000fe20000000000 */
[----:B------:R-:W3:Y:S01]  /*2fd0*/  LDSM.16.M88.4 R56, [R220+0x4800] ;  /* 0x00480000dc38783b */ /* 0x000ee20000000200 */
[----:B------:R-:W-:Y:S02]  /*2fe0*/  VIADD R3, R220, 0x4000 ;  /* 0x00004000dc037836 */ /* 0x000fe40000000000 */
[--C-:B------:R-:W-:Y:S01]  /*2ff0*/  IMAD R219, R2, 0x2, R221.reuse ;  /* 0x0000000202db7824 */ /* 0x100fe200078e02dd */
[----:B------:R-:W3:Y:S01]  /*3000*/  LDSM.16.M88.4 R48, [R220+0x5000] ;  /* 0x00500000dc30783b */ /* 0x000ee20000000200 */
[----:B------:R-:W-:-:S02]  /*3010*/  IMAD R217, R0, 0x2, R221 ;  /* 0x0000000200d97824 */ /* 0x000fc400078e02dd */
[----:B------:R-:W-:Y:S01]  /*3020*/  IMAD R216, R0, 0x2, R219 ;  /* 0x0000000200d87824 */ /* 0x000fe200078e02db */
[----:B------:R-:W3:Y:S04]  /*3030*/  LDSM.16.M88.4 R40, [R220+0x5800] ;  /* 0x00580000dc28783b */ /* 0x000ee80000000200 */
[----:B------:R-:W-:Y:S01]  /*3040*/  @P1 VIADD R218, R3, 0xffffffe0 ;  /* 0xffffffe003da1836 */ /* 0x000fe20000000000 */
[----:B------:R-:W3:Y:S01]  /*3050*/  LDSM.16.M88.4 R28, [R220+0x6000] ;  /* 0x00600000dc1c783b */ /* 0x000ee20000000200 */
[----:B------:R-:W-:Y:S02]  /*3060*/  IMAD.MOV.U32 R3, RZ, RZ, 0x40 ;  /* 0x00000040ff037424 */ /* 0x000fe400078e00ff */
[C---:B------:R-:W-:Y:S01]  /*3070*/  VIADD R210, R218.reuse, 0x800 ;  /* 0x00000800dad27836 */ /* 0x040fe20000000000 */
[----:B------:R-:W3:Y:S01]  /*3080*/  LDSM.16.M88.4 R20, [R220+0x6800] ;  /* 0x00680000dc14783b */ /* 0x000ee20000000200 */
[C---:B------:R-:W-:Y:S01]  /*3090*/  VIADD R209, R218.reuse, 0x1000 ;  /* 0x00001000dad17836 */ /* 0x040fe20000000000 */
[----:B------:R-:W-:Y:S01]  /*30a0*/  SEL R3, R3, 0xffffffc0, !P2 ;  /* 0xffffffc003037807 */ /* 0x000fe20005000000 */
[C---:B------:R-:W-:Y:S01]  /*30b0*/  VIADD R208, R218.reuse, 0x1800 ;  /* 0x00001800dad07836 */ /* 0x040fe20000000000 */
[----:B-1----:R-:W1:Y:S01]  /*30c0*/  LDSM.16.M88.4 R12, [R220+0x7000] ;  /* 0x00700000dc0c783b */ /* 0x002e620000000200 */
[----:B------:R-:W-:-:S02]  /*30d0*/  VIADD R207, R218, 0x2000 ;  /* 0x00002000dacf7836 */ /* 0x000fc40000000000 */
[----:B------:R-:W-:Y:S01]  /*30e0*/  IMAD.IADD R214, R220, 0x1, R3 ;  /* 0x00000001dcd67824 */ /* 0x000fe200078e0203 */
[----:B------:R-:W1:Y:S01]  /*30f0*/  LDSM.16.M88.4 R72, [R220+0x7800] ;  /* 0x00780000dc48783b */ /* 0x000e620000000200 */
[----:B------:R-:W-:Y:S01]  /*3100*/  IMAD.IADD R203, R3, 0x1, R218 ;  /* 0x0000000103cb7824 */ /* 0x000fe200078e02da */
[----:B------:R-:W-:Y:S01]  /*3110*/  LOP3.LUT R3, R133, 0x6, RZ, 0xc0, !PT ;  /* 0x0000000685037812 */ /* 0x000fe200078ec0ff */
[C---:B------:R-:W-:Y:S01]  /*3120*/  VIADD R206, R218.reuse, 0x2800 ;  /* 0x00002800dace7836 */ /* 0x040fe20000000000 */
[----:B------:R-:W-:Y:S01]  /*3130*/  LDSM.16.M88.4 R76, [R219] ;  /* 0x00000000db4c783b */ /* 0x000fe20000000200 */
[----:B------:R-:W-:Y:S02]  /*3140*/  VIADD R205, R218, 0x3000 ;  /* 0x00003000dacd7836 */ /* 0x000fe40000000000 */
[----:B------:R-:W-:Y:S01]  /*3150*/  IMAD R3, R34, 0x80, R3 ;  /* 0x0000008022037824 */ /* 0x000fe200078e0203 */
[----:B--2---:R-:W2:Y:S01]  /*3160*/  LDSM.16.M88.4 R8, [R218] ;  /* 0x00000000da08783b */ /* 0x004ea20000000200 */
[----:B------:R-:W-:Y:S01]  /*3170*/  VIADD R204, R218, 0x3800 ;  /* 0x00003800dacc7836 */ /* 0x000fe20000000000 */
[----:B----4-:R-:W-:Y:S02]  /*3180*/  HMMA.16816.F32.BF16 R68, R108, R64, RZ ;  /* 0x000000406c44723c */ /* 0x010fe400000418ff */
[----:B---3--:R-:W3:Y:S01]  /*3190*/  LDSM.16.M88.4 R4, [R218+0x800] ;  /* 0x00080000da04783b */ /* 0x008ee20000000200 */
[----:B------:R-:W-:-:S02]  /*31a0*/  VIADD R33, R3, 0xffffff81 ;  /* 0xffffff8103217836 */ /* 0x000fc40000000000 */
[C---:B------:R-:W-:Y:S01]  /*31b0*/  VIADD R202, R218.reuse, 0x4000 ;  /* 0x00004000daca7836 */ /* 0x040fe20000000000 */
[----:B------:R-:W4:Y:S01]  /*31c0*/  LDSM.16.M88.4 R100, [R218+0x1000] ;  /* 0x00100000da64783b */ /* 0x000f220000000200 */
[C---:B------:R-:W-:Y:S01]  /*31d0*/  HMMA.16816.F32.BF16 R60, R108.reuse, R56, RZ ;  /* 0x000000386c3c723c */ /* 0x040fe200000418ff */
[-C--:B------:R-:W-:Y:S01]  /*31e0*/  ISETP.GE.AND P1, PT, R33, R132.reuse, PT ;  /* 0x000000842100720c */ /* 0x080fe20003f26270 */
[----:B------:R-:W-:Y:S01]  /*31f0*/  VIADD R33, R3, 0xffffff91 ;  /* 0xffffff9103217836 */ /* 0x000fe20000000000 */
[----:B------:R-:W2:Y:S01]  /*3200*/  LDSM.16.M88.4 R96, [R218+0x1800] ;  /* 0x00180000da60783b */ /* 0x000ea20000000200 */
[----:B------:R-:W-:Y:S02]  /*3210*/  VIADD R201, R218, 0x4800 ;  /* 0x00004800dac97836 */ /* 0x000fe40000000000 */
[----:B------:R-:W-:Y:S01]  /*3220*/  HMMA.16816.F32.BF16 R64, R108, R66, RZ ;  /* 0x000000426c40723c */ /* 0x000fe200000418ff */
[----:B------:R-:W2:Y:S01]  /*3230*/  LDSM.16.M88.4 R92, [R218+0x2000] ;  /* 0x00200000da5c783b */ /* 0x000ea20000000200 */
[----:B------:R-:W-:Y:S01]  /*3240*/  ISETP.GE.AND P5, PT, R33, R132, PT ;  /* 0x000000842100720c */ /* 0x000fe20003fa6270 */
[----:B------:R-:W-:-:S02]  /*3250*/  VIADD R33, R3, 0xffffff99 ;  /* 0xffffff9903217836 */ /* 0x000fc40000000000 */
[----:B------:R-:W2:Y:S01]  /*3260*/  LDSM.16.M88.4 R84, [R218+0x2800] ;  /* 0x00280000da54783b */ /* 0x000ea20000000200 */
[C---:B------:R-:W-:Y:S01]  /*3270*/  HMMA.16816.F32.BF16 R56, R108.reuse, R58, RZ ;  /* 0x0000003a6c38723c */ /* 0x040fe200000418ff */
[C---:B------:R-:W-:Y:S02]  /*3280*/  VIADD R200, R218.reuse, 0x5000 ;  /* 0x00005000dac87836 */ /* 0x040fe40000000000 */
[----:B------:R-:W2:Y:S01]  /*3290*/  LDSM.16.M88.4 R80, [R218+0x3000] ;  /* 0x00300000da50783b */ /* 0x000ea20000000200 */
[C---:B------:R-:W-:Y:S02]  /*32a0*/  VIADD R199, R218.reuse, 0x5800 ;  /* 0x00005800dac77836 */ /* 0x040fe40000000000 */
[C---:B------:R-:W-:Y:S01]  /*32b0*/  HMMA.16816.F32.BF16 R52, R108.reuse, R48, RZ ;  /* 0x000000306c34723c */ /* 0x040fe200000418ff */
[----:B------:R-:W2:Y:S01]  /*32c0*/  LDSM.16.M88.4 R88, [R218+0x3800] ;  /* 0x00380000da58783b */ /* 0x000ea20000000200 */
[C---:B------:R-:W-:Y:S02]  /*32d0*/  VIADD R198, R218.reuse, 0x6000 ;  /* 0x00006000dac67836 */ /* 0x040fe40000000000 */
[C---:B------:R-:W-:Y:S01]  /*32e0*/  VIADD R197, R218.reuse, 0x6800 ;  /* 0x00006800dac57836 */ /* 0x040fe20000000000 */
[----:B------:R-:W-:Y:S01]  /*32f0*/  LDSM.16.M88.4 R120, [R219+0x2000] ;  /* 0x00200000db78783b */ /* 0x000fe20000000200 */
[----:B------:R-:W-:Y:S01]  /*3300*/  HMMA.16816.F32.BF16 R44, R108, R40, RZ ;  /* 0x000000286c2c723c */ /* 0x000fe200000418ff */
[----:B------:R-:W-:-:S02]  /*3310*/  VIADD R196, R218, 0x7000 ;  /* 0x00007000dac47836 */ /* 0x000fc40000000000 */
[----:B------:R-:W-:Y:S03]  /*3320*/  LDSM.16.M88.4 R104, [R217+0x2000] ;  /* 0x00200000d968783b */ /* 0x000fe60000000200 */
[C---:B------:R-:W-:Y:S01]  /*3330*/  HMMA.16816.F32.BF16 R36, R108.reuse, R28, RZ ;  /* 0x0000001c6c24723c */ /* 0x040fe200000418ff */
[----:B------:R-:W-:Y:S04]  /*3340*/  LDSM.16.M88.4 R116, [R218+0x7800] ;  /* 0x00780000da74783b */ /* 0x000fe80000000200 */
[----:B------:R-:W0:Y:S01]  /*3350*/  LDGDEPBAR ;  /* 0x00000000000079af */ /* 0x000e220000000000 */
[C---:B------:R-:W-:Y:S06]  /*3360*/  HMMA.16816.F32.BF16 R24, R108.reuse, R20, RZ ;  /* 0x000000146c18723c */ /* 0x040fec00000418ff */
[C---:B-1----:R-:W-:Y:S06]  /*3370*/  HMMA.16816.F32.BF16 R16, R108.reuse, R12, RZ ;  /* 0x0000000c6c10723c */ /* 0x042fec00000418ff */
[C---:B------:R-:W-:Y:S06]  /*3380*/  HMMA.16816.F32.BF16 R48, R108.reuse, R50, RZ ;  /* 0x000000326c30723c */ /* 0x040fec00000418ff */
[C---:B------:R-:W-:Y:S06]  /*3390*/  HMMA.16816.F32.BF16 R40, R108.reuse, R42, RZ ;  /* 0x0000002a6c28723c */ /* 0x040fec00000418ff */
[C---:B------:R-:W-:Y:S06]  /*33a0*/  HMMA.16816.F32.BF16 R28, R108.reuse, R30, RZ ;  /* 0x0000001e6c1c723c */ /* 0x040fec00000418ff */
[C---:B------:R-:W-:Y:S06]  /*33b0*/  HMMA.16816.F32.BF16 R20, R108.reuse, R22, RZ ;  /* 0x000000166c14723c */ /* 0x040fec00000418ff */
[C---:B------:R-:W-:Y:S06]  /*33c0*/  HMMA.16816.F32.BF16 R12, R108.reuse, R14, RZ ;  /* 0x0000000e6c0c723c */ /* 0x040fec00000418ff */
[C---:B------:R-:W-:Y:S06]  /*33d0*/  HMMA.16816.F32.BF16 R112, R108.reuse, R72, RZ ;  /* 0x000000486c70723c */ /* 0x040fec00000418ff */
[----:B------:R-:W-:Y:S01]  /*33e0*/  HMMA.16816.F32.BF16 R108, R108, R74, RZ ;  /* 0x0000004a6c6c723c */ /* 0x000fe200000418ff */
[----:B------:R-:W-:Y:S05]  /*33f0*/  LDSM.16.M88.4 R72, [R214+0x4000] ;  /* 0x00400000d648783b */ /* 0x000fea0000000200 */
[C---:B--2---:R-:W-:Y:S06]  /*3400*/  HMMA.16816.F32.BF16 R68, R76.reuse, R8, R68 ;  /* 0x000000084c44723c */ /* 0x044fec0000041844 */
[C---:B------:R-:W-:Y:S01]  /*3410*/  HMMA.16816.F32.BF16 R64, R76.reuse, R10, R64 ;  /* 0x0000000a4c40723c */ /* 0x040fe20000041840 */
[----:B------:R-:W1:Y:S05]  /*3420*/  LDSM.16.M88.4 R8, [R217] ;  /* 0x00000000d908783b */ /* 0x000e6a0000000200 */
[C---:B---3--:R-:W-:Y:S06]  /*3430*/  HMMA.16816.F32.BF16 R60, R76.reuse, R4, R60 ;  /* 0x000000044c3c723c */ /* 0x048fec000004183c */
[C---:B------:R-:W-:Y:S01]  /*3440*/  HMMA.16816.F32.BF16 R56, R76.reuse, R6, R56 ;  /* 0x000000064c38723c */ /* 0x040fe20000041838 */
[----:B------:R-:W2:Y:S05]  /*3450*/  LDSM.16.M88.4 R4, [R214+0x4800] ;  /* 0x00480000d604783b */ /* 0x000eaa0000000200 */
[C---:B----4-:R-:W-:Y:S06]  /*3460*/  HMMA.16816.F32.BF16 R52, R76.reuse, R100, R52 ;  /* 0x000000644c34723c */ /* 0x050fec0000041834 */
[C---:B------:R-:W-:Y:S01]  /*3470*/  HMMA.16816.F32.BF16 R48, R76.reuse, R102, R48 ;  /* 0x000000664c30723c */ /* 0x040fe20000041830 */
[----:B------:R-:W-:Y:S05]  /*3480*/  LDSM.16.M88.4 R100, [R203+0x1000] ;  /* 0x00100000cb64783b */ /* 0x000fea0000000200 */
[C---:B------:R-:W-:Y:S06]  /*3490*/  HMMA.16816.F32.BF16 R44, R76.reuse, R96, R44 ;  /* 0x000000604c2c723c */ /* 0x040fec000004182c */
[C---:B------:R-:W-:Y:S01]  /*34a0*/  HMMA.16816.F32.BF16 R40, R76.reuse, R98, R40 ;  /* 0x000000624c28723c */ /* 0x040fe20000041828 */
[----:B------:R-:W-:Y:S05]  /*34b0*/  LDSM.16.M88.4 R96, [R214+0x5800] ;  /* 0x00580000d660783b */ /* 0x000fea0000000200 */
[C---:B------:R-:W-:Y:S06]  /*34c0*/  HMMA.16816.F32.BF16 R36, R76.reuse, R92, R36 ;  /* 0x0000005c4c24723c */ /* 0x040fec0000041824 */
[C---:B------:R-:W-:Y:S01]  /*34d0*/  HMMA.16816.F32.BF16 R28, R76.reuse, R94, R28 ;  /* 0x0000005e4c1c723c */ /* 0x040fe2000004181c */
[----:B------:R-:W-:Y:S05]  /*34e0*/  LDSM.16.M88.4 R92, [R214+0x6000] ;  /* 0x00600000d65c783b */ /* 0x000fea0000000200 */
[C---:B------:R-:W-:Y:S06]  /*34f0*/  HMMA.16816.F32.BF16 R24, R76.reuse, R84, R24 ;  /* 0x000000544c18723c */ /* 0x040fec0000041818 */
[C---:B------:R-:W-:Y:S01]  /*3500*/  HMMA.16816.F32.BF16 R20, R76.reuse, R86, R20 ;  /* 0x000000564c14723c */ /* 0x040fe20000041814 */
[----:B------:R-:W3:Y:S05]  /*3510*/  LDSM.16.M88.4 R84, [R214+0x5000] ;  /* 0x00500000d654783b */ /* 0x000eea0000000200 */
[C---:B------:R-:W-:Y:S06]  /*3520*/  HMMA.16816.F32.BF16 R16, R76.reuse, R80, R16 ;  /* 0x000000504c10723c */ /* 0x040fec0000041810 */
[C---:B------:R-:W-:Y:S01]  /*3530*/  HMMA.16816.F32.BF16 R12, R76.reuse, R82, R12 ;  /* 0x000000524c0c723c */ /* 0x040fe2000004180c */
[----:B------:R-:W-:Y:S05]  /*3540*/  LDSM.16.M88.4 R80, [R214+0x6800] ;  /* 0x00680000d650783b */ /* 0x000fea0000000200 */
[C---:B------:R-:W-:Y:S06]  /*3550*/  HMMA.16816.F32.BF16 R112, R76.reuse, R88, R112 ;  /* 0x000000584c70723c */ /* 0x040fec0000041870 */
[----:B------:R-:W-:Y:S01]  /*3560*/  HMMA.16816.F32.BF16 R108, R76, R90, R108 ;  /* 0x0000005a4c6c723c */ /* 0x000fe2000004186c */
[----:B------:R-:W4:Y:S04]  /*3570*/  LDSM.16.M88.4 R76, [R214+0x7000] ;  /* 0x00700000d64c783b */ /* 0x000f280000000200 */
[----:B------:R-:W-:Y:S01]  /*3580*/  LDSM.16.M88.4 R88, [R216] ;  /* 0x00000000d858783b */ /* 0x000fe20000000200 */
[C---:B-1----:R-:W-:Y:S06]  /*3590*/  HMMA.16816.F32.BF16 R68, R8.reuse, R72, R68 ;  /* 0x000000480844723c */ /* 0x042fec0000041844 */
[C---:B------:R-:W-:Y:S01]  /*35a0*/  HMMA.16816.F32.BF16 R64, R8.reuse, R74, R64 ;  /* 0x0000004a0840723c */ /* 0x040fe20000041840 */
[----:B------:R-:W1:Y:S05]  /*35b0*/  LDSM.16.M88.4 R72, [R214+0x7800] ;  /* 0x00780000d648783b */ /* 0x000e6a0000000200 */
[C---:B--2---:R-:W-:Y:S06]  /*35c0*/  HMMA.16816.F32.BF16 R60, R8.reuse, R4, R60 ;  /* 0x00000004083c723c */ /* 0x044fec000004183c */
[C---:B------:R-:W-:Y:S01]  /*35d0*/  HMMA.16816.F32.BF16 R56, R8.reuse, R6, R56 ;  /* 0x000000060838723c */ /* 0x040fe20000041838 */
[----:B------:R-:W2:Y:S05]  /*35e0*/  LDSM.16.M88.4 R4, [R203] ;  /* 0x00000000cb04783b */ /* 0x000eaa0000000200 */
[C---:B---3--:R-:W-:Y:S06]  /*35f0*/  HMMA.16816.F32.BF16 R52, R8.reuse, R84, R52 ;  /* 0x000000540834723c */ /* 0x048fec0000041834 */
[C---:B------:R-:W-:Y:S01]  /*3600*/  HMMA.16816.F32.BF16 R48, R8.reuse, R86, R48 ;  /* 0x000000560830723c */ /* 0x040fe20000041830 */
[----:B------:R-:W-:Y:S05]  /*3610*/  LDSM.16.M88.4 R84, [R203+0x800] ;  /* 0x00080000cb54783b */ /* 0x000fea0000000200 */
[C---:B----4-:R-:W-:Y:S06]  /*3620*/  HMMA.16816.F32.BF16 R16, R8.reuse, R76, R16 ;  /* 0x0000004c0810723c */ /* 0x050fec0000041810 */
[C---:B------:R-:W-:Y:S01]  /*3630*/  HMMA.16816.F32.BF16 R12, R8.reuse, R78, R12 ;  /* 0x0000004e080c723c */ /* 0x040fe2000004180c */
[----:B------:R-:W3:Y:S05]  /*3640*/  LDSM.16.M88.4 R76, [R203+0x2000] ;  /* 0x00200000cb4c783b */ /* 0x000eea0000000200 */
        /* <DEDUP_REMOVED lines=8> */
[----:B------:R-:W4:Y:S05]  /*36d0*/  LDSM.16.M88.4 R80, [R203+0x1800] ;  /* 0x00180000cb50783b */ /* 0x000f2a0000000200 */
[C---:B-1----:R-:W-:Y:S06]  /*36e0*/  HMMA.16816.F32.BF16 R112, R8.reuse, R72, R112 ;  /* 0x000000480870723c */ /* 0x042fec0000041870 */
[----:B------:R-:W-:Y:S01]  /*36f0*/  HMMA.16816.F32.BF16 R108, R8, R74, R108 ;  /* 0x0000004a086c723c */ /* 0x000fe2000004186c */
[----:B------:R-:W-:Y:S04]  /*3700*/  LDSM.16.M88.4 R8, [R221+0x2000] ;  /* 0x00200000dd08783b */ /* 0x000fe80000000200 */
[----:B------:R-:W-:Y:S01]  /*3710*/  LDSM.16.M88.4 R72, [R203+0x3000] ;  /* 0x00300000cb48783b */ /* 0x000fe20000000200 */
[C---:B--2---:R-:W-:Y:S06]  /*3720*/  HMMA.16816.F32.BF16 R68, R88.reuse, R4, R68 ;  /* 0x000000045844723c */ /* 0x044fec0000041844 */
[C---:B------:R-:W-:Y:S01]  /*3730*/  HMMA.16816.F32.BF16 R64, R88.reuse, R6, R64 ;  /* 0x000000065840723c */ /* 0x040fe20000041840 */
[----:B------:R-:W1:Y:S05]  /*3740*/  LDSM.16.M88.4 R4, [R220+0x8000] ;  /* 0x00800000dc04783b */ /* 0x000e6a0000000200 */
[C---:B---3--:R-:W-:Y:S06]  /*3750*/  HMMA.16816.F32.BF16 R36, R88.reuse, R76, R36 ;  /* 0x0000004c5824723c */ /* 0x048fec0000041824 */
[C---:B------:R-:W-:Y:S01]  /*3760*/  HMMA.16816.F32.BF16 R28, R88.reuse, R78, R28 ;  /* 0x0000004e581c723c */ /* 0x040fe2000004181c */
[----:B------:R-:W2:Y:S05]  /*3770*/  LDSM.16.M88.4 R76, [R220+0x9800] ;  /* 0x00980000dc4c783b */ /* 0x000eaa0000000200 */
[C---:B----4-:R-:W-:Y:S06]  /*3780*/  HMMA.16816.F32.BF16 R44, R88.reuse, R80, R44 ;  /* 0x00000050582c723c */ /* 0x050fec000004182c */
[C---:B------:R-:W-:Y:S01]  /*3790*/  HMMA.16816.F32.BF16 R40, R88.reuse, R82, R40 ;  /* 0x000000525828723c */ /* 0x040fe20000041828 */
[----:B------:R-:W-:Y:S05]  /*37a0*/  LDSM.16.M88.4 R80, [R220+0x9000] ;  /* 0x00900000dc50783b */ /* 0x000fea0000000200 */
[C---:B------:R-:W-:Y:S06]  /*37b0*/  HMMA.16816.F32.BF16 R60, R88.reuse, R84, R60 ;  /* 0x00000054583c723c */ /* 0x040fec000004183c */
[----:B------:R-:W-:Y:S01]  /*37c0*/  HMMA.16816.F32.BF16 R56, R88, R86, R56 ;  /* 0x000000565838723c */ /* 0x000fe20000041838 */
[----:B------:R-:W-:Y:S05]  /*37d0*/  LDSM.16.M88.4 R84, [R220+0x8800] ;  /* 0x00880000dc54783b */ /* 0x000fea0000000200 */
[C---:B-1----:R-:W-:Y:S06]  /*37e0*/  HMMA.16816.F32.BF16 R68, R8.reuse, R4, R68 ;  /* 0x000000040844723c */ /* 0x042fec0000041844 */
[----:B------:R-:W-:Y:S01]  /*37f0*/  HMMA.16816.F32.BF16 R64, R8, R6, R64 ;  /* 0x000000060840723c */ /* 0x000fe20000041840 */
[----:B------:R-:W1:Y:S05]  /*3800*/  LDSM.16.M88.4 R4, [R218+0x4000] ;  /* 0x00400000da04783b */ /* 0x000e6a0000000200 */
        /* <DEDUP_REMOVED lines=10> */
[----:B------:R-:W-:Y:S01]  /*38b0*/  HMMA.16816.F32.BF16 R108, R88, R94, R108 ;  /* 0x0000005e586c723c */ /* 0x000fe2000004186c */
[----:B------:R-:W4:Y:S04]  /*38c0*/  LDSM.16.M88.4 R92, [R220+0xb000] ;  /* 0x00b00000dc5c783b */ /* 0x000f280000000200 */
[----:B------:R-:W3:Y:S01]  /*38d0*/  LDSM.16.M88.4 R88, [R220+0xb800] ;  /* 0x00b80000dc58783b */ /* 0x000ee20000000200 */
[C---:B--2---:R-:W-:Y:S06]  /*38e0*/  HMMA.16816.F32.BF16 R44, R8.reuse, R76, R44 ;  /* 0x0000004c082c723c */ /* 0x044fec000004182c */
[----:B------:R-:W-:Y:S01]  /*38f0*/  HMMA.16816.F32.BF16 R40, R8, R78, R40 ;  /* 0x0000004e0828723c */ /* 0x000fe20000041828 */
[----:B------:R-:W2:Y:S05]  /*3900*/  LDSM.16.M88.4 R76, [R218+0x5800] ;  /* 0x00580000da4c783b */ /* 0x000eaa0000000200 */
        /* <DEDUP_REMOVED lines=9> */
[C---:B---3--:R-:W-:Y:S06]  /*39a0*/  HMMA.16816.F32.BF16 R36, R8.reuse, R72, R36 ;  /* 0x000000480824723c */ /* 0x048fec0000041824 */
[C---:B------:R-:W-:Y:S01]  /*39b0*/  HMMA.16816.F32.BF16 R28, R8.reuse, R74, R28 ;  /* 0x0000004a081c723c */ /* 0x040fe2000004181c */
[----:B------:R-:W3:Y:S05]  /*39c0*/  LDSM.16.M88.4 R72, [R218+0x6000] ;  /* 0x00600000da48783b */ /* 0x000eea0000000200 */
[C---:B------:R-:W-:Y:S06]  /*39d0*/  HMMA.16816.F32.BF16 R24, R8.reuse, R96, R24 ;  /* 0x000000600818723c */ /* 0x040fec0000041818 */
[C---:B------:R-:W-:Y:S01]  /*39e0*/  HMMA.16816.F32.BF16 R20, R8.reuse, R98, R20 ;  /* 0x000000620814723c */ /* 0x040fe20000041814 */
[----:B------:R-:W-:Y:S05]  /*39f0*/  LDSM.16.M88.4 R96, [R214+0x8800] ;  /* 0x00880000d660783b */ /* 0x000fea0000000200 */
[C---:B----4-:R-:W-:Y:S06]  /*3a00*/  HMMA.16816.F32.BF16 R16, R8.reuse, R92, R16 ;  /* 0x0000005c0810723c */ /* 0x050fec0000041810 */
[C---:B------:R-:W-:Y:S01]  /*3a10*/  HMMA.16816.F32.BF16 R12, R8.reuse, R94, R12 ;  /* 0x0000005e080c723c */ /* 0x040fe2000004180c */
[----:B------:R-:W-:Y:S05]  /*3a20*/  LDSM.16.M88.4 R92, [R214+0x9000] ;  /* 0x00900000d65c783b */ /* 0x000fea0000000200 */
[C---:B------:R-:W-:Y:S06]  /*3a30*/  HMMA.16816.F32.BF16 R112, R8.reuse, R88, R112 ;  /* 0x000000580870723c */ /* 0x040fec0000041870 */
[----:B------:R-:W-:Y:S01]  /*3a40*/  HMMA.16816.F32.BF16 R108, R8, R90, R108 ;  /* 0x0000005a086c723c */ /* 0x000fe2000004186c */
[----:B------:R-:W4:Y:S04]  /*3a50*/  LDSM.16.M88.4 R8, [R218+0x6800] ;  /* 0x00680000da08783b */ /* 0x000f280000000200 */
[----:B------:R-:W-:Y:S01]  /*3a60*/  LDSM.16.M88.4 R88, [R214+0x9800] ;  /* 0x00980000d658783b */ /* 0x000fe20000000200 */
[C---:B--2---:R-:W-:Y:S06]  /*3a70*/  HMMA.16816.F32.BF16 R44, R120.reuse, R76, R44 ;  /* 0x0000004c782c723c */ /* 0x044fec000004182c */
[C---:B------:R-:W-:Y:S01]  /*3a80*/  HMMA.16816.F32.BF16 R40, R120.reuse, R78, R40 ;  /* 0x0000004e7828723c */ /* 0x040fe20000041828 */
[----:B------:R-:W2:Y:S05]  /*3a90*/  LDSM.16.M88.4 R76, [R214+0xb000] ;  /* 0x00b00000d64c783b */ /* 0x000eaa0000000200 */
[C---:B-1----:R-:W-:Y:S06]  /*3aa0*/  HMMA.16816.F32.BF16 R16, R120.reuse, R4, R16 ;  /* 0x000000047810723c */ /* 0x042fec0000041810 */
[C---:B------:R-:W-:Y:S01]  /*3ab0*/  HMMA.16816.F32.BF16 R12, R120.reuse, R6, R12 ;  /* 0x00000006780c723c */ /* 0x040fe2000004180c */
[----:B------:R-:W-:Y:S05]  /*3ac0*/  LDSM.16.M88.4 R4, [R216+0x2000] ;  /* 0x00200000d804783b */ /* 0x000fea0000000200 */
[C---:B---3--:R-:W-:Y:S06]  /*3ad0*/  HMMA.16816.F32.BF16 R36, R120.reuse, R72, R36 ;  /* 0x000000487824723c */ /* 0x048fec0000041824 */
[C---:B------:R-:W-:Y:S01]  /*3ae0*/  HMMA.16816.F32.BF16 R28, R120.reuse, R74, R28 ;  /* 0x0000004a781c723c */ /* 0x040fe2000004181c */
[----:B------:R-:W-:Y:S05]  /*3af0*/  LDSM.16.M88.4 R72, [R214+0xb800] ;  /* 0x00b80000d648783b */ /* 0x000fea0000000200 */
[C---:B----4-:R-:W-:Y:S06]  /*3b00*/  HMMA.16816.F32.BF16 R24, R120.reuse, R8, R24 ;  /* 0x000000087818723c */ /* 0x050fec0000041818 */
[C---:B------:R-:W-:Y:S01]  /*3b10*/  HMMA.16816.F32.BF16 R20, R120.reuse, R10, R20 ;  /* 0x0000000a7814723c */ /* 0x040fe20000041814 */
[----:B------:R-:W1:Y:S05]  /*3b20*/  LDSM.16.M88.4 R8, [R203+0x4000] ;  /* 0x00400000cb08783b */ /* 0x000e6a0000000200 */
[C---:B------:R-:W-:Y:S06]  /*3b30*/  HMMA.16816.F32.BF16 R52, R120.reuse, R80, R52 ;  /* 0x000000507834723c */ /* 0x040fec0000041834 */
[----:B------:R-:W-:Y:S01]  /*3b40*/  HMMA.16816.F32.BF16 R48, R120, R82, R48 ;  /* 0x000000527830723c */ /* 0x000fe20000041830 */
[----:B------:R-:W3:Y:S05]  /*3b50*/  LDSM.16.M88.4 R80, [R214+0xa800] ;  /* 0x00a80000d650783b */ /* 0x000eea0000000200 */
[C---:B------:R-:W-:Y:S06]  /*3b60*/  HMMA.16816.F32.BF16 R64, R104.reuse, R102, R64 ;  /* 0x000000666840723c */ /* 0x040fec0000041840 */
[----:B------:R-:W-:Y:S01]  /*3b70*/  HMMA.16816.F32.BF16 R68, R104, R100, R68 ;  /* 0x000000646844723c */ /* 0x000fe20000041844 */
[----:B------:R-:W-:Y:S05]  /*3b80*/  LDSM.16.M88.4 R100, [R203+0x4800] ;  /* 0x00480000cb64783b */ /* 0x000fea0000000200 */
[C---:B------:R-:W-:Y:S06]  /*3b90*/  HMMA.16816.F32.BF16 R60, R120.reuse, R84, R60 ;  /* 0x00000054783c723c */ /* 0x040fec000004183c */
[----:B------:R-:W-:Y:S01]  /*3ba0*/  HMMA.16816.F32.BF16 R56, R120, R86, R56 ;  /* 0x000000567838723c */ /* 0x000fe20000041838 */
[----:B------:R-:W-:Y:S05]  /*3bb0*/  LDSM.16.M88.4 R84, [R214+0xa000] ;  /* 0x00a00000d654783b */ /* 0x000fea0000000200 */
[C---:B--2---:R-:W-:Y:S06]  /*3bc0*/  HMMA.16816.F32.BF16 R16, R104.reuse, R76, R16 ;  /* 0x0000004c6810723c */ /* 0x044fec0000041810 */
[----:B------:R-:W-:Y:S01]  /*3bd0*/  HMMA.16816.F32.BF16 R12, R104, R78, R12 ;  /* 0x0000004e680c723c */ /* 0x000fe2000004180c */
[----:B------:R-:W2:Y:S05]  /*3be0*/  LDSM.16.M88.4 R76, [R203+0x5000] ;  /* 0x00500000cb4c783b */ /* 0x000eaa0000000200 */
[C---:B------:R-:W-:Y:S06]  /*3bf0*/  HMMA.16816.F32.BF16 R112, R120.reuse, R116, R112 ;  /* 0x000000747870723c */ /* 0x040fec0000041870 */
[----:B------:R-:W-:Y:S06]  /*3c00*/  HMMA.16816.F32.BF16 R108, R120, R118, R108 ;  /* 0x00000076786c723c */ /* 0x000fec000004186c */
[----:B------:R-:W-:Y:S06]  /*3c10*/  HMMA.16816.F32.BF16 R52, R104, R92, R52 ;  /* 0x0000005c6834723c */ /* 0x000fec0000041834 */
[C---:B-1----:R-:W-:Y:S06]  /*3c20*/  HMMA.16816.F32.BF16 R64, R4.reuse, R10, R64 ;  /* 0x0000000a0440723c */ /* 0x042fec0000041840 */
[----:B------:R-:W-:Y:S06]  /*3c30*/  HMMA.16816.F32.BF16 R68, R4, R8, R68 ;  /* 0x000000080444723c */ /* 0x000fec0000041844 */
[----:B------:R-:W-:Y:S01]  /*3c40*/  HMMA.16816.F32.BF16 R60, R104, R96, R60 ;  /* 0x00000060683c723c */ /* 0x000fe2000004183c */
[----:B------:R-:W-:-:S05]  /*3c50*/  VIADD R9, R3, 0xffffff80 ;  /* 0xffffff8003097836 */ /* 0x000fca0000000000 */
[C---:B------:R-:W-:Y:S01]  /*3c60*/  HMMA.16816.F32.BF16 R56, R104.reuse, R98, R56 ;  /* 0x000000626838723c */ /* 0x040fe20000041838 */
[----:B------:R-:W-:Y:S02]  /*3c70*/  ISETP.GE.AND P4, PT, R9, R132, PT ;  /* 0x000000840900720c */ /* 0x000fe40003f86270 */
[----:B------:R-:W1:Y:S03]  /*3c80*/  LDSM.16.M88.4 R8, [R203+0x5800] ;  /* 0x00580000cb08783b */ /* 0x000e660000000200 */
[C---:B------:R-:W-:Y:S06]  /*3c90*/  HMMA.16816.F32.BF16 R112, R104.reuse, R72, R112 ;  /* 0x000000486870723c */ /* 0x040fec0000041870 */
[----:B------:R-:W-:Y:S01]  /*3ca0*/  HMMA.16816.F32.BF16 R108, R104, R74, R108 ;  /* 0x0000004a686c723c */ /* 0x000fe2000004186c */
[----:B------:R-:W-:Y:S01]  /*3cb0*/  VIADD R73, R3, 0xffffff90 ;  /* 0xffffff9003497836 */ /* 0x000fe20000000000 */
[----:B------:R-:W-:-:S02]  /*3cc0*/  FSEL R70, R70, -INF , !P4 ;  /* 0xff80000046467808 */ /* 0x000fc40006000000 */
[----:B------:R-:W-:Y:S02]  /*3cd0*/  FSEL R68, R68, -INF , !P4 ;  /* 0xff80000044447808 */ /* 0x000fe40006000000 */
[C---:B---3--:R-:W-:Y:S01]  /*3ce0*/  HMMA.16816.F32.BF16 R24, R104.reuse, R80, R24 ;  /* 0x000000506818723c */ /* 0x048fe20000041818 */
[----:B------:R-:W-:Y:S01]  /*3cf0*/  VIADD R75, R3, 0xffffff89 ;  /* 0xffffff89034b7836 */ /* 0x000fe20000000000 */
[-C--:B------:R-:W-:Y:S02]  /*3d00*/  ISETP.GE.AND P6, PT, R73, R132.reuse, PT ;  /* 0x000000844900720c */ /* 0x080fe40003fc6270 */
[----:B------:R-:W-:Y:S02]  /*3d10*/  FSEL R71, R71, -INF , !P1 ;  /* 0xff80000047477808 */ /* 0x000fe40004800000 */
[----:B------:R-:W-:Y:S01]  /*3d20*/  HMMA.16816.F32.BF16 R48, R104, R94, R48 ;  /* 0x0000005e6830723c */ /* 0x000fe20000041830 */
[----:B------:R-:W-:Y:S01]  /*3d30*/  VIADD R81, R3, 0xffffff88 ;  /* 0xffffff8803517836 */ /* 0x000fe20000000000 */
[----:B------:R-:W-:-:S02]  /*3d40*/  ISETP.GE.AND P2, PT, R75, R132, PT ;  /* 0x000000844b00720c */ /* 0x000fc40003f46270 */
[----:B------:R-:W3:Y:S01]  /*3d50*/  LDSM.16.M88.4 R72, [R203+0x6000] ;  /* 0x00600000cb48783b */ /* 0x000ee20000000200 */
[----:B------:R-:W-:Y:S01]  /*3d60*/  FSEL R69, R69, -INF , !P1 ;  /* 0xff80000045457808 */ /* 0x000fe20004800000 */
[----:B------:R-:W-:Y:S01]  /*3d70*/  HMMA.16816.F32.BF16 R20, R104, R82, R20 ;  /* 0x000000526814723c */ /* 0x000fe20000041814 */
[-C--:B------:R-:W-:Y:S01]  /*3d80*/  ISETP.GE.AND P3, PT, R81, R132.reuse, PT ;  /* 0x000000845100720c */ /* 0x080fe20003f66270 */
[----:B------:R-:W-:Y:S01]  /*3d90*/  VIADD R81, R3, 0xffffff98 ;  /* 0xffffff9803517836 */ /* 0x000fe20000000000 */
[----:B------:R-:W-:Y:S01]  /*3da0*/  ISETP.GE.AND P1, PT, R33, R132, PT ;  /* 0x000000842100720c */ /* 0x000fe20003f26270 */
[----:B------:R-:W-:Y:S02]  /*3db0*/  VIADD R33, R3, 0xffffffa1 ;  /* 0xffffffa103217836 */ /* 0x000fe40000000000 */
[----:B--2---:R-:W-:Y:S01]  /*3dc0*/  HMMA.16816.F32.BF16 R52, R4, R76, R52 ;  /* 0x0000004c0434723c */ /* 0x004fe20000041834 */
[----:B------:R-:W-:Y:S02]  /*3dd0*/  FSEL R82, R64, -INF , !P3 ;  /* 0xff80000040527808 */ /* 0x000fe40005800000 */
[----:B------:R-:W-:-:S02]  /*3de0*/  FSEL R83, R65, -INF , !P2 ;  /* 0xff80000041537808 */ /* 0x000fc40005000000 */
[-C--:B------:R-:W-:Y:S01]  /*3df0*/  ISETP.GE.AND P4, PT, R81, R132.reuse, PT ;  /* 0x000000845100720c */ /* 0x080fe20003f86270 */
[----:B------:R-:W-:Y:S01]  /*3e00*/  HMMA.16816.F32.BF16 R44, R104, R88, R44 ;  /* 0x00000058682c723c */ /* 0x000fe2000004182c */
[----:B------:R-:W-:Y:S01]  /*3e10*/  FSEL R77, R66, -INF , !P3 ;  /* 0xff800000424d7808 */ /* 0x000fe20005800000 */
[----:B------:R-:W-:Y:S01]  /*3e20*/  VIADD R81, R3, 0xffffffa0 ;  /* 0xffffffa003517836 */ /* 0x000fe20000000000 */
[----:B------:R-:W-:Y:S02]  /*3e30*/  FSEL R76, R67, -INF , !P2 ;  /* 0xff800000434c7808 */ /* 0x000fe40005000000 */
[----:B------:R-:W2:Y:S01]  /*3e40*/  LDSM.16.M88.4 R64, [R203+0x6800] ;  /* 0x00680000cb40783b */ /* 0x000ea20000000200 */
[----:B------:R-:W-:Y:S01]  /*3e50*/  HMMA.16816.F32.BF16 R60, R4, R100, R60 ;  /* 0x00000064043c723c */ /* 0x000fe2000004183c */
[-C--:B------:R-:W-:Y:S01]  /*3e60*/  ISETP.GE.AND P3, PT, R81, R132.reuse, PT ;  /* 0x000000845100720c */ /* 0x080fe20003f66270 */
[----:B------:R-:W-:Y:S01]  /*3e70*/  VIADD R81, R3, 0xffffffa8 ;  /* 0xffffffa803517836 */ /* 0x000fe20000000000 */
[----:B------:R-:W-:Y:S01]  /*3e80*/  ISETP.GE.AND P2, PT, R33, R132, PT ;  /* 0x000000842100720c */ /* 0x000fe20003f46270 */
[----:B------:R-:W-:-:S02]  /*3e90*/  VIADD R33, R3, 0xffffffa9 ;  /* 0xffffffa903217836 */ /* 0x000fc40000000000 */
[----:B------:R-:W-:Y:S06]  /*3ea0*/  HMMA.16816.F32.BF16 R56, R4, R102, R56 ;  /* 0x000000660438723c */ /* 0x000fec0000041838 */
[C---:B------:R-:W-:Y:S01]  /*3eb0*/  HMMA.16816.F32.BF16 R40, R104.reuse, R90, R40 ;  /* 0x0000005a6828723c */ /* 0x040fe20000041828 */
[----:B------:R-:W-:Y:S02]  /*3ec0*/  FSEL R170, R55, -INF , !P2 ;  /* 0xff80000037aa7808 */ /* 0x000fe40005000000 */
[----:B------:R-:W-:Y:S02]  /*3ed0*/  FSEL R172, R53, -INF , !P2 ;  /* 0xff80000035ac7808 */ /* 0x000fe40005000000 */
[----:B------:R-:W-:Y:S01]  /*3ee0*/  FSEL R168, R54, -INF , !P3 ;  /* 0xff80000036a87808 */ /* 0x000fe20005800000 */
[----:B------:R-:W-:Y:S01]  /*3ef0*/  HMMA.16816.F32.BF16 R36, R104, R84, R36 ;  /* 0x000000546824723c */ /* 0x000fe20000041824 */
[----:B------:R-:W-:-:S05]  /*3f00*/  FSEL R173, R52, -INF , !P3 ;  /* 0xff80000034ad7808 */ /* 0x000fca0005800000 */
[----:B------:R-:W-:Y:S01]  /*3f10*/  HMMA.16816.F32.BF16 R48, R4, R78, R48 ;  /* 0x0000004e0430723c */ /* 0x000fe20000041830 */
[----:B------:R-:W-:Y:S02]  /*3f20*/  FSEL R84, R60, -INF , !P6 ;  /* 0xff8000003c547808 */ /* 0x000fe40007000000 */
[----:B------:R-:W-:-:S03]  /*3f30*/  FSEL R85, R61, -INF , !P5 ;  /* 0xff8000003d557808 */ /* 0x000fc60006800000 */
[----:B------:R-:W-:Y:S01]  /*3f40*/  HMMA.16816.F32.BF16 R28, R104, R86, R28 ;  /* 0x00000056681c723c */ /* 0x000fe2000004181c */
[----:B------:R-:W-:Y:S02]  /*3f50*/  FSEL R79, R62, -INF , !P6 ;  /* 0xff8000003e4f7808 */ /* 0x000fe40007000000 */
[----:B------:R-:W-:Y:S02]  /*3f60*/  FSEL R80, R59, -INF , !P1 ;  /* 0xff8000003b507808 */ /* 0x000fe40004800000 */
[----:B------:R-:W-:Y:S01]  /*3f70*/  ISETP.GE.AND P6, PT, R81, R132, PT ;  /* 0x000000845100720c */ /* 0x000fe20003fc6270 */
[C---:B-1----:R-:W-:Y:S01]  /*3f80*/  HMMA.16816.F32.BF16 R44, R4.reuse, R8, R44 ;  /* 0x00000008042c723c */ /* 0x042fe2000004182c */
[----:B------:R-:W-:Y:S02]  /*3f90*/  FSEL R87, R57, -INF , !P1 ;  /* 0xff80000039577808 */ /* 0x000fe40004800000 */
[----:B------:R-:W-:Y:S02]  /*3fa0*/  FSEL R81, R58, -INF , !P4 ;  /* 0xff8000003a517808 */ /* 0x000fe40006000000 */
[----:B------:R-:W-:Y:S01]  /*3fb0*/  FSEL R86, R56, -INF , !P4 ;  /* 0xff80000038567808 */ /* 0x000fe20006000000 */
[----:B------:R-:W-:Y:S01]  /*3fc0*/  HMMA.16816.F32.BF16 R40, R4, R10, R40 ;  /* 0x0000000a0428723c */ /* 0x000fe20000041828 */
[----:B------:R-:W-:Y:S01]  /*3fd0*/  VIADD R9, R3, 0xffffffb1 ;  /* 0xffffffb103097836 */ /* 0x000fe20000000000 */
[----:B------:R-:W-:-:S02]  /*3fe0*/  FSEL R78, R63, -INF , !P5 ;  /* 0xff8000003f4e7808 */ /* 0x000fc40006800000 */
[-C--:B------:R-:W-:Y:S01]  /*3ff0*/  ISETP.GE.AND P5, PT, R33, R132.reuse, PT ;  /* 0x000000842100720c */ /* 0x080fe20003fa6270 */
[----:B------:R-:W-:Y:S01]  /*4000*/  VIADD R33, R3, 0xffffffb0 ;  /* 0xffffffb003217836 */ /* 0x000fe20000000000 */
[-C--:B------:R-:W-:Y:S01]  /*4010*/  ISETP.GE.AND P1, PT, R9, R132.reuse, PT ;  /* 0x000000840900720c */ /* 0x080fe20003f26270 */
[C---:B---3--:R-:W-:Y:S01]  /*4020*/  HMMA.16816.F32.BF16 R56, R4.reuse, R72, R36 ;  /* 0x000000480438723c */ /* 0x048fe20000041824 */
[----:B------:R-:W1:Y:S01]  /*4030*/  LDSM.16.M88.4 R8, [R203+0x7000] ;  /* 0x00700000cb08783b */ /* 0x000e620000000200 */
[----:B------:R-:W-:Y:S02]  /*4040*/  FSEL R167, R50, -INF , !P6 ;  /* 0xff80000032a77808 */ /* 0x000fe40007000000 */
[----:B------:R-:W-:Y:S02]  /*4050*/  FSEL R169, R48, -INF , !P6 ;  /* 0xff80000030a97808 */ /* 0x000fe40007000000 */
[----:B------:R-:W-:Y:S01]  /*4060*/  FSEL R171, R49, -INF , !P5 ;  /* 0xff80000031ab7808 */ /* 0x000fe20006800000 */
[----:B------:R-:W-:Y:S01]  /*4070*/  VIADD R37, R3, 0xffffffb9 ;  /* 0xffffffb903257836 */ /* 0x000fe20000000000 */
[-C--:B------:R-:W-:Y:S01]  /*4080*/  ISETP.GE.AND P4, PT, R33, R132.reuse, PT ;  /* 0x000000842100720c */ /* 0x080fe20003f86270 */
[C---:B------:R-:W-:Y:S01]  /*4090*/  VIADD R33, R3.reuse, 0xffffffb8 ;  /* 0xffffffb803217836 */ /* 0x040fe20000000000 */
[----:B------:R-:W-:Y:S01]  /*40a0*/  HMMA.16816.F32.BF16 R28, R4, R74, R28 ;  /* 0x0000004a041c723c */ /* 0x000fe2000004181c */
[----:B------:R-:W-:Y:S01]  /*40b0*/  VIADD R39, R3, 0xffffffc1 ;  /* 0xffffffc103277836 */ /* 0x000fe20000000000 */
[----:B------:R-:W-:-:S02]  /*40c0*/  ISETP.GE.AND P2, PT, R37, R132, PT ;  /* 0x000000842500720c */ /* 0x000fc40003f46270 */
[----:B------:R-:W-:Y:S02]  /*40d0*/  FSEL R37, R51, -INF , !P5 ;  /* 0xff80000033257808 */ /* 0x000fe40006800000 */
[----:B--2---:R-:W-:Y:S01]  /*40e0*/  HMMA.16816.F32.BF16 R48, R4, R64, R24 ;  /* 0x000000400430723c */ /* 0x004fe20000041818 */
[----:B------:R-:W2:Y:S01]  /*40f0*/  LDSM.16.M88.4 R24, [R203+0x7800] ;  /* 0x00780000cb18783b */ /* 0x000ea20000000200 */
[----:B------:R-:W-:Y:S01]  /*4100*/  ISETP.GE.AND P3, PT, R33, R132, PT ;  /* 0x000000842100720c */ /* 0x000fe20003f66270 */
[----:B------:R-:W-:Y:S01]  /*4110*/  VIADD R33, R3, 0xffffffc0 ;  /* 0xffffffc003217836 */ /* 0x000fe20000000000 */
[----:B------:R-:W-:Y:S01]  /*4120*/  FSEL R164, R46, -INF , !P4 ;  /* 0xff8000002ea47808 */ /* 0x000fe20006000000 */
[----:B------:R-:W-:-:S04]  /*4130*/  DEPBAR.LE SB0, 0x0 ;  /* 0x000080000000791a */ /* 0x000fc80000000000 */
[-C--:B------:R-:W-:Y:S01]  /*4140*/  ISETP.GE.AND P6, PT, R33, R132.reuse, PT ;  /* 0x000000842100720c */ /* 0x080fe20003fc6270 */
[----:B------:R-:W-:Y:S01]  /*4150*/  VIADD R33, R3, 0xffffffc8 ;  /* 0xffffffc803217836 */ /* 0x000fe20000000000 */
[----:B------:R-:W-:Y:S01]  /*4160*/  FSEL R166, R44, -INF , !P4 ;  /* 0xff8000002ca67808 */ /* 0x000fe20006000000 */
[----:B------:R-:W-:Y:S01]  /*4170*/  HMMA.16816.F32.BF16 R20, R4, R66, R20 ;  /* 0x000000420414723c */ /* 0x000fe20000041814 */
[-C--:B------:R-:W-:Y:S02]  /*4180*/  ISETP.GE.AND P5, PT, R39, R132.reuse, PT ;  /* 0x000000842700720c */ /* 0x080fe40003fa6270 */
[-C--:B------:R-:W-:Y:S01]  /*4190*/  ISETP.GE.AND P4, PT, R33, R132.reuse, PT ;  /* 0x000000842100720c */ /* 0x080fe20003f86270 */
[----:B------:R-:W-:Y:S01]  /*41a0*/  VIADD R33, R3, 0xffffffc9 ;  /* 0xffffffc903217836 */ /* 0x000fe20000000000 */
[----:B------:R-:W-:Y:S02]  /*41b0*/  FSEL R39, R47, -INF , !P1 ;  /* 0xff8000002f277808 */ /* 0x000fe40004800000 */
[----:B------:R-:W-:Y:S01]  /*41c0*/  FSEL R165, R45, -INF , !P1 ;  /* 0xff8000002da57808 */ /* 0x000fe20004800000 */
[----:B------:R-:W-:Y:S01]  /*41d0*/  VIADD R45, R3, 0xffffffd0 ;  /* 0xffffffd0032d7836 */ /* 0x000fe20000000000 */
[----:B------:R-:W-:-:S02]  /*41e0*/  ISETP.GE.AND P1, PT, R33, R132, PT ;  /* 0x000000842100720c */ /* 0x000fc40003f26270 */
[----:B------:R-:W-:Y:S02]  /*41f0*/  FSEL R33, R42, -INF , !P3 ;  /* 0xff8000002a217808 */ /* 0x000fe40005800000 */
[----:B------:R-:W-:Y:S01]  /*4200*/  FSEL R149, R31, -INF , !P1 ;  /* 0xff8000001f957808 */ /* 0x000fe20004800000 */
[C---:B-1----:R-:W-:Y:S01]  /*4210*/  HMMA.16816.F32.BF16 R16, R4.reuse, R8, R16 ;  /* 0x000000080410723c */ /* 0x042fe20000041810 */
[----:B------:R-:W-:Y:S02]  /*4220*/  FSEL R150, R29, -INF , !P1 ;  /* 0xff8000001d967808 */ /* 0x000fe40004800000 */
[----:B------:R-:W-:Y:S02]  /*4230*/  ISETP.GT.AND P1, PT, R34, 0x1, PT ;  /* 0x000000012200780c */ /* 0x000fe40003f24270 */
[----:B------:R-:W-:Y:S01]  /*4240*/  FSEL R36, R40, -INF , !P3 ;  /* 0xff80000028247808 */ /* 0x000fe20005800000 */
[----:B------:R-:W-:Y:S01]  /*4250*/  HMMA.16816.F32.BF16 R12, R4, R10, R12 ;  /* 0x0000000a040c723c */ /* 0x000fe2000004180c */
[----:B------:R-:W-:Y:S01]  /*4260*/  ISETP.GE.AND P3, PT, R45, R132, PT ;  /* 0x000000842d00720c */ /* 0x000fe20003f66270 */
[C---:B------:R-:W-:Y:S01]  /*4270*/  VIADD R9, R3.reuse, 0xffffffe0 ;  /* 0xffffffe003097836 */ /* 0x040fe20000000000 */
[----:B------:R-:W-:Y:S01]  /*4280*/  FSEL R151, R30, -INF , !P4 ;  /* 0xff8000001e977808 */ /* 0x000fe20006000000 */
[----:B------:R-:W-:Y:S01]  /*4290*/  VIADD R45, R3, 0xffffffd1 ;  /* 0xffffffd1032d7836 */ /* 0x000fe20000000000 */
[----:B------:R-:W-:-:S02]  /*42a0*/  FSEL R147, R28, -INF , !P4 ;  /* 0xff8000001c937808 */ /* 0x000fc40006000000 */
[----:B------:R-:W-:Y:S01]  /*42b0*/  FSEL R63, R43, -INF , !P2 ;  /* 0xff8000002b3f7808 */ /* 0x000fe20005000000 */
[----:B------:R-:W-:Y:S01]  /*42c0*/  VIADD R11, R3, 0xffffffe1 ;  /* 0xffffffe1030b7836 */ /* 0x000fe20000000000 */
[----:B------:R-:W-:Y:S01]  /*42d0*/  FSEL R38, R41, -INF , !P2 ;  /* 0xff80000029267808 */ /* 0x000fe20005000000 */
[----:B------:R-:W-:Y:S01]  /*42e0*/  VIADD R41, R3, 0xffffffd8 ;  /* 0xffffffd803297836 */ /* 0x000fe20000000000 */
[-C--:B------:R-:W-:Y:S01]  /*42f0*/  ISETP.GE.AND P4, PT, R9, R132.reuse, PT ;  /* 0x000000840900720c */ /* 0x080fe20003f86270 */
[----:B------:R-:W-:Y:S01]  /*4300*/  VIADD R9, R3, 0xffffffe8 ;  /* 0xffffffe803097836 */ /* 0x000fe20000000000 */
[----:B------:R-:W-:Y:S01]  /*4310*/  ISETP.GE.AND P2, PT, R45, R132, PT ;  /* 0x000000842d00720c */ /* 0x000fe20003f46270 */
[----:B--2---:R-:W-:Y:S01]  /*4320*/  HMMA.16816.F32.BF16 R112, R4, R24, R112 ;  /* 0x000000180470723c */ /* 0x004fe20000041870 */
[----:B------:R-:W1:Y:S01]  /*4330*/  @!P1 LDC.64 R234, c[0x0][0x218] ;  /* 0x00008600ffea9b82 */ /* 0x000e620000000a00 */
[----:B------:R-:W-:Y:S02]  /*4340*/  FSEL R152, R58, -INF , !P6 ;  /* 0xff8000003a987808 */ /* 0x000fe40007000000 */
[----:B------:R-:W-:-:S02]  /*4350*/  FSEL R160, R51, -INF , !P2 ;  /* 0xff80000033a07808 */ /* 0x000fc40005000000 */
[----:B------:R-:W-:Y:S01]  /*4360*/  FSEL R162, R49, -INF , !P2 ;  /* 0xff80000031a27808 */ /* 0x000fe20005000000 */
[----:B------:R-:W-:Y:S01]  /*4370*/  HMMA.16816.F32.BF16 R108, R4, R26, R108 ;  /* 0x0000001a046c723c */ /* 0x000fe2000004186c */
[----:B------:R-:W-:Y:S02]  /*4380*/  FSEL R155, R56, -INF , !P6 ;  /* 0xff800000389b7808 */ /* 0x000fe40007000000 */
[-C--:B------:R-:W-:Y:S01]  /*4390*/  ISETP.GE.AND P2, PT, R9, R132.reuse, PT ;  /* 0x000000840900720c */ /* 0x080fe20003f46270 */
[----:B------:R-:W-:Y:S01]  /*43a0*/  VIADD R9, R3, 0xffffffe9 ;  /* 0xffffffe903097836 */ /* 0x000fe20000000000 */
[----:B------:R-:W-:Y:S01]  /*43b0*/  ISETP.GE.AND P6, PT, R41, R132, PT ;  /* 0x000000842900720c */ /* 0x000fe20003fc6270 */
[----:B------:R-:W-:Y:S01]  /*43c0*/  VIADD R41, R3, 0xffffffd9 ;  /* 0xffffffd903297836 */ /* 0x000fe20000000000 */
[----:B------:R-:W-:Y:S01]  /*43d0*/  FSEL R146, R59, -INF , !P5 ;  /* 0xff8000003b927808 */ /* 0x000fe20006800000 */
[----:B------:R-:W-:Y:S01]  /*43e0*/  VIADD R5, R3, 0xfffffff8 ;  /* 0xfffffff803057836 */ /* 0x000fe20000000000 */
[----:B------:R-:W-:Y:S01]  /*43f0*/  FSEL R157, R22, -INF , !P6 ;  /* 0xff800000169d7808 */ /* 0x000fe20007000000 */
[----:B------:R-:W-:Y:S01]  /*4400*/  IMAD.IADD R4, R134, 0x1, R127 ;  /* 0x0000000186047824 */ /* 0x000fe200078e027f */
[----:B------:R-:W-:-:S02]  /*4410*/  FSEL R159, R20, -INF , !P6 ;  /* 0xff800000149f7808 */ /* 0x000fc40007000000 */
[----:B------:R-:W-:Y:S02]  /*4420*/  FSEL R154, R57, -INF , !P5 ;  /* 0xff800000399a7808 */ /* 0x000fe40006800000 */
[-C--:B------:R-:W-:Y:S01]  /*4430*/  ISETP.GE.AND P6, PT, R9, R132.reuse, PT ;  /* 0x000000840900720c */ /* 0x080fe20003fc6270 */
[----:B------:R-:W-:Y:S01]  /*4440*/  VIADD R9, R3, 0xfffffff0 ;  /* 0xfffffff003097836 */ /* 0x000fe20000000000 */
[----:B------:R-:W-:Y:S02]  /*4450*/  ISETP.GE.AND P5, PT, R41, R132, PT ;  /* 0x000000842900720c */ /* 0x000fe40003fa6270 */
[----:B------:R-:W-:Y:S02]  /*4460*/  FSEL R161, R50, -INF , !P3 ;  /* 0xff80000032a17808 */ /* 0x000fe40005800000 */
[----:B------:R-:W-:Y:S02]  /*4470*/  FSEL R156, R23, -INF , !P5 ;  /* 0xff800000179c7808 */ /* 0x000fe40006800000 */
[----:B------:R-:W-:-:S02]  /*4480*/  FSEL R158, R21, -INF , !P5 ;  /* 0xff800000159e7808 */ /* 0x000fc40006800000 */
[-C--:B------:R-:W-:Y:S01]  /*4490*/  ISETP.GE.AND P5, PT, R9, R132.reuse, PT ;  /* 0x000000840900720c */ /* 0x080fe20003fa6270 */
[C---:B------:R-:W-:Y:S01]  /*44a0*/  VIADD R9, R3.reuse, 0xfffffff1 ;  /* 0xfffffff103097836 */ /* 0x040fe20000000000 */
[----:B------:R-:W-:Y:S01]  /*44b0*/  FSEL R163, R48, -INF , !P3 ;  /* 0xff80000030a37808 */ /* 0x000fe20005800000 */
[----:B------:R-:W-:Y:S01]  /*44c0*/  VIADD R3, R3, 0xfffffff9 ;  /* 0xfffffff903037836 */ /* 0x000fe20000000000 */
[----:B------:R-:W-:Y:S02]  /*44d0*/  FSEL R143, R18, -INF , !P4 ;  /* 0xff800000128f7808 */ /* 0x000fe40006000000 */
[----:B------:R-:W-:Y:S02]  /*44e0*/  FSEL R153, R16, -INF , !P4 ;  /* 0xff80000010997808 */ /* 0x000fe40006000000 */
[-C--:B------:R-:W-:Y:S02]  /*44f0*/  ISETP.GE.AND P3, PT, R11, R132.reuse, PT ;  /* 0x000000840b00720c */ /* 0x080fe40003f66270 */
[----:B------:R-:W-:-:S02]  /*4500*/  ISETP.GE.AND P4, PT, R9, R132, PT ;  /* 0x000000840900720c */ /* 0x000fc40003f86270 */
[----:B------:R-:W-:Y:S02]  /*4510*/  FSEL R142, R19, -INF , !P3 ;  /* 0xff800000138e7808 */ /* 0x000fe40005800000 */
[----:B------:R-:W-:Y:S02]  /*4520*/  FSEL R148, R17, -INF , !P3 ;  /* 0xff80000011947808 */ /* 0x000fe40005800000 */
[----:B------:R-:W-:Y:S02]  /*4530*/  FSEL R139, R14, -INF , !P2 ;  /* 0xff8000000e8b7808 */ /* 0x000fe40005000000 */
[----:B------:R-:W-:Y:S02]  /*4540*/  FSEL R141, R12, -INF , !P2 ;  /* 0xff8000000c8d7808 */ /* 0x000fe40005000000 */
[----:B------:R-:W-:Y:S02]  /*4550*/  FSEL R134, R115, -INF , !P4 ;  /* 0xff80000073867808 */ /* 0x000fe40006000000 */
[----:B------:R-:W-:Y:S01]  /*4560*/  FSEL R136, R113, -INF , !P4 ;  /* 0xff80000071887808 */ /* 0x000fe20006000000 */
[----:B------:R-:W-:Y:S01]  /*4570*/  BAR.SYNC.DEFER_BLOCKING 0x0 ;  /* 0x0000000000007b1d */ /* 0x000fe20000010000 */
[----:B------:R-:W-:-:S02]  /*4580*/  ISETP.GE.AND P3, PT, R5, R132, PT ;  /* 0x000000840500720c */ /* 0x000fc40003f66270 */
[----:B------:R-:W-:Y:S01]  /*4590*/  ISETP.GE.AND P2, PT, R3, R132, PT ;  /* 0x000000840300720c */ /* 0x000fe20003f46270 */
[----:B------:R-:W-:Y:S01]  /*45a0*/  VIADD R3, R218, 0x7800 ;  /* 0x00007800da037836 */ /* 0x000fe20000000000 */
[----:B-1----:R-:W-:Y:S02]  /*45b0*/  @!P1 LEA R234, P4, R128, R234, 0x1 ;  /* 0x000000ea80ea9211 */ /* 0x002fe400078808ff */
[----:B------:R-:W-:Y:S02]  /*45c0*/  FSEL R138, R15, -INF , !P6 ;  /* 0xff8000000f8a7808 */ /* 0x000fe40007000000 */
[----:B------:R-:W-:Y:S02]  /*45d0*/  FSEL R140, R13, -INF , !P6 ;  /* 0xff8000000d8c7808 */ /* 0x000fe40007000000 */
[----:B------:R-:W-:Y:S02]  /*45e0*/  FSEL R135, R114, -INF , !P5 ;  /* 0xff80000072877808 */ /* 0x000fe40006800000 */
[----:B------:R-:W-:-:S02]  /*45f0*/  FSEL R137, R112, -INF , !P5 ;  /* 0xff80000070897808 */ /* 0x000fc40006800000 */
[----:B------:R-:W-:Y:S02]  /*4600*/  FSEL R66, R110, -INF , !P3 ;  /* 0xff8000006e427808 */ /* 0x000fe40005800000 */
[----:B------:R-:W-:Y:S02]  /*4610*/  FSEL R133, R108, -INF , !P3 ;  /* 0xff8000006c857808 */ /* 0x000fe40005800000 */
[----:B------:R-:W-:Y:S02]  /*4620*/  FSEL R65, R111, -INF , !P2 ;  /* 0xff8000006f417808 */ /* 0x000fe40005000000 */
[----:B------:R-:W-:Y:S02]  /*4630*/  FSEL R132, R109, -INF , !P2 ;  /* 0xff8000006d847808 */ /* 0x000fe40005000000 */
[----:B------:R-:W-:Y:S01]  /*4640*/  @!P1 LEA.HI.X R235, R128, R235, R131, 0x1, P4 ;  /* 0x000000eb80eb9211 */ /* 0x000fe200020f0c83 */
[----:B------:R-:W-:Y:S06]  /*4650*/  @!P1 BRA `(.L_x_851) ;  /* 0x0000000400989947 */ /* 0x000fec0003800000 */
[----:B------:R-:W-:Y:S05]  /*4660*/  @!P0 BRA `(.L_x_852) ;  /* 0x0000000000e88947 */ /* 0x000fea0003800000 */
[----:B------:R-:W1:Y:S01]  /*4670*/  LDC R6, c[0x0][0x380] ;  /* 0x0000e000ff067b82 */ /* 0x000e620000000800 */
[----:B------:R-:W-:Y:S01]  /*4680*/  IADD3 R13, R126, -0x100, RZ ;  /* 0xffffff007e0d7810 */ /* 0x000fe20007ffe0ff */
[----:B------:R-:W-:Y:S01]  /*4690*/  ULDC.64 UR6, c[0x0][0x230] ;  /* 0x00008c0000067ab9 */ /* 0x000fe20000000a00 */
[----:B------:R-:W-:Y:S02]  /*46a0*/  IABS R9, R35 ;  /* 0x0000002300097213 */ /* 0x000fe40000000000 */
[----:B------:R-:W-:Y:S02]  /*46b0*/  IABS R7, R13 ;  /* 0x0000000d00077213 */ /* 0x000fe40000000000 */
[-C--:B-1----:R-:W-:Y:S02]  /*46c0*/  IABS R5, R6.reuse ;  /* 0x0000000600057213 */ /* 0x082fe40000000000 */
[-C--:B------:R-:W-:Y:S02]  /*46d0*/  LOP3.LUT R35, R35, R6.reuse, RZ, 0x3c, !PT ;  /* 0x0000000623237212 */ /* 0x080fe400078e3cff */
[----:B------:R-:W1:Y:S01]  /*46e0*/  I2F.RP R12, R5 ;  /* 0x00000005000c7306 */ /* 0x000e620000209400 */
[----:B------:R-:W-:-:S02]  /*46f0*/  LOP3.LUT R13, R13, R6, RZ, 0x3c, !PT ;  /* 0x000000060d0d7212 */ /* 0x000fc400078e3cff */
[----:B------:R-:W-:Y:S02]  /*4700*/  ISETP.GE.AND P3, PT, R35, RZ, PT ;  /* 0x000000ff2300720c */ /* 0x000fe40003f66270 */
[----:B------:R-:W-:-:S03]  /*4710*/  ISETP.GE.AND P1, PT, R13, RZ, PT ;  /* 0x000000ff0d00720c */ /* 0x000fc60003f26270 */
[----:B-1----:R-:W1:Y:S02]  /*4720*/  MUFU.RCP R10, R12 ;  /* 0x0000000c000a7308 */ /* 0x002e640000001000 */
[----:B-1----:R-:W-:-:S06]  /*4730*/  VIADD R10, R10, 0xffffffe ;  /* 0x0ffffffe0a0a7836 */ /* 0x002fcc0000000000 */
[----:B------:R-:W1:Y:S02]  /*4740*/  F2I.FTZ.U32.TRUNC.NTZ R11, R10 ;  /* 0x0000000a000b7305 */ /* 0x000e64000021f000 */
[----:B-1----:R-:W-:Y:S02]  /*4750*/  IMAD.MOV R8, RZ, RZ, -R11 ;  /* 0x000000ffff087224 */ /* 0x002fe400078e0a0b */
[----:B------:R-:W-:Y:S02]  /*4760*/  IMAD.MOV.U32 R10, RZ, RZ, RZ ;  /* 0x000000ffff0a7224 */ /* 0x000fe400078e00ff */
[----:B------:R-:W-:-:S04]  /*4770*/  IMAD R8, R8, R5, RZ ;  /* 0x0000000508087224 */ /* 0x000fc800078e02ff */
[----:B------:R-:W-:-:S06]  /*4780*/  IMAD.HI.U32 R8, R11, R8, R10 ;  /* 0x000000080b087227 */ /* 0x000fcc00078e000a */
[----:B------:R-:W-:-:S04]  /*4790*/  IMAD.HI.U32 R12, R8, R9, RZ ;  /* 0x00000009080c7227 */ /* 0x000fc800078e00ff */
[----:B------:R-:W-:Y:S01]  /*47a0*/  IMAD.HI.U32 R11, R8, R7, RZ ;  /* 0x00000007080b7227 */ /* 0x000fe200078e00ff */
[----:B------:R-:W-:-:S03]  /*47b0*/  IADD3 R10, -R12, RZ, RZ ;  /* 0x000000ff0c0a7210 */ /* 0x000fc60007ffe1ff */
[----:B------:R-:W-:Y:S02]  /*47c0*/  IMAD.MOV R8, RZ, RZ, -R11 ;  /* 0x000000ffff087224 */ /* 0x000fe400078e0a0b */
[C---:B------:R-:W-:Y:S01]  /*47d0*/  IMAD R10, R5.reuse, R10, R9 ;  /* 0x0000000a050a7224 */ /* 0x040fe200078e0209 */
[----:B------:R-:W-:Y:S01]  /*47e0*/  LOP3.LUT R9, RZ, R6, RZ, 0x33, !PT ;  /* 0x00000006ff097212 */ /* 0x000fe200078e33ff */
[----:B------:R-:W-:-:S03]  /*47f0*/  IMAD R8, R5, R8, R7 ;  /* 0x0000000805087224 */ /* 0x000fc600078e0207 */
[C---:B------:R-:W-:Y:S02]  /*4800*/  ISETP.GT.U32.AND P4, PT, R5.reuse, R10, PT ;  /* 0x0000000a0500720c */ /* 0x040fe40003f84070 */
[----:B------:R-:W-:-:S11]  /*4810*/  ISETP.GT.U32.AND P2, PT, R5, R8, PT ;  /* 0x000000080500720c */ /* 0x000fd60003f44070 */
[-C--:B------:R-:W-:Y:S02]  /*4820*/  @!P4 IADD3 R10, R10, -R5.reuse, RZ ;  /* 0x800000050a0ac210 */ /* 0x080fe40007ffe0ff */
[----:B------:R-:W-:Y:S01]  /*4830*/  @!P2 IMAD.IADD R8, R8, 0x1, -R5 ;  /* 0x000000010808a824 */ /* 0x000fe200078e0a05 */
[----:B------:R-:W-:Y:S01]  /*4840*/  @!P4 IADD3 R12, R12, 0x1, RZ ;  /* 0x000000010c0cc810 */ /* 0x000fe20007ffe0ff */
[----:B------:R-:W-:Y:S01]  /*4850*/  @!P2 VIADD R11, R11, 0x1 ;  /* 0x000000010b0ba836 */ /* 0x000fe20000000000 */
[-C--:B------:R-:W-:Y:S02]  /*4860*/  ISETP.GE.U32.AND P6, PT, R10, R5.reuse, PT ;  /* 0x000000050a00720c */ /* 0x080fe40003fc6070 */
[----:B------:R-:W-:Y:S02]  /*4870*/  ISETP.GE.U32.AND P5, PT, R8, R5, PT ;  /* 0x000000050800720c */ /* 0x000fe40003fa6070 */
[----:B------:R-:W-:-:S09]  /*4880*/  ISETP.NE.AND P2, PT, R6, RZ, PT ;  /* 0x000000ff0600720c */ /* 0x000fd20003f45270 */
[----:B------:R-:W-:Y:S02]  /*4890*/  @P6 IADD3 R12, R12, 0x1, RZ ;  /* 0x000000010c0c6810 */ /* 0x000fe40007ffe0ff */
[----:B------:R-:W-:Y:S02]  /*48a0*/  @P5 VIADD R11, R11, 0x1 ;  /* 0x000000010b0b5836 */ /* 0x000fe40000000000 */
[----:B------:R-:W-:Y:S02]  /*48b0*/  @!P3 IADD3 R12, -R12, RZ, RZ ;  /* 0x000000ff0c0cb210 */ /* 0x000fe40007ffe1ff */
[----:B------:R-:W-:Y:S02]  /*48c0*/  @!P1 IMAD.MOV R11, RZ, RZ, -R11 ;  /* 0x000000ffff0b9224 */ /* 0x000fe400078e0a0b */
[----:B------:R-:W-:-:S03]  /*48d0*/  SEL R5, R9, R12, !P2 ;  /* 0x0000000c09057207 */ /* 0x000fc60005000000 */
[----:B------:R-:W-:Y:S02]  /*48e0*/  SEL R9, R9, R11, !P2 ;  /* 0x0000000b09097207 */ /* 0x000fe40005000000 */
[----:B------:R-:W-:-:S04]  /*48f0*/  IMAD.WIDE R14, R5, 0x4, R232 ;  /* 0x00000004050e7825 */ /* 0x000fc800078e02e8 */
[----:B------:R-:W-:Y:S01]  /*4900*/  IMAD.WIDE R12, R9, 0x4, R232 ;  /* 0x00000004090c7825 */ /* 0x000fe200078e02e8 */
[----:B------:R-:W2:Y:S04]  /*4910*/  LDG.E R8, desc[UR12][R14.64] ;  /* 0x0000000c0e087981 */ /* 0x000ea8000c1e1900 */
[----:B------:R-:W2:Y:S01]  /*4920*/  LDG.E R7, desc[UR12][R12.64] ;  /* 0x0000000c0c077981 */ /* 0x000ea2000c1e1900 */
[----:B------:R-:W-:-:S05]  /*4930*/  IADD3 R5, R5, -R9, RZ ;  /* 0x8000000905057210 */ /* 0x000fca0007ffe0ff */
[----:B------:R-:W-:-:S04]  /*4940*/  IMAD R6, R5, R6, -0x80 ;  /* 0xffffff8005067424 */ /* 0x000fc800078e0206 */
[----:B------:R-:W-:Y:S01]  /*4950*/  IMAD.WIDE.U32 R10, R6, R124, RZ ;  /* 0x0000007c060a7225 */ /* 0x000fe200078e00ff */
[----:B------:R-:W-:-:S05]  /*4960*/  SHF.R.S32.HI R5, RZ, 0x1f, R6 ;  /* 0x0000001fff057819 */ /* 0x000fca0000011406 */
[----:B------:R-:W-:-:S04]  /*4970*/  IMAD R5, R5, R124, RZ ;  /* 0x0000007c05057224 */ /* 0x000fc800078e02ff */
[----:B------:R-:W-:-:S05]  /*4980*/  IMAD R5, R6, R125, R5 ;  /* 0x0000007d06057224 */ /* 0x000fca00078e0205 */
[----:B------:R-:W-:Y:S01]  /*4990*/  IADD3 R11, R11, R5, RZ ;  /* 0x000000050b0b7210 */ /* 0x000fe20007ffe0ff */
[----:B--2---:R-:W-:-:S05]  /*49a0*/  IMAD.IADD R7, R7, 0x1, -R8 ;  /* 0x0000000107077824 */ /* 0x004fca00078e0a08 */
[----:B------:R-:W-:-:S05]  /*49b0*/  SHF.R.S32.HI R8, RZ, 0x1f, R7 ;  /* 0x0000001fff087819 */ /* 0x000fca0000011407 */
[----:B------:R-:W-:-:S04]  /*49c0*/  IMAD R8, R8, UR6, RZ ;  /* 0x0000000608087c24 */ /* 0x000fc8000f8e02ff */
[C---:B------:R-:W-:Y:S02]  /*49d0*/  IMAD R8, R7.reuse, UR7, R8 ;  /* 0x0000000707087c24 */ /* 0x040fe4000f8e0208 */
[----:B------:R-:W-:-:S04]  /*49e0*/  IMAD.WIDE.U32 R6, R7, UR6, R10 ;  /* 0x0000000607067c25 */ /* 0x000fc8000f8e000a */
[----:B------:R-:W-:Y:S01]  /*49f0*/  IMAD.IADD R5, R7, 0x1, R8 ;  /* 0x0000000107057824 */ /* 0x000fe200078e0208 */
[----:B------:R-:W-:Y:S06]  /*4a00*/  BRA `(.L_x_853) ;  /* 0x0000000000087947 */ /* 0x000fec0003800000 */
.L_x_852:
[----:B------:R-:W-:-:S04]  /*4a10*/  LEA R6, -R124, RZ, 0x7 ;  /* 0x000000ff7c067211 */ /* 0x000fc800078e39ff */
[----:B------:R-:W-:-:S07]  /*4a20*/  SHF.R.S32.HI R5, RZ, 0x1f, R6 ;  /* 0x0000001fff057819 */ /* 0x000fce0000011406 */
.L_x_853:
[----:B------:R-:W-:Y:S01]  /*4a30*/  IADD3 R6, P1, R6, R128, RZ ;  /* 0x0000008006067210 */ /* 0x000fe20007f3e0ff */
[----:B------:R-:W-:Y:S01]  /*4a40*/  ULDC.64 UR6, c[0x0][0x218] ;  /* 0x0000860000067ab9 */ /* 0x000fe20000000a00 */
[C---:B------:R-:W-:Y:S01]  /*4a50*/  IMAD.SHL.U32 R7, R124.reuse, 0x20, RZ ;  /* 0x000000207c077824 */ /* 0x040fe200078e00ff */
[----:B------:R-:W-:Y:S02]  /*4a60*/  SHF.L.U64.HI R124, R124, 0x5, R125 ;  /* 0x000000057c7c7819 */ /* 0x000fe4000001027d */
[----:B------:R-:W-:Y:S01]  /*4a70*/  IMAD.X R5, R5, 0x1, R131, P1 ;  /* 0x0000000105057824 */ /* 0x000fe200008e0683 */
[----:B------:R-:W-:-:S04]  /*4a80*/  LEA R234, P2, R6, UR6, 0x1 ;  /* 0x0000000606ea7c11 */ /* 0x000fc8000f8408ff */
[----:B------:R-:W-:Y:S02]  /*4a90*/  IADD3 R8, P1, R7, R234, RZ ;  /* 0x000000ea07087210 */ /* 0x000fe40007f3e0ff */
[----:B------:R-:W-:Y:S02]  /*4aa0*/  LEA.HI.X R235, R6, UR7, R5, 0x1, P2 ;  /* 0x0000000706eb7c11 */ /* 0x000fe400090f0c05 */
[----:B------:R-:W-:-:S03]  /*4ab0*/  IADD3 R16, P2, R8, R7, RZ ;  /* 0x0000000708107210 */ /* 0x000fc60007f5e0ff */
[----:B------:R-:W-:Y:S01]  /*4ac0*/  IMAD.X R9, R124, 0x1, R235, P1 ;  /* 0x000000017c097824 */ /* 0x000fe200008e06eb */
[-C--:B------:R-:W-:Y:S01]  /*4ad0*/  IADD3 R14, P1, R16, R7.reuse, RZ ;  /* 0x00000007100e7210 */ /* 0x080fe20007f3e0ff */
[----:B------:R-:W-:Y:S01]  /*4ae0*/  @!PT LDS RZ, [RZ] ;  /* 0x00000000fffff984 */ /* 0x000fe20000000800 */
[----:B------:R-:W-:Y:S01]  /*4af0*/  @!PT LDS RZ, [RZ] ;  /* 0x00000000fffff984 */ /* 0x000fe20000000800 */
[----:B------:R-:W-:Y:S01]  /*4b00*/  @!PT LDS RZ, [RZ] ;  /* 0x00000000fffff984 */ /* 0x000fe20000000800 */
[----:B------:R1:W-:Y:S02]  /*4b10*/  LDGSTS.E.BYPASS.LTC128B.128 [R227+0x4000], desc[UR12][R234.64] ;  /* 0x04000000eae37fae */ /* 0x0003e4000b901d4c */
[--C-:B------:R-:W-:Y:S01]  /*4b20*/  IMAD.X R17, R9, 0x1, R124.reuse, P2 ;  /* 0x0000000109117824 */ /* 0x100fe200010e067c */
[-C--:B------:R-:W-:Y:S01]  /*4b30*/  IADD3 R12, P2, R14, R7.reuse, RZ ;  /* 0x000000070e0c7210 */ /* 0x080fe20007f5e0ff */
        /* <DEDUP_REMOVED lines=8> */
[----:B------:R-:W-:Y:S01]  /*4bc0*/  IADD3 R18, P1, R6, R7, RZ ;  /* 0x0000000706127210 */ /* 0x000fe20007f3e0ff */
[----:B------:R1:W-:Y:S02]  /*4bd0*/  LDGSTS.E.BYPASS.LTC128B.128 [R227+0x5000], desc[UR12][R16.64] ;  /* 0x0500000010e37fae */ /* 0x0003e4000b901d4c */
[----:B------:R-:W-:-:S02]  /*4be0*/  IMAD.X R7, R11, 0x1, R124, P2 ;  /* 0x000000010b077824 */ /* 0x000fc400010e067c */
[----:B------:R1:W-:Y:S02]  /*4bf0*/  LDGSTS.E.BYPASS.LTC128B.128 [R227+0x9000], desc[UR12][R16.64+0x80] ;  /* 0x0900008010e37fae */ /* 0x0003e4000b901d4c */
[----:B------:R-:W-:Y:S02]  /*4c00*/  IMAD.X R19, R7, 0x1, R124, P1 ;  /* 0x0000000107137824 */ /* 0x000fe400008e067c */
[----:B------:R1:W-:Y:S04]  /*4c10*/  LDGSTS.E.BYPASS.LTC128B.128 [R227+0x5800], desc[UR12][R14.64] ;  /* 0x058000000ee37fae */ /* 0x0003e8000b901d4c */
        /* <DEDUP_REMOVED lines=9> */
[----:B------:R-:W0:Y:S02]  /*4cb0*/  LDGDEPBAR ;  /* 0x00000000000079af */ /* 0x000e240000000000 */
.L_x_851:
[----:B------:R-:W-:Y:S01]  /*4cc0*/  FMNMX R5, R68, R69, !PT ;  /* 0x0000004544057209 */ /* 0x000fe20007800000 */
[----:B------:R-:W-:Y:S01]  /*4cd0*/  ULDC UR5, c[0x0][0x2ec] ;  /* 0x0000bb0000057ab9 */ /* 0x000fe20000000800 */
[----:B------:R-:W-:Y:S01]  /*4ce0*/  LEA R215, R4, UR4, 0x1 ;  /* 0x0000000404d77c11 */ /* 0x000fe2000f8e08ff */
[C---:B------:R-:W-:Y:S01]  /*4cf0*/  FMUL R56, R83.reuse, UR5 ;  /* 0x0000000553387c20 */ /* 0x040fe20008400000 */
[C---:B-1----:R-:W-:Y:S01]  /*4d00*/  FMNMX R6, R82.reuse, R5, !PT ;  /* 0x0000000552067209 */ /* 0x042fe20007800000 */
[----:B------:R-:W-:Y:S01]  /*4d10*/  FMUL R82, R82, UR5 ;  /* 0x0000000552527c20 */ /* 0x000fe20008400000 */
[----:B------:R-:W-:Y:S01]  /*4d20*/  FMUL R62, R68, UR5 ;  /* 0x00000005443e7c20 */ /* 0x000fe20008400000 */
[----:B------:R-:W-:Y:S01]  /*4d30*/  FMUL R54, R84, UR5 ;  /* 0x0000000554367c20 */ /* 0x000fe20008400000 */
[----:B------:R-:W-:Y:S01]  /*4d40*/  FMNMX R5, R83, R6, !PT ;  /* 0x0000000653057209 */ /* 0x000fe20007800000 */
[----:B------:R-:W-:Y:S01]  /*4d50*/  FMUL R59, R71, UR5 ;  /* 0x00000005473b7c20 */ /* 0x000fe20008400000 */
[----:B------:R-:W-:Y:S01]  /*4d60*/  FMUL R55, R76, UR5 ;  /* 0x000000054c377c20 */ /* 0x000fe20008400000 */
[----:B------:R-:W-:Y:S01]  /*4d70*/  LEA R213, R2, R215, 0x1 ;  /* 0x000000d702d57211 */ /* 0x000fe200078e08ff */
[----:B------:R-:W-:Y:S01]  /*4d80*/  FMUL R49, R78, UR5 ;  /* 0x000000054e317c20 */ /* 0x000fe20008400000 */
[----:B------:R-:W-:Y:S01]  /*4d90*/  FMNMX R6, R84, R5, !PT ;  /* 0x0000000554067209 */ /* 0x000fe20007800000 */
[----:B------:R-:W-:Y:S01]  /*4da0*/  FMUL R47, R80, UR5 ;  /* 0x00000005502f7c20 */ /* 0x000fe20008400000 */
[----:B------:R-:W-:Y:S01]  /*4db0*/  LEA R211, R0, R213, 0x1 ;  /* 0x000000d500d37211 */ /* 0x000fe200078e08ff */
[----:B------:R-:W-:Y:S01]  /*4dc0*/  FMUL R4, R86, UR5 ;  /* 0x0000000556047c20 */ /* 0x000fe20008400000 */
[----:B------:R-:W-:Y:S01]  /*4dd0*/  FMNMX R5, R85, R6, !PT ;  /* 0x0000000655057209 */ /* 0x000fe20007800000 */
[----:B------:R-:W-:Y:S01]  /*4de0*/  FMUL R48, R87, UR5 ;  /* 0x0000000557307c20 */ /* 0x000fe20008400000 */
[----:B------:R-:W-:Y:S01]  /*4df0*/  FMNMX R6, R70, R71, !PT ;  /* 0x0000004746067209 */ /* 0x000fe20007800000 */
[----:B------:R-:W-:Y:S01]  /*4e00*/  LDSM.16.MT88.4 R92, [R211+0xc000] ;  /* 0x00c00000d35c783b */ /* 0x000fe20000004200 */
[----:B------:R-:W-:Y:S01]  /*4e10*/  FMNMX R8, R86, R5, !PT ;  /* 0x0000000556087209 */ /* 0x000fe20007800000 */
[----:B------:R-:W-:Y:S01]  /*4e20*/  FMUL R44, R172, UR5 ;  /* 0x00000005ac2c7c20 */ /* 0x000fe20008400000 */
[C---:B------:R-:W-:Y:S01]  /*4e30*/  FMNMX R5, R77.reuse, R6, !PT ;  /* 0x000000064d057209 */ /* 0x040fe20007800000 */
[----:B------:R-:W-:Y:S01]  /*4e40*/  FMUL R77, R77, UR5 ;  /* 0x000000054d4d7c20 */ /* 0x000fe20008400000 */
[----:B------:R-:W-:Y:S01]  /*4e50*/  FMNMX R8, R87, R8, !PT ;  /* 0x0000000857087209 */ /* 0x000fe20007800000 */
[----:B------:R-:W-:Y:S01]  /*4e60*/  LDSM.16.MT88.4 R12, [R213+0xc800] ;  /* 0x00c80000d50c783b */ /* 0x000fe20000004200 */
[----:B------:R-:W-:Y:S01]  /*4e70*/  LEA R212, R0, R215, 0x1 ;  /* 0x000000d700d47211 */ /* 0x000fe200078e08ff */
[C---:B------:R-:W-:Y:S01]  /*4e80*/  FMUL R0, R173.reuse, UR5 ;  /* 0x00000005ad007c20 */ /* 0x040fe20008400000 */
[----:B------:R-:W-:Y:S01]  /*4e90*/  FMNMX R7, R173, R8, !PT ;  /* 0x00000008ad077209 */ /* 0x000fe20007800000 */
[----:B------:R-:W-:Y:S01]  /*4ea0*/  LDSM.16.MT88.4 R96, [R215+0x10000] ;  /* 0x01000000d760783b */ /* 0x000fe20000004200 */
[----:B------:R-:W-:Y:S01]  /*4eb0*/  FMNMX R8, R76, R5, !PT ;  /* 0x000000054c087209 */ /* 0x000fe20007800000 */
[----:B------:R-:W-:Y:S01]  /*4ec0*/  FMUL R41, R170, UR5 ;  /* 0x00000005aa297c20 */ /* 0x000fe20008400000 */
[----:B------:R-:W-:Y:S01]  /*4ed0*/  FMNMX R6, R172, R7, !PT ;  /* 0x00000007ac067209 */ /* 0x000fe20007800000 */
[----:B------:R-:W-:Y:S01]  /*4ee0*/  LDSM.16.MT88.4 R108, [R212+0x10000] ;  /* 0x01000000d46c783b */ /* 0x000fe20000004200 */
[----:B------:R-:W-:Y:S01]  /*4ef0*/  FMNMX R7, R79, R8, !PT ;  /* 0x000000084f077209 */ /* 0x000fe20007800000 */
[----:B------:R-:W-:Y:S01]  /*4f00*/  FMUL R40, R171, UR5 ;  /* 0x00000005ab287c20 */ /* 0x000fe20008400000 */
[----:B------:R-:W-:Y:S01]  /*4f10*/  FMNMX R6, R169, R6, !PT ;  /* 0x00000006a9067209 */ /* 0x000fe20007800000 */
[----:B------:R-:W-:Y:S01]  /*4f20*/  LDSM.16.MT88.4 R120, [R213+0x10000] ;  /* 0x01000000d578783b */ /* 0x000fe20000004200 */
[----:B------:R-:W-:-:S02]  /*4f30*/  FMNMX R8, R78, R7, !PT ;  /* 0x000000074e087209 */ /* 0x000fc40007800000 */
[----:B------:R-:W-:Y:S01]  /*4f40*/  FMNMX R5, R171, R6, !PT ;  /* 0x00000006ab057209 */ /* 0x000fe20007800000 */
[----:B------:R-:W-:Y:S03]  /*4f50*/  LDSM.16.MT88.4 R20, [R211+0x10000] ;  /* 0x01000000d314783b */ /* 0x000fe60000004200 */
[----:B------:R-:W-:Y:S01]  /*4f60*/  FMNMX R6, R166, R5, !PT ;  /* 0x00000005a6067209 */ /* 0x000fe20007800000 */
[----:B------:R-:W-:Y:S01]  /*4f70*/  LDSM.16.MT88.4 R16, [R215+0xc800] ;  /* 0x00c80000d710783b */ /* 0x000fe20000004200 */
[C---:B------:R-:W-:Y:S01]  /*4f80*/  FMNMX R5, R81.reuse, R8, !PT ;  /* 0x0000000851057209 */ /* 0x040fe20007800000 */
[----:B------:R-:W-:Y:S01]  /*4f90*/  FMUL R81, R81, UR5 ;  /* 0x0000000551517c20 */ /* 0x000fe20008400000 */
[----:B------:R-:W-:Y:S01]  /*4fa0*/  FMNMX R7, R165, R6, !PT ;  /* 0x00000006a5077209 */ /* 0x000fe20007800000 */
[----:B------:R-:W-:Y:S01]  /*4fb0*/  LDSM.16.MT88.4 R28, [R211+0x10800] ;  /* 0x01080000d31c783b */ /* 0x000fe20000004200 */
[----:B------:R-:W-:Y:S01]  /*4fc0*/  FMNMX R5, R80, R5, !PT ;  /* 0x0000000550057209 */ /* 0x000fe20007800000 */
[----:B------:R-:W-:Y:S01]  /*4fd0*/  FMUL R166, R166, UR5 ;  /* 0x00000005a6a67c20 */ /* 0x000fe20008400000 */
[----:B------:R-:W-:-:S02]  /*4fe0*/  FMNMX R7, R36, R7, !PT ;  /* 0x0000000724077209 */ /* 0x000fc40007800000 */
[----:B------:R-:W-:Y:S02]  /*4ff0*/  FMNMX R5, R168, R5, !PT ;  /* 0x00000005a8057209 */ /* 0x000fe40007800000 */
[----:B------:R-:W-:Y:S02]  /*5000*/  FMNMX R6, R38, R7, !PT ;  /* 0x0000000726067209 */ /* 0x000fe40007800000 */
[----:B------:R-:W-:Y:S02]  /*5010*/  FMNMX R8, R170, R5, !PT ;  /* 0x00000005aa087209 */ /* 0x000fe40007800000 */
[----:B------:R-:W-:Y:S02]  /*5020*/  FMNMX R5, R155, R6, !PT ;  /* 0x000000069b057209 */ /* 0x000fe40007800000 */
[C---:B------:R-:W-:Y:S01]  /*5030*/  FMNMX R8, R167.reuse, R8, !PT ;  /* 0x00000008a7087209 */ /* 0x040fe20007800000 */
[----:B------:R-:W-:Y:S01]  /*5040*/  FMUL R167, R167, UR5 ;  /* 0x00000005a7a77c20 */ /* 0x000fe20008400000 */
[C---:B------:R-:W-:Y:S01]  /*5050*/  FMNMX R6, R154.reuse, R5, !PT ;  /* 0x000000059a067209 */ /* 0x040fe20007800000 */
[----:B------:R-:W-:Y:S01]  /*5060*/  FMUL R154, R154, UR5 ;  /* 0x000000059a9a7c20 */ /* 0x000fe20008400000 */
[C---:B------:R-:W-:Y:S01]  /*5070*/  FMNMX R7, R37.reuse, R8, !PT ;  /* 0x0000000825077209 */ /* 0x040fe20007800000 */
[----:B------:R-:W-:Y:S01]  /*5080*/  FMUL R37, R37, UR5 ;  /* 0x0000000525257c20 */ /* 0x000fe20008400000 */
[----:B------:R-:W-:-:S02]  /*5090*/  FMNMX R5, R147, R6, !PT ;  /* 0x0000000693057209 */ /* 0x000fc40007800000 */
[----:B------:R-:W-:Y:S02]  /*50a0*/  FMNMX R8, R164, R7, !PT ;  /* 0x00000007a4087209 */ /* 0x000fe40007800000 */
[----:B------:R-:W-:Y:S02]  /*50b0*/  FMNMX R6, R150, R5, !PT ;  /* 0x0000000596067209 */ /* 0x000fe40007800000 */
[----:B------:R-:W-:Y:S02]  /*50c0*/  FMNMX R8, R39, R8, !PT ;  /* 0x0000000827087209 */ /* 0x000fe40007800000 */
[----:B------:R-:W-:Y:S02]  /*50d0*/  FMNMX R5, R163, R6, !PT ;  /* 0x00000006a3057209 */ /* 0x000fe40007800000 */
[----:B------:R-:W-:Y:S02]  /*50e0*/  FMNMX R8, R33, R8, !PT ;  /* 0x0000000821087209 */ /* 0x000fe40007800000 */
[----:B------:R-:W-:-:S02]  /*50f0*/  FMNMX R6, R162, R5, !PT ;  /* 0x00000005a2067209 */ /* 0x000fc40007800000 */
[C---:B------:R-:W-:Y:S01]  /*5100*/  FMNMX R5, R63.reuse, R8, !PT ;  /* 0x000000083f057209 */ /* 0x040fe20007800000 */
[----:B------:R-:W-:Y:S01]  /*5110*/  FMUL R63, R63, UR5 ;  /* 0x000000053f3f7c20 */ /* 0x000fe20008400000 */
[----:B------:R-:W-:Y:S02]  /*5120*/  FMNMX R7, R159, R6, !PT ;  /* 0x000000069f077209 */ /* 0x000fe40007800000 */
[----:B------:R-:W-:Y:S02]  /*5130*/  FMNMX R5, R152, R5, !PT ;  /* 0x0000000598057209 */ /* 0x000fe40007800000 */
[----:B------:R-:W-:Y:S02]  /*5140*/  FMNMX R8, R158, R7, !PT ;  /* 0x000000079e087209 */ /* 0x000fe40007800000 */
[----:B------:R-:W-:Y:S02]  /*5150*/  FMNMX R6, R146, R5, !PT ;  /* 0x0000000592067209 */ /* 0x000fe40007800000 */
[----:B------:R-:W-:-:S02]  /*5160*/  FMNMX R5, R153, R8, !PT ;  /* 0x0000000899057209 */ /* 0x000fc40007800000 */
[C---:B------:R-:W-:Y:S01]  /*5170*/  FMNMX R6, R151.reuse, R6, !PT ;  /* 0x0000000697067209 */ /* 0x040fe20007800000 */
[----:B------:R-:W-:Y:S01]  /*5180*/  FMUL R151, R151, UR5 ;  /* 0x0000000597977c20 */ /* 0x000fe20008400000 */
[C---:B------:R-:W-:Y:S01]  /*5190*/  FMNMX R8, R148.reuse, R5, !PT ;  /* 0x0000000594087209 */ /* 0x040fe20007800000 */
[----:B------:R-:W-:Y:S01]  /*51a0*/  FMUL R148, R148, UR5 ;  /* 0x0000000594947c20 */ /* 0x000fe20008400000 */
[----:B------:R-:W-:Y:S02]  /*51b0*/  FMNMX R6, R149, R6, !PT ;  /* 0x0000000695067209 */ /* 0x000fe40007800000 */
[----:B------:R-:W-:Y:S02]  /*51c0*/  FMNMX R7, R141, R8, !PT ;  /* 0x000000088d077209 */ /* 0x000fe40007800000 */
[----:B------:R-:W-:Y:S02]  /*51d0*/  FMNMX R5, R161, R6, !PT ;  /* 0x00000006a1057209 */ /* 0x000fe40007800000 */
        /* <DEDUP_REMOVED lines=11> */
[----:B------:R-:W-:-:S03]  /*5290*/  FMNMX R6, R142, R5, !PT ;  /* 0x000000058e067209 */ /* 0x000fc60007800000 */
[----:B------:R-:W1:Y:S01]  /*52a0*/  SHFL.BFLY PT, R8, R7, 0x2, 0x1f ;  /* 0x0c401f0007087f89 */ /* 0x000e6200000e0000 */
[----:B------:R-:W-:-:S04]  /*52b0*/  FMNMX R5, R139, R6, !PT ;  /* 0x000000068b057209 */ /* 0x000fc80007800000 */
[----:B------:R-:W-:-:S04]  /*52c0*/  FMNMX R6, R138, R5, !PT ;  /* 0x000000058a067209 */ /* 0x000fc80007800000 */
[C---:B------:R-:W-:Y:S01]  /*52d0*/  FMNMX R5, R135.reuse, R6, !PT ;  /* 0x0000000687057209 */ /* 0x040fe20007800000 */
[----:B------:R-:W-:-:S03]  /*52e0*/  FMUL R135, R135, UR5 ;  /* 0x0000000587877c20 */ /* 0x000fc60008400000 */
[----:B------:R-:W-:-:S04]  /*52f0*/  FMNMX R5, R134, R5, !PT ;  /* 0x0000000586057209 */ /* 0x000fc80007800000 */
[----:B------:R-:W-:-:S04]  /*5300*/  FMNMX R6, R66, R5, !PT ;  /* 0x0000000542067209 */ /* 0x000fc80007800000 */
[----:B------:R-:W-:Y:S02]  /*5310*/  FMNMX R6, R65, R6, !PT ;  /* 0x0000000641067209 */ /* 0x000fe40007800000 */
[----:B-1----:R-:W-:-:S03]  /*5320*/  FMNMX R8, R7, R8, !PT ;  /* 0x0000000807087209 */ /* 0x002fc60007800000 */
[----:B------:R-:W1:Y:S04]  /*5330*/  SHFL.BFLY PT, R5, R6, 0x2, 0x1f ;  /* 0x0c401f0006057f89 */ /* 0x000e6800000e0000 */
[----:B------:R-:W2:Y:S01]  /*5340*/  SHFL.BFLY PT, R145, R8, 0x1, 0x1f ;  /* 0x0c201f0008917f89 */ /* 0x000ea200000e0000 */
[----:B-1----:R-:W-:Y:S01]  /*5350*/  FMNMX R5, R6, R5, !PT ;  /* 0x0000000506057209 */ /* 0x002fe20007800000 */
[----:B------:R-:W-:Y:S01]  /*5360*/  FMUL R6, R69, UR5 ;  /* 0x0000000545067c20 */ /* 0x000fe20008400000 */
[----:B--2---:R-:W-:-:S03]  /*5370*/  FMNMX R145, R8, R145, !PT ;  /* 0x0000009108917209 */ /* 0x004fc60007800000 */
[----:B------:R-:W1:Y:S01]  /*5380*/  SHFL.BFLY PT, R144, R5, 0x1, 0x1f ;  /* 0x0c201f0005907f89 */ /* 0x000e6200000e0000 */
[C---:B------:R-:W-:Y:S01]  /*5390*/  FSETP.NEU.AND P1, PT, R145.reuse, -INF , PT ;  /* 0xff8000009100780b */ /* 0x040fe20003f2d000 */
[----:B------:R-:W-:Y:S02]  /*53a0*/  FMUL R67, R145, UR5 ;  /* 0x0000000591437c20 */ /* 0x000fe40008400000 */
[----:B------:R-:W-:Y:S03]  /*53b0*/  LDSM.16.MT88.4 R8, [R212+0xc800] ;  /* 0x00c80000d408783b */ /* 0x000fe60000004200 */
[----:B------:R-:W-:-:S05]  /*53c0*/  FSEL R67, R67, RZ, P1 ;  /* 0x000000ff43437208 */ /* 0x000fca0000800000 */
[C---:B------:R-:W-:Y:S01]  /*53d0*/  FADD R57, -R67.reuse, R82 ;  /* 0x0000005243397221 */ /* 0x040fe20000000100 */
[C---:B------:R-:W-:Y:S01]  /*53e0*/  FADD R56, -R67.reuse, R56 ;  /* 0x0000003843387221 */ /* 0x040fe20000000100 */
[C---:B------:R-:W-:Y:S01]  /*53f0*/  FADD R62, -R67.reuse, R62 ;  /* 0x0000003e433e7221 */ /* 0x040fe20000000100 */
[----:B------:R-:W-:Y:S01]  /*5400*/  FADD R61, -R67, R6 ;  /* 0x00000006433d7221 */ /* 0x000fe20000000100 */
[----:B------:R-:W-:Y:S01]  /*5410*/  FMUL R6, R85, UR5 ;  /* 0x0000000555067c20 */ /* 0x000fe20008400000 */
[----:B------:R-:W-:Y:S01]  /*5420*/  FSETP.GEU.AND P2, PT, R57, -126, PT ;  /* 0xc2fc00003900780b */ /* 0x000fe20003f4e000 */
[C---:B------:R-:W-:Y:S01]  /*5430*/  FADD R54, -R67.reuse, R54 ;  /* 0x0000003643367221 */ /* 0x040fe20000000100 */
[----:B------:R-:W-:Y:S01]  /*5440*/  FSETP.GEU.AND P6, PT, R62, -126, PT ;  /* 0xc2fc00003e00780b */ /* 0x000fe20003fce000 */
[----:B------:R-:W-:Y:S01]  /*5450*/  FADD R53, -R67, R6 ;  /* 0x0000000643357221 */ /* 0x000fe20000000100 */
[----:B------:R-:W-:Y:S01]  /*5460*/  FSETP.GEU.AND P5, PT, R61, -126, PT ;  /* 0xc2fc00003d00780b */ /* 0x000fe20003fae000 */
[----:B------:R-:W-:Y:S01]  /*5470*/  LDSM.16.MT88.4 R84, [R212+0xc000] ;  /* 0x00c00000d454783b */ /* 0x000fe20000004200 */
[----:B-1----:R-:W-:Y:S01]  /*5480*/  FMNMX R144, R5, R144, !PT ;  /* 0x0000009005907209 */ /* 0x002fe20007800000 */
[----:B------:R-:W-:Y:S01]  /*5490*/  FMUL R5, R70, UR5 ;  /* 0x0000000546057c20 */ /* 0x000fe20008400000 */
[C---:B------:R-:W-:Y:S01]  /*54a0*/  FADD R51, -R67.reuse, R4 ;  /* 0x0000000443337221 */ /* 0x040fe20000000100 */
[C---:B------:R-:W-:Y:S01]  /*54b0*/  FADD R48, -R67.reuse, R48 ;  /* 0x0000003043307221 */ /* 0x040fe20000000100 */
[C---:B------:R-:W-:Y:S01]  /*54c0*/  FSETP.NEU.AND P1, PT, R144.reuse, -INF , PT ;  /* 0xff8000009000780b */ /* 0x040fe20003f2d000 */
[----:B------:R-:W-:Y:S01]  /*54d0*/  FMUL R64, R144, UR5 ;  /* 0x0000000590407c20 */ /* 0x000fe20008400000 */
[----:B------:R-:W-:Y:S01]  /*54e0*/  FADD R45, -R67, R0 ;  /* 0x00000000432d7221 */ /* 0x000fe20000000100 */
[----:B------:R-:W-:Y:S01]  /*54f0*/  @!P2 FMUL R57, R57, 0.5 ;  /* 0x3f0000003939a820 */ /* 0x000fe20000400000 */
[----:B------:R-:W-:Y:S01]  /*5500*/  LDSM.16.MT88.4 R68, [R215+0xc000] ;  /* 0x00c00000d744783b */ /* 0x000fe20000004200 */
[----:B------:R-:W-:Y:S01]  /*5510*/  @!P6 FMUL R62, R62, 0.5 ;  /* 0x3f0000003e3ee820 */ /* 0x000fe20000400000 */
[----:B------:R-:W-:Y:S01]  /*5520*/  FSEL R64, R64, RZ, P1 ;  /* 0x000000ff40407208 */ /* 0x000fe20000800000 */
[----:B------:R-:W-:Y:S01]  /*5530*/  @!P5 FMUL R61, R61, 0.5 ;  /* 0x3f0000003d3dd820 */ /* 0x000fe20000400000 */
[----:B------:R-:W-:Y:S01]  /*5540*/  FSETP.GEU.AND P1, PT, R56, -126, PT ;  /* 0xc2fc00003800780b */ /* 0x000fe20003f2e000 */
[----:B------:R-:W1:Y:S01]  /*5550*/  MUFU.EX2 R57, R57 ;  /* 0x0000003900397308 */ /* 0x000e620000000800 */
[----:B------:R-:W-:Y:S01]  /*5560*/  FADD R44, -R67, R44 ;  /* 0x0000002c432c7221 */ /* 0x000fe20000000100 */
[C---:B------:R-:W-:Y:S01]  /*5570*/  FADD R60, -R64.reuse, R5 ;  /* 0x00000005403c7221 */ /* 0x040fe20000000100 */
[C---:B------:R-:W-:Y:S01]  /*5580*/  FADD R59, -R64.reuse, R59 ;  /* 0x0000003b403b7221 */ /* 0x040fe20000000100 */
[C---:B------:R-:W-:Y:S01]  /*5590*/  FADD R58, -R64.reuse, R77 ;  /* 0x0000004d403a7221 */ /* 0x040fe20000000100 */
[----:B------:R-:W-:Y:S01]  /*55a0*/  FADD R55, -R64, R55 ;  /* 0x0000003740377221 */ /* 0x000fe20000000100 */
[----:B------:R-:W-:Y:S01]  /*55b0*/  FMUL R5, R79, UR5 ;  /* 0x000000054f057c20 */ /* 0x000fe20008400000 */
[----:B------:R-:W-:Y:S01]  /*55c0*/  FSETP.GEU.AND P4, PT, R60, -126, PT ;  /* 0xc2fc00003c00780b */ /* 0x000fe20003f8e000 */
[----:B------:R-:W2:Y:S01]  /*55d0*/  MUFU.EX2 R62, R62 ;  /* 0x0000003e003e7308 */ /* 0x000ea20000000800 */
[----:B------:R-:W-:Y:S01]  /*55e0*/  FSETP.GEU.AND P3, PT, R59, -126, PT ;  /* 0xc2fc00003b00780b */ /* 0x000fe20003f6e000 */
[----:B------:R-:W3:Y:S01]  /*55f0*/  LDSM.16.MT88.4 R76, [R213+0xc000] ;  /* 0x00c00000d54c783b */ /* 0x000ee20000004200 */
[----:B------:R-:W-:Y:S01]  /*5600*/  FADD R50, -R64, R81 ;  /* 0x0000005140327221 */ /* 0x000fe20000000100 */
[----:B------:R-:W-:Y:S01]  /*5610*/  @!P1 FMUL R56, R56, 0.5 ;  /* 0x3f00000038389820 */ /* 0x000fe20000400000 */
[C---:B------:R-:W-:Y:S01]  /*5620*/  FADD R47, -R64.reuse, R47 ;  /* 0x0000002f402f7221 */ /* 0x040fe20000000100 */
[C---:B------:R-:W-:Y:S01]  /*5630*/  FADD R52, -R64.reuse, R5 ;  /* 0x0000000540347221 */ /* 0x040fe20000000100 */
[----:B------:R-:W-:Y:S01]  /*5640*/  FADD R49, -R64, R49 ;  /* 0x0000003140317221 */ /* 0x000fe20000000100 */
[----:B------:R-:W4:Y:S01]  /*5650*/  MUFU.EX2 R61, R61 ;  /* 0x0000003d003d7308 */ /* 0x000f220000000800 */
[----:B-1----:R-:W-:Y:S01]  /*5660*/  @!P2 FMUL R57, R57, R57 ;  /* 0x000000393939a220 */ /* 0x002fe20000400000 */
[----:B------:R-:W-:Y:S01]  /*5670*/  FSETP.GEU.AND P2, PT, R54, -126, PT ;  /* 0xc2fc00003600780b */ /* 0x000fe20003f4e000 */
[----:B------:R-:W1:Y:S01]  /*5680*/  LDSM.16.MT88.4 R4, [R211+0xc800] ;  /* 0x00c80000d304783b */ /* 0x000e620000004200 */
[----:B------:R-:W-:Y:S01]  /*5690*/  @!P4 FMUL R60, R60, 0.5 ;  /* 0x3f0000003c3cc820 */ /* 0x000fe20000400000 */
[----:B------:R-:W-:Y:S01]  /*56a0*/  FMUL R0, R169, UR5 ;  /* 0x00000005a9007c20 */ /* 0x000fe20008400000 */
[----:B------:R-:W-:Y:S01]  /*56b0*/  @!P3 FMUL R59, R59, 0.5 ;  /* 0x3f0000003b3bb820 */ /* 0x000fe20000400000 */
[----:B------:R-:W-:Y:S01]  /*56c0*/  FADD R41, -R64, R41 ;  /* 0x0000002940297221 */ /* 0x000fe20000000100 */
[----:B------:R-:W5:Y:S01]  /*56d0*/  MUFU.EX2 R56, R56 ;  /* 0x0000003800387308 */ /* 0x000f620000000800 */
[----:B--2---:R-:W-:Y:S01]  /*56e0*/  @!P6 FMUL R62, R62, R62 ;  /* 0x0000003e3e3ee220 */ /* 0x004fe20000400000 */
[----:B------:R-:W-:Y:S01]  /*56f0*/  FSETP.GEU.AND P6, PT, R58, -126, PT ;  /* 0xc2fc00003a00780b */ /* 0x000fe20003fce000 */
[C---:B------:R-:W-:Y:S01]  /*5700*/  FADD R43, -R67.reuse, R0 ;  /* 0x00000000432b7221 */ /* 0x040fe20000000100 */
[----:B------:R-:W-:Y:S01]  /*5710*/  FADD R40, -R67, R40 ;  /* 0x0000002843287221 */ /* 0x000fe20000000100 */
[C---:B------:R-:W-:Y:S01]  /*5720*/  FADD R42, -R64.reuse, R167 ;  /* 0x000000a7402a7221 */ /* 0x040fe20000000100 */
[----:B------:R-:W-:Y:S01]  /*5730*/  FADD R0, -R64, R37 ;  /* 0x0000002540007221 */ /* 0x000fe20000000100 */
[----:B------:R-:W-:Y:S01]  /*5740*/  @!P2 FMUL R54, R54, 0.5 ;  /* 0x3f0000003636a820 */ /* 0x000fe20000400000 */
[----:B------:R-:W2:Y:S01]  /*5750*/  MUFU.EX2 R60, R60 ;  /* 0x0000003c003c7308 */ /* 0x000ea20000000800 */
[----:B----4-:R-:W-:Y:S01]  /*5760*/  @!P5 FMUL R61, R61, R61 ;  /* 0x0000003d3d3dd220 */ /* 0x010fe20000400000 */
[----:B------:R-:W-:Y:S01]  /*5770*/  FSETP.GEU.AND P5, PT, R55, -126, PT ;  /* 0xc2fc00003700780b */ /* 0x000fe20003fae000 */
[----:B------:R-:W-:-:S03]  /*5780*/  FADD R241, -R67, R132 ;  /* 0x0000008443f17221 */ /* 0x000fc60000000100 */
[----:B------:R-:W-:Y:S01]  /*5790*/  F2FP.BF16.F32.PACK_AB R116, R61, R62 ;  /* 0x0000003e3d74723e */ /* 0x000fe200000010ff */
[----:B------:R-:W-:Y:S01]  /*57a0*/  @!P6 FMUL R58, R58, 0.5 ;  /* 0x3f0000003a3ae820 */ /* 0x000fe20000400000 */
[----:B------:R-:W4:Y:S01]  /*57b0*/  MUFU.EX2 R54, R54 ;  /* 0x0000003600367308 */ /* 0x000f220000000800 */
[----:B-----5:R-:W-:Y:S01]  /*57c0*/  @!P1 FMUL R56, R56, R56 ;  /* 0x0000003838389220 */ /* 0x020fe20000400000 */
[----:B------:R-:W-:Y:S01]  /*57d0*/  FSETP.GEU.AND P1, PT, R53, -126, PT ;  /* 0xc2fc00003500780b */ /* 0x000fe20003f2e000 */
[----:B------:R-:W-:-:S03]  /*57e0*/  FADD R62, R62, R61 ;  /* 0x0000003d3e3e7221 */ /* 0x000fc60000000000 */
[----:B------:R-:W-:Y:S01]  /*57f0*/  F2FP.BF16.F32.PACK_AB R118, R56, R57 ;  /* 0x000000393876723e */ /* 0x000fe200000010ff */
[----:B------:R-:W-:Y:S01]  /*5800*/  @!P5 FMUL R55, R55, 0.5 ;  /* 0x3f0000003737d820 */ /* 0x000fe20000400000 */
[----:B------:R-:W5:Y:S01]  /*5810*/  MUFU.EX2 R59, R59 ;  /* 0x0000003b003b7308 */ /* 0x000f620000000800 */
[----:B--2---:R-:W-:Y:S01]  /*5820*/  @!P4 FMUL R60, R60, R60 ;  /* 0x0000003c3c3cc220 */ /* 0x004fe20000400000 */
[----:B------:R-:W-:Y:S01]  /*5830*/  FSETP.GEU.AND P4, PT, R52, -126, PT ;  /* 0xc2fc00003400780b */ /* 0x000fe20003f8e000 */
[----:B------:R-:W-:-:S04]  /*5840*/  FADD R57, R57, R62 ;  /* 0x0000003e39397221 */ /* 0x000fc80000000000 */
[----:B------:R-:W-:Y:S01]  /*5850*/  @!P1 FMUL R53, R53, 0.5 ;  /* 0x3f00000035359820 */ /* 0x000fe20000400000 */
[----:B------:R-:W2:Y:S01]  /*5860*/  MUFU.EX2 R58, R58 ;  /* 0x0000003a003a7308 */ /* 0x000ea20000000800 */
[----:B----4-:R-:W-:Y:S01]  /*5870*/  @!P2 FMUL R54, R54, R54 ;  /* 0x000000363636a220 */ /* 0x010fe20000400000 */
[----:B------:R-:W-:Y:S01]  /*5880*/  FSETP.GEU.AND P2, PT, R50, -126, PT ;  /* 0xc2fc00003200780b */ /* 0x000fe20003f4e000 */
[----:B------:R-:W-:-:S04]  /*5890*/  FADD R57, R56, R57 ;  /* 0x0000003938397221 */ /* 0x000fc80000000000 */
[----:B------:R-:W-:Y:S01]  /*58a0*/  @!P4 FMUL R52, R52, 0.5 ;  /* 0x3f0000003434c820 */ /* 0x000fe20000400000 */
[----:B------:R-:W4:Y:S01]  /*58b0*/  MUFU.EX2 R53, R53 ;  /* 0x0000003500357308 */ /* 0x000f220000000800 */
[----:B-----5:R-:W-:Y:S01]  /*58c0*/  @!P3 FMUL R59, R59, R59 ;  /* 0x0000003b3b3bb220 */ /* 0x020fe20000400000 */
[----:B------:R-:W-:-:S04]  /*58d0*/  FSETP.GEU.AND P3, PT, R49, -126, PT ;  /* 0xc2fc00003100780b */ /* 0x000fc80003f6e000 */
        /* <DEDUP_REMOVED lines=9> */
[----:B------:R-:W-:-:S04]  /*5970*/  FSETP.GEU.AND P1, PT, R47, -126, PT ;  /* 0xc2fc00002f00780b */ /* 0x000fc80003f2e000 */
[----:B------:R-:W-:Y:S01]  /*5980*/  F2FP.BF16.F32.PACK_AB R24, R53, R54 ;  /* 0x000000363518723e */ /* 0x000fe200000010ff */
        /* <DEDUP_REMOVED lines=9> */
[----:B------:R-:W-:Y:S02]  /*5a20*/  FADD R58, R58, R59 ;  /* 0x0000003b3a3a7221 */ /* 0x000fe40000000000 */
[C---:B---3--:R-:W-:Y:S02]  /*5a30*/  HMMA.16816.F32.BF16 R72, R116.reuse, R76, RZ ;  /* 0x0000004c7448723c */ /* 0x048fe400000418ff */
[----:B------:R-:W-:Y:S01]  /*5a40*/  @!P5 FMUL R48, R48, 0.5 ;  /* 0x3f0000003030d820 */ /* 0x000fe20000400000 */
[----:B------:R-:W2:Y:S01]  /*5a50*/  MUFU.EX2 R47, R47 ;  /* 0x0000002f002f7308 */ /* 0x000ea20000000800 */
[----:B----4-:R-:W-:Y:S01]  /*5a60*/  @!P4 FMUL R52, R52, R52 ;  /* 0x000000343434c220 */ /* 0x010fe20000400000 */
[----:B------:R-:W-:Y:S01]  /*5a70*/  FADD R55, R55, R58 ;  /* 0x0000003a37377221 */ /* 0x000fe20000000000 */
[C---:B------:R-:W-:Y:S04]  /*5a80*/  HMMA.16816.F32.BF16 R76, R116.reuse, R78, RZ ;  /* 0x0000004e744c723c */ /* 0x040fe800000418ff */
[----:B------:R-:W-:Y:S01]  /*5a90*/  @!P2 FMUL R45, R45, 0.5 ;  /* 0x3f0000002d2da820 */ /* 0x000fe20000400000 */
[----:B------:R-:W3:Y:S01]  /*5aa0*/  MUFU.EX2 R51, R51 ;  /* 0x0000003300337308 */ /* 0x000ee20000000800 */
[----:B------:R-:W-:Y:S01]  /*5ab0*/  HMMA.16816.F32.BF16 R88, R116, R92, RZ ;  /* 0x0000005c7458723c */ /* 0x000fe200000418ff */
[----:B-----5:R-:W-:Y:S01]  /*5ac0*/  @!P3 FMUL R49, R49, R49 ;  /* 0x000000313131b220 */ /* 0x020fe20000400000 */
[----:B------:R-:W-:-:S04]  /*5ad0*/  FSETP.GEU.AND P3, PT, R41, -126, PT ;  /* 0xc2fc00002900780b */ /* 0x000fc80003f6e000 */
[C---:B------:R-:W-:Y:S01]  /*5ae0*/  HMMA.16816.F32.BF16 R92, R116.reuse, R94, RZ ;  /* 0x0000005e745c723c */ /* 0x040fe200000418ff */
[----:B------:R-:W4:Y:S01]  /*5af0*/  MUFU.EX2 R48, R48 ;  /* 0x0000003000307308 */ /* 0x000f220000000800 */
[----:B--2---:R-:W-:Y:S01]  /*5b00*/  @!P1 FMUL R47, R47, R47 ;  /* 0x0000002f2f2f9220 */ /* 0x004fe20000400000 */
[----:B------:R-:W-:Y:S02]  /*5b10*/  FSETP.GEU.AND P1, PT, R44, -126, PT ;  /* 0xc2fc00002c00780b */ /* 0x000fe40003f2e000 */
[----:B------:R-:W-:Y:S01]  /*5b20*/  F2FP.BF16.F32.PACK_AB R25, R49, R52 ;  /* 0x000000343119723e */ /* 0x000fe200000010ff */
[C---:B------:R-:W-:Y:S01]  /*5b30*/  HMMA.16816.F32.BF16 R80, R116.reuse, R84, RZ ;  /* 0x000000547450723c */ /* 0x040fe200000418ff */
[----:B------:R-:W-:Y:S01]  /*5b40*/  F2FP.BF16.F32.PACK_AB R27, R47, R50 ;  /* 0x000000322f1b723e */ /* 0x000fe200000010ff */
[----:B------:R-:W-:Y:S01]  /*5b50*/  FADD R52, R52, R55 ;  /* 0x0000003734347221 */ /* 0x000fe20000000000 */
[----:B------:R-:W2:Y:S01]  /*5b60*/  MUFU.EX2 R45, R45 ;  /* 0x0000002d002d7308 */ /* 0x000ea20000000800 */
[----:B---3--:R-:W-:Y:S01]  /*5b70*/  @!P6 FMUL R51, R51, R51 ;  /* 0x000000333333e220 */ /* 0x008fe20000400000 */
[----:B------:R-:W-:Y:S01]  /*5b80*/  FSETP.GEU.AND P6, PT, R43, -126, PT ;  /* 0xc2fc00002b00780b */ /* 0x000fe20003fce000 */
[----:B------:R-:W-:Y:S01]  /*5b90*/  HMMA.16816.F32.BF16 R84, R116, R86, RZ ;  /* 0x000000567454723c */ /* 0x000fe200000418ff */
[----:B------:R-:W-:Y:S01]  /*5ba0*/  @!P3 FMUL R41, R41, 0.5 ;  /* 0x3f0000002929b820 */ /* 0x000fe20000400000 */
[----:B------:R-:W-:-:S02]  /*5bb0*/  FADD R49, R49, R52 ;  /* 0x0000003431317221 */ /* 0x000fc40000000000 */
[----:B------:R-:W-:Y:S01]  /*5bc0*/  @!P1 FMUL R44, R44, 0.5 ;  /* 0x3f0000002c2c9820 */ /* 0x000fe20000400000 */
[----:B----4-:R-:W-:Y:S01]  /*5bd0*/  @!P5 FMUL R48, R48, R48 ;  /* 0x000000303030d220 */ /* 0x010fe20000400000 */
[C---:B------:R-:W-:Y:S01]  /*5be0*/  HMMA.16816.F32.BF16 R124, R116.reuse, R96, RZ ;  /* 0x00000060747c723c */ /* 0x040fe200000418ff */
[----:B------:R-:W-:Y:S01]  /*5bf0*/  FSETP.GEU.AND P5, PT, R40, -126, PT ;  /* 0xc2fc00002800780b */ /* 0x000fe20003fae000 */
[----:B------:R-:W3:Y:S01]  /*5c00*/  MUFU.EX2 R41, R41 ;  /* 0x0000002900297308 */ /* 0x000ee20000000800 */
[----:B------:R-:W-:Y:S01]  /*5c10*/  FADD R50, R50, R49 ;  /* 0x0000003132327221 */ /* 0x000fe20000000000 */
[----:B------:R-:W-:Y:S02]  /*5c20*/  F2FP.BF16.F32.PACK_AB R26, R48, R51 ;  /* 0x00000033301a723e */ /* 0x000fe400000010ff */
[----:B------:R-:W-:Y:S01]  /*5c30*/  @!P6 FMUL R43, R43, 0.5 ;  /* 0x3f0000002b2be820 */ /* 0x000fe20000400000 */
[----:B------:R-:W-:Y:S01]  /*5c40*/  HMMA.16816.F32.BF16 R96, R116, R98, RZ ;  /* 0x000000627460723c */ /* 0x000fe200000418ff */
[----:B--2---:R-:W-:Y:S01]  /*5c50*/  @!P2 FMUL R45, R45, R45 ;  /* 0x0000002d2d2da220 */ /* 0x004fe20000400000 */
[----:B------:R-:W-:Y:S01]  /*5c60*/  FSETP.GEU.AND P2, PT, R42, -126, PT ;  /* 0xc2fc00002a00780b */ /* 0x000fe20003f4e000 */
[----:B------:R-:W-:Y:S01]  /*5c70*/  FADD R47, R47, R50 ;  /* 0x000000322f2f7221 */ /* 0x000fe20000000000 */
[----:B------:R-:W2:Y:S02]  /*5c80*/  MUFU.EX2 R44, R44 ;  /* 0x0000002c002c7308 */ /* 0x000ea40000000800 */
[----:B------:R-:W-:Y:S01]  /*5c90*/  HMMA.16816.F32.BF16 R72, R24, R12, R72 ;  /* 0x0000000c1848723c */ /* 0x000fe20000041848 */
[----:B------:R-:W-:-:S05]  /*5ca0*/  @!P5 FMUL R40, R40, 0.5 ;  /* 0x3f0000002828d820 */ /* 0x000fca0000400000 */
[C---:B------:R-:W-:Y:S01]  /*5cb0*/  HMMA.16816.F32.BF16 R76, R24.reuse, R14, R76 ;  /* 0x0000000e184c723c */ /* 0x040fe2000004184c */
[----:B------:R-:W4:Y:S01]  /*5cc0*/  LDSM.16.MT88.4 R12, [R215+0x10800] ;  /* 0x01080000d70c783b */ /* 0x000f220000004200 */
[----:B------:R-:W5:Y:S01]  /*5cd0*/  MUFU.EX2 R43, R43 ;  /* 0x0000002b002b7308 */ /* 0x000f620000000800 */
[----:B------:R-:W-:Y:S01]  /*5ce0*/  @!P2 FMUL R42, R42, 0.5 ;  /* 0x3f0000002a2aa820 */ /* 0x000fe20000400000 */
[----:B---3--:R-:W-:Y:S02]  /*5cf0*/  @!P3 FMUL R41, R41, R41 ;  /* 0x000000292929b220 */ /* 0x008fe40000400000 */
[C---:B-1----:R-:W-:Y:S01]  /*5d00*/  HMMA.16816.F32.BF16 R88, R24.reuse, R4, R88 ;  /* 0x000000041858723c */ /* 0x042fe20000041858 */
[----:B--2---:R-:W-:Y:S01]  /*5d10*/  @!P1 FMUL R44, R44, R44 ;  /* 0x0000002c2c2c9220 */ /* 0x004fe20000400000 */
[C---:B------:R-:W-:Y:S02]  /*5d20*/  FSETP.GEU.AND P1, PT, R0.reuse, -126, PT ;  /* 0xc2fc00000000780b */ /* 0x040fe40003f2e000 */
[----:B------:R-:W1:Y:S02]  /*5d30*/  MUFU.EX2 R40, R40 ;  /* 0x0000002800287308 */ /* 0x000e640000000800 */
[C---:B------:R-:W-:Y:S01]  /*5d40*/  HMMA.16816.F32.BF16 R92, R24.reuse, R6, R92 ;  /* 0x00000006185c723c */ /* 0x040fe2000004185c */
[----:B------:R-:W2:Y:S05]  /*5d50*/  LDSM.16.MT88.4 R4, [R212+0x10800] ;  /* 0x01080000d404783b */ /* 0x000eaa0000004200 */
[----:B------:R-:W-:Y:S01]  /*5d60*/  HMMA.16816.F32.BF16 R80, R24, R8, R80 ;  /* 0x000000081850723c */ /* 0x000fe20000041850 */
[----:B------:R-:W3:Y:S01]  /*5d70*/  MUFU.EX2 R42, R42 ;  /* 0x0000002a002a7308 */ /* 0x000ee20000000800 */
[----:B-----5:R-:W-:Y:S01]  /*5d80*/  @!P6 FMUL R43, R43, R43 ;  /* 0x0000002b2b2be220 */ /* 0x020fe20000400000 */
[----:B------:R-:W-:-:S03]  /*5d90*/  @!P1 FMUL R0, R0, 0.5 ;  /* 0x3f00000000009820 */ /* 0x000fc60000400000 */
[----:B------:R-:W-:Y:S01]  /*5da0*/  HMMA.16816.F32.BF16 R128, R116, R68, RZ ;  /* 0x000000447480723c */ /* 0x000fe200000418ff */
[----:B------:R-:W-:Y:S02]  /*5db0*/  FMUL R9, R168, UR5 ;  /* 0x00000005a8097c20 */ /* 0x000fe40008400000 */
[----:B------:R-:W5:Y:S01]  /*5dc0*/  MUFU.EX2 R37, R0 ;  /* 0x0000000000257308 */ /* 0x000f620000000800 */
[----:B-1----:R-:W-:Y:S01]  /*5dd0*/  @!P5 FMUL R40, R40, R40 ;  /* 0x000000282828d220 */ /* 0x002fe20000400000 */
[----:B------:R-:W-:Y:S01]  /*5de0*/  FADD R46, -R64, R9 ;  /* 0x00000009402e7221 */ /* 0x000fe20000000100 */
[----:B------:R-:W-:Y:S01]  /*5df0*/  HMMA.16816.F32.BF16 R84, R24, R10, R84 ;  /* 0x0000000a1854723c */ /* 0x000fe20000041854 */
[----:B------:R-:W1:Y:S03]  /*5e00*/  LDSM.16.MT88.4 R8, [R213+0x10800] ;  /* 0x01080000d508783b */ /* 0x000e660000004200 */
[----:B------:R-:W-:-:S02]  /*5e10*/  FSETP.GEU.AND P4, PT, R46, -126, PT ;  /* 0xc2fc00002e00780b */ /* 0x000fc40003f8e000 */
[----:B------:R-:W-:Y:S01]  /*5e20*/  HMMA.16816.F32.BF16 R68, R116, R70, RZ ;  /* 0x000000467444723c */ /* 0x000fe200000418ff */
[----:B---3--:R-:W-:-:S05]  /*5e30*/  @!P2 FMUL R42, R42, R42 ;  /* 0x0000002a2a2aa220 */ /* 0x008fca0000400000 */
[----:B------:R-:W-:Y:S01]  /*5e40*/  HMMA.16816.F32.BF16 R104, R116, R108, RZ ;  /* 0x0000006c7468723c */ /* 0x000fe200000418ff */
[----:B-----5:R-:W-:-:S04]  /*5e50*/  @!P1 FMUL R37, R37, R37 ;  /* 0x0000002525259220 */ /* 0x020fc80000400000 */
[----:B------:R-:W-:Y:S01]  /*5e60*/  @!P4 FMUL R46, R46, 0.5 ;  /* 0x3f0000002e2ec820 */ /* 0x000fe20000400000 */
[C---:B------:R-:W-:Y:S05]  /*5e70*/  HMMA.16816.F32.BF16 R108, R116.reuse, R110, RZ ;  /* 0x0000006e746c723c */ /* 0x040fea00000418ff */
[----:B------:R-:W3:Y:S01]  /*5e80*/  MUFU.EX2 R46, R46 ;  /* 0x0000002e002e7308 */ /* 0x000ee20000000800 */
[C---:B------:R-:W-:Y:S06]  /*5e90*/  HMMA.16816.F32.BF16 R100, R116.reuse, R120, RZ ;  /* 0x000000787464723c */ /* 0x040fec00000418ff */
[C---:B------:R-:W-:Y:S06]  /*5ea0*/  HMMA.16816.F32.BF16 R120, R116.reuse, R122, RZ ;  /* 0x0000007a7478723c */ /* 0x040fec00000418ff */
[----:B------:R-:W-:Y:S01]  /*5eb0*/  HMMA.16816.F32.BF16 R112, R116, R20, RZ ;  /* 0x000000147470723c */ /* 0x000fe200000418ff */
[----:B---3--:R-:W-:-:S05]  /*5ec0*/  @!P4 FMUL R46, R46, R46 ;  /* 0x0000002e2e2ec220 */ /* 0x008fca0000400000 */
[----:B------:R-:W-:Y:S01]  /*5ed0*/  HMMA.16816.F32.BF16 R116, R116, R22, RZ ;  /* 0x000000167474723c */ /* 0x000fe200000418ff */
[----:B------:R-:W3:Y:S05]  /*5ee0*/  LDSM.16.MT88.4 R20, [R215+0xd000] ;  /* 0x00d00000d714783b */ /* 0x000eea0000004200 */
[C---:B----4-:R-:W-:Y:S06]  /*5ef0*/  HMMA.16816.F32.BF16 R124, R24.reuse, R12, R124 ;  /* 0x0000000c187c723c */ /* 0x050fec000004187c */
[C---:B------:R-:W-:Y:S01]  /*5f00*/  HMMA.16816.F32.BF16 R96, R24.reuse, R14, R96 ;  /* 0x0000000e1860723c */ /* 0x040fe20000041860 */
[----:B------:R-:W4:Y:S05]  /*5f10*/  LDSM.16.MT88.4 R12, [R213+0xd000] ;  /* 0x00d00000d50c783b */ /* 0x000f2a0000004200 */
[C---:B------:R-:W-:Y:S06]  /*5f20*/  HMMA.16816.F32.BF16 R128, R24.reuse, R16, R128 ;  /* 0x000000101880723c */ /* 0x040fec0000041880 */
[C---:B------:R-:W-:Y:S01]  /*5f30*/  HMMA.16816.F32.BF16 R68, R24.reuse, R18, R68 ;  /* 0x000000121844723c */ /* 0x040fe20000041844 */
[----:B------:R-:W-:Y:S05]  /*5f40*/  LDSM.16.MT88.4 R16, [R211+0xd000] ;  /* 0x00d00000d310783b */ /* 0x000fea0000004200 */
[C---:B--2---:R-:W-:Y:S06]  /*5f50*/  HMMA.16816.F32.BF16 R104, R24.reuse, R4, R104 ;  /* 0x000000041868723c */ /* 0x044fec0000041868 */
[C---:B------:R-:W-:Y:S01]  /*5f60*/  HMMA.16816.F32.BF16 R108, R24.reuse, R6, R108 ;  /* 0x00000006186c723c */ /* 0x040fe2000004186c */
[----:B------:R-:W2:Y:S05]  /*5f70*/  LDSM.16.MT88.4 R4, [R212+0xd000] ;  /* 0x00d00000d404783b */ /* 0x000eaa0000004200 */
[C---:B-1----:R-:W-:Y:S06]  /*5f80*/  HMMA.16816.F32.BF16 R100, R24.reuse, R8, R100 ;  /* 0x000000081864723c */ /* 0x042fec0000041864 */
[----:B------:R-:W-:Y:S01]  /*5f90*/  HMMA.16816.F32.BF16 R120, R24, R10, R120 ;  /* 0x0000000a1878723c */ /* 0x000fe20000041878 */
[----:B------:R-:W-:-:S02]  /*5fa0*/  F2FP.BF16.F32.PACK_AB R8, R44, R45 ;  /* 0x0000002d2c08723e */ /* 0x000fc400000010ff */
[C---:B------:R-:W-:Y:S01]  /*5fb0*/  F2FP.BF16.F32.PACK_AB R9, R41.reuse, R46 ;  /* 0x0000002e2909723e */ /* 0x040fe200000010ff */
[----:B------:R-:W-:Y:S02]  /*5fc0*/  FADD R46, R46, R47 ;  /* 0x0000002f2e2e7221 */ /* 0x000fe40000000000 */
[----:B------:R-:W-:Y:S01]  /*5fd0*/  HMMA.16816.F32.BF16 R112, R24, R28, R112 ;  /* 0x0000001c1870723c */ /* 0x000fe20000041870 */
[----:B------:R-:W-:Y:S01]  /*5fe0*/  F2FP.BF16.F32.PACK_AB R10, R40, R43 ;  /* 0x0000002b280a723e */ /* 0x000fe200000010ff */
[----:B------:R-:W-:Y:S01]  /*5ff0*/  FADD R41, R41, R46 ;  /* 0x0000002e29297221 */ /* 0x000fe20000000000 */
[----:B------:R-:W-:-:S03]  /*6000*/  F2FP.BF16.F32.PACK_AB R11, R37, R42 ;  /* 0x0000002a250b723e */ /* 0x000fc600000010ff */
[----:B------:R-:W-:Y:S01]  /*6010*/  HMMA.16816.F32.BF16 R116, R24, R30, R116 ;  /* 0x0000001e1874723c */ /* 0x000fe20000041874 */
[----:B------:R-:W-:Y:S01]  /*6020*/  LDSM.16.MT88.4 R28, [R215+0x11800] ;  /* 0x01180000d71c783b */ /* 0x000fe20000004200 */
[----:B------:R-:W-:-:S04]  /*6030*/  FADD R42, R42, R41 ;  /* 0x000000292a2a7221 */ /* 0x000fc80000000000 */
[C---:B---3--:R-:W-:Y:S01]  /*6040*/  HMMA.16816.F32.BF16 R128, R8.reuse, R20, R128 ;  /* 0x000000140880723c */ /* 0x048fe20000041880 */
[----:B------:R-:W-:Y:S01]  /*6050*/  FMUL R24, R165, UR5 ;  /* 0x00000005a5187c20 */ /* 0x000fe20008400000 */
[C---:B------:R-:W-:Y:S01]  /*6060*/  FADD R25, -R67.reuse, R166 ;  /* 0x000000a643197221 */ /* 0x040fe20000000100 */
[----:B------:R-:W-:Y:S01]  /*6070*/  FMUL R26, R38, UR5 ;  /* 0x00000005261a7c20 */ /* 0x000fe20008400000 */
[----:B------:R-:W-:Y:S01]  /*6080*/  FMUL R165, R146, UR5 ;  /* 0x0000000592a57c20 */ /* 0x000fe20008400000 */
[----:B------:R-:W-:Y:S01]  /*6090*/  FADD R24, -R67, R24 ;  /* 0x0000001843187221 */ /* 0x000fe20000000100 */
[C---:B------:R-:W-:Y:S01]  /*60a0*/  HMMA.16816.F32.BF16 R68, R8.reuse, R22, R68 ;  /* 0x000000160844723c */ /* 0x040fe20000041844 */
[----:B------:R-:W1:Y:S01]  /*60b0*/  LDSM.16.MT88.4 R20, [R215+0x11000] ;  /* 0x01100000d714783b */ /* 0x000e620000004200 */
[----:B------:R-:W-:Y:S01]  /*60c0*/  FSETP.GEU.AND P2, PT, R25, -126, PT ;  /* 0xc2fc00001900780b */ /* 0x000fe20003f4e000 */
[----:B------:R-:W-:Y:S01]  /*60d0*/  FADD R165, -R64, R165 ;  /* 0x000000a540a57221 */ /* 0x000fe20000000100 */
[----:B------:R-:W-:Y:S01]  /*60e0*/  FSETP.GEU.AND P1, PT, R24, -126, PT ;  /* 0xc2fc00001800780b */ /* 0x000fe20003f2e000 */
[----:B------:R-:W-:Y:S01]  /*60f0*/  FADD R37, R37, R42 ;  /* 0x0000002a25257221 */ /* 0x000fe20000000000 */
[C---:B----4-:R-:W-:Y:S06]  /*6100*/  HMMA.16816.F32.BF16 R72, R8.reuse, R12, R72 ;  /* 0x0000000c0848723c */ /* 0x050fec0000041848 */
[----:B------:R-:W-:Y:S01]  /*6110*/  HMMA.16816.F32.BF16 R76, R8, R14, R76 ;  /* 0x0000000e084c723c */ /* 0x000fe2000004184c */
[----:B------:R-:W3:Y:S02]  /*6120*/  LDSM.16.MT88.4 R12, [R213+0x11000] ;  /* 0x01100000d50c783b */ /* 0x000ee40000004200 */
[----:B------:R-:W-:-:S02]  /*6130*/  @!P2 FMUL R25, R25, 0.5 ;  /* 0x3f0000001919a820 */ /* 0x000fc40000400000 */
[----:B------:R-:W-:Y:S01]  /*6140*/  @!P1 FMUL R24, R24, 0.5 ;  /* 0x3f00000018189820 */ /* 0x000fe20000400000 */
[C---:B--2---:R-:W-:Y:S06]  /*6150*/  HMMA.16816.F32.BF16 R80, R8.reuse, R4, R80 ;  /* 0x000000040850723c */ /* 0x044fec0000041850 */
[----:B------:R-:W-:Y:S01]  /*6160*/  HMMA.16816.F32.BF16 R88, R8, R16, R88 ;  /* 0x000000100858723c */ /* 0x000fe20000041858 */
[----:B------:R-:W-:Y:S01]  /*6170*/  FMUL R5, R164, UR5 ;  /* 0x00000005a4057c20 */ /* 0x000fe20008400000 */
[----:B------:R-:W-:-:S03]  /*6180*/  FMUL R164, R147, UR5 ;  /* 0x0000000593a47c20 */ /* 0x000fc60008400000 */
[----:B------:R-:W-:Y:S01]  /*6190*/  FADD R0, -R64, R5 ;  /* 0x0000000540007221 */ /* 0x000fe20000000100 */
[----:B------:R-:W-:Y:S01]  /*61a0*/  FMUL R5, R39, UR5 ;  /* 0x0000000527057c20 */ /* 0x000fe20008400000 */
[C---:B------:R-:W-:Y:S01]  /*61b0*/  HMMA.16816.F32.BF16 R84, R8.reuse, R6, R84 ;  /* 0x000000060854723c */ /* 0x040fe20000041854 */
[----:B------:R-:W-:Y:S01]  /*61c0*/  FMUL R16, R36, UR5 ;  /* 0x0000000524107c20 */ /* 0x000fe20008400000 */
[----:B------:R2:W4:Y:S01]  /*61d0*/  MUFU.EX2 R39, R25 ;  /* 0x0000001900277308 */ /* 0x0005220000000800 */
[----:B------:R-:W-:Y:S01]  /*61e0*/  FADD R2, -R64, R5 ;  /* 0x0000000540027221 */ /* 0x000fe20000000100 */
[----:B------:R-:W-:Y:S01]  /*61f0*/  FSETP.GEU.AND P4, PT, R0, -126, PT ;  /* 0xc2fc00000000780b */ /* 0x000fe20003f8e000 */
[----:B------:R-:W5:Y:S01]  /*6200*/  LDSM.16.MT88.4 R4, [R212+0x11000] ;  /* 0x01100000d404783b */ /* 0x000f620000004200 */
[----:B------:R-:W-:Y:S01]  /*6210*/  FADD R35, -R67, R16 ;  /* 0x0000001043237221 */ /* 0x000fe20000000100 */
[C---:B------:R-:W-:Y:S01]  /*6220*/  HMMA.16816.F32.BF16 R92, R8.reuse, R18, R92 ;  /* 0x00000012085c723c */ /* 0x040fe2000004185c */
[----:B------:R-:W-:Y:S01]  /*6230*/  FSETP.GEU.AND P3, PT, R2, -126, PT ;  /* 0xc2fc00000200780b */ /* 0x000fe20003f6e000 */
[----:B------:R-:W5:Y:S01]  /*6240*/  LDSM.16.MT88.4 R16, [R211+0x11000] ;  /* 0x01100000d310783b */ /* 0x000f620000004200 */
[----:B------:R-:W3:Y:S01]  /*6250*/  MUFU.EX2 R36, R24 ;  /* 0x0000001800247308 */ /* 0x000ee20000000800 */
[----:B------:R-:W-:Y:S01]  /*6260*/  FSETP.GEU.AND P6, PT, R35, -126, PT ;  /* 0xc2fc00002300780b */ /* 0x000fe20003fce000 */
[C---:B------:R-:W-:Y:S01]  /*6270*/  FADD R164, -R67.reuse, R164 ;  /* 0x000000a443a47221 */ /* 0x040fe20000000100 */
[----:B-1----:R-:W-:Y:S04]  /*6280*/  HMMA.16816.F32.BF16 R124, R8, R20, R124 ;  /* 0x00000014087c723c */ /* 0x002fe8000004187c */
[----:B------:R-:W-:Y:S01]  /*6290*/  @!P4 FMUL R0, R0, 0.5 ;  /* 0x3f0000000000c820 */ /* 0x000fe20000400000 */
[----:B--2---:R-:W-:-:S02]  /*62a0*/  FADD R25, -R67, R26 ;  /* 0x0000001a43197221 */ /* 0x004fc40000000100 */
[----:B------:R-:W-:Y:S01]  /*62b0*/  FMUL R21, R33, UR5 ;  /* 0x0000000521157c20 */ /* 0x000fe20008400000 */
[C---:B------:R-:W-:Y:S01]  /*62c0*/  FADD R20, -R64.reuse, R63 ;  /* 0x0000003f40147221 */ /* 0x040fe20000000100 */
[----:B----4-:R-:W-:Y:S01]  /*62d0*/  @!P2 FMUL R39, R39, R39 ;  /* 0x000000272727a220 */ /* 0x010fe20000400000 */
[C---:B---3--:R-:W-:Y:S01]  /*62e0*/  HMMA.16816.F32.BF16 R100, R8.reuse, R12, R100 ;  /* 0x0000000c0864723c */ /* 0x048fe20000041864 */
[----:B------:R-:W-:Y:S01]  /*62f0*/  FADD R21, -R64, R21 ;  /* 0x0000001540157221 */ /* 0x000fe20000000100 */
[----:B------:R-:W-:Y:S01]  /*6300*/  FSETP.GEU.AND P5, PT, R25, -126, PT ;  /* 0xc2fc00001900780b */ /* 0x000fe20003fae000 */
[----:B------:R-:W-:Y:S01]  /*6310*/  @!P3 FMUL R2, R2, 0.5 ;  /* 0x3f0000000202b820 */ /* 0x000fe20000400000 */
[----:B------:R-:W-:Y:S01]  /*6320*/  @!P1 FMUL R36, R36, R36 ;  /* 0x0000002424249220 */ /* 0x000fe20000400000 */
[----:B------:R-:W-:Y:S01]  /*6330*/  FSETP.GEU.AND P1, PT, R20, -126, PT ;  /* 0xc2fc00001400780b */ /* 0x000fe20003f2e000 */
[C---:B------:R-:W-:Y:S01]  /*6340*/  HMMA.16816.F32.BF16 R120, R8.reuse, R14, R120 ;  /* 0x0000000e0878723c */ /* 0x040fe20000041878 */
[----:B------:R-:W-:Y:S01]  /*6350*/  FSETP.GEU.AND P2, PT, R21, -126, PT ;  /* 0xc2fc00001500780b */ /* 0x000fe20003f4e000 */
[----:B------:R-:W1:Y:S01]  /*6360*/  LDSM.16.MT88.4 R12, [R215+0xd800] ;  /* 0x00d80000d70c783b */ /* 0x000e620000004200 */
[----:B------:R-:W-:Y:S01]  /*6370*/  @!P6 FMUL R35, R35, 0.5 ;  /* 0x3f0000002323e820 */ /* 0x000fe20000400000 */
[----:B------:R-:W2:Y:S02]  /*6380*/  MUFU.EX2 R38, R0 ;  /* 0x0000000000267308 */ /* 0x000ea40000000800 */
[----:B------:R-:W-:Y:S03]  /*6390*/  HMMA.16816.F32.BF16 R96, R8, R22, R96 ;  /* 0x000000160860723c */ /* 0x000fe60000041860 */
[----:B------:R-:W-:-:S03]  /*63a0*/  @!P5 FMUL R25, R25, 0.5 ;  /* 0x3f0000001919d820 */ /* 0x000fc60000400000 */
[----:B------:R-:W-:Y:S01]  /*63b0*/  @!P1 FMUL R20, R20, 0.5 ;  /* 0x3f00000014149820 */ /* 0x000fe20000400000 */
[----:B------:R-:W3:Y:S01]  /*63c0*/  MUFU.EX2 R33, R2 ;  /* 0x0000000200217308 */ /* 0x000ee20000000800 */
[----:B------:R-:W-:Y:S01]  /*63d0*/  @!P2 FMUL R21, R21, 0.5 ;  /* 0x3f0000001515a820 */ /* 0x000fe20000400000 */
[----:B------:R-:W-:Y:S01]  /*63e0*/  FMUL R22, R155, UR5 ;  /* 0x000000059b167c20 */ /* 0x000fe20008400000 */
[C---:B-----5:R-:W-:Y:S01]  /*63f0*/  HMMA.16816.F32.BF16 R104, R8.reuse, R4, R104 ;  /* 0x000000040868723c */ /* 0x060fe20000041868 */
[----:B------:R-:W-:Y:S02]  /*6400*/  FMUL R155, R149, UR5 ;  /* 0x00000005959b7c20 */ /* 0x000fe40008400000 */
[----:B------:R-:W-:Y:S02]  /*6410*/  FADD R22, -R67, R22 ;  /* 0x0000001643167221 */ /* 0x000fe40000000100 */
[----:B------:R-:W4:Y:S01]  /*6420*/  MUFU.EX2 R35, R35 ;  /* 0x0000002300237308 */ /* 0x000f220000000800 */
[----:B------:R-:W-:Y:S01]  /*6430*/  HMMA.16816.F32.BF16 R108, R8, R6, R108 ;  /* 0x00000006086c723c */ /* 0x000fe2000004186c */
[----:B------:R-:W5:Y:S01]  /*6440*/  LDSM.16.MT88.4 R4, [R213+0xd800] ;  /* 0x00d80000d504783b */ /* 0x000f620000004200 */
[----:B--2---:R-:W-:Y:S01]  /*6450*/  @!P4 FMUL R38, R38, R38 ;  /* 0x000000262626c220 */ /* 0x004fe20000400000 */
[----:B------:R-:W-:-:S03]  /*6460*/  FADD R155, -R64, R155 ;  /* 0x0000009b409b7221 */ /* 0x000fc60000000100 */
[----:B------:R-:W-:Y:S01]  /*6470*/  HMMA.16816.F32.BF16 R112, R8, R16, R112 ;  /* 0x000000100870723c */ /* 0x000fe20000041870 */
[----:B------:R-:W2:Y:S01]  /*6480*/  MUFU.EX2 R0, R25 ;  /* 0x0000001900007308 */ /* 0x000ea20000000800 */
[----:B---3--:R-:W-:Y:S01]  /*6490*/  @!P3 FMUL R33, R33, R33 ;  /* 0x000000212121b220 */ /* 0x008fe20000400000 */
[----:B------:R-:W-:-:S03]  /*64a0*/  FSETP.GEU.AND P3, PT, R165, -126, PT ;  /* 0xc2fc0000a500780b */ /* 0x000fc60003f6e000 */
[----:B------:R-:W-:Y:S01]  /*64b0*/  HMMA.16816.F32.BF16 R116, R8, R18, R116 ;  /* 0x000000120874723c */ /* 0x000fe20000041874 */
[----:B------:R-:W-:Y:S01]  /*64c0*/  F2FP.BF16.F32.PACK_AB R16, R36, R39 ;  /* 0x000000272410723e */ /* 0x000fe200000010ff */
[----:B------:R-:W3:Y:S01]  /*64d0*/  LDSM.16.MT88.4 R8, [R212+0xd800] ;  /* 0x00d80000d408783b */ /* 0x000ee20000004200 */
[----:B------:R1:W1:Y:S01]  /*64e0*/  MUFU.EX2 R2, R21 ;  /* 0x0000001500027308 */ /* 0x0002620000000800 */
[----:B----4-:R-:W-:Y:S01]  /*64f0*/  @!P6 FMUL R35, R35, R35 ;  /* 0x000000232323e220 */ /* 0x010fe20000400000 */
[----:B------:R-:W-:Y:S01]  /*6500*/  F2FP.BF16.F32.PACK_AB R17, R33, R38 ;  /* 0x000000262111723e */ /* 0x000fe200000010ff */
[----:B------:R-:W-:Y:S01]  /*6510*/  FADD R38, R38, R37 ;  /* 0x0000002526267221 */ /* 0x000fe20000000000 */
[----:B------:R-:W-:-:S03]  /*6520*/  FSETP.GEU.AND P6, PT, R164, -126, PT ;  /* 0xc2fc0000a400780b */ /* 0x000fc60003fce000 */
[----:B------:R-:W-:Y:S01]  /*6530*/  @!P3 FMUL R165, R165, 0.5 ;  /* 0x3f000000a5a5b820 */ /* 0x000fe20000400000 */
[----:B------:R-:W4:Y:S01]  /*6540*/  MUFU.EX2 R63, R20 ;  /* 0x00000014003f7308 */ /* 0x000f220000000800 */
[----:B--2---:R-:W-:Y:S01]  /*6550*/  @!P5 FMUL R0, R0, R0 ;  /* 0x000000000000d220 */ /* 0x004fe20000400000 */
[----:B------:R-:W2:Y:S01]  /*6560*/  LDSM.16.MT88.4 R24, [R213+0x11800] ;  /* 0x01180000d518783b */ /* 0x000ea20000004200 */
[----:B------:R-:W-:-:S03]  /*6570*/  FADD R33, R33, R38 ;  /* 0x0000002621217221 */ /* 0x000fc60000000000 */
[----:B------:R-:W-:Y:S02]  /*6580*/  F2FP.BF16.F32.PACK_AB R18, R0, R35 ;  /* 0x000000230012723e */ /* 0x000fe400000010ff */
[----:B------:R-:W5:Y:S01]  /*6590*/  MUFU.EX2 R149, R165 ;  /* 0x000000a500957308 */ /* 0x000f620000000800 */
[----:B-1----:R-:W-:Y:S01]  /*65a0*/  FADD R21, -R67, R154 ;  /* 0x0000009a43157221 */ /* 0x002fe20000000100 */
[----:B------:R-:W-:Y:S01]  /*65b0*/  @!P2 FMUL R2, R2, R2 ;  /* 0x000000020202a220 */ /* 0x000fe20000400000 */
[----:B------:R-:W-:Y:S01]  /*65c0*/  FSETP.GEU.AND P2, PT, R22, -126, PT ;  /* 0xc2fc00001600780b */ /* 0x000fe20003f4e000 */
[----:B------:R-:W-:Y:S01]  /*65d0*/  FADD R154, -R64, R151 ;  /* 0x00000097409a7221 */ /* 0x000fe20000000100 */
[----:B------:R-:W-:Y:S01]  /*65e0*/  @!P6 FMUL R164, R164, 0.5 ;  /* 0x3f000000a4a4e820 */ /* 0x000fe20000400000 */
[----:B----4-:R-:W-:Y:S01]  /*65f0*/  @!P1 FMUL R63, R63, R63 ;  /* 0x0000003f3f3f9220 */ /* 0x010fe20000400000 */
[----:B------:R-:W-:Y:S02]  /*6600*/  FSETP.GEU.AND P1, PT, R21, -126, PT ;  /* 0xc2fc00001500780b */ /* 0x000fe40003f2e000 */
[----:B------:R-:W1:Y:S02]  /*6610*/  MUFU.EX2 R151, R164 ;  /* 0x000000a400977308 */ /* 0x000e640000000800 */
[----:B------:R-:W-:Y:S01]  /*6620*/  F2FP.BF16.F32.PACK_AB R19, R63, R2 ;  /* 0x000000023f13723e */ /* 0x000fe200000010ff */
[----:B------:R-:W-:-:S04]  /*6630*/  FADD R2, R2, R33 ;  /* 0x0000002102027221 */ /* 0x000fc80000000000 */
[----:B------:R-:W-:Y:S01]  /*6640*/  @!P2 FMUL R22, R22, 0.5 ;  /* 0x3f0000001616a820 */ /* 0x000fe20000400000 */
[----:B-----5:R-:W-:Y:S01]  /*6650*/  @!P3 FMUL R149, R149, R149 ;  /* 0x000000959595b220 */ /* 0x020fe20000400000 */
[----:B------:R-:W-:Y:S01]  /*6660*/  FMUL R165, R66, UR5 ;  /* 0x0000000542a57c20 */ /* 0x000fe20008400000 */
[----:B------:R-:W-:Y:S01]  /*6670*/  FADD R63, R63, R2 ;  /* 0x000000023f3f7221 */ /* 0x000fe20000000000 */
[----:B------:R-:W4:Y:S01]  /*6680*/  MUFU.EX2 R146, R22 ;  /* 0x0000001600927308 */ /* 0x000f220000000800 */
[----:B------:R-:W-:Y:S01]  /*6690*/  HMMA.16816.F32.BF16 R128, R16, R12, R128 ;  /* 0x0000000c1080723c */ /* 0x000fe20000041880 */
[----:B------:R-:W-:-:S05]  /*66a0*/  @!P1 FMUL R21, R21, 0.5 ;  /* 0x3f00000015159820 */ /* 0x000fca0000400000 */
[C---:B------:R-:W-:Y:S01]  /*66b0*/  HMMA.16816.F32.BF16 R72, R16.reuse, R4, R72 ;  /* 0x000000041048723c */ /* 0x040fe20000041848 */
[----:B------:R-:W-:Y:S01]  /*66c0*/  FMUL R13, R152, UR5 ;  /* 0x00000005980d7c20 */ /* 0x000fe20008400000 */
[----:B------:R-:W5:Y:S01]  /*66d0*/  MUFU.EX2 R147, R21 ;  /* 0x0000001500937308 */ /* 0x000f620000000800 */
[----:B------:R-:W-:Y:S01]  /*66e0*/  FMUL R152, R150, UR5 ;  /* 0x0000000596987c20 */ /* 0x000fe20008400000 */
[----:B-1----:R-:W-:Y:S01]  /*66f0*/  @!P6 FMUL R151, R151, R151 ;  /* 0x000000979797e220 */ /* 0x002fe20000400000 */
[----:B------:R-:W-:Y:S01]  /*6700*/  FADD R20, -R64, R13 ;  /* 0x0000000d40147221 */ /* 0x000fe20000000100 */
[C---:B------:R-:W-:Y:S01]  /*6710*/  HMMA.16816.F32.BF16 R76, R16.reuse, R6, R76 ;  /* 0x00000006104c723c */ /* 0x040fe2000004184c */
[----:B------:R-:W1:Y:S01]  /*6720*/  LDSM.16.MT88.4 R4, [R212+0x11800] ;  /* 0x01180000d404783b */ /* 0x000e620000004200 */
[----:B------:R-:W-:Y:S02]  /*6730*/  FADD R152, -R67, R152 ;  /* 0x0000009843987221 */ /* 0x000fe40000000100 */
[----:B------:R-:W-:Y:S01]  /*6740*/  FSETP.GEU.AND P4, PT, R20, -126, PT ;  /* 0xc2fc00001400780b */ /* 0x000fe20003f8e000 */
[----:B----4-:R-:W-:Y:S01]  /*6750*/  @!P2 FMUL R146, R146, R146 ;  /* 0x000000929292a220 */ /* 0x010fe20000400000 */
[----:B------:R-:W-:Y:S01]  /*6760*/  FSETP.GEU.AND P2, PT, R154, -126, PT ;  /* 0xc2fc00009a00780b */ /* 0x000fe20003f4e000 */
[----:B------:R-:W-:Y:S01]  /*6770*/  HMMA.16816.F32.BF16 R68, R16, R14, R68 ;  /* 0x0000000e1044723c */ /* 0x000fe20000041844 */
[----:B------:R-:W-:Y:S01]  /*6780*/  FSETP.GEU.AND P5, PT, R152, -126, PT ;  /* 0xc2fc00009800780b */ /* 0x000fe20003fae000 */
[----:B------:R-:W4:Y:S01]  /*6790*/  LDSM.16.MT88.4 R12, [R211+0xd800] ;  /* 0x00d80000d30c783b */ /* 0x000f220000004200 */
[----:B-----5:R-:W-:Y:S01]  /*67a0*/  @!P1 FMUL R147, R147, R147 ;  /* 0x0000009393939220 */ /* 0x020fe20000400000 */
[----:B------:R-:W-:-:S02]  /*67b0*/  FSETP.GEU.AND P1, PT, R155, -126, PT ;  /* 0xc2fc00009b00780b */ /* 0x000fc40003f2e000 */
[C---:B---3--:R-:W-:Y:S04]  /*67c0*/  HMMA.16816.F32.BF16 R80, R16.reuse, R8, R80 ;  /* 0x000000081050723c */ /* 0x048fe80000041850 */
[----:B------:R-:W-:Y:S02]  /*67d0*/  @!P4 FMUL R20, R20, 0.5 ;  /* 0x3f0000001414c820 */ /* 0x000fe40000400000 */
[----:B------:R-:W-:Y:S02]  /*67e0*/  @!P2 FMUL R154, R154, 0.5 ;  /* 0x3f0000009a9aa820 */ /* 0x000fe40000400000 */
[----:B------:R3:W5:Y:S01]  /*67f0*/  MUFU.EX2 R150, R20 ;  /* 0x0000001400967308 */ /* 0x0007620000000800 */
[----:B------:R-:W-:Y:S01]  /*6800*/  HMMA.16816.F32.BF16 R84, R16, R10, R84 ;  /* 0x0000000a1054723c */ /* 0x000fe20000041854 */
[----:B------:R-:W4:Y:S01]  /*6810*/  LDSM.16.MT88.4 R8, [R215+0xe000] ;  /* 0x00e00000d708783b */ /* 0x000f220000004200 */
[----:B------:R-:W-:Y:S01]  /*6820*/  @!P5 FMUL R152, R152, 0.5 ;  /* 0x3f0000009898d820 */ /* 0x000fe20000400000 */
[----:B------:R-:W-:-:S03]  /*6830*/  @!P1 FMUL R155, R155, 0.5 ;  /* 0x3f0000009b9b9820 */ /* 0x000fc60000400000 */
[C---:B--2---:R-:W-:Y:S01]  /*6840*/  HMMA.16816.F32.BF16 R100, R16.reuse, R24, R100 ;  /* 0x000000181064723c */ /* 0x044fe20000041864 */
[----:B------:R-:W2:Y:S05]  /*6850*/  MUFU.EX2 R154, R154 ;  /* 0x0000009a009a7308 */ /* 0x000eaa0000000800 */
[C---:B------:R-:W-:Y:S01]  /*6860*/  HMMA.16816.F32.BF16 R120, R16.reuse, R26, R120 ;  /* 0x0000001a1078723c */ /* 0x040fe20000041878 */
[----:B------:R-:W-:Y:S02]  /*6870*/  F2FP.BF16.F32.PACK_AB R24, R147, R146 ;  /* 0x000000929318723e */ /* 0x000fe400000010ff */
[----:B------:R-:W4:Y:S01]  /*6880*/  MUFU.EX2 R152, R152 ;  /* 0x0000009800987308 */ /* 0x000f220000000800 */
[----:B---3--:R-:W3:Y:S01]  /*6890*/  LDSM.16.MT88.4 R20, [R211+0x11800] ;  /* 0x01180000d314783b */ /* 0x008ee20000004200 */
[----:B-----5:R-:W-:Y:S01]  /*68a0*/  @!P4 FMUL R150, R150, R150 ;  /* 0x000000969696c220 */ /* 0x020fe20000400000 */
[C---:B------:R-:W-:Y:S04]  /*68b0*/  HMMA.16816.F32.BF16 R124, R16.reuse, R28, R124 ;  /* 0x0000001c107c723c */ /* 0x040fe8000004187c */
[----:B------:R-:W-:Y:S01]  /*68c0*/  F2FP.BF16.F32.PACK_AB R25, R149, R150 ;  /* 0x000000969519723e */ /* 0x000fe200000010ff */
[----:B------:R-:W5:Y:S01]  /*68d0*/  MUFU.EX2 R155, R155 ;  /* 0x0000009b009b7308 */ /* 0x000f620000000800 */
[----:B-1----:R-:W-:Y:S01]  /*68e0*/  HMMA.16816.F32.BF16 R104, R16, R4, R104 ;  /* 0x000000041068723c */ /* 0x002fe20000041868 */
[----:B--2---:R-:W-:Y:S01]  /*68f0*/  @!P2 FMUL R154, R154, R154 ;  /* 0x0000009a9a9aa220 */ /* 0x004fe20000400000 */
[----:B------:R-:W-:Y:S01]  /*6900*/  FMUL R28, R158, UR5 ;  /* 0x000000059e1c7c20 */ /* 0x000fe20008400000 */
[----:B------:R-:W-:-:S03]  /*6910*/  FADD R150, R150, R63 ;  /* 0x0000003f96967221 */ /* 0x000fc60000000000 */
[----:B------:R-:W-:Y:S01]  /*6920*/  HMMA.16816.F32.BF16 R108, R16, R6, R108 ;  /* 0x00000006106c723c */ /* 0x000fe2000004186c */
[----:B------:R-:W1:Y:S01]  /*6930*/  LDSM.16.MT88.4 R4, [R212+0xe000] ;  /* 0x00e00000d404783b */ /* 0x000e620000004200 */
[----:B----4-:R-:W-:Y:S01]  /*6940*/  @!P5 FMUL R152, R152, R152 ;  /* 0x000000989898d220 */ /* 0x010fe20000400000 */
[----:B------:R-:W-:-:S03]  /*6950*/  FADD R149, R149, R150 ;  /* 0x0000009695957221 */ /* 0x000fc60000000000 */
[----:B------:R-:W-:Y:S01]  /*6960*/  HMMA.16816.F32.BF16 R88, R16, R12, R88 ;  /* 0x0000000c1058723c */ /* 0x000fe20000041858 */
[----:B------:R-:W-:Y:S01]  /*6970*/  F2FP.BF16.F32.PACK_AB R26, R152, R151 ;  /* 0x00000097981a723e */ /* 0x000fe200000010ff */
[----:B-----5:R-:W-:-:S04]  /*6980*/  @!P1 FMUL R155, R155, R155 ;  /* 0x0000009b9b9b9220 */ /* 0x020fc80000400000 */
[----:B------:R-:W-:Y:S01]  /*6990*/  HMMA.16816.F32.BF16 R92, R16, R14, R92 ;  /* 0x0000000e105c723c */ /* 0x000fe2000004185c */
[----:B------:R-:W2:Y:S01]  /*69a0*/  LDSM.16.MT88.4 R12, [R213+0xe000] ;  /* 0x00e00000d50c783b */ /* 0x000ea20000004200 */
[----:B------:R-:W-:Y:S01]  /*69b0*/  F2FP.BF16.F32.PACK_AB R27, R155, R154 ;  /* 0x0000009a9b1b723e */ /* 0x000fe200000010ff */
[----:B------:R-:W-:-:S03]  /*69c0*/  FADD R154, R154, R149 ;  /* 0x000000959a9a7221 */ /* 0x000fc60000000000 */
[----:B------:R-:W-:Y:S01]  /*69d0*/  HMMA.16816.F32.BF16 R96, R16, R30, R96 ;  /* 0x0000001e1060723c */ /* 0x000fe20000041860 */
[----:B------:R-:W-:-:S05]  /*69e0*/  FADD R155, R155, R154 ;  /* 0x0000009a9b9b7221 */ /* 0x000fca0000000000 */
[----:B------:R-:W-:Y:S06]  /*69f0*/  HMMA.16816.F32.BF16 R128, R24, R8, R128 ;  /* 0x000000081880723c */ /* 0x000fec0000041880 */
[----:B---3--:R-:W-:Y:S01]  /*6a00*/  HMMA.16816.F32.BF16 R112, R16, R20, R112 ;  /* 0x000000141070723c */ /* 0x008fe20000041870 */
[----:B------:R-:W-:-:S05]  /*6a10*/  FMUL R8, R163, UR5 ;  /* 0x00000005a3087c20 */ /* 0x000fca0008400000 */
[----:B------:R-:W-:Y:S01]  /*6a20*/  HMMA.16816.F32.BF16 R116, R16, R22, R116 ;  /* 0x000000161074723c */ /* 0x000fe20000041874 */
[----:B------:R-:W3:Y:S01]  /*6a30*/  LDSM.16.MT88.4 R16, [R211+0xe000] ;  /* 0x00e00000d310783b */ /* 0x000ee20000004200 */
[----:B------:R-:W-:Y:S01]  /*6a40*/  FMUL R21, R161, UR5 ;  /* 0x00000005a1157c20 */ /* 0x000fe20008400000 */
[C---:B------:R-:W-:Y:S02]  /*6a50*/  FADD R161, -R67.reuse, R28 ;  /* 0x0000001c43a17221 */ /* 0x040fe40000000100 */
[----:B------:R-:W4:Y:S01]  /*6a60*/  LDSM.16.MT88.4 R28, [R211+0x12000] ;  /* 0x01200000d31c783b */ /* 0x000f220000004200 */
[C---:B-1----:R-:W-:Y:S01]  /*6a70*/  HMMA.16816.F32.BF16 R80, R24.reuse, R4, R80 ;  /* 0x000000041850723c */ /* 0x042fe20000041850 */
[----:B------:R-:W-:Y:S01]  /*6a80*/  FMUL R22, R162, UR5 ;  /* 0x00000005a2167c20 */ /* 0x000fe20008400000 */
[----:B------:R-:W-:Y:S01]  /*6a90*/  FADD R23, -R67, R8 ;  /* 0x0000000843177221 */ /* 0x000fe20000000100 */
[----:B------:R-:W-:Y:S01]  /*6aa0*/  FADD R21, -R64, R21 ;  /* 0x0000001540157221 */ /* 0x000fe20000000100 */
[----:B------:R-:W-:Y:S01]  /*6ab0*/  FSETP.GEU.AND P5, PT, R161, -126, PT ;  /* 0xc2fc0000a100780b */ /* 0x000fe20003fae000 */
[----:B------:R-:W-:Y:S01]  /*6ac0*/  FADD R22, -R67, R22 ;  /* 0x0000001643167221 */ /* 0x000fe20000000100 */
[C---:B------:R-:W-:Y:S01]  /*6ad0*/  HMMA.16816.F32.BF16 R68, R24.reuse, R10, R68 ;  /* 0x0000000a1844723c */ /* 0x040fe20000041844 */
[----:B------:R-:W-:Y:S01]  /*6ae0*/  FSETP.GEU.AND P2, PT, R23, -126, PT ;  /* 0xc2fc00001700780b */ /* 0x000fe20003f4e000 */
[----:B------:R-:W-:Y:S01]  /*6af0*/  FMUL R5, R160, UR5 ;  /* 0x00000005a0057c20 */ /* 0x000fe20008400000 */
[----:B------:R-:W-:Y:S01]  /*6b00*/  FMUL R4, R159, UR5 ;  /* 0x000000059f047c20 */ /* 0x000fe20008400000 */
[----:B------:R-:W-:Y:S01]  /*6b10*/  FSETP.GEU.AND P1, PT, R22, -126, PT ;  /* 0xc2fc00001600780b */ /* 0x000fe20003f2e000 */
[----:B------:R-:W1:Y:S01]  /*6b20*/  LDSM.16.MT88.4 R8, [R215+0x12000] ;  /* 0x01200000d708783b */ /* 0x000e620000004200 */
[----:B------:R-:W-:Y:S01]  /*6b30*/  FADD R20, -R64, R5 ;  /* 0x0000000540147221 */ /* 0x000fe20000000100 */
[----:B------:R-:W-:Y:S01]  /*6b40*/  FSETP.GEU.AND P4, PT, R21, -126, PT ;  /* 0xc2fc00001500780b */ /* 0x000fe20003f8e000 */
[----:B------:R-:W-:Y:S03]  /*6b50*/  HMMA.16816.F32.BF16 R84, R24, R6, R84 ;  /* 0x000000061854723c */ /* 0x000fe60000041854 */
[----:B------:R-:W-:Y:S01]  /*6b60*/  FSETP.GEU.AND P3, PT, R20, -126, PT ;  /* 0xc2fc00001400780b */ /* 0x000fe20003f6e000 */
[----:B------:R-:W-:-:S02]  /*6b70*/  @!P5 FMUL R161, R161, 0.5 ;  /* 0x3f000000a1a1d820 */ /* 0x000fc40000400000 */
[----:B------:R-:W-:Y:S01]  /*6b80*/  @!P2 FMUL R23, R23, 0.5 ;  /* 0x3f0000001717a820 */ /* 0x000fe20000400000 */
[C---:B--2---:R-:W-:Y:S02]  /*6b90*/  HMMA.16816.F32.BF16 R72, R24.reuse, R12, R72 ;  /* 0x0000000c1848723c */ /* 0x044fe40000041848 */
[----:B------:R-:W-:Y:S01]  /*6ba0*/  @!P1 FMUL R22, R22, 0.5 ;  /* 0x3f00000016169820 */ /* 0x000fe20000400000 */
[----:B------:R-:W2:Y:S02]  /*6bb0*/  MUFU.EX2 R160, R23 ;  /* 0x0000001700a07308 */ /* 0x000ea40000000800 */
[----:B------:R-:W-:Y:S01]  /*6bc0*/  @!P4 FMUL R21, R21, 0.5 ;  /* 0x3f0000001515c820 */ /* 0x000fe20000400000 */
[----:B------:R-:W-:Y:S01]  /*6bd0*/  HMMA.16816.F32.BF16 R76, R24, R14, R76 ;  /* 0x0000000e184c723c */ /* 0x000fe2000004184c */
[----:B------:R-:W5:Y:S02]  /*6be0*/  LDSM.16.MT88.4 R12, [R213+0x12000] ;  /* 0x01200000d50c783b */ /* 0x000f640000004200 */
[----:B------:R-:W-:-:S02]  /*6bf0*/  @!P3 FMUL R20, R20, 0.5 ;  /* 0x3f0000001414b820 */ /* 0x000fc40000400000 */
[----:B------:R-:W1:Y:S01]  /*6c00*/  MUFU.EX2 R159, R22 ;  /* 0x00000016009f7308 */ /* 0x000e620000000800 */
[C---:B---3--:R-:W-:Y:S07]  /*6c10*/  HMMA.16816.F32.BF16 R92, R24.reuse, R18, R92 ;  /* 0x00000012185c723c */ /* 0x048fee000004185c */
[----:B------:R-:W3:Y:S01]  /*6c20*/  MUFU.EX2 R158, R21 ;  /* 0x00000015009e7308 */ /* 0x000ee20000000800 */
[----:B------:R-:W-:Y:S01]  /*6c30*/  HMMA.16816.F32.BF16 R88, R24, R16, R88 ;  /* 0x000000101858723c */ /* 0x000fe20000041858 */
[----:B------:R-:W-:Y:S01]  /*6c40*/  FMUL R19, R157, UR5 ;  /* 0x000000059d137c20 */ /* 0x000fe20008400000 */
[----:B--2---:R-:W-:-:S03]  /*6c50*/  @!P2 FMUL R160, R160, R160 ;  /* 0x000000a0a0a0a220 */ /* 0x004fc60000400000 */
[----:B------:R-:W-:Y:S01]  /*6c60*/  FADD R162, -R64, R19 ;  /* 0x0000001340a27221 */ /* 0x000fe20000000100 */
[C---:B----4-:R-:W-:Y:S01]  /*6c70*/  HMMA.16816.F32.BF16 R112, R24.reuse, R28, R112 ;  /* 0x0000001c1870723c */ /* 0x050fe20000041870 */
[----:B------:R-:W-:Y:S01]  /*6c80*/  FMUL R17, R156, UR5 ;  /* 0x000000059c117c20 */ /* 0x000fe20008400000 */
[----:B------:R-:W-:Y:S01]  /*6c90*/  FADD R16, -R67, R4 ;  /* 0x0000000443107221 */ /* 0x000fe20000000100 */
[----:B-1----:R-:W-:Y:S01]  /*6ca0*/  @!P1 FMUL R159, R159, R159 ;  /* 0x0000009f9f9f9220 */ /* 0x002fe20000400000 */
[----:B------:R-:W1:Y:S01]  /*6cb0*/  LDSM.16.MT88.4 R4, [R212+0x12000] ;  /* 0x01200000d404783b */ /* 0x000e620000004200 */
[----:B------:R-:W-:Y:S01]  /*6cc0*/  FADD R164, -R64, R17 ;  /* 0x0000001140a47221 */ /* 0x000fe20000000100 */
[----:B------:R-:W-:Y:S01]  /*6cd0*/  FSETP.GEU.AND P2, PT, R162, -126, PT ;  /* 0xc2fc0000a200780b */ /* 0x000fe20003f4e000 */
[----:B------:R2:W4:Y:S01]  /*6ce0*/  MUFU.EX2 R157, R20 ;  /* 0x00000014009d7308 */ /* 0x0005220000000800 */
[----:B------:R-:W-:Y:S01]  /*6cf0*/  FSETP.GEU.AND P6, PT, R16, -126, PT ;  /* 0xc2fc00001000780b */ /* 0x000fe20003fce000 */
[----:B------:R-:W-:Y:S01]  /*6d00*/  HMMA.16816.F32.BF16 R124, R24, R8, R124 ;  /* 0x00000008187c723c */ /* 0x000fe2000004187c */
[----:B------:R-:W-:Y:S01]  /*6d10*/  FSETP.GEU.AND P1, PT, R164, -126, PT ;  /* 0xc2fc0000a400780b */ /* 0x000fe20003f2e000 */
[----:B---3--:R-:W-:Y:S01]  /*6d20*/  @!P4 FMUL R158, R158, R158 ;  /* 0x0000009e9e9ec220 */ /* 0x008fe20000400000 */
[----:B------:R-:W-:Y:S01]  /*6d30*/  FMUL R28, R153, UR5 ;  /* 0x00000005991c7c20 */ /* 0x000fe20008400000 */
[----:B------:R-:W-:-:S02]  /*6d40*/  FMUL R153, R138, UR5 ;  /* 0x000000058a997c20 */ /* 0x000fc40008400000 */
[----:B------:R-:W3:Y:S01]  /*6d50*/  MUFU.EX2 R161, R161 ;  /* 0x000000a100a17308 */ /* 0x000ee20000000800 */
[C---:B------:R-:W-:Y:S01]  /*6d60*/  HMMA.16816.F32.BF16 R96, R24.reuse, R10, R96 ;  /* 0x0000000a1860723c */ /* 0x040fe20000041860 */
[----:B------:R-:W-:Y:S01]  /*6d70*/  LDSM.16.MT88.4 R8, [R213+0xe800] ;  /* 0x00e80000d508783b */ /* 0x000fe20000004200 */
[----:B------:R-:W-:Y:S01]  /*6d80*/  FADD R28, -R67, R28 ;  /* 0x0000001c431c7221 */ /* 0x000fe20000000100 */
[----:B------:R-:W-:Y:S01]  /*6d90*/  @!P2 FMUL R162, R162, 0.5 ;  /* 0x3f000000a2a2a820 */ /* 0x000fe20000400000 */
[----:B------:R-:W-:Y:S01]  /*6da0*/  FADD R153, -R64, R153 ;  /* 0x0000009940997221 */ /* 0x000fe20000000100 */
[----:B------:R-:W-:Y:S01]  /*6db0*/  @!P6 FMUL R16, R16, 0.5 ;  /* 0x3f0000001010e820 */ /* 0x000fe20000400000 */
[----:B-----5:R-:W-:Y:S01]  /*6dc0*/  HMMA.16816.F32.BF16 R100, R24, R12, R100 ;  /* 0x0000000c1864723c */ /* 0x020fe20000041864 */
[----:B------:R-:W-:Y:S01]  /*6dd0*/  @!P1 FMUL R164, R164, 0.5 ;  /* 0x3f000000a4a49820 */ /* 0x000fe20000400000 */
[----:B--2---:R-:W2:Y:S01]  /*6de0*/  LDSM.16.MT88.4 R20, [R215+0xe800] ;  /* 0x00e80000d714783b */ /* 0x004ea20000004200 */
[----:B------:R-:W5:Y:S01]  /*6df0*/  MUFU.EX2 R156, R16 ;  /* 0x00000010009c7308 */ /* 0x000f620000000800 */
[----:B----4-:R-:W-:-:S02]  /*6e00*/  @!P3 FMUL R157, R157, R157 ;  /* 0x0000009d9d9db220 */ /* 0x010fc40000400000 */
[C---:B------:R-:W-:Y:S01]  /*6e10*/  HMMA.16816.F32.BF16 R120, R24.reuse, R14, R120 ;  /* 0x0000000e1878723c */ /* 0x040fe20000041878 */
[----:B------:R-:W-:Y:S02]  /*6e20*/  F2FP.BF16.F32.PACK_AB R12, R159, R160 ;  /* 0x000000a09f0c723e */ /* 0x000fe400000010ff */
[----:B------:R-:W-:Y:S01]  /*6e30*/  F2FP.BF16.F32.PACK_AB R13, R157, R158 ;  /* 0x0000009e9d0d723e */ /* 0x000fe200000010ff */
[----:B---3--:R-:W-:Y:S01]  /*6e40*/  @!P5 FMUL R161, R161, R161 ;  /* 0x000000a1a1a1d220 */ /* 0x008fe20000400000 */
[----:B------:R-:W3:Y:S01]  /*6e50*/  MUFU.EX2 R162, R162 ;  /* 0x000000a200a27308 */ /* 0x000ee20000000800 */
[----:B------:R-:W-:Y:S01]  /*6e60*/  HMMA.16816.F32.BF16 R116, R24, R30, R116 ;  /* 0x0000001e1874723c */ /* 0x000fe20000041874 */
[----:B------:R-:W-:-:S04]  /*6e70*/  FADD R158, R158, R155 ;  /* 0x0000009b9e9e7221 */ /* 0x000fc80000000000 */
[----:B------:R-:W-:Y:S02]  /*6e80*/  FADD R157, R157, R158 ;  /* 0x0000009e9d9d7221 */ /* 0x000fe40000000000 */
[----:B------:R-:W4:Y:S01]  /*6e90*/  MUFU.EX2 R163, R164 ;  /* 0x000000a400a37308 */ /* 0x000f220000000800 */
[----:B-----5:R-:W-:Y:S01]  /*6ea0*/  @!P6 FMUL R156, R156, R156 ;  /* 0x0000009c9c9ce220 */ /* 0x020fe20000400000 */
[----:B------:R-:W-:Y:S01]  /*6eb0*/  LDSM.16.MT88.4 R16, [R211+0xe800] ;  /* 0x00e80000d310783b */ /* 0x000fe20000004200 */
[C---:B-1----:R-:W-:Y:S03]  /*6ec0*/  HMMA.16816.F32.BF16 R104, R24.reuse, R4, R104 ;  /* 0x000000041868723c */ /* 0x042fe60000041868 */
[----:B------:R-:W-:Y:S01]  /*6ed0*/  F2FP.BF16.F32.PACK_AB R14, R161, R156 ;  /* 0x0000009ca10e723e */ /* 0x000fe200000010ff */
[----:B---3--:R-:W-:Y:S02]  /*6ee0*/  @!P2 FMUL R162, R162, R162 ;  /* 0x000000a2a2a2a220 */ /* 0x008fe40000400000 */
[----:B------:R-:W-:Y:S01]  /*6ef0*/  HMMA.16816.F32.BF16 R108, R24, R6, R108 ;  /* 0x00000006186c723c */ /* 0x000fe2000004186c */
[----:B------:R-:W1:Y:S01]  /*6f00*/  LDSM.16.MT88.4 R4, [R212+0xe800] ;  /* 0x00e80000d404783b */ /* 0x000e620000004200 */
[----:B------:R-:W-:Y:S01]  /*6f10*/  FSETP.GEU.AND P2, PT, R28, -126, PT ;  /* 0xc2fc00001c00780b */ /* 0x000fe20003f4e000 */
[----:B----4-:R-:W-:-:S04]  /*6f20*/  @!P1 FMUL R163, R163, R163 ;  /* 0x000000a3a3a39220 */ /* 0x010fc80000400000 */
[----:B------:R-:W-:Y:S01]  /*6f30*/  FADD R25, -R67, R148 ;  /* 0x0000009443197221 */ /* 0x000fe20000000100 */
[----:B------:R-:W-:Y:S01]  /*6f40*/  FADD R26, -R64, R143 ;  /* 0x0000008f401a7221 */ /* 0x000fe20000000100 */
[----:B------:R-:W-:Y:S01]  /*6f50*/  F2FP.BF16.F32.PACK_AB R15, R163, R162 ;  /* 0x000000a2a30f723e */ /* 0x000fe200000010ff */
[----:B------:R-:W-:Y:S02]  /*6f60*/  FADD R162, R162, R157 ;  /* 0x0000009da2a27221 */ /* 0x000fe40000000000 */
[----:B------:R-:W-:-:S03]  /*6f70*/  FSETP.GEU.AND P1, PT, R25, -126, PT ;  /* 0xc2fc00001900780b */ /* 0x000fc60003f2e000 */
[----:B------:R-:W-:Y:S01]  /*6f80*/  @!P2 FMUL R28, R28, 0.5 ;  /* 0x3f0000001c1ca820 */ /* 0x000fe20000400000 */
[----:B------:R-:W-:Y:S01]  /*6f90*/  FSETP.GEU.AND P4, PT, R26, -126, PT ;  /* 0xc2fc00001a00780b */ /* 0x000fe20003f8e000 */
[----:B------:R-:W-:Y:S01]  /*6fa0*/  FADD R163, R163, R162 ;  /* 0x000000a2a3a37221 */ /* 0x000fe20000000000 */
[C---:B--2---:R-:W-:Y:S06]  /*6fb0*/  HMMA.16816.F32.BF16 R128, R12.reuse, R20, R128 ;  /* 0x000000140c80723c */ /* 0x044fec0000041880 */
[----:B------:R-:W-:Y:S01]  /*6fc0*/  HMMA.16816.F32.BF16 R68, R12, R22, R68 ;  /* 0x000000160c44723c */ /* 0x000fe20000041844 */
[----:B------:R-:W2:Y:S01]  /*6fd0*/  LDSM.16.MT88.4 R20, [R215+0x12800] ;  /* 0x01280000d714783b */ /* 0x000ea20000004200 */
[----:B------:R-:W-:-:S03]  /*6fe0*/  @!P1 FMUL R25, R25, 0.5 ;  /* 0x3f00000019199820 */ /* 0x000fc60000400000 */
[----:B------:R-:W-:Y:S01]  /*6ff0*/  @!P4 FMUL R26, R26, 0.5 ;  /* 0x3f0000001a1ac820 */ /* 0x000fe20000400000 */
[C---:B------:R-:W-:Y:S06]  /*7000*/  HMMA.16816.F32.BF16 R72, R12.reuse, R8, R72 ;  /* 0x000000080c48723c */ /* 0x040fec0000041848 */
[C---:B------:R-:W-:Y:S01]  /*7010*/  HMMA.16816.F32.BF16 R76, R12.reuse, R10, R76 ;  /* 0x0000000a0c4c723c */ /* 0x040fe2000004184c */
[----:B------:R-:W3:Y:S05]  /*7020*/  LDSM.16.MT88.4 R8, [R213+0x12800] ;  /* 0x01280000d508783b */ /* 0x000eea0000004200 */
[C---:B-1----:R-:W-:Y:S06]  /*7030*/  HMMA.16816.F32.BF16 R80, R12.reuse, R4, R80 ;  /* 0x000000040c50723c */ /* 0x042fec0000041850 */
[----:B------:R-:W-:Y:S01]  /*7040*/  HMMA.16816.F32.BF16 R88, R12, R16, R88 ;  /* 0x000000100c58723c */ /* 0x000fe20000041858 */
[----:B------:R-:W-:-:S02]  /*7050*/  FMUL R5, R142, UR5 ;  /* 0x000000058e057c20 */ /* 0x000fc40008400000 */
[----:B------:R-:W1:Y:S02]  /*7060*/  MUFU.EX2 R142, R28 ;  /* 0x0000001c008e7308 */ /* 0x000e640000000800 */
[----:B------:R-:W-:Y:S01]  /*7070*/  FADD R24, -R64, R5 ;  /* 0x0000000540187221 */ /* 0x000fe20000000100 */
[----:B------:R-:W-:Y:S01]  /*7080*/  HMMA.16816.F32.BF16 R92, R12, R18, R92 ;  /* 0x000000120c5c723c */ /* 0x000fe2000004185c */
[----:B------:R-:W-:-:S03]  /*7090*/  FMUL R16, R141, UR5 ;  /* 0x000000058d107c20 */ /* 0x000fc60008400000 */
[----:B------:R-:W-:Y:S01]  /*70a0*/  FSETP.GEU.AND P3, PT, R24, -126, PT ;  /* 0xc2fc00001800780b */ /* 0x000fe20003f6e000 */
[----:B------:R-:W4:Y:S01]  /*70b0*/  MUFU.EX2 R141, R25 ;  /* 0x00000019008d7308 */ /* 0x000f220000000800 */
[C---:B------:R-:W-:Y:S01]  /*70c0*/  FADD R27, -R67.reuse, R16 ;  /* 0x00000010431b7221 */ /* 0x040fe20000000100 */
[----:B------:R-:W-:Y:S01]  /*70d0*/  FMUL R16, R140, UR5 ;  /* 0x000000058c107c20 */ /* 0x000fe20008400000 */
[C---:B------:R-:W-:Y:S01]  /*70e0*/  HMMA.16816.F32.BF16 R84, R12.reuse, R6, R84 ;  /* 0x000000060c54723c */ /* 0x040fe20000041854 */
[----:B------:R-:W5:Y:S02]  /*70f0*/  LDSM.16.MT88.4 R4, [R212+0x12800] ;  /* 0x01280000d404783b */ /* 0x000f640000004200 */
[----:B------:R-:W-:Y:S01]  /*7100*/  FADD R143, -R67, R16 ;  /* 0x00000010438f7221 */ /* 0x000fe20000000100 */
[----:B------:R-:W-:Y:S01]  /*7110*/  FSETP.GEU.AND P6, PT, R27, -126, PT ;  /* 0xc2fc00001b00780b */ /* 0x000fe20003fce000 */
[----:B------:R-:W5:Y:S01]  /*7120*/  LDSM.16.MT88.4 R16, [R211+0x12800] ;  /* 0x01280000d310783b */ /* 0x000f620000004200 */
[C---:B--2---:R-:W-:Y:S01]  /*7130*/  HMMA.16816.F32.BF16 R124, R12.reuse, R20, R124 ;  /* 0x000000140c7c723c */ /* 0x044fe2000004187c */
[----:B-1----:R-:W-:Y:S01]  /*7140*/  @!P2 FMUL R142, R142, R142 ;  /* 0x0000008e8e8ea220 */ /* 0x002fe20000400000 */
[----:B------:R-:W-:Y:S01]  /*7150*/  FSETP.GEU.AND P5, PT, R143, -126, PT ;  /* 0xc2fc00008f00780b */ /* 0x000fe20003fae000 */
[----:B------:R-:W-:Y:S01]  /*7160*/  @!P3 FMUL R24, R24, 0.5 ;  /* 0x3f0000001818b820 */ /* 0x000fe20000400000 */
[----:B------:R-:W1:Y:S01]  /*7170*/  MUFU.EX2 R140, R26 ;  /* 0x0000001a008c7308 */ /* 0x000e620000000800 */
[----:B------:R-:W-:Y:S01]  /*7180*/  FMUL R28, R136, UR5 ;  /* 0x00000005881c7c20 */ /* 0x000fe20008400000 */
[C---:B------:R-:W-:Y:S01]  /*7190*/  HMMA.16816.F32.BF16 R96, R12.reuse, R22, R96 ;  /* 0x000000160c60723c */ /* 0x040fe20000041860 */
[----:B------:R-:W-:Y:S01]  /*71a0*/  FMUL R21, R139, UR5 ;  /* 0x000000058b157c20 */ /* 0x000fe20008400000 */
[----:B----4-:R-:W-:Y:S01]  /*71b0*/  @!P1 FMUL R141, R141, R141 ;  /* 0x0000008d8d8d9220 */ /* 0x010fe20000400000 */
[----:B------:R-:W-:Y:S01]  /*71c0*/  FSETP.GEU.AND P1, PT, R153, -126, PT ;  /* 0xc2fc00009900780b */ /* 0x000fe20003f2e000 */
[----:B------:R-:W-:Y:S01]  /*71d0*/  FADD R28, -R67, R28 ;  /* 0x0000001c431c7221 */ /* 0x000fe20000000100 */
[----:B------:R-:W-:Y:S01]  /*71e0*/  FADD R148, -R64, R21 ;  /* 0x0000001540947221 */ /* 0x000fe20000000100 */
[C---:B---3--:R-:W-:Y:S01]  /*71f0*/  HMMA.16816.F32.BF16 R100, R12.reuse, R8, R100 ;  /* 0x000000080c64723c */ /* 0x048fe20000041864 */
[----:B------:R-:W-:Y:S01]  /*7200*/  @!P6 FMUL R27, R27, 0.5 ;  /* 0x3f0000001b1be820 */ /* 0x000fe20000400000 */
[----:B------:R-:W2:Y:S01]  /*7210*/  MUFU.EX2 R139, R24 ;  /* 0x00000018008b7308 */ /* 0x000ea20000000800 */
[----:B------:R-:W-:Y:S01]  /*7220*/  @!P5 FMUL R143, R143, 0.5 ;  /* 0x3f0000008f8fd820 */ /* 0x000fe20000400000 */
[----:B------:R-:W-:Y:S01]  /*7230*/  FSETP.GEU.AND P2, PT, R148, -126, PT ;  /* 0xc2fc00009400780b */ /* 0x000fe20003f4e000 */
[----:B------:R-:W-:Y:S01]  /*7240*/  LDSM.16.MT88.4 R20, [R212+0xf000] ;  /* 0x00f00000d414783b */ /* 0x000fe20000004200 */
[----:B------:R-:W-:Y:S01]  /*7250*/  HMMA.16816.F32.BF16 R120, R12, R10, R120 ;  /* 0x0000000a0c78723c */ /* 0x000fe20000041878 */
[----:B------:R-:W-:-:S02]  /*7260*/  FMUL R136, R133, UR5 ;  /* 0x0000000585887c20 */ /* 0x000fc40008400000 */
[----:B------:R-:W3:Y:S01]  /*7270*/  LDSM.16.MT88.4 R8, [R215+0xf000] ;  /* 0x00f00000d708783b */ /* 0x000ee20000004200 */
[----:B------:R-:W-:Y:S01]  /*7280*/  @!P1 FMUL R153, R153, 0.5 ;  /* 0x3f00000099999820 */ /* 0x000fe20000400000 */
[----:B------:R-:W4:Y:S01]  /*7290*/  MUFU.EX2 R138, R27 ;  /* 0x0000001b008a7308 */ /* 0x000f220000000800 */
[----:B-1----:R-:W-:Y:S01]  /*72a0*/  @!P4 FMUL R140, R140, R140 ;  /* 0x0000008c8c8cc220 */ /* 0x002fe20000400000 */
[----:B------:R-:W-:-:S04]  /*72b0*/  FADD R136, -R67, R136 ;  /* 0x0000008843887221 */ /* 0x000fc80000000100 */
[----:B------:R-:W-:Y:S02]  /*72c0*/  @!P2 FMUL R148, R148, 0.5 ;  /* 0x3f0000009494a820 */ /* 0x000fe40000400000 */
[----:B------:R-:W1:Y:S01]  /*72d0*/  MUFU.EX2 R143, R143 ;  /* 0x0000008f008f7308 */ /* 0x000e620000000800 */
[----:B--2---:R-:W-:Y:S01]  /*72e0*/  @!P3 FMUL R139, R139, R139 ;  /* 0x0000008b8b8bb220 */ /* 0x004fe20000400000 */
[----:B------:R-:W-:Y:S01]  /*72f0*/  F2FP.BF16.F32.PACK_AB R24, R141, R142 ;  /* 0x0000008e8d18723e */ /* 0x000fe200000010ff */
[C---:B-----5:R-:W-:Y:S03]  /*7300*/  HMMA.16816.F32.BF16 R104, R12.reuse, R4, R104 ;  /* 0x000000040c68723c */ /* 0x060fe60000041868 */
[C---:B------:R-:W-:Y:S01]  /*7310*/  F2FP.BF16.F32.PACK_AB R25, R139.reuse, R140 ;  /* 0x0000008c8b19723e */ /* 0x040fe200000010ff */
[----:B------:R-:W-:Y:S01]  /*7320*/  FADD R140, R140, R163 ;  /* 0x000000a38c8c7221 */ /* 0x000fe20000000000 */
[----:B------:R-:W2:Y:S01]  /*7330*/  MUFU.EX2 R148, R148 ;  /* 0x0000009400947308 */ /* 0x000ea20000000800 */
[----:B----4-:R-:W-:Y:S01]  /*7340*/  @!P6 FMUL R138, R138, R138 ;  /* 0x0000008a8a8ae220 */ /* 0x010fe20000400000 */
[----:B------:R-:W-:Y:S01]  /*7350*/  HMMA.16816.F32.BF16 R112, R12, R16, R112 ;  /* 0x000000100c70723c */ /* 0x000fe20000041870 */
[----:B------:R-:W-:Y:S01]  /*7360*/  FSETP.GEU.AND P6, PT, R136, -126, PT ;  /* 0xc2fc00008800780b */ /* 0x000fe20003fce000 */
[----:B------:R-:W-:-:S04]  /*7370*/  FADD R139, R139, R140 ;  /* 0x0000008c8b8b7221 */ /* 0x000fc80000000000 */
[----:B------:R-:W4:Y:S01]  /*7380*/  MUFU.EX2 R153, R153 ;  /* 0x0000009900997308 */ /* 0x000f220000000800 */
[----:B-1----:R-:W-:Y:S01]  /*7390*/  @!P5 FMUL R143, R143, R143 ;  /* 0x0000008f8f8fd220 */ /* 0x002fe20000400000 */
[----:B------:R-:W-:Y:S01]  /*73a0*/  FMUL R16, R137, UR5 ;  /* 0x0000000589107c20 */ /* 0x000fe20008400000 */
[C---:B------:R-:W-:Y:S01]  /*73b0*/  HMMA.16816.F32.BF16 R108, R12.reuse, R6, R108 ;  /* 0x000000060c6c723c */ /* 0x040fe2000004186c */
[----:B------:R-:W1:Y:S01]  /*73c0*/  LDSM.16.MT88.4 R4, [R213+0xf000] ;  /* 0x00f00000d504783b */ /* 0x000e620000004200 */
[----:B------:R-:W-:Y:S01]  /*73d0*/  FADD R137, -R64, R135 ;  /* 0x0000008740897221 */ /* 0x000fe20000000100 */
[----:B------:R-:W-:Y:S01]  /*73e0*/  F2FP.BF16.F32.PACK_AB R26, R143, R138 ;  /* 0x0000008a8f1a723e */ /* 0x000fe200000010ff */
[----:B------:R-:W-:Y:S01]  /*73f0*/  FADD R16, -R67, R16 ;  /* 0x0000001043107221 */ /* 0x000fe20000000100 */
[----:B------:R-:W-:Y:S01]  /*7400*/  FMUL R135, R134, UR5 ;  /* 0x0000000586877c20 */ /* 0x000fe20008400000 */
[----:B--2---:R-:W-:Y:S01]  /*7410*/  @!P2 FMUL R148, R148, R148 ;  /* 0x000000949494a220 */ /* 0x004fe20000400000 */
[----:B------:R-:W-:Y:S01]  /*7420*/  HMMA.16816.F32.BF16 R116, R12, R18, R116 ;  /* 0x000000120c74723c */ /* 0x000fe20000041874 */
[----:B------:R-:W2:Y:S01]  /*7430*/  LDSM.16.MT88.4 R12, [R211+0xf000] ;  /* 0x00f00000d30c783b */ /* 0x000ea20000004200 */
[----:B------:R-:W-:Y:S01]  /*7440*/  FSETP.GEU.AND P2, PT, R16, -126, PT ;  /* 0xc2fc00001000780b */ /* 0x000fe20003f4e000 */
[----:B------:R-:W-:Y:S01]  /*7450*/  FADD R135, -R64, R135 ;  /* 0x0000008740877221 */ /* 0x000fe20000000100 */
[----:B------:R-:W-:Y:S01]  /*7460*/  FSETP.GEU.AND P5, PT, R241, -126, PT ;  /* 0xc2fc0000f100780b */ /* 0x000fe20003fae000 */
[----:B------:R-:W-:Y:S01]  /*7470*/  @!P6 FMUL R136, R136, 0.5 ;  /* 0x3f0000008888e820 */ /* 0x000fe20000400000 */
[----:B------:R-:W-:Y:S01]  /*7480*/  FSETP.GEU.AND P4, PT, R137, -126, PT ;  /* 0xc2fc00008900780b */ /* 0x000fe20003f8e000 */
[----:B----4-:R-:W-:Y:S01]  /*7490*/  @!P1 FMUL R153, R153, R153 ;  /* 0x0000009999999220 */ /* 0x010fe20000400000 */
[----:B------:R-:W-:-:S02]  /*74a0*/  FSETP.GEU.AND P1, PT, R28, -126, PT ;  /* 0xc2fc00001c00780b */ /* 0x000fc40003f2e000 */
[----:B------:R-:W-:Y:S02]  /*74b0*/  FSETP.GEU.AND P3, PT, R135, -126, PT ;  /* 0xc2fc00008700780b */ /* 0x000fe40003f6e000 */
[----:B------:R-:W-:Y:S01]  /*74c0*/  F2FP.BF16.F32.PACK_AB R27, R153, R148 ;  /* 0x00000094991b723e */ /* 0x000fe200000010ff */
[----:B------:R-:W-:Y:S02]  /*74d0*/  FADD R148, R148, R139 ;  /* 0x0000008b94947221 */ /* 0x000fe40000000000 */
[----:B------:R-:W-:Y:S02]  /*74e0*/  @!P2 FMUL R16, R16, 0.5 ;  /* 0x3f0000001010a820 */ /* 0x000fe40000400000 */
[----:B------:R-:W-:Y:S01]  /*74f0*/  @!P5 FMUL R241, R241, 0.5 ;  /* 0x3f000000f1f1d820 */ /* 0x000fe20000400000 */
[----:B------:R-:W-:Y:S01]  /*7500*/  FADD R148, R153, R148 ;  /* 0x0000009499947221 */ /* 0x000fe20000000000 */
[----:B---3--:R-:W-:Y:S01]  /*7510*/  HMMA.16816.F32.BF16 R128, R24, R8, R128 ;  /* 0x000000081880723c */ /* 0x008fe20000041880 */
[----:B------:R-:W3:Y:S01]  /*7520*/  MUFU.EX2 R134, R16 ;  /* 0x0000001000867308 */ /* 0x000ee20000000800 */
[----:B------:R-:W-:Y:S01]  /*7530*/  @!P1 FMUL R28, R28, 0.5 ;  /* 0x3f0000001c1c9820 */ /* 0x000fe20000400000 */
[----:B------:R-:W-:Y:S01]  /*7540*/  @!P4 FMUL R137, R137, 0.5 ;  /* 0x3f0000008989c820 */ /* 0x000fe20000400000 */
[----:B------:R-:W-:-:S02]  /*7550*/  @!P3 FMUL R135, R135, 0.5 ;  /* 0x3f0000008787b820 */ /* 0x000fc40000400000 */
[C---:B------:R-:W-:Y:S01]  /*7560*/  HMMA.16816.F32.BF16 R68, R24.reuse, R10, R68 ;  /* 0x0000000a1844723c */ /* 0x040fe20000041844 */
[----:B------:R-:W4:Y:S02]  /*7570*/  LDSM.16.MT88.4 R8, [R215+0x13000] ;  /* 0x01300000d708783b */ /* 0x000f240000004200 */
[----:B------:R-:W5:Y:S03]  /*7580*/  MUFU.EX2 R133, R28 ;  /* 0x0000001c00857308 */ /* 0x000f660000000800 */
[C---:B------:R-:W-:Y:S05]  /*7590*/  HMMA.16816.F32.BF16 R80, R24.reuse, R20, R80 ;  /* 0x000000141850723c */ /* 0x040fea0000041850 */
[----:B------:R-:W2:Y:S01]  /*75a0*/  MUFU.EX2 R67, R137 ;  /* 0x0000008900437308 */ /* 0x000ea20000000800 */
[C---:B-1----:R-:W-:Y:S01]  /*75b0*/  HMMA.16816.F32.BF16 R72, R24.reuse, R4, R72 ;  /* 0x000000041848723c */ /* 0x042fe20000041848 */
[----:B------:R-:W-:Y:S01]  /*75c0*/  FMUL R21, R65, UR5 ;  /* 0x0000000541157c20 */ /* 0x000fe20008400000 */
[----:B------:R-:W-:Y:S01]  /*75d0*/  FADD R65, -R64, R165 ;  /* 0x000000a540417221 */ /* 0x000fe20000000100 */
[----:B---3--:R-:W-:Y:S01]  /*75e0*/  @!P2 FMUL R134, R134, R134 ;  /* 0x000000868686a220 */ /* 0x008fe20000400000 */
[----:B------:R-:W1:Y:S01]  /*75f0*/  LDSM.16.MT88.4 R16, [R213+0x13000] ;  /* 0x01300000d510783b */ /* 0x000e620000004200 */
[----:B------:R-:W-:Y:S01]  /*7600*/  FADD R132, -R64, R21 ;  /* 0x0000001540847221 */ /* 0x000fe20000000100 */
[C---:B------:R-:W-:Y:S01]  /*7610*/  HMMA.16816.F32.BF16 R76, R24.reuse, R6, R76 ;  /* 0x00000006184c723c */ /* 0x040fe2000004184c */
[----:B------:R-:W-:Y:S01]  /*7620*/  FSETP.GEU.AND P2, PT, R65, -126, PT ;  /* 0xc2fc00004100780b */ /* 0x000fe20003f4e000 */
[----:B-----5:R-:W-:Y:S01]  /*7630*/  @!P1 FMUL R133, R133, R133 ;  /* 0x0000008585859220 */ /* 0x020fe20000400000 */
[----:B------:R-:W3:Y:S01]  /*7640*/  LDSM.16.MT88.4 R4, [R212+0x13000] ;  /* 0x01300000d404783b */ /* 0x000ee20000004200 */
[----:B------:R-:W-:Y:S01]  /*7650*/  FSETP.GEU.AND P1, PT, R132, -126, PT ;  /* 0xc2fc00008400780b */ /* 0x000fe20003f2e000 */
[----:B------:R-:W5:Y:S01]  /*7660*/  MUFU.EX2 R66, R135 ;  /* 0x0000008700427308 */ /* 0x000f620000000800 */
[----:B--2---:R-:W-:Y:S01]  /*7670*/  HMMA.16816.F32.BF16 R88, R24, R12, R88 ;  /* 0x0000000c1858723c */ /* 0x004fe20000041858 */
[----:B------:R-:W2:Y:S01]  /*7680*/  LDSM.16.MT88.4 R28, [R211+0x13000] ;  /* 0x01300000d31c783b */ /* 0x000ea20000004200 */
[----:B------:R-:W-:-:S04]  /*7690*/  @!P4 FMUL R67, R67, R67 ;  /* 0x000000434343c220 */ /* 0x000fc80000400000 */
[C---:B------:R-:W-:Y:S01]  /*76a0*/  HMMA.16816.F32.BF16 R92, R24.reuse, R14, R92 ;  /* 0x0000000e185c723c */ /* 0x040fe2000004185c */
[----:B------:R-:W1:Y:S01]  /*76b0*/  MUFU.EX2 R64, R136 ;  /* 0x0000008800407308 */ /* 0x000e620000000800 */
[----:B------:R-:W-:Y:S01]  /*76c0*/  @!P2 FMUL R65, R65, 0.5 ;  /* 0x3f0000004141a820 */ /* 0x000fe20000400000 */
[----:B------:R-:W2:Y:S02]  /*76d0*/  LDSM.16.MT88.4 R12, [R215+0xf800] ;  /* 0x00f80000d70c783b */ /* 0x000ea40000004200 */
[----:B------:R-:W-:Y:S01]  /*76e0*/  @!P1 FMUL R132, R132, 0.5 ;  /* 0x3f00000084849820 */ /* 0x000fe20000400000 */
[----:B------:R-:W-:Y:S01]  /*76f0*/  HMMA.16816.F32.BF16 R84, R24, R22, R84 ;  /* 0x000000161854723c */ /* 0x000fe20000041854 */
[----:B------:R-:W-:Y:S02]  /*7700*/  LDSM.16.MT88.4 R20, [R212+0xf800] ;  /* 0x00f80000d414783b */ /* 0x000fe40000004200 */
[----:B------:R-:W1:Y:S01]  /*7710*/  MUFU.EX2 R241, R241 ;  /* 0x000000f100f17308 */ /* 0x000e620000000800 */
[----:B-----5:R-:W-:-:S02]  /*7720*/  @!P3 FMUL R66, R66, R66 ;  /* 0x000000424242b220 */ /* 0x020fc40000400000 */
[C---:B----4-:R-:W-:Y:S05]  /*7730*/  HMMA.16816.F32.BF16 R124, R24.reuse, R8, R124 ;  /* 0x00000008187c723c */ /* 0x050fea000004187c */
[----:B------:R-:W4:Y:S01]  /*7740*/  MUFU.EX2 R65, R65 ;  /* 0x0000004100417308 */ /* 0x000f220000000800 */
[----:B------:R-:W-:Y:S01]  /*7750*/  HMMA.16816.F32.BF16 R96, R24, R10, R96 ;  /* 0x0000000a1860723c */ /* 0x000fe20000041860 */
[----:B------:R-:W5:Y:S01]  /*7760*/  LDSM.16.MT88.4 R8, [R213+0xf800] ;  /* 0x00f80000d508783b */ /* 0x000f620000004200 */
[----:B-1----:R-:W-:-:S05]  /*7770*/  @!P6 FMUL R64, R64, R64 ;  /* 0x000000404040e220 */ /* 0x002fca0000400000 */
[----:B------:R-:W1:Y:S01]  /*7780*/  MUFU.EX2 R132, R132 ;  /* 0x0000008400847308 */ /* 0x000e620000000800 */
[----:B------:R-:W-:Y:S01]  /*7790*/  @!P5 FMUL R241, R241, R241 ;  /* 0x000000f1f1f1d220 */ /* 0x000fe20000400000 */
[C---:B------:R-:W-:Y:S06]  /*77a0*/  HMMA.16816.F32.BF16 R100, R24.reuse, R16, R100 ;  /* 0x000000101864723c */ /* 0x040fec0000041864 */
[----:B---3--:R-:W-:Y:S01]  /*77b0*/  HMMA.16816.F32.BF16 R104, R24, R4, R104 ;  /* 0x000000041868723c */ /* 0x008fe20000041868 */
[----:B----4-:R-:W-:-:S05]  /*77c0*/  @!P2 FMUL R65, R65, R65 ;  /* 0x000000414141a220 */ /* 0x010fca0000400000 */
[C---:B------:R-:W-:Y:S01]  /*77d0*/  HMMA.16816.F32.BF16 R108, R24.reuse, R6, R108 ;  /* 0x00000006186c723c */ /* 0x040fe2000004186c */
[----:B------:R-:W-:Y:S01]  /*77e0*/  F2FP.BF16.F32.PACK_AB R4, R133, R134 ;  /* 0x000000868504723e */ /* 0x000fe200000010ff */
[----:B-1----:R-:W-:Y:S01]  /*77f0*/  @!P1 FMUL R132, R132, R132 ;  /* 0x0000008484849220 */ /* 0x002fe20000400000 */
[----:B------:R-:W-:Y:S01]  /*7800*/  F2FP.BF16.F32.PACK_AB R5, R66, R67 ;  /* 0x000000434205723e */ /* 0x000fe200000010ff */
[----:B------:R-:W-:Y:S02]  /*7810*/  FADD R67, R67, R148 ;  /* 0x0000009443437221 */ /* 0x000fe40000000000 */
[C---:B------:R-:W-:Y:S01]  /*7820*/  HMMA.16816.F32.BF16 R120, R24.reuse, R18, R120 ;  /* 0x000000121878723c */ /* 0x040fe20000041878 */
[----:B------:R-:W-:Y:S01]  /*7830*/  F2FP.BF16.F32.PACK_AB R6, R241, R64 ;  /* 0x00000040f106723e */ /* 0x000fe200000010ff */
[----:B------:R-:W1:Y:S01]  /*7840*/  LDSM.16.MT88.4 R16, [R211+0xf800] ;  /* 0x00f80000d310783b */ /* 0x000e620000004200 */
[----:B------:R-:W-:Y:S01]  /*7850*/  F2FP.BF16.F32.PACK_AB R7, R132, R65 ;  /* 0x000000418407723e */ /* 0x000fe200000010ff */
[----:B------:R-:W-:Y:S01]  /*7860*/  FADD R66, R66, R67 ;  /* 0x0000004342427221 */ /* 0x000fe20000000000 */
[----:B------:R-:W-:Y:S01]  /*7870*/  ISETP.GE.AND P1, PT, R34, 0x2, PT ;  /* 0x000000022200780c */ /* 0x000fe20003f26270 */
[----:B--2---:R-:W-:Y:S02]  /*7880*/  HMMA.16816.F32.BF16 R112, R24, R28, R112 ;  /* 0x0000001c1870723c */ /* 0x004fe40000041870 */
[----:B------:R-:W-:-:S04]  /*7890*/  FADD R65, R65, R66 ;  /* 0x0000004241417221 */ /* 0x000fc80000000000 */
[----:B------:R-:W-:Y:S01]  /*78a0*/  HMMA.16816.F32.BF16 R128, R4, R12, R128 ;  /* 0x0000000c0480723c */ /* 0x000fe20000041880 */
[----:B------:R-:W-:-:S05]  /*78b0*/  FADD R239, R132, R65 ;  /* 0x0000004184ef7221 */ /* 0x000fca0000000000 */
[C---:B-----5:R-:W-:Y:S06]  /*78c0*/  HMMA.16816.F32.BF16 R72, R4.reuse, R8, R72 ;  /* 0x000000080448723c */ /* 0x060fec0000041848 */
[C---:B------:R-:W-:Y:S01]  /*78d0*/  HMMA.16816.F32.BF16 R68, R4.reuse, R14, R68 ;  /* 0x0000000e0444723c */ /* 0x040fe20000041844 */
[----:B------:R-:W-:Y:S01]  /*78e0*/  FADD R8, R54, R57 ;  /* 0x0000003936087221 */ /* 0x000fe20000000000 */
[----:B------:R-:W2:Y:S03]  /*78f0*/  LDSM.16.MT88.4 R12, [R215+0x13800] ;  /* 0x01380000d70c783b */ /* 0x000ea60000004200 */
[----:B------:R-:W-:Y:S01]  /*7900*/  FADD R8, R53, R8 ;  /* 0x0000000835087221 */ /* 0x000fe20000000000 */
[----:B------:R-:W-:Y:S03]  /*7910*/  HMMA.16816.F32.BF16 R76, R4, R10, R76 ;  /* 0x0000000a044c723c */ /* 0x000fe6000004184c */
[----:B------:R-:W-:-:S02]  /*7920*/  FADD R51, R51, R8 ;  /* 0x0000000833337221 */ /* 0x000fc40000000000 */
[----:B------:R-:W3:Y:S01]  /*7930*/  LDSM.16.MT88.4 R8, [R213+0x13800] ;  /* 0x01380000d508783b */ /* 0x000ee20000004200 */
[----:B------:R-:W-:Y:S01]  /*7940*/  HMMA.16816.F32.BF16 R116, R24, R30, R116 ;  /* 0x0000001e1874723c */ /* 0x000fe20000041874 */
[----:B------:R-:W-:-:S04]  /*7950*/  FADD R48, R48, R51 ;  /* 0x0000003330307221 */ /* 0x000fc80000000000 */
[----:B------:R-:W-:Y:S01]  /*7960*/  FADD R45, R45, R48 ;  /* 0x000000302d2d7221 */ /* 0x000fe20000000000 */
[----:B-1----:R-:W-:Y:S03]  /*7970*/  HMMA.16816.F32.BF16 R88, R4, R16, R88 ;  /* 0x000000100458723c */ /* 0x002fe60000041858 */
[----:B------:R-:W-:-:S03]  /*7980*/  FADD R44, R44, R45 ;  /* 0x0000002d2c2c7221 */ /* 0x000fc60000000000 */
[C---:B------:R-:W-:Y:S01]  /*7990*/  HMMA.16816.F32.BF16 R92, R4.reuse, R18, R92 ;  /* 0x00000012045c723c */ /* 0x040fe2000004185c */
[----:B------:R-:W-:Y:S01]  /*79a0*/  FADD R43, R43, R44 ;  /* 0x0000002c2b2b7221 */ /* 0x000fe20000000000 */
[----:B------:R-:W1:Y:S03]  /*79b0*/  LDSM.16.MT88.4 R16, [R212+0x13800] ;  /* 0x01380000d410783b */ /* 0x000e660000004200 */
[----:B------:R-:W-:Y:S01]  /*79c0*/  FADD R40, R40, R43 ;  /* 0x0000002b28287221 */ /* 0x000fe20000000000 */
[----:B------:R-:W-:Y:S03]  /*79d0*/  HMMA.16816.F32.BF16 R80, R4, R20, R80 ;  /* 0x000000140450723c */ /* 0x000fe60000041850 */
[----:B------:R-:W-:-:S03]  /*79e0*/  FADD R39, R39, R40 ;  /* 0x0000002827277221 */ /* 0x000fc60000000000 */
[----:B------:R-:W-:Y:S01]  /*79f0*/  HMMA.16816.F32.BF16 R84, R4, R22, R84 ;  /* 0x000000160454723c */ /* 0x000fe20000041854 */
[----:B------:R-:W-:-:S04]  /*7a00*/  FADD R36, R36, R39 ;  /* 0x0000002724247221 */ /* 0x000fc80000000000 */
[----:B------:R-:W-:Y:S01]  /*7a10*/  FADD R35, R35, R36 ;  /* 0x0000002423237221 */ /* 0x000fe20000000000 */
[----:B--2---:R-:W-:Y:S03]  /*7a20*/  HMMA.16816.F32.BF16 R124, R4, R12, R124 ;  /* 0x0000000c047c723c */ /* 0x004fe6000004187c */
[----:B------:R-:W-:-:S03]  /*7a30*/  FADD R35, R0, R35 ;  /* 0x0000002300237221 */ /* 0x000fc60000000000 */
[C---:B------:R-:W-:Y:S01]  /*7a40*/  HMMA.16816.F32.BF16 R96, R4.reuse, R14, R96 ;  /* 0x0000000e0460723c */ /* 0x040fe20000041860 */
[----:B------:R-:W-:Y:S01]  /*7a50*/  FADD R146, R146, R35 ;  /* 0x0000002392927221 */ /* 0x000fe20000000000 */
[----:B------:R-:W2:Y:S03]  /*7a60*/  LDSM.16.MT88.4 R12, [R211+0x13800] ;  /* 0x01380000d30c783b */ /* 0x000ea60000004200 */
[----:B------:R-:W-:Y:S01]  /*7a70*/  FADD R146, R147, R146 ;  /* 0x0000009293927221 */ /* 0x000fe20000000000 */
[----:B---3--:R-:W-:Y:S03]  /*7a80*/  HMMA.16816.F32.BF16 R100, R4, R8, R100 ;  /* 0x000000080464723c */ /* 0x008fe60000041864 */
[----:B------:R-:W-:-:S03]  /*7a90*/  FADD R151, R151, R146 ;  /* 0x0000009297977221 */ /* 0x000fc60000000000 */
[----:B------:R-:W-:Y:S01]  /*7aa0*/  HMMA.16816.F32.BF16 R120, R4, R10, R120 ;  /* 0x0000000a0478723c */ /* 0x000fe20000041878 */
[----:B------:R-:W-:-:S04]  /*7ab0*/  FADD R151, R152, R151 ;  /* 0x0000009798977221 */ /* 0x000fc80000000000 */
[----:B------:R-:W-:Y:S01]  /*7ac0*/  FADD R160, R160, R151 ;  /* 0x00000097a0a07221 */ /* 0x000fe20000000000 */
[----:B-1----:R-:W-:Y:S03]  /*7ad0*/  HMMA.16816.F32.BF16 R104, R4, R16, R104 ;  /* 0x000000100468723c */ /* 0x002fe60000041868 */
[----:B------:R-:W-:-:S03]  /*7ae0*/  FADD R159, R159, R160 ;  /* 0x000000a09f9f7221 */ /* 0x000fc60000000000 */
[----:B------:R-:W-:Y:S01]  /*7af0*/  HMMA.16816.F32.BF16 R108, R4, R18, R108 ;  /* 0x00000012046c723c */ /* 0x000fe2000004186c */
[----:B------:R-:W-:-:S04]  /*7b00*/  FADD R156, R156, R159 ;  /* 0x0000009f9c9c7221 */ /* 0x000fc80000000000 */
[----:B------:R-:W-:-:S04]  /*7b10*/  FADD R161, R161, R156 ;  /* 0x0000009ca1a17221 */ /* 0x000fc80000000000 */
[----:B------:R-:W-:-:S04]  /*7b20*/  FADD R142, R142, R161 ;  /* 0x000000a18e8e7221 */ /* 0x000fc80000000000 */
[----:B------:R-:W-:-:S04]  /*7b30*/  FADD R141, R141, R142 ;  /* 0x0000008e8d8d7221 */ /* 0x000fc80000000000 */
[----:B------:R-:W-:Y:S01]  /*7b40*/  FADD R138, R138, R141 ;  /* 0x0000008d8a8a7221 */ /* 0x000fe20000000000 */
[----:B--2---:R-:W-:Y:S03]  /*7b50*/  HMMA.16816.F32.BF16 R112, R4, R12, R112 ;  /* 0x0000000c0470723c */ /* 0x004fe60000041870 */
[----:B------:R-:W-:-:S03]  /*7b60*/  FADD R143, R143, R138 ;  /* 0x0000008a8f8f7221 */ /* 0x000fc60000000000 */
[----:B------:R-:W-:Y:S01]  /*7b70*/  HMMA.16816.F32.BF16 R116, R4, R14, R116 ;  /* 0x0000000e0474723c */ /* 0x000fe20000041874 */
[----:B------:R-:W-:-:S04]  /*7b80*/  FADD R134, R134, R143 ;  /* 0x0000008f86867221 */ /* 0x000fc80000000000 */
[----:B------:R-:W-:-:S04]  /*7b90*/  FADD R133, R133, R134 ;  /* 0x0000008685857221 */ /* 0x000fc80000000000 */
[----:B------:R-:W-:-:S04]  /*7ba0*/  FADD R64, R64, R133 ;  /* 0x0000008540407221 */ /* 0x000fc80000000000 */
[----:B------:R-:W-:Y:S01]  /*7bb0*/  FADD R241, R241, R64 ;  /* 0x00000040f1f17221 */ /* 0x000fe20000000000 */
[----:B------:R-:W-:Y:S10]  /*7bc0*/  @!P1 BRA `(.L_x_854) ;  /* 0x0000004c00a49947 */ /* 0x000ff40003800000 */
[----:B------:R-:W-:Y:S01]  /*7bd0*/  IMAD.U32 R236, R32, -0x80, RZ ;  /* 0xffffff8020ec7824 */ /* 0x000fe200078e00ff */
[----:B------:R-:W-:Y:S01]  /*7be0*/  ULDC.64 UR4, c[0x0][0x250] ;  /* 0x0000940000047ab9 */ /* 0x000fe20000000a00 */
[----:B------:R-:W-:Y:S01]  /*7bf0*/  VIADD R238, R34, 0xfffffffe ;  /* 0xfffffffe22ee7836 */ /* 0x000fe20000000000 */
[----:B------:R-:W-:Y:S01]  /*7c00*/  MOV R243, R144 ;  /* 0x0000009000f37202 */ /* 0x000fe20000000f00 */
[----:B------:R-:W-:Y:S01]  /*7c10*/  ULDC UR6, c[0x0][0x24c] ;  /* 0x0000930000067ab9 */ /* 0x000fe20000000800 */
[----:B------:R-:W-:Y:S01]  /*7c20*/  MOV R0, R145 ;  /* 0x0000009100007202 */ /* 0x000fe20000000f00 */
[----:B------:R-:W-:Y:S01]  /*7c30*/  ULDC UR9, c[0x0][0x248] ;  /* 0x0000920000097ab9 */ /* 0x000fe20000000800 */
[----:B------:R-:W-:Y:S01]  /*7c40*/  SHF.R.S32.HI R237, RZ, 0x1f, R236 ;  /* 0x0000001fffed7819 */ /* 0x000fe200000114ec */
[----:B------:R-:W-:Y:S02]  /*7c50*/  USHF.L.U64.HI UR10, UR4, 0x5, UR5 ;  /* 0x00000005040a7899 */ /* 0x000fe40008010205 */
[----:B------:R-:W-:-:S02]  /*7c60*/  USHF.L.U32 UR11, UR4, 0x5, URZ ;  /* 0x00000005040b7899 */ /* 0x000fc4000800063f */
[----:B------:R-:W-:Y:S02]  /*7c70*/  USHF.L.U64.HI UR6, UR9, 0x5, UR6 ;  /* 0x0000000509067899 */ /* 0x000fe40008010206 */
[----:B------:R-:W-:Y:S01]  /*7c80*/  USHF.L.U32 UR5, UR9, 0x5, URZ ;  /* 0x0000000509057899 */ /* 0x000fe2000800063f */
[----:B------:R-:W-:-:S11]  /*7c90*/  ULDC UR4, c[0x0][0x2ec] ;  /* 0x0000bb0000047ab9 */ /* 0x000fd60000000800 */
.L_x_858:
[----:B------:R-:W-:Y:S04]  /*7ca0*/  DEPBAR.LE SB0, 0x0 ;  /* 0x000080000000791a */ /* 0x000fe80000000000 */
[----:B------:R-:W-:Y:S01]  /*7cb0*/  BAR.SYNC.DEFER_BLOCKING 0x0 ;  /* 0x0000000000007b1d */ /* 0x000fe20000010000 */
[----:B------:R-:W-:Y:S02]  /*7cc0*/  MOV R12, R236 ;  /* 0x000000ec000c7202 */ /* 0x000fe40000000f00 */
[----:B------:R-:W-:Y:S03]  /*7cd0*/  MOV R2, R237 ;  /* 0x000000ed00027202 */ /* 0x000fe60000000f00 */
[----:B------:R-:W-:Y:S05]  /*7ce0*/  @!P0 BRA `(.L_x_855) ;  /* 0x0000000000f48947 */ /* 0x000fea0003800000 */
[----:B------:R-:W1:Y:S02]  /*7cf0*/  LDC R2, c[0x0][0x380] ;  /* 0x0000e000ff027b82 */ /* 0x000e640000000800 */
[-C--:B-1----:R-:W-:Y:S04]  /*7d00*/  IABS R4, R2.reuse ;  /* 0x0000000200047213 */ /* 0x082fe80000000000 */
[----:B------:R-:W1:Y:S10]  /*7d10*/  I2F.RP R9, R4 ;  /* 0x0000000400097306 */ /* 0x000e740000209400 */
[----:B-1----:R-:W1:Y:S02]  /*7d20*/  MUFU.RCP R5, R9 ;  /* 0x0000000900057308 */ /* 0x002e640000001000 */
[----:B-1----:R-:W-:Y:S01]  /*7d30*/  VIADD R10, R5, 0xffffffe ;  /* 0x0ffffffe050a7836 */ /* 0x002fe20000000000 */
[----:B------:R-:W-:Y:S07]  /*7d40*/  SHF.L.U32 R5, R238, 0x7, RZ ;  /* 0x00000007ee057819 */ /* 0x000fee00000006ff */
[----:B------:R-:W1:Y:S01]  /*7d50*/  F2I.FTZ.U32.TRUNC.NTZ R11, R10 ;  /* 0x0000000a000b7305 */ /* 0x000e62000021f000 */
[----:B------:R-:W-:Y:S01]  /*7d60*/  IABS R6, R5 ;  /* 0x0000000500067213 */ /* 0x000fe20000000000 */
[C---:B------:R-:W-:Y:S01]  /*7d70*/  VIADD R13, R5.reuse, 0x80 ;  /* 0x00000080050d7836 */ /* 0x040fe20000000000 */
[-C--:B------:R-:W-:Y:S04]  /*7d80*/  LOP3.LUT R5, R5, R2.reuse, RZ, 0x3c, !PT ;  /* 0x0000000205057212 */ /* 0x080fe800078e3cff */
[----:B------:R-:W-:Y:S02]  /*7d90*/  IABS R8, R13 ;  /* 0x0000000d00087213 */ /* 0x000fe40000000000 */
[----:B------:R-:W-:Y:S02]  /*7da0*/  ISETP.GE.AND P1, PT, R5, RZ, PT ;  /* 0x000000ff0500720c */ /* 0x000fe40003f26270 */
[----:B------:R-:W-:Y:S01]  /*7db0*/  LOP3.LUT R13, R13, R2, RZ, 0x3c, !PT ;  /* 0x000000020d0d7212 */ /* 0x000fe200078e3cff */
[--C-:B-1----:R-:W-:Y:S03]  /*7dc0*/  IMAD.MOV R7, RZ, RZ, -R11.reuse ;  /* 0x000000ffff077224 */ /* 0x102fe600078e0a0b */
[----:B------:R-:W-:Y:S01]  /*7dd0*/  ISETP.GE.AND P3, PT, R13, RZ, PT ;  /* 0x000000ff0d00720c */ /* 0x000fe20003f66270 */
[----:B------:R-:W-:Y:S02]  /*7de0*/  IMAD.MOV.U32 R10, RZ, RZ, RZ ;  /* 0x000000ffff0a7224 */ /* 0x000fe400078e00ff */
[----:B------:R-:W-:Y:S04]  /*7df0*/  IMAD R7, R7, R4, RZ ;  /* 0x0000000407077224 */ /* 0x000fe800078e02ff */
[----:B------:R-:W-:Y:S06]  /*7e00*/  IMAD.HI.U32 R11, R11, R7, R10 ;  /* 0x000000070b0b7227 */ /* 0x000fec00078e000a */
[C---:B------:R-:W-:Y:S04]  /*7e10*/  IMAD.HI.U32 R10, R11.reuse, R6, RZ ;  /* 0x000000060b0a7227 */ /* 0x040fe800078e00ff */
[----:B------:R-:W-:Y:S01]  /*7e20*/  IMAD.HI.U32 R11, R11, R8, RZ ;  /* 0x000000080b0b7227 */ /* 0x000fe200078e00ff */
[----:B------:R-:W-:Y:S03]  /*7e30*/  IADD3 R7, -R10, RZ, RZ ;  /* 0x000000ff0a077210 */ /* 0x000fe60007ffe1ff */
[----:B------:R-:W-:Y:S02]  /*7e40*/  IMAD.MOV R9, RZ, RZ, -R11 ;  /* 0x000000ffff097224 */ /* 0x000fe400078e0a0b */
[C---:B------:R-:W-:Y:S02]  /*7e50*/  IMAD R6, R4.reuse, R7, R6 ;  /* 0x0000000704067224 */ /* 0x040fe400078e0206 */
[C---:B------:R-:W-:Y:S03]  /*7e60*/  IMAD R8, R4.reuse, R9, R8 ;  /* 0x0000000904087224 */ /* 0x040fe600078e0208 */
[C---:B------:R-:W-:Y:S02]  /*7e70*/  ISETP.GT.U32.AND P2, PT, R4.reuse, R6, PT ;  /* 0x000000060400720c */ /* 0x040fe40003f44070 */
[----:B------:R-:W-:Y:S11]  /*7e80*/  ISETP.GT.U32.AND P4, PT, R4, R8, PT ;  /* 0x000000080400720c */ /* 0x000ff60003f84070 */
[----:B------:R-:W-:Y:S02]  /*7e90*/  @!P2 IMAD.IADD R6, R6, 0x1, -R4 ;  /* 0x000000010606a824 */ /* 0x000fe400078e0a04 */
[-C--:B------:R-:W-:Y:S01]  /*7ea0*/  @!P4 IADD3 R8, R8, -R4.reuse, RZ ;  /* 0x800000040808c210 */ /* 0x080fe20007ffe0ff */
[----:B------:R-:W-:Y:S01]  /*7eb0*/  @!P2 VIADD R10, R10, 0x1 ;  /* 0x000000010a0aa836 */ /* 0x000fe20000000000 */
[----:B------:R-:W-:Y:S01]  /*7ec0*/  ISETP.NE.AND P2, PT, R2, RZ, PT ;  /* 0x000000ff0200720c */ /* 0x000fe20003f45270 */
[----:B------:R-:W-:Y:S01]  /*7ed0*/  @!P4 VIADD R11, R11, 0x1 ;  /* 0x000000010b0bc836 */ /* 0x000fe20000000000 */
[-C--:B------:R-:W-:Y:S02]  /*7ee0*/  ISETP.GE.U32.AND P5, PT, R6, R4.reuse, PT ;  /* 0x000000040600720c */ /* 0x080fe40003fa6070 */
[----:B------:R-:W-:Y:S01]  /*7ef0*/  ISETP.GE.U32.AND P6, PT, R8, R4, PT ;  /* 0x000000040800720c */ /* 0x000fe20003fc6070 */
[----:B------:R-:W1:Y:S01]  /*7f00*/  LDC.64 R6, c[0x0][0x250] ;  /* 0x00009400ff067b82 */ /* 0x000e620000000a00 */
[----:B------:R-:W-:Y:S09]  /*7f10*/  LOP3.LUT R4, RZ, R2, RZ, 0x33, !PT ;  /* 0x00000002ff047212 */ /* 0x000ff200078e33ff */
[----:B------:R-:W-:Y:S02]  /*7f20*/  @P5 IADD3 R10, R10, 0x1, RZ ;  /* 0x000000010a0a5810 */ /* 0x000fe40007ffe0ff */
[----:B------:R-:W-:Y:S03]  /*7f30*/  @P6 VIADD R11, R11, 0x1 ;  /* 0x000000010b0b6836 */ /* 0x000fe60000000000 */
[----:B------:R-:W-:Y:S02]  /*7f40*/  @!P1 IMAD.MOV R10, RZ, RZ, -R10 ;  /* 0x000000ffff0a9224 */ /* 0x000fe400078e0a0a */
[----:B------:R-:W-:Y:S03]  /*7f50*/  @!P3 IADD3 R11, -R11, RZ, RZ ;  /* 0x000000ff0b0bb210 */ /* 0x000fe60007ffe1ff */
[C---:B------:R-:W-:Y:S02]  /*7f60*/  SEL R5, R4.reuse, R10, !P2 ;  /* 0x0000000a04057207 */ /* 0x040fe40005000000 */
[----:B------:R-:W-:Y:S02]  /*7f70*/  SEL R11, R4, R11, !P2 ;  /* 0x0000000b040b7207 */ /* 0x000fe40005000000 */
[-C--:B------:R-:W-:Y:S02]  /*7f80*/  LEA R16, P2, R5, R232.reuse, 0x2 ;  /* 0x000000e805107211 */ /* 0x080fe400078410ff */
[----:B------:R-:W-:Y:S02]  /*7f90*/  LEA R14, P1, R11, R232, 0x2 ;  /* 0x000000e80b0e7211 */ /* 0x000fe400078210ff */
[-C--:B------:R-:W-:Y:S02]  /*7fa0*/  LEA.HI.X.SX32 R17, R5, R233.reuse, 0x2, P2 ;  /* 0x000000e905117211 */ /* 0x080fe400010f16ff */
[C---:B------:R-:W-:Y:S01]  /*7fb0*/  LEA.HI.X.SX32 R15, R11.reuse, R233, 0x2, P1 ;  /* 0x000000e90b0f7211 */ /* 0x040fe200008f16ff */
[----:B------:R-:W-:Y:S02]  /*7fc0*/  IMAD.IADD R11, R11, 0x1, -R5 ;  /* 0x000000010b0b7824 */ /* 0x000fe400078e0a05 */
[----:B------:R-:W2:Y:S01]  /*7fd0*/  LDG.E R8, desc[UR12][R16.64] ;  /* 0x0000000c10087981 */ /* 0x000ea2000c1e1900 */
[----:B------:R-:W3:Y:S01]  /*7fe0*/  LDC.64 R4, c[0x0][0x238] ;  /* 0x00008e00ff047b82 */ /* 0x000ee20000000a00 */
[----:B------:R-:W-:Y:S02]  /*7ff0*/  IMAD R11, R11, R2, -0x80 ;  /* 0xffffff800b0b7424 */ /* 0x000fe400078e0202 */
[----:B------:R-:W2:Y:S03]  /*8000*/  LDG.E R9, desc[UR12][R14.64] ;  /* 0x0000000c0e097981 */ /* 0x000ea6000c1e1900 */
[----:B------:R-:W-:Y:S05]  /*8010*/  SHF.R.S32.HI R13, RZ, 0x1f, R11 ;  /* 0x0000001fff0d7819 */ /* 0x000fea000001140b */
[-C--:B-1----:R-:W-:Y:S02]  /*8020*/  IMAD R2, R13, R6.reuse, RZ ;  /* 0x000000060d027224 */ /* 0x082fe400078e02ff */
[C---:B------:R-:W-:Y:S04]  /*8030*/  IMAD.WIDE.U32 R12, R11.reuse, R6, RZ ;  /* 0x000000060b0c7225 */ /* 0x040fe800078e00ff */
[----:B------:R-:W-:Y:S04]  /*8040*/  IMAD R2, R11, R7, R2 ;  /* 0x000000070b027224 */ /* 0x000fe800078e0202 */
[----:B------:R-:W-:Y:S01]  /*8050*/  IMAD.IADD R13, R13, 0x1, R2 ;  /* 0x000000010d0d7824 */ /* 0x000fe200078e0202 */
[----:B--2---:R-:W-:Y:S04]  /*8060*/  IADD3 R8, -R9, R8, RZ ;  /* 0x0000000809087210 */ /* 0x004fe80007ffe1ff */
[----:B------:R-:W-:Y:S01]  /*8070*/  SHF.R.S32.HI R7, RZ, 0x1f, R8 ;  /* 0x0000001fff077819 */ /* 0x000fe20000011408 */
[CC--:B---3--:R-:W-:Y:S04]  /*8080*/  IMAD.WIDE.U32 R12, R8.reuse, R4.reuse, R12 ;  /* 0x00000004080c7225 */ /* 0x0c8fe800078e000c */
[----:B------:R-:W-:Y:S04]  /*8090*/  IMAD R7, R7, R4, RZ ;  /* 0x0000000407077224 */ /* 0x000fe800078e02ff */
[----:B------:R-:W-:Y:S05]  /*80a0*/  IMAD R7, R8, R5, R7 ;  /* 0x0000000508077224 */ /* 0x000fea00078e0207 */
[----:B------:R-:W-:Y:S07]  /*80b0*/  IADD3 R2, R13, R7, RZ ;  /* 0x000000070d027210 */ /* 0x000fee0007ffe0ff */
.L_x_855:
[C---:B------:R-:W-:Y:S04]  /*80c0*/  LEA R224, P1, R12.reuse, R224, 0x1 ;  /* 0x000000e00ce07211 */ /* 0x040fe800078208ff */
[----:B------:R-:W-:Y:S02]  /*80d0*/  LEA.HI.X R223, R12, R223, R2, 0x1, P1 ;  /* 0x000000df0cdf7211 */ /* 0x000fe400008f0c02 */
[----:B------:R-:W-:Y:S03]  /*80e0*/  IADD3 R58, P1, R224, UR11, RZ ;  /* 0x0000000be03a7c10 */ /* 0x000fe6000ff3e0ff */
[----:B------:R-:W-:Y:S01]  /*80f0*/  IMAD.MOV.U32 R225, RZ, RZ, R223 ;  /* 0x000000ffffe17224 */ /* 0x000fe200078e00df */
[----:B------:R-:W-:Y:S02]  /*8100*/  IADD3.X R59, R223, UR10, RZ, P1, !PT ;  /* 0x0000000adf3b7c10 */ /* 0x000fe40008ffe4ff */
[----:B------:R-:W-:Y:S02]  /*8110*/  IADD3 R56, P1, R58, UR11, RZ ;  /* 0x0000000b3a387c10 */ /* 0x000fe4000ff3e0ff */
[----:B------:R-:W-:Y:S01]  /*8120*/  @!PT LDS RZ, [RZ] ;  /* 0x00000000fffff984 */ /* 0x000fe20000000800 */
[----:B------:R-:W-:Y:S01]  /*8130*/  @!PT LDS RZ, [RZ] ;  /* 0x00000000fffff984 */ /* 0x000fe20000000800 */
[----:B------:R-:W-:Y:S01]  /*8140*/  @!PT LDS RZ, [RZ] ;  /* 0x00000000fffff984 */ /* 0x000fe20000000800 */
[----:B------:R-:W-:Y:S02]  /*8150*/  LDGSTS.E.BYPASS.LTC128B.128 [R227+0xc000], desc[UR12][R224.64] ;  /* 0x0c000000e0e37fae */ /* 0x000fe4000b901d4c */
[----:B------:R-:W-:Y:S02]  /*8160*/  IADD3.X R57, R59, UR10, RZ, P1, !PT ;  /* 0x0000000a3b397c10 */ /* 0x000fe40008ffe4ff */
[----:B------:R-:W-:Y:S01]  /*8170*/  LDGSTS.E.BYPASS.LTC128B.128 [R227+0x10000], desc[UR12][R224.64+0x80] ;  /* 0x10000080e0e37fae */ /* 0x000fe2000b901d4c */
[----:B------:R-:W-:Y:S03]  /*8180*/  IADD3 R54, P1, R56, UR11, RZ ;  /* 0x0000000b38367c10 */ /* 0x000fe6000ff3e0ff */
[----:B------:R-:W-:Y:S01]  /*8190*/  LDGSTS.E.BYPASS.LTC128B.128 [R227+0xc800], desc[UR12][R58.64] ;  /* 0x0c8000003ae37fae */ /* 0x000fe2000b901d4c */
[----:B------:R-:W-:Y:S02]  /*81a0*/  IADD3.X R55, R57, UR10, RZ, P1, !PT ;  /* 0x0000000a39377c10 */ /* 0x000fe40008ffe4ff */
[----:B------:R-:W-:Y:S01]  /*81b0*/  IADD3 R52, P1, R54, UR11, RZ ;  /* 0x0000000b36347c10 */ /* 0x000fe2000ff3e0ff */
[----:B------:R-:W-:Y:S03]  /*81c0*/  LDGSTS.E.BYPASS.LTC128B.128 [R227+0x10800], desc[UR12][R58.64+0x80] ;  /* 0x108000803ae37fae */ /* 0x000fe6000b901d4c */
[----:B------:R-:W-:Y:S01]  /*81d0*/  IADD3.X R53, R55, UR10, RZ, P1, !PT ;  /* 0x0000000a37357c10 */ /* 0x000fe20008ffe4ff */
        /* <DEDUP_REMOVED lines=11> */
[----:B------:R-:W-:Y:S01]  /*8290*/  ISETP.GE.AND P1, PT, R238, 0x1, PT ;  /* 0x00000001ee00780c */ /* 0x000fe20003f26270 */
[----:B------:R-:W-:Y:S04]  /*82a0*/  LDGSTS.E.BYPASS.LTC128B.128 [R227+0x12000], desc[UR12][R52.64+0x80] ;  /* 0x1200008034e37fae */ /* 0x000fe8000b901d4c */
[----:B------:R-:W-:Y:S04]  /*82b0*/  LDGSTS.E.BYPASS.LTC128B.128 [R227+0xe800], desc[UR12][R50.64] ;  /* 0x0e80000032e37fae */ /* 0x000fe8000b901d4c */
[----:B------:R-:W-:Y:S04]  /*82c0*/  LDGSTS.E.BYPASS.LTC128B.128 [R227+0x12800], desc[UR12][R50.64+0x80] ;  /* 0x1280008032e37fae */ /* 0x000fe8000b901d4c */
[----:B------:R-:W-:Y:S04]  /*82d0*/  LDGSTS.E.BYPASS.LTC128B.128 [R227+0xf000], desc[UR12][R48.64] ;  /* 0x0f00000030e37fae */ /* 0x000fe8000b901d4c */
[----:B------:R1:W-:Y:S04]  /*82e0*/  LDGSTS.E.BYPASS.LTC128B.128 [R227+0x13000], desc[UR12][R48.64+0x80] ;  /* 0x1300008030e37fae */ /* 0x0003e8000b901d4c */
[----:B------:R-:W-:Y:S04]  /*82f0*/  LDGSTS.E.BYPASS.LTC128B.128 [R227+0xf800], desc[UR12][R60.64] ;  /* 0x0f8000003ce37fae */ /* 0x000fe8000b901d4c */
[----:B------:R2:W-:Y:S04]  /*8300*/  LDGSTS.E.BYPASS.LTC128B.128 [R227+0x13800], desc[UR12][R60.64+0x80] ;  /* 0x138000803ce37fae */ /* 0x0005e8000b901d4c */
[----:B------:R-:W-:Y:S04]  /*8310*/  LDSM.16.M88.4 R132, [R221] ;  /* 0x00000000dd84783b */ /* 0x000fe80000000200 */
[----:B------:R-:W3:Y:S04]  /*8320*/  LDSM.16.M88.4 R136, [R220+0x4000] ;  /* 0x00400000dc88783b */ /* 0x000ee80000000200 */
[----:B------:R-:W4:Y:S04]  /*8330*/  LDSM.16.M88.4 R140, [R220+0x4800] ;  /* 0x00480000dc8c783b */ /* 0x000f280000000200 */
[----:B------:R-:W5:Y:S04]  /*8340*/  LDSM.16.M88.4 R144, [R220+0x5000] ;  /* 0x00500000dc90783b */ /* 0x000f680000000200 */
[----:B------:R-:W1:Y:S04]  /*8350*/  LDSM.16.M88.4 R148, [R220+0x5800] ;  /* 0x00580000dc94783b */ /* 0x000e680000000200 */
[----:B------:R-:W0:Y:S04]  /*8360*/  LDGDEPBAR ;  /* 0x00000000000079af */ /* 0x000e280000000000 */
[----:B------:R-:W1:Y:S04]  /*8370*/  LDSM.16.M88.4 R152, [R220+0x6000] ;  /* 0x00600000dc98783b */ /* 0x000e680000000200 */
[----:B------:R-:W1:Y:S04]  /*8380*/  LDSM.16.M88.4 R156, [R220+0x6800] ;  /* 0x00680000dc9c783b */ /* 0x000e680000000200 */
[----:B------:R-:W1:Y:S04]  /*8390*/  LDSM.16.M88.4 R160, [R220+0x7000] ;  /* 0x00700000dca0783b */ /* 0x000e680000000200 */
[----:B------:R-:W2:Y:S04]  /*83a0*/  LDSM.16.M88.4 R164, [R220+0x7800] ;  /* 0x00780000dca4783b */ /* 0x000ea80000000200 */
[----:B------:R-:W-:Y:S01]  /*83b0*/  LDSM.16.M88.4 R168, [R219] ;  /* 0x00000000dba8783b */ /* 0x000fe20000000200 */
[C---:B---3--:R-:W-:Y:S03]  /*83c0*/  HMMA.16816.F32.BF16 R4, R132.reuse, R136, RZ ;  /* 0x000000888404723c */ /* 0x048fe600000418ff */
[----:B------:R-:W3:Y:S04]  /*83d0*/  LDSM.16.M88.4 R172, [R218] ;  /* 0x00000000daac783b */ /* 0x000ee80000000200 */
[----:B------:R-:W-:Y:S01]  /*83e0*/  LDSM.16.M88.4 R176, [R209] ;  /* 0x00000000d1b0783b */ /* 0x000fe20000000200 */
[C---:B------:R-:W-:Y:S03]  /*83f0*/  HMMA.16816.F32.BF16 R8, R132.reuse, R138, RZ ;  /* 0x0000008a8408723c */ /* 0x040fe600000418ff */
[----:B------:R-:W2:Y:S03]  /*8400*/  LDSM.16.M88.4 R136, [R210] ;  /* 0x00000000d288783b */ /* 0x000ea60000000200 */
[C---:B----4-:R-:W-:Y:S01]  /*8410*/  HMMA.16816.F32.BF16 R12, R132.reuse, R140, RZ ;  /* 0x0000008c840c723c */ /* 0x050fe200000418ff */
[----:B------:R-:W4:Y:S04]  /*8420*/  LDSM.16.M88.4 R180, [R208] ;  /* 0x00000000d0b4783b */ /* 0x000f280000000200 */
[----:B------:R-:W-:Y:S01]  /*8430*/  LDSM.16.M88.4 R184, [R203+0x6000] ;  /* 0x00600000cbb8783b */ /* 0x000fe20000000200 */
[C---:B------:R-:W-:Y:S03]  /*8440*/  HMMA.16816.F32.BF16 R16, R132.reuse, R142, RZ ;  /* 0x0000008e8410723c */ /* 0x040fe600000418ff */
[----:B------:R-:W2:Y:S03]  /*8450*/  LDSM.16.M88.4 R140, [R207] ;  /* 0x00000000cf8c783b */ /* 0x000ea60000000200 */
[C---:B-----5:R-:W-:Y:S01]  /*8460*/  HMMA.16816.F32.BF16 R20, R132.reuse, R144, RZ ;  /* 0x000000908414723c */ /* 0x060fe200000418ff */
[----:B------:R-:W-:Y:S04]  /*8470*/  LDSM.16.M88.4 R188, [R203+0x6800] ;  /* 0x00680000cbbc783b */ /* 0x000fe80000000200 */
[----:B------:R-:W-:Y:S01]  /*8480*/  LDSM.16.M88.4 R192, [R203+0x7000] ;  /* 0x00700000cbc0783b */ /* 0x000fe20000000200 */
[C---:B------:R-:W-:Y:S03]  /*8490*/  HMMA.16816.F32.BF16 R24, R132.reuse, R146, RZ ;  /* 0x000000928418723c */ /* 0x040fe600000418ff */
[----:B------:R-:W5:Y:S03]  /*84a0*/  LDSM.16.M88.4 R144, [R206] ;  /* 0x00000000ce90783b */ /* 0x000f660000000200 */
[C---:B-1----:R-:W-:Y:S06]  /*84b0*/  HMMA.16816.F32.BF16 R28, R132.reuse, R148, RZ ;  /* 0x00000094841c723c */ /* 0x042fec00000418ff */
[C---:B------:R-:W-:Y:S01]  /*84c0*/  HMMA.16816.F32.BF16 R32, R132.reuse, R150, RZ ;  /* 0x000000968420723c */ /* 0x040fe200000418ff */
[----:B------:R-:W1:Y:S05]  /*84d0*/  LDSM.16.M88.4 R148, [R205] ;  /* 0x00000000cd94783b */ /* 0x000e6a0000000200 */
[C---:B------:R-:W-:Y:S06]  /*84e0*/  HMMA.16816.F32.BF16 R36, R132.reuse, R152, RZ ;  /* 0x000000988424723c */ /* 0x040fec00000418ff */
[C---:B------:R-:W-:Y:S01]  /*84f0*/  HMMA.16816.F32.BF16 R40, R132.reuse, R154, RZ ;  /* 0x0000009a8428723c */ /* 0x040fe200000418ff */
[----:B------:R-:W-:Y:S05]  /*8500*/  LDSM.16.M88.4 R152, [R214+0x4000] ;  /* 0x00400000d698783b */ /* 0x000fea0000000200 */
[C---:B------:R-:W-:Y:S06]  /*8510*/  HMMA.16816.F32.BF16 R44, R132.reuse, R156, RZ ;  /* 0x0000009c842c723c */ /* 0x040fec00000418ff */
[C---:B------:R-:W-:Y:S01]  /*8520*/  HMMA.16816.F32.BF16 R48, R132.reuse, R158, RZ ;  /* 0x0000009e8430723c */ /* 0x040fe200000418ff */
[----:B------:R-:W-:Y:S05]  /*8530*/  LDSM.16.M88.4 R156, [R214+0x4800] ;  /* 0x00480000d69c783b */ /* 0x000fea0000000200 */
[C---:B------:R-:W-:Y:S06]  /*8540*/  HMMA.16816.F32.BF16 R52, R132.reuse, R160, RZ ;  /* 0x000000a08434723c */ /* 0x040fec00000418ff */
[C---:B------:R-:W-:Y:S01]  /*8550*/  HMMA.16816.F32.BF16 R56, R132.reuse, R162, RZ ;  /* 0x000000a28438723c */ /* 0x040fe200000418ff */
[----:B------:R-:W-:Y:S05]  /*8560*/  LDSM.16.M88.4 R160, [R214+0x5000] ;  /* 0x00500000d6a0783b */ /* 0x000fea0000000200 */
[C---:B--2---:R-:W-:Y:S06]  /*8570*/  HMMA.16816.F32.BF16 R60, R132.reuse, R164, RZ ;  /* 0x000000a4843c723c */ /* 0x044fec00000418ff */
[----:B------:R-:W-:Y:S01]  /*8580*/  HMMA.16816.F32.BF16 R64, R132, R166, RZ ;  /* 0x000000a68440723c */ /* 0x000fe200000418ff */
[----:B------:R-:W2:Y:S04]  /*8590*/  LDSM.16.M88.4 R132, [R204] ;  /* 0x00000000cc84783b */ /* 0x000ea80000000200 */
[----:B------:R-:W-:Y:S01]  /*85a0*/  LDSM.16.M88.4 R164, [R214+0x5800] ;  /* 0x00580000d6a4783b */ /* 0x000fe20000000200 */
[C---:B---3--:R-:W-:Y:S06]  /*85b0*/  HMMA.16816.F32.BF16 R4, R168.reuse, R172, R4 ;  /* 0x000000aca804723c */ /* 0x048fec0000041804 */
[C---:B------:R-:W-:Y:S01]  /*85c0*/  HMMA.16816.F32.BF16 R8, R168.reuse, R174, R8 ;  /* 0x000000aea808723c */ /* 0x040fe20000041808 */
[----:B------:R-:W-:Y:S05]  /*85d0*/  LDSM.16.M88.4 R172, [R214+0x6000] ;  /* 0x00600000d6ac783b */ /* 0x000fea0000000200 */
[C---:B------:R-:W-:Y:S06]  /*85e0*/  HMMA.16816.F32.BF16 R12, R168.reuse, R136, R12 ;  /* 0x00000088a80c723c */ /* 0x040fec000004180c */
[C---:B------:R-:W-:Y:S01]  /*85f0*/  HMMA.16816.F32.BF16 R16, R168.reuse, R138, R16 ;  /* 0x0000008aa810723c */ /* 0x040fe20000041810 */
[----:B------:R-:W3:Y:S05]  /*8600*/  LDSM.16.M88.4 R136, [R217] ;  /* 0x00000000d988783b */ /* 0x000eea0000000200 */
[C---:B------:R-:W-:Y:S06]  /*8610*/  HMMA.16816.F32.BF16 R20, R168.reuse, R176, R20 ;  /* 0x000000b0a814723c */ /* 0x040fec0000041814 */
[C---:B------:R-:W-:Y:S01]  /*8620*/  HMMA.16816.F32.BF16 R24, R168.reuse, R178, R24 ;  /* 0x000000b2a818723c */ /* 0x040fe20000041818 */
[----:B------:R-:W-:Y:S05]  /*8630*/  LDSM.16.M88.4 R176, [R216] ;  /* 0x00000000d8b0783b */ /* 0x000fea0000000200 */
[C---:B----4-:R-:W-:Y:S06]  /*8640*/  HMMA.16816.F32.BF16 R28, R168.reuse, R180, R28 ;  /* 0x000000b4a81c723c */ /* 0x050fec000004181c */
[C---:B------:R-:W-:Y:S01]  /*8650*/  HMMA.16816.F32.BF16 R32, R168.reuse, R182, R32 ;  /* 0x000000b6a820723c */ /* 0x040fe20000041820 */
[----:B------:R-:W-:Y:S05]  /*8660*/  LDSM.16.M88.4 R180, [R203] ;  /* 0x00000000cbb4783b */ /* 0x000fea0000000200 */
[C---:B------:R-:W-:Y:S06]  /*8670*/  HMMA.16816.F32.BF16 R36, R168.reuse, R140, R36 ;  /* 0x0000008ca824723c */ /* 0x040fec0000041824 */
[C---:B------:R-:W-:Y:S01]  /*8680*/  HMMA.16816.F32.BF16 R40, R168.reuse, R142, R40 ;  /* 0x0000008ea828723c */ /* 0x040fe20000041828 */
[----:B------:R-:W4:Y:S05]  /*8690*/  LDSM.16.M88.4 R140, [R214+0x6800] ;  /* 0x00680000d68c783b */ /* 0x000f2a0000000200 */
[C---:B-----5:R-:W-:Y:S06]  /*86a0*/  HMMA.16816.F32.BF16 R44, R168.reuse, R144, R44 ;  /* 0x00000090a82c723c */ /* 0x060fec000004182c */
[C---:B------:R-:W-:Y:S01]  /*86b0*/  HMMA.16816.F32.BF16 R48, R168.reuse, R146, R48 ;  /* 0x00000092a830723c */ /* 0x040fe20000041830 */
[----:B------:R-:W5:Y:S05]  /*86c0*/  LDSM.16.M88.4 R144, [R214+0x7000] ;  /* 0x00700000d690783b */ /* 0x000f6a0000000200 */
[C---:B-1----:R-:W-:Y:S06]  /*86d0*/  HMMA.16816.F32.BF16 R52, R168.reuse, R148, R52 ;  /* 0x00000094a834723c */ /* 0x042fec0000041834 */
[C---:B------:R-:W-:Y:S01]  /*86e0*/  HMMA.16816.F32.BF16 R56, R168.reuse, R150, R56 ;  /* 0x00000096a838723c */ /* 0x040fe20000041838 */
[----:B------:R-:W1:Y:S05]  /*86f0*/  LDSM.16.M88.4 R148, [R214+0x7800] ;  /* 0x00780000d694783b */ /* 0x000e6a0000000200 */
[C---:B--2---:R-:W-:Y:S06]  /*8700*/  HMMA.16816.F32.BF16 R60, R168.reuse, R132, R60 ;  /* 0x00000084a83c723c */ /* 0x044fec000004183c */
[----:B------:R-:W-:Y:S01]  /*8710*/  HMMA.16816.F32.BF16 R64, R168, R134, R64 ;  /* 0x00000086a840723c */ /* 0x000fe20000041840 */
[----:B------:R-:W2:Y:S04]  /*8720*/  LDSM.16.M88.4 R132, [R203+0x800] ;  /* 0x00080000cb84783b */ /* 0x000ea80000000200 */
[----:B------:R-:W-:Y:S01]  /*8730*/  LDSM.16.M88.4 R168, [R202] ;  /* 0x00000000caa8783b */ /* 0x000fe20000000200 */
[C---:B---3--:R-:W-:Y:S06]  /*8740*/  HMMA.16816.F32.BF16 R4, R136.reuse, R152, R4 ;  /* 0x000000988804723c */ /* 0x048fec0000041804 */
[C---:B------:R-:W-:Y:S01]  /*8750*/  HMMA.16816.F32.BF16 R8, R136.reuse, R154, R8 ;  /* 0x0000009a8808723c */ /* 0x040fe20000041808 */
[----:B------:R-:W3:Y:S05]  /*8760*/  LDSM.16.M88.4 R152, [R203+0x1000] ;  /* 0x00100000cb98783b */ /* 0x000eea0000000200 */
[C---:B------:R-:W-:Y:S06]  /*8770*/  HMMA.16816.F32.BF16 R12, R136.reuse, R156, R12 ;  /* 0x0000009c880c723c */ /* 0x040fec000004180c */
[C---:B------:R-:W-:Y:S01]  /*8780*/  HMMA.16816.F32.BF16 R16, R136.reuse, R158, R16 ;  /* 0x0000009e8810723c */ /* 0x040fe20000041810 */
[----:B------:R-:W1:Y:S05]  /*8790*/  LDSM.16.M88.4 R156, [R203+0x1800] ;  /* 0x00180000cb9c783b */ /* 0x000e6a0000000200 */
[C---:B------:R-:W-:Y:S06]  /*87a0*/  HMMA.16816.F32.BF16 R20, R136.reuse, R160, R20 ;  /* 0x000000a08814723c */ /* 0x040fec0000041814 */
[C---:B------:R-:W-:Y:S01]  /*87b0*/  HMMA.16816.F32.BF16 R24, R136.reuse, R162, R24 ;  /* 0x000000a28818723c */ /* 0x040fe20000041818 */
[----:B------:R-:W1:Y:S05]  /*87c0*/  LDSM.16.M88.4 R160, [R203+0x2000] ;  /* 0x00200000cba0783b */ /* 0x000e6a0000000200 */
[C---:B------:R-:W-:Y:S06]  /*87d0*/  HMMA.16816.F32.BF16 R28, R136.reuse, R164, R28 ;  /* 0x000000a4881c723c */ /* 0x040fec000004181c */
[C---:B------:R-:W-:Y:S01]  /*87e0*/  HMMA.16816.F32.BF16 R32, R136.reuse, R166, R32 ;  /* 0x000000a68820723c */ /* 0x040fe20000041820 */
[----:B------:R-:W-:Y:S05]  /*87f0*/  LDSM.16.M88.4 R164, [R219+0x2000] ;  /* 0x00200000dba4783b */ /* 0x000fea0000000200 */
[C---:B------:R-:W-:Y:S06]  /*8800*/  HMMA.16816.F32.BF16 R36, R136.reuse, R172, R36 ;  /* 0x000000ac8824723c */ /* 0x040fec0000041824 */
[C---:B------:R-:W-:Y:S01]  /*8810*/  HMMA.16816.F32.BF16 R40, R136.reuse, R174, R40 ;  /* 0x000000ae8828723c */ /* 0x040fe20000041828 */
[----:B------:R-:W-:Y:S05]  /*8820*/  LDSM.16.M88.4 R172, [R197] ;  /* 0x00000000c5ac783b */ /* 0x000fea0000000200 */
[C---:B----4-:R-:W-:Y:S06]  /*8830*/  HMMA.16816.F32.BF16 R44, R136.reuse, R140, R44 ;  /* 0x0000008c882c723c */ /* 0x050fec000004182c */
[C---:B------:R-:W-:Y:S01]  /*8840*/  HMMA.16816.F32.BF16 R48, R136.reuse, R142, R48 ;  /* 0x0000008e8830723c */ /* 0x040fe20000041830 */
[----:B------:R-:W-:Y:S05]  /*8850*/  LDSM.16.M88.4 R140, [R203+0x3000] ;  /* 0x00300000cb8c783b */ /* 0x000fea0000000200 */
[C---:B-----5:R-:W-:Y:S06]  /*8860*/  HMMA.16816.F32.BF16 R52, R136.reuse, R144, R52 ;  /* 0x000000908834723c */ /* 0x060fec0000041834 */
[C---:B------:R-:W-:Y:S01]  /*8870*/  HMMA.16816.F32.BF16 R56, R136.reuse, R146, R56 ;  /* 0x000000928838723c */ /* 0x040fe20000041838 */
[----:B------:R-:W-:Y:S05]  /*8880*/  LDSM.16.M88.4 R144, [R203+0x3800] ;  /* 0x00380000cb90783b */ /* 0x000fea0000000200 */
[C---:B-1----:R-:W-:Y:S06]  /*8890*/  HMMA.16816.F32.BF16 R60, R136.reuse, R148, R60 ;  /* 0x00000094883c723c */ /* 0x042fec000004183c */
[----:B------:R-:W-:Y:S01]  /*88a0*/  HMMA.16816.F32.BF16 R64, R136, R150, R64 ;  /* 0x000000968840723c */ /* 0x000fe20000041840 */
[----:B------:R-:W1:Y:S04]  /*88b0*/  LDSM.16.M88.4 R136, [R203+0x2800] ;  /* 0x00280000cb88783b */ /* 0x000e680000000200 */
[----:B------:R-:W-:Y:S01]  /*88c0*/  LDSM.16.M88.4 R148, [R220+0x8000] ;  /* 0x00800000dc94783b */ /* 0x000fe20000000200 */
[C---:B------:R-:W-:Y:S06]  /*88d0*/  HMMA.16816.F32.BF16 R4, R176.reuse, R180, R4 ;  /* 0x000000b4b004723c */ /* 0x040fec0000041804 */
[C---:B------:R-:W-:Y:S01]  /*88e0*/  HMMA.16816.F32.BF16 R8, R176.reuse, R182, R8 ;  /* 0x000000b6b008723c */ /* 0x040fe20000041808 */
[----:B------:R-:W-:Y:S05]  /*88f0*/  LDSM.16.M88.4 R180, [R203+0x5800] ;  /* 0x00580000cbb4783b */ /* 0x000fea0000000200 */
[C---:B--2---:R-:W-:Y:S06]  /*8900*/  HMMA.16816.F32.BF16 R12, R176.reuse, R132, R12 ;  /* 0x00000084b00c723c */ /* 0x044fec000004180c */
[C---:B------:R-:W-:Y:S01]  /*8910*/  HMMA.16816.F32.BF16 R16, R176.reuse, R134, R16 ;  /* 0x00000086b010723c */ /* 0x040fe20000041810 */
[----:B------:R-:W2:Y:S05]  /*8920*/  LDSM.16.M88.4 R132, [R221+0x2000] ;  /* 0x00200000dd84783b */ /* 0x000eaa0000000200 */
[C---:B---3--:R-:W-:Y:S06]  /*8930*/  HMMA.16816.F32.BF16 R20, R176.reuse, R152, R20 ;  /* 0x00000098b014723c */ /* 0x048fec0000041814 */
[C---:B------:R-:W-:Y:S01]  /*8940*/  HMMA.16816.F32.BF16 R24, R176.reuse, R154, R24 ;  /* 0x0000009ab018723c */ /* 0x040fe20000041818 */
[----:B------:R-:W3:Y:S05]  /*8950*/  LDSM.16.M88.4 R152, [R220+0x8800] ;  /* 0x00880000dc98783b */ /* 0x000eea0000000200 */
[C---:B------:R-:W-:Y:S06]  /*8960*/  HMMA.16816.F32.BF16 R28, R176.reuse, R156, R28 ;  /* 0x0000009cb01c723c */ /* 0x040fec000004181c */
[C---:B------:R-:W-:Y:S01]  /*8970*/  HMMA.16816.F32.BF16 R32, R176.reuse, R158, R32 ;  /* 0x0000009eb020723c */ /* 0x040fe20000041820 */
[----:B------:R-:W4:Y:S05]  /*8980*/  LDSM.16.M88.4 R156, [R220+0x9000] ;  /* 0x00900000dc9c783b */ /* 0x000f2a0000000200 */
[C---:B------:R-:W-:Y:S06]  /*8990*/  HMMA.16816.F32.BF16 R36, R176.reuse, R160, R36 ;  /* 0x000000a0b024723c */ /* 0x040fec0000041824 */
[C---:B------:R-:W-:Y:S01]  /*89a0*/  HMMA.16816.F32.BF16 R40, R176.reuse, R162, R40 ;  /* 0x000000a2b028723c */ /* 0x040fe20000041828 */
[----:B------:R-:W5:Y:S05]  /*89b0*/  LDSM.16.M88.4 R160, [R220+0x9800] ;  /* 0x00980000dca0783b */ /* 0x000f6a0000000200 */
[C---:B-1----:R-:W-:Y:S06]  /*89c0*/  HMMA.16816.F32.BF16 R44, R176.reuse, R136, R44 ;  /* 0x00000088b02c723c */ /* 0x042fec000004182c */
[C---:B------:R-:W-:Y:S01]  /*89d0*/  HMMA.16816.F32.BF16 R48, R176.reuse, R138, R48 ;  /* 0x0000008ab030723c */ /* 0x040fe20000041830 */
[----:B------:R-:W1:Y:S05]  /*89e0*/  LDSM.16.M88.4 R136, [R220+0xa000] ;  /* 0x00a00000dc88783b */ /* 0x000e6a0000000200 */
[C---:B------:R-:W-:Y:S06]  /*89f0*/  HMMA.16816.F32.BF16 R52, R176.reuse, R140, R52 ;  /* 0x0000008cb034723c */ /* 0x040fec0000041834 */
[C---:B------:R-:W-:Y:S01]  /*8a00*/  HMMA.16816.F32.BF16 R56, R176.reuse, R142, R56 ;  /* 0x0000008eb038723c */ /* 0x040fe20000041838 */
[----:B------:R-:W1:Y:S05]  /*8a10*/  LDSM.16.M88.4 R140, [R220+0xa800] ;  /* 0x00a80000dc8c783b */ /* 0x000e6a0000000200 */
[C---:B------:R-:W-:Y:S06]  /*8a20*/  HMMA.16816.F32.BF16 R60, R176.reuse, R144, R60 ;  /* 0x00000090b03c723c */ /* 0x040fec000004183c */
[----:B------:R-:W-:Y:S01]  /*8a30*/  HMMA.16816.F32.BF16 R64, R176, R146, R64 ;  /* 0x00000092b040723c */ /* 0x000fe20000041840 */
[----:B------:R-:W1:Y:S04]  /*8a40*/  LDSM.16.M88.4 R144, [R220+0xb000] ;  /* 0x00b00000dc90783b */ /* 0x000e680000000200 */
[----:B------:R-:W-:Y:S01]  /*8a50*/  LDSM.16.M88.4 R176, [R196] ;  /* 0x00000000c4b0783b */ /* 0x000fe20000000200 */
[C---:B--2---:R-:W-:Y:S06]  /*8a60*/  HMMA.16816.F32.BF16 R4, R132.reuse, R148, R4 ;  /* 0x000000948404723c */ /* 0x044fec0000041804 */
[C---:B------:R-:W-:Y:S01]  /*8a70*/  HMMA.16816.F32.BF16 R8, R132.reuse, R150, R8 ;  /* 0x000000968408723c */ /* 0x040fe20000041808 */
[----:B------:R-:W2:Y:S05]  /*8a80*/  LDSM.16.M88.4 R148, [R220+0xb800] ;  /* 0x00b80000dc94783b */ /* 0x000eaa0000000200 */
[C---:B---3--:R-:W-:Y:S06]  /*8a90*/  HMMA.16816.F32.BF16 R12, R132.reuse, R152, R12 ;  /* 0x00000098840c723c */ /* 0x048fec000004180c */
[C---:B------:R-:W-:Y:S01]  /*8aa0*/  HMMA.16816.F32.BF16 R16, R132.reuse, R154, R16 ;  /* 0x0000009a8410723c */ /* 0x040fe20000041810 */
[----:B------:R-:W3:Y:S05]  /*8ab0*/  LDSM.16.M88.4 R152, [R201] ;  /* 0x00000000c998783b */ /* 0x000eea0000000200 */
[C---:B----4-:R-:W-:Y:S06]  /*8ac0*/  HMMA.16816.F32.BF16 R20, R132.reuse, R156, R20 ;  /* 0x0000009c8414723c */ /* 0x050fec0000041814 */
[C---:B------:R-:W-:Y:S01]  /*8ad0*/  HMMA.16816.F32.BF16 R24, R132.reuse, R158, R24 ;  /* 0x0000009e8418723c */ /* 0x040fe20000041818 */
[----:B------:R-:W4:Y:S05]  /*8ae0*/  LDSM.16.M88.4 R156, [R200] ;  /* 0x00000000c89c783b */ /* 0x000f2a0000000200 */
[C---:B-----5:R-:W-:Y:S06]  /*8af0*/  HMMA.16816.F32.BF16 R28, R132.reuse, R160, R28 ;  /* 0x000000a0841c723c */ /* 0x060fec000004181c */
[C---:B------:R-:W-:Y:S01]  /*8b00*/  HMMA.16816.F32.BF16 R32, R132.reuse, R162, R32 ;  /* 0x000000a28420723c */ /* 0x040fe20000041820 */
[----:B------:R-:W5:Y:S05]  /*8b10*/  LDSM.16.M88.4 R160, [R199] ;  /* 0x00000000c7a0783b */ /* 0x000f6a0000000200 */
[C---:B-1----:R-:W-:Y:S06]  /*8b20*/  HMMA.16816.F32.BF16 R36, R132.reuse, R136, R36 ;  /* 0x000000888424723c */ /* 0x042fec0000041824 */
[C---:B------:R-:W-:Y:S01]  /*8b30*/  HMMA.16816.F32.BF16 R40, R132.reuse, R138, R40 ;  /* 0x0000008a8428723c */ /* 0x040fe20000041828 */
[----:B------:R-:W1:Y:S05]  /*8b40*/  LDSM.16.M88.4 R136, [R198] ;  /* 0x00000000c688783b */ /* 0x000e6a0000000200 */
[C---:B------:R-:W-:Y:S06]  /*8b50*/  HMMA.16816.F32.BF16 R44, R132.reuse, R140, R44 ;  /* 0x0000008c842c723c */ /* 0x040fec000004182c */
[C---:B------:R-:W-:Y:S01]  /*8b60*/  HMMA.16816.F32.BF16 R48, R132.reuse, R142, R48 ;  /* 0x0000008e8430723c */ /* 0x040fe20000041830 */
[----:B------:R-:W-:Y:S05]  /*8b70*/  LDSM.16.M88.4 R140, [R217+0x2000] ;  /* 0x00200000d98c783b */ /* 0x000fea0000000200 */
[C---:B------:R-:W-:Y:S06]  /*8b80*/  HMMA.16816.F32.BF16 R52, R132.reuse, R144, R52 ;  /* 0x000000908434723c */ /* 0x040fec0000041834 */
[C---:B------:R-:W-:Y:S01]  /*8b90*/  HMMA.16816.F32.BF16 R56, R132.reuse, R146, R56 ;  /* 0x000000928438723c */ /* 0x040fe20000041838 */
[----:B------:R-:W-:Y:S05]  /*8ba0*/  LDSM.16.M88.4 R144, [R214+0x8000] ;  /* 0x00800000d690783b */ /* 0x000fea0000000200 */
[C---:B--2---:R-:W-:Y:S06]  /*8bb0*/  HMMA.16816.F32.BF16 R60, R132.reuse, R148, R60 ;  /* 0x00000094843c723c */ /* 0x044fec000004183c */
[----:B------:R-:W-:Y:S01]  /*8bc0*/  HMMA.16816.F32.BF16 R64, R132, R150, R64 ;  /* 0x000000968440723c */ /* 0x000fe20000041840 */
[----:B------:R-:W2:Y:S04]  /*8bd0*/  LDSM.16.M88.4 R132, [R3] ;  /* 0x000000000384783b */ /* 0x000ea80000000200 */
[----:B------:R-:W1:Y:S01]  /*8be0*/  LDSM.16.M88.4 R148, [R214+0x8800] ;  /* 0x00880000d694783b */ /* 0x000e620000000200 */
[C---:B------:R-:W-:Y:S06]  /*8bf0*/  HMMA.16816.F32.BF16 R4, R164.reuse, R168, R4 ;  /* 0x000000a8a404723c */ /* 0x040fec0000041804 */
[C---:B------:R-:W-:Y:S01]  /*8c00*/  HMMA.16816.F32.BF16 R8, R164.reuse, R170, R8 ;  /* 0x000000aaa408723c */ /* 0x040fe20000041808 */
[----:B------:R-:W-:Y:S05]  /*8c10*/  LDSM.16.M88.4 R168, [R214+0xb000] ;  /* 0x00b00000d6a8783b */ /* 0x000fea0000000200 */
[C---:B---3--:R-:W-:Y:S06]  /*8c20*/  HMMA.16816.F32.BF16 R12, R164.reuse, R152, R12 ;  /* 0x00000098a40c723c */ /* 0x048fec000004180c */
[C---:B------:R-:W-:Y:S01]  /*8c30*/  HMMA.16816.F32.BF16 R16, R164.reuse, R154, R16 ;  /* 0x0000009aa410723c */ /* 0x040fe20000041810 */
[----:B------:R-:W-:Y:S05]  /*8c40*/  LDSM.16.M88.4 R152, [R214+0x9800] ;  /* 0x00980000d698783b */ /* 0x000fea0000000200 */
[C---:B----4-:R-:W-:Y:S06]  /*8c50*/  HMMA.16816.F32.BF16 R20, R164.reuse, R156, R20 ;  /* 0x0000009ca414723c */ /* 0x050fec0000041814 */
[C---:B------:R-:W-:Y:S01]  /*8c60*/  HMMA.16816.F32.BF16 R24, R164.reuse, R158, R24 ;  /* 0x0000009ea418723c */ /* 0x040fe20000041818 */
[----:B------:R-:W-:Y:S05]  /*8c70*/  LDSM.16.M88.4 R156, [R214+0xa000] ;  /* 0x00a00000d69c783b */ /* 0x000fea0000000200 */
[C---:B-----5:R-:W-:Y:S06]  /*8c80*/  HMMA.16816.F32.BF16 R28, R164.reuse, R160, R28 ;  /* 0x000000a0a41c723c */ /* 0x060fec000004181c */
[C---:B------:R-:W-:Y:S01]  /*8c90*/  HMMA.16816.F32.BF16 R32, R164.reuse, R162, R32 ;  /* 0x000000a2a420723c */ /* 0x040fe20000041820 */
[----:B------:R-:W-:Y:S05]  /*8ca0*/  LDSM.16.M88.4 R160, [R214+0xa800] ;  /* 0x00a80000d6a0783b */ /* 0x000fea0000000200 */
[C---:B-1----:R-:W-:Y:S06]  /*8cb0*/  HMMA.16816.F32.BF16 R36, R164.reuse, R136, R36 ;  /* 0x00000088a424723c */ /* 0x042fec0000041824 */
[C---:B------:R-:W-:Y:S01]  /*8cc0*/  HMMA.16816.F32.BF16 R40, R164.reuse, R138, R40 ;  /* 0x0000008aa428723c */ /* 0x040fe20000041828 */
[----:B------:R-:W1:Y:S05]  /*8cd0*/  LDSM.16.M88.4 R136, [R214+0x9000] ;  /* 0x00900000d688783b */ /* 0x000e6a0000000200 */
[C---:B------:R-:W-:Y:S06]  /*8ce0*/  HMMA.16816.F32.BF16 R44, R164.reuse, R172, R44 ;  /* 0x000000aca42c723c */ /* 0x040fec000004182c */
[C---:B------:R-:W-:Y:S01]  /*8cf0*/  HMMA.16816.F32.BF16 R48, R164.reuse, R174, R48 ;  /* 0x000000aea430723c */ /* 0x040fe20000041830 */
[----:B------:R-:W3:Y:S05]  /*8d00*/  LDSM.16.M88.4 R172, [R214+0xb800] ;  /* 0x00b80000d6ac783b */ /* 0x000eea0000000200 */
[C---:B------:R-:W-:Y:S06]  /*8d10*/  HMMA.16816.F32.BF16 R52, R164.reuse, R176, R52 ;  /* 0x000000b0a434723c */ /* 0x040fec0000041834 */
[C---:B------:R-:W-:Y:S01]  /*8d20*/  HMMA.16816.F32.BF16 R56, R164.reuse, R178, R56 ;  /* 0x000000b2a438723c */ /* 0x040fe20000041838 */
[----:B------:R-:W-:Y:S05]  /*8d30*/  LDSM.16.M88.4 R176, [R203+0x5000] ;  /* 0x00500000cbb0783b */ /* 0x000fea0000000200 */
[C---:B--2---:R-:W-:Y:S06]  /*8d40*/  HMMA.16816.F32.BF16 R60, R164.reuse, R132, R60 ;  /* 0x00000084a43c723c */ /* 0x044fec000004183c */
[----:B------:R-:W-:Y:S01]  /*8d50*/  HMMA.16816.F32.BF16 R64, R164, R134, R64 ;  /* 0x00000086a440723c */ /* 0x000fe20000041840 */
[----:B------:R-:W-:Y:S04]  /*8d60*/  LDSM.16.M88.4 R132, [R216+0x2000] ;  /* 0x00200000d884783b */ /* 0x000fe80000000200 */
[----:B------:R-:W2:Y:S01]  /*8d70*/  LDSM.16.M88.4 R164, [R203+0x4000] ;  /* 0x00400000cba4783b */ /* 0x000ea20000000200 */
[C---:B------:R-:W-:Y:S06]  /*8d80*/  HMMA.16816.F32.BF16 R4, R140.reuse, R144, R4 ;  /* 0x000000908c04723c */ /* 0x040fec0000041804 */
[C---:B------:R-:W-:Y:S01]  /*8d90*/  HMMA.16816.F32.BF16 R8, R140.reuse, R146, R8 ;  /* 0x000000928c08723c */ /* 0x040fe20000041808 */
[----:B------:R-:W4:Y:S05]  /*8da0*/  LDSM.16.M88.4 R144, [R203+0x4800] ;  /* 0x00480000cb90783b */ /* 0x000f2a0000000200 */
[C---:B------:R-:W-:Y:S06]  /*8db0*/  HMMA.16816.F32.BF16 R12, R140.reuse, R148, R12 ;  /* 0x000000948c0c723c */ /* 0x040fec000004180c */
[C---:B------:R-:W-:Y:S01]  /*8dc0*/  HMMA.16816.F32.BF16 R16, R140.reuse, R150, R16 ;  /* 0x000000968c10723c */ /* 0x040fe20000041810 */
[----:B------:R-:W5:Y:S01]  /*8dd0*/  LDSM.16.M88.4 R148, [R203+0x7800] ;  /* 0x00780000cb94783b */ /* 0x000f620000000200 */
[----:B------:R-:W-:Y:S04]  /*8de0*/  DEPBAR.LE SB0, 0x0 ;  /* 0x000080000000791a */ /* 0x000fe80000000000 */
[C---:B-1----:R-:W-:Y:S01]  /*8df0*/  HMMA.16816.F32.BF16 R20, R140.reuse, R136, R20 ;  /* 0x000000888c14723c */ /* 0x042fe20000041814 */
[----:B------:R-:W-:Y:S05]  /*8e00*/  BAR.SYNC.DEFER_BLOCKING 0x0 ;  /* 0x0000000000007b1d */ /* 0x000fea0000010000 */
[C---:B------:R-:W-:Y:S06]  /*8e10*/  HMMA.16816.F32.BF16 R24, R140.reuse, R138, R24 ;  /* 0x0000008a8c18723c */ /* 0x040fec0000041818 */
        /* <DEDUP_REMOVED lines=8> */
[C---:B---3--:R-:W-:Y:S06]  /*8ea0*/  HMMA.16816.F32.BF16 R60, R140.reuse, R172, R60 ;  /* 0x000000ac8c3c723c */ /* 0x048fec000004183c */
[----:B------:R-:W-:Y:S06]  /*8eb0*/  HMMA.16816.F32.BF16 R64, R140, R174, R64 ;  /* 0x000000ae8c40723c */ /* 0x000fec0000041840 */
[C---:B--2---:R-:W-:Y:S06]  /*8ec0*/  HMMA.16816.F32.BF16 R4, R132.reuse, R164, R4 ;  /* 0x000000a48404723c */ /* 0x044fec0000041804 */
[C---:B------:R-:W-:Y:S06]  /*8ed0*/  HMMA.16816.F32.BF16 R8, R132.reuse, R166, R8 ;  /* 0x000000a68408723c */ /* 0x040fec0000041808 */
[C---:B----4-:R-:W-:Y:S06]  /*8ee0*/  HMMA.16816.F32.BF16 R12, R132.reuse, R144, R12 ;  /* 0x00000090840c723c */ /* 0x050fec000004180c */
        /* <DEDUP_REMOVED lines=11> */
[C---:B-----5:R-:W-:Y:S06]  /*8fa0*/  HMMA.16816.F32.BF16 R60, R132.reuse, R148, R60 ;  /* 0x00000094843c723c */ /* 0x060fec000004183c */
[----:B------:R-:W-:Y:S01]  /*8fb0*/  HMMA.16816.F32.BF16 R64, R132, R150, R64 ;  /* 0x000000968440723c */ /* 0x000fe20000041840 */
[----:B------:R-:W-:Y:S01]  /*8fc0*/  @!UPT UIADD3 URZ, URZ, URZ, URZ ;  /* 0x0000003f3f3ff290 */ /* 0x000fe2000fffe03f */
[----:B------:R-:W-:Y:S11]  /*8fd0*/  @!UPT UIADD3 URZ, URZ, URZ, URZ ;  /* 0x0000003f3f3ff290 */ /* 0x000ff6000fffe03f */
[----:B------:R-:W-:Y:S11]  /*8fe0*/  @!P1 BRA `(.L_x_856) ;  /* 0x0000000400989947 */ /* 0x000ff60003800000 */
[----:B------:R-:W-:Y:S04]  /*8ff0*/  ULEA UR8, -UR9, URZ, 0x7 ;  /* 0x0000003f09087291 */ /* 0x000fe8000f8e393f */
[----:B------:R-:W-:Y:S02]  /*9000*/  USHF.R.S32.HI UR7, URZ, 0x1f, UR8 ;  /* 0x0000001f3f077899 */ /* 0x000fe40008011408 */
[----:B------:R-:W-:Y:S04]  /*9010*/  MOV R140, UR8 ;  /* 0x00000008008c7c02 */ /* 0x000fe80008000f00 */
[----:B------:R-:W-:Y:S01]  /*9020*/  MOV R2, UR7 ;  /* 0x0000000700027c02 */ /* 0x000fe20008000f00 */
[----:B------:R-:W-:Y:S06]  /*9030*/  @!P0 BRA `(.L_x_857) ;  /* 0x0000000000f48947 */ /* 0x000fec0003800000 */
        /* <DEDUP_REMOVED lines=23> */
[C---:B------:R-:W-:Y:S01]  /*91b0*/  IMAD R136, R132.reuse, R137, R136 ;  /* 0x0000008984887224 */ /* 0x040fe200078e0288 */
[----:B------:R-:W-:Y:S02]  /*91c0*/  LOP3.LUT R137, RZ, R2, RZ, 0x33, !PT ;  /* 0x00000002ff897212 */ /* 0x000fe400078e33ff */
        /* <DEDUP_REMOVED lines=9> */
[----:B------:R-:W1:Y:S10]  /*9260*/  LDC R134, c[0x0][0x24c] ;  /* 0x00009300ff867b82 */ /* 0x000e740000000800 */
        /* <DEDUP_REMOVED lines=14> */
[----:B------:R-:W2:Y:S02]  /*9350*/  LDG.E R136, desc[UR12][R142.64] ;  /* 0x0000000c8e887981 */ /* 0x000ea4000c1e1900 */
[C---:B------:R-:W-:Y:S01]  /*9360*/  IMAD.WIDE.U32 R140, R2.reuse, UR9, RZ ;  /* 0x00000009028c7c25 */ /* 0x040fe2000f8e00ff */
[----:B------:R-:W-:Y:S05]  /*9370*/  SHF.R.S32.HI R137, RZ, 0x1f, R2 ;  /* 0x0000001fff897819 */ /* 0x000fea0000011402 */
[----:B------:R-:W-:Y:S04]  /*9380*/  IMAD R137, R137, UR9, RZ ;  /* 0x0000000989897c24 */ /* 0x000fe8000f8e02ff */
[----:B-1----:R-:W-:Y:S04]  /*9390*/  IMAD R137, R2, R134, R137 ;  /* 0x0000008602897224 */ /* 0x002fe800078e0289 */
[----:B------:R-:W-:Y:S01]  /*93a0*/  IMAD.IADD R141, R141, 0x1, R137 ;  /* 0x000000018d8d7824 */ /* 0x000fe200078e0289 */
[----:B--2---:R-:W-:Y:S04]  /*93b0*/  IADD3 R135, -R136, R135, RZ ;  /* 0x0000008788877210 */ /* 0x004fe80007ffe1ff */
[----:B------:R-:W-:Y:S01]  /*93c0*/  SHF.R.S32.HI R139, RZ, 0x1f, R135 ;  /* 0x0000001fff8b7819 */ /* 0x000fe20000011487 */
[-C--:B---3--:R-:W-:Y:S04]  /*93d0*/  IMAD.WIDE.U32 R140, R135, R132.reuse, R140 ;  /* 0x00000084878c7225 */ /* 0x088fe800078e008c */
[----:B------:R-:W-:Y:S04]  /*93e0*/  IMAD R2, R139, R132, RZ ;  /* 0x000000848b027224 */ /* 0x000fe800078e02ff */
[----:B------:R-:W-:Y:S05]  /*93f0*/  IMAD R2, R135, R133, R2 ;  /* 0x0000008587027224 */ /* 0x000fea00078e0202 */
[----:B------:R-:W-:Y:S07]  /*9400*/  IADD3 R2, R141, R2, RZ ;  /* 0x000000028d027210 */ /* 0x000fee0007ffe0ff */
.L_x_857:
[C---:B------:R-:W-:Y:S04]  /*9410*/  LEA R234, P1, R140.reuse, R234, 0x1 ;  /* 0x000000ea8cea7211 */ /* 0x040fe800078208ff */
[----:B------:R-:W-:Y:S02]  /*9420*/  LEA.HI.X R235, R140, R235, R2, 0x1, P1 ;  /* 0x000000eb8ceb7211 */ /* 0x000fe400008f0c02 */
[----:B------:R-:W-:Y:S03]  /*9430*/  IADD3 R142, P1, R234, UR5, RZ ;  /* 0x00000005ea8e7c10 */ /* 0x000fe6000ff3e0ff */
[----:B------:R-:W-:Y:S01]  /*9440*/  @!PT LDS RZ, [RZ] ;  /* 0x00000000fffff984 */ /* 0x000fe20000000800 */
[----:B------:R-:W-:Y:S01]  /*9450*/  @!PT LDS RZ, [RZ] ;  /* 0x00000000fffff984 */ /* 0x000fe20000000800 */
[----:B------:R-:W-:Y:S01]  /*9460*/  @!PT LDS RZ, [RZ] ;  /* 0x00000000fffff984 */ /* 0x000fe20000000800 */
[----:B------:R1:W-:Y:S01]  /*9470*/  LDGSTS.E.BYPASS.LTC128B.128 [R227+0x4000], desc[UR12][R234.64] ;  /* 0x04000000eae37fae */ /* 0x0003e2000b901d4c */
[----:B------:R-:W-:Y:S02]  /*9480*/  IADD3.X R143, R235, UR6, RZ, P1, !PT ;  /* 0x00000006eb8f7c10 */ /* 0x000fe40008ffe4ff */
[----:B------:R-:W-:Y:S01]  /*9490*/  IADD3 R140, P1, R142, UR5, RZ ;  /* 0x000000058e8c7c10 */ /* 0x000fe2000ff3e0ff */
[----:B------:R1:W-:Y:S03]  /*94a0*/  LDGSTS.E.BYPASS.LTC128B.128 [R227+0x8000], desc[UR12][R234.64+0x80] ;  /* 0x08000080eae37fae */ /* 0x0003e6000b901d4c */
[----:B------:R-:W-:Y:S01]  /*94b0*/  IADD3.X R141, R143, UR6, RZ, P1, !PT ;  /* 0x000000068f8d7c10 */ /* 0x000fe20008ffe4ff */
[----:B------:R1:W-:Y:S01]  /*94c0*/  LDGSTS.E.BYPASS.LTC128B.128 [R227+0x4800], desc[UR12][R142.64] ;  /* 0x048000008ee37fae */ /* 0x0003e2000b901d4c */
[----:B------:R-:W-:Y:S03]  /*94d0*/  IADD3 R138, P1, R140, UR5, RZ ;  /* 0x000000058c8a7c10 */ /* 0x000fe6000ff3e0ff */
        /* <DEDUP_REMOVED lines=15> */
[----:B------:R-:W-:Y:S03]  /*95d0*/  IADD3.X R145, R133, UR6, RZ, P1, !PT ;  /* 0x0000000685917c10 */ /* 0x000fe60008ffe4ff */
[----:B------:R1:W-:Y:S04]  /*95e0*/  LDGSTS.E.BYPASS.LTC128B.128 [R227+0x6800], desc[UR12][R134.64] ;  /* 0x0680000086e37fae */ /* 0x0003e8000b901d4c */
[----:B------:R1:W-:Y:S04]  /*95f0*/  LDGSTS.E.BYPASS.LTC128B.128 [R227+0xa800], desc[UR12][R134.64+0x80] ;  /* 0x0a80008086e37fae */ /* 0x0003e8000b901d4c */
[----:B------:R1:W-:Y:S04]  /*9600*/  LDGSTS.E.BYPASS.LTC128B.128 [R227+0x7000], desc[UR12][R132.64] ;  /* 0x0700000084e37fae */ /* 0x0003e8000b901d4c */
[----:B------:R1:W-:Y:S04]  /*9610*/  LDGSTS.E.BYPASS.LTC128B.128 [R227+0xb000], desc[UR12][R132.64+0x80] ;  /* 0x0b00008084e37fae */ /* 0x0003e8000b901d4c */
[----:B------:R1:W-:Y:S04]  /*9620*/  LDGSTS.E.BYPASS.LTC128B.128 [R227+0x7800], desc[UR12][R144.64] ;  /* 0x0780000090e37fae */ /* 0x0003e8000b901d4c */
[----:B------:R1:W-:Y:S04]  /*9630*/  LDGSTS.E.BYPASS.LTC128B.128 [R227+0xb800], desc[UR12][R144.64+0x80] ;  /* 0x0b80008090e37fae */ /* 0x0003e8000b901d4c */
[----:B------:R-:W0:Y:S02]  /*9640*/  LDGDEPBAR ;  /* 0x00000000000079af */ /* 0x000e240000000000 */
.L_x_856:
[----:B------:R-:W-:Y:S01]  /*9650*/  FMNMX R2, R6, R243, !PT ;  /* 0x000000f306027209 */ /* 0x000fe20007800000 */
[C---:B------:R-:W-:Y:S01]  /*9660*/  FMUL R150, R7.reuse, UR4 ;  /* 0x0000000407967c20 */ /* 0x040fe20008400000 */
[C---:B-1----:R-:W-:Y:S01]  /*9670*/  FMNMX R132, R4.reuse, R0, !PT ;  /* 0x0000000004847209 */ /* 0x042fe20007800000 */
[----:B------:R-:W-:Y:S01]  /*9680*/  FMUL R151, R4, UR4 ;  /* 0x0000000404977c20 */ /* 0x000fe20008400000 */
[----:B------:R-:W-:Y:S01]  /*9690*/  FMNMX R133, R7, R2, !PT ;  /* 0x0000000207857209 */ /* 0x000fe20007800000 */
[----:B------:R-:W-:Y:S01]  /*96a0*/  LDSM.16.MT88.4 R140, [R212+0xc000] ;  /* 0x00c00000d48c783b */ /* 0x000fe20000004200 */
[C---:B------:R-:W-:Y:S01]  /*96b0*/  FMNMX R135, R5.reuse, R132, !PT ;  /* 0x0000008405877209 */ /* 0x040fe20007800000 */
[----:B------:R-:W-:Y:S01]  /*96c0*/  FMUL R5, R5, UR4 ;  /* 0x0000000405057c20 */ /* 0x000fe20008400000 */
[C---:B------:R-:W-:Y:S01]  /*96d0*/  FMNMX R2, R10.reuse, R133, !PT ;  /* 0x000000850a027209 */ /* 0x040fe20007800000 */
[----:B------:R-:W-:Y:S01]  /*96e0*/  FMUL R10, R10, UR4 ;  /* 0x000000040a0a7c20 */ /* 0x000fe20008400000 */
[----:B------:R-:W-:Y:S01]  /*96f0*/  FMNMX R132, R8, R135, !PT ;  /* 0x0000008708847209 */ /* 0x000fe20007800000 */
[----:B------:R-:W-:Y:S01]  /*9700*/  FMUL R161, R16, UR4 ;  /* 0x0000000410a17c20 */ /* 0x000fe20008400000 */
[----:B------:R-:W-:Y:S01]  /*9710*/  FMNMX R133, R11, R2, !PT ;  /* 0x000000020b857209 */ /* 0x000fe20007800000 */
[----:B------:R-:W-:Y:S01]  /*9720*/  FMUL R165, R25, UR4 ;  /* 0x0000000419a57c20 */ /* 0x000fe20008400000 */
[C---:B------:R-:W-:Y:S01]  /*9730*/  FMNMX R135, R9.reuse, R132, !PT ;  /* 0x0000008409877209 */ /* 0x040fe20007800000 */
[----:B------:R-:W-:Y:S01]  /*9740*/  FMUL R9, R9, UR4 ;  /* 0x0000000409097c20 */ /* 0x000fe20008400000 */
[C---:B------:R-:W-:Y:S01]  /*9750*/  FMNMX R2, R14.reuse, R133, !PT ;  /* 0x000000850e027209 */ /* 0x040fe20007800000 */
[----:B------:R-:W-:Y:S01]  /*9760*/  FMUL R14, R14, UR4 ;  /* 0x000000040e0e7c20 */ /* 0x000fe20008400000 */
[----:B------:R-:W-:Y:S02]  /*9770*/  FMNMX R132, R12, R135, !PT ;  /* 0x000000870c847209 */ /* 0x000fe40007800000 */
[----:B------:R-:W-:Y:S02]  /*9780*/  FMNMX R133, R15, R2, !PT ;  /* 0x000000020f857209 */ /* 0x000fe40007800000 */
        /* <DEDUP_REMOVED lines=18> */
[----:B------:R-:W-:Y:S02]  /*98b0*/  FMNMX R135, R25, R132, !PT ;  /* 0x0000008419877209 */ /* 0x000fe40007800000 */
        /* <DEDUP_REMOVED lines=41> */
[----:B------:R-:W-:Y:S02]  /*9b50*/  FMNMX R2, R58, R133, !PT ;  /* 0x000000853a027209 */ /* 0x000fe40007800000 */
[----:B------:R-:W-:Y:S02]  /*9b60*/  FMNMX R132, R56, R135, !PT ;  /* 0x0000008738847209 */ /* 0x000fe40007800000 */
[----:B------:R-:W-:Y:S04]  /*9b70*/  FMNMX R133, R59, R2, !PT ;  /* 0x000000023b857209 */ /* 0x000fe80007800000 */
[----:B------:R-:W-:Y:S02]  /*9b80*/  FMNMX R2, R62, R133, !PT ;  /* 0x000000853e027209 */ /* 0x000fe40007800000 */
[C---:B------:R-:W-:Y:S01]  /*9b90*/  FMNMX R133, R57.reuse, R132, !PT ;  /* 0x0000008439857209 */ /* 0x040fe20007800000 */
[----:B------:R-:W-:Y:S01]  /*9ba0*/  FMUL R57, R57, UR4 ;  /* 0x0000000439397c20 */ /* 0x000fe20008400000 */
[----:B------:R-:W-:Y:S02]  /*9bb0*/  FMNMX R139, R63, R2, !PT ;  /* 0x000000023f8b7209 */ /* 0x000fe40007800000 */
[----:B------:R-:W-:Y:S02]  /*9bc0*/  FMNMX R132, R60, R133, !PT ;  /* 0x000000853c847209 */ /* 0x000fe40007800000 */
[----:B------:R-:W-:Y:S02]  /*9bd0*/  FMNMX R2, R66, R139, !PT ;  /* 0x0000008b42027209 */ /* 0x000fe40007800000 */
[----:B------:R-:W-:Y:S02]  /*9be0*/  FMNMX R139, R61, R132, !PT ;  /* 0x000000843d8b7209 */ /* 0x000fe40007800000 */
[----:B------:R-:W-:Y:S02]  /*9bf0*/  FMNMX R137, R67, R2, !PT ;  /* 0x0000000243897209 */ /* 0x000fe40007800000 */
[----:B------:R-:W-:Y:S03]  /*9c00*/  FMNMX R2, R64, R139, !PT ;  /* 0x0000008b40027209 */ /* 0x000fe60007800000 */
[----:B------:R-:W-:Y:S01]  /*9c10*/  SHFL.BFLY PT, R132, R137, 0x2, 0x1f ;  /* 0x0c401f0089847f89 */ /* 0x000fe200000e0000 */
[C---:B------:R-:W-:Y:S01]  /*9c20*/  FMNMX R135, R65.reuse, R2, !PT ;  /* 0x0000000241877209 */ /* 0x040fe20007800000 */
[----:B------:R-:W-:Y:S06]  /*9c30*/  FMUL R65, R65, UR4 ;  /* 0x0000000441417c20 */ /* 0x000fec0008400000 */
[----:B------:R-:W1:Y:S02]  /*9c40*/  SHFL.BFLY PT, R2, R135, 0x2, 0x1f ;  /* 0x0c401f0087027f89 */ /* 0x000e6400000e0000 */
[----:B-1----:R-:W-:Y:S02]  /*9c50*/  FMNMX R134, R135, R2, !PT ;  /* 0x0000000287867209 */ /* 0x002fe40007800000 */
[----:B------:R-:W-:Y:S04]  /*9c60*/  FMNMX R133, R137, R132, !PT ;  /* 0x0000008489857209 */ /* 0x000fe80007800000 */
[----:B------:R-:W-:Y:S08]  /*9c70*/  LDSM.16.MT88.4 R136, [R213+0xc000] ;  /* 0x00c00000d588783b */ /* 0x000ff00000004200 */
[----:B------:R-:W1:Y:S08]  /*9c80*/  SHFL.BFLY PT, R144, R133, 0x1, 0x1f ;  /* 0x0c201f0085907f89 */ /* 0x000e7000000e0000 */
[----:B------:R-:W2:Y:S01]  /*9c90*/  SHFL.BFLY PT, R145, R134, 0x1, 0x1f ;  /* 0x0c201f0086917f89 */ /* 0x000ea200000e0000 */
[----:B-1----:R-:W-:Y:S02]  /*9ca0*/  FMNMX R144, R133, R144, !PT ;  /* 0x0000009085907209 */ /* 0x002fe40007800000 */
[----:B--2---:R-:W-:Y:S03]  /*9cb0*/  FMNMX R145, R134, R145, !PT ;  /* 0x0000009186917209 */ /* 0x004fe60007800000 */
[C---:B------:R-:W-:Y:S01]  /*9cc0*/  FMUL R153, R144.reuse, UR4 ;  /* 0x0000000490997c20 */ /* 0x040fe20008400000 */
[C---:B------:R-:W-:Y:S01]  /*9cd0*/  FSETP.NEU.AND P1, PT, R144.reuse, -INF , PT ;  /* 0xff8000009000780b */ /* 0x040fe20003f2d000 */
[----:B------:R-:W-:Y:S01]  /*9ce0*/  FADD R132, -R144, R243 ;  /* 0x000000f390847221 */ /* 0x000fe20000000100 */
[----:B------:R-:W-:Y:S01]  /*9cf0*/  MOV R243, R144 ;  /* 0x0000009000f37202 */ /* 0x000fe20000000f00 */
[----:B------:R-:W-:Y:S01]  /*9d00*/  FADD R2, -R145, R0 ;  /* 0x0000000091027221 */ /* 0x000fe20000000100 */
[----:B------:R-:W-:Y:S01]  /*9d10*/  FSEL R153, R153, RZ, P1 ;  /* 0x000000ff99997208 */ /* 0x000fe20000800000 */
[----:B------:R-:W-:Y:S01]  /*9d20*/  FMUL R0, R6, UR4 ;  /* 0x0000000406007c20 */ /* 0x000fe20008400000 */
[----:B------:R-:W-:Y:S01]  /*9d30*/  FMUL R132, R132, UR4 ;  /* 0x0000000484847c20 */ /* 0x000fe20008400000 */
[----:B------:R-:W-:Y:S01]  /*9d40*/  FMUL R2, R2, UR4 ;  /* 0x0000000402027c20 */ /* 0x000fe20008400000 */
[----:B------:R-:W-:Y:S01]  /*9d50*/  FMUL R152, R145, UR4 ;  /* 0x0000000491987c20 */ /* 0x000fe20008400000 */
[C---:B------:R-:W-:Y:S01]  /*9d60*/  FADD R147, -R153.reuse, R0 ;  /* 0x0000000099937221 */ /* 0x040fe20000000100 */
[C---:B------:R-:W-:Y:S01]  /*9d70*/  FADD R150, -R153.reuse, R150 ;  /* 0x0000009699967221 */ /* 0x040fe20000000100 */
[----:B------:R-:W-:Y:S01]  /*9d80*/  FSETP.GEU.AND P6, PT, R132, -126, PT ;  /* 0xc2fc00008400780b */ /* 0x000fe20003fce000 */
[----:B------:R-:W-:Y:S01]  /*9d90*/  FADD R148, -R153, R10 ;  /* 0x0000000a99947221 */ /* 0x000fe20000000100 */
[----:B------:R-:W-:Y:S01]  /*9da0*/  FSETP.GEU.AND P5, PT, R2, -126, PT ;  /* 0xc2fc00000200780b */ /* 0x000fe20003fae000 */
[----:B------:R-:W-:Y:S01]  /*9db0*/  FMUL R10, R11, UR4 ;  /* 0x000000040b0a7c20 */ /* 0x000fe20008400000 */
[----:B------:R-:W-:Y:S01]  /*9dc0*/  FSETP.GEU.AND P4, PT, R147, -126, PT ;  /* 0xc2fc00009300780b */ /* 0x000fe20003f8e000 */
[----:B------:R-:W-:Y:S01]  /*9dd0*/  FMUL R11, R8, UR4 ;  /* 0x00000004080b7c20 */ /* 0x000fe20008400000 */
[----:B------:R-:W-:Y:S01]  /*9de0*/  FSETP.GEU.AND P3, PT, R150, -126, PT ;  /* 0xc2fc00009600780b */ /* 0x000fe20003f6e000 */
[----:B------:R-:W-:Y:S01]  /*9df0*/  FADD R7, -R153, R10 ;  /* 0x0000000a99077221 */ /* 0x000fe20000000100 */
[----:B------:R-:W-:Y:S01]  /*9e00*/  FSETP.NEU.AND P1, PT, R145, -INF , PT ;  /* 0xff8000009100780b */ /* 0x000fe20003f2d000 */
[----:B------:R-:W-:Y:S01]  /*9e10*/  FADD R156, -R153, R14 ;  /* 0x0000000e999c7221 */ /* 0x000fe20000000100 */
[----:B------:R-:W-:Y:S01]  /*9e20*/  FSETP.GEU.AND P2, PT, R148, -126, PT ;  /* 0xc2fc00009400780b */ /* 0x000fe20003f4e000 */
[----:B------:R-:W-:Y:S01]  /*9e30*/  FMUL R14, R15, UR4 ;  /* 0x000000040f0e7c20 */ /* 0x000fe20008400000 */
[----:B------:R-:W-:Y:S01]  /*9e40*/  FSEL R152, R152, RZ, P1 ;  /* 0x000000ff98987208 */ /* 0x000fe20000800000 */
[----:B------:R-:W-:Y:S01]  /*9e50*/  @!P6 FMUL R132, R132, 0.5 ;  /* 0x3f0000008484e820 */ /* 0x000fe20000400000 */
[----:B------:R-:W-:Y:S01]  /*9e60*/  FSETP.GEU.AND P1, PT, R7, -126, PT ;  /* 0xc2fc00000700780b */ /* 0x000fe20003f2e000 */
[----:B------:R-:W-:Y:S01]  /*9e70*/  @!P5 FMUL R2, R2, 0.5 ;  /* 0x3f0000000202d820 */ /* 0x000fe20000400000 */
[----:B------:R-:W-:Y:S01]  /*9e80*/  FADD R155, -R153, R14 ;  /* 0x0000000e999b7221 */ /* 0x000fe20000000100 */
[----:B------:R-:W-:Y:S01]  /*9e90*/  @!P4 FMUL R147, R147, 0.5 ;  /* 0x3f0000009393c820 */ /* 0x000fe20000400000 */
[----:B------:R-:W1:Y:S01]  /*9ea0*/  MUFU.EX2 R0, R132 ;  /* 0x0000008400007308 */ /* 0x000e620000000800 */
[----:B------:R-:W-:Y:S01]  /*9eb0*/  @!P3 FMUL R150, R150, 0.5 ;  /* 0x3f0000009696b820 */ /* 0x000fe20000400000 */
[C---:B------:R-:W-:Y:S01]  /*9ec0*/  FADD R151, -R152.reuse, R151 ;  /* 0x0000009798977221 */ /* 0x040fe20000000100 */
[C---:B------:R-:W-:Y:S01]  /*9ed0*/  FADD R149, -R152.reuse, R5 ;  /* 0x0000000598957221 */ /* 0x040fe20000000100 */
[C---:B------:R-:W-:Y:S01]  /*9ee0*/  FADD R10, -R152.reuse, R11 ;  /* 0x0000000b980a7221 */ /* 0x040fe20000000100 */
[----:B------:R-:W-:Y:S01]  /*9ef0*/  FADD R8, -R152, R9 ;  /* 0x0000000998087221 */ /* 0x000fe20000000100 */
[----:B------:R-:W-:Y:S01]  /*9f00*/  @!P2 FMUL R148, R148, 0.5 ;  /* 0x3f0000009494a820 */ /* 0x000fe20000400000 */
[----:B------:R-:W-:Y:S03]  /*9f10*/  FMUL R14, R19, UR4 ;  /* 0x00000004130e7c20 */ /* 0x000fe60008400000 */
[----:B------:R-:W2:Y:S01]  /*9f20*/  MUFU.EX2 R2, R2 ;  /* 0x0000000200027308 */ /* 0x000ea20000000800 */
[----:B------:R-:W-:Y:S01]  /*9f30*/  @!P1 FMUL R7, R7, 0.5 ;  /* 0x3f00000007079820 */ /* 0x000fe20000400000 */
[----:B------:R-:W-:Y:S01]  /*9f40*/  FMUL R15, R12, UR4 ;  /* 0x000000040c0f7c20 */ /* 0x000fe20008400000 */
[C---:B------:R-:W-:Y:S01]  /*9f50*/  FADD R157, -R153.reuse, R14 ;  /* 0x0000000e999d7221 */ /* 0x040fe20000000100 */
[C---:B------:R-:W-:Y:S01]  /*9f60*/  FADD R159, -R152.reuse, R13 ;  /* 0x0000000d989f7221 */ /* 0x040fe20000000100 */
[----:B------:R-:W-:Y:S01]  /*9f70*/  FADD R154, -R153, R18 ;  /* 0x00000012999a7221 */ /* 0x000fe20000000100 */
[C---:B------:R-:W-:Y:S01]  /*9f80*/  FADD R158, -R152.reuse, R15 ;  /* 0x0000000f989e7221 */ /* 0x040fe20000000100 */
[----:B------:R-:W-:Y:S03]  /*9f90*/  FADD R161, -R152, R161 ;  /* 0x000000a198a17221 */ /* 0x000fe60000000100 */
[----:B------:R-:W3:Y:S01]  /*9fa0*/  MUFU.EX2 R147, R147 ;  /* 0x0000009300937308 */ /* 0x000ee20000000800 */
[----:B-1----:R-:W-:Y:S01]  /*9fb0*/  @!P6 FMUL R0, R0, R0 ;  /* 0x000000000000e220 */ /* 0x002fe20000400000 */
[----:B------:R-:W-:Y:S01]  /*9fc0*/  FSETP.GEU.AND P6, PT, R151, -126, PT ;  /* 0xc2fc00009700780b */ /* 0x000fe20003fce000 */
[----:B------:R-:W1:Y:S01]  /*9fd0*/  LDSM.16.MT88.4 R132, [R215+0xc000] ;  /* 0x00c00000d784783b */ /* 0x000e620000004200 */
[----:B------:R-:W-:Y:S01]  /*9fe0*/  FADD R160, -R152, R17 ;  /* 0x0000001198a07221 */ /* 0x000fe20000000100 */
[C---:B------:R-:W-:Y:S01]  /*9ff0*/  FMUL R11, R0.reuse, R131 ;  /* 0x00000083000b7220 */ /* 0x040fe20000400000 */
[C---:B------:R-:W-:Y:S01]  /*a000*/  FMUL R70, R0.reuse, R70 ;  /* 0x0000004600467220 */ /* 0x040fe20000400000 */
[----:B------:R-:W-:Y:S03]  /*a010*/  FMUL R71, R0, R71 ;  /* 0x0000004700477220 */ /* 0x000fe60000400000 */
[----:B------:R-:W4:Y:S01]  /*a020*/  MUFU.EX2 R150, R150 ;  /* 0x0000009600967308 */ /* 0x000f220000000800 */
[----:B--2---:R-:W-:Y:S01]  /*a030*/  @!P5 FMUL R2, R2, R2 ;  /* 0x000000020202d220 */ /* 0x004fe20000400000 */
[----:B------:R-:W-:Y:S01]  /*a040*/  FSETP.GEU.AND P5, PT, R149, -126, PT ;  /* 0xc2fc00009500780b */ /* 0x000fe20003fae000 */
[C---:B------:R-:W-:Y:S01]  /*a050*/  FMUL R74, R0.reuse, R74 ;  /* 0x0000004a004a7220 */ /* 0x040fe20000400000 */
[----:B------:R-:W-:Y:S01]  /*a060*/  FMUL R75, R0, R75 ;  /* 0x0000004b004b7220 */ /* 0x000fe20000400000 */
[C---:B------:R-:W-:Y:S01]  /*a070*/  FMUL R9, R2.reuse, R129 ;  /* 0x0000008102097220 */ /* 0x040fe20000400000 */
[----:B------:R-:W-:Y:S01]  /*a080*/  FMUL R68, R2, R68 ;  /* 0x0000004402447220 */ /* 0x000fe20000400000 */
[----:B------:R-:W-:Y:S03]  /*a090*/  @!P6 FMUL R151, R151, 0.5 ;  /* 0x3f0000009797e820 */ /* 0x000fe60000400000 */
[----:B------:R-:W2:Y:S01]  /*a0a0*/  MUFU.EX2 R5, R7 ;  /* 0x0000000700057308 */ /* 0x000ea20000000800 */
[----:B---3--:R-:W-:Y:S01]  /*a0b0*/  @!P4 FMUL R147, R147, R147 ;  /* 0x000000939393c220 */ /* 0x008fe20000400000 */
[----:B------:R-:W-:Y:S01]  /*a0c0*/  FSETP.GEU.AND P4, PT, R10, -126, PT ;  /* 0xc2fc00000a00780b */ /* 0x000fe20003f8e000 */
[C---:B------:R-:W-:Y:S01]  /*a0d0*/  FMUL R69, R2.reuse, R69 ;  /* 0x0000004502457220 */ /* 0x040fe20000400000 */
[C---:B------:R-:W-:Y:S01]  /*a0e0*/  FMUL R72, R2.reuse, R72 ;  /* 0x0000004802487220 */ /* 0x040fe20000400000 */
[----:B------:R-:W-:Y:S01]  /*a0f0*/  FMUL R73, R2, R73 ;  /* 0x0000004902497220 */ /* 0x000fe20000400000 */
[----:B------:R-:W-:Y:S01]  /*a100*/  FMUL R78, R0, R78 ;  /* 0x0000004e004e7220 */ /* 0x000fe20000400000 */
[----:B------:R-:W-:Y:S03]  /*a110*/  @!P5 FMUL R149, R149, 0.5 ;  /* 0x3f0000009595d820 */ /* 0x000fe60000400000 */
[----:B------:R-:W3:Y:S01]  /*a120*/  MUFU.EX2 R148, R148 ;  /* 0x0000009400947308 */ /* 0x000ee20000000800 */
[----:B----4-:R-:W-:Y:S01]  /*a130*/  @!P3 FMUL R150, R150, R150 ;  /* 0x000000969696b220 */ /* 0x010fe20000400000 */
[----:B------:R-:W-:Y:S01]  /*a140*/  FSETP.GEU.AND P3, PT, R8, -126, PT ;  /* 0xc2fc00000800780b */ /* 0x000fe20003f6e000 */
[----:B------:R-:W-:Y:S01]  /*a150*/  FMUL R79, R0, R79 ;  /* 0x0000004f004f7220 */ /* 0x000fe20000400000 */
[C---:B------:R-:W-:Y:S01]  /*a160*/  FMUL R76, R2.reuse, R76 ;  /* 0x0000004c024c7220 */ /* 0x040fe20000400000 */
[----:B------:R-:W-:Y:S01]  /*a170*/  FMUL R77, R2, R77 ;  /* 0x0000004d024d7220 */ /* 0x000fe20000400000 */
[----:B------:R-:W-:Y:S01]  /*a180*/  F2FP.BF16.F32.PACK_AB R129, R150, R147 ;  /* 0x000000939681723e */ /* 0x000fe200000010ff */
[----:B------:R-:W-:Y:S03]  /*a190*/  @!P4 FMUL R10, R10, 0.5 ;  /* 0x3f0000000a0ac820 */ /* 0x000fe60000400000 */
[----:B------:R-:W4:Y:S01]  /*a1a0*/  MUFU.EX2 R151, R151 ;  /* 0x0000009700977308 */ /* 0x000f220000000800 */
[----:B--2---:R-:W-:Y:S01]  /*a1b0*/  @!P1 FMUL R5, R5, R5 ;  /* 0x0000000505059220 */ /* 0x004fe20000400000 */
[C---:B------:R-:W-:Y:S01]  /*a1c0*/  FMUL R82, R0.reuse, R82 ;  /* 0x0000005200527220 */ /* 0x040fe20000400000 */
[----:B------:R-:W-:Y:S01]  /*a1d0*/  FMUL R83, R0, R83 ;  /* 0x0000005300537220 */ /* 0x000fe20000400000 */
[C---:B------:R-:W-:Y:S01]  /*a1e0*/  FMUL R80, R2.reuse, R80 ;  /* 0x0000005002507220 */ /* 0x040fe20000400000 */
[----:B------:R-:W-:Y:S01]  /*a1f0*/  FMUL R81, R2, R81 ;  /* 0x0000005102517220 */ /* 0x000fe20000400000 */
[----:B------:R-:W-:Y:S01]  /*a200*/  FMUL R86, R0, R86 ;  /* 0x0000005600567220 */ /* 0x000fe20000400000 */
[----:B------:R-:W-:Y:S03]  /*a210*/  @!P3 FMUL R8, R8, 0.5 ;  /* 0x3f0000000808b820 */ /* 0x000fe60000400000 */
[----:B------:R-:W2:Y:S01]  /*a220*/  MUFU.EX2 R149, R149 ;  /* 0x0000009500957308 */ /* 0x000ea20000000800 */
[----:B---3--:R-:W-:Y:S01]  /*a230*/  @!P2 FMUL R148, R148, R148 ;  /* 0x000000949494a220 */ /* 0x008fe20000400000 */
[----:B------:R-:W-:Y:S01]  /*a240*/  FMUL R87, R0, R87 ;  /* 0x0000005700577220 */ /* 0x000fe20000400000 */
[C---:B------:R-:W-:Y:S01]  /*a250*/  FMUL R84, R2.reuse, R84 ;  /* 0x0000005402547220 */ /* 0x040fe20000400000 */
[----:B------:R-:W-:Y:S01]  /*a260*/  FMUL R85, R2, R85 ;  /* 0x0000005502557220 */ /* 0x000fe20000400000 */
[C---:B------:R-:W-:Y:S01]  /*a270*/  FMUL R90, R0.reuse, R90 ;  /* 0x0000005a005a7220 */ /* 0x040fe20000400000 */
[----:B------:R-:W-:Y:S01]  /*a280*/  F2FP.BF16.F32.PACK_AB R131, R5, R148 ;  /* 0x000000940583723e */ /* 0x000fe200000010ff */
[----:B------:R-:W-:Y:S03]  /*a290*/  FMUL R91, R0, R91 ;  /* 0x0000005b005b7220 */ /* 0x000fe60000400000 */
[----:B------:R-:W3:Y:S01]  /*a2a0*/  MUFU.EX2 R146, R10 ;  /* 0x0000000a00927308 */ /* 0x000ee20000000800 */
[----:B----4-:R-:W-:Y:S01]  /*a2b0*/  @!P6 FMUL R151, R151, R151 ;  /* 0x000000979797e220 */ /* 0x010fe20000400000 */
[C---:B------:R-:W-:Y:S01]  /*a2c0*/  FMUL R88, R2.reuse, R88 ;  /* 0x0000005802587220 */ /* 0x040fe20000400000 */
[----:B------:R-:W-:Y:S01]  /*a2d0*/  FMUL R89, R2, R89 ;  /* 0x0000005902597220 */ /* 0x000fe20000400000 */
[C---:B------:R-:W-:Y:S01]  /*a2e0*/  FMUL R94, R0.reuse, R94 ;  /* 0x0000005e005e7220 */ /* 0x040fe20000400000 */
[----:B------:R-:W-:Y:S01]  /*a2f0*/  FMUL R95, R0, R95 ;  /* 0x0000005f005f7220 */ /* 0x000fe20000400000 */
[C---:B------:R-:W-:Y:S01]  /*a300*/  FMUL R92, R2.reuse, R92 ;  /* 0x0000005c025c7220 */ /* 0x040fe20000400000 */
[----:B------:R-:W-:Y:S03]  /*a310*/  FMUL R93, R2, R93 ;  /* 0x0000005d025d7220 */ /* 0x000fe60000400000 */
[----:B------:R-:W4:Y:S01]  /*a320*/  MUFU.EX2 R7, R8 ;  /* 0x0000000800077308 */ /* 0x000f220000000800 */
[----:B--2---:R-:W-:Y:S01]  /*a330*/  @!P5 FMUL R149, R149, R149 ;  /* 0x000000959595d220 */ /* 0x004fe20000400000 */
[C---:B------:R-:W-:Y:S01]  /*a340*/  FMUL R14, R0.reuse, R126 ;  /* 0x0000007e000e7220 */ /* 0x040fe20000400000 */
[----:B------:R-:W-:Y:S01]  /*a350*/  FMUL R15, R0, R127 ;  /* 0x0000007f000f7220 */ /* 0x000fe20000400000 */
[C---:B------:R-:W-:Y:S01]  /*a360*/  FMUL R12, R2.reuse, R124 ;  /* 0x0000007c020c7220 */ /* 0x040fe20000400000 */
[----:B------:R-:W-:Y:S01]  /*a370*/  FMUL R13, R2, R125 ;  /* 0x0000007d020d7220 */ /* 0x000fe20000400000 */
[C---:B------:R-:W-:Y:S01]  /*a380*/  FMUL R98, R0.reuse, R98 ;  /* 0x0000006200627220 */ /* 0x040fe20000400000 */
[----:B------:R-:W-:Y:S01]  /*a390*/  LDSM.16.MT88.4 R124, [R211+0x10000] ;  /* 0x01000000d37c783b */ /* 0x000fe20000004200 */
[----:B------:R-:W-:Y:S01]  /*a3a0*/  FMUL R99, R0, R99 ;  /* 0x0000006300637220 */ /* 0x000fe20000400000 */
[----:B---3--:R-:W-:Y:S01]  /*a3b0*/  @!P4 FMUL R146, R146, R146 ;  /* 0x000000929292c220 */ /* 0x008fe20000400000 */
[----:B------:R-:W-:Y:S01]  /*a3c0*/  FMUL R10, R0, R130 ;  /* 0x00000082000a7220 */ /* 0x000fe20000400000 */
[----:B------:R-:W-:Y:S01]  /*a3d0*/  FSETP.GEU.AND P4, PT, R156, -126, PT ;  /* 0xc2fc00009c00780b */ /* 0x000fe20003f8e000 */
[C---:B------:R-:W-:Y:S01]  /*a3e0*/  FMUL R96, R2.reuse, R96 ;  /* 0x0000006002607220 */ /* 0x040fe20000400000 */
[----:B------:R-:W-:Y:S01]  /*a3f0*/  FMUL R97, R2, R97 ;  /* 0x0000006102617220 */ /* 0x000fe20000400000 */
[C---:B------:R-:W-:Y:S01]  /*a400*/  FMUL R102, R0.reuse, R102 ;  /* 0x0000006600667220 */ /* 0x040fe20000400000 */
[----:B------:R-:W-:Y:S01]  /*a410*/  FMUL R103, R0, R103 ;  /* 0x0000006700677220 */ /* 0x000fe20000400000 */
[C---:B------:R-:W-:Y:S01]  /*a420*/  FMUL R100, R2.reuse, R100 ;  /* 0x0000006402647220 */ /* 0x040fe20000400000 */
[----:B----4-:R-:W-:Y:S01]  /*a430*/  @!P3 FMUL R7, R7, R7 ;  /* 0x000000070707b220 */ /* 0x010fe20000400000 */
[C---:B------:R-:W-:Y:S01]  /*a440*/  FMUL R8, R2.reuse, R128 ;  /* 0x0000008002087220 */ /* 0x040fe20000400000 */
[----:B------:R-:W-:Y:S01]  /*a450*/  F2FP.BF16.F32.PACK_AB R128, R149, R151 ;  /* 0x000000979580723e */ /* 0x000fe200000010ff */
[----:B------:R-:W-:Y:S01]  /*a460*/  FMUL R101, R2, R101 ;  /* 0x0000006502657220 */ /* 0x000fe20000400000 */
[----:B------:R-:W-:Y:S01]  /*a470*/  FSETP.GEU.AND P3, PT, R155, -126, PT ;  /* 0xc2fc00009b00780b */ /* 0x000fe20003f6e000 */
[----:B------:R-:W-:Y:S01]  /*a480*/  FMUL R18, R0, R122 ;  /* 0x0000007a00127220 */ /* 0x000fe20000400000 */
[----:B------:R-:W-:Y:S01]  /*a490*/  F2FP.BF16.F32.PACK_AB R130, R7, R146 ;  /* 0x000000920782723e */ /* 0x000fe200000010ff */
[C---:B------:R-:W-:Y:S01]  /*a4a0*/  FADD R163, -R152.reuse, R21 ;  /* 0x0000001598a37221 */ /* 0x040fe20000000100 */
[C---:B------:R-:W-:Y:S01]  /*a4b0*/  FADD R167, -R152.reuse, R37 ;  /* 0x0000002598a77221 */ /* 0x040fe20000000100 */
[C---:B------:R-:W-:Y:S01]  /*a4c0*/  FADD R169, -R152.reuse, R41 ;  /* 0x0000002998a97221 */ /* 0x040fe20000000100 */
[C---:B------:R-:W-:Y:S01]  /*a4d0*/  FADD R170, -R153.reuse, R46 ;  /* 0x0000002e99aa7221 */ /* 0x040fe20000000100 */
[----:B------:R-:W-:Y:S01]  /*a4e0*/  FADD R172, -R153, R50 ;  /* 0x0000003299ac7221 */ /* 0x000fe20000000100 */
[----:B------:R-:W-:Y:S01]  /*a4f0*/  FADD R177, -R152, R49 ;  /* 0x0000003198b17221 */ /* 0x000fe20000000100 */
[C---:B-1----:R-:W-:Y:S05]  /*a500*/  HMMA.16816.F32.BF16 R8, R128.reuse, R132, R8 ;  /* 0x000000848008723c */ /* 0x042fea0000041808 */
[----:B------:R-:W-:Y:S01]  /*a510*/  FMUL R19, R0, R123 ;  /* 0x0000007b00137220 */ /* 0x000fe20000400000 */
[C---:B------:R-:W-:Y:S01]  /*a520*/  HMMA.16816.F32.BF16 R68, R128.reuse, R134, R68 ;  /* 0x000000868044723c */ /* 0x040fe20000041844 */
[----:B------:R-:W1:Y:S02]  /*a530*/  LDSM.16.MT88.4 R132, [R211+0xc000] ;  /* 0x00c00000d384783b */ /* 0x000e640000004200 */
[----:B------:R-:W-:Y:S02]  /*a540*/  FSETP.GEU.AND P2, PT, R154, -126, PT ;  /* 0xc2fc00009a00780b */ /* 0x000fe40003f4e000 */
[C---:B------:R-:W-:Y:S01]  /*a550*/  FMUL R16, R2.reuse, R120 ;  /* 0x0000007802107220 */ /* 0x040fe20000400000 */
[C---:B------:R-:W-:Y:S03]  /*a560*/  HMMA.16816.F32.BF16 R72, R128.reuse, R136, R72 ;  /* 0x000000888048723c */ /* 0x040fe60000041848 */
[----:B------:R-:W-:Y:S02]  /*a570*/  FSETP.GEU.AND P1, PT, R157, -126, PT ;  /* 0xc2fc00009d00780b */ /* 0x000fe40003f2e000 */
[----:B------:R-:W-:Y:S01]  /*a580*/  FMUL R17, R2, R121 ;  /* 0x0000007902117220 */ /* 0x000fe20000400000 */
[C---:B------:R-:W-:Y:S01]  /*a590*/  HMMA.16816.F32.BF16 R76, R128.reuse, R138, R76 ;  /* 0x0000008a804c723c */ /* 0x040fe2000004184c */
[----:B------:R-:W2:Y:S02]  /*a5a0*/  LDSM.16.MT88.4 R136, [R215+0x10000] ;  /* 0x01000000d788783b */ /* 0x000ea40000004200 */
[----:B------:R-:W-:Y:S02]  /*a5b0*/  FSETP.GEU.AND P6, PT, R158, -126, PT ;  /* 0xc2fc00009e00780b */ /* 0x000fe40003fce000 */
[C---:B------:R-:W-:Y:S01]  /*a5c0*/  FMUL R106, R0.reuse, R106 ;  /* 0x0000006a006a7220 */ /* 0x040fe20000400000 */
[C---:B------:R-:W-:Y:S03]  /*a5d0*/  HMMA.16816.F32.BF16 R80, R128.reuse, R140, R80 ;  /* 0x0000008c8050723c */ /* 0x040fe60000041850 */
[C---:B------:R-:W-:Y:S02]  /*a5e0*/  FSETP.GEU.AND P5, PT, R159.reuse, -126, PT ;  /* 0xc2fc00009f00780b */ /* 0x040fe40003fae000 */
[----:B------:R-:W-:Y:S01]  /*a5f0*/  FMUL R107, R0, R107 ;  /* 0x0000006b006b7220 */ /* 0x000fe20000400000 */
[C---:B------:R-:W-:Y:S01]  /*a600*/  HMMA.16816.F32.BF16 R84, R128.reuse, R142, R84 ;  /* 0x0000008e8054723c */ /* 0x040fe20000041854 */
[----:B------:R-:W3:Y:S04]  /*a610*/  LDSM.16.MT88.4 R140, [R213+0x10000] ;  /* 0x01000000d58c783b */ /* 0x000ee80000004200 */
[C---:B------:R-:W-:Y:S01]  /*a620*/  FMUL R104, R2.reuse, R104 ;  /* 0x0000006802687220 */ /* 0x040fe20000400000 */
[----:B------:R-:W-:Y:S01]  /*a630*/  FMUL R105, R2, R105 ;  /* 0x0000006902697220 */ /* 0x000fe20000400000 */
[C---:B------:R-:W-:Y:S01]  /*a640*/  FMUL R110, R0.reuse, R110 ;  /* 0x0000006e006e7220 */ /* 0x040fe20000400000 */
[----:B------:R-:W-:Y:S03]  /*a650*/  FMUL R111, R0, R111 ;  /* 0x0000006f006f7220 */ /* 0x000fe60000400000 */
[C---:B------:R-:W-:Y:S01]  /*a660*/  FMUL R108, R2.reuse, R108 ;  /* 0x0000006c026c7220 */ /* 0x040fe20000400000 */
[----:B------:R-:W-:Y:S01]  /*a670*/  FMUL R109, R2, R109 ;  /* 0x0000006d026d7220 */ /* 0x000fe20000400000 */
[----:B------:R-:W-:Y:S01]  /*a680*/  @!P5 FMUL R159, R159, 0.5 ;  /* 0x3f0000009f9fd820 */ /* 0x000fe20000400000 */
[C---:B------:R-:W-:Y:S01]  /*a690*/  FMUL R114, R0.reuse, R114 ;  /* 0x0000007200727220 */ /* 0x040fe20000400000 */
[----:B------:R-:W-:Y:S01]  /*a6a0*/  FMUL R115, R0, R115 ;  /* 0x0000007300737220 */ /* 0x000fe20000400000 */
[C---:B------:R-:W-:Y:S01]  /*a6b0*/  FMUL R112, R2.reuse, R112 ;  /* 0x0000007002707220 */ /* 0x040fe20000400000 */
[C---:B-1----:R-:W-:Y:S03]  /*a6c0*/  HMMA.16816.F32.BF16 R88, R128.reuse, R132, R88 ;  /* 0x000000848058723c */ /* 0x042fe60000041858 */
[----:B------:R-:W-:Y:S01]  /*a6d0*/  FMUL R113, R2, R113 ;  /* 0x0000007102717220 */ /* 0x000fe20000400000 */
[C---:B------:R-:W-:Y:S01]  /*a6e0*/  FMUL R118, R0.reuse, R118 ;  /* 0x0000007600767220 */ /* 0x040fe20000400000 */
[----:B------:R-:W-:Y:S01]  /*a6f0*/  FMUL R119, R0, R119 ;  /* 0x0000007700777220 */ /* 0x000fe20000400000 */
[C---:B------:R-:W-:Y:S01]  /*a700*/  HMMA.16816.F32.BF16 R92, R128.reuse, R134, R92 ;  /* 0x00000086805c723c */ /* 0x040fe2000004185c */
[----:B------:R-:W1:Y:S04]  /*a710*/  LDSM.16.MT88.4 R132, [R212+0x10000] ;  /* 0x01000000d484783b */ /* 0x000e680000004200 */
[----:B------:R-:W-:Y:S01]  /*a720*/  @!P4 FMUL R156, R156, 0.5 ;  /* 0x3f0000009c9cc820 */ /* 0x000fe20000400000 */
[C---:B--2---:R-:W-:Y:S05]  /*a730*/  HMMA.16816.F32.BF16 R12, R128.reuse, R136, R12 ;  /* 0x00000088800c723c */ /* 0x044fea000004180c */
[----:B------:R-:W-:Y:S01]  /*a740*/  @!P3 FMUL R155, R155, 0.5 ;  /* 0x3f0000009b9bb820 */ /* 0x000fe20000400000 */
[C---:B------:R-:W-:Y:S01]  /*a750*/  HMMA.16816.F32.BF16 R96, R128.reuse, R138, R96 ;  /* 0x0000008a8060723c */ /* 0x040fe20000041860 */
[----:B------:R-:W2:Y:S01]  /*a760*/  MUFU.EX2 R156, R156 ;  /* 0x0000009c009c7308 */ /* 0x000ea20000000800 */
[----:B------:R-:W4:Y:S03]  /*a770*/  LDSM.16.MT88.4 R136, [R215+0xc800] ;  /* 0x00c80000d788783b */ /* 0x000f260000004200 */
[C---:B------:R-:W-:Y:S01]  /*a780*/  FMUL R116, R2.reuse, R116 ;  /* 0x0000007402747220 */ /* 0x040fe20000400000 */
[C---:B---3--:R-:W-:Y:S05]  /*a790*/  HMMA.16816.F32.BF16 R100, R128.reuse, R140, R100 ;  /* 0x0000008c8064723c */ /* 0x048fea0000041864 */
[----:B------:R-:W3:Y:S01]  /*a7a0*/  MUFU.EX2 R155, R155 ;  /* 0x0000009b009b7308 */ /* 0x000ee20000000800 */
[----:B------:R-:W-:Y:S01]  /*a7b0*/  FMUL R117, R2, R117 ;  /* 0x0000007502757220 */ /* 0x000fe20000400000 */
[C---:B------:R-:W-:Y:S08]  /*a7c0*/  HMMA.16816.F32.BF16 R16, R128.reuse, R142, R16 ;  /* 0x0000008e8010723c */ /* 0x040ff00000041810 */
[----:B------:R-:W5:Y:S03]  /*a7d0*/  MUFU.EX2 R141, R159 ;  /* 0x0000009f008d7308 */ /* 0x000f660000000800 */
[----:B--2---:R-:W-:Y:S01]  /*a7e0*/  @!P4 FMUL R156, R156, R156 ;  /* 0x0000009c9c9cc220 */ /* 0x004fe20000400000 */
[----:B------:R-:W-:Y:S01]  /*a7f0*/  FSETP.GEU.AND P4, PT, R161, -126, PT ;  /* 0xc2fc0000a100780b */ /* 0x000fe20003f8e000 */
[----:B------:R-:W-:Y:S01]  /*a800*/  FADD R142, -R153, R22 ;  /* 0x00000016998e7221 */ /* 0x000fe20000000100 */
[----:B------:R-:W-:Y:S01]  /*a810*/  FMUL R22, R23, UR4 ;  /* 0x0000000417167c20 */ /* 0x000fe20008400000 */
[----:B------:R-:W-:Y:S01]  /*a820*/  FMUL R23, R20, UR4 ;  /* 0x0000000414177c20 */ /* 0x000fe20008400000 */
[----:B------:R-:W-:Y:S01]  /*a830*/  FADD R175, -R152, R45 ;  /* 0x0000002d98af7221 */ /* 0x000fe20000000100 */
[----:B---3--:R-:W-:Y:S01]  /*a840*/  @!P3 FMUL R155, R155, R155 ;  /* 0x0000009b9b9bb220 */ /* 0x008fe20000400000 */
[----:B------:R-:W-:Y:S01]  /*a850*/  FSETP.GEU.AND P3, PT, R160, -126, PT ;  /* 0xc2fc0000a000780b */ /* 0x000fe20003f6e000 */
[----:B------:R-:W-:Y:S01]  /*a860*/  FADD R162, -R152, R23 ;  /* 0x0000001798a27221 */ /* 0x000fe20000000100 */
[C---:B-1----:R-:W-:Y:S03]  /*a870*/  HMMA.16816.F32.BF16 R104, R128.reuse, R132, R104 ;  /* 0x000000848068723c */ /* 0x042fe60000041868 */
[----:B------:R-:W-:Y:S01]  /*a880*/  @!P2 FMUL R154, R154, 0.5 ;  /* 0x3f0000009a9aa820 */ /* 0x000fe20000400000 */
[----:B------:R-:W-:Y:S01]  /*a890*/  @!P1 FMUL R157, R157, 0.5 ;  /* 0x3f0000009d9d9820 */ /* 0x000fe20000400000 */
[----:B------:R-:W-:Y:S01]  /*a8a0*/  @!P6 FMUL R158, R158, 0.5 ;  /* 0x3f0000009e9ee820 */ /* 0x000fe20000400000 */
[C---:B------:R-:W-:Y:S01]  /*a8b0*/  HMMA.16816.F32.BF16 R108, R128.reuse, R134, R108 ;  /* 0x00000086806c723c */ /* 0x040fe2000004186c */
[----:B------:R-:W1:Y:S02]  /*a8c0*/  LDSM.16.MT88.4 R132, [R213+0xc800] ;  /* 0x00c80000d584783b */ /* 0x000e640000004200 */
[----:B------:R-:W2:Y:S02]  /*a8d0*/  MUFU.EX2 R154, R154 ;  /* 0x0000009a009a7308 */ /* 0x000ea40000000800 */
[----:B------:R-:W-:Y:S01]  /*a8e0*/  @!P4 FMUL R161, R161, 0.5 ;  /* 0x3f000000a1a1c820 */ /* 0x000fe20000400000 */
[C---:B------:R-:W-:Y:S05]  /*a8f0*/  HMMA.16816.F32.BF16 R112, R128.reuse, R124, R112 ;  /* 0x0000007c8070723c */ /* 0x040fea0000041870 */
[----:B------:R-:W-:Y:S01]  /*a900*/  @!P3 FMUL R160, R160, 0.5 ;  /* 0x3f000000a0a0b820 */ /* 0x000fe20000400000 */
[----:B------:R-:W-:Y:S01]  /*a910*/  HMMA.16816.F32.BF16 R116, R128, R126, R116 ;  /* 0x0000007e8074723c */ /* 0x000fe20000041874 */
[----:B------:R-:W3:Y:S01]  /*a920*/  MUFU.EX2 R140, R161 ;  /* 0x000000a1008c7308 */ /* 0x000ee20000000800 */
[----:B------:R-:W1:Y:S03]  /*a930*/  LDSM.16.MT88.4 R124, [R212+0xc800] ;  /* 0x00c80000d47c783b */ /* 0x000e660000004200 */
[----:B-----5:R-:W-:Y:S01]  /*a940*/  @!P5 FMUL R141, R141, R141 ;  /* 0x0000008d8d8dd220 */ /* 0x020fe20000400000 */
[----:B------:R-:W-:Y:S01]  /*a950*/  F2FP.BF16.F32.PACK_AB R121, R155, R156 ;  /* 0x0000009c9b79723e */ /* 0x000fe200000010ff */
[----:B------:R-:W-:Y:S01]  /*a960*/  FADD R159, -R153, R22 ;  /* 0x00000016999f7221 */ /* 0x000fe20000000100 */
[----:B--2---:R-:W-:Y:S03]  /*a970*/  @!P2 FMUL R154, R154, R154 ;  /* 0x0000009a9a9aa220 */ /* 0x004fe60000400000 */
[----:B------:R-:W2:Y:S01]  /*a980*/  MUFU.EX2 R143, R160 ;  /* 0x000000a0008f7308 */ /* 0x000ea20000000800 */
[----:B------:R-:W5:Y:S01]  /*a990*/  LDSM.16.MT88.4 R128, [R211+0xc800] ;  /* 0x00c80000d380783b */ /* 0x000f620000004200 */
[----:B------:R-:W-:Y:S01]  /*a9a0*/  FADD R165, -R152, R165 ;  /* 0x000000a598a57221 */ /* 0x000fe20000000100 */
[----:B------:R-:W-:Y:S01]  /*a9b0*/  FSETP.GEU.AND P5, PT, R163, -126, PT ;  /* 0xc2fc0000a300780b */ /* 0x000fe20003fae000 */
[----:B------:R-:W-:Y:S01]  /*a9c0*/  FMUL R45, R56, UR4 ;  /* 0x00000004382d7c20 */ /* 0x000fe20008400000 */
[C---:B------:R-:W-:Y:S01]  /*a9d0*/  FADD R54, -R153.reuse, R54 ;  /* 0x0000003699367221 */ /* 0x040fe20000000100 */
[----:B------:R-:W-:Y:S01]  /*a9e0*/  FFMA R151, R2, R241, R151 ;  /* 0x000000f102977223 */ /* 0x000fe20000000097 */
[----:B------:R-:W-:Y:S03]  /*a9f0*/  FFMA R147, R0, R239, R147 ;  /* 0x000000ef00937223 */ /* 0x000fe60000000093 */
[----:B------:R-:W4:Y:S01]  /*aa00*/  MUFU.EX2 R157, R157 ;  /* 0x0000009d009d7308 */ /* 0x000f220000000800 */
[----:B---3--:R-:W-:Y:S01]  /*aa10*/  @!P4 FMUL R140, R140, R140 ;  /* 0x0000008c8c8cc220 */ /* 0x008fe20000400000 */
[----:B------:R-:W-:Y:S01]  /*aa20*/  FSETP.GEU.AND P4, PT, R142, -126, PT ;  /* 0xc2fc00008e00780b */ /* 0x000fe20003f8e000 */
[----:B------:R-:W-:Y:S01]  /*aa30*/  LDSM.16.MT88.4 R20, [R213+0x10800] ;  /* 0x01080000d514783b */ /* 0x000fe20000004200 */
[----:B------:R-:W-:Y:S01]  /*aa40*/  FADD R161, -R153, R26 ;  /* 0x0000001a99a17221 */ /* 0x000fe20000000100 */
[----:B------:R-:W-:Y:S01]  /*aa50*/  FADD R151, R149, R151 ;  /* 0x0000009795977221 */ /* 0x000fe20000000000 */
[----:B------:R-:W-:Y:S04]  /*aa60*/  FADD R147, R150, R147 ;  /* 0x0000009396937221 */ /* 0x000fe80000000000 */
[----:B------:R-:W3:Y:S01]  /*aa70*/  MUFU.EX2 R158, R158 ;  /* 0x0000009e009e7308 */ /* 0x000ee20000000800 */
[----:B--2---:R-:W-:Y:S01]  /*aa80*/  @!P3 FMUL R143, R143, R143 ;  /* 0x0000008f8f8fb220 */ /* 0x004fe20000400000 */
[----:B------:R-:W-:Y:S01]  /*aa90*/  FSETP.GEU.AND P3, PT, R159, -126, PT ;  /* 0xc2fc00009f00780b */ /* 0x000fe20003f6e000 */
[----:B------:R-:W-:Y:S01]  /*aaa0*/  FMUL R160, R27, UR4 ;  /* 0x000000041ba07c20 */ /* 0x000fe20008400000 */
[----:B------:R-:W-:Y:S01]  /*aab0*/  FSETP.GEU.AND P2, PT, R161, -126, PT ;  /* 0xc2fc0000a100780b */ /* 0x000fe20003f4e000 */
[----:B------:R-:W-:Y:S01]  /*aac0*/  @!P5 FMUL R163, R163, 0.5 ;  /* 0x3f000000a3a3d820 */ /* 0x000fe20000400000 */
[----:B------:R-:W-:Y:S01]  /*aad0*/  F2FP.BF16.F32.PACK_AB R122, R143, R140 ;  /* 0x0000008c8f7a723e */ /* 0x000fe200000010ff */
[----:B------:R-:W-:Y:S01]  /*aae0*/  @!P4 FMUL R142, R142, 0.5 ;  /* 0x3f0000008e8ec820 */ /* 0x000fe20000400000 */
[----:B------:R-:W-:Y:S01]  /*aaf0*/  FADD R160, -R153, R160 ;  /* 0x000000a099a07221 */ /* 0x000fe20000000100 */
[----:B----4-:R-:W-:Y:S01]  /*ab00*/  @!P1 FMUL R157, R157, R157 ;  /* 0x0000009d9d9d9220 */ /* 0x010fe20000400000 */
[----:B------:R-:W-:Y:S01]  /*ab10*/  FADD R146, R146, R151 ;  /* 0x0000009792927221 */ /* 0x000fe20000000000 */
[----:B------:R-:W2:Y:S01]  /*ab20*/  MUFU.EX2 R163, R163 ;  /* 0x000000a300a37308 */ /* 0x000ea20000000800 */
[----:B------:R-:W-:Y:S01]  /*ab30*/  FADD R148, R148, R147 ;  /* 0x0000009394947221 */ /* 0x000fe20000000000 */
[----:B------:R-:W-:Y:S01]  /*ab40*/  FSETP.GEU.AND P1, PT, R160, -126, PT ;  /* 0xc2fc0000a000780b */ /* 0x000fe20003f2e000 */
[----:B------:R-:W-:Y:S01]  /*ab50*/  FADD R7, R7, R146 ;  /* 0x0000009207077221 */ /* 0x000fe20000000000 */
[----:B------:R-:W-:Y:S01]  /*ab60*/  F2FP.BF16.F32.PACK_AB R123, R157, R154 ;  /* 0x0000009a9d7b723e */ /* 0x000fe200000010ff */
[----:B------:R-:W-:Y:S01]  /*ab70*/  @!P3 FMUL R159, R159, 0.5 ;  /* 0x3f0000009f9fb820 */ /* 0x000fe20000400000 */
[----:B---3--:R-:W-:Y:S01]  /*ab80*/  @!P6 FMUL R158, R158, R158 ;  /* 0x0000009e9e9ee220 */ /* 0x008fe20000400000 */
[----:B------:R-:W-:Y:S03]  /*ab90*/  FSETP.GEU.AND P6, PT, R162, -126, PT ;  /* 0xc2fc0000a200780b */ /* 0x000fe60003fce000 */
[----:B------:R-:W3:Y:S01]  /*aba0*/  MUFU.EX2 R142, R142 ;  /* 0x0000008e008e7308 */ /* 0x000ee20000000800 */
[----:B------:R-:W-:Y:S01]  /*abb0*/  @!P2 FMUL R161, R161, 0.5 ;  /* 0x3f000000a1a1a820 */ /* 0x000fe20000400000 */
[----:B------:R-:W-:Y:S01]  /*abc0*/  FADD R5, R5, R148 ;  /* 0x0000009405057221 */ /* 0x000fe20000000000 */
[----:B------:R-:W-:Y:S01]  /*abd0*/  F2FP.BF16.F32.PACK_AB R120, R141, R158 ;  /* 0x0000009e8d78723e */ /* 0x000fe200000010ff */
[----:B------:R-:W-:Y:S02]  /*abe0*/  FADD R158, R158, R7 ;  /* 0x000000079e9e7221 */ /* 0x000fe40000000000 */
[----:B------:R-:W-:Y:S01]  /*abf0*/  FADD R156, R156, R5 ;  /* 0x000000059c9c7221 */ /* 0x000fe20000000000 */
[----:B------:R-:W-:Y:S03]  /*ac00*/  @!P1 FMUL R160, R160, 0.5 ;  /* 0x3f000000a0a09820 */ /* 0x000fe60000400000 */
[----:B------:R-:W4:Y:S01]  /*ac10*/  MUFU.EX2 R159, R159 ;  /* 0x0000009f009f7308 */ /* 0x000f220000000800 */
[----:B--2---:R-:W-:Y:S01]  /*ac20*/  @!P5 FMUL R163, R163, R163 ;  /* 0x000000a3a3a3d220 */ /* 0x004fe20000400000 */
[C---:B------:R-:W-:Y:S05]  /*ac30*/  HMMA.16816.F32.BF16 R8, R120.reuse, R136, R8 ;  /* 0x000000887808723c */ /* 0x040fea0000041808 */
[----:B------:R-:W-:Y:S01]  /*ac40*/  @!P6 FMUL R162, R162, 0.5 ;  /* 0x3f000000a2a2e820 */ /* 0x000fe20000400000 */
[C---:B------:R-:W-:Y:S01]  /*ac50*/  HMMA.16816.F32.BF16 R68, R120.reuse, R138, R68 ;  /* 0x0000008a7844723c */ /* 0x040fe20000041844 */
[----:B------:R-:W2:Y:S01]  /*ac60*/  LDSM.16.MT88.4 R136, [R215+0x10800] ;  /* 0x01080000d788783b */ /* 0x000ea20000004200 */
[----:B------:R-:W2:Y:S03]  /*ac70*/  MUFU.EX2 R161, R161 ;  /* 0x000000a100a17308 */ /* 0x000ea60000000800 */
[----:B---3--:R-:W-:Y:S01]  /*ac80*/  @!P4 FMUL R142, R142, R142 ;  /* 0x0000008e8e8ec220 */ /* 0x008fe20000400000 */
[C---:B-1----:R-:W-:Y:S06]  /*ac90*/  HMMA.16816.F32.BF16 R72, R120.reuse, R132, R72 ;  /* 0x000000847848723c */ /* 0x042fec0000041848 */
[----:B------:R-:W1:Y:S01]  /*aca0*/  MUFU.EX2 R160, R160 ;  /* 0x000000a000a07308 */ /* 0x000e620000000800 */
[----:B----4-:R-:W-:Y:S01]  /*acb0*/  @!P3 FMUL R159, R159, R159 ;  /* 0x0000009f9f9fb220 */ /* 0x010fe20000400000 */
[C---:B------:R-:W-:Y:S03]  /*acc0*/  HMMA.16816.F32.BF16 R76, R120.reuse, R134, R76 ;  /* 0x00000086784c723c */ /* 0x040fe6000004184c */
[C---:B------:R-:W-:Y:S01]  /*acd0*/  FSETP.GEU.AND P3, PT, R165.reuse, -126, PT ;  /* 0xc2fc0000a500780b */ /* 0x040fe20003f6e000 */
[----:B------:R-:W-:Y:S02]  /*ace0*/  FMUL R133, R24, UR4 ;  /* 0x0000000418857c20 */ /* 0x000fe40008400000 */
[C---:B------:R-:W-:Y:S01]  /*acf0*/  HMMA.16816.F32.BF16 R80, R120.reuse, R124, R80 ;  /* 0x0000007c7850723c */ /* 0x040fe20000041850 */
[----:B------:R-:W3:Y:S01]  /*ad00*/  LDSM.16.MT88.4 R24, [R212+0x10800] ;  /* 0x01080000d418783b */ /* 0x000ee20000004200 */
[----:B------:R-:W4:Y:S03]  /*ad10*/  MUFU.EX2 R162, R162 ;  /* 0x000000a200a27308 */ /* 0x000f260000000800 */
[----:B------:R-:W-:Y:S01]  /*ad20*/  FADD R164, -R152, R133 ;  /* 0x0000008598a47221 */ /* 0x000fe20000000100 */
[C---:B------:R-:W-:Y:S03]  /*ad30*/  HMMA.16816.F32.BF16 R84, R120.reuse, R126, R84 ;  /* 0x0000007e7854723c */ /* 0x040fe60000041854 */
[----:B------:R-:W3:Y:S01]  /*ad40*/  LDSM.16.MT88.4 R132, [R211+0x10800] ;  /* 0x01080000d384783b */ /* 0x000ee20000004200 */
[----:B------:R-:W-:Y:S01]  /*ad50*/  FSETP.GEU.AND P4, PT, R164, -126, PT ;  /* 0xc2fc0000a400780b */ /* 0x000fe20003f8e000 */
[----:B------:R-:W-:Y:S01]  /*ad60*/  @!P3 FMUL R165, R165, 0.5 ;  /* 0x3f000000a5a5b820 */ /* 0x000fe20000400000 */
[C---:B-----5:R-:W-:Y:S05]  /*ad70*/  HMMA.16816.F32.BF16 R88, R120.reuse, R128, R88 ;  /* 0x000000807858723c */ /* 0x060fea0000041858 */
[----:B------:R-:W5:Y:S01]  /*ad80*/  LDSM.16.MT88.4 R124, [R215+0xd000] ;  /* 0x00d00000d77c783b */ /* 0x000f620000004200 */
[C---:B------:R-:W-:Y:S05]  /*ad90*/  HMMA.16816.F32.BF16 R92, R120.reuse, R130, R92 ;  /* 0x00000082785c723c */ /* 0x040fea000004185c */
[----:B--2---:R-:W-:Y:S01]  /*ada0*/  @!P2 FMUL R161, R161, R161 ;  /* 0x000000a1a1a1a220 */ /* 0x004fe20000400000 */
[C---:B------:R-:W-:Y:S01]  /*adb0*/  HMMA.16816.F32.BF16 R12, R120.reuse, R136, R12 ;  /* 0x00000088780c723c */ /* 0x040fe2000004180c */
[----:B------:R-:W2:Y:S01]  /*adc0*/  LDSM.16.MT88.4 R128, [R213+0xd000] ;  /* 0x00d00000d580783b */ /* 0x000ea20000004200 */
[----:B------:R-:W-:Y:S03]  /*add0*/  MUFU.EX2 R137, R165 ;  /* 0x000000a500897308 */ /* 0x000fe60000000800 */
[----:B-1----:R-:W-:Y:S01]  /*ade0*/  @!P1 FMUL R160, R160, R160 ;  /* 0x000000a0a0a09220 */ /* 0x002fe20000400000 */
[C---:B------:R-:W-:Y:S05]  /*adf0*/  HMMA.16816.F32.BF16 R96, R120.reuse, R138, R96 ;  /* 0x0000008a7860723c */ /* 0x040fea0000041860 */
[----:B----4-:R-:W-:Y:S01]  /*ae00*/  @!P6 FMUL R162, R162, R162 ;  /* 0x000000a2a2a2e220 */ /* 0x010fe20000400000 */
[C---:B------:R-:W-:Y:S05]  /*ae10*/  HMMA.16816.F32.BF16 R100, R120.reuse, R20, R100 ;  /* 0x000000147864723c */ /* 0x040fea0000041864 */
[----:B------:R-:W-:Y:S01]  /*ae20*/  @!P4 FMUL R164, R164, 0.5 ;  /* 0x3f000000a4a4c820 */ /* 0x000fe20000400000 */
[C---:B------:R-:W-:Y:S05]  /*ae30*/  HMMA.16816.F32.BF16 R16, R120.reuse, R22, R16 ;  /* 0x000000167810723c */ /* 0x040fea0000041810 */
[----:B------:R-:W1:Y:S01]  /*ae40*/  MUFU.EX2 R164, R164 ;  /* 0x000000a400a47308 */ /* 0x000e620000000800 */
[C---:B---3--:R-:W-:Y:S05]  /*ae50*/  HMMA.16816.F32.BF16 R104, R120.reuse, R24, R104 ;  /* 0x000000187868723c */ /* 0x048fea0000041868 */
[----:B------:R-:W-:Y:S01]  /*ae60*/  FADD R138, -R153, R42 ;  /* 0x0000002a998a7221 */ /* 0x000fe20000000100 */
[C---:B------:R-:W-:Y:S01]  /*ae70*/  HMMA.16816.F32.BF16 R108, R120.reuse, R26, R108 ;  /* 0x0000001a786c723c */ /* 0x040fe2000004186c */
[----:B------:R-:W3:Y:S04]  /*ae80*/  LDSM.16.MT88.4 R24, [R212+0xd000] ;  /* 0x00d00000d418783b */ /* 0x000ee80000004200 */
[----:B------:R-:W-:Y:S01]  /*ae90*/  F2FP.BF16.F32.PACK_AB R21, R159, R142 ;  /* 0x0000008e9f15723e */ /* 0x000fe200000010ff */
[C---:B------:R-:W-:Y:S05]  /*aea0*/  HMMA.16816.F32.BF16 R112, R120.reuse, R132, R112 ;  /* 0x000000847870723c */ /* 0x040fea0000041870 */
[----:B-1----:R-:W-:Y:S01]  /*aeb0*/  @!P4 FMUL R164, R164, R164 ;  /* 0x000000a4a4a4c220 */ /* 0x002fe20000400000 */
[----:B------:R-:W-:Y:S01]  /*aec0*/  HMMA.16816.F32.BF16 R116, R120, R134, R116 ;  /* 0x000000867874723c */ /* 0x000fe20000041874 */
[----:B------:R-:W1:Y:S04]  /*aed0*/  LDSM.16.MT88.4 R120, [R211+0xd000] ;  /* 0x00d00000d378783b */ /* 0x000e680000004200 */
[----:B------:R-:W-:Y:S01]  /*aee0*/  @!P3 FMUL R137, R137, R137 ;  /* 0x000000898989b220 */ /* 0x000fe20000400000 */
[----:B------:R-:W-:Y:S01]  /*aef0*/  F2FP.BF16.F32.PACK_AB R23, R160, R161 ;  /* 0x000000a1a017723e */ /* 0x000fe200000010ff */
[----:B------:R-:W-:Y:S01]  /*af00*/  FADD R132, -R153, R30 ;  /* 0x0000001e99847221 */ /* 0x000fe20000000100 */
[----:B------:R-:W-:Y:S03]  /*af10*/  F2FP.BF16.F32.PACK_AB R20, R163, R162 ;  /* 0x000000a2a314723e */ /* 0x000fe600000010ff */
[----:B------:R-:W-:Y:S01]  /*af20*/  F2FP.BF16.F32.PACK_AB R22, R137, R164 ;  /* 0x000000a48916723e */ /* 0x000fe200000010ff */
[----:B------:R-:W-:Y:S01]  /*af30*/  FMUL R30, R31, UR4 ;  /* 0x000000041f1e7c20 */ /* 0x000fe20008400000 */
[----:B------:R-:W-:Y:S01]  /*af40*/  FMUL R134, R35, UR4 ;  /* 0x0000000423867c20 */ /* 0x000fe20008400000 */
[C---:B------:R-:W-:Y:S01]  /*af50*/  FADD R133, -R153.reuse, R34 ;  /* 0x0000002299857221 */ /* 0x040fe20000000100 */
[C---:B------:R-:W-:Y:S01]  /*af60*/  FADD R139, -R153.reuse, R38 ;  /* 0x00000026998b7221 */ /* 0x040fe20000000100 */
[----:B------:R-:W-:Y:S01]  /*af70*/  FADD R135, -R153, R30 ;  /* 0x0000001e99877221 */ /* 0x000fe20000000100 */
[----:B------:R-:W-:Y:S01]  /*af80*/  FMUL R38, R43, UR4 ;  /* 0x000000042b267c20 */ /* 0x000fe20008400000 */
[C---:B-----5:R-:W-:Y:S05]  /*af90*/  HMMA.16816.F32.BF16 R8, R20.reuse, R124, R8 ;  /* 0x0000007c1408723c */ /* 0x060fea0000041808 */
[----:B------:R-:W-:Y:S01]  /*afa0*/  FADD R165, -R153, R38 ;  /* 0x0000002699a57221 */ /* 0x000fe20000000100 */
[C---:B------:R-:W-:Y:S01]  /*afb0*/  HMMA.16816.F32.BF16 R68, R20.reuse, R126, R68 ;  /* 0x0000007e1444723c */ /* 0x040fe20000041844 */
[----:B------:R-:W4:Y:S02]  /*afc0*/  LDSM.16.MT88.4 R124, [R215+0x11000] ;  /* 0x01100000d77c783b */ /* 0x000f240000004200 */
[----:B------:R-:W-:Y:S02]  /*afd0*/  FSETP.GEU.AND P4, PT, R132, -126, PT ;  /* 0xc2fc00008400780b */ /* 0x000fe40003f8e000 */
[----:B------:R-:W-:Y:S01]  /*afe0*/  FMUL R43, R40, UR4 ;  /* 0x00000004282b7c20 */ /* 0x000fe20008400000 */
[C---:B--2---:R-:W-:Y:S03]  /*aff0*/  HMMA.16816.F32.BF16 R72, R20.reuse, R128, R72 ;  /* 0x000000801448723c */ /* 0x044fe60000041848 */
[----:B------:R-:W-:Y:S02]  /*b000*/  FSETP.GEU.AND P3, PT, R135, -126, PT ;  /* 0xc2fc00008700780b */ /* 0x000fe40003f6e000 */
[----:B------:R-:W-:Y:S01]  /*b010*/  FADD R168, -R152, R43 ;  /* 0x0000002b98a87221 */ /* 0x000fe20000000100 */
[C---:B------:R-:W-:Y:S01]  /*b020*/  HMMA.16816.F32.BF16 R76, R20.reuse, R130, R76 ;  /* 0x00000082144c723c */ /* 0x040fe2000004184c */
[----:B------:R-:W2:Y:S02]  /*b030*/  LDSM.16.MT88.4 R128, [R213+0x11000] ;  /* 0x01100000d580783b */ /* 0x000ea40000004200 */
[----:B------:R-:W-:Y:S02]  /*b040*/  FSETP.GEU.AND P2, PT, R133, -126, PT ;  /* 0xc2fc00008500780b */ /* 0x000fe40003f4e000 */
[----:B------:R-:W-:Y:S01]  /*b050*/  @!P4 FMUL R132, R132, 0.5 ;  /* 0x3f0000008484c820 */ /* 0x000fe20000400000 */
[C---:B---3--:R-:W-:Y:S03]  /*b060*/  HMMA.16816.F32.BF16 R80, R20.reuse, R24, R80 ;  /* 0x000000181450723c */ /* 0x048fe60000041850 */
[----:B------:R-:W-:Y:S02]  /*b070*/  LDSM.16.MT88.4 R40, [R211+0x11800] ;  /* 0x01180000d328783b */ /* 0x000fe40000004200 */
[----:B------:R-:W-:Y:S01]  /*b080*/  @!P3 FMUL R135, R135, 0.5 ;  /* 0x3f0000008787b820 */ /* 0x000fe20000400000 */
[C---:B------:R-:W-:Y:S01]  /*b090*/  HMMA.16816.F32.BF16 R84, R20.reuse, R26, R84 ;  /* 0x0000001a1454723c */ /* 0x040fe20000041854 */
[----:B------:R-:W3:Y:S04]  /*b0a0*/  MUFU.EX2 R132, R132 ;  /* 0x0000008400847308 */ /* 0x000ee80000000800 */
[----:B------:R-:W-:Y:S01]  /*b0b0*/  FMUL R25, R28, UR4 ;  /* 0x000000041c197c20 */ /* 0x000fe20008400000 */
[C---:B-1----:R-:W-:Y:S05]  /*b0c0*/  HMMA.16816.F32.BF16 R88, R20.reuse, R120, R88 ;  /* 0x000000781458723c */ /* 0x042fea0000041858 */
[----:B------:R-:W1:Y:S01]  /*b0d0*/  MUFU.EX2 R135, R135 ;  /* 0x0000008700877308 */ /* 0x000e620000000800 */
[----:B------:R-:W-:Y:S01]  /*b0e0*/  FADD R136, -R152, R25 ;  /* 0x0000001998887221 */ /* 0x000fe20000000100 */
[C---:B------:R-:W-:Y:S01]  /*b0f0*/  HMMA.16816.F32.BF16 R92, R20.reuse, R122, R92 ;  /* 0x0000007a145c723c */ /* 0x040fe2000004185c */
[----:B------:R-:W5:Y:S03]  /*b100*/  LDSM.16.MT88.4 R24, [R212+0x11000] ;  /* 0x01100000d418783b */ /* 0x000f660000004200 */
[----:B------:R-:W-:Y:S01]  /*b110*/  FSETP.GEU.AND P6, PT, R136, -126, PT ;  /* 0xc2fc00008800780b */ /* 0x000fe20003fce000 */
[----:B------:R-:W-:Y:S01]  /*b120*/  FMUL R121, R32, UR4 ;  /* 0x0000000420797c20 */ /* 0x000fe20008400000 */
[C---:B----4-:R-:W-:Y:S05]  /*b130*/  HMMA.16816.F32.BF16 R12, R20.reuse, R124, R12 ;  /* 0x0000007c140c723c */ /* 0x050fea000004180c */
[----:B------:R-:W-:Y:S01]  /*b140*/  FADD R122, -R152, R29 ;  /* 0x0000001d987a7221 */ /* 0x000fe20000000100 */
[C---:B------:R-:W-:Y:S01]  /*b150*/  HMMA.16816.F32.BF16 R96, R20.reuse, R126, R96 ;  /* 0x0000007e1460723c */ /* 0x040fe20000041860 */
[----:B------:R-:W4:Y:S03]  /*b160*/  LDSM.16.MT88.4 R28, [R211+0x11000] ;  /* 0x01100000d31c783b */ /* 0x000f260000004200 */
[----:B------:R-:W-:Y:S01]  /*b170*/  FSETP.GEU.AND P5, PT, R122, -126, PT ;  /* 0xc2fc00007a00780b */ /* 0x000fe20003fae000 */
[----:B------:R-:W-:Y:S01]  /*b180*/  FADD R134, -R153, R134 ;  /* 0x0000008699867221 */ /* 0x000fe20000000100 */
[C---:B--2---:R-:W-:Y:S04]  /*b190*/  HMMA.16816.F32.BF16 R100, R20.reuse, R128, R100 ;  /* 0x000000801464723c */ /* 0x044fe80000041864 */
[----:B------:R-:W-:Y:S01]  /*b1a0*/  FSETP.GEU.AND P1, PT, R134, -126, PT ;  /* 0xc2fc00008600780b */ /* 0x000fe20003f2e000 */
[C---:B------:R-:W-:Y:S01]  /*b1b0*/  FADD R120, -R152.reuse, R33 ;  /* 0x0000002198787221 */ /* 0x040fe20000000100 */
[C---:B------:R-:W-:Y:S01]  /*b1c0*/  HMMA.16816.F32.BF16 R16, R20.reuse, R130, R16 ;  /* 0x000000821410723c */ /* 0x040fe20000041810 */
[----:B------:R-:W2:Y:S04]  /*b1d0*/  LDSM.16.MT88.4 R32, [R215+0xd800] ;  /* 0x00d80000d720783b */ /* 0x000ea80000004200 */
[----:B------:R-:W-:Y:S01]  /*b1e0*/  FADD R121, -R152, R121 ;  /* 0x0000007998797221 */ /* 0x000fe20000000100 */
[----:B---3--:R-:W-:Y:S01]  /*b1f0*/  @!P4 FMUL R132, R132, R132 ;  /* 0x000000848484c220 */ /* 0x008fe20000400000 */
[----:B-1----:R-:W-:Y:S01]  /*b200*/  @!P3 FMUL R135, R135, R135 ;  /* 0x000000878787b220 */ /* 0x002fe20000400000 */
[----:B------:R-:W-:Y:S02]  /*b210*/  FSETP.GEU.AND P3, PT, R120, -126, PT ;  /* 0xc2fc00007800780b */ /* 0x000fe40003f6e000 */
[----:B------:R-:W-:Y:S01]  /*b220*/  FSETP.GEU.AND P4, PT, R121, -126, PT ;  /* 0xc2fc00007900780b */ /* 0x000fe20003f8e000 */
[----:B------:R-:W-:Y:S01]  /*b230*/  @!P2 FMUL R133, R133, 0.5 ;  /* 0x3f0000008585a820 */ /* 0x000fe20000400000 */
[----:B------:R-:W-:Y:S01]  /*b240*/  @!P1 FMUL R134, R134, 0.5 ;  /* 0x3f00000086869820 */ /* 0x000fe20000400000 */
[----:B------:R-:W-:Y:S01]  /*b250*/  @!P5 FMUL R122, R122, 0.5 ;  /* 0x3f0000007a7ad820 */ /* 0x000fe20000400000 */
[----:B------:R-:W-:Y:S01]  /*b260*/  @!P6 FMUL R136, R136, 0.5 ;  /* 0x3f0000008888e820 */ /* 0x000fe20000400000 */
[----:B------:R-:W-:Y:S01]  /*b270*/  FADD R141, R141, R158 ;  /* 0x0000009e8d8d7221 */ /* 0x000fe20000000000 */
[----:B------:R-:W-:Y:S01]  /*b280*/  FADD R155, R155, R156 ;  /* 0x0000009c9b9b7221 */ /* 0x000fe20000000000 */
[C---:B-----5:R-:W-:Y:S01]  /*b290*/  HMMA.16816.F32.BF16 R104, R20.reuse, R24, R104 ;  /* 0x000000181468723c */ /* 0x060fe20000041868 */
[----:B------:R-:W1:Y:S02]  /*b2a0*/  MUFU.EX2 R125, R122 ;  /* 0x0000007a007d7308 */ /* 0x000e640000000800 */
[----:B------:R-:W-:Y:S01]  /*b2b0*/  FADD R140, R140, R141 ;  /* 0x0000008d8c8c7221 */ /* 0x000fe20000000000 */
[----:B------:R-:W-:Y:S01]  /*b2c0*/  @!P3 FMUL R120, R120, 0.5 ;  /* 0x3f0000007878b820 */ /* 0x000fe20000400000 */
[----:B------:R-:W-:Y:S01]  /*b2d0*/  FADD R154, R154, R155 ;  /* 0x0000009b9a9a7221 */ /* 0x000fe20000000000 */
[C---:B------:R-:W-:Y:S01]  /*b2e0*/  HMMA.16816.F32.BF16 R108, R20.reuse, R26, R108 ;  /* 0x0000001a146c723c */ /* 0x040fe2000004186c */
[----:B------:R-:W3:Y:S04]  /*b2f0*/  LDSM.16.MT88.4 R24, [R213+0xd800] ;  /* 0x00d80000d518783b */ /* 0x000ee80000004200 */
[----:B------:R-:W5:Y:S01]  /*b300*/  MUFU.EX2 R127, R120 ;  /* 0x00000078007f7308 */ /* 0x000f620000000800 */
[----:B------:R-:W-:Y:S01]  /*b310*/  @!P4 FMUL R121, R121, 0.5 ;  /* 0x3f0000007979c820 */ /* 0x000fe20000400000 */
[C---:B----4-:R-:W-:Y:S08]  /*b320*/  HMMA.16816.F32.BF16 R112, R20.reuse, R28, R112 ;  /* 0x0000001c1470723c */ /* 0x050ff00000041870 */
[----:B------:R-:W4:Y:S01]  /*b330*/  MUFU.EX2 R126, R121 ;  /* 0x00000079007e7308 */ /* 0x000f220000000800 */
[----:B------:R-:W-:Y:S01]  /*b340*/  HMMA.16816.F32.BF16 R116, R20, R30, R116 ;  /* 0x0000001e1474723c */ /* 0x000fe20000041874 */
[----:B------:R-:W2:Y:S02]  /*b350*/  LDSM.16.MT88.4 R28, [R212+0xd800] ;  /* 0x00d80000d41c783b */ /* 0x000ea40000004200 */
[----:B-1----:R-:W-:Y:S01]  /*b360*/  @!P5 FMUL R125, R125, R125 ;  /* 0x0000007d7d7dd220 */ /* 0x002fe20000400000 */
[----:B------:R-:W-:Y:S05]  /*b370*/  FSETP.GEU.AND P5, PT, R167, -126, PT ;  /* 0xc2fc0000a700780b */ /* 0x000fea0003fae000 */
[----:B------:R-:W1:Y:S02]  /*b380*/  MUFU.EX2 R133, R133 ;  /* 0x0000008500857308 */ /* 0x000e640000000800 */
[----:B-----5:R-:W-:Y:S01]  /*b390*/  @!P3 FMUL R127, R127, R127 ;  /* 0x0000007f7f7fb220 */ /* 0x020fe20000400000 */
[----:B------:R-:W-:Y:S01]  /*b3a0*/  F2FP.BF16.F32.PACK_AB R21, R135, R132 ;  /* 0x000000848715723e */ /* 0x000fe200000010ff */
[----:B------:R-:W-:Y:S01]  /*b3b0*/  FADD R143, R143, R140 ;  /* 0x0000008c8f8f7221 */ /* 0x000fe20000000000 */
[----:B------:R-:W-:Y:S05]  /*b3c0*/  FADD R157, R157, R154 ;  /* 0x0000009a9d9d7221 */ /* 0x000fea0000000000 */
[----:B------:R-:W5:Y:S01]  /*b3d0*/  MUFU.EX2 R134, R134 ;  /* 0x0000008600867308 */ /* 0x000f620000000800 */
[----:B----4-:R-:W-:Y:S01]  /*b3e0*/  @!P4 FMUL R126, R126, R126 ;  /* 0x0000007e7e7ec220 */ /* 0x010fe20000400000 */
[----:B------:R-:W-:Y:S01]  /*b3f0*/  LDSM.16.MT88.4 R120, [R215+0x11800] ;  /* 0x01180000d778783b */ /* 0x000fe20000004200 */
[----:B------:R-:W-:Y:S01]  /*b400*/  FSETP.GEU.AND P4, PT, R139, -126, PT ;  /* 0xc2fc00008b00780b */ /* 0x000fe20003f8e000 */
[----:B------:R-:W-:Y:S01]  /*b410*/  @!P5 FMUL R167, R167, 0.5 ;  /* 0x3f000000a7a7d820 */ /* 0x000fe20000400000 */
[----:B------:R-:W-:Y:S01]  /*b420*/  FADD R162, R162, R143 ;  /* 0x0000008fa2a27221 */ /* 0x000fe20000000000 */
[----:B------:R-:W-:Y:S01]  /*b430*/  F2FP.BF16.F32.PACK_AB R22, R127, R126 ;  /* 0x0000007e7f16723e */ /* 0x000fe200000010ff */
[----:B------:R-:W-:Y:S03]  /*b440*/  FADD R142, R142, R157 ;  /* 0x0000009d8e8e7221 */ /* 0x000fe60000000000 */
[----:B------:R-:W4:Y:S01]  /*b450*/  MUFU.EX2 R124, R136 ;  /* 0x00000088007c7308 */ /* 0x000f220000000800 */
[----:B-1----:R-:W-:Y:S01]  /*b460*/  @!P2 FMUL R133, R133, R133 ;  /* 0x000000858585a220 */ /* 0x002fe20000400000 */
[----:B------:R-:W-:Y:S01]  /*b470*/  FSETP.GEU.AND P2, PT, R138, -126, PT ;  /* 0xc2fc00008a00780b */ /* 0x000fe20003f4e000 */
[----:B------:R-:W-:Y:S01]  /*b480*/  FADD R163, R163, R162 ;  /* 0x000000a2a3a37221 */ /* 0x000fe20000000000 */
[----:B------:R-:W-:Y:S03]  /*b490*/  FADD R142, R159, R142 ;  /* 0x0000008e9f8e7221 */ /* 0x000fe60000000000 */
[----:B------:R-:W-:Y:S01]  /*b4a0*/  FADD R164, R164, R163 ;  /* 0x000000a3a4a47221 */ /* 0x000fe20000000000 */
[----:B------:R-:W-:Y:S01]  /*b4b0*/  @!P4 FMUL R139, R139, 0.5 ;  /* 0x3f0000008b8bc820 */ /* 0x000fe20000400000 */
[----:B-----5:R-:W-:Y:S01]  /*b4c0*/  @!P1 FMUL R134, R134, R134 ;  /* 0x0000008686869220 */ /* 0x020fe20000400000 */
[----:B------:R-:W-:Y:S01]  /*b4d0*/  FSETP.GEU.AND P1, PT, R165, -126, PT ;  /* 0xc2fc0000a500780b */ /* 0x000fe20003f2e000 */
[----:B------:R-:W1:Y:S01]  /*b4e0*/  MUFU.EX2 R167, R167 ;  /* 0x000000a700a77308 */ /* 0x000e620000000800 */
[----:B------:R-:W-:Y:S01]  /*b4f0*/  FADD R161, R161, R142 ;  /* 0x0000008ea1a17221 */ /* 0x000fe20000000000 */
[----:B------:R-:W-:Y:S01]  /*b500*/  FADD R137, R137, R164 ;  /* 0x000000a489897221 */ /* 0x000fe20000000000 */
[----:B------:R-:W-:Y:S01]  /*b510*/  F2FP.BF16.F32.PACK_AB R23, R134, R133 ;  /* 0x000000858617723e */ /* 0x000fe200000010ff */
[----:B------:R-:W-:Y:S01]  /*b520*/  @!P2 FMUL R138, R138, 0.5 ;  /* 0x3f0000008a8aa820 */ /* 0x000fe20000400000 */
[----:B------:R-:W-:Y:S01]  /*b530*/  FADD R161, R160, R161 ;  /* 0x000000a1a0a17221 */ /* 0x000fe20000000000 */
[----:B----4-:R-:W-:Y:S01]  /*b540*/  @!P6 FMUL R124, R124, R124 ;  /* 0x0000007c7c7ce220 */ /* 0x010fe20000400000 */
[----:B------:R-:W-:Y:S01]  /*b550*/  FMUL R136, R39, UR4 ;  /* 0x0000000427887c20 */ /* 0x000fe20008400000 */
[----:B------:R-:W-:Y:S02]  /*b560*/  FMUL R39, R36, UR4 ;  /* 0x0000000424277c20 */ /* 0x000fe40008400000 */
[----:B------:R-:W4:Y:S01]  /*b570*/  MUFU.EX2 R139, R139 ;  /* 0x0000008b008b7308 */ /* 0x000f220000000800 */
[----:B------:R-:W-:Y:S01]  /*b580*/  FADD R0, R132, R161 ;  /* 0x000000a184007221 */ /* 0x000fe20000000000 */
[----:B------:R-:W-:Y:S01]  /*b590*/  F2FP.BF16.F32.PACK_AB R20, R125, R124 ;  /* 0x0000007c7d14723e */ /* 0x000fe200000010ff */
[----:B------:R-:W-:Y:S01]  /*b5a0*/  FADD R166, -R152, R39 ;  /* 0x0000002798a67221 */ /* 0x000fe20000000100 */
[----:B------:R-:W-:Y:S01]  /*b5b0*/  FADD R136, -R153, R136 ;  /* 0x0000008899887221 */ /* 0x000fe20000000100 */
[----:B------:R-:W-:Y:S01]  /*b5c0*/  LDSM.16.MT88.4 R36, [R212+0x11800] ;  /* 0x01180000d424783b */ /* 0x000fe20000004200 */
[----:B------:R-:W-:Y:S01]  /*b5d0*/  @!P1 FMUL R165, R165, 0.5 ;  /* 0x3f000000a5a59820 */ /* 0x000fe20000400000 */
[----:B------:R-:W-:Y:S01]  /*b5e0*/  FADD R124, R124, R137 ;  /* 0x000000897c7c7221 */ /* 0x000fe20000000000 */
[----:B-1----:R-:W-:Y:S01]  /*b5f0*/  @!P5 FMUL R167, R167, R167 ;  /* 0x000000a7a7a7d220 */ /* 0x002fe20000400000 */
[C---:B--2---:R-:W-:Y:S01]  /*b600*/  HMMA.16816.F32.BF16 R8, R20.reuse, R32, R8 ;  /* 0x000000201408723c */ /* 0x044fe20000041808 */
[----:B------:R-:W1:Y:S02]  /*b610*/  MUFU.EX2 R138, R138 ;  /* 0x0000008a008a7308 */ /* 0x000e640000000800 */
[----:B------:R-:W-:Y:S01]  /*b620*/  FSETP.GEU.AND P3, PT, R136, -126, PT ;  /* 0xc2fc00008800780b */ /* 0x000fe20003f6e000 */
[----:B------:R-:W-:Y:S01]  /*b630*/  FADD R125, R125, R124 ;  /* 0x0000007c7d7d7221 */ /* 0x000fe20000000000 */
[----:B------:R-:W-:Y:S01]  /*b640*/  FSETP.GEU.AND P6, PT, R166, -126, PT ;  /* 0xc2fc0000a600780b */ /* 0x000fe20003fce000 */
[C---:B------:R-:W-:Y:S01]  /*b650*/  HMMA.16816.F32.BF16 R68, R20.reuse, R34, R68 ;  /* 0x000000221444723c */ /* 0x040fe20000041844 */
[----:B------:R-:W2:Y:S04]  /*b660*/  LDSM.16.MT88.4 R32, [R211+0xd800] ;  /* 0x00d80000d320783b */ /* 0x000ea80000004200 */
[----:B------:R-:W5:Y:S01]  /*b670*/  MUFU.EX2 R165, R165 ;  /* 0x000000a500a57308 */ /* 0x000f620000000800 */
[----:B------:R-:W-:Y:S01]  /*b680*/  FSETP.GEU.AND P5, PT, R175, -126, PT ;  /* 0xc2fc0000af00780b */ /* 0x000fe20003fae000 */
[----:B----4-:R-:W-:Y:S01]  /*b690*/  @!P4 FMUL R139, R139, R139 ;  /* 0x0000008b8b8bc220 */ /* 0x010fe20000400000 */
[C---:B---3--:R-:W-:Y:S03]  /*b6a0*/  HMMA.16816.F32.BF16 R72, R20.reuse, R24, R72 ;  /* 0x000000181448723c */ /* 0x048fe60000041848 */
[----:B------:R-:W-:Y:S01]  /*b6b0*/  FSETP.GEU.AND P4, PT, R168, -126, PT ;  /* 0xc2fc0000a800780b */ /* 0x000fe20003f8e000 */
[----:B------:R-:W-:Y:S02]  /*b6c0*/  @!P3 FMUL R136, R136, 0.5 ;  /* 0x3f0000008888b820 */ /* 0x000fe40000400000 */
[C---:B------:R-:W-:Y:S01]  /*b6d0*/  HMMA.16816.F32.BF16 R76, R20.reuse, R26, R76 ;  /* 0x0000001a144c723c */ /* 0x040fe2000004184c */
[----:B------:R-:W3:Y:S04]  /*b6e0*/  LDSM.16.MT88.4 R24, [R213+0x11800] ;  /* 0x01180000d518783b */ /* 0x000ee80000004200 */
[----:B-1----:R-:W-:Y:S01]  /*b6f0*/  @!P2 FMUL R138, R138, R138 ;  /* 0x0000008a8a8aa220 */ /* 0x002fe20000400000 */
[C---:B------:R-:W-:Y:S01]  /*b700*/  HMMA.16816.F32.BF16 R80, R20.reuse, R28, R80 ;  /* 0x0000001c1450723c */ /* 0x040fe20000041850 */
[----:B------:R-:W1:Y:S02]  /*b710*/  MUFU.EX2 R136, R136 ;  /* 0x0000008800887308 */ /* 0x000e640000000800 */
[----:B------:R-:W-:Y:S02]  /*b720*/  FSETP.GEU.AND P2, PT, R172, -126, PT ;  /* 0xc2fc0000ac00780b */ /* 0x000fe40003f4e000 */
[----:B-----5:R-:W-:Y:S01]  /*b730*/  @!P1 FMUL R165, R165, R165 ;  /* 0x000000a5a5a59220 */ /* 0x020fe20000400000 */
[C---:B------:R-:W-:Y:S01]  /*b740*/  HMMA.16816.F32.BF16 R84, R20.reuse, R30, R84 ;  /* 0x0000001e1454723c */ /* 0x040fe20000041854 */
[----:B------:R-:W4:Y:S04]  /*b750*/  LDSM.16.MT88.4 R28, [R215+0xe000] ;  /* 0x00e00000d71c783b */ /* 0x000f280000004200 */
[----:B------:R-:W-:Y:S01]  /*b760*/  @!P5 FMUL R175, R175, 0.5 ;  /* 0x3f000000afafd820 */ /* 0x000fe20000400000 */
[----:B------:R-:W-:Y:S01]  /*b770*/  @!P6 FMUL R166, R166, 0.5 ;  /* 0x3f000000a6a6e820 */ /* 0x000fe20000400000 */
[----:B------:R-:W-:Y:S01]  /*b780*/  @!P4 FMUL R168, R168, 0.5 ;  /* 0x3f000000a8a8c820 */ /* 0x000fe20000400000 */
[----:B------:R-:W-:Y:S03]  /*b790*/  FADD R0, R135, R0 ;  /* 0x0000000087007221 */ /* 0x000fe60000000000 */
[----:B------:R-:W-:Y:S01]  /*b7a0*/  @!P2 FMUL R172, R172, 0.5 ;  /* 0x3f000000acaca820 */ /* 0x000fe20000400000 */
[----:B-1----:R-:W-:Y:S01]  /*b7b0*/  @!P3 FMUL R136, R136, R136 ;  /* 0x000000888888b220 */ /* 0x002fe20000400000 */
[----:B------:R-:W-:Y:S01]  /*b7c0*/  FSETP.GEU.AND P3, PT, R169, -126, PT ;  /* 0xc2fc0000a900780b */ /* 0x000fe20003f6e000 */
[----:B------:R-:W1:Y:S01]  /*b7d0*/  MUFU.EX2 R166, R166 ;  /* 0x000000a600a67308 */ /* 0x000e620000000800 */
[----:B------:R-:W-:Y:S01]  /*b7e0*/  FADD R126, R126, R125 ;  /* 0x0000007d7e7e7221 */ /* 0x000fe20000000000 */
[----:B------:R-:W-:Y:S01]  /*b7f0*/  FADD R133, R133, R0 ;  /* 0x0000000085857221 */ /* 0x000fe20000000000 */
[C---:B--2---:R-:W-:Y:S03]  /*b800*/  HMMA.16816.F32.BF16 R88, R20.reuse, R32, R88 ;  /* 0x000000201458723c */ /* 0x044fe60000041858 */
[----:B------:R-:W-:Y:S01]  /*b810*/  FADD R127, R127, R126 ;  /* 0x0000007e7f7f7221 */ /* 0x000fe20000000000 */
[----:B------:R-:W-:Y:S03]  /*b820*/  FADD R134, R134, R133 ;  /* 0x0000008586867221 */ /* 0x000fe60000000000 */
[----:B------:R-:W2:Y:S01]  /*b830*/  MUFU.EX2 R168, R168 ;  /* 0x000000a800a87308 */ /* 0x000ea20000000800 */
[C---:B------:R-:W-:Y:S01]  /*b840*/  HMMA.16816.F32.BF16 R92, R20.reuse, R34, R92 ;  /* 0x00000022145c723c */ /* 0x040fe2000004185c */
[----:B------:R-:W5:Y:S02]  /*b850*/  LDSM.16.MT88.4 R32, [R213+0xe000] ;  /* 0x00e00000d520783b */ /* 0x000f640000004200 */
[----:B------:R-:W-:Y:S03]  /*b860*/  @!P3 FMUL R169, R169, 0.5 ;  /* 0x3f000000a9a9b820 */ /* 0x000fe60000400000 */
[C---:B------:R-:W-:Y:S03]  /*b870*/  HMMA.16816.F32.BF16 R12, R20.reuse, R120, R12 ;  /* 0x00000078140c723c */ /* 0x040fe6000004180c */
[----:B------:R-:W-:Y:S02]  /*b880*/  MUFU.EX2 R172, R172 ;  /* 0x000000ac00ac7308 */ /* 0x000fe40000000800 */
[----:B-1----:R-:W-:Y:S01]  /*b890*/  @!P6 FMUL R166, R166, R166 ;  /* 0x000000a6a6a6e220 */ /* 0x002fe20000400000 */
[C---:B------:R-:W-:Y:S07]  /*b8a0*/  HMMA.16816.F32.BF16 R96, R20.reuse, R122, R96 ;  /* 0x0000007a1460723c */ /* 0x040fee0000041860 */
[----:B------:R-:W1:Y:S01]  /*b8b0*/  MUFU.EX2 R169, R169 ;  /* 0x000000a900a97308 */ /* 0x000e620000000800 */
[----:B--2---:R-:W-:Y:S01]  /*b8c0*/  @!P4 FMUL R168, R168, R168 ;  /* 0x000000a8a8a8c220 */ /* 0x004fe20000400000 */
[C---:B---3--:R-:W-:Y:S03]  /*b8d0*/  HMMA.16816.F32.BF16 R100, R20.reuse, R24, R100 ;  /* 0x000000181464723c */ /* 0x048fe60000041864 */
[----:B------:R-:W-:Y:S01]  /*b8e0*/  FSETP.GEU.AND P4, PT, R170, -126, PT ;  /* 0xc2fc0000aa00780b */ /* 0x000fe20003f8e000 */
[----:B------:R-:W-:Y:S02]  /*b8f0*/  FMUL R121, R53, UR4 ;  /* 0x0000000435797c20 */ /* 0x000fe40008400000 */
[C---:B------:R-:W-:Y:S02]  /*b900*/  HMMA.16816.F32.BF16 R16, R20.reuse, R26, R16 ;  /* 0x0000001a1410723c */ /* 0x040fe40000041810 */
[----:B------:R-:W2:Y:S03]  /*b910*/  MUFU.EX2 R175, R175 ;  /* 0x000000af00af7308 */ /* 0x000ea60000000800 */
[----:B------:R-:W-:Y:S01]  /*b920*/  F2FP.BF16.F32.PACK_AB R25, R136, R139 ;  /* 0x0000008b8819723e */ /* 0x000fe200000010ff */
[C---:B------:R-:W-:Y:S05]  /*b930*/  HMMA.16816.F32.BF16 R104, R20.reuse, R36, R104 ;  /* 0x000000241468723c */ /* 0x040fea0000041868 */
[----:B------:R-:W-:Y:S01]  /*b940*/  F2FP.BF16.F32.PACK_AB R27, R165, R138 ;  /* 0x0000008aa51b723e */ /* 0x000fe200000010ff */
[C---:B------:R-:W-:Y:S01]  /*b950*/  HMMA.16816.F32.BF16 R108, R20.reuse, R38, R108 ;  /* 0x00000026146c723c */ /* 0x040fe2000004186c */
[----:B------:R-:W3:Y:S04]  /*b960*/  LDSM.16.MT88.4 R36, [R212+0xe000] ;  /* 0x00e00000d424783b */ /* 0x000ee80000004200 */
[----:B------:R-:W-:Y:S01]  /*b970*/  F2FP.BF16.F32.PACK_AB R24, R167, R166 ;  /* 0x000000a6a718723e */ /* 0x000fe200000010ff */
[C---:B------:R-:W-:Y:S05]  /*b980*/  HMMA.16816.F32.BF16 R112, R20.reuse, R40, R112 ;  /* 0x000000281470723c */ /* 0x040fea0000041870 */
[----:B-1----:R-:W-:Y:S01]  /*b990*/  @!P3 FMUL R169, R169, R169 ;  /* 0x000000a9a9a9b220 */ /* 0x002fe20000400000 */
[----:B------:R-:W-:Y:S01]  /*b9a0*/  HMMA.16816.F32.BF16 R116, R20, R42, R116 ;  /* 0x0000002a1474723c */ /* 0x000fe20000041874 */
[----:B------:R-:W1:Y:S04]  /*b9b0*/  LDSM.16.MT88.4 R20, [R211+0xe000] ;  /* 0x00e00000d314783b */ /* 0x000e680000004200 */
[----:B------:R-:W-:Y:S01]  /*b9c0*/  F2FP.BF16.F32.PACK_AB R26, R169, R168 ;  /* 0x000000a8a91a723e */ /* 0x000fe200000010ff */
[----:B------:R-:W-:Y:S01]  /*b9d0*/  FMUL R41, R48, UR4 ;  /* 0x0000000430297c20 */ /* 0x000fe20008400000 */
[----:B------:R-:W-:Y:S01]  /*b9e0*/  @!P2 FMUL R172, R172, R172 ;  /* 0x000000acacaca220 */ /* 0x000fe20000400000 */
[----:B--2---:R-:W-:Y:S03]  /*b9f0*/  @!P5 FMUL R175, R175, R175 ;  /* 0x000000afafafd220 */ /* 0x004fe60000400000 */
[C---:B------:R-:W-:Y:S01]  /*ba00*/  FADD R176, -R152.reuse, R41 ;  /* 0x0000002998b07221 */ /* 0x040fe20000000100 */
[C---:B----4-:R-:W-:Y:S01]  /*ba10*/  HMMA.16816.F32.BF16 R8, R24.reuse, R28, R8 ;  /* 0x0000001c1808723c */ /* 0x050fe20000041808 */
[----:B------:R-:W-:Y:S04]  /*ba20*/  LDSM.16.MT88.4 R40, [R212+0x12800] ;  /* 0x01280000d428783b */ /* 0x000fe80000004200 */
[----:B------:R-:W-:Y:S01]  /*ba30*/  FADD R121, -R152, R121 ;  /* 0x0000007998797221 */ /* 0x000fe20000000100 */
[C---:B------:R-:W-:Y:S03]  /*ba40*/  HMMA.16816.F32.BF16 R68, R24.reuse, R30, R68 ;  /* 0x0000001e1844723c */ /* 0x040fe60000041844 */
[----:B------:R-:W2:Y:S01]  /*ba50*/  LDSM.16.MT88.4 R28, [R215+0x12000] ;  /* 0x01200000d71c783b */ /* 0x000ea20000004200 */
[----:B------:R-:W-:Y:S01]  /*ba60*/  FSETP.GEU.AND P5, PT, R121, -126, PT ;  /* 0xc2fc00007900780b */ /* 0x000fe20003fae000 */
[----:B------:R-:W-:Y:S01]  /*ba70*/  FMUL R48, R59, UR4 ;  /* 0x000000043b307c20 */ /* 0x000fe20008400000 */
[C---:B-----5:R-:W-:Y:S05]  /*ba80*/  HMMA.16816.F32.BF16 R72, R24.reuse, R32, R72 ;  /* 0x000000201848723c */ /* 0x060fea0000041848 */
[----:B------:R-:W-:Y:S01]  /*ba90*/  FADD R48, -R153, R48 ;  /* 0x0000003099307221 */ /* 0x000fe20000000100 */
[C---:B------:R-:W-:Y:S05]  /*baa0*/  HMMA.16816.F32.BF16 R76, R24.reuse, R34, R76 ;  /* 0x00000022184c723c */ /* 0x040fea000004184c */
[----:B------:R-:W-:Y:S01]  /*bab0*/  FMUL R32, R47, UR4 ;  /* 0x000000042f207c20 */ /* 0x000fe20008400000 */
[C---:B---3--:R-:W-:Y:S05]  /*bac0*/  HMMA.16816.F32.BF16 R80, R24.reuse, R36, R80 ;  /* 0x000000241850723c */ /* 0x048fea0000041850 */
[----:B------:R-:W-:Y:S01]  /*bad0*/  FADD R171, -R153, R32 ;  /* 0x0000002099ab7221 */ /* 0x000fe20000000100 */
[C---:B------:R-:W-:Y:S01]  /*bae0*/  HMMA.16816.F32.BF16 R84, R24.reuse, R38, R84 ;  /* 0x000000261854723c */ /* 0x040fe20000041854 */
[----:B------:R-:W3:Y:S03]  /*baf0*/  LDSM.16.MT88.4 R32, [R213+0x12000] ;  /* 0x01200000d520783b */ /* 0x000ee60000004200 */
[----:B------:R-:W-:Y:S01]  /*bb00*/  FSETP.GEU.AND P3, PT, R171, -126, PT ;  /* 0xc2fc0000ab00780b */ /* 0x000fe20003f6e000 */
[----:B------:R-:W-:Y:S01]  /*bb10*/  FMUL R36, R51, UR4 ;  /* 0x0000000433247c20 */ /* 0x000fe20008400000 */
[C---:B-1----:R-:W-:Y:S05]  /*bb20*/  HMMA.16816.F32.BF16 R88, R24.reuse, R20, R88 ;  /* 0x000000141858723c */ /* 0x042fea0000041858 */
[----:B------:R-:W-:Y:S01]  /*bb30*/  FMUL R37, R44, UR4 ;  /* 0x000000042c257c20 */ /* 0x000fe20008400000 */
[C---:B------:R-:W-:Y:S01]  /*bb40*/  HMMA.16816.F32.BF16 R92, R24.reuse, R22, R92 ;  /* 0x00000016185c723c */ /* 0x040fe2000004185c */
[----:B------:R-:W-:Y:S04]  /*bb50*/  LDSM.16.MT88.4 R20, [R211+0x12000] ;  /* 0x01200000d314783b */ /* 0x000fe80000004200 */
[----:B------:R-:W-:Y:S01]  /*bb60*/  FADD R173, -R153, R36 ;  /* 0x0000002499ad7221 */ /* 0x000fe20000000100 */
[----:B------:R-:W-:Y:S01]  /*bb70*/  FADD R174, -R152, R37 ;  /* 0x0000002598ae7221 */ /* 0x000fe20000000100 */
[C---:B--2---:R-:W-:Y:S02]  /*bb80*/  HMMA.16816.F32.BF16 R12, R24.reuse, R28, R12 ;  /* 0x0000001c180c723c */ /* 0x044fe4000004180c */
[----:B------:R-:W1:Y:S01]  /*bb90*/  LDSM.16.MT88.4 R36, [R212+0x12000] ;  /* 0x01200000d424783b */ /* 0x000e620000004200 */
[----:B------:R-:W-:Y:S01]  /*bba0*/  FSETP.GEU.AND P1, PT, R173, -126, PT ;  /* 0xc2fc0000ad00780b */ /* 0x000fe20003f2e000 */
[----:B------:R-:W-:Y:S01]  /*bbb0*/  @!P4 FMUL R170, R170, 0.5 ;  /* 0x3f000000aaaac820 */ /* 0x000fe20000400000 */
[----:B------:R-:W-:Y:S01]  /*bbc0*/  @!P3 FMUL R171, R171, 0.5 ;  /* 0x3f000000ababb820 */ /* 0x000fe20000400000 */
[C---:B------:R-:W-:Y:S03]  /*bbd0*/  HMMA.16816.F32.BF16 R96, R24.reuse, R30, R96 ;  /* 0x0000001e1860723c */ /* 0x040fe60000041860 */
[----:B------:R-:W-:Y:S01]  /*bbe0*/  FSETP.GEU.AND P6, PT, R174, -126, PT ;  /* 0xc2fc0000ae00780b */ /* 0x000fe20003fce000 */
[----:B------:R-:W2:Y:S01]  /*bbf0*/  MUFU.EX2 R170, R170 ;  /* 0x000000aa00aa7308 */ /* 0x000ea20000000800 */
[----:B------:R-:W4:Y:S01]  /*bc00*/  LDSM.16.MT88.4 R28, [R215+0xe800] ;  /* 0x00e80000d71c783b */ /* 0x000f220000004200 */
[----:B------:R-:W-:Y:S01]  /*bc10*/  @!P5 FMUL R121, R121, 0.5 ;  /* 0x3f0000007979d820 */ /* 0x000fe20000400000 */
[----:B------:R-:W-:Y:S01]  /*bc20*/  FMUL R44, R58, UR4 ;  /* 0x000000043a2c7c20 */ /* 0x000fe20008400000 */
[C---:B------:R-:W-:Y:S03]  /*bc30*/  FADD R58, -R152.reuse, R45 ;  /* 0x0000002d983a7221 */ /* 0x040fe60000000100 */
[----:B------:R-:W-:Y:S03]  /*bc40*/  FADD R44, -R153, R44 ;  /* 0x0000002c992c7221 */ /* 0x000fe60000000100 */
[----:B------:R-:W5:Y:S01]  /*bc50*/  MUFU.EX2 R171, R171 ;  /* 0x000000ab00ab7308 */ /* 0x000f620000000800 */
[----:B------:R-:W-:Y:S01]  /*bc60*/  FADD R59, -R152, R57 ;  /* 0x00000039983b7221 */ /* 0x000fe20000000100 */
[----:B------:R-:W-:Y:S01]  /*bc70*/  @!P1 FMUL R173, R173, 0.5 ;  /* 0x3f000000adad9820 */ /* 0x000fe20000400000 */
[----:B------:R-:W-:Y:S01]  /*bc80*/  FADD R166, R166, R127 ;  /* 0x0000007fa6a67221 */ /* 0x000fe20000000000 */
[C---:B---3--:R-:W-:Y:S03]  /*bc90*/  HMMA.16816.F32.BF16 R100, R24.reuse, R32, R100 ;  /* 0x000000201864723c */ /* 0x048fe60000041864 */
[----:B------:R-:W-:Y:S03]  /*bca0*/  FSETP.GEU.AND P2, PT, R44, -126, PT ;  /* 0xc2fc00002c00780b */ /* 0x000fe60003f4e000 */
[----:B------:R-:W3:Y:S01]  /*bcb0*/  MUFU.EX2 R57, R121 ;  /* 0x0000007900397308 */ /* 0x000ee20000000800 */
[----:B--2---:R-:W-:Y:S01]  /*bcc0*/  @!P4 FMUL R170, R170, R170 ;  /* 0x000000aaaaaac220 */ /* 0x004fe20000400000 */
[C---:B------:R-:W-:Y:S01]  /*bcd0*/  HMMA.16816.F32.BF16 R16, R24.reuse, R34, R16 ;  /* 0x000000221810723c */ /* 0x040fe20000041810 */
[----:B------:R-:W2:Y:S02]  /*bce0*/  LDSM.16.MT88.4 R32, [R213+0xe800] ;  /* 0x00e80000d520783b */ /* 0x000ea40000004200 */
[----:B------:R-:W-:Y:S01]  /*bcf0*/  FSETP.GEU.AND P4, PT, R176, -126, PT ;  /* 0xc2fc0000b000780b */ /* 0x000fe20003f8e000 */
[----:B------:R-:W-:Y:S04]  /*bd00*/  @!P6 FMUL R174, R174, 0.5 ;  /* 0x3f000000aeaee820 */ /* 0x000fe80000400000 */
[----:B------:R-:W2:Y:S03]  /*bd10*/  MUFU.EX2 R173, R173 ;  /* 0x000000ad00ad7308 */ /* 0x000ea60000000800 */
[----:B-----5:R-:W-:Y:S01]  /*bd20*/  @!P3 FMUL R171, R171, R171 ;  /* 0x000000abababb220 */ /* 0x020fe20000400000 */
[----:B------:R-:W-:Y:S01]  /*bd30*/  FSETP.GEU.AND P3, PT, R177, -126, PT ;  /* 0xc2fc0000b100780b */ /* 0x000fe20003f6e000 */
[----:B------:R-:W-:Y:S01]  /*bd40*/  @!P2 FMUL R44, R44, 0.5 ;  /* 0x3f0000002c2ca820 */ /* 0x000fe20000400000 */
[----:B------:R-:W-:Y:S01]  /*bd50*/  FADD R139, R139, R134 ;  /* 0x000000868b8b7221 */ /* 0x000fe20000000000 */
[----:B------:R-:W-:Y:S01]  /*bd60*/  FADD R167, R167, R166 ;  /* 0x000000a6a7a77221 */ /* 0x000fe20000000000 */
[C---:B-1----:R-:W-:Y:S02]  /*bd70*/  HMMA.16816.F32.BF16 R104, R24.reuse, R36, R104 ;  /* 0x000000241868723c */ /* 0x042fe40000041868 */
[----:B------:R-:W1:Y:S01]  /*bd80*/  MUFU.EX2 R174, R174 ;  /* 0x000000ae00ae7308 */ /* 0x000e620000000800 */
[----:B------:R-:W-:Y:S01]  /*bd90*/  @!P4 FMUL R176, R176, 0.5 ;  /* 0x3f000000b0b0c820 */ /* 0x000fe20000400000 */
[----:B---3--:R-:W-:Y:S01]  /*bda0*/  @!P5 FMUL R57, R57, R57 ;  /* 0x000000393939d220 */ /* 0x008fe20000400000 */
[----:B------:R-:W-:Y:S01]  /*bdb0*/  FADD R139, R136, R139 ;  /* 0x0000008b888b7221 */ /* 0x000fe20000000000 */
[C---:B------:R-:W-:Y:S06]  /*bdc0*/  HMMA.16816.F32.BF16 R108, R24.reuse, R38, R108 ;  /* 0x00000026186c723c */ /* 0x040fec000004186c */
[----:B------:R-:W3:Y:S01]  /*bdd0*/  MUFU.EX2 R176, R176 ;  /* 0x000000b000b07308 */ /* 0x000ee20000000800 */
[----:B------:R-:W-:Y:S01]  /*bde0*/  @!P3 FMUL R177, R177, 0.5 ;  /* 0x3f000000b1b1b820 */ /* 0x000fe20000400000 */
[C---:B------:R-:W-:Y:S08]  /*bdf0*/  HMMA.16816.F32.BF16 R112, R24.reuse, R20, R112 ;  /* 0x000000141870723c */ /* 0x040ff00000041870 */
[----:B------:R-:W5:Y:S01]  /*be00*/  MUFU.EX2 R177, R177 ;  /* 0x000000b100b17308 */ /* 0x000f620000000800 */
[----:B------:R-:W-:Y:S01]  /*be10*/  HMMA.16816.F32.BF16 R116, R24, R22, R116 ;  /* 0x000000161874723c */ /* 0x000fe20000041874 */
[----:B------:R-:W4:Y:S02]  /*be20*/  LDSM.16.MT88.4 R24, [R212+0xe800] ;  /* 0x00e80000d418783b */ /* 0x000f240000004200 */
[----:B--2---:R-:W-:Y:S01]  /*be30*/  @!P1 FMUL R173, R173, R173 ;  /* 0x000000adadad9220 */ /* 0x004fe20000400000 */
[----:B-1----:R-:W-:Y:S01]  /*be40*/  @!P6 FMUL R174, R174, R174 ;  /* 0x000000aeaeaee220 */ /* 0x002fe20000400000 */
[----:B------:R-:W-:Y:S01]  /*be50*/  F2FP.BF16.F32.PACK_AB R21, R171, R170 ;  /* 0x000000aaab15723e */ /* 0x000fe200000010ff */
[----:B---3--:R-:W-:Y:S01]  /*be60*/  @!P4 FMUL R176, R176, R176 ;  /* 0x000000b0b0b0c220 */ /* 0x008fe20000400000 */
[----:B------:R-:W-:Y:S02]  /*be70*/  FSETP.GEU.AND P4, PT, R54, -126, PT ;  /* 0xc2fc00003600780b */ /* 0x000fe40003f8e000 */
[----:B------:R-:W1:Y:S02]  /*be80*/  MUFU.EX2 R53, R44 ;  /* 0x0000002c00357308 */ /* 0x000e640000000800 */
[----:B------:R-:W-:Y:S01]  /*be90*/  F2FP.BF16.F32.PACK_AB R23, R173, R172 ;  /* 0x000000acad17723e */ /* 0x000fe200000010ff */
[----:B------:R-:W-:Y:S01]  /*bea0*/  FMUL R36, R55, UR4 ;  /* 0x0000000437247c20 */ /* 0x000fe20008400000 */
[----:B------:R-:W-:Y:S01]  /*beb0*/  F2FP.BF16.F32.PACK_AB R20, R175, R174 ;  /* 0x000000aeaf14723e */ /* 0x000fe200000010ff */
[----:B------:R-:W-:Y:S01]  /*bec0*/  FMUL R37, R52, UR4 ;  /* 0x0000000434257c20 */ /* 0x000fe20008400000 */
[----:B------:R-:W-:Y:S01]  /*bed0*/  FSETP.GEU.AND P1, PT, R48, -126, PT ;  /* 0xc2fc00003000780b */ /* 0x000fe20003f2e000 */
[----:B-----5:R-:W-:Y:S01]  /*bee0*/  @!P3 FMUL R177, R177, R177 ;  /* 0x000000b1b1b1b220 */ /* 0x020fe20000400000 */
[----:B------:R-:W-:Y:S01]  /*bef0*/  FADD R55, -R153, R36 ;  /* 0x0000002499377221 */ /* 0x000fe20000000100 */
[----:B------:R-:W-:Y:S01]  /*bf00*/  FADD R120, -R152, R37 ;  /* 0x0000002598787221 */ /* 0x000fe20000000100 */
[----:B------:R-:W-:Y:S01]  /*bf10*/  FADD R138, R138, R139 ;  /* 0x0000008b8a8a7221 */ /* 0x000fe20000000000 */
[----:B------:R-:W-:Y:S01]  /*bf20*/  LDSM.16.MT88.4 R36, [R215+0x12800] ;  /* 0x01280000d724783b */ /* 0x000fe20000004200 */
[----:B------:R-:W-:Y:S01]  /*bf30*/  F2FP.BF16.F32.PACK_AB R22, R177, R176 ;  /* 0x000000b0b116723e */ /* 0x000fe200000010ff */
[----:B------:R-:W-:Y:S01]  /*bf40*/  @!P4 FMUL R54, R54, 0.5 ;  /* 0x3f0000003636c820 */ /* 0x000fe20000400000 */
[----:B------:R-:W-:Y:S01]  /*bf50*/  FSETP.GEU.AND P6, PT, R120, -126, PT ;  /* 0xc2fc00007800780b */ /* 0x000fe20003fce000 */
[----:B------:R-:W-:Y:S01]  /*bf60*/  FADD R168, R168, R167 ;  /* 0x000000a7a8a87221 */ /* 0x000fe20000000000 */
[----:B------:R-:W-:Y:S01]  /*bf70*/  FSETP.GEU.AND P3, PT, R55, -126, PT ;  /* 0xc2fc00003700780b */ /* 0x000fe20003f6e000 */
[----:B------:R-:W-:Y:S01]  /*bf80*/  FADD R165, R165, R138 ;  /* 0x0000008aa5a57221 */ /* 0x000fe20000000000 */
[----:B-1----:R-:W-:Y:S01]  /*bf90*/  @!P2 FMUL R53, R53, R53 ;  /* 0x000000353535a220 */ /* 0x002fe20000400000 */
[C---:B----4-:R-:W-:Y:S01]  /*bfa0*/  HMMA.16816.F32.BF16 R8, R20.reuse, R28, R8 ;  /* 0x0000001c1408723c */ /* 0x050fe20000041808 */
[----:B------:R-:W-:Y:S01]  /*bfb0*/  LDSM.16.MT88.4 R44, [R211+0x12800] ;  /* 0x01280000d32c783b */ /* 0x000fe20000004200 */
[----:B------:R-:W1:Y:S03]  /*bfc0*/  MUFU.EX2 R54, R54 ;  /* 0x0000003600367308 */ /* 0x000e660000000800 */
[----:B------:R-:W-:Y:S01]  /*bfd0*/  @!P1 FMUL R48, R48, 0.5 ;  /* 0x3f00000030309820 */ /* 0x000fe20000400000 */
[C---:B------:R-:W-:Y:S03]  /*bfe0*/  HMMA.16816.F32.BF16 R68, R20.reuse, R30, R68 ;  /* 0x0000001e1444723c */ /* 0x040fe60000041844 */
[----:B------:R-:W2:Y:S03]  /*bff0*/  LDSM.16.MT88.4 R28, [R211+0xe800] ;  /* 0x00e80000d31c783b */ /* 0x000ea60000004200 */
[----:B------:R3:W4:Y:S01]  /*c000*/  MUFU.EX2 R52, R48 ;  /* 0x0000003000347308 */ /* 0x0007220000000800 */
[----:B------:R-:W-:Y:S01]  /*c010*/  @!P6 FMUL R120, R120, 0.5 ;  /* 0x3f0000007878e820 */ /* 0x000fe20000400000 */
[C---:B------:R-:W-:Y:S03]  /*c020*/  HMMA.16816.F32.BF16 R72, R20.reuse, R32, R72 ;  /* 0x000000201448723c */ /* 0x040fe60000041848 */
[----:B------:R-:W-:Y:S03]  /*c030*/  @!P3 FMUL R55, R55, 0.5 ;  /* 0x3f0000003737b820 */ /* 0x000fe60000400000 */
[C---:B------:R-:W-:Y:S01]  /*c040*/  HMMA.16816.F32.BF16 R76, R20.reuse, R34, R76 ;  /* 0x00000022144c723c */ /* 0x040fe2000004184c */
[----:B------:R-:W5:Y:S01]  /*c050*/  LDSM.16.MT88.4 R32, [R213+0x12800] ;  /* 0x01280000d520783b */ /* 0x000f620000004200 */
[----:B------:R4:W4:Y:S03]  /*c060*/  MUFU.EX2 R56, R120 ;  /* 0x0000007800387308 */ /* 0x0009260000000800 */
[----:B-1----:R-:W-:Y:S01]  /*c070*/  @!P4 FMUL R54, R54, R54 ;  /* 0x000000363636c220 */ /* 0x002fe20000400000 */
[C---:B------:R-:W-:Y:S03]  /*c080*/  HMMA.16816.F32.BF16 R80, R20.reuse, R24, R80 ;  /* 0x000000181450723c */ /* 0x040fe60000041850 */
[----:B---3--:R-:W1:Y:S03]  /*c090*/  LDSM.16.MT88.4 R48, [R215+0xf000] ;  /* 0x00f00000d730783b */ /* 0x008e660000004200 */
[----:B------:R-:W3:Y:S01]  /*c0a0*/  MUFU.EX2 R55, R55 ;  /* 0x0000003700377308 */ /* 0x000ee20000000800 */
[----:B----4-:R-:W-:Y:S01]  /*c0b0*/  @!P1 FMUL R52, R52, R52 ;  /* 0x0000003434349220 */ /* 0x010fe20000400000 */
[C---:B------:R-:W-:Y:S03]  /*c0c0*/  HMMA.16816.F32.BF16 R84, R20.reuse, R26, R84 ;  /* 0x0000001a1454723c */ /* 0x040fe60000041854 */
[----:B------:R-:W-:Y:S01]  /*c0d0*/  FSETP.GEU.AND P4, PT, R58, -126, PT ;  /* 0xc2fc00003a00780b */ /* 0x000fe20003f8e000 */
[----:B------:R-:W-:Y:S01]  /*c0e0*/  FADD R169, R169, R168 ;  /* 0x000000a8a9a97221 */ /* 0x000fe20000000000 */
[----:B------:R-:W-:Y:S01]  /*c0f0*/  FADD R170, R170, R165 ;  /* 0x000000a5aaaa7221 */ /* 0x000fe20000000000 */
[----:B------:R-:W-:Y:S01]  /*c100*/  LDSM.16.MT88.4 R120, [R213+0x13800] ;  /* 0x01380000d578783b */ /* 0x000fe20000004200 */
[----:B------:R-:W-:Y:S01]  /*c110*/  F2FP.BF16.F32.PACK_AB R27, R52, R53 ;  /* 0x00000035341b723e */ /* 0x000fe200000010ff */
[----:B------:R-:W-:Y:S03]  /*c120*/  @!P6 FMUL R56, R56, R56 ;  /* 0x000000383838e220 */ /* 0x000fe60000400000 */
[----:B------:R-:W-:Y:S01]  /*c130*/  FADD R174, R174, R169 ;  /* 0x000000a9aeae7221 */ /* 0x000fe20000000000 */
[----:B------:R-:W-:Y:S01]  /*c140*/  FADD R171, R171, R170 ;  /* 0x000000aaabab7221 */ /* 0x000fe20000000000 */
[----:B---3--:R-:W-:Y:S01]  /*c150*/  @!P3 FMUL R55, R55, R55 ;  /* 0x000000373737b220 */ /* 0x008fe20000400000 */
[----:B------:R-:W-:Y:S02]  /*c160*/  F2FP.BF16.F32.PACK_AB R24, R57, R56 ;  /* 0x000000383918723e */ /* 0x000fe400000010ff */
[----:B------:R-:W-:Y:S01]  /*c170*/  @!P4 FMUL R58, R58, 0.5 ;  /* 0x3f0000003a3ac820 */ /* 0x000fe20000400000 */
[----:B------:R-:W-:Y:S01]  /*c180*/  FSETP.GEU.AND P3, PT, R59, -126, PT ;  /* 0xc2fc00003b00780b */ /* 0x000fe20003f6e000 */
[C---:B--2---:R-:W-:Y:S03]  /*c190*/  HMMA.16816.F32.BF16 R88, R20.reuse, R28, R88 ;  /* 0x0000001c1458723c */ /* 0x044fe60000041858 */
[----:B------:R-:W-:Y:S01]  /*c1a0*/  F2FP.BF16.F32.PACK_AB R25, R55, R54 ;  /* 0x000000363719723e */ /* 0x000fe200000010ff */
[----:B------:R-:W2:Y:S01]  /*c1b0*/  MUFU.EX2 R58, R58 ;  /* 0x0000003a003a7308 */ /* 0x000ea20000000800 */
[----:B------:R-:W-:Y:S01]  /*c1c0*/  FADD R175, R175, R174 ;  /* 0x000000aeafaf7221 */ /* 0x000fe20000000000 */
[C---:B------:R-:W-:Y:S01]  /*c1d0*/  HMMA.16816.F32.BF16 R92, R20.reuse, R30, R92 ;  /* 0x0000001e145c723c */ /* 0x040fe2000004185c */
[----:B------:R-:W3:Y:S04]  /*c1e0*/  LDSM.16.MT88.4 R28, [R213+0xf000] ;  /* 0x00f00000d51c783b */ /* 0x000ee80000004200 */
[----:B------:R-:W-:Y:S01]  /*c1f0*/  FADD R172, R172, R171 ;  /* 0x000000abacac7221 */ /* 0x000fe20000000000 */
[C---:B------:R-:W-:Y:S05]  /*c200*/  HMMA.16816.F32.BF16 R12, R20.reuse, R36, R12 ;  /* 0x00000024140c723c */ /* 0x040fea000004180c */
[----:B------:R-:W-:Y:S01]  /*c210*/  @!P3 FMUL R59, R59, 0.5 ;  /* 0x3f0000003b3bb820 */ /* 0x000fe20000400000 */
[C---:B------:R-:W-:Y:S01]  /*c220*/  HMMA.16816.F32.BF16 R96, R20.reuse, R38, R96 ;  /* 0x000000261460723c */ /* 0x040fe20000041860 */
[----:B------:R-:W-:Y:S04]  /*c230*/  LDSM.16.MT88.4 R36, [R215+0x13000] ;  /* 0x01300000d724783b */ /* 0x000fe80000004200 */
[----:B--2---:R-:W-:Y:S01]  /*c240*/  @!P4 FMUL R58, R58, R58 ;  /* 0x0000003a3a3ac220 */ /* 0x004fe20000400000 */
[C---:B-----5:R-:W-:Y:S01]  /*c250*/  HMMA.16816.F32.BF16 R100, R20.reuse, R32, R100 ;  /* 0x000000201464723c */ /* 0x060fe20000041864 */
[----:B------:R-:W2:Y:S04]  /*c260*/  MUFU.EX2 R59, R59 ;  /* 0x0000003b003b7308 */ /* 0x000ea80000000800 */
[----:B------:R-:W-:Y:S01]  /*c270*/  FADD R176, R176, R175 ;  /* 0x000000afb0b07221 */ /* 0x000fe20000000000 */
[C---:B------:R-:W-:Y:S01]  /*c280*/  HMMA.16816.F32.BF16 R16, R20.reuse, R34, R16 ;  /* 0x000000221410723c */ /* 0x040fe20000041810 */
[----:B------:R-:W4:Y:S04]  /*c290*/  LDSM.16.MT88.4 R32, [R212+0xf000] ;  /* 0x00f00000d420783b */ /* 0x000f280000004200 */
[----:B------:R-:W-:Y:S01]  /*c2a0*/  FADD R173, R173, R172 ;  /* 0x000000acadad7221 */ /* 0x000fe20000000000 */
[C---:B------:R-:W-:Y:S05]  /*c2b0*/  HMMA.16816.F32.BF16 R104, R20.reuse, R40, R104 ;  /* 0x000000281468723c */ /* 0x040fea0000041868 */
[----:B------:R-:W-:Y:S01]  /*c2c0*/  FADD R177, R177, R176 ;  /* 0x000000b0b1b17221 */ /* 0x000fe20000000000 */
[C---:B------:R-:W-:Y:S05]  /*c2d0*/  HMMA.16816.F32.BF16 R108, R20.reuse, R42, R108 ;  /* 0x0000002a146c723c */ /* 0x040fea000004186c */
[----:B------:R-:W-:Y:S01]  /*c2e0*/  FMUL R40, R63, UR4 ;  /* 0x000000043f287c20 */ /* 0x000fe20008400000 */
[C---:B------:R-:W-:Y:S05]  /*c2f0*/  HMMA.16816.F32.BF16 R112, R20.reuse, R44, R112 ;  /* 0x0000002c1470723c */ /* 0x040fea0000041870 */
[----:B--2---:R-:W-:Y:S01]  /*c300*/  @!P3 FMUL R59, R59, R59 ;  /* 0x0000003b3b3bb220 */ /* 0x004fe20000400000 */
[----:B------:R-:W-:Y:S01]  /*c310*/  HMMA.16816.F32.BF16 R116, R20, R46, R116 ;  /* 0x0000002e1474723c */ /* 0x000fe20000041874 */
[----:B------:R-:W2:Y:S04]  /*c320*/  LDSM.16.MT88.4 R20, [R211+0xf000] ;  /* 0x00f00000d314783b */ /* 0x000ea80000004200 */
[----:B------:R-:W-:Y:S01]  /*c330*/  F2FP.BF16.F32.PACK_AB R26, R59, R58 ;  /* 0x0000003a3b1a723e */ /* 0x000fe200000010ff */
[----:B------:R-:W-:Y:S01]  /*c340*/  FADD R45, -R153, R40 ;  /* 0x00000028992d7221 */ /* 0x000fe20000000100 */
[----:B------:R-:W-:Y:S01]  /*c350*/  FMUL R44, R62, UR4 ;  /* 0x000000043e2c7c20 */ /* 0x000fe20008400000 */
[----:B------:R-:W-:Y:S01]  /*c360*/  FMUL R46, R66, UR4 ;  /* 0x00000004422e7c20 */ /* 0x000fe20008400000 */
[----:B------:R-:W-:Y:S02]  /*c370*/  LDSM.16.MT88.4 R40, [R213+0xf800] ;  /* 0x00f80000d528783b */ /* 0x000fe40000004200 */
[----:B------:R-:W-:Y:S01]  /*c380*/  FSETP.GEU.AND P3, PT, R45, -126, PT ;  /* 0xc2fc00002d00780b */ /* 0x000fe20003f6e000 */
[C---:B-1----:R-:W-:Y:S05]  /*c390*/  HMMA.16816.F32.BF16 R8, R24.reuse, R48, R8 ;  /* 0x000000301808723c */ /* 0x042fea0000041808 */
[C---:B------:R-:W-:Y:S01]  /*c3a0*/  FADD R44, -R153.reuse, R44 ;  /* 0x0000002c992c7221 */ /* 0x040fe20000000100 */
[C---:B------:R-:W-:Y:S04]  /*c3b0*/  HMMA.16816.F32.BF16 R68, R24.reuse, R50, R68 ;  /* 0x000000321844723c */ /* 0x040fe80000041844 */
[----:B------:R-:W-:Y:S01]  /*c3c0*/  FSETP.GEU.AND P4, PT, R44, -126, PT ;  /* 0xc2fc00002c00780b */ /* 0x000fe20003f8e000 */
[----:B------:R-:W-:Y:S01]  /*c3d0*/  FADD R46, -R153, R46 ;  /* 0x0000002e992e7221 */ /* 0x000fe20000000100 */
[C---:B---3--:R-:W-:Y:S04]  /*c3e0*/  HMMA.16816.F32.BF16 R72, R24.reuse, R28, R72 ;  /* 0x0000001c1848723c */ /* 0x048fe80000041848 */
[----:B------:R-:W-:Y:S01]  /*c3f0*/  FSETP.GEU.AND P2, PT, R46, -126, PT ;  /* 0xc2fc00002e00780b */ /* 0x000fe20003f4e000 */
[----:B------:R-:W-:Y:S01]  /*c400*/  @!P3 FMUL R45, R45, 0.5 ;  /* 0x3f0000002d2db820 */ /* 0x000fe20000400000 */
[C---:B------:R-:W-:Y:S01]  /*c410*/  HMMA.16816.F32.BF16 R76, R24.reuse, R30, R76 ;  /* 0x0000001e184c723c */ /* 0x040fe2000004184c */
[----:B------:R-:W1:Y:S04]  /*c420*/  LDSM.16.MT88.4 R28, [R213+0x13000] ;  /* 0x01300000d51c783b */ /* 0x000e680000004200 */
[----:B------:R-:W-:Y:S01]  /*c430*/  MUFU.EX2 R45, R45 ;  /* 0x0000002d002d7308 */ /* 0x000fe20000000800 */
[C---:B----4-:R-:W-:Y:S05]  /*c440*/  HMMA.16816.F32.BF16 R80, R24.reuse, R32, R80 ;  /* 0x000000201850723c */ /* 0x050fea0000041850 */
[----:B------:R-:W-:Y:S01]  /*c450*/  @!P4 FMUL R44, R44, 0.5 ;  /* 0x3f0000002c2cc820 */ /* 0x000fe20000400000 */
[C---:B------:R-:W-:Y:S05]  /*c460*/  HMMA.16816.F32.BF16 R84, R24.reuse, R34, R84 ;  /* 0x000000221854723c */ /* 0x040fea0000041854 */
[----:B------:R-:W-:Y:S01]  /*c470*/  FMUL R32, R67, UR4 ;  /* 0x0000000443207c20 */ /* 0x000fe20008400000 */
[C---:B--2---:R-:W-:Y:S01]  /*c480*/  HMMA.16816.F32.BF16 R88, R24.reuse, R20, R88 ;  /* 0x000000141858723c */ /* 0x044fe20000041858 */
[----:B------:R-:W2:Y:S04]  /*c490*/  MUFU.EX2 R44, R44 ;  /* 0x0000002c002c7308 */ /* 0x000ea80000000800 */
[----:B------:R-:W-:Y:S01]  /*c4a0*/  FMUL R33, R60, UR4 ;  /* 0x000000043c217c20 */ /* 0x000fe20008400000 */
[C---:B------:R-:W-:Y:S01]  /*c4b0*/  HMMA.16816.F32.BF16 R92, R24.reuse, R22, R92 ;  /* 0x00000016185c723c */ /* 0x040fe2000004185c */
[----:B------:R-:W-:Y:S04]  /*c4c0*/  LDSM.16.MT88.4 R20, [R211+0x13000] ;  /* 0x01300000d314783b */ /* 0x000fe80000004200 */
[----:B------:R-:W-:Y:S01]  /*c4d0*/  FADD R47, -R153, R32 ;  /* 0x00000020992f7221 */ /* 0x000fe20000000100 */
[C---:B------:R-:W-:Y:S04]  /*c4e0*/  HMMA.16816.F32.BF16 R12, R24.reuse, R36, R12 ;  /* 0x00000024180c723c */ /* 0x040fe8000004180c */
[----:B------:R-:W-:Y:S01]  /*c4f0*/  FSETP.GEU.AND P1, PT, R47, -126, PT ;  /* 0xc2fc00002f00780b */ /* 0x000fe20003f2e000 */
[----:B------:R-:W-:Y:S01]  /*c500*/  FADD R48, -R152, R33 ;  /* 0x0000002198307221 */ /* 0x000fe20000000100 */
[C---:B------:R-:W-:Y:S01]  /*c510*/  HMMA.16816.F32.BF16 R96, R24.reuse, R38, R96 ;  /* 0x000000261860723c */ /* 0x040fe20000041860 */
[----:B------:R-:W3:Y:S03]  /*c520*/  LDSM.16.MT88.4 R32, [R212+0x13000] ;  /* 0x01300000d420783b */ /* 0x000ee60000004200 */
[----:B------:R-:W-:Y:S01]  /*c530*/  FSETP.GEU.AND P6, PT, R48, -126, PT ;  /* 0xc2fc00003000780b */ /* 0x000fe20003fce000 */
[----:B------:R-:W-:Y:S01]  /*c540*/  FMUL R49, R61, UR4 ;  /* 0x000000043d317c20 */ /* 0x000fe20008400000 */
[C---:B-1----:R-:W-:Y:S03]  /*c550*/  HMMA.16816.F32.BF16 R100, R24.reuse, R28, R100 ;  /* 0x0000001c1864723c */ /* 0x042fe60000041864 */
[----:B------:R-:W1:Y:S02]  /*c560*/  LDSM.16.MT88.4 R36, [R215+0xf800] ;  /* 0x00f80000d724783b */ /* 0x000e640000004200 */
[----:B------:R-:W-:Y:S01]  /*c570*/  FMUL R51, R64, UR4 ;  /* 0x0000000440337c20 */ /* 0x000fe20008400000 */
[C---:B------:R-:W-:Y:S05]  /*c580*/  HMMA.16816.F32.BF16 R16, R24.reuse, R30, R16 ;  /* 0x0000001e1810723c */ /* 0x040fea0000041810 */
[C---:B------:R-:W-:Y:S01]  /*c590*/  FADD R49, -R152.reuse, R49 ;  /* 0x0000003198317221 */ /* 0x040fe20000000100 */
[C---:B------:R-:W-:Y:S01]  /*c5a0*/  FADD R50, -R152.reuse, R65 ;  /* 0x0000004198327221 */ /* 0x040fe20000000100 */
[----:B------:R-:W-:Y:S01]  /*c5b0*/  FADD R51, -R152, R51 ;  /* 0x0000003398337221 */ /* 0x000fe20000000100 */
[----:B--2---:R-:W-:Y:S02]  /*c5c0*/  @!P4 FMUL R44, R44, R44 ;  /* 0x0000002c2c2cc220 */ /* 0x004fe40000400000 */
[----:B------:R-:W-:Y:S01]  /*c5d0*/  FSETP.GEU.AND P5, PT, R49, -126, PT ;  /* 0xc2fc00003100780b */ /* 0x000fe20003fae000 */
[----:B------:R-:W-:Y:S01]  /*c5e0*/  @!P3 FMUL R45, R45, R45 ;  /* 0x0000002d2d2db220 */ /* 0x000fe20000400000 */
[----:B------:R-:W-:Y:S01]  /*c5f0*/  FSETP.GEU.AND P4, PT, R50, -126, PT ;  /* 0xc2fc00003200780b */ /* 0x000fe20003f8e000 */
[----:B------:R-:W-:Y:S01]  /*c600*/  @!P2 FMUL R46, R46, 0.5 ;  /* 0x3f0000002e2ea820 */ /* 0x000fe20000400000 */
[----:B------:R-:W-:Y:S01]  /*c610*/  FSETP.GEU.AND P3, PT, R51, -126, PT ;  /* 0xc2fc00003300780b */ /* 0x000fe20003f6e000 */
[----:B------:R-:W-:Y:S01]  /*c620*/  @!P1 FMUL R47, R47, 0.5 ;  /* 0x3f0000002f2f9820 */ /* 0x000fe20000400000 */
[----:B------:R-:W-:Y:S01]  /*c630*/  @!P6 FMUL R48, R48, 0.5 ;  /* 0x3f0000003030e820 */ /* 0x000fe20000400000 */
[----:B------:R-:W-:Y:S01]  /*c640*/  F2FP.BF16.F32.PACK_AB R29, R45, R44 ;  /* 0x0000002c2d1d723e */ /* 0x000fe200000010ff */
[----:B------:R-:W-:Y:S01]  /*c650*/  FADD R0, R54, R173 ;  /* 0x000000ad36007221 */ /* 0x000fe20000000000 */
[----:B------:R-:W2:Y:S01]  /*c660*/  MUFU.EX2 R46, R46 ;  /* 0x0000002e002e7308 */ /* 0x000ea20000000800 */
[----:B------:R-:W-:Y:S02]  /*c670*/  FADD R56, R56, R177 ;  /* 0x000000b138387221 */ /* 0x000fe40000000000 */
[----:B------:R-:W-:Y:S01]  /*c680*/  FADD R0, R55, R0 ;  /* 0x0000000037007221 */ /* 0x000fe20000000000 */
[----:B------:R-:W-:Y:S01]  /*c690*/  @!P5 FMUL R49, R49, 0.5 ;  /* 0x3f0000003131d820 */ /* 0x000fe20000400000 */
[----:B------:R-:W-:Y:S01]  /*c6a0*/  FADD R57, R57, R56 ;  /* 0x0000003839397221 */ /* 0x000fe20000000000 */
[----:B------:R-:W-:Y:S01]  /*c6b0*/  @!P4 FMUL R50, R50, 0.5 ;  /* 0x3f0000003232c820 */ /* 0x000fe20000400000 */
[----:B------:R-:W-:Y:S01]  /*c6c0*/  FADD R53, R53, R0 ;  /* 0x0000000035357221 */ /* 0x000fe20000000000 */
[----:B------:R-:W-:Y:S02]  /*c6d0*/  @!P3 FMUL R51, R51, 0.5 ;  /* 0x3f0000003333b820 */ /* 0x000fe40000400000 */
[----:B------:R-:W4:Y:S01]  /*c6e0*/  MUFU.EX2 R47, R47 ;  /* 0x0000002f002f7308 */ /* 0x000f220000000800 */
[C---:B---3--:R-:W-:Y:S03]  /*c6f0*/  HMMA.16816.F32.BF16 R104, R24.reuse, R32, R104 ;  /* 0x000000201868723c */ /* 0x048fe60000041868 */
[----:B------:R-:W-:Y:S01]  /*c700*/  FADD R58, R58, R57 ;  /* 0x000000393a3a7221 */ /* 0x000fe20000000000 */
[----:B------:R-:W-:Y:S01]  /*c710*/  MOV R0, R145 ;  /* 0x0000009100007202 */ /* 0x000fe20000000f00 */
[----:B------:R-:W-:Y:S01]  /*c720*/  FADD R53, R52, R53 ;  /* 0x0000003534357221 */ /* 0x000fe20000000000 */
[C---:B------:R-:W-:Y:S03]  /*c730*/  HMMA.16816.F32.BF16 R108, R24.reuse, R34, R108 ;  /* 0x00000022186c723c */ /* 0x040fe6000004186c */
[----:B------:R-:W3:Y:S01]  /*c740*/  MUFU.EX2 R48, R48 ;  /* 0x0000003000307308 */ /* 0x000ee20000000800 */
[----:B------:R-:W5:Y:S01]  /*c750*/  LDSM.16.MT88.4 R32, [R212+0xf800] ;  /* 0x00f80000d420783b */ /* 0x000f620000004200 */
[----:B--2---:R-:W-:Y:S01]  /*c760*/  @!P2 FMUL R46, R46, R46 ;  /* 0x0000002e2e2ea220 */ /* 0x004fe20000400000 */
[C---:B------:R-:W-:Y:S07]  /*c770*/  HMMA.16816.F32.BF16 R112, R24.reuse, R20, R112 ;  /* 0x000000141870723c */ /* 0x040fee0000041870 */
[----:B------:R-:W2:Y:S01]  /*c780*/  MUFU.EX2 R49, R49 ;  /* 0x0000003100317308 */ /* 0x000ea20000000800 */
[----:B----4-:R-:W-:Y:S01]  /*c790*/  @!P1 FMUL R47, R47, R47 ;  /* 0x0000002f2f2f9220 */ /* 0x010fe20000400000 */
[----:B------:R-:W-:Y:S01]  /*c7a0*/  HMMA.16816.F32.BF16 R116, R24, R22, R116 ;  /* 0x000000161874723c */ /* 0x000fe20000041874 */
[----:B------:R-:W4:Y:S02]  /*c7b0*/  LDSM.16.MT88.4 R20, [R211+0xf800] ;  /* 0x00f80000d314783b */ /* 0x000f240000004200 */
[----:B------:R-:W-:Y:S05]  /*c7c0*/  ISETP.GT.AND P1, PT, R238, RZ, PT ;  /* 0x000000ffee00720c */ /* 0x000fea0003f24270 */
[----:B------:R-:W1:Y:S03]  /*c7d0*/  MUFU.EX2 R50, R50 ;  /* 0x0000003200327308 */ /* 0x000e660000000800 */
[----:B---3--:R-:W-:Y:S01]  /*c7e0*/  @!P6 FMUL R48, R48, R48 ;  /* 0x000000303030e220 */ /* 0x008fe20000400000 */
[----:B------:R-:W-:Y:S01]  /*c7f0*/  F2FP.BF16.F32.PACK_AB R31, R47, R46 ;  /* 0x0000002e2f1f723e */ /* 0x000fe200000010ff */
[----:B------:R-:W-:Y:S01]  /*c800*/  FADD R59, R59, R58 ;  /* 0x0000003a3b3b7221 */ /* 0x000fe20000000000 */
[----:B------:R-:W-:Y:S01]  /*c810*/  LDSM.16.MT88.4 R24, [R212+0x13800] ;  /* 0x01380000d418783b */ /* 0x000fe20000004200 */
[----:B------:R-:W-:Y:S01]  /*c820*/  IADD3 R238, R238, -0x1, RZ ;  /* 0xffffffffeeee7810 */ /* 0x000fe20007ffe0ff */
[----:B------:R-:W-:Y:S02]  /*c830*/  FADD R44, R44, R53 ;  /* 0x000000352c2c7221 */ /* 0x000fe40000000000 */
[----:B------:R-:W3:Y:S01]  /*c840*/  MUFU.EX2 R51, R51 ;  /* 0x0000003300337308 */ /* 0x000ee20000000800 */
[----:B--2---:R-:W-:Y:S01]  /*c850*/  @!P5 FMUL R49, R49, R49 ;  /* 0x000000313131d220 */ /* 0x004fe20000400000 */
[----:B------:R-:W-:Y:S04]  /*c860*/  FADD R45, R45, R44 ;  /* 0x0000002c2d2d7221 */ /* 0x000fe80000000000 */
[C---:B------:R-:W-:Y:S01]  /*c870*/  F2FP.BF16.F32.PACK_AB R28, R49.reuse, R48 ;  /* 0x00000030311c723e */ /* 0x040fe200000010ff */
[----:B------:R-:W-:Y:S01]  /*c880*/  FADD R48, R48, R59 ;  /* 0x0000003b30307221 */ /* 0x000fe20000000000 */
[----:B------:R-:W-:Y:S01]  /*c890*/  FADD R46, R46, R45 ;  /* 0x0000002d2e2e7221 */ /* 0x000fe20000000000 */
[----:B-1----:R-:W-:Y:S02]  /*c8a0*/  @!P4 FMUL R50, R50, R50 ;  /* 0x000000323232c220 */ /* 0x002fe40000400000 */
[----:B------:R-:W-:Y:S01]  /*c8b0*/  FADD R48, R49, R48 ;  /* 0x0000003031307221 */ /* 0x000fe20000000000 */
[----:B------:R-:W-:Y:S01]  /*c8c0*/  FADD R239, R47, R46 ;  /* 0x0000002e2fef7221 */ /* 0x000fe20000000000 */
[----:B---3--:R-:W-:Y:S05]  /*c8d0*/  @!P3 FMUL R51, R51, R51 ;  /* 0x000000333333b220 */ /* 0x008fea0000400000 */
[C---:B------:R-:W-:Y:S01]  /*c8e0*/  F2FP.BF16.F32.PACK_AB R30, R50.reuse, R51 ;  /* 0x00000033321e723e */ /* 0x040fe200000010ff */
[----:B------:R-:W-:Y:S04]  /*c8f0*/  FADD R51, R51, R48 ;  /* 0x0000003033337221 */ /* 0x000fe80000000000 */
[----:B------:R-:W-:Y:S02]  /*c900*/  FADD R241, R50, R51 ;  /* 0x0000003332f17221 */ /* 0x000fe40000000000 */
[C---:B------:R-:W-:Y:S01]  /*c910*/  HMMA.16816.F32.BF16 R128, R28.reuse, R36, R8 ;  /* 0x000000241c80723c */ /* 0x040fe20000041808 */
[----:B------:R-:W1:Y:S05]  /*c920*/  LDSM.16.MT88.4 R8, [R215+0x13800] ;  /* 0x01380000d708783b */ /* 0x000e6a0000004200 */
[C---:B------:R-:W-:Y:S06]  /*c930*/  HMMA.16816.F32.BF16 R68, R28.reuse, R38, R68 ;  /* 0x000000261c44723c */ /* 0x040fec0000041844 */
[C---:B------:R-:W-:Y:S06]  /*c940*/  HMMA.16816.F32.BF16 R72, R28.reuse, R40, R72 ;  /* 0x000000281c48723c */ /* 0x040fec0000041848 */
[C---:B------:R-:W-:Y:S06]  /*c950*/  HMMA.16816.F32.BF16 R76, R28.reuse, R42, R76 ;  /* 0x0000002a1c4c723c */ /* 0x040fec000004184c */
[C---:B-----5:R-:W-:Y:S06]  /*c960*/  HMMA.16816.F32.BF16 R80, R28.reuse, R32, R80 ;  /* 0x000000201c50723c */ /* 0x060fec0000041850 */
[C---:B------:R-:W-:Y:S06]  /*c970*/  HMMA.16816.F32.BF16 R84, R28.reuse, R34, R84 ;  /* 0x000000221c54723c */ /* 0x040fec0000041854 */
[C---:B----4-:R-:W-:Y:S06]  /*c980*/  HMMA.16816.F32.BF16 R88, R28.reuse, R20, R88 ;  /* 0x000000141c58723c */ /* 0x050fec0000041858 */
[C---:B------:R-:W-:Y:S01]  /*c990*/  HMMA.16816.F32.BF16 R92, R28.reuse, R22, R92 ;  /* 0x000000161c5c723c */ /* 0x040fe2000004185c */
[----:B------:R-:W2:Y:S05]  /*c9a0*/  LDSM.16.MT88.4 R20, [R211+0x13800] ;  /* 0x01380000d314783b */ /* 0x000eaa0000004200 */
[C---:B-1----:R-:W-:Y:S06]  /*c9b0*/  HMMA.16816.F32.BF16 R124, R28.reuse, R8, R12 ;  /* 0x000000081c7c723c */ /* 0x042fec000004180c */
[C---:B------:R-:W-:Y:S06]  /*c9c0*/  HMMA.16816.F32.BF16 R96, R28.reuse, R10, R96 ;  /* 0x0000000a1c60723c */ /* 0x040fec0000041860 */
[C---:B------:R-:W-:Y:S06]  /*c9d0*/  HMMA.16816.F32.BF16 R100, R28.reuse, R120, R100 ;  /* 0x000000781c64723c */ /* 0x040fec0000041864 */
[C---:B------:R-:W-:Y:S06]  /*c9e0*/  HMMA.16816.F32.BF16 R120, R28.reuse, R122, R16 ;  /* 0x0000007a1c78723c */ /* 0x040fec0000041810 */
[C---:B------:R-:W-:Y:S06]  /*c9f0*/  HMMA.16816.F32.BF16 R104, R28.reuse, R24, R104 ;  /* 0x000000181c68723c */ /* 0x040fec0000041868 */
[C---:B------:R-:W-:Y:S06]  /*ca00*/  HMMA.16816.F32.BF16 R108, R28.reuse, R26, R108 ;  /* 0x0000001a1c6c723c */ /* 0x040fec000004186c */
[C---:B--2---:R-:W-:Y:S06]  /*ca10*/  HMMA.16816.F32.BF16 R112, R28.reuse, R20, R112 ;  /* 0x000000141c70723c */ /* 0x044fec0000041870 */
[----:B------:R-:W-:Y:S01]  /*ca20*/  HMMA.16816.F32.BF16 R116, R28, R22, R116 ;  /* 0x000000161c74723c */ /* 0x000fe20000041874 */
[----:B------:R-:W-:Y:S01]  /*ca30*/  @!UPT UIADD3 URZ, URZ, URZ, URZ ;  /* 0x0000003f3f3ff290 */ /* 0x000fe2000fffe03f */
[----:B------:R-:W-:Y:S11]  /*ca40*/  @!UPT UIADD3 URZ, URZ, URZ, URZ ;  /* 0x0000003f3f3ff290 */ /* 0x000ff6000fffe03f */
[----:B------:R-:W-:Y:S11]  /*ca50*/  @P1 BRA `(.L_x_858) ;  /* 0xffffffb000901947 */ /* 0x000ff6000383ffff */
.L_x_854:
[----:B------:R-:W1:Y:S01]  /*ca60*/  SHFL.BFLY PT, R2, R241, 0x2, 0x1f ;  /* 0x0c401f00f1027f89 */ /* 0x000e6200000e0000 */
[----:B------:R-:W-:Y:S01]  /*ca70*/  BSSY B2, `(.L_x_859) ;  /* 0x0000023000027945 */ /* 0x000fe20003800000 */
[----:B------:R-:W-:Y:S02]  /*ca80*/  MOV R13, 0x7f800000 ;  /* 0x7f800000000d7802 */ /* 0x000fe40000000f00 */
[----:B------:R-:W2:Y:S01]  /*ca90*/  SHFL.BFLY PT, R4, R239, 0x2, 0x1f ;  /* 0x0c401f00ef047f89 */ /* 0x000ea200000e0000 */
[----:B------:R-:W-:Y:S02]  /*caa0*/  MOV R12, 0x3f800000 ;  /* 0x3f800000000c7802 */ /* 0x000fe40000000f00 */
[----:B------:R-:W-:Y:S02]  /*cab0*/  MOV R0, 0x3f800000 ;  /* 0x3f80000000007802 */ /* 0x000fe40000000f00 */
[----:B------:R-:W-:Y:S01]  /*cac0*/  MOV R10, 0x7f800000 ;  /* 0x7f800000000a7802 */ /* 0x000fe20000000f00 */
[----:B-1----:R-:W-:Y:S01]  /*cad0*/  FADD R2, R2, R241 ;  /* 0x000000f102027221 */ /* 0x002fe20000000000 */
[----:B--2---:R-:W-:-:S04]  /*cae0*/  FADD R4, R4, R239 ;  /* 0x000000ef04047221 */ /* 0x004fc80000000000 */
[----:B------:R-:W1:Y:S04]  /*caf0*/  SHFL.BFLY PT, R7, R2, 0x1, 0x1f ;  /* 0x0c201f0002077f89 */ /* 0x000e6800000e0000 */
[----:B------:R-:W2:Y:S01]  /*cb00*/  SHFL.BFLY PT, R3, R4, 0x1, 0x1f ;  /* 0x0c201f0004037f89 */ /* 0x000ea200000e0000 */
[C---:B-1----:R-:W-:Y:S01]  /*cb10*/  FSETP.NE.AND P0, PT, R2.reuse, -R7, PT ;  /* 0x800000070200720b */ /* 0x042fe20003f05000 */
[----:B------:R-:W-:Y:S01]  /*cb20*/  FADD R7, R2, R7 ;  /* 0x0000000702077221 */ /* 0x000fe20000000000 */
[----:B--2---:R-:W-:-:S11]  /*cb30*/  FADD R14, R4, R3 ;  /* 0x00000003040e7221 */ /* 0x004fd60000000000 */
[----:B------:R-:W-:Y:S05]  /*cb40*/  @!P0 BRA `(.L_x_860) ;  /* 0x0000000000548947 */ /* 0x000fea0003800000 */
[----:B------:R-:W-:Y:S01]  /*cb50*/  VIADD R0, R7, 0x1800000 ;  /* 0x0180000007007836 */ /* 0x000fe20000000000 */
[----:B------:R-:W-:Y:S04]  /*cb60*/  BSSY B1, `(.L_x_861) ;  /* 0x000000c000017945 */ /* 0x000fe80003800000 */
[----:B------:R-:W-:-:S04]  /*cb70*/  LOP3.LUT R0, R0, 0x7f800000, RZ, 0xc0, !PT ;  /* 0x7f80000000007812 */ /* 0x000fc800078ec0ff */
[----:B------:R-:W-:-:S13]  /*cb80*/  ISETP.GT.U32.AND P0, PT, R0, 0x1ffffff, PT ;  /* 0x01ffffff0000780c */ /* 0x000fda0003f04070 */
[----:B------:R-:W-:Y:S05]  /*cb90*/  @P0 BRA `(.L_x_862) ;  /* 0x0000000000100947 */ /* 0x000fea0003800000 */
[----:B------:R-:W-:Y:S02]  /*cba0*/  MOV R6, 0xcbc0 ;  /* 0x0000cbc000067802 */ /* 0x000fe40000000f00 */
[----:B------:R-:W-:Y:S05]  /*cbb0*/  CALL.REL.NOINC `($__internal_14_$__cuda_sm20_rcp_rn_f32_slowpath) ;  /* 0x0000001400847944 */ /* 0x000fea0003c00000 */
[----:B------:R-:W-:Y:S01]  /*cbc0*/  MOV R0, R2 ;  /* 0x0000000200007202 */ /* 0x000fe20000000f00 */
[----:B------:R-:W-:Y:S05]  /*cbd0*/  BRA `(.L_x_863) ;  /* 0x0000000000107947 */ /* 0x000fea0003800000 */
.L_x_862:
[----:B------:R-:W1:Y:S02]  /*cbe0*/  MUFU.RCP R2, R7 ;  /* 0x0000000700027308 */ /* 0x000e640000001000 */
[----:B-1----:R-:W-:-:S04]  /*cbf0*/  FFMA R0, R7, R2, -1 ;  /* 0xbf80000007007423 */ /* 0x002fc80000000002 */
[----:B------:R-:W-:-:S04]  /*cc00*/  FADD.FTZ R0, -R0, -RZ ;  /* 0x800000ff00007221 */ /* 0x000fc80000010100 */
[----:B------:R-:W-:-:S07]  /*cc10*/  FFMA R0, R2, R0, R2 ;  /* 0x0000000002007223 */ /* 0x000fce0000000002 */
.L_x_863:
[----:B------:R-:W-:Y:S05]  /*cc20*/  BSYNC B1 ;  /* 0x0000000000017941 */ /* 0x000fea0003800000 */
.L_x_861:
[----:B------:R-:W-:Y:S01]  /*cc30*/  FSETP.GEU.AND P0, PT, |R7|, 1.175494350822287508e-38, PT ;  /* 0x008000000700780b */ /* 0x000fe20003f0e200 */
[----:B------:R-:W-:-:S12]  /*cc40*/  ULDC UR4, c[0x0][0x2e8] ;  /* 0x0000ba0000047ab9 */ /* 0x000fd80000000800 */
[----:B------:R-:W-:-:S04]  /*cc50*/  @!P0 FMUL R7, R7, 16777216 ;  /* 0x4b80000007078820 */ /* 0x000fc80000400000 */
[----:B------:R-:W1:Y:S02]  /*cc60*/  MUFU.LG2 R10, R7 ;  /* 0x00000007000a7308 */ /* 0x000e640000000c00 */
[----:B-1----:R-:W-:-:S04]  /*cc70*/  @!P0 FADD R10, R10, -24 ;  /* 0xc1c000000a0a8421 */ /* 0x002fc80000000000 */
[----:B------:R-:W-:-:S04]  /*cc80*/  FMUL R10, R10, 0.69314718246459960938 ;  /* 0x3f3172180a0a7820 */ /* 0x000fc80000400000 */
[----:B------:R-:W-:-:S07]  /*cc90*/  FFMA R10, R145, UR4, R10 ;  /* 0x00000004910a7c23 */ /* 0x000fce000800000a */
.L_x_860:
[----:B------:R-:W-:Y:S05]  /*cca0*/  BSYNC B2 ;  /* 0x0000000000027941 */ /* 0x000fea0003800000 */
.L_x_859:
[----:B------:R-:W-:Y:S01]  /*ccb0*/  FSETP.NE.AND P0, PT, R4, -R3, PT ;  /* 0x800000030400720b */ /* 0x000fe20003f05000 */
[----:B------:R-:W-:Y:S01]  /*ccc0*/  BSSY B2, `(.L_x_864) ;  /* 0x0000038000027945 */ /* 0x000fe20003800000 */
[C---:B------:R-:W-:Y:S01]  /*ccd0*/  FMUL R128, R0.reuse, R128 ;  /* 0x0000008000807220 */ /* 0x040fe20000400000 */
        /* <DEDUP_REMOVED lines=30> */
[----:B------:R-:W-:Y:S01]  /*cec0*/  FMUL R117, R0, R117 ;  /* 0x0000007500757220 */ /* 0x000fe20000400000 */
[----:B------:R-:W-:Y:S06]  /*ced0*/  @!P0 BRA `(.L_x_865) ;  /* 0x0000000000588947 */ /* 0x000fec0003800000 */
[----:B------:R-:W-:Y:S01]  /*cee0*/  VIADD R0, R14, 0x1800000 ;  /* 0x018000000e007836 */ /* 0x000fe20000000000 */
[----:B------:R-:W-:Y:S04]  /*cef0*/  BSSY B1, `(.L_x_866) ;  /* 0x000000c000017945 */ /* 0x000fe80003800000 */
[----:B------:R-:W-:-:S04]  /*cf00*/  LOP3.LUT R0, R0, 0x7f800000, RZ, 0xc0, !PT ;  /* 0x7f80000000007812 */ /* 0x000fc800078ec0ff */
[----:B------:R-:W-:-:S13]  /*cf10*/  ISETP.GT.U32.AND P0, PT, R0, 0x1ffffff, PT ;  /* 0x01ffffff0000780c */ /* 0x000fda0003f04070 */
[----:B------:R-:W-:Y:S05]  /*cf20*/  @P0 BRA `(.L_x_867) ;  /* 0x0000000000100947 */ /* 0x000fea0003800000 */
[----:B------:R-:W-:Y:S02]  /*cf30*/  MOV R7, R14 ;  /* 0x0000000e00077202 */ /* 0x000fe40000000f00 */
[----:B------:R-:W-:Y:S02]  /*cf40*/  MOV R6, 0xcf60 ;  /* 0x0000cf6000067802 */ /* 0x000fe40000000f00 */
[----:B------:R-:W-:Y:S05]  /*cf50*/  CALL.REL.NOINC `($__internal_14_$__cuda_sm20_rcp_rn_f32_slowpath) ;  /* 0x00000010009c7944 */ /* 0x000fea0003c00000 */
[----:B------:R-:W-:Y:S05]  /*cf60*/  BRA `(.L_x_868) ;  /* 0x0000000000107947 */ /* 0x000fea0003800000 */
.L_x_867:
[----:B------:R-:W1:Y:S02]  /*cf70*/  MUFU.RCP R3, R14 ;  /* 0x0000000e00037308 */ /* 0x000e640000001000 */
[----:B-1----:R-:W-:-:S04]  /*cf80*/  FFMA R0, R14, R3, -1 ;  /* 0xbf8000000e007423 */ /* 0x002fc80000000003 */
[----:B------:R-:W-:-:S04]  /*cf90*/  FADD.FTZ R0, -R0, -RZ ;  /* 0x800000ff00007221 */ /* 0x000fc80000010100 */
[----:B------:R-:W-:-:S07]  /*cfa0*/  FFMA R2, R3, R0, R3 ;  /* 0x0000000003027223 */ /* 0x000fce0000000003 */
.L_x_868:
[----:B------:R-:W-:Y:S05]  /*cfb0*/  BSYNC B1 ;  /* 0x0000000000017941 */ /* 0x000fea0003800000 */
.L_x_866:
[----:B------:R-:W-:Y:S01]  /*cfc0*/  FSETP.GEU.AND P0, PT, |R14|, 1.175494350822287508e-38, PT ;  /* 0x008000000e00780b */ /* 0x000fe20003f0e200 */
[----:B------:R-:W-:Y:S01]  /*cfd0*/  ULDC UR4, c[0x0][0x2e8] ;  /* 0x0000ba0000047ab9 */ /* 0x000fe20000000800 */
[----:B------:R-:W-:-:S11]  /*cfe0*/  MOV R12, R2 ;  /* 0x00000002000c7202 */ /* 0x000fd60000000f00 */
[----:B------:R-:W-:-:S04]  /*cff0*/  @!P0 FMUL R14, R14, 16777216 ;  /* 0x4b8000000e0e8820 */ /* 0x000fc80000400000 */
[----:B------:R-:W1:Y:S02]  /*d000*/  MUFU.LG2 R13, R14 ;  /* 0x0000000e000d7308 */ /* 0x000e640000000c00 */
[----:B-1----:R-:W-:-:S04]  /*d010*/  @!P0 FADD R13, R13, -24 ;  /* 0xc1c000000d0d8421 */ /* 0x002fc80000000000 */
[----:B------:R-:W-:-:S04]  /*d020*/  FMUL R13, R13, 0.69314718246459960938 ;  /* 0x3f3172180d0d7820 */ /* 0x000fc80000400000 */
[----:B------:R-:W-:-:S07]  /*d030*/  FFMA R13, R144, UR4, R13 ;  /* 0x00000004900d7c23 */ /* 0x000fce000800000d */
.L_x_865:
[----:B------:R-:W-:Y:S05]  /*d040*/  BSYNC B2 ;  /* 0x0000000000027941 */ /* 0x000fea0003800000 */
.L_x_864:
[----:B------:R-:W1:Y:S01]  /*d050*/  S2R R0, SR_TID.X ;  /* 0x0000000000007919 */ /* 0x000e620000002100 */
[----:B------:R-:W2:Y:S01]  /*d060*/  S2UR UR4, SR_CgaCtaId ;  /* 0x00000000000479c3 */ /* 0x000ea20000008800 */
[----:B------:R-:W-:Y:S01]  /*d070*/  UMOV UR5, 0x400 ;  /* 0x0000040000057882 */ /* 0x000fe20000000000 */
        /* <DEDUP_REMOVED lines=10> */
[----:B------:R-:W-:Y:S01]  /*d120*/  F2FP.BF16.F32.PACK_AB R128, R129, R128 ;  /* 0x000000808180723e */ /* 0x000fe200000010ff */
[C---:B------:R-:W-:Y:S01]  /*d130*/  FMUL R87, R12.reuse, R87 ;  /* 0x000000570c577220 */ /* 0x040fe20000400000 */
[C---:B------:R-:W-:Y:S01]  /*d140*/  FMUL R86, R12.reuse, R86 ;  /* 0x000000560c567220 */ /* 0x040fe20000400000 */
[----:B------:R-:W-:Y:S01]  /*d150*/  F2FP.BF16.F32.PACK_AB R130, R131, R130 ;  /* 0x000000828382723e */ /* 0x000fe200000010ff */
        /* <DEDUP_REMOVED lines=8> */
[----:B--2---:R-:W-:Y:S01]  /*d1e0*/  ULEA UR4, UR4, UR5, 0x18 ;  /* 0x0000000504047291 */ /* 0x004fe2000f8ec03f */
[----:B------:R-:W-:Y:S01]  /*d1f0*/  F2FP.BF16.F32.PACK_AB R76, R77, R76 ;  /* 0x0000004c4d4c723e */ /* 0x000fe200000010ff */
[C---:B------:R-:W-:Y:S01]  /*d200*/  FMUL R127, R12.reuse, R127 ;  /* 0x0000007f0c7f7220 */ /* 0x040fe20000400000 */
[C---:B------:R-:W-:Y:S01]  /*d210*/  FMUL R126, R12.reuse, R126 ;  /* 0x0000007e0c7e7220 */ /* 0x040fe20000400000 */
[----:B------:R-:W-:Y:S01]  /*d220*/  F2FP.BF16.F32.PACK_AB R78, R79, R78 ;  /* 0x0000004e4f4e723e */ /* 0x000fe200000010ff */
[C---:B------:R-:W-:Y:S01]  /*d230*/  FMUL R99, R12.reuse, R99 ;  /* 0x000000630c637220 */ /* 0x040fe20000400000 */
[----:B------:R-:W-:Y:S01]  /*d240*/  F2FP.BF16.F32.PACK_AB R80, R81, R80 ;  /* 0x000000505150723e */ /* 0x000fe200000010ff */
[C---:B------:R-:W-:Y:S01]  /*d250*/  FMUL R98, R12.reuse, R98 ;  /* 0x000000620c627220 */ /* 0x040fe20000400000 */
[----:B-1----:R-:W-:Y:S01]  /*d260*/  SHF.R.S32.HI R3, RZ, 0x1f, R0 ;  /* 0x0000001fff037819 */ /* 0x002fe20000011400 */
[C---:B------:R-:W-:Y:S01]  /*d270*/  FMUL R103, R12.reuse, R103 ;  /* 0x000000670c677220 */ /* 0x040fe20000400000 */
[----:B------:R-:W-:Y:S01]  /*d280*/  F2FP.BF16.F32.PACK_AB R82, R83, R82 ;  /* 0x000000525352723e */ /* 0x000fe200000010ff */
[C---:B------:R-:W-:Y:S01]  /*d290*/  FMUL R102, R12.reuse, R102 ;  /* 0x000000660c667220 */ /* 0x040fe20000400000 */
[CC--:B------:R-:W-:Y:S01]  /*d2a0*/  LEA.HI R2, R3.reuse, R0.reuse, RZ, 0x2 ;  /* 0x0000000003027211 */ /* 0x0c0fe200078f10ff */
[C---:B------:R-:W-:Y:S01]  /*d2b0*/  FMUL R123, R12.reuse, R123 ;  /* 0x0000007b0c7b7220 */ /* 0x040fe20000400000 */
[----:B------:R-:W-:Y:S01]  /*d2c0*/  LEA.HI R3, R3, R0, RZ, 0x5 ;  /* 0x0000000003037211 */ /* 0x000fe200078f28ff */
[C---:B------:R-:W-:Y:S01]  /*d2d0*/  FMUL R122, R12.reuse, R122 ;  /* 0x0000007a0c7a7220 */ /* 0x040fe20000400000 */
[--C-:B------:R-:W-:Y:S01]  /*d2e0*/  SHF.R.S32.HI R5, RZ, 0x2, R2.reuse ;  /* 0x00000002ff057819 */ /* 0x100fe20000011402 */
[C---:B------:R-:W-:Y:S01]  /*d2f0*/  FMUL R107, R12.reuse, R107 ;  /* 0x0000006b0c6b7220 */ /* 0x040fe20000400000 */
[----:B------:R-:W-:Y:S01]  /*d300*/  SHF.R.S32.HI R4, RZ, 0x1f, R2 ;  /* 0x0000001fff047819 */ /* 0x000fe20000011402 */
[C---:B------:R-:W-:Y:S01]  /*d310*/  FMUL R106, R12.reuse, R106 ;  /* 0x0000006a0c6a7220 */ /* 0x040fe20000400000 */
[----:B------:R-:W-:Y:S01]  /*d320*/  F2FP.BF16.F32.PACK_AB R84, R85, R84 ;  /* 0x000000545554723e */ /* 0x000fe200000010ff */
[----:B------:R-:W-:Y:S01]  /*d330*/  FMUL R111, R12, R111 ;  /* 0x0000006f0c6f7220 */ /* 0x000fe20000400000 */
[----:B------:R-:W-:Y:S01]  /*d340*/  LEA.HI R4, R4, R5, RZ, 0x3 ;  /* 0x0000000504047211 */ /* 0x000fe200078f18ff */
[C---:B------:R-:W-:Y:S01]  /*d350*/  FMUL R110, R12.reuse, R110 ;  /* 0x0000006e0c6e7220 */ /* 0x040fe20000400000 */
[----:B------:R-:W-:Y:S01]  /*d360*/  F2FP.BF16.F32.PACK_AB R86, R87, R86 ;  /* 0x000000565756723e */ /* 0x000fe200000010ff */
[----:B------:R-:W-:Y:S01]  /*d370*/  FMUL R115, R12, R115 ;  /* 0x000000730c737220 */ /* 0x000fe20000400000 */
[----:B------:R-:W-:Y:S01]  /*d380*/  LOP3.LUT R4, R4, 0xfffffff8, RZ, 0xc0, !PT ;  /* 0xfffffff804047812 */ /* 0x000fe200078ec0ff */
[C---:B------:R-:W-:Y:S01]  /*d390*/  FMUL R114, R12.reuse, R114 ;  /* 0x000000720c727220 */ /* 0x040fe20000400000 */
[----:B------:R-:W-:Y:S01]  /*d3a0*/  F2FP.BF16.F32.PACK_AB R88, R89, R88 ;  /* 0x000000585958723e */ /* 0x000fe200000010ff */
[----:B------:R-:W-:Y:S01]  /*d3b0*/  FMUL R119, R12, R119 ;  /* 0x000000770c777220 */ /* 0x000fe20000400000 */
[----:B------:R-:W-:Y:S01]  /*d3c0*/  F2FP.BF16.F32.PACK_AB R90, R91, R90 ;  /* 0x0000005a5b5a723e */ /* 0x000fe200000010ff */
[----:B------:R-:W-:Y:S01]  /*d3d0*/  IMAD.IADD R4, R5, 0x1, -R4 ;  /* 0x0000000105047824 */ /* 0x000fe200078e0a04 */
[----:B------:R-:W-:Y:S01]  /*d3e0*/  LOP3.LUT R5, R2, 0x3ffffffc, RZ, 0xc0, !PT ;  /* 0x3ffffffc02057812 */ /* 0x000fe200078ec0ff */
[----:B------:R-:W-:Y:S01]  /*d3f0*/  FMUL R12, R12, R118 ;  /* 0x000000760c0c7220 */ /* 0x000fe20000400000 */
[----:B------:R-:W-:Y:S01]  /*d400*/  SHF.R.S32.HI R2, RZ, 0x5, R3 ;  /* 0x00000005ff027819 */ /* 0x000fe20000011403 */
[C---:B------:R-:W-:Y:S01]  /*d410*/  IMAD.SHL.U32 R6, R4.reuse, 0x40, RZ ;  /* 0x0000004004067824 */ /* 0x040fe200078e00ff */
[----:B------:R-:W-:Y:S01]  /*d420*/  LOP3.LUT R7, R4, 0x1, RZ, 0xc0, !PT ;  /* 0x0000000104077812 */ /* 0x000fe200078ec0ff */
[----:B------:R-:W-:Y:S01]  /*d430*/  IMAD.IADD R5, R0, 0x1, -R5 ;  /* 0x0000000100057824 */ /* 0x000fe200078e0a05 */
[----:B------:R-:W-:-:S02]  /*d440*/  F2FP.BF16.F32.PACK_AB R92, R93, R92 ;  /* 0x0000005c5d5c723e */ /* 0x000fc400000010ff */
[----:B------:R-:W-:Y:S01]  /*d450*/  LOP3.LUT R6, R6, 0x1c0, RZ, 0xc0, !PT ;  /* 0x000001c006067812 */ /* 0x000fe200078ec0ff */
[----:B------:R-:W-:Y:S01]  /*d460*/  IMAD R5, R2, 0x200, R5 ;  /* 0x0000020002057824 */ /* 0x000fe200078e0205 */
[----:B------:R-:W-:Y:S02]  /*d470*/  ISETP.NE.U32.AND P0, PT, R7, 0x1, PT ;  /* 0x000000010700780c */ /* 0x000fe40003f05070 */
[----:B------:R-:W-:Y:S02]  /*d480*/  LEA.HI R6, R6, R6, RZ, 0x1d ;  /* 0x0000000606067211 */ /* 0x000fe400078fe8ff */
[----:B------:R-:W-:Y:S01]  /*d490*/  R2P PR, R4, 0x6 ;  /* 0x0000000604007804 */ /* 0x000fe20000000000 */
[----:B------:R-:W-:Y:S01]  /*d4a0*/  IMAD.MOV.U32 R4, RZ, RZ, 0x20 ;  /* 0x00000020ff047424 */ /* 0x000fe200078e00ff */
[----:B------:R-:W-:Y:S01]  /*d4b0*/  F2FP.BF16.F32.PACK_AB R94, R95, R94 ;  /* 0x0000005e5f5e723e */ /* 0x000fe200000010ff */
[----:B------:R-:W-:Y:S01]  /*d4c0*/  IMAD.U32 R5, R5, 0x2, R6 ;  /* 0x0000000205057824 */ /* 0x000fe200078e0006 */
[----:B------:R-:W-:Y:S01]  /*d4d0*/  F2FP.BF16.F32.PACK_AB R124, R125, R124 ;  /* 0x0000007c7d7c723e */ /* 0x000fe200000010ff */
[----:B------:R-:W-:Y:S01]  /*d4e0*/  IMAD.MOV.U32 R6, RZ, RZ, 0x40 ;  /* 0x00000040ff067424 */ /* 0x000fe200078e00ff */
[----:B------:R-:W-:-:S02]  /*d4f0*/  SEL R4, R4, 0xffffffe0, !P1 ;  /* 0xffffffe004047807 */ /* 0x000fc40004800000 */
[----:B------:R-:W-:Y:S01]  /*d500*/  LEA R5, R5, UR4, 0x1 ;  /* 0x0000000405057c11 */ /* 0x000fe2000f8e08ff */
[----:B------:R-:W-:Y:S01]  /*d510*/  ULDC.U8 UR4, c[0x0][0x3d8] ;  /* 0x0000f60000047ab9 */ /* 0x000fe20000000000 */
[----:B------:R-:W-:Y:S02]  /*d520*/  SEL R6, R6, 0xffffffc0, !P2 ;  /* 0xffffffc006067807 */ /* 0x000fe40005000000 */
[----:B------:R-:W-:Y:S01]  /*d530*/  F2FP.BF16.F32.PACK_AB R126, R127, R126 ;  /* 0x0000007e7f7e723e */ /* 0x000fe200000010ff */
[C---:B------:R-:W-:Y:S01]  /*d540*/  VIADD R9, R5.reuse, 0xfffffff0 ;  /* 0xfffffff005097836 */ /* 0x040fe20000000000 */
[----:B------:R-:W-:Y:S01]  /*d550*/  STS [R5], R128 ;  /* 0x0000008005007388 */ /* 0x000fe20000000800 */
[C---:B------:R-:W-:Y:S01]  /*d560*/  @P0 VIADD R9, R5.reuse, 0x10 ;  /* 0x0000001005090836 */ /* 0x040fe20000000000 */
[----:B------:R-:W-:Y:S01]  /*d570*/  ISETP.NE.AND P0, PT, R226, -0x1, PT ;  /* 0xffffffffe200780c */ /* 0x000fe20003f05270 */
[----:B------:R-:W-:Y:S01]  /*d580*/  IMAD.IADD R11, R5, 0x1, R4 ;  /* 0x00000001050b7824 */ /* 0x000fe200078e0204 */
[----:B------:R-:W-:Y:S01]  /*d590*/  STS [R5+0x400], R130 ;  /* 0x0004008205007388 */ /* 0x000fe20000000800 */
[--C-:B------:R-:W-:Y:S01]  /*d5a0*/  IMAD.IADD R15, R4, 0x1, R9.reuse ;  /* 0x00000001040f7824 */ /* 0x100fe200078e0209 */
[----:B------:R-:W-:Y:S01]  /*d5b0*/  F2FP.BF16.F32.PACK_AB R96, R97, R96 ;  /* 0x000000606160723e */ /* 0x000fe200000010ff */
[--C-:B------:R-:W-:Y:S01]  /*d5c0*/  IMAD.IADD R17, R5, 0x1, R6.reuse ;  /* 0x0000000105117824 */ /* 0x100fe200078e0206 */
[----:B------:R-:W-:Y:S01]  /*d5d0*/  STS [R9], R68 ;  /* 0x0000004409007388 */ /* 0x000fe20000000800 */
[----:B------:R-:W-:Y:S01]  /*d5e0*/  IMAD.IADD R19, R6, 0x1, R9 ;  /* 0x0000000106137824 */ /* 0x000fe200078e0209 */
[----:B------:R-:W-:Y:S01]  /*d5f0*/  F2FP.BF16.F32.PACK_AB R98, R99, R98 ;  /* 0x000000626362723e */ /* 0x000fe200000010ff */
[--C-:B------:R-:W-:Y:S01]  /*d600*/  IMAD.IADD R21, R11, 0x1, R6.reuse ;  /* 0x000000010b157824 */ /* 0x100fe200078e0206 */
[----:B------:R-:W-:Y:S01]  /*d610*/  STS [R9+0x400], R70 ;  /* 0x0004004609007388 */ /* 0x000fe20000000800 */
[----:B------:R-:W-:Y:S01]  /*d620*/  IMAD.IADD R23, R15, 0x1, R6 ;  /* 0x000000010f177824 */ /* 0x000fe200078e0206 */
[----:B------:R-:W-:Y:S01]  /*d630*/  F2FP.BF16.F32.PACK_AB R100, R101, R100 ;  /* 0x000000646564723e */ /* 0x000fe200000010ff */
[----:B------:R-:W1:Y:S01]  /*d640*/  @P0 LDC.64 R6, c[0x0][0x298] ;  /* 0x0000a600ff060b82 */ /* 0x000e620000000a00 */
[----:B------:R-:W-:Y:S01]  /*d650*/  STS [R11], R72 ;  /* 0x000000480b007388 */ /* 0x000fe20000000800 */
[----:B------:R-:W-:-:S02]  /*d660*/  F2FP.BF16.F32.PACK_AB R102, R103, R102 ;  /* 0x000000666766723e */ /* 0x000fc400000010ff */
[----:B------:R-:W-:Y:S01]  /*d670*/  F2FP.BF16.F32.PACK_AB R120, R121, R120 ;  /* 0x000000787978723e */ /* 0x000fe200000010ff */
[----:B------:R-:W-:Y:S01]  /*d680*/  STS [R11+0x400], R74 ;  /* 0x0004004a0b007388 */ /* 0x000fe20000000800 */
[----:B------:R-:W-:Y:S02]  /*d690*/  F2FP.BF16.F32.PACK_AB R122, R123, R122 ;  /* 0x0000007a7b7a723e */ /* 0x000fe400000010ff */
[----:B------:R-:W-:Y:S01]  /*d6a0*/  F2FP.BF16.F32.PACK_AB R104, R105, R104 ;  /* 0x000000686968723e */ /* 0x000fe200000010ff */
[----:B------:R-:W-:Y:S01]  /*d6b0*/  STS [R15], R76 ;  /* 0x0000004c0f007388 */ /* 0x000fe20000000800 */
[----:B------:R-:W-:Y:S02]  /*d6c0*/  F2FP.BF16.F32.PACK_AB R106, R107, R106 ;  /* 0x0000006a6b6a723e */ /* 0x000fe400000010ff */
[----:B------:R-:W-:Y:S01]  /*d6d0*/  F2FP.BF16.F32.PACK_AB R108, R109, R108 ;  /* 0x0000006c6d6c723e */ /* 0x000fe200000010ff */
[----:B------:R-:W-:Y:S01]  /*d6e0*/  STS [R15+0x400], R78 ;  /* 0x0004004e0f007388 */ /* 0x000fe20000000800 */
[----:B------:R-:W-:-:S02]  /*d6f0*/  F2FP.BF16.F32.PACK_AB R110, R111, R110 ;  /* 0x0000006e6f6e723e */ /* 0x000fc400000010ff */
[----:B------:R-:W-:Y:S01]  /*d700*/  F2FP.BF16.F32.PACK_AB R112, R113, R112 ;  /* 0x000000707170723e */ /* 0x000fe200000010ff */
[----:B------:R-:W-:Y:S01]  /*d710*/  STS [R17], R80 ;  /* 0x0000005011007388 */ /* 0x000fe20000000800 */
[----:B------:R-:W-:Y:S02]  /*d720*/  F2FP.BF16.F32.PACK_AB R114, R115, R114 ;  /* 0x000000727372723e */ /* 0x000fe400000010ff */
[----:B------:R-:W-:Y:S01]  /*d730*/  F2FP.BF16.F32.PACK_AB R116, R117, R116 ;  /* 0x000000747574723e */ /* 0x000fe200000010ff */
[----:B------:R-:W-:Y:S01]  /*d740*/  STS [R17+0x400], R82 ;  /* 0x0004005211007388 */ /* 0x000fe20000000800 */
[----:B------:R-:W-:Y:S02]  /*d750*/  F2FP.BF16.F32.PACK_AB R12, R119, R12 ;  /* 0x0000000c770c723e */ /* 0x000fe400000010ff */
[----:B------:R-:W-:Y:S01]  /*d760*/  ISETP.NE.AND P1, PT, RZ, UR4, PT ;  /* 0x00000004ff007c0c */ /* 0x000fe2000bf25270 */
[----:B------:R-:W-:Y:S04]  /*d770*/  STS [R19], R84 ;  /* 0x0000005413007388 */ /* 0x000fe80000000800 */
[----:B------:R-:W-:Y:S04]  /*d780*/  STS [R19+0x400], R86 ;  /* 0x0004005613007388 */ /* 0x000fe80000000800 */
[----:B------:R-:W-:Y:S04]  /*d790*/  STS [R21], R88 ;  /* 0x0000005815007388 */ /* 0x000fe80000000800 */
[----:B------:R-:W-:Y:S04]  /*d7a0*/  STS [R21+0x400], R90 ;  /* 0x0004005a15007388 */ /* 0x000fe80000000800 */
[----:B------:R-:W-:Y:S04]  /*d7b0*/  STS [R23], R92 ;  /* 0x0000005c17007388 */ /* 0x000fe80000000800 */
[----:B------:R-:W-:Y:S04]  /*d7c0*/  STS [R23+0x400], R94 ;  /* 0x0004005e17007388 */ /* 0x000fe80000000800 */
[----:B------:R-:W-:Y:S04]  /*d7d0*/  STS [R5+0x2000], R124 ;  /* 0x0020007c05007388 */ /* 0x000fe80000000800 */
[----:B------:R1:W-:Y:S04]  /*d7e0*/  STS [R5+0x2400], R126 ;  /* 0x0024007e05007388 */ /* 0x0003e80000000800 */
[----:B------:R2:W-:Y:S04]  /*d7f0*/  STS [R9+0x2000], R96 ;  /* 0x0020006009007388 */ /* 0x0005e80000000800 */
[----:B------:R2:W-:Y:S04]  /*d800*/  STS [R9+0x2400], R98 ;  /* 0x0024006209007388 */ /* 0x0005e80000000800 */
[----:B------:R2:W-:Y:S04]  /*d810*/  STS [R11+0x2000], R100 ;  /* 0x002000640b007388 */ /* 0x0005e80000000800 */
[----:B------:R2:W-:Y:S04]  /*d820*/  STS [R11+0x2400], R102 ;  /* 0x002400660b007388 */ /* 0x0005e80000000800 */
[----:B------:R2:W-:Y:S04]  /*d830*/  STS [R15+0x2000], R120 ;  /* 0x002000780f007388 */ /* 0x0005e80000000800 */
[----:B------:R2:W-:Y:S01]  /*d840*/  STS [R15+0x2400], R122 ;  /* 0x0024007a0f007388 */ /* 0x0005e20000000800 */
[----:B-1----:R-:W-:-:S03]  /*d850*/  @P0 IMAD.WIDE.U32 R4, R226, R6, RZ ;  /* 0x00000006e2040225 */ /* 0x002fc600078e00ff */
[----:B------:R2:W-:Y:S01]  /*d860*/  STS [R17+0x2000], R104 ;  /* 0x0020006811007388 */ /* 0x0005e20000000800 */
[----:B------:R-:W-:Y:S02]  /*d870*/  @P0 IMAD R7, R226, R7, R5 ;  /* 0x00000007e2070224 */ /* 0x000fe400078e0205 */
[----:B------:R-:W-:Y:S01]  /*d880*/  @P0 IMAD.MOV.U32 R6, RZ, RZ, R4 ;  /* 0x000000ffff060224 */ /* 0x000fe200078e0004 */
[----:B------:R2:W-:Y:S04]  /*d890*/  STS [R17+0x2400], R106 ;  /* 0x0024006a11007388 */ /* 0x0005e80000000800 */
[----:B------:R2:W-:Y:S04]  /*d8a0*/  STS [R19+0x2000], R108 ;  /* 0x0020006c13007388 */ /* 0x0005e80000000800 */
[----:B------:R2:W-:Y:S04]  /*d8b0*/  STS [R19+0x2400], R110 ;  /* 0x0024006e13007388 */ /* 0x0005e80000000800 */
[----:B------:R2:W-:Y:S04]  /*d8c0*/  STS [R21+0x2000], R112 ;  /* 0x0020007015007388 */ /* 0x0005e80000000800 */
[----:B------:R2:W-:Y:S04]  /*d8d0*/  STS [R21+0x2400], R114 ;  /* 0x0024007215007388 */ /* 0x0005e80000000800 */
[----:B------:R2:W-:Y:S04]  /*d8e0*/  STS [R23+0x2000], R116 ;  /* 0x0020007417007388 */ /* 0x0005e80000000800 */
[----:B------:R2:W-:Y:S01]  /*d8f0*/  STS [R23+0x2400], R12 ;  /* 0x0024000c17007388 */ /* 0x0005e20000000800 */
[----:B------:R-:W-:Y:S05]  /*d900*/  @P0 BRA `(.L_x_869) ;  /* 0x0000000000200947 */ /* 0x000fea0003800000 */
[----:B------:R-:W1:Y:S01]  /*d910*/  S2R R7, SR_CTAID.Y ;  /* 0x0000000000077919 */ /* 0x000e620000002600 */
[----:B------:R-:W3:Y:S01]  /*d920*/  LDC.64 R4, c[0x0][0x290] ;  /* 0x0000a400ff047b82 */ /* 0x000ee20000000a00 */
[----:B-12---:R-:W-:-:S05]  /*d930*/  SHF.R.S32.HI R9, RZ, 0x1f, R7 ;  /* 0x0000001fff097819 */ /* 0x006fca0000011407 */
[-C--:B---3--:R-:W-:Y:S02]  /*d940*/  IMAD R6, R9, R4.reuse, RZ ;  /* 0x0000000409067224 */ /* 0x088fe400078e02ff */
[----:B------:R-:W-:-:S04]  /*d950*/  IMAD.WIDE.U32 R8, R7, R4, RZ ;  /* 0x0000000407087225 */ /* 0x000fc800078e00ff */
[----:B------:R-:W-:Y:S01]  /*d960*/  IMAD R5, R7, R5, R6 ;  /* 0x0000000507057224 */ /* 0x000fe200078e0206 */
[----:B------:R-:W-:-:S04]  /*d970*/  MOV R6, R8 ;  /* 0x0000000800067202 */ /* 0x000fc80000000f00 */
[----:B------:R-:W-:Y:S02]  /*d980*/  IADD3 R7, R9, R5, RZ ;  /* 0x0000000509077210 */ /* 0x000fe40007ffe0ff */
.L_x_869:
[----:B------:R-:W-:Y:S05]  /*d990*/  @!P1 BRA `(.L_x_870) ;  /* 0x00000000001c9947 */ /* 0x000fea0003800000 */
[----:B------:R-:W1:Y:S01]  /*d9a0*/  S2R R5, SR_CTAID.Y ;  /* 0x0000000000057919 */ /* 0x000e620000002600 */
[----:B------:R-:W1:Y:S08]  /*d9b0*/  LDC R4, c[0x0][0x2c4] ;  /* 0x0000b100ff047b82 */ /* 0x000e700000000800 */
[----:B------:R-:W3:Y:S08]  /*d9c0*/  S2UR UR6, SR_CTAID.Z ;  /* 0x00000000000679c3 */ /* 0x000ef00000002700 */
[----:B--2---:R-:W3:Y:S01]  /*d9d0*/  LDC R9, c[0x0][0x2e4] ;  /* 0x0000b900ff097b82 */ /* 0x004ee20000000800 */
[----:B-1----:R-:W-:-:S04]  /*d9e0*/  @!P0 IMAD R226, R5, R4, RZ ;  /* 0x0000000405e28224 */ /* 0x002fc800078e02ff */
[----:B---3--:R-:W-:Y:S01]  /*d9f0*/  IMAD R4, R9, UR6, R226 ;  /* 0x0000000609047c24 */ /* 0x008fe2000f8e02e2 */
[----:B------:R-:W-:Y:S06]  /*da00*/  BRA `(.L_x_871) ;  /* 0x0000000000187947 */ /* 0x000fec0003800000 */
.L_x_870:
[----:B------:R-:W1:Y:S01]  /*da10*/  S2R R8, SR_CTAID.Y ;  /* 0x0000000000087919 */ /* 0x000e620000002600 */
[----:B------:R-:W1:Y:S08]  /*da20*/  S2UR UR6, SR_CTAID.Z ;  /* 0x00000000000679c3 */ /* 0x000e700000002700 */
[----:B------:R-:W1:Y:S08]  /*da30*/  LDC R5, c[0x0][0x270] ;  /* 0x00009c00ff057b82 */ /* 0x000e700000000800 */
[----:B------:R-:W3:Y:S01]  /*da40*/  LDC R4, c[0x0][0x2c4] ;  /* 0x0000b100ff047b82 */ /* 0x000ee20000000800 */
[----:B-1----:R-:W-:-:S04]  /*da50*/  IMAD R5, R8, R5, UR6 ;  /* 0x0000000608057e24 */ /* 0x002fc8000f8e0205 */
[----:B---3--:R-:W-:-:S07]  /*da60*/  IMAD R4, R5, R4, RZ ;  /* 0x0000000405047224 */ /* 0x008fce00078e02ff */
.L_x_871:
[----:B------:R-:W-:Y:S01]  /*da70*/  LOP3.LUT R5, R3, 0xffffffe0, RZ, 0xc0, !PT ;  /* 0xffffffe003057812 */ /* 0x000fe200078ec0ff */
[----:B------:R-:W-:Y:S01]  /*da80*/  BAR.SYNC.DEFER_BLOCKING 0x0 ;  /* 0x0000000000007b1d */ /* 0x000fe20000010000 */
[----:B------:R-:W-:-:S03]  /*da90*/  SHF.R.S32.HI R3, RZ, 0x1f, R2 ;  /* 0x0000001fff037819 */ /* 0x000fc60000011402 */
[----:B------:R-:W-:Y:S01]  /*daa0*/  IMAD.IADD R5, R0, 0x1, -R5 ;  /* 0x0000000100057824 */ /* 0x000fe200078e0a05 */
[----:B------:R-:W-:Y:S01]  /*dab0*/  LEA.HI R3, R3, R2, RZ, 0x2 ;  /* 0x0000000203037211 */ /* 0x000fe200078f10ff */
[----:B------:R-:W-:Y:S03]  /*dac0*/  BSSY B0, `(.L_x_872) ;  /* 0x0000016000007945 */ /* 0x000fe60003800000 */
[----:B------:R-:W-:Y:S02]  /*dad0*/  LOP3.LUT P0, RZ, R5, 0x3, RZ, 0xc0, !PT ;  /* 0x0000000305ff7812 */ /* 0x000fe4000780c0ff */
[----:B------:R-:W-:Y:S02]  /*dae0*/  SHF.R.S32.HI R0, RZ, 0x1f, R5 ;  /* 0x0000001fff007819 */ /* 0x000fe40000011405 */
[----:B------:R-:W-:Y:S02]  /*daf0*/  LOP3.LUT R3, R3, 0xffffffc, RZ, 0xc0, !PT ;  /* 0x0ffffffc03037812 */ /* 0x000fe400078ec0ff */
[----:B------:R-:W-:-:S03]  /*db00*/  LEA.HI R0, R0, R5, RZ, 0x2 ;  /* 0x0000000500007211 */ /* 0x000fc600078f10ff */
[----:B------:R-:W-:Y:S01]  /*db10*/  IMAD.IADD R3, R2, 0x1, -R3 ;  /* 0x0000000102037824 */ /* 0x000fe200078e0a03 */
[----:B------:R-:W-:-:S05]  /*db20*/  SHF.R.S32.HI R0, RZ, 0x2, R0 ;  /* 0x00000002ff007819 */ /* 0x000fca0000011400 */
[----:B------:R-:W-:Y:S01]  /*db30*/  IMAD R3, R3, 0x10, R0 ;  /* 0x0000001003037824 */ /* 0x000fe200078e0200 */
[----:B------:R-:W-:Y:S06]  /*db40*/  @P0 BRA `(.L_x_873) ;  /* 0x0000000000340947 */ /* 0x000fec0003800000 */
[----:B------:R-:W1:Y:S01]  /*db50*/  S2R R5, SR_CTAID.X ;  /* 0x0000000000057919 */ /* 0x000e620000002500 */
[----:B------:R-:W-:Y:S01]  /*db60*/  ISETP.GE.AND P2, PT, R3, R222, PT ;  /* 0x000000de0300720c */ /* 0x000fe20003f46270 */
[----:B------:R-:W-:Y:S01]  /*db70*/  ULDC.64 UR4, c[0x0][0x2b0] ;  /* 0x0000ac0000047ab9 */ /* 0x000fe20000000a00 */
[----:B-1----:R-:W-:Y:S02]  /*db80*/  IMAD R4, R5, 0x40, R4 ;  /* 0x0000004005047824 */ /* 0x002fe400078e0204 */
[----:B------:R-:W-:-:S03]  /*db90*/  VIADD R5, R3, 0x8 ;  /* 0x0000000803057836 */ /* 0x000fc60000000000 */
[----:B------:R-:W-:Y:S02]  /*dba0*/  SHF.R.S32.HI R2, RZ, 0x1f, R4 ;  /* 0x0000001fff027819 */ /* 0x000fe40000011404 */
[----:B------:R-:W-:Y:S02]  /*dbb0*/  IADD3 R0, P0, R3, R4, RZ ;  /* 0x0000000403007210 */ /* 0x000fe40007f1e0ff */
[----:B------:R-:W-:Y:S02]  /*dbc0*/  ISETP.GE.AND P1, PT, R5, R222, PT ;  /* 0x000000de0500720c */ /* 0x000fe40003f26270 */
[----:B------:R-:W-:Y:S02]  /*dbd0*/  LEA.HI.X.SX32 R3, R3, R2, 0x1, P0 ;  /* 0x0000000203037211 */ /* 0x000fe400000f0eff */
[----:B------:R-:W-:-:S04]  /*dbe0*/  LEA R2, P0, R0, UR4, 0x2 ;  /* 0x0000000400027c11 */ /* 0x000fc8000f8010ff */
[----:B------:R-:W-:-:S05]  /*dbf0*/  LEA.HI.X R3, R0, UR5, R3, 0x2, P0 ;  /* 0x0000000500037c11 */ /* 0x000fca00080f1403 */
[----:B------:R1:W-:Y:S04]  /*dc00*/  @!P2 STG.E desc[UR12][R2.64], R10 ;  /* 0x0000000a0200a986 */ /* 0x0003e8000c10190c */
[----:B------:R1:W-:Y:S02]  /*dc10*/  @!P1 STG.E desc[UR12][R2.64+0x20], R13 ;  /* 0x0000200d02009986 */ /* 0x0003e4000c10190c */
.L_x_873:
[----:B------:R-:W-:Y:S05]  /*dc20*/  BSYNC B0 ;  /* 0x0000000000007941 */ /* 0x000fea0003800000 */
.L_x_872:
[----:B------:R-:W3:Y:S01]  /*dc30*/  S2UR UR5, SR_CTAID.X ;  /* 0x00000000000579c3 */ /* 0x000ee20000002500 */
[C---:B--2---:R-:W-:Y:S01]  /*dc40*/  VIADD R17, R230.reuse, 0x10 ;  /* 0x00000010e6117836 */ /* 0x044fe20000000000 */
[----:B-1----:R1:W2:Y:S01]  /*dc50*/  LDS.128 R12, [R227+0x1800] ;  /* 0x00180000e30c7984 */ /* 0x0022a20000000c00 */
[----:B------:R-:W-:Y:S03]  /*dc60*/  BSSY B0, `(.L_x_874) ;  /* 0x0000023000007945 */ /* 0x000fe60003800000 */
[-C--:B------:R-:W-:Y:S01]  /*dc70*/  ISETP.GE.AND P3, PT, R17, R222.reuse, PT ;  /* 0x000000de1100720c */ /* 0x080fe20003f66270 */
[----:B------:R-:W-:Y:S01]  /*dc80*/  VIADD R17, R230, 0x20 ;  /* 0x00000020e6117836 */ /* 0x000fe20000000000 */
[----:B------:R-:W4:Y:S01]  /*dc90*/  LDC.64 R4, c[0x0][0x298] ;  /* 0x0000a600ff047b82 */ /* 0x000f220000000a00 */
[----:B------:R1:W1:Y:S03]  /*dca0*/  LDS.128 R8, [R227+0x3800] ;  /* 0x00380000e3087984 */ /* 0x0002660000000c00 */
[----:B------:R-:W-:Y:S01]  /*dcb0*/  ISETP.GE.AND P2, PT, R17, R222, PT ;  /* 0x000000de1100720c */ /* 0x000fe20003f46270 */
[----:B------:R1:W1:Y:S03]  /*dcc0*/  LDS.128 R20, [R227] ;  /* 0x00000000e3147984 */ /* 0x0002660000000c00 */
[----:B------:R-:W5:Y:S01]  /*dcd0*/  LDC.64 R2, c[0x0][0x2a0] ;  /* 0x0000a800ff027b82 */ /* 0x000f620000000a00 */
[----:B------:R1:W1:Y:S01]  /*dce0*/  LDS.128 R16, [R227+0x2000] ;  /* 0x00200000e3107984 */ /* 0x0002620000000c00 */
[----:B---3--:R-:W-:-:S04]  /*dcf0*/  USHF.L.U32 UR5, UR5, 0x6, URZ ;  /* 0x0000000605057899 */ /* 0x008fc8000800063f */
[----:B------:R-:W-:Y:S02]  /*dd00*/  USHF.R.S32.HI UR4, URZ, 0x1f, UR5 ;  /* 0x0000001f3f047899 */ /* 0x000fe40008011405 */
[----:B----4-:R-:W-:-:S04]  /*dd10*/  IMAD.WIDE.U32 R228, R4, UR5, R228 ;  /* 0x0000000504e47c25 */ /* 0x010fc8000f8e00e4 */
[----:B------:R-:W-:Y:S01]  /*dd20*/  IMAD R0, R4, UR4, RZ ;  /* 0x0000000404007c24 */ /* 0x000fe2000f8e02ff */
[----:B------:R-:W-:Y:S01]  /*dd30*/  IADD3 R24, P0, R6, R228, RZ ;  /* 0x000000e406187210 */ /* 0x000fe20007f1e0ff */
[----:B------:R-:W-:Y:S02]  /*dd40*/  USHF.R.S32.HI UR4, URZ, 0x1f, UR6 ;  /* 0x0000001f3f047899 */ /* 0x000fe40008011406 */
[----:B------:R-:W-:-:S05]  /*dd50*/  IMAD R0, R5, UR5, R0 ;  /* 0x0000000505007c24 */ /* 0x000fca000f8e0200 */
[----:B------:R-:W-:Y:S01]  /*dd60*/  IADD3.X R25, R7, R0, R229, P0, !PT ;  /* 0x0000000007197210 */ /* 0x000fe200007fe4e5 */
[----:B-----5:R-:W-:Y:S01]  /*dd70*/  IMAD R0, R2, UR4, RZ ;  /* 0x0000000402007c24 */ /* 0x020fe2000f8e02ff */
[CC--:B------:R-:W-:Y:S02]  /*dd80*/  ISETP.GE.AND P0, PT, R230.reuse, R222.reuse, PT ;  /* 0x000000dee600720c */ /* 0x0c0fe40003f06270 */
[----:B------:R-:W-:Y:S01]  /*dd90*/  IADD3 R7, R230, 0x30, RZ ;  /* 0x00000030e6077810 */ /* 0x000fe20007ffe0ff */
[----:B------:R-:W-:Y:S02]  /*dda0*/  IMAD R3, R3, UR6, R0 ;  /* 0x0000000603037c24 */ /* 0x000fe4000f8e0200 */
[----:B------:R-:W-:Y:S01]  /*ddb0*/  IMAD.WIDE.U32 R24, R2, UR6, R24 ;  /* 0x0000000602187c25 */ /* 0x000fe2000f8e0018 */
[----:B------:R-:W-:-:S04]  /*ddc0*/  ISETP.GE.AND P1, PT, R7, R222, PT ;  /* 0x000000de0700720c */ /* 0x000fc80003f26270 */
[----:B------:R-:W-:-:S03]  /*ddd0*/  IADD3 R27, R3, R25, RZ ;  /* 0x00000019031b7210 */ /* 0x000fc60007ffe0ff */
[----:B-12---:R-:W-:Y:S06]  /*dde0*/  @P0 BRA `(.L_x_875) ;  /* 0x0000000000280947 */ /* 0x006fec0003800000 */
        /* <DEDUP_REMOVED lines=8> */
[----:B------:R1:W-:Y:S04]  /*de70*/  STG.E.128 desc[UR12][R6.64], R20 ;  /* 0x0000001406007986 */ /* 0x0003e8000c101d0c */
[----:B------:R1:W-:Y:S02]  /*de80*/  STG.E.128 desc[UR12][R6.64+0x80], R16 ;  /* 0x0000801006007986 */ /* 0x0003e4000c101d0c */
.L_x_875:
[----:B------:R-:W-:Y:S05]  /*de90*/  BSYNC B0 ;  /* 0x0000000000007941 */ /* 0x000fea0003800000 */
.L_x_874:
[----:B-1----:R1:W2:Y:S01]  /*dea0*/  LDS.128 R20, [R227+0x800] ;  /* 0x00080000e3147984 */ /* 0x0022a20000000c00 */
[----:B------:R-:W-:Y:S03]  /*deb0*/  BSSY B0, `(.L_x_876) ;  /* 0x0000010000007945 */ /* 0x000fe60003800000 */
[----:B------:R1:W3:Y:S01]  /*dec0*/  LDS.128 R16, [R227+0x2800] ;  /* 0x00280000e3107984 */ /* 0x0002e20000000c00 */
[----:B------:R-:W-:Y:S05]  /*ded0*/  @P3 BRA `(.L_x_877) ;  /* 0x0000000000343947 */ /* 0x000fea0003800000 */
[----:B------:R-:W-:Y:S01]  /*dee0*/  IADD3 R3, P0, R230, 0x10, RZ ;  /* 0x00000010e6037810 */ /* 0x000fe20007f1e0ff */
[----:B------:R-:W-:Y:S01]  /*def0*/  IMAD.MOV.U32 R6, RZ, RZ, R24 ;  /* 0x000000ffff067224 */ /* 0x000fe200078e0018 */
[----:B------:R-:W-:-:S03]  /*df00*/  ULDC.64 UR4, c[0x0][0x280] ;  /* 0x0000a00000047ab9 */ /* 0x000fc60000000a00 */
[----:B------:R-:W-:-:S04]  /*df10*/  IMAD.X R7, RZ, RZ, R231, P0 ;  /* 0x000000ffff077224 */ /* 0x000fc800000e06e7 */
[----:B------:R-:W-:Y:S01]  /*df20*/  IMAD R0, R7, R4, RZ ;  /* 0x0000000407007224 */ /* 0x000fe200078e02ff */
[----:B------:R-:W-:-:S03]  /*df30*/  MOV R7, R27 ;  /* 0x0000001b00077202 */ /* 0x000fc60000000f00 */
[C---:B------:R-:W-:Y:S02]  /*df40*/  IMAD R0, R3.reuse, R5, R0 ;  /* 0x0000000503007224 */ /* 0x040fe400078e0200 */
[----:B------:R-:W-:-:S03]  /*df50*/  IMAD.WIDE.U32 R6, R3, R4, R6 ;  /* 0x0000000403067225 */ /* 0x000fc600078e0006 */
[----:B------:R-:W-:Y:S02]  /*df60*/  LEA R2, P0, R6, UR4, 0x1 ;  /* 0x0000000406027c11 */ /* 0x000fe4000f8008ff */
[----:B------:R-:W-:-:S04]  /*df70*/  IADD3 R0, R0, R7, RZ ;  /* 0x0000000700007210 */ /* 0x000fc80007ffe0ff */
[----:B------:R-:W-:-:S05]  /*df80*/  LEA.HI.X R3, R6, UR5, R0, 0x1, P0 ;  /* 0x0000000506037c11 */ /* 0x000fca00080f0c00 */
[----:B--2---:R4:W-:Y:S04]  /*df90*/  STG.E.128 desc[UR12][R2.64], R20 ;  /* 0x0000001402007986 */ /* 0x0049e8000c101d0c */
[----:B---3--:R4:W-:Y:S02]  /*dfa0*/  STG.E.128 desc[UR12][R2.64+0x80], R16 ;  /* 0x0000801002007986 */ /* 0x0089e4000c101d0c */
.L_x_877:
[----:B------:R-:W-:Y:S05]  /*dfb0*/  BSYNC B0 ;  /* 0x0000000000007941 */ /* 0x000fea0003800000 */
.L_x_876:
[----:B---34-:R3:W4:Y:S01]  /*dfc0*/  LDS.128 R16, [R227+0x1000] ;  /* 0x00100000e3107984 */ /* 0x0187220000000c00 */
[----:B------:R-:W-:Y:S03]  /*dfd0*/  BSSY B0, `(.L_x_878) ;  /* 0x0000010000007945 */ /* 0x000fe60003800000 */
[----:B--2---:R3:W2:Y:S01]  /*dfe0*/  LDS.128 R20, [R227+0x3000] ;  /* 0x00300000e3147984 */ /* 0x0046a20000000c00 */
        /* <DEDUP_REMOVED lines=12> */
[----:B----4-:R4:W-:Y:S04]  /*e0b0*/  STG.E.128 desc[UR12][R2.64], R16 ;  /* 0x0000001002007986 */ /* 0x0109e8000c101d0c */
[----:B--2---:R4:W-:Y:S02]  /*e0c0*/  STG.E.128 desc[UR12][R2.64+0x80], R20 ;  /* 0x0000801402007986 */ /* 0x0049e4000c101d0c */
.L_x_879:
[----:B------:R-:W-:Y:S05]  /*e0d0*/  BSYNC B0 ;  /* 0x0000000000007941 */ /* 0x000fea0003800000 */
.L_x_878:
[----:B------:R-:W-:Y:S05]  /*e0e0*/  @P1 EXIT ;  /* 0x000000000000194d */ /* 0x000fea0003800000 */
[----:B------:R-:W-:Y:S01]  /*e0f0*/  IADD3 R0, P0, R230, 0x30, RZ ;  /* 0x00000030e6007810 */ /* 0x000fe20007f1e0ff */
[----:B------:R-:W-:Y:S01]  /*e100*/  IMAD.MOV.U32 R6, RZ, RZ, R24 ;  /* 0x000000ffff067224 */ /* 0x000fe200078e0018 */
[----:B------:R-:W-:Y:S01]  /*e110*/  MOV R7, R27 ;  /* 0x0000001b00077202 */ /* 0x000fe20000000f00 */
[----:B------:R-:W-:Y:S02]  /*e120*/  ULDC.64 UR4, c[0x0][0x280] ;  /* 0x0000a00000047ab9 */ /* 0x000fe40000000a00 */
[----:B------:R-:W-:Y:S02]  /*e130*/  IMAD.X R231, RZ, RZ, R231, P0 ;  /* 0x000000ffffe77224 */ /* 0x000fe400000e06e7 */
[----:B------:R-:W-:-:S04]  /*e140*/  IMAD.WIDE.U32 R6, R0, R4, R6 ;  /* 0x0000000400067225 */ /* 0x000fc800078e0006 */
[----:B----4-:R-:W-:Y:S01]  /*e150*/  IMAD R2, R231, R4, RZ ;  /* 0x00000004e7027224 */ /* 0x010fe200078e02ff */
[----:B------:R-:W-:-:S03]  /*e160*/  LEA R4, P0, R6, UR4, 0x1 ;  /* 0x0000000406047c11 */ /* 0x000fc6000f8008ff */
[----:B------:R-:W-:-:S05]  /*e170*/  IMAD R2, R0, R5, R2 ;  /* 0x0000000500027224 */ /* 0x000fca00078e0202 */
[----:B------:R-:W-:-:S04]  /*e180*/  IADD3 R2, R2, R7, RZ ;  /* 0x0000000702027210 */ /* 0x000fc80007ffe0ff */
[----:B------:R-:W-:-:S05]  /*e190*/  LEA.HI.X R5, R6, UR5, R2, 0x1, P0 ;  /* 0x0000000506057c11 */ /* 0x000fca00080f0c02 */
[----:B------:R-:W-:Y:S04]  /*e1a0*/  STG.E.128 desc[UR12][R4.64], R12 ;  /* 0x0000000c04007986 */ /* 0x000fe8000c101d0c */
[----:B------:R-:W-:Y:S01]  /*e1b0*/  STG.E.128 desc[UR12][R4.64+0x80], R8 ;  /* 0x0000800804007986 */ /* 0x000fe2000c101d0c */
[----:B------:R-:W-:Y:S05]  /*e1c0*/  EXIT ;  /* 0x000000000000794d */ /* 0x000fea0003800000 */
        .weak           $__internal_14_$__cuda_sm20_rcp_rn_f32_slowpath
        .type           $__internal_14_$__cuda_sm20_rcp_rn_f32_slowpath,@function
        .size           $__internal_14_$__cuda_sm20_rcp_rn_f32_slowpath,(.L_x_3487 - $__internal_14_$__cuda_sm20_rcp_rn_f32_slowpath)
$__internal_14_$__cuda_sm20_rcp_rn_f32_slowpath:
[----:B------:R-:W-:Y:S01]  /*e1d0*/  IMAD.SHL.U32 R2, R7, 0x2, RZ ;  /* 0x0000000207027824 */ /* 0x000fe200078e00ff */
[----:B------:R-:W-:Y:S04]  /*e1e0*/  BSSY B0, `(.L_x_880) ;  /* 0x0000030000007945 */ /* 0x000fe80003800000 */
[----:B------:R-:W-:-:S04]  /*e1f0*/  SHF.R.U32.HI R2, RZ, 0x18, R2 ;  /* 0x00000018ff027819 */ /* 0x000fc80000011602 */
[----:B------:R-:W-:-:S13]  /*e200*/  ISETP.NE.U32.AND P0, PT, R2, RZ, PT ;  /* 0x000000ff0200720c */ /* 0x000fda0003f05070 */
[----:B------:R-:W-:Y:S05]  /*e210*/  @P0 BRA `(.L_x_881) ;  /* 0x0000000000280947 */ /* 0x000fea0003800000 */
[----:B------:R-:W-:-:S04]  /*e220*/  SHF.L.U32 R0, R7, 0x1, RZ ;  /* 0x0000000107007819 */ /* 0x000fc800000006ff */
[----:B------:R-:W-:-:S13]  /*e230*/  ISETP.NE.AND P0, PT, R0, RZ, PT ;  /* 0x000000ff0000720c */ /* 0x000fda0003f05270 */
[----:B------:R-:W-:Y:S01]  /*e240*/  @P0 FFMA R5, R7, 1.84467440737095516160e+19, RZ ;  /* 0x5f80000007050823 */ /* 0x000fe200000000ff */
[----:B------:R-:W-:Y:S08]  /*e250*/  @!P0 MUFU.RCP R2, R7 ;  /* 0x0000000700028308 */ /* 0x000ff00000001000 */
[----:B------:R-:W1:Y:S02]  /*e260*/  @P0 MUFU.RCP R0, R5 ;  /* 0x0000000500000308 */ /* 0x000e640000001000 */
[----:B-1----:R-:W-:-:S04]  /*e270*/  @P0 FFMA R9, R5, R0, -1 ;  /* 0xbf80000005090423 */ /* 0x002fc80000000000 */
[----:B------:R-:W-:-:S04]  /*e280*/  @P0 FADD.FTZ R9, -R9, -RZ ;  /* 0x800000ff09090221 */ /* 0x000fc80000010100 */
[----:B------:R-:W-:-:S04]  /*e290*/  @P0 FFMA R9, R0, R9, R0 ;  /* 0x0000000900090223 */ /* 0x000fc80000000000 */
[----:B------:R-:W-:Y:S01]  /*e2a0*/  @P0 FFMA R2, R9, 1.84467440737095516160e+19, RZ ;  /* 0x5f80000009020823 */ /* 0x000fe200000000ff */
[----:B------:R-:W-:Y:S05]  /*e2b0*/  BRA `(.L_x_882) ;  /* 0x0000000000887947 */ /* 0x000fea0003800000 */
.L_x_881:
[----:B------:R-:W-:-:S04]  /*e2c0*/  IADD3 R0, R2, -0xfd, RZ ;  /* 0xffffff0302007810 */ /* 0x000fc80007ffe0ff */
[----:B------:R-:W-:-:S13]  /*e2d0*/  ISETP.GT.U32.AND P0, PT, R0, 0x1, PT ;  /* 0x000000010000780c */ /* 0x000fda0003f04070 */
[----:B------:R-:W-:Y:S05]  /*e2e0*/  @P0 BRA `(.L_x_883) ;  /* 0x0000000000780947 */ /* 0x000fea0003800000 */
[----:B------:R-:W-:Y:S01]  /*e2f0*/  LOP3.LUT R16, R7, 0x7fffff, RZ, 0xc0, !PT ;  /* 0x007fffff07107812 */ /* 0x000fe200078ec0ff */
[----:B------:R-:W-:Y:S02]  /*e300*/  IMAD.MOV.U32 R5, RZ, RZ, 0x3 ;  /* 0x00000003ff057424 */ /* 0x000fe400078e00ff */
[----:B------:R-:W-:Y:S01]  /*e310*/  VIADD R2, R2, 0xffffff04 ;  /* 0xffffff0402027836 */ /* 0x000fe20000000000 */
[----:B------:R-:W-:Y:S02]  /*e320*/  LOP3.LUT R16, R16, 0x3f800000, RZ, 0xfc, !PT ;  /* 0x3f80000010107812 */ /* 0x000fe400078efcff */
[----:B------:R-:W-:Y:S02]  /*e330*/  SHF.L.U32 R5, R5, R0, RZ ;  /* 0x0000000005057219 */ /* 0x000fe400000006ff */
[----:B------:R-:W1:Y:S02]  /*e340*/  MUFU.RCP R9, R16 ;  /* 0x0000001000097308 */ /* 0x000e640000001000 */
[----:B-1----:R-:W-:-:S04]  /*e350*/  FFMA R8, R16, R9, -1 ;  /* 0xbf80000010087423 */ /* 0x002fc80000000009 */
[----:B------:R-:W-:-:S04]  /*e360*/  FADD.FTZ R8, -R8, -RZ ;  /* 0x800000ff08087221 */ /* 0x000fc80000010100 */
[CCC-:B------:R-:W-:Y:S01]  /*e370*/  FFMA.RM R11, R9.reuse, R8.reuse, R9.reuse ;  /* 0x00000008090b7223 */ /* 0x1c0fe20000004009 */
[----:B------:R-:W-:-:S04]  /*e380*/  FFMA.RP R8, R9, R8, R9 ;  /* 0x0000000809087223 */ /* 0x000fc80000008009 */
[C---:B------:R-:W-:Y:S02]  /*e390*/  LOP3.LUT R9, R11.reuse, 0x7fffff, RZ, 0xc0, !PT ;  /* 0x007fffff0b097812 */ /* 0x040fe400078ec0ff */
[----:B------:R-:W-:Y:S02]  /*e3a0*/  FSETP.NEU.FTZ.AND P0, PT, R11, R8, PT ;  /* 0x000000080b00720b */ /* 0x000fe40003f1d000 */
[----:B------:R-:W-:Y:S02]  /*e3b0*/  LOP3.LUT R9, R9, 0x800000, RZ, 0xfc, !PT ;  /* 0x0080000009097812 */ /* 0x000fe400078efcff */
[----:B------:R-:W-:Y:S02]  /*e3c0*/  SEL R8, RZ, 0xffffffff, !P0 ;  /* 0xffffffffff087807 */ /* 0x000fe40004000000 */
[----:B------:R-:W-:Y:S02]  /*e3d0*/  LOP3.LUT R5, R5, R9, RZ, 0xc0, !PT ;  /* 0x0000000905057212 */ /* 0x000fe400078ec0ff */
[----:B------:R-:W-:Y:S01]  /*e3e0*/  SHF.R.U32.HI R2, RZ, R2, R9 ;  /* 0x00000002ff027219 */ /* 0x000fe20000011609 */
[----:B------:R-:W-:Y:S01]  /*e3f0*/  IMAD.MOV R8, RZ, RZ, -R8 ;  /* 0x000000ffff087224 */ /* 0x000fe200078e0a08 */
[----:B------:R-:W-:-:S04]  /*e400*/  SHF.R.U32.HI R5, RZ, R0, R5 ;  /* 0x00000000ff057219 */ /* 0x000fc80000011605 */
[----:B------:R-:W-:Y:S02]  /*e410*/  LOP3.LUT P1, RZ, R8, R0, R9, 0xf8, !PT ;  /* 0x0000000008ff7212 */ /* 0x000fe4000782f809 */
[C---:B------:R-:W-:Y:S02]  /*e420*/  LOP3.LUT P2, RZ, R5.reuse, 0x1, RZ, 0xc0, !PT ;  /* 0x0000000105ff7812 */ /* 0x040fe4000784c0ff */
[----:B------:R-:W-:-:S04]  /*e430*/  LOP3.LUT P0, RZ, R5, 0x2, RZ, 0xc0, !PT ;  /* 0x0000000205ff7812 */ /* 0x000fc8000780c0ff */
[----:B------:R-:W-:-:S04]  /*e440*/  PLOP3.LUT P0, PT, P2, P1, P0, 0xe0, 0x0 ;  /* 0x000000000000781c */ /* 0x000fc80001703c00 */
[----:B------:R-:W-:Y:S02]  /*e450*/  SEL R0, RZ, 0x1, !P0 ;  /* 0x00000001ff007807 */ /* 0x000fe40004000000 */
[----:B------:R-:W-:-:S03]  /*e460*/  LOP3.LUT P0, RZ, R7, 0x7fffff, RZ, 0xc0, !PT ;  /* 0x007fffff07ff7812 */ /* 0x000fc6000780c0ff */
[----:B------:R-:W-:-:S05]  /*e470*/  IMAD.MOV R0, RZ, RZ, -R0 ;  /* 0x000000ffff007224 */ /* 0x000fca00078e0a00 */
[----:B------:R-:W-:-:S13]  /*e480*/  ISETP.GE.AND P1, PT, R0, RZ, PT ;  /* 0x000000ff0000720c */ /* 0x000fda0003f26270 */
[----:B------:R-:W-:-:S04]  /*e490*/  @!P1 VIADD R2, R2, 0x1 ;  /* 0x0000000102029836 */ /* 0x000fc80000000000 */
[----:B------:R-:W-:-:S05]  /*e4a0*/  @!P0 IMAD.SHL.U32 R2, R2, 0x2, RZ ;  /* 0x0000000202028824 */ /* 0x000fca00078e00ff */
[----:B------:R-:W-:Y:S01]  /*e4b0*/  LOP3.LUT R2, R2, 0x80000000, R7, 0xf8, !PT ;  /* 0x8000000002027812 */ /* 0x000fe200078ef807 */
[----:B------:R-:W-:Y:S05]  /*e4c0*/  BRA `(.L_x_882) ;  /* 0x0000000000047947 */ /* 0x000fea0003800000 */
.L_x_883:
[----:B------:R1:W2:Y:S02]  /*e4d0*/  MUFU.RCP R2, R7 ;  /* 0x0000000700027308 */ /* 0x0002a40000001000 */
.L_x_882:
[----:B------:R-:W-:Y:S05]  /*e4e0*/  BSYNC B0 ;  /* 0x0000000000007941 */ /* 0x000fea0003800000 */
.L_x_880:
[----:B------:R-:W-:Y:S02]  /*e4f0*/  MOV R8, R6 ;  /* 0x0000000600087202 */ /* 0x000fe40000000f00 */
[----:B------:R-:W-:-:S04]  /*e500*/  MOV R9, 0x0 ;  /* 0x0000000000097802 */ /* 0x000fc80000000f00 */
[----:B-12---:R-:W-:Y:S05]  /*e510*/  RET.REL.NODEC R8 `(_ZN13pytorch_flash24flash_fwd_splitkv_kernelI23Flash_fwd_kernel_traitsILi128ELi64ELi128ELi4ELb0ELb0EN7cutlass10bfloat16_tE19Flash_kernel_traitsILi128ELi64ELi128ELi4ES3_EELb0ELb0ELb0ELb0ELb1ELb0ELb0ELb0EEEvNS_16Flash_fwd_paramsE) ;  /* 0xffffff1808b87950 */ /* 0x006fea0003c3ffff */
.L_x_884:
        /* <DEDUP_REMOVED lines=14> */
.L_x_3487:


//--------------------- .text._ZN13pytorch_flash24flash_fwd_splitkv_kernelI23Flash_fwd_kernel_traitsILi128ELi64ELi128ELi4ELb0ELb0EN7cutlass10bfloat16_tE19Flash_kernel_traitsILi128ELi64ELi128ELi4ES3_EELb0ELb0ELb0ELb0ELb1ELb0ELb1ELb0EEEvNS_16Flash_fwd_paramsE --------------------------
	.section	.text._ZN13pytorch_flash24flash_fwd_splitkv_kernelI23Flash_fwd_kernel_traitsILi128ELi64ELi128ELi4ELb0ELb0EN7cutlass10bfloat16_tE19Flash_kernel_traitsILi128ELi64ELi128ELi4ES3_EELb0ELb0ELb0ELb0ELb1ELb0ELb1ELb0EEEvNS_16Flash_fwd_paramsE,"ax",@progbits
	.sectionflags	@"SHF_BARRIERS=1"
	.align	128
        .global         _ZN13pytorch_flash24flash_fwd_splitkv_kernelI23Flash_fwd_kernel_traitsILi128ELi64ELi128ELi4ELb0ELb0EN7cutlass10bfloat16_tE19Flash_kernel_traitsILi128ELi64ELi128ELi4ES3_EELb0ELb0ELb0ELb0ELb1ELb0ELb1ELb0EEEvNS_16Flash_fwd_paramsE
        .type           _ZN13pytorch_flash24flash_fwd_splitkv_kernelI23Flash_fwd_kernel_traitsILi128ELi64ELi128ELi4ELb0ELb0EN7cutlass10bfloat16_tE19Flash_kernel_traitsILi128ELi64ELi128ELi4ES3_EELb0ELb0ELb0ELb0ELb1ELb0ELb1ELb0EEEvNS_16Flash_fwd_paramsE,@function
        .size           _ZN13pytorch_flash24flash_fwd_splitkv_kernelI23Flash_fwd_kernel_traitsILi128ELi64ELi128ELi4ELb0ELb0EN7cutlass10bfloat16_tE19Flash_kernel_traitsILi128ELi64ELi128ELi4ES3_EELb0ELb0ELb0ELb0ELb1ELb0ELb1ELb0EEEvNS_16Flash_fwd_paramsE,(.L_x_3488 - _ZN13pytorch_flash24flash_fwd_splitkv_kernelI23Flash_fwd_kernel_traitsILi128ELi64ELi128ELi4ELb0ELb0EN7cutlass10bfloat16_tE19Flash_kernel_traitsILi128ELi64ELi128ELi4ES3_EELb0ELb0ELb0ELb0ELb1ELb0ELb1ELb0EEEvNS_16Flash_fwd_paramsE)
        .other          _ZN13pytorch_flash24flash_fwd_splitkv_kernelI23Flash_fwd_kernel_traitsILi128ELi64ELi128ELi4ELb0ELb0EN7cutlass10bfloat16_tE19Flash_kernel_traitsILi128ELi64ELi128ELi4ES3_EELb0ELb0ELb0ELb0ELb1ELb0ELb1ELb0EEEvNS_16Flash_fwd_paramsE,@"STO_CUDA_ENTRY STV_DEFAULT"
_ZN13pytorch_flash24flash_fwd_splitkv_kernelI23Flash_fwd_kernel_traitsILi128ELi64ELi128ELi4ELb0ELb0EN7cutlass10bfloat16_tE19Flash_kernel_traitsILi128ELi64ELi128ELi4ES3_EELb0ELb0ELb0ELb0ELb1ELb0ELb1ELb0EEEvNS_16Flash_fwd_paramsE:
.text._ZN13pytorch_flash24flash_fwd_splitkv_kernelI23Flash_fwd_kernel_traitsILi128ELi64ELi128ELi4ELb0ELb0EN7cutlass10bfloat16_tE19Flash_kernel_traitsILi128ELi64ELi128ELi4ES3_EELb0ELb0ELb0ELb0ELb1ELb0ELb1ELb0EEEvNS_16Flash_fwd_paramsE:
[----:B------:R-:W1:Y:S08]  /*0000*/  LDC R1, c[0x0][0x28] ;  /* 0x00000a00ff017b82 */ /* 0x000e700000000800 */
[----:B------:R-:W2:Y:S01]  /*0010*/  LDC R5, c[0x0][0x270] ;  /* 0x00009c00ff057b82 */ /* 0x000ea20000000800 */
[----:B------:R-:W-:Y:S01]  /*0020*/  MOV R2, RZ ;  /* 0x000000ff00027202 */ /* 0x000fe20000000f00 */
[----:B------:R-:W-:Y:S01]  /*0030*/  ULDC.64 UR4, c[0x0][0x2f0] ;  /* 0x0000bc0000047ab9 */ /* 0x000fe20000000a00 */
[----:B------:R-:W-:Y:S01]  /*0040*/  MOV R9, 0xffffffff ;  /* 0xffffffff00097802 */ /* 0x000fe20000000f00 */
[----:B------:R-:W-:Y:S01]  /*0050*/  ULDC.64 UR12, c[0x0][0x208] ;  /* 0x00008200000c7ab9 */ /* 0x000fe20000000a00 */
[----:B------:R-:W-:-:S03]  /*0060*/  ISETP.NE.U32.AND P1, PT, RZ, UR4, PT ;  /* 0x00000004ff007c0c */ /* 0x000fc6000bf25070 */
[----:B------:R-:W3:Y:S01]  /*0070*/  S2UR UR6, SR_CTAID.Z ;  /* 0x00000000000679c3 */ /* 0x000ee20000002700 */
[----:B------:R-:W-:-:S07]  /*0080*/  ISETP.NE.AND.EX P1, PT, RZ, UR5, PT, P1 ;  /* 0x00000005ff007c0c */ /* 0x000fce000bf25310 */
[----:B------:R-:W4:Y:S01]  /*0090*/  LDC.64 R16, c[0x0][0x2f8] ;  /* 0x0000be00ff107b82 */ /* 0x000f220000000a00 */
[----:B--2---:R-:W2:Y:S01]  /*00a0*/  I2F.U32.RP R6, R5 ;  /* 0x0000000500067306 */ /* 0x004ea20000209000 */
[----:B------:R-:W-:-:S07]  /*00b0*/  ISETP.NE.U32.AND P2, PT, R5, RZ, PT ;  /* 0x000000ff0500720c */ /* 0x000fce0003f45070 */
[----:B--2---:R-:W2:Y:S02]  /*00c0*/  MUFU.RCP R4, R6 ;  /* 0x0000000600047308 */ /* 0x004ea40000001000 */
[----:B--2---:R-:W-:-:S06]  /*00d0*/  VIADD R4, R4, 0xffffffe ;  /* 0x0ffffffe04047836 */ /* 0x004fcc0000000000 */
[----:B------:R-:W2:Y:S02]  /*00e0*/  F2I.FTZ.U32.TRUNC.NTZ R3, R4 ;  /* 0x0000000400037305 */ /* 0x000ea4000021f000 */
[----:B--2---:R-:W-:-:S04]  /*00f0*/  IMAD.MOV R0, RZ, RZ, -R3 ;  /* 0x000000ffff007224 */ /* 0x004fc800078e0a03 */
[----:B------:R-:W-:-:S04]  /*0100*/  IMAD R7, R0, R5, RZ ;  /* 0x0000000500077224 */ /* 0x000fc800078e02ff */
[----:B------:R-:W-:Y:S02]  /*0110*/  IMAD.HI.U32 R7, R3, R7, R2 ;  /* 0x0000000703077227 */ /* 0x000fe400078e0002 */
[----:B------:R-:W2:Y:S04]  /*0120*/  LDC.64 R2, c[0x0][0x300] ;  /* 0x0000c000ff027b82 */ /* 0x000ea80000000a00 */
[----:B---3--:R-:W-:-:S04]  /*0130*/  IMAD.HI.U32 R231, R7, UR6, RZ ;  /* 0x0000000607e77c27 */ /* 0x008fc8000f8e00ff */
[----:B------:R-:W-:Y:S01]  /*0140*/  IMAD.MOV R0, RZ, RZ, -R231 ;  /* 0x000000ffff007224 */ /* 0x000fe200078e0ae7 */
[----:B------:R-:W3:Y:S03]  /*0150*/  LDC.64 R6, c[0x0][0x2f0] ;  /* 0x0000bc00ff067b82 */ /* 0x000ee60000000a00 */
[----:B------:R-:W-:-:S05]  /*0160*/  IMAD R0, R5, R0, UR6 ;  /* 0x0000000605007e24 */ /* 0x000fca000f8e0200 */
[----:B------:R-:W-:Y:S02]  /*0170*/  ISETP.GE.U32.AND P4, PT, R0, R5, PT ;  /* 0x000000050000720c */ /* 0x000fe40003f86070 */
[----:B--2---:R-:W-:-:S04]  /*0180*/  ISETP.NE.U32.AND P0, PT, R2, RZ, PT ;  /* 0x000000ff0200720c */ /* 0x004fc80003f05070 */
[----:B------:R-:W-:-:S07]  /*0190*/  ISETP.NE.AND.EX P0, PT, R3, RZ, PT, P0 ;  /* 0x000000ff0300720c */ /* 0x000fce0003f05300 */
[----:B------:R-:W-:Y:S01]  /*01a0*/  @P4 IMAD.IADD R0, R0, 0x1, -R5 ;  /* 0x0000000100004824 */ /* 0x000fe200078e0a05 */
[----:B------:R-:W-:Y:S01]  /*01b0*/  @P4 IADD3 R231, R231, 0x1, RZ ;  /* 0x00000001e7e74810 */ /* 0x000fe20007ffe0ff */
[----:B------:R-:W2:Y:S03]  /*01c0*/  LDC.64 R2, c[0x0][0x2f8] ;  /* 0x0000be00ff027b82 */ /* 0x000ea60000000a00 */
[----:B------:R-:W-:-:S05]  /*01d0*/  ISETP.GE.U32.AND P3, PT, R0, R5, PT ;  /* 0x000000050000720c */ /* 0x000fca0003f66070 */
[----:B------:R-:W1:Y:S08]  /*01e0*/  LDC.U8 R0, c[0x0][0x3c2] ;  /* 0x0000f080ff007b82 */ /* 0x000e700000000000 */
[----:B------:R-:W-:Y:S01]  /*01f0*/  @P3 VIADD R231, R231, 0x1 ;  /* 0x00000001e7e73836 */ /* 0x000fe20000000000 */
[----:B------:R-:W-:Y:S01]  /*0200*/  @!P2 LOP3.LUT R231, RZ, R5, RZ, 0x33, !PT ;  /* 0x00000005ffe7a212 */ /* 0x000fe200078e33ff */
[----:B------:R-:W2:Y:S04]  /*0210*/  @P0 LDC.64 R10, c[0x0][0x300] ;  /* 0x0000c000ff0a0b82 */ /* 0x000ea80000000a00 */
[----:B---3--:R-:W-:-:S05]  /*0220*/  IMAD.WIDE R14, R231, 0x4, R6 ;  /* 0x00000004e70e7825 */ /* 0x008fca00078e0206 */
[----:B------:R-:W3:Y:S04]  /*0230*/  @P1 LDG.E R9, desc[UR12][R14.64] ;  /* 0x0000000c0e091981 */ /* 0x000ee8000c1e1900 */
[----:B------:R1:W3:Y:S02]  /*0240*/  @P1 LDG.E R6, desc[UR12][R14.64+0x4] ;  /* 0x0000040c0e061981 */ /* 0x0002e4000c1e1900 */
[----:B-1----:R-:W-:Y:S01]  /*0250*/  ISETP.NE.AND P3, PT, R0, RZ, PT ;  /* 0x000000ff0000720c */ /* 0x002fe20003f65270 */
[----:B----4-:R-:W-:Y:S01]  /*0260*/  IMAD.WIDE R16, R231, 0x4, R16 ;  /* 0x00000004e7107825 */ /* 0x010fe200078e0210 */
[C---:B--2---:R-:W-:Y:S02]  /*0270*/  ISETP.EQ.U32.AND P2, PT, R2.reuse, RZ, PT ;  /* 0x000000ff0200720c */ /* 0x044fe40003f42070 */
[----:B------:R-:W-:Y:S01]  /*0280*/  MOV R0, 0xffffffff ;  /* 0xffffffff00007802 */ /* 0x000fe20000000f00 */
[----:B------:R-:W-:Y:S01]  /*0290*/  IMAD.MOV.U32 R13, RZ, RZ, RZ ;  /* 0x000000ffff0d7224 */ /* 0x000fe200078e00ff */
[----:B------:R-:W-:Y:S01]  /*02a0*/  ISETP.EQ.OR.EX P2, PT, R3, RZ, !P3, P2 ;  /* 0x000000ff0300720c */ /* 0x000fe20005f42720 */
[----:B------:R-:W-:Y:S01]  /*02b0*/  @P0 IMAD.WIDE R18, R231, 0x4, R10 ;  /* 0x00000004e7120825 */ /* 0x000fe200078e020a */
[----:B------:R-:W1:Y:S04]  /*02c0*/  S2R R33, SR_CTAID.X ;  /* 0x0000000000217919 */ /* 0x000e680000002500 */
[----:B------:R2:W5:Y:S07]  /*02d0*/  @P0 LDG.E R13, desc[UR12][R18.64] ;  /* 0x0000000c120d0981 */ /* 0x00056e000c1e1900 */
[----:B------:R2:W5:Y:S01]  /*02e0*/  @!P2 LDG.E R0, desc[UR12][R16.64] ;  /* 0x0000000c1000a981 */ /* 0x000562000c1e1900 */
[----:B------:R-:W-:Y:S01]  /*02f0*/  ISETP.NE.U32.AND P0, PT, R2, RZ, PT ;  /* 0x000000ff0200720c */ /* 0x000fe20003f05070 */
[----:B------:R-:W4:Y:S03]  /*0300*/  S2R R4, SR_CTAID.Y ;  /* 0x0000000000047919 */ /* 0x000f260000002600 */
[----:B------:R-:W-:-:S02]  /*0310*/  ISETP.NE.AND.EX P0, PT, R3, RZ, PT, P0 ;  /* 0x000000ff0300720c */ /* 0x000fc40003f05300 */
[----:B------:R-:W-:Y:S01]  /*0320*/  IADD3 R14, -R231, RZ, RZ ;  /* 0x000000ffe70e7210 */ /* 0x000fe20007ffe1ff */
[----:B------:R-:W1:Y:S04]  /*0330*/  S2R R132, SR_TID.X ;  /* 0x0000000000847919 */ /* 0x000e680000002100 */
[----:B------:R-:W-:Y:S02]  /*0340*/  IMAD R14, R5, R14, UR6 ;  /* 0x00000006050e7e24 */ /* 0x000fe4000f8e020e */
[----:B---3--:R-:W-:-:S06]  /*0350*/  @P1 IMAD.IADD R11, R6, 0x1, -R9 ;  /* 0x00000001060b1824 */ /* 0x008fcc00078e0a09 */
[----:B------:R-:W3:Y:S01]  /*0360*/  @!P1 LDC R11, c[0x0][0x2c4] ;  /* 0x0000b100ff0b9b82 */ /* 0x000ee20000000800 */
[----:B-12-4-:R-:W-:Y:S05]  /*0370*/  @!P0 BRA `(.L_x_885) ;  /* 0x0000000000108947 */ /* 0x016fea0003800000 */
[----:B------:R-:W2:Y:S02]  /*0380*/  @P3 LDG.E R3, desc[UR12][R16.64+0x4] ;  /* 0x0000040c10033981 */ /* 0x000ea4000c1e1900 */
[----:B--2--5:R-:W-:-:S06]  /*0390*/  @P3 IADD3 R6, R3, -R0, RZ ;  /* 0x8000000003063210 */ /* 0x024fcc0007ffe0ff */
[----:B------:R2:W5:Y:S01]  /*03a0*/  @!P3 LDG.E R6, desc[UR12][R16.64] ;  /* 0x0000000c1006b981 */ /* 0x000562000c1e1900 */
[----:B------:R-:W-:Y:S05]  /*03b0*/  BRA `(.L_x_886) ;  /* 0x0000000000047947 */ /* 0x000fea0003800000 */
.L_x_885:
[----:B------:R-:W1:Y:S02]  /*03c0*/  LDC R6, c[0x0][0x2c8] ;  /* 0x0000b200ff067b82 */ /* 0x000e640000000800 */
.L_x_886:
[----:B------:R-:W4:Y:S02]  /*03d0*/  LDC.64 R2, c[0x0][0x308] ;  /* 0x0000c200ff027b82 */ /* 0x000f240000000a00 */
[----:B----4-:R-:W-:-:S04]  /*03e0*/  ISETP.NE.U32.AND P3, PT, R2, RZ, PT ;  /* 0x000000ff0200720c */ /* 0x010fc80003f65070 */
[----:B------:R-:W-:-:S13]  /*03f0*/  ISETP.NE.AND.EX P3, PT, R3, RZ, PT, P3 ;  /* 0x000000ff0300720c */ /* 0x000fda0003f65330 */
[----:B------:R-:W4:Y:S02]  /*0400*/  @P3 LDC.64 R2, c[0x0][0x308] ;  /* 0x0000c200ff023b82 */ /* 0x000f240000000a00 */
[----:B----4-:R-:W-:-:S05]  /*0410*/  @P3 IMAD.WIDE R2, R231, 0x4, R2 ;  /* 0x00000004e7023825 */ /* 0x010fca00078e0202 */
[----:B--2---:R2:W5:Y:S01]  /*0420*/  @P3 LDG.E R16, desc[UR12][R2.64] ;  /* 0x0000000c02103981 */ /* 0x004562000c1e1900 */
[----:B------:R-:W-:-:S05]  /*0430*/  IMAD.SHL.U32 R222, R33, 0x40, RZ ;  /* 0x0000004021de7824 */ /* 0x000fca00078e00ff */
[----:B---3--:R-:W-:-:S13]  /*0440*/  ISETP.GT.AND P0, PT, R11, R222, PT ;  /* 0x000000de0b00720c */ /* 0x008fda0003f04270 */
[----:B------:R-:W-:Y:S05]  /*0450*/  @!P0 EXIT ;  /* 0x000000000000894d */ /* 0x000fea0003800000 */
[----:B------:R-:W3:Y:S01]  /*0460*/  LDC R8, c[0x0][0x10] ;  /* 0x00000400ff087b82 */ /* 0x000ee20000000800 */
[----:B-----5:R-:W-:-:S07]  /*0470*/  @P3 IMAD.IADD R133, R16, 0x1, -R13 ;  /* 0x0000000110853824 */ /* 0x020fce00078e0a0d */
[----:B--2---:R-:W2:Y:S01]  /*0480*/  LDC R2, c[0x0][0x2c8] ;  /* 0x0000b200ff027b82 */ /* 0x004ea20000000800 */
[----:B---3--:R-:W-:-:S04]  /*0490*/  IABS R12, R8 ;  /* 0x00000008000c7213 */ /* 0x008fc80000000000 */
[----:B------:R-:W3:Y:S01]  /*04a0*/  I2F.RP R3, R12 ;  /* 0x0000000c00037306 */ /* 0x000ee20000209400 */
[----:B--2---:R-:W-:-:S05]  /*04b0*/  VIADD R2, R2, 0x7f ;  /* 0x0000007f02027836 */ /* 0x004fca0000000000 */
[----:B------:R-:W-:-:S04]  /*04c0*/  SHF.R.S32.HI R17, RZ, 0x1f, R2 ;  /* 0x0000001fff117819 */ /* 0x000fc80000011402 */
[----:B------:R-:W-:Y:S01]  /*04d0*/  LEA.HI R17, R17, R2, RZ, 0x7 ;  /* 0x0000000211117211 */ /* 0x000fe200078f38ff */
[----:B---3--:R-:W2:Y:S01]  /*04e0*/  MUFU.RCP R18, R3 ;  /* 0x0000000300127308 */ /* 0x008ea20000001000 */
[-C--:B------:R-:W-:Y:S02]  /*04f0*/  IABS R2, R8.reuse ;  /* 0x0000000800027213 */ /* 0x080fe40000000000 */
[----:B------:R-:W-:-:S03]  /*0500*/  LEA.HI.SX32 R17, R17, R8, 0x19 ;  /* 0x0000000811117211 */ /* 0x000fc600078fcaff */
[----:B------:R-:W-:Y:S02]  /*0510*/  IMAD.MOV R2, RZ, RZ, -R2 ;  /* 0x000000ffff027224 */ /* 0x000fe400078e0a02 */
[----:B------:R-:W-:Y:S02]  /*0520*/  VIADD R17, R17, 0xffffffff ;  /* 0xffffffff11117836 */ /* 0x000fe40000000000 */
[----:B--2---:R-:W-:-:S03]  /*0530*/  VIADD R18, R18, 0xffffffe ;  /* 0x0ffffffe12127836 */ /* 0x004fc60000000000 */
[----:B------:R-:W-:Y:S02]  /*0540*/  IABS R3, R17 ;  /* 0x0000001100037213 */ /* 0x000fe40000000000 */
[----:B------:R-:W-:Y:S01]  /*0550*/  LOP3.LUT R17, R17, R8, RZ, 0x3c, !PT ;  /* 0x0000000811117212 */ /* 0x000fe200078e3cff */
[----:B------:R-:W2:Y:S03]  /*0560*/  F2I.FTZ.U32.TRUNC.NTZ R19, R18 ;  /* 0x0000001200137305 */ /* 0x000ea6000021f000 */
[----:B------:R-:W-:Y:S01]  /*0570*/  ISETP.GE.AND P0, PT, R17, RZ, PT ;  /* 0x000000ff1100720c */ /* 0x000fe20003f06270 */
[----:B--2---:R-:W-:Y:S02]  /*0580*/  IMAD.MOV R7, RZ, RZ, -R19 ;  /* 0x000000ffff077224 */ /* 0x004fe400078e0a13 */
[----:B------:R-:W-:Y:S02]  /*0590*/  IMAD.MOV.U32 R18, RZ, RZ, RZ ;  /* 0x000000ffff127224 */ /* 0x000fe400078e00ff */
[----:B------:R-:W-:-:S04]  /*05a0*/  IMAD R7, R7, R12, RZ ;  /* 0x0000000c07077224 */ /* 0x000fc800078e02ff */
[----:B------:R-:W-:-:S06]  /*05b0*/  IMAD.HI.U32 R7, R19, R7, R18 ;  /* 0x0000000713077227 */ /* 0x000fcc00078e0012 */
[----:B------:R-:W-:Y:S02]  /*05c0*/  IMAD.HI.U32 R10, R7, R3, RZ ;  /* 0x00000003070a7227 */ /* 0x000fe400078e00ff */
[----:B------:R-:W2:Y:S02]  /*05d0*/  @!P3 LDC R7, c[0x0][0x2cc] ;  /* 0x0000b300ff07bb82 */ /* 0x000ea40000000800 */
[----:B------:R-:W-:-:S05]  /*05e0*/  IMAD R15, R10, R2, R3 ;  /* 0x000000020a0f7224 */ /* 0x000fca00078e0203 */
[----:B------:R-:W-:Y:S01]  /*05f0*/  ISETP.GT.U32.AND P1, PT, R12, R15, PT ;  /* 0x0000000f0c00720c */ /* 0x000fe20003f24070 */
[----:B------:R-:W3:-:S12]  /*0600*/  @!P3 LDC.64 R2, c[0x0][0x318] ;  /* 0x0000c600ff02bb82 */ /* 0x000ed80000000a00 */
[----:B------:R-:W-:Y:S02]  /*0610*/  @!P1 IMAD.IADD R15, R15, 0x1, -R12 ;  /* 0x000000010f0f9824 */ /* 0x000fe400078e0a0c */
[----:B------:R-:W-:Y:S01]  /*0620*/  @!P1 VIADD R10, R10, 0x1 ;  /* 0x000000010a0a9836 */ /* 0x000fe20000000000 */
[----:B------:R-:W-:Y:S02]  /*0630*/  ISETP.NE.AND P1, PT, R8, RZ, PT ;  /* 0x000000ff0800720c */ /* 0x000fe40003f25270 */
[----:B------:R-:W-:Y:S02]  /*0640*/  ISETP.GE.U32.AND P4, PT, R15, R12, PT ;  /* 0x0000000c0f00720c */ /* 0x000fe40003f86070 */
[----:B---3--:R-:W-:-:S04]  /*0650*/  @!P3 ISETP.NE.U32.AND P2, PT, R2, RZ, PT ;  /* 0x000000ff0200b20c */ /* 0x008fc80003f45070 */
[----:B------:R-:W-:-:S07]  /*0660*/  @!P3 ISETP.NE.AND.EX P2, PT, R3, RZ, PT, P2 ;  /* 0x000000ff0300b20c */ /* 0x000fce0003f45320 */
[----:B------:R-:W-:Y:S01]  /*0670*/  @P4 VIADD R10, R10, 0x1 ;  /* 0x000000010a0a4836 */ /* 0x000fe20000000000 */
[----:B--2---:R-:W-:-:S03]  /*0680*/  @!P3 SEL R7, R7, RZ, P2 ;  /* 0x000000ff0707b207 */ /* 0x004fc60001000000 */
[----:B------:R-:W-:Y:S01]  /*0690*/  @!P0 IMAD.MOV R10, RZ, RZ, -R10 ;  /* 0x000000ffff0a8224 */ /* 0x000fe200078e0a0a */
[----:B------:R-:W-:Y:S02]  /*06a0*/  @!P1 LOP3.LUT R10, RZ, R8, RZ, 0x33, !PT ;  /* 0x00000008ff0a9212 */ /* 0x000fe400078e33ff */
[----:B-1----:R-:W-:-:S03]  /*06b0*/  @!P3 IADD3 R133, R7, R6, -R13 ;  /* 0x000000060785b210 */ /* 0x002fc60007ffe80d */
[----:B------:R-:W-:Y:S02]  /*06c0*/  IMAD R224, R10, R4, RZ ;  /* 0x000000040ae07224 */ /* 0x000fe400078e02ff */
[----:B------:R-:W-:-:S05]  /*06d0*/  VIADD R3, R133, 0x7f ;  /* 0x0000007f85037836 */ /* 0x000fca0000000000 */
[----:B------:R-:W-:-:S04]  /*06e0*/  SHF.R.S32.HI R2, RZ, 0x1f, R3 ;  /* 0x0000001fff027819 */ /* 0x000fc80000011403 */
[----:B------:R-:W-:-:S04]  /*06f0*/  LEA.HI R2, R2, R3, RZ, 0x7 ;  /* 0x0000000302027211 */ /* 0x000fc800078f38ff */
[----:B------:R-:W-:-:S04]  /*0700*/  SHF.R.S32.HI R35, RZ, 0x7, R2 ;  /* 0x00000007ff237819 */ /* 0x000fc80000011402 */
[----:B------:R-:W-:-:S04]  /*0710*/  VIADDMNMX R35, R224, R10, R35, PT ;  /* 0x0000000ae0237246 */ /* 0x000fc80003800123 */
[----:B------:R-:W-:-:S13]  /*0720*/  ISETP.GE.AND P0, PT, R224, R35, PT ;  /* 0x00000023e000720c */ /* 0x000fda0003f06270 */
[----:B------:R-:W-:Y:S05]  /*0730*/  @!P0 BRA `(.L_x_887) ;  /* 0x0000000400508947 */ /* 0x000fea0003800000 */
[----:B------:R-:W1:Y:S01]  /*0740*/  LDC.64 R2, c[0x0][0x2c0] ;  /* 0x0000b000ff027b82 */ /* 0x000e620000000a00 */
[----:B------:R-:W-:Y:S01]  /*0750*/  SHF.R.S32.HI R7, RZ, 0x1f, R132 ;  /* 0x0000001fff077819 */ /* 0x000fe20000011484 */
[----:B------:R-:W-:Y:S01]  /*0760*/  ULDC UR4, c[0x0][0x2dc] ;  /* 0x0000b70000047ab9 */ /* 0x000fe20000000800 */
[----:B------:R-:W-:Y:S01]  /*0770*/  IMAD.IADD R11, R11, 0x1, -R222 ;  /* 0x000000010b0b7824 */ /* 0x000fe200078e0ade */
[----:B------:R-:W-:Y:S02]  /*0780*/  LOP3.LUT P6, RZ, R132, 0xf, RZ, 0xc0, !PT ;  /* 0x0000000f84ff7812 */ /* 0x000fe400078cc0ff */
[----:B------:R-:W-:-:S04]  /*0790*/  LEA.HI R0, R7, R132, RZ, 0x4 ;  /* 0x0000008407007211 */ /* 0x000fc800078f20ff */
[----:B------:R-:W-:Y:S02]  /*07a0*/  LOP3.LUT R7, R0, 0x3ffffff0, RZ, 0xc0, !PT ;  /* 0x3ffffff000077812 */ /* 0x000fe400078ec0ff */
[----:B------:R-:W-:-:S03]  /*07b0*/  SHF.R.S32.HI R0, RZ, 0x4, R0 ;  /* 0x00000004ff007819 */ /* 0x000fc60000011400 */
[----:B------:R-:W-:Y:S01]  /*07c0*/  IMAD.IADD R7, R132, 0x1, -R7 ;  /* 0x0000000184077824 */ /* 0x000fe200078e0a07 */
[CC--:B------:R-:W-:Y:S01]  /*07d0*/  ISETP.GE.AND P3, PT, R0.reuse, R11.reuse, PT ;  /* 0x0000000b0000720c */ /* 0x0c0fe20003f66270 */
[C---:B------:R-:W-:Y:S02]  /*07e0*/  VIADD R10, R0.reuse, 0x18 ;  /* 0x00000018000a7836 */ /* 0x040fe40000000000 */
[----:B------:R-:W-:Y:S02]  /*07f0*/  IMAD.SHL.U32 R6, R7, 0x4, RZ ;  /* 0x0000000407067824 */ /* 0x000fe400078e00ff */
[C---:B------:R-:W-:Y:S02]  /*0800*/  VIADD R12, R0.reuse, 0x10 ;  /* 0x00000010000c7836 */ /* 0x040fe40000000000 */
[----:B------:R-:W-:Y:S01]  /*0810*/  VIADD R8, R0, 0x20 ;  /* 0x0000002000087836 */ /* 0x000fe20000000000 */
[----:B------:R-:W-:Y:S01]  /*0820*/  SHF.R.S32.HI R7, RZ, 0x1f, R6 ;  /* 0x0000001fff077819 */ /* 0x000fe20000011406 */
[----:B-1----:R-:W-:Y:S01]  /*0830*/  IMAD R2, R4, R2, R231 ;  /* 0x0000000204027224 */ /* 0x002fe200078e02e7 */
[----:B------:R-:W-:-:S02]  /*0840*/  ISETP.GE.AND P1, PT, R12, R11, PT ;  /* 0x0000000b0c00720c */ /* 0x000fc40003f26270 */
[----:B------:R-:W-:Y:S01]  /*0850*/  ISETP.GE.AND P4, PT, R8, R11, PT ;  /* 0x0000000b0800720c */ /* 0x000fe20003f86270 */
[----:B------:R-:W-:Y:S02]  /*0860*/  IMAD R2, R2, R5, R14 ;  /* 0x0000000502027224 */ /* 0x000fe400078e020e */
[----:B------:R-:W-:-:S04]  /*0870*/  IMAD.WIDE R6, R0, 0x80, R6 ;  /* 0x0000008000067825 */ /* 0x000fc800078e0206 */
[----:B------:R-:W-:-:S04]  /*0880*/  IMAD R3, R2, R3, R222 ;  /* 0x0000000302037224 */ /* 0x000fc800078e02de */
[----:B------:R-:W-:Y:S01]  /*0890*/  IMAD R4, R3, UR4, RZ ;  /* 0x0000000403047c24 */ /* 0x000fe2000f8e02ff */
[----:B------:R-:W-:Y:S01]  /*08a0*/  ULDC.64 UR4, c[0x0][0x288] ;  /* 0x0000a20000047ab9 */ /* 0x000fe20000000a00 */
[----:B------:R-:W-:-:S03]  /*08b0*/  SHF.R.S32.HI R5, RZ, 0x1f, R3 ;  /* 0x0000001fff057819 */ /* 0x000fc60000011403 */
[----:B------:R-:W-:Y:S01]  /*08c0*/  IADD3 R2, P0, R4, R6, RZ ;  /* 0x0000000604027210 */ /* 0x000fe20007f1e0ff */
[----:B------:R-:W-:-:S03]  /*08d0*/  VIADD R6, R0, 0x28 ;  /* 0x0000002800067836 */ /* 0x000fc60000000000 */
[----:B------:R-:W-:Y:S01]  /*08e0*/  LEA.HI.X.SX32 R7, R4, R7, 0x1, P0 ;  /* 0x0000000704077211 */ /* 0x000fe200000f0eff */
[----:B------:R-:W-:Y:S01]  /*08f0*/  VIADD R4, R0, 0x8 ;  /* 0x0000000800047836 */ /* 0x000fe20000000000 */
[----:B------:R-:W-:-:S04]  /*0900*/  LEA R14, P0, R2, UR4, 0x2 ;  /* 0x00000004020e7c11 */ /* 0x000fc8000f8010ff */
[----:B------:R-:W-:Y:S01]  /*0910*/  LEA.HI.X R15, R2, UR5, R7, 0x2, P0 ;  /* 0x00000005020f7c11 */ /* 0x000fe200080f1407 */
[----:B------:R-:W-:Y:S01]  /*0920*/  VIADD R2, R0, 0x38 ;  /* 0x0000003800027836 */ /* 0x000fe20000000000 */
[-C--:B------:R-:W-:Y:S01]  /*0930*/  ISETP.GE.AND P0, PT, R10, R11.reuse, PT ;  /* 0x0000000b0a00720c */ /* 0x080fe20003f06270 */
[----:B------:R-:W-:Y:S01]  /*0940*/  ULDC.64 UR4, c[0x0][0x2b8] ;  /* 0x0000ae0000047ab9 */ /* 0x000fe20000000a00 */
[CC--:B------:R-:W-:Y:S01]  /*0950*/  ISETP.GE.AND P2, PT, R4.reuse, R11.reuse, PT ;  /* 0x0000000b0400720c */ /* 0x0c0fe20003f46270 */
[----:B------:R-:W-:Y:S01]  /*0960*/  @!P3 STG.E.128 desc[UR12][R14.64], RZ ;  /* 0x000000ff0e00b986 */ /* 0x000fe2000c101d0c */
[-C--:B------:R-:W-:Y:S01]  /*0970*/  ISETP.GE.OR P5, PT, R4, R11.reuse, P6 ;  /* 0x0000000b0400720c */ /* 0x080fe200037a6670 */
[----:B------:R-:W-:Y:S02]  /*0980*/  VIADD R4, R0, 0x30 ;  /* 0x0000003000047836 */ /* 0x000fe40000000000 */
[----:B------:R-:W-:Y:S01]  /*0990*/  @!P3 STG.E.128 desc[UR12][R14.64+0x100], RZ ;  /* 0x000100ff0e00b986 */ /* 0x000fe2000c101d0c */
[----:B------:R-:W-:-:S03]  /*09a0*/  ISETP.GE.AND P3, PT, R6, R11, PT ;  /* 0x0000000b0600720c */ /* 0x000fc60003f66270 */
[----:B------:R-:W-:Y:S04]  /*09b0*/  @!P1 STG.E.128 desc[UR12][R14.64+0x2000], RZ ;  /* 0x002000ff0e009986 */ /* 0x000fe8000c101d0c */
[----:B------:R-:W-:Y:S04]  /*09c0*/  @!P0 STG.E.128 desc[UR12][R14.64+0x3000], RZ ;  /* 0x003000ff0e008986 */ /* 0x000fe8000c101d0c */
[----:B------:R-:W-:Y:S01]  /*09d0*/  @!P0 STG.E.128 desc[UR12][R14.64+0x3100], RZ ;  /* 0x003100ff0e008986 */ /* 0x000fe2000c101d0c */
[----:B------:R-:W-:-:S03]  /*09e0*/  IADD3 R3, P0, R3, R0, RZ ;  /* 0x0000000003037210 */ /* 0x000fc60007f1e0ff */
[----:B------:R-:W-:Y:S04]  /*09f0*/  @!P2 STG.E.128 desc[UR12][R14.64+0x1000], RZ ;  /* 0x001000ff0e00a986 */ /* 0x000fe8000c101d0c */
[----:B------:R-:W-:Y:S01]  /*0a00*/  @!P2 STG.E.128 desc[UR12][R14.64+0x1100], RZ ;  /* 0x001100ff0e00a986 */ /* 0x000fe2000c101d0c */
[----:B------:R-:W-:-:S03]  /*0a10*/  ISETP.GE.AND P2, PT, R4, R11, PT ;  /* 0x0000000b0400720c */ /* 0x000fc60003f46270 */
[----:B------:R-:W-:Y:S01]  /*0a20*/  @!P1 STG.E.128 desc[UR12][R14.64+0x2100], RZ ;  /* 0x002100ff0e009986 */ /* 0x000fe2000c101d0c */
[----:B------:R-:W-:-:S03]  /*0a30*/  ISETP.GE.AND P1, PT, R2, R11, PT ;  /* 0x0000000b0200720c */ /* 0x000fc60003f26270 */
[----:B------:R-:W-:Y:S04]  /*0a40*/  @!P4 STG.E.128 desc[UR12][R14.64+0x4000], RZ ;  /* 0x004000ff0e00c986 */ /* 0x000fe8000c101d0c */
[----:B------:R-:W-:Y:S01]  /*0a50*/  @!P4 STG.E.128 desc[UR12][R14.64+0x4100], RZ ;  /* 0x004100ff0e00c986 */ /* 0x000fe2000c101d0c */
[----:B------:R-:W-:Y:S02]  /*0a60*/  ISETP.GE.OR P4, PT, R12, R11, P6 ;  /* 0x0000000b0c00720c */ /* 0x000fe40003786670 */
[----:B------:R-:W-:Y:S01]  /*0a70*/  LEA.HI.X.SX32 R12, R0, R5, 0x1, P0 ;  /* 0x00000005000c7211 */ /* 0x000fe200000f0eff */
[----:B------:R-:W-:Y:S01]  /*0a80*/  @!P3 STG.E.128 desc[UR12][R14.64+0x5000], RZ ;  /* 0x005000ff0e00b986 */ /* 0x000fe2000c101d0c */
[----:B------:R-:W-:-:S03]  /*0a90*/  LEA R16, P0, R3, UR4, 0x2 ;  /* 0x0000000403107c11 */ /* 0x000fc6000f8010ff */
[----:B------:R-:W-:Y:S01]  /*0aa0*/  @!P3 STG.E.128 desc[UR12][R14.64+0x5100], RZ ;  /* 0x005100ff0e00b986 */ /* 0x000fe2000c101d0c */
[----:B------:R-:W-:Y:S01]  /*0ab0*/  LEA.HI.X R17, R3, UR5, R12, 0x2, P0 ;  /* 0x0000000503117c11 */ /* 0x000fe200080f140c */
[----:B------:R-:W-:Y:S01]  /*0ac0*/  @!P5 IMAD.MOV.U32 R3, RZ, RZ, -0x800000 ;  /* 0xff800000ff03d424 */ /* 0x000fe200078e00ff */
[-C--:B------:R-:W-:Y:S01]  /*0ad0*/  ISETP.GE.OR P3, PT, R10, R11.reuse, P6 ;  /* 0x0000000b0a00720c */ /* 0x080fe20003766670 */
[----:B------:R-:W-:Y:S01]  /*0ae0*/  @!P2 STG.E.128 desc[UR12][R14.64+0x6000], RZ ;  /* 0x006000ff0e00a986 */ /* 0x000fe2000c101d0c */
[-C--:B------:R-:W-:Y:S01]  /*0af0*/  ISETP.GE.OR P0, PT, R4, R11.reuse, P6 ;  /* 0x0000000b0400720c */ /* 0x080fe20003706670 */
[----:B------:R-:W-:Y:S02]  /*0b00*/  @!P4 IMAD.MOV.U32 R19, RZ, RZ, -0x800000 ;  /* 0xff800000ff13c424 */ /* 0x000fe400078e00ff */
[----:B------:R-:W-:Y:S01]  /*0b10*/  @!P2 STG.E.128 desc[UR12][R14.64+0x6100], RZ ;  /* 0x006100ff0e00a986 */ /* 0x000fe2000c101d0c */
[----:B------:R-:W-:-:S03]  /*0b20*/  ISETP.GE.OR P2, PT, R8, R11, P6 ;  /* 0x0000000b0800720c */ /* 0x000fc60003746670 */
[----:B------:R-:W-:Y:S04]  /*0b30*/  @!P1 STG.E.128 desc[UR12][R14.64+0x7000], RZ ;  /* 0x007000ff0e009986 */ /* 0x000fe8000c101d0c */
[----:B------:R1:W-:Y:S01]  /*0b40*/  @!P1 STG.E.128 desc[UR12][R14.64+0x7100], RZ ;  /* 0x007100ff0e009986 */ /* 0x0003e2000c101d0c */
[-C--:B------:R-:W-:Y:S01]  /*0b50*/  ISETP.GE.OR P1, PT, R6, R11.reuse, P6 ;  /* 0x0000000b0600720c */ /* 0x080fe20003726670 */
[----:B------:R-:W-:Y:S02]  /*0b60*/  @!P3 IMAD.MOV.U32 R13, RZ, RZ, -0x800000 ;  /* 0xff800000ff0db424 */ /* 0x000fe400078e00ff */
[----:B------:R2:W-:Y:S01]  /*0b70*/  @!P5 STG.E desc[UR12][R16.64+0x20], R3 ;  /* 0x000020031000d986 */ /* 0x0005e2000c10190c */
[-C--:B------:R-:W-:Y:S01]  /*0b80*/  ISETP.GE.OR P5, PT, R0, R11.reuse, P6 ;  /* 0x0000000b0000720c */ /* 0x080fe200037a6670 */
[----:B------:R-:W-:Y:S01]  /*0b90*/  @!P2 IMAD.MOV.U32 R9, RZ, RZ, -0x800000 ;  /* 0xff800000ff09a424 */ /* 0x000fe200078e00ff */
[----:B------:R-:W-:Y:S01]  /*0ba0*/  ISETP.GE.OR P6, PT, R2, R11, P6 ;  /* 0x0000000b0200720c */ /* 0x000fe200037c6670 */
[----:B------:R-:W-:Y:S01]  /*0bb0*/  @!P0 IMAD.MOV.U32 R5, RZ, RZ, -0x800000 ;  /* 0xff800000ff058424 */ /* 0x000fe200078e00ff */
[----:B------:R2:W-:Y:S04]  /*0bc0*/  @!P4 STG.E desc[UR12][R16.64+0x40], R19 ;  /* 0x000040131000c986 */ /* 0x0005e8000c10190c */
[----:B------:R2:W-:Y:S01]  /*0bd0*/  @!P3 STG.E desc[UR12][R16.64+0x60], R13 ;  /* 0x0000600d1000b986 */ /* 0x0005e2000c10190c */
[----:B------:R-:W-:-:S03]  /*0be0*/  @!P1 IMAD.MOV.U32 R7, RZ, RZ, -0x800000 ;  /* 0xff800000ff079424 */ /* 0x000fc600078e00ff */
[----:B------:R2:W-:Y:S04]  /*0bf0*/  @!P2 STG.E desc[UR12][R16.64+0x80], R9 ;  /* 0x000080091000a986 */ /* 0x0005e8000c10190c */
[----:B------:R2:W-:Y:S01]  /*0c00*/  @!P1 STG.E desc[UR12][R16.64+0xa0], R7 ;  /* 0x0000a00710009986 */ /* 0x0005e2000c10190c */
[----:B-1----:R-:W-:-:S03]  /*0c10*/  @!P5 IMAD.MOV.U32 R15, RZ, RZ, -0x800000 ;  /* 0xff800000ff0fd424 */ /* 0x002fc600078e00ff */
[----:B------:R2:W-:Y:S04]  /*0c20*/  @!P0 STG.E desc[UR12][R16.64+0xc0], R5 ;  /* 0x0000c00510008986 */ /* 0x0005e8000c10190c */
[----:B------:R2:W-:Y:S01]  /*0c30*/  @!P5 STG.E desc[UR12][R16.64], R15 ;  /* 0x0000000f1000d986 */ /* 0x0005e2000c10190c */
[----:B------:R-:W-:Y:S05]  /*0c40*/  @P6 EXIT ;  /* 0x000000000000694d */ /* 0x000fea0003800000 */
[----:B--2---:R-:W-:-:S05]  /*0c50*/  MOV R3, 0xff800000 ;  /* 0xff80000000037802 */ /* 0x004fca0000000f00 */
[----:B------:R-:W-:Y:S01]  /*0c60*/  STG.E desc[UR12][R16.64+0xe0], R3 ;  /* 0x0000e00310007986 */ /* 0x000fe2000c10190c */
[----:B------:R-:W-:Y:S05]  /*0c70*/  EXIT ;  /* 0x000000000000794d */ /* 0x000fea0003800000 */
.L_x_887:
        /* <DEDUP_REMOVED lines=24> */
.L_x_888:
[----:B------:R-:W-:Y:S05]  /*0e00*/  @!P0 BRA `(.L_x_889) ;  /* 0x0000000400408947 */ /* 0x000fea0003800000 */
[----:B------:R-:W2:Y:S01]  /*0e10*/  LDC R6, c[0x0][0x380] ;  /* 0x0000e000ff067b82 */ /* 0x000ea20000000800 */
[----:B------:R-:W-:Y:S01]  /*0e20*/  LEA R29, R35, 0xffffff80, 0x7 ;  /* 0xffffff80231d7811 */ /* 0x000fe200078e38ff */
[----:B------:R-:W-:-:S03]  /*0e30*/  ULDC.64 UR4, c[0x0][0x230] ;  /* 0x00008c0000047ab9 */ /* 0x000fc60000000a00 */
[----:B------:R-:W-:-:S03]  /*0e40*/  IABS R0, R29 ;  /* 0x0000001d00007213 */ /* 0x000fc60000000000 */
        /* <DEDUP_REMOVED lines=32> */
[----:B-1----:R-:W-:Y:S01]  /*1050*/  IADD3 R3, RZ, -R17, RZ ;  /* 0x80000011ff037210 */ /* 0x002fe20007ffe0ff */
[----:B------:R-:W-:-:S04]  /*1060*/  IMAD.MOV.U32 R16, RZ, RZ, RZ ;  /* 0x000000ffff107224 */ /* 0x000fc800078e00ff */
        /* <DEDUP_REMOVED lines=32> */
[----:B------:R-:W-:Y:S02]  /*1270*/  IMAD R4, R29, R39, R4 ;  /* 0x000000271d047224 */ /* 0x000fe400078e0204 */
[----:B------:R-:W-:Y:S02]  /*1280*/  IMAD.MOV.U32 R16, RZ, RZ, R6 ;  /* 0x000000ffff107224 */ /* 0x000fe400078e0006 */
[----:B------:R-:W-:Y:S01]  /*1290*/  IMAD.WIDE.U32 R24, R0, R2, RZ ;  /* 0x0000000200187225 */ /* 0x000fe200078e00ff */
[----:B------:R-:W-:-:S03]  /*12a0*/  IADD3 R17, R7, R4, RZ ;  /* 0x0000000407117210 */ /* 0x000fc60007ffe0ff */
[----:B------:R-:W-:Y:S01]  /*12b0*/  IMAD R7, R23, UR4, RZ ;  /* 0x0000000417077c24 */ /* 0x000fe2000f8e02ff */
[----:B------:R-:W-:Y:S01]  /*12c0*/  IADD3 R8, R25, R3, RZ ;  /* 0x0000000319087210 */ /* 0x000fe20007ffe0ff */
[----:B------:R-:W-:-:S04]  /*12d0*/  IMAD.WIDE.U32 R128, R12, UR4, R16 ;  /* 0x000000040c807c25 */ /* 0x000fc8000f8e0010 */
[----:B------:R-:W-:-:S05]  /*12e0*/  IMAD R7, R12, UR5, R7 ;  /* 0x000000050c077c24 */ /* 0x000fca000f8e0207 */
[----:B------:R-:W-:Y:S01]  /*12f0*/  IADD3 R0, R129, R7, RZ ;  /* 0x0000000781007210 */ /* 0x000fe20007ffe0ff */
[----:B------:R-:W-:Y:S06]  /*1300*/  BRA `(.L_x_890) ;  /* 0x0000000400347947 */ /* 0x000fec0003800000 */
.L_x_889:
[----:B------:R-:W2:Y:S01]  /*1310*/  LDC R15, c[0x0][0x278] ;  /* 0x00009e00ff0f7b82 */ /* 0x000ea20000000800 */
[----:B------:R-:W-:Y:S02]  /*1320*/  ISETP.NE.AND P4, PT, R0, -0x1, PT ;  /* 0xffffffff0000780c */ /* 0x000fe40003f85270 */
[----:B------:R-:W-:-:S04]  /*1330*/  LEA R29, R35, 0xffffff80, 0x7 ;  /* 0xffffff80231d7811 */ /* 0x000fc800078e38ff */
[----:B------:R-:W-:-:S07]  /*1340*/  SHF.R.S32.HI R27, RZ, 0x1f, R29 ;  /* 0x0000001fff1b7819 */ /* 0x000fce000001141d */
[----:B------:R-:W3:Y:S01]  /*1350*/  @P4 LDC.64 R38, c[0x0][0x248] ;  /* 0x00009200ff264b82 */ /* 0x000ee20000000a00 */
[----:B------:R-:W-:Y:S01]  /*1360*/  @P4 IMAD.IADD R16, R13, 0x1, R0 ;  /* 0x000000010d104824 */ /* 0x000fe200078e0200 */
[----:B-12---:R-:W-:-:S04]  /*1370*/  IABS R3, R15 ;  /* 0x0000000f00037213 */ /* 0x006fc80000000000 */
[----:B------:R-:W1:Y:S08]  /*1380*/  I2F.RP R5, R3 ;  /* 0x0000000300057306 */ /* 0x000e700000209400 */
[----:B-1----:R-:W1:Y:S02]  /*1390*/  MUFU.RCP R6, R5 ;  /* 0x0000000500067308 */ /* 0x002e640000001000 */
[----:B-1----:R-:W-:-:S06]  /*13a0*/  VIADD R6, R6, 0xffffffe ;  /* 0x0ffffffe06067836 */ /* 0x002fcc0000000000 */
[----:B------:R-:W1:Y:S02]  /*13b0*/  F2I.FTZ.U32.TRUNC.NTZ R7, R6 ;  /* 0x0000000600077305 */ /* 0x000e64000021f000 */
[----:B-1----:R-:W-:Y:S01]  /*13c0*/  IMAD.MOV R2, RZ, RZ, -R7 ;  /* 0x000000ffff027224 */ /* 0x002fe200078e0a07 */
[----:B------:R-:W-:-:S03]  /*13d0*/  MOV R6, RZ ;  /* 0x000000ff00067202 */ /* 0x000fc60000000f00 */
[----:B------:R-:W-:Y:S01]  /*13e0*/  IMAD R4, R2, R3, RZ ;  /* 0x0000000302047224 */ /* 0x000fe200078e02ff */
[----:B------:R-:W-:-:S03]  /*13f0*/  IABS R2, R14 ;  /* 0x0000000e00027213 */ /* 0x000fc60000000000 */
[----:B------:R-:W-:Y:S01]  /*1400*/  IMAD.HI.U32 R7, R7, R4, R6 ;  /* 0x0000000407077227 */ /* 0x000fe200078e0006 */
[----:B------:R-:W-:-:S03]  /*1410*/  LOP3.LUT R6, R14, R15, RZ, 0x3c, !PT ;  /* 0x0000000f0e067212 */ /* 0x000fc600078e3cff */
[----:B------:R-:W-:Y:S01]  /*1420*/  IMAD.MOV.U32 R4, RZ, RZ, R2 ;  /* 0x000000ffff047224 */ /* 0x000fe200078e0002 */
[----:B------:R-:W-:-:S03]  /*1430*/  ISETP.GE.AND P2, PT, R6, RZ, PT ;  /* 0x000000ff0600720c */ /* 0x000fc60003f46270 */
[----:B------:R-:W-:-:S04]  /*1440*/  IMAD.HI.U32 R12, R7, R4, RZ ;  /* 0x00000004070c7227 */ /* 0x000fc800078e00ff */
[----:B------:R-:W-:Y:S02]  /*1450*/  IMAD.MOV R2, RZ, RZ, -R12 ;  /* 0x000000ffff027224 */ /* 0x000fe400078e0a0c */
[C---:B---3--:R-:W-:Y:S02]  /*1460*/  @P4 IMAD R7, R16.reuse, R39, RZ ;  /* 0x0000002710074224 */ /* 0x048fe400078e02ff */
[C---:B------:R-:W-:Y:S02]  /*1470*/  IMAD R2, R3.reuse, R2, R4 ;  /* 0x0000000203027224 */ /* 0x040fe400078e0204 */
[----:B------:R-:W1:Y:S01]  /*1480*/  @P4 LDC.64 R4, c[0x0][0x250] ;  /* 0x00009400ff044b82 */ /* 0x000e620000000a00 */
[----:B------:R-:W-:Y:S02]  /*1490*/  @P4 IMAD.WIDE.U32 R16, R16, R38, RZ ;  /* 0x0000002610104225 */ /* 0x000fe400078e00ff */
[----:B------:R-:W-:-:S03]  /*14a0*/  ISETP.GT.U32.AND P1, PT, R3, R2, PT ;  /* 0x000000020300720c */ /* 0x000fc60003f24070 */
[----:B------:R-:W-:Y:S02]  /*14b0*/  @P4 IADD3 R7, R17, R7, RZ ;  /* 0x0000000711074210 */ /* 0x000fe40007ffe0ff */
[----:B------:R-:W-:-:S08]  /*14c0*/  @P4 MOV R8, R16 ;  /* 0x0000001000084202 */ /* 0x000fd00000000f00 */
[-C--:B------:R-:W-:Y:S02]  /*14d0*/  @!P1 IADD3 R2, R2, -R3.reuse, RZ ;  /* 0x8000000302029210 */ /* 0x080fe40007ffe0ff */
[----:B------:R-:W-:Y:S02]  /*14e0*/  @!P1 IADD3 R12, R12, 0x1, RZ ;  /* 0x000000010c0c9810 */ /* 0x000fe40007ffe0ff */
[----:B------:R-:W-:Y:S02]  /*14f0*/  ISETP.GE.U32.AND P3, PT, R2, R3, PT ;  /* 0x000000030200720c */ /* 0x000fe40003f66070 */
[----:B------:R-:W2:Y:S01]  /*1500*/  LDC.64 R2, c[0x0][0x260] ;  /* 0x00009800ff027b82 */ /* 0x000ea20000000a00 */
[----:B------:R-:W-:-:S10]  /*1510*/  ISETP.NE.AND P1, PT, R15, RZ, PT ;  /* 0x000000ff0f00720c */ /* 0x000fd40003f25270 */
[----:B------:R-:W-:-:S04]  /*1520*/  @P3 VIADD R12, R12, 0x1 ;  /* 0x000000010c0c3836 */ /* 0x000fc80000000000 */
[----:B------:R-:W-:Y:S01]  /*1530*/  @!P2 IMAD.MOV R12, RZ, RZ, -R12 ;  /* 0x000000ffff0ca224 */ /* 0x000fe200078e0a0c */
[----:B------:R-:W-:Y:S06]  /*1540*/  @P4 BRA `(.L_x_891) ;  /* 0x0000000000344947 */ /* 0x000fec0003800000 */
[----:B------:R-:W3:Y:S01]  /*1550*/  LDC.64 R38, c[0x0][0x248] ;  /* 0x00009200ff267b82 */ /* 0x000ee20000000a00 */
[----:B------:R-:W-:-:S07]  /*1560*/  SHF.R.S32.HI R17, RZ, 0x1f, R13 ;  /* 0x0000001fff117819 */ /* 0x000fce000001140d */
[----:B------:R-:W4:Y:S01]  /*1570*/  LDC.64 R6, c[0x0][0x230] ;  /* 0x00008c00ff067b82 */ /* 0x000f220000000a00 */
[-C--:B---3--:R-:W-:Y:S01]  /*1580*/  IMAD R16, R17, R38.reuse, RZ ;  /* 0x0000002611107224 */ /* 0x088fe200078e02ff */
[----:B-----5:R-:W-:Y:S01]  /*1590*/  SHF.R.S32.HI R17, RZ, 0x1f, R10 ;  /* 0x0000001fff117819 */ /* 0x020fe2000001140a */
[----:B------:R-:W-:-:S04]  /*15a0*/  IMAD.WIDE.U32 R18, R13, R38, RZ ;  /* 0x000000260d127225 */ /* 0x000fc800078e00ff */
[----:B------:R-:W-:Y:S02]  /*15b0*/  IMAD R16, R13, R39, R16 ;  /* 0x000000270d107224 */ /* 0x000fe400078e0210 */
[----:B----4-:R-:W-:-:S03]  /*15c0*/  IMAD R8, R17, R6, RZ ;  /* 0x0000000611087224 */ /* 0x010fc600078e02ff */
[----:B------:R-:W-:Y:S01]  /*15d0*/  IADD3 R19, R19, R16, RZ ;  /* 0x0000001013137210 */ /* 0x000fe20007ffe0ff */
[C---:B------:R-:W-:Y:S02]  /*15e0*/  IMAD R7, R10.reuse, R7, R8 ;  /* 0x000000070a077224 */ /* 0x040fe400078e0208 */
[----:B------:R-:W-:-:S05]  /*15f0*/  IMAD.WIDE.U32 R18, R10, R6, R18 ;  /* 0x000000060a127225 */ /* 0x000fca00078e0012 */
[----:B------:R-:W-:Y:S02]  /*1600*/  IADD3 R7, R19, R7, RZ ;  /* 0x0000000713077210 */ /* 0x000fe40007ffe0ff */
[----:B------:R-:W-:-:S07]  /*1610*/  MOV R8, R18 ;  /* 0x0000001200087202 */ /* 0x000fce0000000f00 */
.L_x_891:
[----:B------:R-:W-:Y:S01]  /*1620*/  MOV R16, R8 ;  /* 0x0000000800107202 */ /* 0x000fe20000000f00 */
[----:B------:R-:W-:Y:S01]  /*1630*/  IMAD R6, R27, R38, RZ ;  /* 0x000000261b067224 */ /* 0x000fe200078e02ff */
[----:B------:R-:W-:Y:S02]  /*1640*/  MOV R17, R7 ;  /* 0x0000000700117202 */ /* 0x000fe40000000f00 */
[----:B------:R-:W-:Y:S01]  /*1650*/  @!P1 LOP3.LUT R12, RZ, R15, RZ, 0x33, !PT ;  /* 0x0000000fff0c9212 */ /* 0x000fe200078e33ff */
[-C--:B------:R-:W-:Y:S01]  /*1660*/  IMAD R7, R39, R29.reuse, R6 ;  /* 0x0000001d27077224 */ /* 0x080fe200078e0206 */
[----:B------:R-:W-:Y:S01]  /*1670*/  @P4 IADD3 R0, R13, R0, RZ ;  /* 0x000000000d004210 */ /* 0x000fe20007ffe0ff */
[----:B------:R-:W-:Y:S01]  /*1680*/  IMAD.WIDE.U32 R16, R38, R29, R16 ;  /* 0x0000001d26107225 */ /* 0x000fe200078e0010 */
[----:B------:R-:W-:-:S03]  /*1690*/  SHF.R.S32.HI R23, RZ, 0x1f, R12 ;  /* 0x0000001fff177819 */ /* 0x000fc6000001140c */
[----:B-1----:R-:W-:Y:S01]  /*16a0*/  @P4 IMAD.WIDE.U32 R24, R0, R4, RZ ;  /* 0x0000000400184225 */ /* 0x002fe200078e00ff */
[----:B------:R-:W-:-:S03]  /*16b0*/  IADD3 R17, R17, R7, RZ ;  /* 0x0000000711117210 */ /* 0x000fc60007ffe0ff */
[-C--:B--2---:R-:W-:Y:S02]  /*16c0*/  IMAD R6, R23, R2.reuse, RZ ;  /* 0x0000000217067224 */ /* 0x084fe400078e02ff */
[----:B------:R-:W-:-:S04]  /*16d0*/  IMAD.WIDE.U32 R128, R12, R2, R16 ;  /* 0x000000020c807225 */ /* 0x000fc800078e0010 */
[----:B------:R-:W-:Y:S02]  /*16e0*/  IMAD R3, R12, R3, R6 ;  /* 0x000000030c037224 */ /* 0x000fe400078e0206 */
        /* <DEDUP_REMOVED lines=15> */
.L_x_890:
[----:B------:R-:W-:Y:S01]  /*17e0*/  ISETP.NE.AND P2, PT, R9, -0x1, PT ;  /* 0xffffffff0900780c */ /* 0x000fe20003f45270 */
[----:B------:R-:W-:Y:S01]  /*17f0*/  IMAD.IADD R222, R11, 0x1, -R222 ;  /* 0x000000010bde7824 */ /* 0x000fe200078e0ade */
[----:B------:R-:W-:Y:S01]  /*1800*/  SHF.R.S32.HI R13, RZ, 0x1f, R132 ;  /* 0x0000001fff0d7819 */ /* 0x000fe20000011484 */
[----:B------:R-:W-:Y:S01]  /*1810*/  ULDC.64 UR4, c[0x0][0x258] ;  /* 0x0000960000047ab9 */ /* 0x000fe20000000a00 */
[----:B------:R-:W-:Y:S01]  /*1820*/  SHF.R.S32.HI R31, RZ, 0x1f, R14 ;  /* 0x0000001fff1f7819 */ /* 0x000fe2000001140e */
[----:B------:R-:W-:Y:S01]  /*1830*/  ULDC.64 UR6, c[0x0][0x268] ;  /* 0x00009a0000067ab9 */ /* 0x000fe20000000a00 */
[-C--:B------:R-:W-:Y:S01]  /*1840*/  LEA.HI R6, R13, R132.reuse, RZ, 0x3 ;  /* 0x000000840d067211 */ /* 0x080fe200078f18ff */
[----:B------:R-:W-:Y:S01]  /*1850*/  IMAD R23, R23, UR6, RZ ;  /* 0x0000000617177c24 */ /* 0x000fe2000f8e02ff */
[----:B------:R-:W-:Y:S01]  /*1860*/  LEA.HI R223, R13, R132, RZ, 0x4 ;  /* 0x000000840ddf7211 */ /* 0x000fe200078f20ff */
[----:B------:R-:W-:Y:S01]  /*1870*/  IMAD R31, R31, UR4, RZ ;  /* 0x000000041f1f7c24 */ /* 0x000fe2000f8e02ff */
[----:B------:R-:W-:-:S03]  /*1880*/  SHF.R.S32.HI R20, RZ, 0x3, R6 ;  /* 0x00000003ff147819 */ /* 0x000fc60000011406 */
[----:B------:R-:W1:Y:S01]  /*1890*/  @P2 LDC.64 R4, c[0x0][0x240] ;  /* 0x00009000ff042b82 */ /* 0x000e620000000a00 */
[----:B------:R-:W-:Y:S01]  /*18a0*/  @!P2 SHF.R.S32.HI R7, RZ, 0x1f, R231 ;  /* 0x0000001fff07a819 */ /* 0x000fe200000114e7 */
[----:B------:R-:W-:Y:S01]  /*18b0*/  IMAD R31, R14, UR5, R31 ;  /* 0x000000050e1f7c24 */ /* 0x000fe2000f8e021f */
[----:B------:R-:W-:Y:S01]  /*18c0*/  ISETP.GE.AND P1, PT, R20, R222, PT ;  /* 0x000000de1400720c */ /* 0x000fe20003f26270 */
[----:B------:R-:W-:Y:S01]  /*18d0*/  UMOV UR5, 0x400 ;  /* 0x0000040000057882 */ /* 0x000fe20000000000 */
[----:B------:R-:W-:-:S03]  /*18e0*/  SHF.R.S32.HI R21, RZ, 0x1f, R20 ;  /* 0x0000001fff157819 */ /* 0x000fc60000011414 */
[----:B------:R-:W2:Y:S01]  /*18f0*/  @!P2 LDC.64 R2, c[0x0][0x228] ;  /* 0x00008a00ff02ab82 */ /* 0x000ea20000000a00 */
[----:B------:R-:W-:-:S04]  /*1900*/  IMAD.WIDE R32, R33, 0x40, R20 ;  /* 0x0000004021207825 */ /* 0x000fc800078e0214 */
[----:B------:R-:W-:-:S04]  /*1910*/  IMAD R131, R21, R38, RZ ;  /* 0x0000002615837224 */ /* 0x000fc800078e02ff */
[----:B------:R-:W-:Y:S02]  /*1920*/  IMAD R131, R20, R39, R131 ;  /* 0x0000002714837224 */ /* 0x000fe400078e0283 */
[----:B-1----:R-:W-:-:S04]  /*1930*/  @P2 IMAD.WIDE.U32 R16, R9, R4, RZ ;  /* 0x0000000409102225 */ /* 0x002fc800078e00ff */
[----:B------:R-:W-:Y:S02]  /*1940*/  @P2 IMAD R4, R9, R5, R17 ;  /* 0x0000000509042224 */ /* 0x000fe400078e0211 */
[----:B------:R-:W-:Y:S02]  /*1950*/  VIADD R17, R20, 0x20 ;  /* 0x0000002014117836 */ /* 0x000fe40000000000 */
[-C--:B--2--5:R-:W-:Y:S02]  /*1960*/  @!P2 IMAD R10, R7, R2.reuse, RZ ;  /* 0x00000002070aa224 */ /* 0x0a4fe400078e02ff */
[----:B------:R-:W-:Y:S01]  /*1970*/  @!P2 IMAD.WIDE.U32 R18, R231, R2, RZ ;  /* 0x00000002e712a225 */ /* 0x000fe200078e00ff */
[----:B------:R-:W-:-:S03]  /*1980*/  ISETP.GE.AND P5, PT, R17, R222, PT ;  /* 0x000000de1100720c */ /* 0x000fc60003fa6270 */
[----:B------:R-:W-:Y:S01]  /*1990*/  @!P2 IMAD R5, R231, R3, R10 ;  /* 0x00000003e705a224 */ /* 0x000fe200078e020a */
[----:B------:R-:W-:Y:S01]  /*19a0*/  LOP3.LUT R3, R6, 0xfffffff8, RZ, 0xc0, !PT ;  /* 0xfffffff806037812 */ /* 0x000fe200078ec0ff */
[----:B------:R-:W-:Y:S01]  /*19b0*/  @P2 IMAD.MOV.U32 R10, RZ, RZ, R16 ;  /* 0x000000ffff0a2224 */ /* 0x000fe200078e0010 */
[----:B------:R-:W1:Y:S01]  /*19c0*/  @!P1 LDC.64 R6, c[0x0][0x240] ;  /* 0x00009000ff069b82 */ /* 0x000e620000000a00 */
[----:B------:R-:W-:Y:S02]  /*19d0*/  @!P2 IMAD.IADD R4, R19, 0x1, R5 ;  /* 0x000000011304a824 */ /* 0x000fe400078e0205 */
[----:B------:R-:W-:Y:S02]  /*19e0*/  IMAD.IADD R3, R132, 0x1, -R3 ;  /* 0x0000000184037824 */ /* 0x000fe400078e0a03 */
[----:B------:R-:W-:Y:S02]  /*19f0*/  VIADD R19, R20, 0x10 ;  /* 0x0000001014137836 */ /* 0x000fe40000000000 */
[----:B------:R-:W-:-:S02]  /*1a00*/  @!P2 IMAD.MOV.U32 R10, RZ, RZ, R18 ;  /* 0x000000ffff0aa224 */ /* 0x000fc400078e0012 */
[----:B------:R-:W-:Y:S01]  /*1a10*/  IMAD.SHL.U32 R9, R3, 0x8, RZ ;  /* 0x0000000803097824 */ /* 0x000fe200078e00ff */
[----:B------:R-:W-:Y:S01]  /*1a20*/  ISETP.GE.AND P6, PT, R19, R222, PT ;  /* 0x000000de1300720c */ /* 0x000fe20003fc6270 */
[----:B------:R-:W-:-:S03]  /*1a30*/  IMAD.SHL.U32 R2, R20, 0x40, RZ ;  /* 0x0000004014027824 */ /* 0x000fc600078e00ff */
[--C-:B------:R-:W-:Y:S02]  /*1a40*/  SHF.R.S32.HI R37, RZ, 0x1f, R9.reuse ;  /* 0x0000001fff257819 */ /* 0x100fe40000011409 */
[C---:B------:R-:W-:Y:S02]  /*1a50*/  IADD3 R10, P2, R9.reuse, R10, RZ ;  /* 0x0000000a090a7210 */ /* 0x040fe40007f5e0ff */
[----:B------:R-:W-:Y:S02]  /*1a60*/  IADD3 R128, P3, R9, R128, RZ ;  /* 0x0000008009807210 */ /* 0x000fe40007f7e0ff */
[----:B------:R-:W-:Y:S01]  /*1a70*/  LOP3.LUT R2, R2, 0x1c0, RZ, 0xc0, !PT ;  /* 0x000001c002027812 */ /* 0x000fe200078ec0ff */
[----:B------:R-:W-:Y:S01]  /*1a80*/  IMAD.X R11, R37, 0x1, R4, P2 ;  /* 0x00000001250b7824 */ /* 0x000fe200010e0604 */
[----:B------:R-:W-:Y:S01]  /*1a90*/  IADD3 R24, P2, R9, R24, RZ ;  /* 0x0000001809187210 */ /* 0x000fe20007f5e0ff */
[----:B------:R-:W2:Y:S01]  /*1aa0*/  @!P1 LDC.64 R4, c[0x0][0x210] ;  /* 0x00008400ff049b82 */ /* 0x000ea20000000a00 */
[----:B-1----:R-:W-:Y:S01]  /*1ab0*/  @!P1 IMAD R16, R33, R6, RZ ;  /* 0x0000000621109224 */ /* 0x002fe200078e02ff */
[----:B------:R-:W-:Y:S01]  /*1ac0*/  LOP3.LUT R9, R2, 0x38, R9, 0xf8, !PT ;  /* 0x0000003802097812 */ /* 0x000fe200078ef809 */
[----:B------:R-:W-:Y:S01]  /*1ad0*/  IMAD.WIDE.U32 R14, R14, UR4, R10 ;  /* 0x000000040e0e7c25 */ /* 0x000fe2000f8e000a */
[----:B------:R-:W-:-:S03]  /*1ae0*/  SHF.R.U32.HI R2, RZ, 0x3, R2 ;  /* 0x00000003ff027819 */ /* 0x000fc60000011602 */
[----:B------:R-:W-:Y:S01]  /*1af0*/  IMAD.IADD R31, R15, 0x1, R31 ;  /* 0x000000010f1f7824 */ /* 0x000fe200078e021f */
[----:B------:R-:W1:Y:S01]  /*1b00*/  @!P6 LDC.64 R10, c[0x0][0x240] ;  /* 0x00009000ff0aeb82 */ /* 0x000e620000000a00 */
[----:B------:R-:W-:Y:S01]  /*1b10*/  @!P1 IMAD.MOV.U32 R30, RZ, RZ, R14 ;  /* 0x000000ffff1e9224 */ /* 0x000fe200078e000e */
[----:B------:R-:W-:Y:S01]  /*1b20*/  LEA.HI R15, R13, R132, RZ, 0x6 ;  /* 0x000000840d0f7211 */ /* 0x000fe200078f30ff */
[----:B------:R-:W-:Y:S01]  /*1b30*/  IMAD.X R25, R37, 0x1, R8, P2 ;  /* 0x0000000125197824 */ /* 0x000fe200010e0608 */
[----:B------:R-:W-:Y:S01]  /*1b40*/  LOP3.LUT R2, R9, R2, RZ, 0x3c, !PT ;  /* 0x0000000209027212 */ /* 0x000fe200078e3cff */
[----:B------:R-:W-:Y:S01]  /*1b50*/  IMAD.X R129, R37, 0x1, R0, P3 ;  /* 0x0000000125817824 */ /* 0x000fe200018e0600 */
[C---:B------:R-:W-:Y:S01]  /*1b60*/  @!P6 IADD3 R0, P2, R32.reuse, 0x10, RZ ;  /* 0x000000102000e810 */ /* 0x040fe20007f5e0ff */
[C---:B------:R-:W-:Y:S01]  /*1b70*/  @!P1 IMAD R16, R32.reuse, R7, R16 ;  /* 0x0000000720109224 */ /* 0x040fe200078e0210 */
[----:B------:R-:W3:Y:S01]  /*1b80*/  S2UR UR4, SR_CgaCtaId ;  /* 0x00000000000479c3 */ /* 0x000ee20000008800 */
[----:B------:R-:W-:Y:S01]  /*1b90*/  @!P1 IMAD.WIDE.U32 R40, R32, R6, R30 ;  /* 0x0000000620289225 */ /* 0x000fe200078e001e */
[----:B------:R-:W-:-:S03]  /*1ba0*/  LEA.HI R13, R13, R132, RZ, 0x5 ;  /* 0x000000840d0d7211 */ /* 0x000fc600078f28ff */
[----:B------:R-:W-:Y:S02]  /*1bb0*/  @!P6 IMAD.X R37, RZ, RZ, R33, P2 ;  /* 0x000000ffff25e224 */ /* 0x000fe400010e0621 */
[----:B------:R-:W-:Y:S01]  /*1bc0*/  @!P1 IMAD.IADD R16, R41, 0x1, R16 ;  /* 0x0000000129109824 */ /* 0x000fe200078e0210 */
[----:B------:R-:W4:Y:S01]  /*1bd0*/  @!P5 LDC.64 R6, c[0x0][0x240] ;  /* 0x00009000ff06db82 */ /* 0x000f220000000a00 */
[C---:B--2---:R-:W-:Y:S01]  /*1be0*/  @!P1 LEA R46, P2, R40.reuse, R4, 0x1 ;  /* 0x00000004282e9211 */ /* 0x044fe200078408ff */
[----:B------:R-:W-:Y:S02]  /*1bf0*/  IMAD.SHL.U32 R15, R15, 0x8, RZ ;  /* 0x000000080f0f7824 */ /* 0x000fe400078e00ff */
[----:B------:R-:W-:Y:S01]  /*1c00*/  @!P6 IMAD.MOV.U32 R44, RZ, RZ, R14 ;  /* 0x000000ffff2ce224 */ /* 0x000fe200078e000e */
[----:B------:R-:W-:Y:S01]  /*1c10*/  @!P1 LEA.HI.X R47, R40, R5, R16, 0x1, P2 ;  /* 0x00000005282f9211 */ /* 0x000fe200010f0c10 */
[----:B------:R-:W-:Y:S01]  /*1c20*/  @!P6 IMAD.MOV.U32 R45, RZ, RZ, R31 ;  /* 0x000000ffff2de224 */ /* 0x000fe200078e001f */
[----:B------:R-:W2:Y:S01]  /*1c30*/  @!P6 S2R R16, SR_CgaCtaId ;  /* 0x000000000010e919 */ /* 0x000ea20000008800 */
[----:B------:R-:W2:Y:S01]  /*1c40*/  @!P6 LDC.64 R8, c[0x0][0x210] ;  /* 0x00008400ff08eb82 */ /* 0x000ea20000000a00 */
[----:B-1----:R-:W-:Y:S01]  /*1c50*/  @!P6 IMAD R22, R37, R10, RZ ;  /* 0x0000000a2516e224 */ /* 0x002fe200078e02ff */
[----:B------:R-:W-:Y:S01]  /*1c60*/  LOP3.LUT R2, R2, 0xfffffe00, R15, 0xf8, !PT ;  /* 0xfffffe0002027812 */ /* 0x000fe200078ef80f */
[----:B------:R-:W-:Y:S01]  /*1c70*/  VIADD R15, R20, 0x30 ;  /* 0x00000030140f7836 */ /* 0x000fe20000000000 */
[----:B------:R-:W-:Y:S01]  /*1c80*/  @!P5 IADD3 R18, P2, R32, 0x20, RZ ;  /* 0x000000202012d810 */ /* 0x000fe20007f5e0ff */
[----:B------:R-:W-:-:S02]  /*1c90*/  @!P6 IMAD R22, R0, R11, R22 ;  /* 0x0000000b0016e224 */ /* 0x000fc400078e0216 */
[----:B------:R-:W1:Y:S01]  /*1ca0*/  @!P5 S2R R11, SR_CgaCtaId ;  /* 0x00000000000bd919 */ /* 0x000e620000008800 */
[----:B------:R-:W1:Y:S01]  /*1cb0*/  @!P5 LDC.64 R4, c[0x0][0x210] ;  /* 0x00008400ff04db82 */ /* 0x000e620000000a00 */
[----:B---3--:R-:W-:Y:S01]  /*1cc0*/  ULEA UR4, UR4, UR5, 0x18 ;  /* 0x0000000504047291 */ /* 0x008fe2000f8ec03f */
[----:B------:R-:W-:Y:S01]  /*1cd0*/  ISETP.GE.AND P4, PT, R15, R222, PT ;  /* 0x000000de0f00720c */ /* 0x000fe20003f86270 */
[----:B------:R-:W-:Y:S02]  /*1ce0*/  VIADD R37, R35, 0xffffffff ;  /* 0xffffffff23257836 */ /* 0x000fe40000000000 */
[----:B------:R-:W-:Y:S02]  /*1cf0*/  @!P5 IMAD.X R41, RZ, RZ, R33, P2 ;  /* 0x000000ffff29d224 */ /* 0x000fe400010e0621 */
[----:B------:R-:W-:Y:S01]  /*1d00*/  @!P6 IMAD.WIDE.U32 R44, R0, R10, R44 ;  /* 0x0000000a002ce225 */ /* 0x000fe200078e002c */
[----:B------:R-:W-:-:S03]  /*1d10*/  LEA R229, R2, UR4, 0x1 ;  /* 0x0000000402e57c11 */ /* 0x000fc6000f8e08ff */
[----:B------:R-:W-:Y:S02]  /*1d20*/  IMAD.SHL.U32 R34, R37, 0x80, RZ ;  /* 0x0000008025227824 */ /* 0x000fe400078e00ff */
[----:B----4-:R-:W-:Y:S01]  /*1d30*/  @!P5 IMAD R10, R41, R6, RZ ;  /* 0x00000006290ad224 */ /* 0x010fe200078e02ff */
[----:B------:R-:W-:Y:S01]  /*1d40*/  @!PT LDS RZ, [RZ] ;  /* 0x00000000fffff984 */ /* 0x000fe20000000800 */
[----:B------:R-:W-:Y:S01]  /*1d50*/  @!PT LDS RZ, [RZ] ;  /* 0x00000000fffff984 */ /* 0x000fe20000000800 */
[----:B------:R-:W-:Y:S01]  /*1d60*/  @!PT LDS RZ, [RZ] ;  /* 0x00000000fffff984 */ /* 0x000fe20000000800 */
[----:B------:R-:W-:Y:S01]  /*1d70*/  @!P1 LDGSTS.E.BYPASS.LTC128B.128 [R229], desc[UR12][R46.64] ;  /* 0x000000002ee59fae */ /* 0x000fe2000b901d4c */
[----:B------:R-:W-:Y:S02]  /*1d80*/  @!P5 IMAD.MOV.U32 R40, RZ, RZ, R14 ;  /* 0x000000ffff28d224 */ /* 0x000fe400078e000e */
[----:B------:R-:W-:Y:S01]  /*1d90*/  @!P5 IMAD.MOV.U32 R41, RZ, RZ, R31 ;  /* 0x000000ffff29d224 */ /* 0x000fe200078e001f */
[----:B------:R1:W-:Y:S01]  /*1da0*/  @!P1 LDGSTS.E.BYPASS.LTC128B.128 [R229+0x2000], desc[UR12][R46.64+0x80] ;  /* 0x020000802ee59fae */ /* 0x0003e2000b901d4c */
[----:B------:R-:W-:Y:S01]  /*1db0*/  IMAD.IADD R0, R133, 0x1, -R34 ;  /* 0x0000000185007824 */ /* 0x000fe200078e0a22 */
[----:B--2---:R-:W-:Y:S01]  /*1dc0*/  @!P6 LEA R42, P1, R44, R8, 0x1 ;  /* 0x000000082c2ae211 */ /* 0x004fe200078208ff */
[----:B------:R-:W-:-:S02]  /*1dd0*/  @!P5 IMAD R10, R18, R7, R10 ;  /* 0x00000007120ad224 */ /* 0x000fc400078e020a */
[----:B------:R-:W-:Y:S01]  /*1de0*/  @!P6 IMAD.IADD R22, R45, 0x1, R22 ;  /* 0x000000012d16e824 */ /* 0x000fe200078e0216 */
[----:B------:R-:W-:Y:S01]  /*1df0*/  ISETP.GE.AND P3, PT, R20, R0, PT ;  /* 0x000000001400720c */ /* 0x000fe20003f66270 */
[----:B------:R-:W-:Y:S01]  /*1e00*/  @!P5 IMAD.WIDE.U32 R40, R18, R6, R40 ;  /* 0x000000061228d225 */ /* 0x000fe200078e0028 */
[----:B------:R-:W-:Y:S01]  /*1e10*/  ISETP.GE.AND P2, PT, R19, R0, PT ;  /* 0x000000001300720c */ /* 0x000fe20003f46270 */
[----:B------:R-:W2:Y:S01]  /*1e20*/  @!P4 LDC.64 R6, c[0x0][0x240] ;  /* 0x00009000ff06cb82 */ /* 0x000ea20000000a00 */
[----:B------:R-:W-:Y:S01]  /*1e30*/  @!P6 LEA.HI.X R43, R44, R9, R22, 0x1, P1 ;  /* 0x000000092c2be211 */ /* 0x000fe200008f0c16 */
[----:B------:R-:W-:Y:S01]  /*1e40*/  @!P5 IMAD.IADD R10, R41, 0x1, R10 ;  /* 0x00000001290ad824 */ /* 0x000fe200078e020a */
[----:B------:R-:W-:Y:S01]  /*1e50*/  @!P6 MOV R9, 0x400 ;  /* 0x000004000009e802 */ /* 0x000fe20000000f00 */
[----:B------:R-:W-:Y:S02]  /*1e60*/  @!P4 IMAD.MOV.U32 R30, RZ, RZ, R14 ;  /* 0x000000ffff1ec224 */ /* 0x000fe400078e000e */
[----:B------:R-:W-:-:S04]  /*1e70*/  IMAD.WIDE.U32 R128, R20, R38, R128 ;  /* 0x0000002614807225 */ /* 0x000fc800078e0080 */
[----:B------:R-:W-:Y:S02]  /*1e80*/  IMAD.IADD R131, R129, 0x1, R131 ;  /* 0x0000000181837824 */ /* 0x000fe400078e0283 */
[----:B------:R-:W-:Y:S01]  /*1e90*/  IMAD.WIDE.U32 R24, R12, UR6, R24 ;  /* 0x000000060c187c25 */ /* 0x000fe2000f8e0018 */
[C---:B-1----:R-:W-:Y:S02]  /*1ea0*/  @!P5 LEA R46, P1, R40.reuse, R4, 0x1 ;  /* 0x00000004282ed211 */ /* 0x042fe400078208ff */
[----:B------:R-:W-:Y:S02]  /*1eb0*/  @!P5 MOV R4, 0x400 ;  /* 0x000004000004d802 */ /* 0x000fe40000000f00 */
[----:B------:R-:W-:Y:S02]  /*1ec0*/  @!P5 LEA.HI.X R47, R40, R5, R10, 0x1, P1 ;  /* 0x00000005282fd211 */ /* 0x000fe400008f0c0a */
[----:B------:R-:W-:Y:S01]  /*1ed0*/  @!P6 LEA R5, R16, R9, 0x18 ;  /* 0x000000091005e211 */ /* 0x000fe200078ec0ff */
[----:B------:R-:W1:Y:S01]  /*1ee0*/  @!P2 S2R R10, SR_CgaCtaId ;  /* 0x00000000000aa919 */ /* 0x000e620000008800 */
[----:B------:R-:W3:Y:S01]  /*1ef0*/  @!P4 LDC.64 R8, c[0x0][0x210] ;  /* 0x00008400ff08cb82 */ /* 0x000ee20000000a00 */
[----:B------:R-:W-:-:S02]  /*1f00*/  @!P5 LEA R41, R11, R4, 0x18 ;  /* 0x000000040b29d211 */ /* 0x000fc400078ec0ff */
[----:B------:R-:W-:Y:S01]  /*1f10*/  @!P4 IADD3 R18, P1, R32, 0x30, RZ ;  /* 0x000000302012c810 */ /* 0x000fe20007f3e0ff */
[----:B------:R-:W4:Y:S01]  /*1f20*/  @!P3 S2R R11, SR_CgaCtaId ;  /* 0x00000000000bb919 */ /* 0x000f220000008800 */
[C---:B------:R-:W-:Y:S02]  /*1f30*/  @!P6 IMAD R45, R2.reuse, 0x2, R5 ;  /* 0x00000002022de824 */ /* 0x040fe400078e0205 */
[----:B------:R-:W-:Y:S01]  /*1f40*/  @!P5 IMAD R41, R2, 0x2, R41 ;  /* 0x000000020229d824 */ /* 0x000fe200078e0229 */
[----:B------:R-:W1:Y:S01]  /*1f50*/  @!P4 S2R R16, SR_CgaCtaId ;  /* 0x000000000010c919 */ /* 0x000e620000008800 */
[----:B------:R-:W1:Y:S01]  /*1f60*/  @!P3 LDC.64 R4, c[0x0][0x218] ;  /* 0x00008600ff04bb82 */ /* 0x000e620000000a00 */
[----:B------:R-:W-:Y:S01]  /*1f70*/  @!P4 IMAD.X R33, RZ, RZ, R33, P1 ;  /* 0x000000ffff21c224 */ /* 0x000fe200008e0621 */
[----:B------:R-:W-:Y:S01]  /*1f80*/  IADD3 R14, P1, R20, R29, RZ ;  /* 0x0000001d140e7210 */ /* 0x000fe20007f3e0ff */
[CC--:B--2---:R-:W-:Y:S01]  /*1f90*/  @!P4 IMAD.WIDE.U32 R30, R18.reuse, R6.reuse, R30 ;  /* 0x00000006121ec225 */ /* 0x0c4fe200078e001e */
[----:B------:R-:W-:Y:S03]  /*1fa0*/  @!P6 LDGSTS.E.BYPASS.LTC128B.128 [R45+0x800], desc[UR12][R42.64] ;  /* 0x008000002a2defae */ /* 0x000fe6000b901d4c */
[----:B------:R-:W-:Y:S01]  /*1fb0*/  @!P4 IMAD R33, R33, R6, RZ ;  /* 0x000000062121c224 */ /* 0x000fe200078e02ff */
[----:B------:R2:W-:Y:S01]  /*1fc0*/  @!P6 LDGSTS.E.BYPASS.LTC128B.128 [R45+0x2800], desc[UR12][R42.64+0x80] ;  /* 0x028000802a2defae */ /* 0x0005e2000b901d4c */
[----:B------:R-:W-:Y:S01]  /*1fd0*/  IMAD.X R27, R21, 0x1, R27, P1 ;  /* 0x00000001151b7824 */ /* 0x000fe200008e061b */
[----:B------:R-:W-:Y:S01]  /*1fe0*/  ISETP.GE.AND P1, PT, R17, R0, PT ;  /* 0x000000001100720c */ /* 0x000fe20003f26270 */
[----:B------:R-:W-:Y:S01]  /*1ff0*/  @!P4 IMAD R33, R18, R7, R33 ;  /* 0x000000071221c224 */ /* 0x000fe200078e0221 */
[----:B------:R-:W-:Y:S01]  /*2000*/  @!P5 LDGSTS.E.BYPASS.LTC128B.128 [R41+0x1000], desc[UR12][R46.64] ;  /* 0x010000002e29dfae */ /* 0x000fe2000b901d4c */
[----:B------:R-:W2:Y:S01]  /*2010*/  @!P2 LDC.64 R6, c[0x0][0x218] ;  /* 0x00008600ff06ab82 */ /* 0x000ea20000000a00 */
[----:B------:R-:W-:Y:S01]  /*2020*/  @!P4 MOV R21, 0x400 ;  /* 0x000004000015c802 */ /* 0x000fe20000000f00 */
[----:B------:R-:W-:Y:S01]  /*2030*/  @!P4 IMAD.IADD R18, R31, 0x1, R33 ;  /* 0x000000011f12c824 */ /* 0x000fe200078e0221 */
[----:B------:R2:W-:Y:S01]  /*2040*/  @!P5 LDGSTS.E.BYPASS.LTC128B.128 [R41+0x3000], desc[UR12][R46.64+0x80] ;  /* 0x030000802e29dfae */ /* 0x0005e2000b901d4c */
[----:B---3--:R-:W-:Y:S01]  /*2050*/  @!P4 LEA R28, P5, R30, R8, 0x1 ;  /* 0x000000081e1cc211 */ /* 0x008fe200078a08ff */
[----:B------:R-:W-:Y:S01]  /*2060*/  VIADD R31, R20, 0x50 ;  /* 0x00000050141f7836 */ /* 0x000fe20000000000 */
[----:B------:R-:W-:-:S02]  /*2070*/  @!P3 MOV R8, 0x400 ;  /* 0x000004000008b802 */ /* 0x000fc40000000f00 */
[----:B------:R-:W-:Y:S02]  /*2080*/  @!P4 LEA.HI.X R29, R30, R9, R18, 0x1, P5 ;  /* 0x000000091e1dc211 */ /* 0x000fe400028f0c12 */
[----:B------:R-:W-:Y:S02]  /*2090*/  @!P2 MOV R9, 0x400 ;  /* 0x000004000009a802 */ /* 0x000fe40000000f00 */
[C---:B-1----:R-:W-:Y:S02]  /*20a0*/  @!P3 LEA R32, P5, R128.reuse, R4, 0x1 ;  /* 0x000000048020b211 */ /* 0x042fe400078a08ff */
[----:B----4-:R-:W-:Y:S02]  /*20b0*/  @!P3 LEA R11, R11, R8, 0x18 ;  /* 0x000000080b0bb211 */ /* 0x010fe400078ec0ff */
[----:B------:R-:W-:Y:S02]  /*20c0*/  @!P3 LEA.HI.X R33, R128, R5, R131, 0x1, P5 ;  /* 0x000000058021b211 */ /* 0x000fe400028f0c83 */
[----:B------:R-:W1:Y:S01]  /*20d0*/  @!P1 LDC.64 R4, c[0x0][0x218] ;  /* 0x00008600ff049b82 */ /* 0x000e620000000a00 */
[----:B------:R-:W-:Y:S01]  /*20e0*/  @!P4 LEA R21, R16, R21, 0x18 ;  /* 0x000000151015c211 */ /* 0x000fe200078ec0ff */
[----:B------:R-:W-:Y:S01]  /*20f0*/  @!P3 IMAD R11, R2, 0x2, R11 ;  /* 0x00000002020bb824 */ /* 0x000fe200078e020b */
[C---:B------:R-:W-:Y:S01]  /*2100*/  @!P2 LEA R8, P5, R38.reuse, R128, 0x4 ;  /* 0x000000802608a211 */ /* 0x040fe200078a20ff */
[----:B--2---:R-:W-:Y:S01]  /*2110*/  IMAD.WIDE.U32 R44, R38, 0x20, RZ ;  /* 0x00000020262c7825 */ /* 0x004fe200078e00ff */
[----:B------:R-:W-:-:S02]  /*2120*/  @!P2 LEA R9, R10, R9, 0x18 ;  /* 0x000000090a09a211 */ /* 0x000fc400078ec0ff */
[----:B------:R-:W-:Y:S01]  /*2130*/  @!P2 LEA.HI.X R10, R38, R131, R39, 0x4, P5 ;  /* 0x00000083260aa211 */ /* 0x000fe200028f2427 */
[----:B------:R-:W-:Y:S01]  /*2140*/  @!P4 IMAD R21, R2, 0x2, R21 ;  /* 0x000000020215c824 */ /* 0x000fe200078e0215 */
[----:B------:R-:W-:Y:S01]  /*2150*/  @!P2 LEA R42, P5, R8, R6, 0x1 ;  /* 0x00000006082aa211 */ /* 0x000fe200078a08ff */
[----:B------:R-:W-:Y:S01]  /*2160*/  @!P2 IMAD R6, R2, 0x2, R9 ;  /* 0x000000020206a824 */ /* 0x000fe200078e0209 */
[----:B------:R-:W-:Y:S01]  /*2170*/  ISETP.GE.AND P6, PT, R15, R0, PT ;  /* 0x000000000f00720c */ /* 0x000fe20003fc6270 */
[----:B------:R-:W-:Y:S01]  /*2180*/  IMAD.SHL.U32 R9, R39, 0x20, RZ ;  /* 0x0000002027097824 */ /* 0x000fe200078e00ff */
[----:B------:R-:W-:Y:S01]  /*2190*/  @!P2 LEA.HI.X R43, R8, R7, R10, 0x1, P5 ;  /* 0x00000007082ba211 */ /* 0x000fe200028f0c0a */
[----:B------:R-:W-:Y:S01]  /*21a0*/  @!P4 LDGSTS.E.BYPASS.LTC128B.128 [R21+0x1800], desc[UR12][R28.64] ;  /* 0x018000001c15cfae */ /* 0x000fe2000b901d4c */
[----:B------:R-:W-:-:S03]  /*21b0*/  VIADD R41, R20, 0x40 ;  /* 0x0000004014297836 */ /* 0x000fc60000000000 */
[----:B------:R2:W-:Y:S01]  /*21c0*/  @!P4 LDGSTS.E.BYPASS.LTC128B.128 [R21+0x3800], desc[UR12][R28.64+0x80] ;  /* 0x038000801c15cfae */ /* 0x0005e2000b901d4c */
[-C--:B------:R-:W-:Y:S02]  /*21d0*/  ISETP.GE.AND P4, PT, R31, R0.reuse, PT ;  /* 0x000000001f00720c */ /* 0x080fe40003f86270 */
[----:B------:R-:W-:Y:S01]  /*21e0*/  ISETP.GE.AND P5, PT, R41, R0, PT ;  /* 0x000000002900720c */ /* 0x000fe20003fa6270 */
[----:B------:R-:W-:Y:S02]  /*21f0*/  @!P3 LDGSTS.E.BYPASS.LTC128B.128 [R11+0x4000], desc[UR12][R32.64] ;  /* 0x04000000200bbfae */ /* 0x000fe4000b901d4c */
[----:B------:R-:W-:Y:S01]  /*2200*/  @!P6 IMAD.MOV.U32 R130, RZ, RZ, R128 ;  /* 0x000000ffff82e224 */ /* 0x000fe200078e0080 */
[----:B------:R-:W-:Y:S01]  /*2210*/  @!P6 MOV R16, 0x400 ;  /* 0x000004000010e802 */ /* 0x000fe20000000f00 */
[----:B------:R-:W-:Y:S02]  /*2220*/  @!P3 LDGSTS.E.BYPASS.LTC128B.128 [R11+0x8000], desc[UR12][R32.64+0x80] ;  /* 0x08000080200bbfae */ /* 0x000fe4000b901d4c */
[----:B------:R-:W-:-:S02]  /*2230*/  @!P6 IMAD.WIDE.U32 R50, R38, 0x30, R130 ;  /* 0x000000302632e825 */ /* 0x000fc400078e0082 */
[----:B------:R-:W-:Y:S02]  /*2240*/  @!P2 LDGSTS.E.BYPASS.LTC128B.128 [R6+0x4800], desc[UR12][R42.64] ;  /* 0x048000002a06afae */ /* 0x000fe4000b901d4c */
[----:B------:R-:W-:Y:S02]  /*2250*/  @!P4 MOV R8, 0x400 ;  /* 0x000004000008c802 */ /* 0x000fe40000000f00 */
[----:B------:R3:W-:Y:S01]  /*2260*/  @!P2 LDGSTS.E.BYPASS.LTC128B.128 [R6+0x8800], desc[UR12][R42.64+0x80] ;  /* 0x088000802a06afae */ /* 0x0007e2000b901d4c */
[----:B------:R-:W-:Y:S02]  /*2270*/  @!P1 IADD3 R7, P2, R128, R44, RZ ;  /* 0x0000002c80079210 */ /* 0x000fe40007f5e0ff */
[----:B------:R-:W-:Y:S01]  /*2280*/  @!P5 MOV R10, 0x400 ;  /* 0x00000400000ad802 */ /* 0x000fe20000000f00 */
[C---:B--2---:R-:W-:Y:S02]  /*2290*/  VIADD R29, R20.reuse, 0x60 ;  /* 0x00000060141d7836 */ /* 0x044fe40000000000 */
[----:B------:R-:W-:-:S03]  /*22a0*/  VIADD R21, R20, 0x70 ;  /* 0x0000007014157836 */ /* 0x000fc60000000000 */
[----:B------:R-:W-:Y:S02]  /*22b0*/  ISETP.GE.AND P3, PT, R29, R0, PT ;  /* 0x000000001d00720c */ /* 0x000fe40003f66270 */
[----:B---3--:R-:W-:Y:S01]  /*22c0*/  @!P1 IADD3.X R6, R131, R45, R9, P2, !PT ;  /* 0x0000002d83069210 */ /* 0x008fe200017fe409 */
[----:B------:R-:W2:Y:S01]  /*22d0*/  @!P4 S2R R43, SR_CgaCtaId ;  /* 0x00000000002bc919 */ /* 0x000ea20000008800 */
[C---:B-1----:R-:W-:Y:S01]  /*22e0*/  @!P1 LEA R48, P2, R7.reuse, R4, 0x1 ;  /* 0x0000000407309211 */ /* 0x042fe200078408ff */
[----:B------:R-:W1:Y:S03]  /*22f0*/  @!P1 S2R R9, SR_CgaCtaId ;  /* 0x0000000000099919 */ /* 0x000e660000008800 */
[----:B------:R-:W-:Y:S02]  /*2300*/  @!P1 LEA.HI.X R49, R7, R5, R6, 0x1, P2 ;  /* 0x0000000507319211 */ /* 0x000fe400010f0c06 */
[----:B------:R-:W-:Y:S01]  /*2310*/  ISETP.GE.AND P2, PT, R21, R0, PT ;  /* 0x000000001500720c */ /* 0x000fe20003f46270 */
[----:B------:R-:W3:Y:S01]  /*2320*/  @!P5 S2R R45, SR_CgaCtaId ;  /* 0x00000000002dd919 */ /* 0x000ee20000008800 */
[----:B------:R-:W4:Y:S01]  /*2330*/  @!P6 LDC.64 R4, c[0x0][0x218] ;  /* 0x00008600ff04eb82 */ /* 0x000f220000000a00 */
[----:B------:R-:W-:Y:S01]  /*2340*/  @!P1 MOV R6, 0x400 ;  /* 0x0000040000069802 */ /* 0x000fe20000000f00 */
[----:B------:R-:W3:Y:S01]  /*2350*/  @!P3 S2R R33, SR_CgaCtaId ;  /* 0x000000000021b919 */ /* 0x000ee20000008800 */
[----:B------:R-:W3:Y:S08]  /*2360*/  @!P6 S2R R7, SR_CgaCtaId ;  /* 0x000000000007e919 */ /* 0x000ef00000008800 */
[----:B------:R-:W4:Y:S01]  /*2370*/  @!P2 S2R R47, SR_CgaCtaId ;  /* 0x00000000002fa919 */ /* 0x000f220000008800 */
[----:B--2---:R-:W-:-:S02]  /*2380*/  @!P4 LEA R43, R43, R8, 0x18 ;  /* 0x000000082b2bc211 */ /* 0x004fc400078ec0ff */
[----:B------:R-:W-:Y:S02]  /*2390*/  @!P2 MOV R8, 0x400 ;  /* 0x000004000008a802 */ /* 0x000fe40000000f00 */
[----:B-1----:R-:W-:Y:S01]  /*23a0*/  @!P1 LEA R9, R9, R6, 0x18 ;  /* 0x0000000609099211 */ /* 0x002fe200078ec0ff */
[C---:B------:R-:W-:Y:S01]  /*23b0*/  @!P4 IMAD R43, R2.reuse, 0x2, R43 ;  /* 0x00000002022bc824 */ /* 0x040fe200078e022b */
[----:B------:R-:W-:Y:S02]  /*23c0*/  @!P3 MOV R6, 0x400 ;  /* 0x000004000006b802 */ /* 0x000fe40000000f00 */
[----:B---3--:R-:W-:Y:S01]  /*23d0*/  @!P5 LEA R45, R45, R10, 0x18 ;  /* 0x0000000a2d2dd211 */ /* 0x008fe200078ec0ff */
[----:B------:R-:W-:Y:S01]  /*23e0*/  @!P1 IMAD R55, R2, 0x2, R9 ;  /* 0x0000000202379824 */ /* 0x000fe200078e0209 */
[----:B------:R-:W1:Y:S01]  /*23f0*/  @!P5 LDC.64 R10, c[0x0][0x218] ;  /* 0x00008600ff0adb82 */ /* 0x000e620000000a00 */
[----:B------:R-:W-:Y:S01]  /*2400*/  @!P3 LEA R33, R33, R6, 0x18 ;  /* 0x000000062121b211 */ /* 0x000fe200078ec0ff */
[----:B------:R-:W-:-:S02]  /*2410*/  @!P6 IMAD R6, R39, 0x30, RZ ;  /* 0x000000302706e824 */ /* 0x000fc400078e02ff */
[----:B------:R-:W-:Y:S01]  /*2420*/  @!P1 LDGSTS.E.BYPASS.LTC128B.128 [R55+0x5000], desc[UR12][R48.64] ;  /* 0x0500000030379fae */ /* 0x000fe2000b901d4c */
[----:B------:R-:W-:Y:S01]  /*2430*/  @!P5 IMAD R45, R2, 0x2, R45 ;  /* 0x00000002022dd824 */ /* 0x000fe200078e022d */
[----:B------:R-:W-:Y:S01]  /*2440*/  @!P6 LEA R7, R7, R16, 0x18 ;  /* 0x000000100707e211 */ /* 0x000fe200078ec0ff */
[----:B------:R-:W-:Y:S01]  /*2450*/  @!P6 IMAD.IADD R6, R51, 0x1, R6 ;  /* 0x000000013306e824 */ /* 0x000fe200078e0206 */
[----:B------:R2:W-:Y:S01]  /*2460*/  @!P1 LDGSTS.E.BYPASS.LTC128B.128 [R55+0x9000], desc[UR12][R48.64+0x80] ;  /* 0x0900008030379fae */ /* 0x0005e2000b901d4c */
[----:B----4-:R-:W-:Y:S01]  /*2470*/  @!P6 LEA R52, P1, R50, R4, 0x1 ;  /* 0x000000043234e211 */ /* 0x010fe200078208ff */
[----:B------:R-:W-:Y:S01]  /*2480*/  IMAD R16, R12, UR7, R23 ;  /* 0x000000070c107c24 */ /* 0x000fe2000f8e0217 */
[----:B------:R-:W-:Y:S01]  /*2490*/  @!P2 LEA R47, R47, R8, 0x18 ;  /* 0x000000082f2fa211 */ /* 0x000fe200078ec0ff */
[----:B------:R-:W-:Y:S01]  /*24a0*/  @!P6 IMAD R26, R2, 0x2, R7 ;  /* 0x00000002021ae824 */ /* 0x000fe200078e0207 */
[----:B------:R-:W3:Y:S01]  /*24b0*/  @!P4 LDC.64 R8, c[0x0][0x218] ;  /* 0x00008600ff08cb82 */ /* 0x000ee20000000a00 */
[----:B------:R-:W-:Y:S01]  /*24c0*/  @!P6 LEA.HI.X R53, R50, R5, R6, 0x1, P1 ;  /* 0x000000053235e211 */ /* 0x000fe200008f0c06 */
[----:B------:R-:W-:Y:S01]  /*24d0*/  @!P4 IMAD R12, R39, 0x50, RZ ;  /* 0x00000050270cc824 */ /* 0x000fe200078e02ff */
[C---:B------:R-:W-:Y:S01]  /*24e0*/  @!P5 LEA R18, P1, R38.reuse, R128, 0x6 ;  /* 0x000000802612d211 */ /* 0x040fe200078230ff */
[----:B------:R-:W-:Y:S01]  /*24f0*/  @!P3 IMAD.MOV.U32 R23, RZ, RZ, R131 ;  /* 0x000000ffff17b224 */ /* 0x000fe200078e0083 */
[----:B------:R-:W-:Y:S01]  /*2500*/  ULDC.64 UR6, c[0x0][0x220] ;  /* 0x0000880000067ab9 */ /* 0x000fe20000000a00 */
[----:B------:R-:W-:Y:S01]  /*2510*/  @!P6 LDGSTS.E.BYPASS.LTC128B.128 [R26+0x5800], desc[UR12][R52.64] ;  /* 0x05800000341aefae */ /* 0x000fe2000b901d4c */
[----:B------:R-:W-:Y:S01]  /*2520*/  @!P5 LEA.HI.X R22, R38, R131, R39, 0x6, P1 ;  /* 0x000000832616d211 */ /* 0x000fe200008f3427 */
[----:B------:R-:W4:Y:S01]  /*2530*/  @!P3 LDC.64 R6, c[0x0][0x218] ;  /* 0x00008600ff06bb82 */ /* 0x000f220000000a00 */
[----:B------:R-:W-:Y:S01]  /*2540*/  @!P2 IMAD R47, R2, 0x2, R47 ;  /* 0x00000002022fa824 */ /* 0x000fe200078e022f */
[----:B------:R3:W-:Y:S01]  /*2550*/  @!P6 LDGSTS.E.BYPASS.LTC128B.128 [R26+0x9800], desc[UR12][R52.64+0x80] ;  /* 0x09800080341aefae */ /* 0x0007e2000b901d4c */
[----:B-1----:R-:W-:Y:S01]  /*2560*/  @!P5 LEA R50, P1, R18, R10, 0x1 ;  /* 0x0000000a1232d211 */ /* 0x002fe200078208ff */
[----:B------:R-:W-:Y:S01]  /*2570*/  @!P3 IMAD R10, R2, 0x2, R33 ;  /* 0x00000002020ab824 */ /* 0x000fe200078e0221 */
[----:B------:R-:W-:Y:S01]  /*2580*/  ISETP.GE.AND P6, PT, R15, R0, PT ;  /* 0x000000000f00720c */ /* 0x000fe20003fc6270 */
[----:B------:R-:W-:Y:S01]  /*2590*/  @!P3 IMAD R2, R39, 0x60, RZ ;  /* 0x000000602702b824 */ /* 0x000fe200078e02ff */
[----:B------:R-:W-:Y:S01]  /*25a0*/  @!P5 LEA.HI.X R51, R18, R11, R22, 0x1, P1 ;  /* 0x0000000b1233d211 */ /* 0x000fe200008f0c16 */
[----:B------:R-:W1:Y:S01]  /*25b0*/  @!P2 LDC.64 R4, c[0x0][0x218] ;  /* 0x00008600ff04ab82 */ /* 0x000e620000000a00 */
[----:B------:R-:W-:-:S02]  /*25c0*/  @!P3 IMAD.MOV.U32 R22, RZ, RZ, R128 ;  /* 0x000000ffff16b224 */ /* 0x000fc400078e0080 */
[----:B------:R-:W-:Y:S01]  /*25d0*/  IMAD.IADD R25, R25, 0x1, R16 ;  /* 0x0000000119197824 */ /* 0x000fe200078e0210 */
[----:B------:R-:W-:Y:S01]  /*25e0*/  @!P5 LDGSTS.E.BYPASS.LTC128B.128 [R45+0x6000], desc[UR12][R50.64] ;  /* 0x06000000322ddfae */ /* 0x000fe2000b901d4c */
[----:B------:R-:W-:-:S03]  /*25f0*/  @!P3 IMAD.WIDE.U32 R22, R38, 0x60, R22 ;  /* 0x000000602616b825 */ /* 0x000fc600078e0016 */
[----:B------:R-:W-:Y:S01]  /*2600*/  @!P5 LDGSTS.E.BYPASS.LTC128B.128 [R45+0xa000], desc[UR12][R50.64+0x80] ;  /* 0x0a000080322ddfae */ /* 0x000fe2000b901d4c */
[----:B--2---:R-:W-:Y:S01]  /*2610*/  @!P4 IMAD.MOV.U32 R48, RZ, RZ, R128 ;  /* 0x000000ffff30c224 */ /* 0x004fe200078e0080 */
[----:B------:R-:W2:Y:S01]  /*2620*/  LDC.64 R32, c[0x0][0x250] ;  /* 0x00009400ff207b82 */ /* 0x000ea20000000a00 */
[----:B------:R-:W-:Y:S01]  /*2630*/  @!P4 IMAD.MOV.U32 R49, RZ, RZ, R131 ;  /* 0x000000ffff31c224 */ /* 0x000fe200078e0083 */
[----:B------:R-:W-:Y:S01]  /*2640*/  ISETP.GE.AND P5, PT, R41, R0, PT ;  /* 0x000000002900720c */ /* 0x000fe20003fa6270 */
[----:B------:R-:W-:Y:S02]  /*2650*/  @!P3 IMAD.IADD R2, R23, 0x1, R2 ;  /* 0x000000011702b824 */ /* 0x000fe400078e0202 */
[----:B------:R-:W-:-:S04]  /*2660*/  @!P4 IMAD.WIDE.U32 R48, R38, 0x50, R48 ;  /* 0x000000502630c825 */ /* 0x000fc800078e0030 */
[----:B------:R-:W-:Y:S01]  /*2670*/  @!P4 IMAD.IADD R12, R49, 0x1, R12 ;  /* 0x00000001310cc824 */ /* 0x000fe200078e020c */
[C---:B---3--:R-:W-:Y:S01]  /*2680*/  @!P4 LEA R52, P1, R48.reuse, R8, 0x1 ;  /* 0x000000083034c211 */ /* 0x048fe200078208ff */
[----:B------:R-:W-:Y:S02]  /*2690*/  @!P2 IMAD.MOV.U32 R49, RZ, RZ, R131 ;  /* 0x000000ffff31a224 */ /* 0x000fe400078e0083 */
[----:B------:R-:W-:Y:S01]  /*26a0*/  @!P2 IMAD R8, R39, 0x70, RZ ;  /* 0x000000702708a824 */ /* 0x000fe200078e02ff */
[----:B------:R-:W-:Y:S01]  /*26b0*/  @!P4 LEA.HI.X R53, R48, R9, R12, 0x1, P1 ;  /* 0x000000093035c211 */ /* 0x000fe200008f0c0c */
[----:B------:R-:W-:Y:S01]  /*26c0*/  @!P2 IMAD.MOV.U32 R48, RZ, RZ, R128 ;  /* 0x000000ffff30a224 */ /* 0x000fe200078e0080 */
[----:B----4-:R-:W-:-:S03]  /*26d0*/  @!P3 LEA R6, P1, R22, R6, 0x1 ;  /* 0x000000061606b211 */ /* 0x010fc600078208ff */
[----:B------:R-:W-:Y:S01]  /*26e0*/  @!P2 IMAD.WIDE.U32 R48, R38, 0x70, R48 ;  /* 0x000000702630a825 */ /* 0x000fe200078e0030 */
[----:B------:R-:W-:Y:S01]  /*26f0*/  @!P3 LEA.HI.X R7, R22, R7, R2, 0x1, P1 ;  /* 0x000000071607b211 */ /* 0x000fe200008f0c02 */
[----:B------:R-:W-:Y:S02]  /*2700*/  @!P4 LDGSTS.E.BYPASS.LTC128B.128 [R43+0x6800], desc[UR12][R52.64] ;  /* 0x06800000342bcfae */ /* 0x000fe4000b901d4c */
[----:B------:R-:W-:Y:S01]  /*2710*/  @!P2 IMAD.IADD R8, R49, 0x1, R8 ;  /* 0x000000013108a824 */ /* 0x000fe200078e0208 */
[----:B-1----:R-:W-:Y:S01]  /*2720*/  @!P2 LEA R4, P1, R48, R4, 0x1 ;  /* 0x000000043004a211 */ /* 0x002fe200078208ff */
[----:B------:R-:W-:Y:S01]  /*2730*/  @!P4 LDGSTS.E.BYPASS.LTC128B.128 [R43+0xa800], desc[UR12][R52.64+0x80] ;  /* 0x0a800080342bcfae */ /* 0x000fe2000b901d4c */
[----:B--2---:R-:W-:Y:S01]  /*2740*/  IMAD R27, R27, R32, RZ ;  /* 0x000000201b1b7224 */ /* 0x004fe200078e02ff */
[-C--:B------:R-:W-:Y:S01]  /*2750*/  ISETP.GE.AND P4, PT, R20, R0.reuse, PT ;  /* 0x000000001400720c */ /* 0x080fe20003f86270 */
[----:B------:R-:W-:Y:S01]  /*2760*/  IMAD.SHL.U32 R2, R33, 0x20, RZ ;  /* 0x0000002021027824 */ /* 0x000fe200078e00ff */
[----:B------:R-:W-:Y:S01]  /*2770*/  @!P2 LEA.HI.X R5, R48, R5, R8, 0x1, P1 ;  /* 0x000000053005a211 */ /* 0x000fe200008f0c08 */
[----:B------:R-:W-:Y:S01]  /*2780*/  @!P3 LDGSTS.E.BYPASS.LTC128B.128 [R10+0x7000], desc[UR12][R6.64] ;  /* 0x07000000060abfae */ /* 0x000fe2000b901d4c */
[C---:B------:R-:W-:Y:S01]  /*2790*/  IMAD R27, R14.reuse, R33, R27 ;  /* 0x000000210e1b7224 */ /* 0x040fe200078e021b */
[----:B------:R-:W-:Y:S01]  /*27a0*/  ISETP.GE.AND P1, PT, R17, R0, PT ;  /* 0x000000001100720c */ /* 0x000fe20003f26270 */
[----:B------:R-:W-:Y:S01]  /*27b0*/  IMAD.WIDE.U32 R8, R14, R32, R24 ;  /* 0x000000200e087225 */ /* 0x000fe200078e0018 */
[----:B------:R1:W-:Y:S03]  /*27c0*/  @!P3 LDGSTS.E.BYPASS.LTC128B.128 [R10+0xb000], desc[UR12][R6.64+0x80] ;  /* 0x0b000080060abfae */ /* 0x0003e6000b901d4c */
[----:B------:R-:W-:Y:S01]  /*27d0*/  IMAD.IADD R27, R9, 0x1, R27 ;  /* 0x00000001091b7824 */ /* 0x000fe200078e021b */
[----:B------:R-:W-:Y:S01]  /*27e0*/  @!P2 LDGSTS.E.BYPASS.LTC128B.128 [R47+0x7800], desc[UR12][R4.64] ;  /* 0x07800000042fafae */ /* 0x000fe2000b901d4c */
[----:B------:R-:W-:Y:S01]  /*27f0*/  LEA R226, P3, R8, UR6, 0x1 ;  /* 0x0000000608e27c11 */ /* 0x000fe2000f8608ff */
[----:B------:R-:W-:-:S02]  /*2800*/  IMAD.SHL.U32 R20, R20, 0x8, RZ ;  /* 0x0000000814147824 */ /* 0x000fc400078e00ff */
[----:B------:R2:W-:Y:S01]  /*2810*/  @!P2 LDGSTS.E.BYPASS.LTC128B.128 [R47+0xb800], desc[UR12][R4.64+0x80] ;  /* 0x0b800080042fafae */ /* 0x0005e2000b901d4c */
[----:B------:R-:W-:Y:S01]  /*2820*/  ISETP.GE.AND P2, PT, R19, R0, PT ;  /* 0x000000001300720c */ /* 0x000fe20003f46270 */
[----:B------:R-:W-:Y:S01]  /*2830*/  @!P6 IMAD.MOV.U32 R16, RZ, RZ, R226 ;  /* 0x000000ffff10e224 */ /* 0x000fe200078e00e2 */
[----:B------:R-:W-:Y:S01]  /*2840*/  LEA.HI.X R225, R8, UR7, R27, 0x1, P3 ;  /* 0x0000000708e17c11 */ /* 0x000fe200098f0c1b */
[----:B------:R-:W0:Y:S04]  /*2850*/  LDGDEPBAR ;  /* 0x00000000000079af */ /* 0x000e280000000000 */
[--C-:B------:R-:W-:Y:S02]  /*2860*/  @!P4 IMAD.MOV.U32 R227, RZ, RZ, R225.reuse ;  /* 0x000000ffffe3c224 */ /* 0x100fe400078e00e1 */
[----:B------:R-:W-:-:S02]  /*2870*/  @!P6 IMAD.MOV.U32 R17, RZ, RZ, R225 ;  /* 0x000000ffff11e224 */ /* 0x000fc400078e00e1 */
[----:B------:R-:W-:-:S04]  /*2880*/  @!P6 IMAD.WIDE.U32 R18, R32, 0x60, R16 ;  /* 0x000000602012e825 */ /* 0x000fc800078e0010 */
[----:B-1----:R-:W-:-:S03]  /*2890*/  IMAD.WIDE.U32 R6, R32, 0x20, RZ ;  /* 0x0000002020067825 */ /* 0x002fc600078e00ff */
[----:B------:R-:W-:Y:S02]  /*28a0*/  @!P2 IADD3 R14, P3, R226, R6, RZ ;  /* 0x00000006e20ea210 */ /* 0x000fe40007f7e0ff */
[----:B--2---:R-:W-:Y:S01]  /*28b0*/  LOP3.LUT R5, R223, 0xfffffff0, RZ, 0xc0, !PT ;  /* 0xfffffff0df057812 */ /* 0x004fe200078ec0ff */
[----:B------:R-:W-:-:S04]  /*28c0*/  DEPBAR.LE SB0, 0x0 ;  /* 0x000080000000791a */ /* 0x000fc80000000000 */
[----:B------:R-:W-:Y:S01]  /*28d0*/  BAR.SYNC.DEFER_BLOCKING 0x0 ;  /* 0x0000000000007b1d */ /* 0x000fe20000010000 */
[C---:B------:R-:W-:Y:S01]  /*28e0*/  IMAD.IADD R228, R132.reuse, 0x1, -R5 ;  /* 0x0000000184e47824 */ /* 0x040fe200078e0a05 */
[----:B------:R-:W-:Y:S01]  /*28f0*/  @!P2 IADD3.X R15, R225, R7, R2, P3, !PT ;  /* 0x00000007e10fa210 */ /* 0x000fe20001ffe402 */
[----:B------:R-:W-:Y:S01]  /*2900*/  IMAD.SHL.U32 R2, R3, 0x40, RZ ;  /* 0x0000004003027824 */ /* 0x000fe200078e00ff */
[----:B------:R-:W-:Y:S01]  /*2910*/  SHF.R.S32.HI R223, RZ, 0x4, R223 ;  /* 0x00000004ffdf7819 */ /* 0x000fe200000114df */
[----:B------:R-:W-:Y:S01]  /*2920*/  IMAD.SHL.U32 R132, R132, 0x2, RZ ;  /* 0x0000000284847824 */ /* 0x000fe200078e00ff */
[----:B------:R-:W-:Y:S02]  /*2930*/  SHF.R.S32.HI R5, RZ, 0x1f, R228 ;  /* 0x0000001fff057819 */ /* 0x000fe400000114e4 */
[----:B------:R-:W-:Y:S02]  /*2940*/  ISETP.GE.AND P3, PT, R29, R0, PT ;  /* 0x000000001d00720c */ /* 0x000fe40003f66270 */
[----:B------:R-:W-:-:S02]  /*2950*/  LEA.HI R4, R5, R228, RZ, 0x3 ;  /* 0x000000e405047211 */ /* 0x000fc400078f18ff */
[----:B------:R-:W-:Y:S02]  /*2960*/  LOP3.LUT R7, R2, 0x1c0, RZ, 0xc0, !PT ;  /* 0x000001c002077812 */ /* 0x000fe400078ec0ff */
[----:B------:R-:W-:Y:S02]  /*2970*/  LEA.HI R6, R223, R223, RZ, 0x1 ;  /* 0x000000dfdf067211 */ /* 0x000fe400078f08ff */
[C---:B------:R-:W-:Y:S01]  /*2980*/  LOP3.LUT R9, R4.reuse, 0xfffffff8, RZ, 0xc0, !PT ;  /* 0xfffffff804097812 */ /* 0x040fe200078ec0ff */
[----:B------:R-:W-:Y:S01]  /*2990*/  IMAD.SHL.U32 R4, R4, 0x40, RZ ;  /* 0x0000004004047824 */ /* 0x000fe200078e00ff */
[----:B------:R-:W-:Y:S02]  /*29a0*/  LOP3.LUT R5, R7, 0x8, R20, 0xf8, !PT ;  /* 0x0000000807057812 */ /* 0x000fe400078ef814 */
[----:B------:R-:W-:Y:S01]  /*29b0*/  SHF.R.U32.HI R220, RZ, 0x3, R7 ;  /* 0x00000003ffdc7819 */ /* 0x000fe20000011607 */
[----:B------:R-:W-:Y:S01]  /*29c0*/  IMAD.IADD R2, R228, 0x1, -R9 ;  /* 0x00000001e4027824 */ /* 0x000fe200078e0a09 */
[----:B------:R-:W-:Y:S01]  /*29d0*/  LOP3.LUT R6, R6, 0xfffffffe, RZ, 0xc0, !PT ;  /* 0xfffffffe06067812 */ /* 0x000fe200078ec0ff */
[----:B------:R-:W-:Y:S01]  /*29e0*/  @!P6 IMAD R7, R33, 0x60, RZ ;  /* 0x000000602107e824 */ /* 0x000fe200078e02ff */
[----:B------:R-:W-:Y:S01]  /*29f0*/  @P4 STS.128 [R229+0xc000], RZ ;  /* 0x00c000ffe5004388 */ /* 0x000fe20000000c00 */
[----:B------:R-:W-:Y:S01]  /*2a00*/  LOP3.LUT R220, R5, R220, RZ, 0x3c, !PT ;  /* 0x000000dc05dc7212 */ /* 0x000fe200078e3cff */
[----:B------:R-:W-:-:S02]  /*2a10*/  IMAD.SHL.U32 R36, R2, 0x40, RZ ;  /* 0x0000004002247824 */ /* 0x000fc400078e00ff */
[----:B------:R-:W-:Y:S01]  /*2a20*/  @P4 STS.128 [R229+0x10000], RZ ;  /* 0x010000ffe5004388 */ /* 0x000fe20000000c00 */
[----:B------:R-:W-:Y:S02]  /*2a30*/  IMAD.IADD R9, R223, 0x1, -R6 ;  /* 0x00000001df097824 */ /* 0x000fe400078e0a06 */
[----:B------:R-:W-:Y:S01]  /*2a40*/  LOP3.LUT R36, R36, 0x1c0, RZ, 0xc0, !PT ;  /* 0x000001c024247812 */ /* 0x000fe200078ec0ff */
[----:B------:R-:W-:Y:S01]  /*2a50*/  @!PT LDS RZ, [RZ] ;  /* 0x00000000fffff984 */ /* 0x000fe20000000800 */
[----:B------:R-:W-:Y:S01]  /*2a60*/  @!PT LDS RZ, [RZ] ;  /* 0x00000000fffff984 */ /* 0x000fe20000000800 */
[----:B------:R-:W-:Y:S01]  /*2a70*/  @!PT LDS RZ, [RZ] ;  /* 0x00000000fffff984 */ /* 0x000fe20000000800 */
[----:B------:R-:W-:Y:S01]  /*2a80*/  @!P4 LDGSTS.E.BYPASS.LTC128B.128 [R229+0xc000], desc[UR12][R226.64] ;  /* 0x0c000000e2e5cfae */ /* 0x000fe2000b901d4c */
[C---:B------:R-:W-:Y:S02]  /*2a90*/  IMAD R220, R9.reuse, 0x200, R220 ;  /* 0x0000020009dc7824 */ /* 0x040fe400078e02dc */
[----:B------:R-:W-:Y:S01]  /*2aa0*/  IMAD.SHL.U32 R9, R9, 0x8, RZ ;  /* 0x0000000809097824 */ /* 0x000fe200078e00ff */
[----:B------:R1:W-:Y:S01]  /*2ab0*/  @!P4 LDGSTS.E.BYPASS.LTC128B.128 [R229+0x10000], desc[UR12][R226.64+0x80] ;  /* 0x10000080e2e5cfae */ /* 0x0003e2000b901d4c */
[----:B------:R-:W-:Y:S01]  /*2ac0*/  ISETP.GE.AND P4, PT, R31, R0, PT ;  /* 0x000000001f00720c */ /* 0x000fe20003f86270 */
[----:B------:R-:W-:Y:S01]  /*2ad0*/  @!P6 IMAD.IADD R19, R19, 0x1, R7 ;  /* 0x000000011313e824 */ /* 0x000fe200078e0207 */
[----:B------:R-:W-:Y:S01]  /*2ae0*/  LEA R220, R220, UR4, 0x1 ;  /* 0x00000004dcdc7c11 */ /* 0x000fe2000f8e08ff */
[----:B------:R-:W-:Y:S01]  /*2af0*/  @P2 STS.128 [R229+0xc800], RZ ;  /* 0x00c800ffe5002388 */ /* 0x000fe20000000c00 */
[----:B------:R-:W-:Y:S01]  /*2b00*/  LOP3.LUT R9, R36, 0x8, R9, 0xf8, !PT ;  /* 0x0000000824097812 */ /* 0x000fe200078ef809 */
[----:B------:R-:W-:Y:S01]  /*2b10*/  @!P3 IMAD R5, R33, 0xc0, RZ ;  /* 0x000000c02105b824 */ /* 0x000fe200078e02ff */
[----:B------:R-:W-:Y:S01]  /*2b20*/  SHF.R.U32.HI R36, RZ, 0x3, R36 ;  /* 0x00000003ff247819 */ /* 0x000fe20000011624 */
[----:B------:R-:W-:Y:S01]  /*2b30*/  @P2 STS.128 [R229+0x10800], RZ ;  /* 0x010800ffe5002388 */ /* 0x000fe20000000c00 */
[----:B------:R-:W-:-:S02]  /*2b40*/  VIADD R218, R220, 0x4020 ;  /* 0x00004020dcda7836 */ /* 0x000fc40000000000 */
[----:B------:R-:W-:Y:S01]  /*2b50*/  LOP3.LUT R36, R9, R36, RZ, 0x3c, !PT ;  /* 0x0000002409247212 */ /* 0x000fe200078e3cff */
[----:B------:R-:W-:Y:S01]  /*2b60*/  @!PT LDS RZ, [RZ] ;  /* 0x00000000fffff984 */ /* 0x000fe20000000800 */
[----:B------:R-:W-:Y:S01]  /*2b70*/  @!PT LDS RZ, [RZ] ;  /* 0x00000000fffff984 */ /* 0x000fe20000000800 */
[----:B------:R-:W-:Y:S01]  /*2b80*/  @!PT LDS RZ, [RZ] ;  /* 0x00000000fffff984 */ /* 0x000fe20000000800 */
[----:B------:R-:W-:Y:S02]  /*2b90*/  @!P2 LDGSTS.E.BYPASS.LTC128B.128 [R229+0xc800], desc[UR12][R14.64] ;  /* 0x0c8000000ee5afae */ /* 0x000fe4000b901d4c */
[----:B------:R-:W-:Y:S02]  /*2ba0*/  @!P4 IMAD R6, R33, 0xa0, RZ ;  /* 0x000000a02106c824 */ /* 0x000fe400078e02ff */
[----:B------:R2:W-:Y:S01]  /*2bb0*/  @!P2 LDGSTS.E.BYPASS.LTC128B.128 [R229+0x10800], desc[UR12][R14.64+0x80] ;  /* 0x108000800ee5afae */ /* 0x0005e2000b901d4c */
[----:B------:R-:W-:-:S03]  /*2bc0*/  @!P1 LEA R10, P2, R32, R226, 0x6 ;  /* 0x000000e2200a9211 */ /* 0x000fc600078430ff */
[----:B------:R-:W-:Y:S01]  /*2bd0*/  @P1 STS.128 [R229+0xd000], RZ ;  /* 0x00d000ffe5001388 */ /* 0x000fe20000000c00 */
[----:B------:R-:W-:Y:S02]  /*2be0*/  @!P1 LEA.HI.X R11, R32, R225, R33, 0x6, P2 ;  /* 0x000000e1200b9211 */ /* 0x000fe400010f3421 */
[----:B------:R-:W-:Y:S01]  /*2bf0*/  ISETP.GE.AND P2, PT, R21, R0, PT ;  /* 0x000000001500720c */ /* 0x000fe20003f46270 */
[----:B------:R-:W-:Y:S01]  /*2c00*/  @P1 STS.128 [R229+0x11000], RZ ;  /* 0x011000ffe5001388 */ /* 0x000fe20000000c00 */
[----:B-1----:R-:W-:-:S03]  /*2c10*/  @!P3 IMAD.MOV.U32 R227, RZ, RZ, R225 ;  /* 0x000000ffffe3b224 */ /* 0x002fc600078e00e1 */
[----:B------:R-:W-:Y:S01]  /*2c20*/  @!PT LDS RZ, [RZ] ;  /* 0x00000000fffff984 */ /* 0x000fe20000000800 */
[----:B------:R-:W-:Y:S01]  /*2c30*/  @!PT LDS RZ, [RZ] ;  /* 0x00000000fffff984 */ /* 0x000fe20000000800 */
[----:B------:R-:W-:Y:S01]  /*2c40*/  @!PT LDS RZ, [RZ] ;  /* 0x00000000fffff984 */ /* 0x000fe20000000800 */
[----:B------:R-:W-:Y:S04]  /*2c50*/  @!P1 LDGSTS.E.BYPASS.LTC128B.128 [R229+0xd000], desc[UR12][R10.64] ;  /* 0x0d0000000ae59fae */ /* 0x000fe8000b901d4c */
[----:B------:R-:W-:Y:S01]  /*2c60*/  @!P1 LDGSTS.E.BYPASS.LTC128B.128 [R229+0x11000], desc[UR12][R10.64+0x80] ;  /* 0x110000800ae59fae */ /* 0x000fe2000b901d4c */
[----:B------:R-:W-:-:S03]  /*2c70*/  @!P5 LEA R8, P1, R32, R226, 0x7 ;  /* 0x000000e22008d211 */ /* 0x000fc600078238ff */
[----:B------:R-:W-:Y:S01]  /*2c80*/  @!P2 IMAD R0, R33, 0xe0, RZ ;  /* 0x000000e02100a824 */ /* 0x000fe200078e02ff */
[----:B------:R-:W-:Y:S01]  /*2c90*/  @!P5 LEA.HI.X R9, R32, R225, R33, 0x7, P1 ;  /* 0x000000e12009d211 */ /* 0x000fe200008f3c21 */
[----:B------:R-:W-:Y:S01]  /*2ca0*/  @P6 STS.128 [R229+0xd800], RZ ;  /* 0x00d800ffe5006388 */ /* 0x000fe20000000c00 */
[----:B------:R-:W-:-:S03]  /*2cb0*/  LOP3.LUT R33, R4, 0xfffffe00, RZ, 0xc0, !PT ;  /* 0xfffffe0004217812 */ /* 0x000fc600078ec0ff */
[----:B------:R-:W-:Y:S01]  /*2cc0*/  @P6 STS.128 [R229+0x11800], RZ ;  /* 0x011800ffe5006388 */ /* 0x000fe20000000c00 */
[----:B--2---:R-:W-:Y:S02]  /*2cd0*/  @!P4 IMAD.MOV.U32 R14, RZ, RZ, R226 ;  /* 0x000000ffff0ec224 */ /* 0x004fe400078e00e2 */
[----:B------:R-:W-:Y:S01]  /*2ce0*/  @!P4 IMAD.MOV.U32 R15, RZ, RZ, R225 ;  /* 0x000000ffff0fc224 */ /* 0x000fe200078e00e1 */
[----:B------:R-:W-:Y:S01]  /*2cf0*/  @!PT LDS RZ, [RZ] ;  /* 0x00000000fffff984 */ /* 0x000fe20000000800 */
[----:B------:R-:W-:Y:S01]  /*2d00*/  @!PT LDS RZ, [RZ] ;  /* 0x00000000fffff984 */ /* 0x000fe20000000800 */
[----:B------:R-:W-:Y:S01]  /*2d10*/  @!PT LDS RZ, [RZ] ;  /* 0x00000000fffff984 */ /* 0x000fe20000000800 */
[----:B------:R-:W-:Y:S01]  /*2d20*/  @!P6 LDGSTS.E.BYPASS.LTC128B.128 [R229+0xd800], desc[UR12][R18.64] ;  /* 0x0d80000012e5efae */ /* 0x000fe2000b901d4c */
[----:B------:R-:W-:-:S03]  /*2d30*/  @!P4 IMAD.WIDE.U32 R16, R32, 0xa0, R14 ;  /* 0x000000a02010c825 */ /* 0x000fc600078e000e */
[----:B------:R-:W-:Y:S01]  /*2d40*/  @!P6 LDGSTS.E.BYPASS.LTC128B.128 [R229+0x11800], desc[UR12][R18.64+0x80] ;  /* 0x1180008012e5efae */ /* 0x000fe2000b901d4c */
[----:B------:R-:W-:-:S03]  /*2d50*/  @!P3 IMAD.WIDE.U32 R14, R32, 0xc0, R226 ;  /* 0x000000c0200eb825 */ /* 0x000fc600078e00e2 */
[----:B------:R-:W-:Y:S01]  /*2d60*/  @P5 STS.128 [R229+0xe000], RZ ;  /* 0x00e000ffe5005388 */ /* 0x000fe20000000c00 */
[----:B------:R-:W-:-:S03]  /*2d70*/  @!P2 IMAD.MOV.U32 R227, RZ, RZ, R225 ;  /* 0x000000ffffe3a224 */ /* 0x000fc600078e00e1 */
[----:B------:R-:W-:Y:S01]  /*2d80*/  @P5 STS.128 [R229+0x12000], RZ ;  /* 0x012000ffe5005388 */ /* 0x000fe20000000c00 */
[----:B------:R-:W-:Y:S02]  /*2d90*/  @!P4 IMAD.IADD R17, R17, 0x1, R6 ;  /* 0x000000011111c824 */ /* 0x000fe400078e0206 */
[----:B------:R-:W-:Y:S01]  /*2da0*/  @!P2 IMAD.WIDE.U32 R6, R32, 0xe0, R226 ;  /* 0x000000e02006a825 */ /* 0x000fe200078e00e2 */
[----:B------:R-:W-:Y:S01]  /*2db0*/  @!PT LDS RZ, [RZ] ;  /* 0x00000000fffff984 */ /* 0x000fe20000000800 */
[----:B------:R-:W-:Y:S01]  /*2dc0*/  @!PT LDS RZ, [RZ] ;  /* 0x00000000fffff984 */ /* 0x000fe20000000800 */
[----:B------:R-:W-:Y:S01]  /*2dd0*/  @!PT LDS RZ, [RZ] ;  /* 0x00000000fffff984 */ /* 0x000fe20000000800 */
[----:B------:R-:W-:Y:S03]  /*2de0*/  @!P5 LDGSTS.E.BYPASS.LTC128B.128 [R229+0xe000], desc[UR12][R8.64] ;  /* 0x0e00000008e5dfae */ /* 0x000fe6000b901d4c */
[----:B------:R-:W-:Y:S01]  /*2df0*/  @!P2 IMAD.IADD R7, R7, 0x1, R0 ;  /* 0x000000010707a824 */ /* 0x000fe200078e0200 */
[----:B------:R-:W-:Y:S01]  /*2e00*/  SHF.R.S32.HI R0, RZ, 0x5, R13 ;  /* 0x00000005ff007819 */ /* 0x000fe2000001140d */
[----:B------:R-:W-:Y:S01]  /*2e10*/  @!P3 IMAD.IADD R15, R15, 0x1, R5 ;  /* 0x000000010f0fb824 */ /* 0x000fe200078e0205 */
[----:B------:R-:W-:Y:S03]  /*2e20*/  @!P5 LDGSTS.E.BYPASS.LTC128B.128 [R229+0x12000], desc[UR12][R8.64+0x80] ;  /* 0x1200008008e5dfae */ /* 0x000fe6000b901d4c */
[----:B------:R-:W-:Y:S01]  /*2e30*/  IMAD R221, R0, 0x400, R33 ;  /* 0x0000040000dd7824 */ /* 0x000fe200078e0221 */
[----:B------:R-:W-:Y:S01]  /*2e40*/  @P4 STS.128 [R229+0xe800], RZ ;  /* 0x00e800ffe5004388 */ /* 0x000fe20000000c00 */
[----:B------:R-:W-:-:S02]  /*2e50*/  IMAD.MOV.U32 R0, RZ, RZ, 0x20 ;  /* 0x00000020ff007424 */ /* 0x000fc400078e00ff */
[----:B------:R-:W-:Y:S01]  /*2e60*/  IMAD.IADD R221, R36, 0x1, R221 ;  /* 0x0000000124dd7824 */ /* 0x000fe200078e02dd */
[----:B------:R-:W-:Y:S04]  /*2e70*/  @P4 STS.128 [R229+0x12800], RZ ;  /* 0x012800ffe5004388 */ /* 0x000fe80000000c00 */
[----:B------:R-:W-:Y:S01]  /*2e80*/  @!PT LDS RZ, [RZ] ;  /* 0x00000000fffff984 */ /* 0x000fe20000000800 */
[----:B------:R-:W-:Y:S01]  /*2e90*/  @!PT LDS RZ, [RZ] ;  /* 0x00000000fffff984 */ /* 0x000fe20000000800 */
[----:B------:R-:W-:Y:S01]  /*2ea0*/  @!PT LDS RZ, [RZ] ;  /* 0x00000000fffff984 */ /* 0x000fe20000000800 */
[----:B------:R-:W-:Y:S01]  /*2eb0*/  @!P4 LDGSTS.E.BYPASS.LTC128B.128 [R229+0xe800], desc[UR12][R16.64] ;  /* 0x0e80000010e5cfae */ /* 0x000fe2000b901d4c */
[----:B------:R-:W-:-:S03]  /*2ec0*/  LEA R221, R221, UR4, 0x1 ;  /* 0x00000004dddd7c11 */ /* 0x000fc6000f8e08ff */
[----:B------:R-:W-:Y:S04]  /*2ed0*/  @!P4 LDGSTS.E.BYPASS.LTC128B.128 [R229+0x12800], desc[UR12][R16.64+0x80] ;  /* 0x1280008010e5cfae */ /* 0x000fe8000b901d4c */
        /* <DEDUP_REMOVED lines=14> */
[----:B------:R-:W-:Y:S01]  /*2fc0*/  R2P PR, R2, 0x6 ;  /* 0x0000000602007804 */ /* 0x000fe20000000000 */
[----:B------:R-:W-:-:S02]  /*2fd0*/  IMAD.MOV.U32 R2, RZ, RZ, 0x10 ;  /* 0x00000010ff027424 */ /* 0x000fc400078e00ff */
[----:B------:R-:W-:Y:S02]  /*2fe0*/  LDSM.16.M88.4 R112, [R221] ;  /* 0x00000000dd70783b */ /* 0x000fe40000000200 */
[----:B------:R-:W-:Y:S02]  /*2ff0*/  SEL R0, R0, 0xffffffe0, !P2 ;  /* 0xffffffe000007807 */ /* 0x000fe40005000000 */
[----:B------:R-:W3:Y:S01]  /*3000*/  LDSM.16.M88.4 R68, [R220+0x4000] ;  /* 0x00400000dc44783b */ /* 0x000ee20000000200 */
[----:B------:R-:W-:Y:S02]  /*3010*/  SEL R2, R2, 0xfffffff0, !P1 ;  /* 0xfffffff002027807 */ /* 0x000fe40004800000 */
[----:B------:R-:W-:Y:S01]  /*3020*/  R2P PR, R3, 0x6 ;  /* 0x0000000603007804 */ /* 0x000fe20000000000 */
[----:B------:R-:W4:Y:S01]  /*3030*/  LDSM.16.M88.4 R60, [R220+0x4800] ;  /* 0x00480000dc3c783b */ /* 0x000f220000000200 */
[----:B------:R-:W-:Y:S02]  /*3040*/  VIADD R3, R220, 0x4000 ;  /* 0x00004000dc037836 */ /* 0x000fe40000000000 */
[--C-:B------:R-:W-:Y:S01]  /*3050*/  IMAD R219, R2, 0x2, R221.reuse ;  /* 0x0000000202db7824 */ /* 0x100fe200078e02dd */
[----:B------:R-:W4:Y:S01]  /*3060*/  LDSM.16.M88.4 R52, [R220+0x5000] ;  /* 0x00500000dc34783b */ /* 0x000f220000000200 */
[----:B------:R-:W-:-:S02]  /*3070*/  IMAD R217, R0, 0x2, R221 ;  /* 0x0000000200d97824 */ /* 0x000fc400078e02dd */
[----:B------:R-:W-:Y:S01]  /*3080*/  IMAD R216, R0, 0x2, R219 ;  /* 0x0000000200d87824 */ /* 0x000fe200078e02db */
[----:B------:R-:W4:Y:S04]  /*3090*/  LDSM.16.M88.4 R44, [R220+0x5800] ;  /* 0x00580000dc2c783b */ /* 0x000f280000000200 */
[----:B------:R-:W-:Y:S01]  /*30a0*/  @P1 VIADD R218, R3, 0xffffffe0 ;  /* 0xffffffe003da1836 */ /* 0x000fe20000000000 */
[----:B------:R-:W4:Y:S01]  /*30b0*/  LDSM.16.M88.4 R28, [R220+0x6000] ;  /* 0x00600000dc1c783b */ /* 0x000f220000000200 */
[----:B------:R-:W-:Y:S02]  /*30c0*/  IMAD.MOV.U32 R3, RZ, RZ, 0x40 ;  /* 0x00000040ff037424 */ /* 0x000fe400078e00ff */
[C---:B------:R-:W-:Y:S01]  /*30d0*/  VIADD R210, R218.reuse, 0x800 ;  /* 0x00000800dad27836 */ /* 0x040fe20000000000 */
[----:B------:R-:W4:Y:S01]  /*30e0*/  LDSM.16.M88.4 R20, [R220+0x6800] ;  /* 0x00680000dc14783b */ /* 0x000f220000000200 */
        /* <DEDUP_REMOVED lines=11> */
[C---:B------:R-:W-:Y:S02]  /*31a0*/  VIADD R205, R218.reuse, 0x3000 ;  /* 0x00003000dacd7836 */ /* 0x040fe40000000000 */
[C---:B------:R-:W-:Y:S01]  /*31b0*/  VIADD R204, R218.reuse, 0x3800 ;  /* 0x00003800dacc7836 */ /* 0x040fe20000000000 */
[----:B------:R-:W1:Y:S01]  /*31c0*/  LDSM.16.M88.4 R8, [R218] ;  /* 0x00000000da08783b */ /* 0x000e620000000200 */
[C---:B------:R-:W-:Y:S01]  /*31d0*/  VIADD R202, R218.reuse, 0x4000 ;  /* 0x00004000daca7836 */ /* 0x040fe20000000000 */
[----:B---3--:R-:W-:Y:S02]  /*31e0*/  HMMA.16816.F32.BF16 R72, R112, R68, RZ ;  /* 0x000000447048723c */ /* 0x008fe400000418ff */
[----:B--2---:R-:W2:Y:S01]  /*31f0*/  LDSM.16.M88.4 R4, [R218+0x800] ;  /* 0x00080000da04783b */ /* 0x004ea20000000200 */
[----:B------:R-:W-:-:S02]  /*3200*/  VIADD R201, R218, 0x4800 ;  /* 0x00004800dac97836 */ /* 0x000fc40000000000 */
[C---:B------:R-:W-:Y:S01]  /*3210*/  VIADD R200, R218.reuse, 0x5000 ;  /* 0x00005000dac87836 */ /* 0x040fe20000000000 */
[----:B------:R-:W3:Y:S01]  /*3220*/  LDSM.16.M88.4 R104, [R218+0x1000] ;  /* 0x00100000da68783b */ /* 0x000ee20000000200 */
[C---:B----4-:R-:W-:Y:S01]  /*3230*/  HMMA.16816.F32.BF16 R64, R112.reuse, R60, RZ ;  /* 0x0000003c7040723c */ /* 0x050fe200000418ff */
[C---:B------:R-:W-:Y:S02]  /*3240*/  VIADD R199, R218.reuse, 0x5800 ;  /* 0x00005800dac77836 */ /* 0x040fe40000000000 */
[----:B------:R-:W4:Y:S01]  /*3250*/  LDSM.16.M88.4 R100, [R218+0x1800] ;  /* 0x00180000da64783b */ /* 0x000f220000000200 */
[C---:B------:R-:W-:Y:S02]  /*3260*/  VIADD R198, R218.reuse, 0x6000 ;  /* 0x00006000dac67836 */ /* 0x040fe40000000000 */
[----:B------:R-:W-:Y:S01]  /*3270*/  HMMA.16816.F32.BF16 R68, R112, R70, RZ ;  /* 0x000000467044723c */ /* 0x000fe200000418ff */
[----:B------:R-:W2:Y:S01]  /*3280*/  LDSM.16.M88.4 R96, [R218+0x2000] ;  /* 0x00200000da60783b */ /* 0x000ea20000000200 */
[----:B------:R-:W-:-:S02]  /*3290*/  VIADD R197, R218, 0x6800 ;  /* 0x00006800dac57836 */ /* 0x000fc40000000000 */
[----:B------:R-:W-:Y:S01]  /*32a0*/  VIADD R196, R218, 0x7000 ;  /* 0x00007000dac47836 */ /* 0x000fe20000000000 */
[----:B------:R-:W2:Y:S01]  /*32b0*/  LDSM.16.M88.4 R88, [R218+0x2800] ;  /* 0x00280000da58783b */ /* 0x000ea20000000200 */
[C---:B------:R-:W-:Y:S03]  /*32c0*/  HMMA.16816.F32.BF16 R60, R112.reuse, R62, RZ ;  /* 0x0000003e703c723c */ /* 0x040fe600000418ff */
[----:B------:R-:W2:Y:S03]  /*32d0*/  LDSM.16.M88.4 R84, [R218+0x3000] ;  /* 0x00300000da54783b */ /* 0x000ea60000000200 */
[C---:B------:R-:W-:Y:S01]  /*32e0*/  HMMA.16816.F32.BF16 R56, R112.reuse, R52, RZ ;  /* 0x000000347038723c */ /* 0x040fe200000418ff */
[----:B------:R-:W2:Y:S04]  /*32f0*/  LDSM.16.M88.4 R92, [R218+0x3800] ;  /* 0x00380000da5c783b */ /* 0x000ea80000000200 */
[----:B------:R-:W-:Y:S01]  /*3300*/  LDSM.16.M88.4 R124, [R219+0x2000] ;  /* 0x00200000db7c783b */ /* 0x000fe20000000200 */
[C---:B------:R-:W-:Y:S03]  /*3310*/  HMMA.16816.F32.BF16 R48, R112.reuse, R44, RZ ;  /* 0x0000002c7030723c */ /* 0x040fe600000418ff */
        /* <DEDUP_REMOVED lines=14> */
[C---:B------:R-:W-:Y:S06]  /*3400*/  HMMA.16816.F32.BF16 R72, R80.reuse, R8, R72 ;  /* 0x000000085048723c */ /* 0x040fec0000041848 */
[C---:B------:R-:W-:Y:S01]  /*3410*/  HMMA.16816.F32.BF16 R68, R80.reuse, R10, R68 ;  /* 0x0000000a5044723c */ /* 0x040fe20000041844 */
[----:B------:R-:W1:Y:S05]  /*3420*/  LDSM.16.M88.4 R8, [R217] ;  /* 0x00000000d908783b */ /* 0x000e6a0000000200 */
[C---:B--2---:R-:W-:Y:S06]  /*3430*/  HMMA.16816.F32.BF16 R64, R80.reuse, R4, R64 ;  /* 0x000000045040723c */ /* 0x044fec0000041840 */
[C---:B------:R-:W-:Y:S01]  /*3440*/  HMMA.16816.F32.BF16 R60, R80.reuse, R6, R60 ;  /* 0x00000006503c723c */ /* 0x040fe2000004183c */
[----:B------:R-:W2:Y:S05]  /*3450*/  LDSM.16.M88.4 R4, [R214+0x4800] ;  /* 0x00480000d604783b */ /* 0x000eaa0000000200 */
[C---:B---3--:R-:W-:Y:S06]  /*3460*/  HMMA.16816.F32.BF16 R56, R80.reuse, R104, R56 ;  /* 0x000000685038723c */ /* 0x048fec0000041838 */
[C---:B------:R-:W-:Y:S01]  /*3470*/  HMMA.16816.F32.BF16 R52, R80.reuse, R106, R52 ;  /* 0x0000006a5034723c */ /* 0x040fe20000041834 */
[----:B------:R-:W-:Y:S05]  /*3480*/  LDSM.16.M88.4 R104, [R203+0x1000] ;  /* 0x00100000cb68783b */ /* 0x000fea0000000200 */
        /* <DEDUP_REMOVED lines=39> */
[----:B------:R-:W1:Y:S04]  /*3700*/  LDSM.16.M88.4 R76, [R203+0x3000] ;  /* 0x00300000cb4c783b */ /* 0x000e680000000200 */
[----:B------:R-:W-:Y:S01]  /*3710*/  LDSM.16.M88.4 R8, [R221+0x2000] ;  /* 0x00200000dd08783b */ /* 0x000fe20000000200 */
        /* <DEDUP_REMOVED lines=11> */
[----:B------:R-:W-:Y:S05]  /*37d0*/  LDSM.16.M88.4 R104, [R214+0x8000] ;  /* 0x00800000d668783b */ /* 0x000fea0000000200 */
[C---:B----4-:R-:W-:Y:S06]  /*37e0*/  HMMA.16816.F32.BF16 R48, R92.reuse, R84, R48 ;  /* 0x000000545c30723c */ /* 0x050fec0000041830 */
[C---:B------:R-:W-:Y:S01]  /*37f0*/  HMMA.16816.F32.BF16 R44, R92.reuse, R86, R44 ;  /* 0x000000565c2c723c */ /* 0x040fe2000004182c */
[----:B------:R-:W4:Y:S05]  /*3800*/  LDSM.16.M88.4 R84, [R220+0x9000] ;  /* 0x00900000dc54783b */ /* 0x000f2a0000000200 */
[C---:B------:R-:W-:Y:S06]  /*3810*/  HMMA.16816.F32.BF16 R24, R92.reuse, R100, R24 ;  /* 0x000000645c18723c */ /* 0x040fec0000041818 */
[C---:B------:R-:W-:Y:S01]  /*3820*/  HMMA.16816.F32.BF16 R20, R92.reuse, R102, R20 ;  /* 0x000000665c14723c */ /* 0x040fe20000041814 */
[----:B------:R-:W-:Y:S05]  /*3830*/  LDSM.16.M88.4 R100, [R220+0xa800] ;  /* 0x00a80000dc64783b */ /* 0x000fea0000000200 */
[C---:B-1----:R-:W-:Y:S06]  /*3840*/  HMMA.16816.F32.BF16 R16, R92.reuse, R76, R16 ;  /* 0x0000004c5c10723c */ /* 0x042fec0000041810 */
[C---:B------:R-:W-:Y:S01]  /*3850*/  HMMA.16816.F32.BF16 R12, R92.reuse, R78, R12 ;  /* 0x0000004e5c0c723c */ /* 0x040fe2000004180c */
[----:B------:R-:W1:Y:S05]  /*3860*/  LDSM.16.M88.4 R76, [R220+0xa000] ;  /* 0x00a00000dc4c783b */ /* 0x000e6a0000000200 */
[C---:B------:R-:W-:Y:S06]  /*3870*/  HMMA.16816.F32.BF16 R116, R92.reuse, R96, R116 ;  /* 0x000000605c74723c */ /* 0x040fec0000041874 */
[----:B------:R-:W-:Y:S01]  /*3880*/  HMMA.16816.F32.BF16 R112, R92, R98, R112 ;  /* 0x000000625c70723c */ /* 0x000fe20000041870 */
[----:B------:R-:W1:Y:S04]  /*3890*/  LDSM.16.M88.4 R96, [R220+0xb000] ;  /* 0x00b00000dc60783b */ /* 0x000e680000000200 */
[----:B------:R-:W1:Y:S01]  /*38a0*/  LDSM.16.M88.4 R92, [R220+0xb800] ;  /* 0x00b80000dc5c783b */ /* 0x000e620000000200 */
        /* <DEDUP_REMOVED lines=8> */
[----:B------:R-:W2:Y:S05]  /*3930*/  LDSM.16.M88.4 R88, [R218+0x4800] ;  /* 0x00480000da58783b */ /* 0x000eaa0000000200 */
[C---:B----4-:R-:W-:Y:S06]  /*3940*/  HMMA.16816.F32.BF16 R56, R8.reuse, R84, R56 ;  /* 0x000000540838723c */ /* 0x050fec0000041838 */
[C---:B------:R-:W-:Y:S01]  /*3950*/  HMMA.16816.F32.BF16 R52, R8.reuse, R86, R52 ;  /* 0x000000560834723c */ /* 0x040fe20000041834 */
[----:B------:R-:W-:Y:S05]  /*3960*/  LDSM.16.M88.4 R84, [R218+0x5000] ;  /* 0x00500000da54783b */ /* 0x000fea0000000200 */
[C---:B-1----:R-:W-:Y:S06]  /*3970*/  HMMA.16816.F32.BF16 R40, R8.reuse, R76, R40 ;  /* 0x0000004c0828723c */ /* 0x042fec0000041828 */
        /* <DEDUP_REMOVED lines=21> */
[C---:B-1----:R-:W-:Y:S06]  /*3ad0*/  HMMA.16816.F32.BF16 R24, R124.reuse, R8, R24 ;  /* 0x000000087c18723c */ /* 0x042fec0000041818 */
[C---:B------:R-:W-:Y:S01]  /*3ae0*/  HMMA.16816.F32.BF16 R20, R124.reuse, R10, R20 ;  /* 0x0000000a7c14723c */ /* 0x040fe20000041814 */
[----:B------:R-:W-:Y:S05]  /*3af0*/  LDSM.16.M88.4 R8, [R203+0x4000] ;  /* 0x00400000cb08783b */ /* 0x000fea0000000200 */
[C---:B--2---:R-:W-:Y:S06]  /*3b00*/  HMMA.16816.F32.BF16 R16, R124.reuse, R4, R16 ;  /* 0x000000047c10723c */ /* 0x044fec0000041810 */
[C---:B------:R-:W-:Y:S01]  /*3b10*/  HMMA.16816.F32.BF16 R12, R124.reuse, R6, R12 ;  /* 0x000000067c0c723c */ /* 0x040fe2000004180c */
[----:B------:R-:W1:Y:S05]  /*3b20*/  LDSM.16.M88.4 R4, [R216+0x2000] ;  /* 0x00200000d804783b */ /* 0x000e6a0000000200 */
[C---:B------:R-:W-:Y:S06]  /*3b30*/  HMMA.16816.F32.BF16 R40, R124.reuse, R76, R40 ;  /* 0x0000004c7c28723c */ /* 0x040fec0000041828 */
[C---:B------:R-:W-:Y:S01]  /*3b40*/  HMMA.16816.F32.BF16 R28, R124.reuse, R78, R28 ;  /* 0x0000004e7c1c723c */ /* 0x040fe2000004181c */
[----:B------:R-:W2:Y:S05]  /*3b50*/  LDSM.16.M88.4 R76, [R214+0xb800] ;  /* 0x00b80000d64c783b */ /* 0x000eaa0000000200 */
[C---:B------:R-:W-:Y:S06]  /*3b60*/  HMMA.16816.F32.BF16 R56, R124.reuse, R84, R56 ;  /* 0x000000547c38723c */ /* 0x040fec0000041838 */
[----:B------:R-:W-:Y:S01]  /*3b70*/  HMMA.16816.F32.BF16 R52, R124, R86, R52 ;  /* 0x000000567c34723c */ /* 0x000fe20000041834 */
[----:B------:R-:W1:Y:S05]  /*3b80*/  LDSM.16.M88.4 R84, [R214+0xa800] ;  /* 0x00a80000d654783b */ /* 0x000e6a0000000200 */
[C---:B------:R-:W-:Y:S06]  /*3b90*/  HMMA.16816.F32.BF16 R72, R108.reuse, R104, R72 ;  /* 0x000000686c48723c */ /* 0x040fec0000041848 */
[C---:B------:R-:W-:Y:S06]  /*3ba0*/  HMMA.16816.F32.BF16 R68, R108.reuse, R106, R68 ;  /* 0x0000006a6c44723c */ /* 0x040fec0000041844 */
[C---:B---3--:R-:W-:Y:S06]  /*3bb0*/  HMMA.16816.F32.BF16 R16, R108.reuse, R80, R16 ;  /* 0x000000506c10723c */ /* 0x048fec0000041810 */
[----:B------:R-:W-:Y:S01]  /*3bc0*/  HMMA.16816.F32.BF16 R12, R108, R82, R12 ;  /* 0x000000526c0c723c */ /* 0x000fe2000004180c */
[----:B------:R-:W3:Y:S05]  /*3bd0*/  LDSM.16.M88.4 R80, [R203+0x5000] ;  /* 0x00500000cb50783b */ /* 0x000eea0000000200 */
[C---:B------:R-:W-:Y:S06]  /*3be0*/  HMMA.16816.F32.BF16 R116, R124.reuse, R120, R116 ;  /* 0x000000787c74723c */ /* 0x040fec0000041874 */
[----:B------:R-:W-:Y:S01]  /*3bf0*/  HMMA.16816.F32.BF16 R112, R124, R122, R112 ;  /* 0x0000007a7c70723c */ /* 0x000fe20000041870 */
[----:B------:R-:W3:Y:S05]  /*3c00*/  LDSM.16.M88.4 R120, [R203+0x4800] ;  /* 0x00480000cb78783b */ /* 0x000eea0000000200 */
[----:B----4-:R-:W-:Y:S06]  /*3c10*/  HMMA.16816.F32.BF16 R28, R108, R90, R28 ;  /* 0x0000005a6c1c723c */ /* 0x010fec000004181c */
[----:B-1----:R-:W-:Y:S01]  /*3c20*/  HMMA.16816.F32.BF16 R72, R4, R8, R72 ;  /* 0x000000080448723c */ /* 0x002fe20000041848 */
[----:B------:R-:W-:-:S02]  /*3c30*/  IMAD.IADD R90, R34, 0x1, R3 ;  /* 0x00000001225a7824 */ /* 0x000fc400078e0203 */
[----:B------:R-:W-:-:S03]  /*3c40*/  VIADD R3, R218, 0x7800 ;  /* 0x00007800da037836 */ /* 0x000fc60000000000 */
[----:B------:R-:W-:Y:S01]  /*3c50*/  HMMA.16816.F32.BF16 R56, R108, R96, R56 ;  /* 0x000000606c38723c */ /* 0x000fe20000041838 */
[C---:B------:R-:W-:Y:S01]  /*3c60*/  VIADD R8, R90.reuse, 0x1 ;  /* 0x000000015a087836 */ /* 0x040fe20000000000 */
[----:B------:R-:W-:-:S04]  /*3c70*/  ISETP.GE.AND P4, PT, R90, R133, PT ;  /* 0x000000855a00720c */ /* 0x000fc80003f86270 */
[----:B------:R-:W-:Y:S01]  /*3c80*/  HMMA.16816.F32.BF16 R68, R4, R10, R68 ;  /* 0x0000000a0444723c */ /* 0x000fe20000041844 */
[----:B------:R-:W-:Y:S02]  /*3c90*/  ISETP.GE.AND P1, PT, R8, R133, PT ;  /* 0x000000850800720c */ /* 0x000fe40003f26270 */
[----:B------:R-:W1:Y:S03]  /*3ca0*/  LDSM.16.M88.4 R8, [R203+0x5800] ;  /* 0x00580000cb08783b */ /* 0x000e660000000200 */
[C---:B------:R-:W-:Y:S06]  /*3cb0*/  HMMA.16816.F32.BF16 R64, R108.reuse, R100, R64 ;  /* 0x000000646c40723c */ /* 0x040fec0000041840 */
[----:B--2---:R-:W-:Y:S01]  /*3cc0*/  HMMA.16816.F32.BF16 R116, R108, R76, R116 ;  /* 0x0000004c6c74723c */ /* 0x004fe20000041874 */
[----:B------:R-:W-:-:S02]  /*3cd0*/  FSEL R75, R75, -INF , !P1 ;  /* 0xff8000004b4b7808 */ /* 0x000fc40004800000 */
[----:B------:R-:W-:-:S03]  /*3ce0*/  FSEL R74, R74, -INF , !P4 ;  /* 0xff8000004a4a7808 */ /* 0x000fc60006000000 */
[----:B------:R-:W-:Y:S01]  /*3cf0*/  HMMA.16816.F32.BF16 R112, R108, R78, R112 ;  /* 0x0000004e6c70723c */ /* 0x000fe20000041870 */
[----:B------:R-:W-:-:S05]  /*3d00*/  VIADD R76, R90, 0x11 ;  /* 0x000000115a4c7836 */ /* 0x000fca0000000000 */
[----:B------:R-:W-:Y:S01]  /*3d10*/  HMMA.16816.F32.BF16 R60, R108, R102, R60 ;  /* 0x000000666c3c723c */ /* 0x000fe2000004183c */
[----:B------:R-:W-:Y:S01]  /*3d20*/  VIADD R78, R90, 0x10 ;  /* 0x000000105a4e7836 */ /* 0x000fe20000000000 */
[----:B------:R-:W-:-:S04]  /*3d30*/  ISETP.GE.AND P5, PT, R76, R133, PT ;  /* 0x000000854c00720c */ /* 0x000fc80003fa6270 */
[C---:B------:R-:W-:Y:S01]  /*3d40*/  HMMA.16816.F32.BF16 R20, R108.reuse, R86, R20 ;  /* 0x000000566c14723c */ /* 0x040fe20000041814 */
[----:B------:R-:W-:Y:S02]  /*3d50*/  ISETP.GE.AND P6, PT, R78, R133, PT ;  /* 0x000000854e00720c */ /* 0x000fe40003fc6270 */
[----:B------:R-:W2:Y:S03]  /*3d60*/  LDSM.16.M88.4 R76, [R203+0x6000] ;  /* 0x00600000cb4c783b */ /* 0x000ea60000000200 */
[----:B------:R-:W-:Y:S01]  /*3d70*/  HMMA.16816.F32.BF16 R52, R108, R98, R52 ;  /* 0x000000626c34723c */ /* 0x000fe20000041834 */
[----:B------:R-:W-:-:S05]  /*3d80*/  VIADD R86, R90, 0x8 ;  /* 0x000000085a567836 */ /* 0x000fca0000000000 */
[----:B------:R-:W-:Y:S01]  /*3d90*/  HMMA.16816.F32.BF16 R24, R108, R84, R24 ;  /* 0x000000546c18723c */ /* 0x000fe20000041818 */
[----:B------:R-:W-:Y:S01]  /*3da0*/  ISETP.GE.AND P3, PT, R86, R133, PT ;  /* 0x000000855600720c */ /* 0x000fe20003f66270 */
[----:B------:R-:W-:-:S04]  /*3db0*/  VIADD R86, R90, 0x19 ;  /* 0x000000195a567836 */ /* 0x000fc80000000000 */
[----:B------:R-:W-:Y:S01]  /*3dc0*/  HMMA.16816.F32.BF16 R48, R108, R92, R48 ;  /* 0x0000005c6c30723c */ /* 0x000fe20000041830 */
[----:B------:R-:W-:Y:S01]  /*3dd0*/  VIADD R84, R90, 0x9 ;  /* 0x000000095a547836 */ /* 0x000fe20000000000 */
[----:B------:R-:W-:Y:S02]  /*3de0*/  FSEL R85, R73, -INF , !P1 ;  /* 0xff80000049557808 */ /* 0x000fe40004800000 */
[-C--:B------:R-:W-:Y:S02]  /*3df0*/  ISETP.GE.AND P1, PT, R86, R133.reuse, PT ;  /* 0x000000855600720c */ /* 0x080fe40003f26270 */
[C---:B---3--:R-:W-:Y:S01]  /*3e00*/  HMMA.16816.F32.BF16 R56, R4.reuse, R80, R56 ;  /* 0x000000500438723c */ /* 0x048fe20000041838 */
[----:B------:R-:W-:Y:S02]  /*3e10*/  ISETP.GE.AND P2, PT, R84, R133, PT ;  /* 0x000000855400720c */ /* 0x000fe40003f46270 */
[----:B------:R-:W-:Y:S02]  /*3e20*/  FSEL R86, R68, -INF , !P3 ;  /* 0xff80000044567808 */ /* 0x000fe40005800000 */
[----:B------:R-:W-:Y:S01]  /*3e30*/  FSEL R87, R69, -INF , !P2 ;  /* 0xff80000045577808 */ /* 0x000fe20005000000 */
[----:B------:R-:W-:Y:S01]  /*3e40*/  HMMA.16816.F32.BF16 R64, R4, R120, R64 ;  /* 0x000000780440723c */ /* 0x000fe20000041840 */
[----:B------:R-:W-:Y:S01]  /*3e50*/  VIADD R80, R90, 0x20 ;  /* 0x000000205a507836 */ /* 0x000fe20000000000 */
[----:B------:R-:W-:-:S02]  /*3e60*/  FSEL R81, R70, -INF , !P3 ;  /* 0xff80000046517808 */ /* 0x000fc40005800000 */
[----:B------:R-:W-:Y:S01]  /*3e70*/  FSEL R84, R72, -INF , !P4 ;  /* 0xff80000048547808 */ /* 0x000fe20006000000 */
[----:B------:R-:W-:Y:S01]  /*3e80*/  VIADD R72, R90, 0x21 ;  /* 0x000000215a487836 */ /* 0x000fe20000000000 */
[-C--:B------:R-:W-:Y:S01]  /*3e90*/  ISETP.GE.AND P3, PT, R80, R133.reuse, PT ;  /* 0x000000855000720c */ /* 0x080fe20003f66270 */
[----:B------:R-:W-:Y:S01]  /*3ea0*/  HMMA.16816.F32.BF16 R40, R108, R88, R40 ;  /* 0x000000586c28723c */ /* 0x000fe20000041828 */
[----:B------:R-:W-:Y:S02]  /*3eb0*/  FSEL R80, R71, -INF , !P2 ;  /* 0xff80000047507808 */ /* 0x000fe40005000000 */
[----:B------:R-:W3:Y:S01]  /*3ec0*/  LDSM.16.M88.4 R68, [R203+0x6800] ;  /* 0x00680000cb44783b */ /* 0x000ee20000000200 */
[----:B------:R-:W-:Y:S01]  /*3ed0*/  ISETP.GE.AND P2, PT, R72, R133, PT ;  /* 0x000000854800720c */ /* 0x000fe20003f46270 */
[C---:B------:R-:W-:Y:S01]  /*3ee0*/  VIADD R72, R90.reuse, 0x29 ;  /* 0x000000295a487836 */ /* 0x040fe20000000000 */
[----:B------:R-:W-:Y:S01]  /*3ef0*/  HMMA.16816.F32.BF16 R60, R4, R122, R60 ;  /* 0x0000007a043c723c */ /* 0x000fe2000004183c */
[----:B------:R-:W-:-:S04]  /*3f00*/  VIADD R88, R90, 0x18 ;  /* 0x000000185a587836 */ /* 0x000fc80000000000 */
[----:B------:R-:W-:Y:S01]  /*3f10*/  FSEL R172, R59, -INF , !P2 ;  /* 0xff8000003bac7808 */ /* 0x000fe20005000000 */
[----:B------:R-:W-:Y:S01]  /*3f20*/  HMMA.16816.F32.BF16 R44, R108, R94, R44 ;  /* 0x0000005e6c2c723c */ /* 0x000fe2000004182c */
[----:B------:R-:W-:Y:S02]  /*3f30*/  ISETP.GE.AND P4, PT, R88, R133, PT ;  /* 0x000000855800720c */ /* 0x000fe40003f86270 */
[----:B------:R-:W-:Y:S02]  /*3f40*/  FSEL R174, R57, -INF , !P2 ;  /* 0xff80000039ae7808 */ /* 0x000fe40005000000 */
[----:B------:R-:W-:Y:S01]  /*3f50*/  FSEL R88, R64, -INF , !P6 ;  /* 0xff80000040587808 */ /* 0x000fe20007000000 */
[----:B------:R-:W-:Y:S01]  /*3f60*/  HMMA.16816.F32.BF16 R52, R4, R82, R52 ;  /* 0x000000520434723c */ /* 0x000fe20000041834 */
[----:B------:R-:W-:Y:S01]  /*3f70*/  FSEL R89, R65, -INF , !P5 ;  /* 0xff80000041597808 */ /* 0x000fe20006800000 */
[----:B------:R-:W-:Y:S01]  /*3f80*/  VIADD R64, R90, 0x30 ;  /* 0x000000305a407836 */ /* 0x000fe20000000000 */
[----:B------:R-:W-:-:S02]  /*3f90*/  FSEL R171, R58, -INF , !P3 ;  /* 0xff8000003aab7808 */ /* 0x000fc40005800000 */
[----:B------:R-:W-:Y:S01]  /*3fa0*/  FSEL R175, R56, -INF , !P3 ;  /* 0xff80000038af7808 */ /* 0x000fe20005800000 */
[----:B-1----:R-:W-:Y:S01]  /*3fb0*/  HMMA.16816.F32.BF16 R48, R4, R8, R48 ;  /* 0x000000080430723c */ /* 0x002fe20000041830 */
[----:B------:R-:W-:Y:S01]  /*3fc0*/  VIADD R82, R90, 0x28 ;  /* 0x000000285a527836 */ /* 0x000fe20000000000 */
[----:B------:R-:W-:-:S04]  /*3fd0*/  FSEL R83, R66, -INF , !P6 ;  /* 0xff80000042537808 */ /* 0x000fc80007000000 */
[-C--:B------:R-:W-:Y:S01]  /*3fe0*/  ISETP.GE.AND P6, PT, R82, R133.reuse, PT ;  /* 0x000000855200720c */ /* 0x080fe20003fc6270 */
[----:B------:R-:W-:Y:S01]  /*3ff0*/  VIADD R8, R90, 0x31 ;  /* 0x000000315a087836 */ /* 0x000fe20000000000 */
[C---:B--2---:R-:W-:Y:S01]  /*4000*/  HMMA.16816.F32.BF16 R144, R4.reuse, R76, R40 ;  /* 0x0000004c0490723c */ /* 0x044fe20000041828 */
[----:B------:R-:W-:Y:S02]  /*4010*/  FSEL R82, R67, -INF , !P5 ;  /* 0xff80000043527808 */ /* 0x000fe40006800000 */
[-C--:B------:R-:W-:Y:S02]  /*4020*/  ISETP.GE.AND P5, PT, R72, R133.reuse, PT ;  /* 0x000000854800720c */ /* 0x080fe40003fa6270 */
[----:B------:R-:W-:Y:S01]  /*4030*/  FSEL R72, R63, -INF , !P1 ;  /* 0xff8000003f487808 */ /* 0x000fe20004800000 */
[----:B------:R-:W-:Y:S01]  /*4040*/  HMMA.16816.F32.BF16 R44, R4, R10, R44 ;  /* 0x0000000a042c723c */ /* 0x000fe2000004182c */
[C---:B------:R-:W-:Y:S01]  /*4050*/  VIADD R42, R90.reuse, 0x39 ;  /* 0x000000395a2a7836 */ /* 0x040fe20000000000 */
[----:B------:R-:W-:Y:S01]  /*4060*/  FSEL R92, R61, -INF , !P1 ;  /* 0xff8000003d5c7808 */ /* 0x000fe20004800000 */
[----:B------:R-:W-:Y:S01]  /*4070*/  VIADD R40, R90, 0x40 ;  /* 0x000000405a287836 */ /* 0x000fe20000000000 */
[----:B------:R-:W-:-:S02]  /*4080*/  ISETP.GE.AND P1, PT, R8, R133, PT ;  /* 0x000000850800720c */ /* 0x000fc40003f26270 */
[----:B------:R-:W1:Y:S01]  /*4090*/  LDSM.16.M88.4 R8, [R203+0x7000] ;  /* 0x00700000cb08783b */ /* 0x000e620000000200 */
[-C--:B------:R-:W-:Y:S01]  /*40a0*/  ISETP.GE.AND P2, PT, R42, R133.reuse, PT ;  /* 0x000000852a00720c */ /* 0x080fe20003f46270 */
[C---:B------:R-:W-:Y:S01]  /*40b0*/  HMMA.16816.F32.BF16 R28, R4.reuse, R78, R28 ;  /* 0x0000004e041c723c */ /* 0x040fe2000004181c */
[----:B------:R-:W-:Y:S02]  /*40c0*/  FSEL R73, R62, -INF , !P4 ;  /* 0xff8000003e497808 */ /* 0x000fe40006000000 */
[----:B------:R-:W-:Y:S01]  /*40d0*/  FSEL R91, R60, -INF , !P4 ;  /* 0xff8000003c5b7808 */ /* 0x000fe20006000000 */
[----:B------:R-:W-:Y:S01]  /*40e0*/  VIADD R60, R90, 0x38 ;  /* 0x000000385a3c7836 */ /* 0x000fe20000000000 */
[----:B------:R-:W-:Y:S01]  /*40f0*/  FSEL R42, R54, -INF , !P6 ;  /* 0xff800000362a7808 */ /* 0x000fe20007000000 */
[----:B------:R-:W-:Y:S01]  /*4100*/  VIADD R54, R90, 0x41 ;  /* 0x000000415a367836 */ /* 0x000fe20000000000 */
[----:B------:R-:W-:Y:S01]  /*4110*/  FSEL R43, R52, -INF , !P6 ;  /* 0xff800000342b7808 */ /* 0x000fe20007000000 */
[----:B------:R-:W-:Y:S01]  /*4120*/  VIADD R52, R90, 0x48 ;  /* 0x000000485a347836 */ /* 0x000fe20000000000 */
[-C--:B------:R-:W-:Y:S01]  /*4130*/  ISETP.GE.AND P4, PT, R64, R133.reuse, PT ;  /* 0x000000854000720c */ /* 0x080fe20003f86270 */
[----:B---3--:R-:W-:Y:S01]  /*4140*/  HMMA.16816.F32.BF16 R20, R4, R70, R20 ;  /* 0x000000460414723c */ /* 0x008fe20000041814 */
[----:B------:R-:W-:-:S02]  /*4150*/  ISETP.GE.AND P6, PT, R40, R133, PT ;  /* 0x000000852800720c */ /* 0x000fc40003fc6270 */
[----:B------:R-:W-:Y:S02]  /*4160*/  FSEL R40, R55, -INF , !P5 ;  /* 0xff80000037287808 */ /* 0x000fe40006800000 */
[----:B------:R-:W-:Y:S02]  /*4170*/  FSEL R173, R53, -INF , !P5 ;  /* 0xff80000035ad7808 */ /* 0x000fe40006800000 */
[----:B------:R-:W-:Y:S01]  /*4180*/  FSEL R168, R50, -INF , !P4 ;  /* 0xff80000032a87808 */ /* 0x000fe20006000000 */
[----:B------:R-:W-:Y:S01]  /*4190*/  VIADD R50, R90, 0x49 ;  /* 0x000000495a327836 */ /* 0x000fe20000000000 */
[----:B------:R-:W-:Y:S01]  /*41a0*/  FSEL R170, R48, -INF , !P4 ;  /* 0xff80000030aa7808 */ /* 0x000fe20006000000 */
[----:B------:R-:W-:Y:S01]  /*41b0*/  VIADD R48, R90, 0x50 ;  /* 0x000000505a307836 */ /* 0x000fe20000000000 */
[-C--:B------:R-:W-:Y:S02]  /*41c0*/  ISETP.GE.AND P5, PT, R54, R133.reuse, PT ;  /* 0x000000853600720c */ /* 0x080fe40003fa6270 */
[----:B------:R-:W-:-:S02]  /*41d0*/  ISETP.GE.AND P4, PT, R52, R133, PT ;  /* 0x000000853400720c */ /* 0x000fc40003f86270 */
[----:B------:R-:W-:Y:S01]  /*41e0*/  HMMA.16816.F32.BF16 R52, R4, R68, R24 ;  /* 0x000000440434723c */ /* 0x000fe20000041818 */
[----:B------:R-:W2:Y:S01]  /*41f0*/  LDSM.16.M88.4 R24, [R203+0x7800] ;  /* 0x00780000cb18783b */ /* 0x000ea20000000200 */
[----:B------:R-:W-:Y:S01]  /*4200*/  FSEL R41, R51, -INF , !P1 ;  /* 0xff80000033297808 */ /* 0x000fe20004800000 */
[----:B------:R-:W-:-:S04]  /*4210*/  DEPBAR.LE SB0, 0x0 ;  /* 0x000080000000791a */ /* 0x000fc80000000000 */
[----:B------:R-:W-:Y:S02]  /*4220*/  FSEL R169, R49, -INF , !P1 ;  /* 0xff80000031a97808 */ /* 0x000fe40004800000 */
[-C--:B------:R-:W-:Y:S02]  /*4230*/  ISETP.GE.AND P1, PT, R50, R133.reuse, PT ;  /* 0x000000853200720c */ /* 0x080fe40003f26270 */
[----:B------:R-:W-:Y:S02]  /*4240*/  ISETP.GE.AND P3, PT, R60, R133, PT ;  /* 0x000000853c00720c */ /* 0x000fe40003f66270 */
[----:B------:R-:W-:Y:S01]  /*4250*/  FSEL R150, R31, -INF , !P1 ;  /* 0xff8000001f967808 */ /* 0x000fe20004800000 */
[----:B-1----:R-:W-:Y:S01]  /*4260*/  HMMA.16816.F32.BF16 R16, R4, R8, R16 ;  /* 0x000000080410723c */ /* 0x002fe20000041810 */
[----:B------:R-:W-:Y:S02]  /*4270*/  FSEL R151, R29, -INF , !P1 ;  /* 0xff8000001d977808 */ /* 0x000fe40004800000 */
[----:B------:R-:W-:-:S02]  /*4280*/  ISETP.GT.AND P1, PT, R37, R224, PT ;  /* 0x000000e02500720c */ /* 0x000fc40003f24270 */
[----:B------:R-:W-:Y:S01]  /*4290*/  FSEL R67, R46, -INF , !P3 ;  /* 0xff8000002e437808 */ /* 0x000fe20005800000 */
[----:B------:R-:W-:Y:S01]  /*42a0*/  VIADD R46, R90, 0x51 ;  /* 0x000000515a2e7836 */ /* 0x000fe20000000000 */
[----:B------:R-:W-:Y:S01]  /*42b0*/  FSEL R152, R30, -INF , !P4 ;  /* 0xff8000001e987808 */ /* 0x000fe20006000000 */
[----:B------:R-:W-:Y:S01]  /*42c0*/  VIADD R8, R90, 0x60 ;  /* 0x000000605a087836 */ /* 0x000fe20000000000 */
[----:B------:R-:W-:Y:S01]  /*42d0*/  FSEL R148, R28, -INF , !P4 ;  /* 0xff8000001c947808 */ /* 0x000fe20006000000 */
[----:B------:R-:W-:Y:S01]  /*42e0*/  HMMA.16816.F32.BF16 R12, R4, R10, R12 ;  /* 0x0000000a040c723c */ /* 0x000fe2000004180c */
[----:B------:R-:W-:Y:S02]  /*42f0*/  FSEL R165, R47, -INF , !P2 ;  /* 0xff8000002fa57808 */ /* 0x000fe40005000000 */
[----:B------:R-:W-:Y:S02]  /*4300*/  FSEL R166, R45, -INF , !P2 ;  /* 0xff8000002da67808 */ /* 0x000fe40005000000 */
[-C--:B------:R-:W-:Y:S01]  /*4310*/  ISETP.GE.AND P4, PT, R8, R133.reuse, PT ;  /* 0x000000850800720c */ /* 0x080fe20003f86270 */
[----:B------:R-:W-:Y:S01]  /*4320*/  VIADD R8, R90, 0x68 ;  /* 0x000000685a087836 */ /* 0x000fe20000000000 */
[----:B------:R-:W-:Y:S01]  /*4330*/  FSEL R167, R44, -INF , !P3 ;  /* 0xff8000002ca77808 */ /* 0x000fe20005800000 */
[----:B------:R-:W-:Y:S01]  /*4340*/  VIADD R44, R90, 0x58 ;  /* 0x000000585a2c7836 */ /* 0x000fe20000000000 */
[----:B------:R-:W-:Y:S01]  /*4350*/  ISETP.GE.AND P2, PT, R46, R133, PT ;  /* 0x000000852e00720c */ /* 0x000fe20003f46270 */
[----:B------:R-:W1:Y:S01]  /*4360*/  @!P1 LDC.64 R234, c[0x0][0x218] ;  /* 0x00008600ffea9b82 */ /* 0x000e620000000a00 */
[----:B------:R-:W-:Y:S01]  /*4370*/  FSEL R153, R146, -INF , !P6 ;  /* 0xff80000092997808 */ /* 0x000fe20007000000 */
[----:B------:R-:W-:Y:S01]  /*4380*/  VIADD R10, R90, 0x61 ;  /* 0x000000615a0a7836 */ /* 0x000fe20000000000 */
[----:B------:R-:W-:-:S02]  /*4390*/  FSEL R161, R55, -INF , !P2 ;  /* 0xff80000037a17808 */ /* 0x000fc40005000000 */
[----:B------:R-:W-:Y:S01]  /*43a0*/  FSEL R163, R53, -INF , !P2 ;  /* 0xff80000035a37808 */ /* 0x000fe20005000000 */
[C---:B--2---:R-:W-:Y:S01]  /*43b0*/  HMMA.16816.F32.BF16 R116, R4.reuse, R24, R116 ;  /* 0x000000180474723c */ /* 0x044fe20000041874 */
[----:B------:R-:W-:Y:S02]  /*43c0*/  FSEL R156, R144, -INF , !P6 ;  /* 0xff800000909c7808 */ /* 0x000fe40007000000 */
[-C--:B------:R-:W-:Y:S01]  /*43d0*/  ISETP.GE.AND P2, PT, R8, R133.reuse, PT ;  /* 0x000000850800720c */ /* 0x080fe20003f46270 */
[----:B------:R-:W-:Y:S01]  /*43e0*/  VIADD R8, R90, 0x69 ;  /* 0x000000695a087836 */ /* 0x000fe20000000000 */
[----:B------:R-:W-:Y:S01]  /*43f0*/  ISETP.GE.AND P6, PT, R44, R133, PT ;  /* 0x000000852c00720c */ /* 0x000fe20003fc6270 */
[----:B------:R-:W-:Y:S01]  /*4400*/  VIADD R44, R90, 0x59 ;  /* 0x000000595a2c7836 */ /* 0x000fe20000000000 */
[----:B------:R-:W-:Y:S01]  /*4410*/  HMMA.16816.F32.BF16 R112, R4, R26, R112 ;  /* 0x0000001a0470723c */ /* 0x000fe20000041870 */
[----:B------:R-:W-:Y:S02]  /*4420*/  FSEL R147, R147, -INF , !P5 ;  /* 0xff80000093937808 */ /* 0x000fe40006800000 */
[----:B------:R-:W-:-:S02]  /*4430*/  FSEL R158, R22, -INF , !P6 ;  /* 0xff800000169e7808 */ /* 0x000fc40007000000 */
[----:B------:R-:W-:Y:S02]  /*4440*/  FSEL R160, R20, -INF , !P6 ;  /* 0xff80000014a07808 */ /* 0x000fe40007000000 */
[----:B------:R-:W-:Y:S01]  /*4450*/  FSEL R155, R145, -INF , !P5 ;  /* 0xff800000919b7808 */ /* 0x000fe20006800000 */
[----:B------:R-:W-:Y:S01]  /*4460*/  VIADD R4, R90, 0x78 ;  /* 0x000000785a047836 */ /* 0x000fe20000000000 */
[----:B------:R-:W-:Y:S01]  /*4470*/  BAR.SYNC.DEFER_BLOCKING 0x0 ;  /* 0x0000000000007b1d */ /* 0x000fe20000010000 */
[-C--:B------:R-:W-:Y:S01]  /*4480*/  ISETP.GE.AND P6, PT, R8, R133.reuse, PT ;  /* 0x000000850800720c */ /* 0x080fe20003fc6270 */
[----:B------:R-:W-:Y:S01]  /*4490*/  VIADD R8, R90, 0x70 ;  /* 0x000000705a087836 */ /* 0x000fe20000000000 */
[-C--:B------:R-:W-:Y:S02]  /*44a0*/  ISETP.GE.AND P5, PT, R44, R133.reuse, PT ;  /* 0x000000852c00720c */ /* 0x080fe40003fa6270 */
[----:B------:R-:W-:Y:S02]  /*44b0*/  ISETP.GE.AND P3, PT, R48, R133, PT ;  /* 0x000000853000720c */ /* 0x000fe40003f66270 */
[----:B------:R-:W-:-:S02]  /*44c0*/  FSEL R157, R23, -INF , !P5 ;  /* 0xff800000179d7808 */ /* 0x000fc40006800000 */
[----:B------:R-:W-:Y:S02]  /*44d0*/  FSEL R159, R21, -INF , !P5 ;  /* 0xff800000159f7808 */ /* 0x000fe40006800000 */
[----:B------:R-:W-:Y:S01]  /*44e0*/  ISETP.GE.AND P5, PT, R8, R133, PT ;  /* 0x000000850800720c */ /* 0x000fe20003fa6270 */
[----:B------:R-:W-:Y:S01]  /*44f0*/  VIADD R8, R90, 0x71 ;  /* 0x000000715a087836 */ /* 0x000fe20000000000 */
[----:B------:R-:W-:Y:S01]  /*4500*/  FSEL R162, R54, -INF , !P3 ;  /* 0xff80000036a27808 */ /* 0x000fe20005800000 */
[----:B------:R-:W-:Y:S01]  /*4510*/  VIADD R90, R90, 0x79 ;  /* 0x000000795a5a7836 */ /* 0x000fe20000000000 */
[----:B------:R-:W-:Y:S02]  /*4520*/  FSEL R164, R52, -INF , !P3 ;  /* 0xff80000034a47808 */ /* 0x000fe40005800000 */
[----:B------:R-:W-:Y:S02]  /*4530*/  FSEL R146, R18, -INF , !P4 ;  /* 0xff80000012927808 */ /* 0x000fe40006000000 */
[----:B------:R-:W-:-:S02]  /*4540*/  FSEL R154, R16, -INF , !P4 ;  /* 0xff800000109a7808 */ /* 0x000fc40006000000 */
[-C--:B------:R-:W-:Y:S02]  /*4550*/  ISETP.GE.AND P3, PT, R10, R133.reuse, PT ;  /* 0x000000850a00720c */ /* 0x080fe40003f66270 */
[----:B------:R-:W-:Y:S02]  /*4560*/  ISETP.GE.AND P4, PT, R8, R133, PT ;  /* 0x000000850800720c */ /* 0x000fe40003f86270 */
[----:B------:R-:W-:Y:S02]  /*4570*/  FSEL R143, R19, -INF , !P3 ;  /* 0xff800000138f7808 */ /* 0x000fe40005800000 */
[----:B------:R-:W-:Y:S02]  /*4580*/  FSEL R149, R17, -INF , !P3 ;  /* 0xff80000011957808 */ /* 0x000fe40005800000 */
[----:B------:R-:W-:Y:S02]  /*4590*/  FSEL R140, R14, -INF , !P2 ;  /* 0xff8000000e8c7808 */ /* 0x000fe40005000000 */
[----:B------:R-:W-:-:S02]  /*45a0*/  FSEL R142, R12, -INF , !P2 ;  /* 0xff8000000c8e7808 */ /* 0x000fc40005000000 */
[----:B------:R-:W-:Y:S02]  /*45b0*/  FSEL R135, R119, -INF , !P4 ;  /* 0xff80000077877808 */ /* 0x000fe40006000000 */
[----:B------:R-:W-:Y:S02]  /*45c0*/  FSEL R137, R117, -INF , !P4 ;  /* 0xff80000075897808 */ /* 0x000fe40006000000 */
[-C--:B------:R-:W-:Y:S02]  /*45d0*/  ISETP.GE.AND P3, PT, R4, R133.reuse, PT ;  /* 0x000000850400720c */ /* 0x080fe40003f66270 */
[----:B------:R-:W-:Y:S02]  /*45e0*/  ISETP.GE.AND P2, PT, R90, R133, PT ;  /* 0x000000855a00720c */ /* 0x000fe40003f46270 */
[----:B-1----:R-:W-:Y:S02]  /*45f0*/  @!P1 LEA R234, P4, R128, R234, 0x1 ;  /* 0x000000ea80ea9211 */ /* 0x002fe400078808ff */
[----:B------:R-:W-:-:S02]  /*4600*/  LOP3.LUT R4, R36, R33, RZ, 0xfc, !PT ;  /* 0x0000002124047212 */ /* 0x000fc400078efcff */
[----:B------:R-:W-:Y:S02]  /*4610*/  FSEL R139, R15, -INF , !P6 ;  /* 0xff8000000f8b7808 */ /* 0x000fe40007000000 */
[----:B------:R-:W-:Y:S02]  /*4620*/  FSEL R141, R13, -INF , !P6 ;  /* 0xff8000000d8d7808 */ /* 0x000fe40007000000 */
[----:B------:R-:W-:Y:S02]  /*4630*/  FSEL R136, R118, -INF , !P5 ;  /* 0xff80000076887808 */ /* 0x000fe40006800000 */
[----:B------:R-:W-:Y:S02]  /*4640*/  FSEL R138, R116, -INF , !P5 ;  /* 0xff800000748a7808 */ /* 0x000fe40006800000 */
[----:B------:R-:W-:Y:S02]  /*4650*/  FSEL R66, R114, -INF , !P3 ;  /* 0xff80000072427808 */ /* 0x000fe40005800000 */
[----:B------:R-:W-:-:S02]  /*4660*/  FSEL R134, R112, -INF , !P3 ;  /* 0xff80000070867808 */ /* 0x000fc40005800000 */
[----:B------:R-:W-:Y:S02]  /*4670*/  FSEL R64, R115, -INF , !P2 ;  /* 0xff80000073407808 */ /* 0x000fe40005000000 */
[----:B------:R-:W-:Y:S02]  /*4680*/  FSEL R133, R113, -INF , !P2 ;  /* 0xff80000071857808 */ /* 0x000fe40005000000 */
[----:B------:R-:W-:Y:S01]  /*4690*/  @!P1 LEA.HI.X R235, R128, R235, R131, 0x1, P4 ;  /* 0x000000eb80eb9211 */ /* 0x000fe200020f0c83 */
[----:B------:R-:W-:Y:S06]  /*46a0*/  @!P1 BRA `(.L_x_892) ;  /* 0x0000000400989947 */ /* 0x000fec0003800000 */
[----:B------:R-:W-:Y:S05]  /*46b0*/  @!P0 BRA `(.L_x_893) ;  /* 0x0000000000e88947 */ /* 0x000fea0003800000 */
[----:B------:R-:W1:Y:S01]  /*46c0*/  LDC R7, c[0x0][0x380] ;  /* 0x0000e000ff077b82 */ /* 0x000e620000000800 */
[C---:B------:R-:W-:Y:S01]  /*46d0*/  IADD3 R12, R34.reuse, -0x80, RZ ;  /* 0xffffff80220c7810 */ /* 0x040fe20007ffe0ff */
        /* <DEDUP_REMOVED lines=20> */
[C---:B------:R-:W-:Y:S02]  /*4820*/  IMAD R10, R5.reuse, R10, R9 ;  /* 0x0000000a050a7224 */ /* 0x040fe400078e0209 */
[C---:B------:R-:W-:Y:S01]  /*4830*/  IMAD R6, R5.reuse, R6, R8 ;  /* 0x0000000605067224 */ /* 0x040fe200078e0208 */
[----:B------:R-:W-:Y:S02]  /*4840*/  LOP3.LUT R8, RZ, R7, RZ, 0x33, !PT ;  /* 0x00000007ff087212 */ /* 0x000fe400078e33ff */
        /* <DEDUP_REMOVED lines=33> */
.L_x_893:
[----:B------:R-:W-:-:S04]  /*4a60*/  LEA R6, -R38, RZ, 0x7 ;  /* 0x000000ff26067211 */ /* 0x000fc800078e39ff */
[----:B------:R-:W-:-:S07]  /*4a70*/  SHF.R.S32.HI R5, RZ, 0x1f, R6 ;  /* 0x0000001fff057819 */ /* 0x000fce0000011406 */
.L_x_894:
        /* <DEDUP_REMOVED lines=41> */
.L_x_892:
[----:B------:R-:W-:Y:S01]  /*4d10*/  FMNMX R5, R84, R85, !PT ;  /* 0x0000005554057209 */ /* 0x000fe20007800000 */
[----:B------:R-:W-:Y:S01]  /*4d20*/  ULDC UR5, c[0x0][0x2ec] ;  /* 0x0000bb0000057ab9 */ /* 0x000fe20000000800 */
[----:B------:R-:W-:Y:S01]  /*4d30*/  LEA R215, R4, UR4, 0x1 ;  /* 0x0000000404d77c11 */ /* 0x000fe2000f8e08ff */
[----:B------:R-:W-:Y:S01]  /*4d40*/  FMUL R65, R84, UR5 ;  /* 0x0000000554417c20 */ /* 0x000fe20008400000 */
[C---:B-1----:R-:W-:Y:S01]  /*4d50*/  FMNMX R6, R86.reuse, R5, !PT ;  /* 0x0000000556067209 */ /* 0x042fe20007800000 */
[----:B------:R-:W-:Y:S01]  /*4d60*/  FMUL R85, R85, UR5 ;  /* 0x0000000555557c20 */ /* 0x000fe20008400000 */
[----:B------:R-:W-:Y:S01]  /*4d70*/  FMUL R61, R86, UR5 ;  /* 0x00000005563d7c20 */ /* 0x000fe20008400000 */
[----:B------:R-:W-:Y:S01]  /*4d80*/  FMUL R63, R74, UR5 ;  /* 0x000000054a3f7c20 */ /* 0x000fe20008400000 */
[C---:B------:R-:W-:Y:S01]  /*4d90*/  FMNMX R5, R87.reuse, R6, !PT ;  /* 0x0000000657057209 */ /* 0x040fe20007800000 */
[----:B------:R-:W-:Y:S01]  /*4da0*/  FMUL R87, R87, UR5 ;  /* 0x0000000557577c20 */ /* 0x000fe20008400000 */
[----:B------:R-:W-:Y:S01]  /*4db0*/  FMUL R59, R81, UR5 ;  /* 0x00000005513b7c20 */ /* 0x000fe20008400000 */
[C---:B------:R-:W-:Y:S01]  /*4dc0*/  FMUL R57, R88.reuse, UR5 ;  /* 0x0000000558397c20 */ /* 0x040fe20008400000 */
[----:B------:R-:W-:Y:S01]  /*4dd0*/  FMNMX R6, R88, R5, !PT ;  /* 0x0000000558067209 */ /* 0x000fe20007800000 */
[----:B------:R-:W-:Y:S01]  /*4de0*/  FMUL R53, R91, UR5 ;  /* 0x000000055b357c20 */ /* 0x000fe20008400000 */
[-C--:B------:R-:W-:Y:S01]  /*4df0*/  LEA R213, R2, R215.reuse, 0x1 ;  /* 0x000000d702d57211 */ /* 0x080fe200078e08ff */
[----:B------:R-:W-:Y:S01]  /*4e00*/  FMUL R55, R83, UR5 ;  /* 0x0000000553377c20 */ /* 0x000fe20008400000 */
[C---:B------:R-:W-:Y:S01]  /*4e10*/  FMNMX R6, R89.reuse, R6, !PT ;  /* 0x0000000659067209 */ /* 0x040fe20007800000 */
[----:B------:R-:W-:Y:S01]  /*4e20*/  FMUL R89, R89, UR5 ;  /* 0x0000000559597c20 */ /* 0x000fe20008400000 */
[----:B------:R-:W-:Y:S01]  /*4e30*/  LEA R212, R0, R215, 0x1 ;  /* 0x000000d700d47211 */ /* 0x000fe200078e08ff */
[----:B------:R-:W-:Y:S01]  /*4e40*/  LDSM.16.MT88.4 R76, [R213+0xc000] ;  /* 0x00c00000d54c783b */ /* 0x000fe20000004200 */
[----:B------:R-:W-:Y:S01]  /*4e50*/  FMNMX R5, R91, R6, !PT ;  /* 0x000000065b057209 */ /* 0x000fe20007800000 */
[----:B------:R-:W-:Y:S01]  /*4e60*/  FMUL R51, R73, UR5 ;  /* 0x0000000549337c20 */ /* 0x000fe20008400000 */
[----:B------:R-:W-:Y:S01]  /*4e70*/  FMNMX R6, R74, R75, !PT ;  /* 0x0000004b4a067209 */ /* 0x000fe20007800000 */
[----:B------:R-:W-:Y:S01]  /*4e80*/  FMUL R75, R75, UR5 ;  /* 0x000000054b4b7c20 */ /* 0x000fe20008400000 */
[----:B------:R-:W-:Y:S01]  /*4e90*/  FMNMX R8, R92, R5, !PT ;  /* 0x000000055c087209 */ /* 0x000fe20007800000 */
[----:B------:R-:W-:Y:S01]  /*4ea0*/  LDSM.16.MT88.4 R12, [R213+0xc800] ;  /* 0x00c80000d50c783b */ /* 0x000fe20000004200 */
[----:B------:R-:W-:Y:S01]  /*4eb0*/  FMNMX R5, R81, R6, !PT ;  /* 0x0000000651057209 */ /* 0x000fe20007800000 */
        /* <DEDUP_REMOVED lines=9> */
[C---:B------:R-:W-:Y:S01]  /*4f50*/  FMNMX R6, R43.reuse, R6, !PT ;  /* 0x000000062b067209 */ /* 0x040fe20007800000 */
[----:B------:R-:W-:Y:S01]  /*4f60*/  LDSM.16.MT88.4 R108, [R212+0x10000] ;  /* 0x01000000d46c783b */ /* 0x000fe20000004200 */
[----:B------:R-:W-:Y:S01]  /*4f70*/  LEA R211, R0, R213, 0x1 ;  /* 0x000000d500d37211 */ /* 0x000fe200078e08ff */
[----:B------:R-:W-:Y:S01]  /*4f80*/  FMUL R43, R43, UR5 ;  /* 0x000000052b2b7c20 */ /* 0x000fe20008400000 */
[C---:B------:R-:W-:Y:S01]  /*4f90*/  FMNMX R5, R173.reuse, R6, !PT ;  /* 0x00000006ad057209 */ /* 0x040fe20007800000 */
        /* <DEDUP_REMOVED lines=55> */
[----:B------:R-:W-:-:S03]  /*5310*/  FMNMX R5, R143, R6, !PT ;  /* 0x000000068f057209 */ /* 0x000fc60007800000 */
[----:B------:R-:W1:Y:S01]  /*5320*/  SHFL.BFLY PT, R6, R7, 0x2, 0x1f ;  /* 0x0c401f0007067f89 */ /* 0x000e6200000e0000 */
[----:B------:R-:W-:-:S04]  /*5330*/  FMNMX R8, R140, R5, !PT ;  /* 0x000000058c087209 */ /* 0x000fc80007800000 */
[C---:B------:R-:W-:Y:S01]  /*5340*/  FMNMX R5, R139.reuse, R8, !PT ;  /* 0x000000088b057209 */ /* 0x040fe20007800000 */
[----:B------:R-:W-:-:S03]  /*5350*/  FMUL R139, R139, UR5 ;  /* 0x000000058b8b7c20 */ /* 0x000fc60008400000 */
[----:B------:R-:W-:-:S04]  /*5360*/  FMNMX R8, R136, R5, !PT ;  /* 0x0000000588087209 */ /* 0x000fc80007800000 */
[----:B------:R-:W-:-:S04]  /*5370*/  FMNMX R5, R135, R8, !PT ;  /* 0x0000000887057209 */ /* 0x000fc80007800000 */
[----:B------:R-:W-:-:S04]  /*5380*/  FMNMX R5, R66, R5, !PT ;  /* 0x0000000542057209 */ /* 0x000fc80007800000 */
[----:B------:R-:W-:Y:S02]  /*5390*/  FMNMX R8, R64, R5, !PT ;  /* 0x0000000540087209 */ /* 0x000fe40007800000 */
[----:B-1----:R-:W-:Y:S01]  /*53a0*/  FMNMX R6, R7, R6, !PT ;  /* 0x0000000607067209 */ /* 0x002fe20007800000 */
[----:B------:R-:W-:Y:S02]  /*53b0*/  FMUL R7, R82, UR5 ;  /* 0x0000000552077c20 */ /* 0x000fe40008400000 */
[----:B------:R-:W1:Y:S04]  /*53c0*/  SHFL.BFLY PT, R5, R8, 0x2, 0x1f ;  /* 0x0c401f0008057f89 */ /* 0x000e6800000e0000 */
[----:B------:R-:W2:Y:S01]  /*53d0*/  SHFL.BFLY PT, R145, R6, 0x1, 0x1f ;  /* 0x0c201f0006917f89 */ /* 0x000ea200000e0000 */
[----:B-1----:R-:W-:-:S03]  /*53e0*/  FMNMX R5, R8, R5, !PT ;  /* 0x0000000508057209 */ /* 0x002fc60007800000 */
[----:B------:R-:W-:Y:S01]  /*53f0*/  LDSM.16.MT88.4 R8, [R212+0xc800] ;  /* 0x00c80000d408783b */ /* 0x000fe20000004200 */
[----:B--2---:R-:W-:-:S03]  /*5400*/  FMNMX R145, R6, R145, !PT ;  /* 0x0000009106917209 */ /* 0x004fc60007800000 */
[----:B------:R-:W1:Y:S01]  /*5410*/  SHFL.BFLY PT, R144, R5, 0x1, 0x1f ;  /* 0x0c201f0005907f89 */ /* 0x000e6200000e0000 */
[C---:B------:R-:W-:Y:S01]  /*5420*/  FSETP.NEU.AND P1, PT, R145.reuse, -INF , PT ;  /* 0xff8000009100780b */ /* 0x040fe20003f2d000 */
[----:B------:R-:W-:-:S05]  /*5430*/  FMUL R132, R145, UR5 ;  /* 0x0000000591847c20 */ /* 0x000fca0008400000 */
[----:B------:R-:W-:-:S05]  /*5440*/  FSEL R132, R132, RZ, P1 ;  /* 0x000000ff84847208 */ /* 0x000fca0000800000 */
[C---:B------:R-:W-:Y:S01]  /*5450*/  FADD R65, -R132.reuse, R65 ;  /* 0x0000004184417221 */ /* 0x040fe20000000100 */
[C---:B------:R-:W-:Y:S01]  /*5460*/  FADD R60, -R132.reuse, R85 ;  /* 0x00000055843c7221 */ /* 0x040fe20000000100 */
[C---:B------:R-:W-:Y:S01]  /*5470*/  FADD R61, -R132.reuse, R61 ;  /* 0x0000003d843d7221 */ /* 0x040fe20000000100 */
[C---:B------:R-:W-:Y:S01]  /*5480*/  FADD R56, -R132.reuse, R87 ;  /* 0x0000005784387221 */ /* 0x040fe20000000100 */
[C---:B------:R-:W-:Y:S01]  /*5490*/  FADD R57, -R132.reuse, R57 ;  /* 0x0000003984397221 */ /* 0x040fe20000000100 */
[----:B------:R-:W-:Y:S01]  /*54a0*/  FSETP.GEU.AND P6, PT, R65, -126, PT ;  /* 0xc2fc00004100780b */ /* 0x000fe20003fce000 */
[----:B------:R-:W-:Y:S01]  /*54b0*/  FADD R52, -R132, R89 ;  /* 0x0000005984347221 */ /* 0x000fe20000000100 */
[----:B------:R-:W-:Y:S01]  /*54c0*/  FSETP.GEU.AND P5, PT, R60, -126, PT ;  /* 0xc2fc00003c00780b */ /* 0x000fe20003fae000 */
[----:B------:R-:W2:Y:S01]  /*54d0*/  LDSM.16.MT88.4 R84, [R212+0xc000] ;  /* 0x00c00000d454783b */ /* 0x000ea20000004200 */
[----:B------:R-:W-:Y:S01]  /*54e0*/  FSETP.GEU.AND P2, PT, R61, -126, PT ;  /* 0xc2fc00003d00780b */ /* 0x000fe20003f4e000 */
[----:B------:R-:W-:Y:S01]  /*54f0*/  FADD R53, -R132, R53 ;  /* 0x0000003584357221 */ /* 0x000fe20000000100 */
[----:B-1----:R-:W-:Y:S01]  /*5500*/  FMNMX R144, R5, R144, !PT ;  /* 0x0000009005907209 */ /* 0x002fe20007800000 */
[----:B------:R-:W-:Y:S01]  /*5510*/  FMUL R5, R80, UR5 ;  /* 0x0000000550057c20 */ /* 0x000fe20008400000 */
[C---:B------:R-:W-:Y:S01]  /*5520*/  FADD R49, -R132.reuse, R49 ;  /* 0x0000003184317221 */ /* 0x040fe20000000100 */
[----:B------:R-:W-:Y:S01]  /*5530*/  FADD R45, -R132, R43 ;  /* 0x0000002b842d7221 */ /* 0x000fe20000000100 */
[C---:B------:R-:W-:Y:S01]  /*5540*/  FSETP.NEU.AND P1, PT, R144.reuse, -INF , PT ;  /* 0xff8000009000780b */ /* 0x040fe20003f2d000 */
[----:B------:R-:W-:Y:S01]  /*5550*/  FMUL R62, R144, UR5 ;  /* 0x00000005903e7c20 */ /* 0x000fe20008400000 */
[----:B------:R-:W-:Y:S01]  /*5560*/  FMUL R43, R42, UR5 ;  /* 0x000000052a2b7c20 */ /* 0x000fe20008400000 */
[----:B------:R-:W-:Y:S01]  /*5570*/  @!P6 FMUL R65, R65, 0.5 ;  /* 0x3f0000004141e820 */ /* 0x000fe20000400000 */
[----:B------:R-:W-:Y:S01]  /*5580*/  FADD R34, -R132, R169 ;  /* 0x000000a984227221 */ /* 0x000fe20000000100 */
        /* <DEDUP_REMOVED lines=12> */
[----:B------:R-:W3:Y:S01]  /*5650*/  MUFU.EX2 R60, R60 ;  /* 0x0000003c003c7308 */ /* 0x000ee20000000800 */
[----:B------:R-:W-:Y:S01]  /*5660*/  FSETP.GEU.AND P3, PT, R58, -126, PT ;  /* 0xc2fc00003a00780b */ /* 0x000fe20003f6e000 */
[----:B------:R-:W-:Y:S01]  /*5670*/  FADD R48, -R132, R5 ;  /* 0x0000000584307221 */ /* 0x000fe20000000100 */
[----:B------:R-:W-:Y:S01]  /*5680*/  FMUL R5, R72, UR5 ;  /* 0x0000000548057c20 */ /* 0x000fe20008400000 */
[----:B------:R-:W-:Y:S01]  /*5690*/  @!P1 FMUL R56, R56, 0.5 ;  /* 0x3f00000038389820 */ /* 0x000fe20000400000 */
[C---:B------:R-:W-:Y:S01]  /*56a0*/  FADD R55, -R62.reuse, R55 ;  /* 0x000000373e377221 */ /* 0x040fe20000000100 */
[C---:B------:R-:W-:Y:S01]  /*56b0*/  FADD R50, -R62.reuse, R7 ;  /* 0x000000073e327221 */ /* 0x040fe20000000100 */
[C---:B------:R-:W-:Y:S01]  /*56c0*/  FADD R51, -R62.reuse, R51 ;  /* 0x000000333e337221 */ /* 0x040fe20000000100 */
[----:B------:R-:W4:Y:S01]  /*56d0*/  MUFU.EX2 R61, R61 ;  /* 0x0000003d003d7308 */ /* 0x000f220000000800 */
[----:B-1----:R-:W-:Y:S01]  /*56e0*/  @!P6 FMUL R65, R65, R65 ;  /* 0x000000414141e220 */ /* 0x002fe20000400000 */
[----:B------:R-:W-:Y:S01]  /*56f0*/  FSETP.GEU.AND P6, PT, R59, -126, PT ;  /* 0xc2fc00003b00780b */ /* 0x000fe20003fce000 */
[----:B------:R-:W-:Y:S01]  /*5700*/  FADD R46, -R62, R5 ;  /* 0x000000053e2e7221 */ /* 0x000fe20000000100 */
[----:B------:R-:W-:Y:S01]  /*5710*/  @!P4 FMUL R63, R63, 0.5 ;  /* 0x3f0000003f3fc820 */ /* 0x000fe20000400000 */
[----:B------:R-:W1:Y:S01]  /*5720*/  LDSM.16.MT88.4 R92, [R211+0xc000] ;  /* 0x00c00000d35c783b */ /* 0x000e620000004200 */
[----:B------:R-:W-:Y:S01]  /*5730*/  @!P3 FMUL R58, R58, 0.5 ;  /* 0x3f0000003a3ab820 */ /* 0x000fe20000400000 */
[----:B------:R-:W-:Y:S01]  /*5740*/  FADD R47, -R62, R47 ;  /* 0x0000002f3e2f7221 */ /* 0x000fe20000000100 */
[----:B------:R-:W5:Y:S01]  /*5750*/  MUFU.EX2 R56, R56 ;  /* 0x0000003800387308 */ /* 0x000f620000000800 */
[----:B---3--:R-:W-:Y:S01]  /*5760*/  @!P5 FMUL R60, R60, R60 ;  /* 0x0000003c3c3cd220 */ /* 0x008fe20000400000 */
[----:B------:R-:W-:Y:S01]  /*5770*/  FSETP.GEU.AND P5, PT, R54, -126, PT ;  /* 0xc2fc00003600780b */ /* 0x000fe20003fae000 */
[----:B------:R-:W3:Y:S01]  /*5780*/  LDSM.16.MT88.4 R4, [R211+0xc800] ;  /* 0x00c80000d304783b */ /* 0x000ee20000004200 */
[C---:B------:R-:W-:Y:S01]  /*5790*/  FADD R43, -R62.reuse, R43 ;  /* 0x0000002b3e2b7221 */ /* 0x040fe20000000100 */
[----:B------:R-:W-:Y:S01]  /*57a0*/  FADD R33, -R62, R33 ;  /* 0x000000213e217221 */ /* 0x000fe20000000100 */
[----:B------:R-:W-:Y:S01]  /*57b0*/  F2FP.BF16.F32.PACK_AB R116, R60, R65 ;  /* 0x000000413c74723e */ /* 0x000fe200000010ff */
[----:B------:R-:W-:Y:S01]  /*57c0*/  @!P6 FMUL R59, R59, 0.5 ;  /* 0x3f0000003b3be820 */ /* 0x000fe20000400000 */
[----:B------:R-:W2:Y:S01]  /*57d0*/  MUFU.EX2 R63, R63 ;  /* 0x0000003f003f7308 */ /* 0x000ea20000000800 */
[----:B----4-:R-:W-:Y:S01]  /*57e0*/  @!P2 FMUL R61, R61, R61 ;  /* 0x0000003d3d3da220 */ /* 0x010fe20000400000 */
[----:B------:R-:W-:Y:S01]  /*57f0*/  FSETP.GEU.AND P2, PT, R57, -126, PT ;  /* 0xc2fc00003900780b */ /* 0x000fe20003f4e000 */
[----:B------:R-:W-:Y:S01]  /*5800*/  FADD R241, -R132, R133 ;  /* 0x0000008584f17221 */ /* 0x000fe20000000100 */
[----:B------:R-:W-:Y:S01]  /*5810*/  FADD R239, -R62, R239 ;  /* 0x000000ef3eef7221 */ /* 0x000fe20000000100 */
[----:B------:R-:W-:-:S02]  /*5820*/  FADD R60, R65, R60 ;  /* 0x0000003c413c7221 */ /* 0x000fc40000000000 */
        /* <DEDUP_REMOVED lines=14> */
[----:B------:R-:W-:-:S03]  /*5910*/  FADD R56, R56, R61 ;  /* 0x0000003d38387221 */ /* 0x000fc60000000000 */
[----:B------:R-:W-:Y:S01]  /*5920*/  F2FP.BF16.F32.PACK_AB R117, R58, R63 ;  /* 0x0000003f3a75723e */ /* 0x000fe200000010ff */
[----:B------:R-:W-:Y:S01]  /*5930*/  @!P4 FMUL R55, R55, 0.5 ;  /* 0x3f0000003737c820 */ /* 0x000fe20000400000 */
[----:B------:R-:W4:Y:S01]  /*5940*/  MUFU.EX2 R57, R57 ;  /* 0x0000003900397308 */ /* 0x000f220000000800 */
[----:B-----5:R-:W-:Y:S01]  /*5950*/  @!P6 FMUL R59, R59, R59 ;  /* 0x0000003b3b3be220 */ /* 0x020fe20000400000 */
[----:B------:R-:W-:Y:S01]  /*5960*/  FSETP.GEU.AND P6, PT, R53, -126, PT ;  /* 0xc2fc00003500780b */ /* 0x000fe20003fce000 */
[----:B------:R-:W-:-:S04]  /*5970*/  FADD R58, R63, R58 ;  /* 0x0000003a3f3a7221 */ /* 0x000fc80000000000 */
[----:B------:R-:W-:Y:S01]  /*5980*/  @!P3 FMUL R50, R50, 0.5 ;  /* 0x3f0000003232b820 */ /* 0x000fe20000400000 */
[----:B------:R-:W5:Y:S01]  /*5990*/  MUFU.EX2 R52, R52 ;  /* 0x0000003400347308 */ /* 0x000f620000000800 */
[----:B--2---:R-:W-:Y:S01]  /*59a0*/  @!P5 FMUL R54, R54, R54 ;  /* 0x000000363636d220 */ /* 0x004fe20000400000 */
[----:B------:R-:W-:-:S04]  /*59b0*/  FSETP.GEU.AND P5, PT, R48, -126, PT ;  /* 0xc2fc00003000780b */ /* 0x000fc80003fae000 */
[----:B------:R-:W-:Y:S01]  /*59c0*/  F2FP.BF16.F32.PACK_AB R119, R54, R59 ;  /* 0x0000003b3677723e */ /* 0x000fe200000010ff */
[----:B------:R-:W-:Y:S01]  /*59d0*/  @!P6 FMUL R53, R53, 0.5 ;  /* 0x3f0000003535e820 */ /* 0x000fe20000400000 */
[----:B------:R-:W2:Y:S01]  /*59e0*/  MUFU.EX2 R55, R55 ;  /* 0x0000003700377308 */ /* 0x000ea20000000800 */
[----:B----4-:R-:W-:Y:S01]  /*59f0*/  @!P2 FMUL R57, R57, R57 ;  /* 0x000000393939a220 */ /* 0x010fe20000400000 */
[----:B------:R-:W-:Y:S01]  /*5a00*/  FSETP.GEU.AND P2, PT, R51, -126, PT ;  /* 0xc2fc00003300780b */ /* 0x000fe20003f4e000 */
[----:B------:R-:W-:Y:S02]  /*5a10*/  FADD R59, R59, R58 ;  /* 0x0000003a3b3b7221 */ /* 0x000fe40000000000 */
[C---:B------:R-:W-:Y:S02]  /*5a20*/  HMMA.16816.F32.BF16 R72, R116.reuse, R76, RZ ;  /* 0x0000004c7448723c */ /* 0x040fe400000418ff */
[----:B------:R-:W-:Y:S01]  /*5a30*/  @!P5 FMUL R48, R48, 0.5 ;  /* 0x3f0000003030d820 */ /* 0x000fe20000400000 */
[----:B------:R-:W4:Y:S01]  /*5a40*/  MUFU.EX2 R50, R50 ;  /* 0x0000003200327308 */ /* 0x000f220000000800 */
[----:B-----5:R-:W-:Y:S01]  /*5a50*/  @!P1 FMUL R52, R52, R52 ;  /* 0x0000003434349220 */ /* 0x020fe20000400000 */
[----:B------:R-:W-:Y:S01]  /*5a60*/  FSETP.GEU.AND P1, PT, R46, -126, PT ;  /* 0xc2fc00002e00780b */ /* 0x000fe20003f2e000 */
[----:B------:R-:W-:Y:S01]  /*5a70*/  HMMA.16816.F32.BF16 R76, R116, R78, RZ ;  /* 0x0000004e744c723c */ /* 0x000fe200000418ff */
[----:B------:R-:W-:-:S02]  /*5a80*/  FADD R54, R54, R59 ;  /* 0x0000003b36367221 */ /* 0x000fc40000000000 */
[----:B------:R-:W-:Y:S01]  /*5a90*/  F2FP.BF16.F32.PACK_AB R24, R52, R57 ;  /* 0x000000393418723e */ /* 0x000fe200000010ff */
[----:B------:R-:W-:Y:S01]  /*5aa0*/  @!P2 FMUL R51, R51, 0.5 ;  /* 0x3f0000003333a820 */ /* 0x000fe20000400000 */
[----:B------:R-:W5:Y:S01]  /*5ab0*/  MUFU.EX2 R53, R53 ;  /* 0x0000003500357308 */ /* 0x000f620000000800 */
[----:B------:R-:W-:Y:S01]  /*5ac0*/  HMMA.16816.F32.BF16 R80, R116, R84, RZ ;  /* 0x000000547450723c */ /* 0x000fe200000418ff */
[----:B--2---:R-:W-:Y:S01]  /*5ad0*/  @!P4 FMUL R55, R55, R55 ;  /* 0x000000373737c220 */ /* 0x004fe20000400000 */
[----:B------:R-:W-:Y:S01]  /*5ae0*/  FSETP.GEU.AND P4, PT, R47, -126, PT ;  /* 0xc2fc00002f00780b */ /* 0x000fe20003f8e000 */
[----:B------:R-:W-:-:S03]  /*5af0*/  FADD R57, R57, R56 ;  /* 0x0000003839397221 */ /* 0x000fc60000000000 */
[----:B------:R-:W-:Y:S01]  /*5b00*/  @!P1 FMUL R46, R46, 0.5 ;  /* 0x3f0000002e2e9820 */ /* 0x000fe20000400000 */
[----:B------:R-:W2:Y:S01]  /*5b10*/  MUFU.EX2 R48, R48 ;  /* 0x0000003000307308 */ /* 0x000ea20000000800 */
[----:B----4-:R-:W-:Y:S01]  /*5b20*/  @!P3 FMUL R50, R50, R50 ;  /* 0x000000323232b220 */ /* 0x010fe20000400000 */
[----:B-1----:R-:W-:Y:S01]  /*5b30*/  HMMA.16816.F32.BF16 R88, R116, R92, RZ ;  /* 0x0000005c7458723c */ /* 0x002fe200000418ff */
[----:B------:R-:W-:-:S03]  /*5b40*/  FADD R52, R52, R57 ;  /* 0x0000003934347221 */ /* 0x000fc60000000000 */
[C---:B------:R-:W-:Y:S01]  /*5b50*/  F2FP.BF16.F32.PACK_AB R25, R50.reuse, R55 ;  /* 0x000000373219723e */ /* 0x040fe200000010ff */
[----:B------:R-:W-:Y:S01]  /*5b60*/  FADD R55, R55, R54 ;  /* 0x0000003637377221 */ /* 0x000fe20000000000 */
[----:B------:R-:W1:Y:S01]  /*5b70*/  MUFU.EX2 R51, R51 ;  /* 0x0000003300337308 */ /* 0x000e620000000800 */
[----:B-----5:R-:W-:Y:S01]  /*5b80*/  @!P6 FMUL R53, R53, R53 ;  /* 0x000000353535e220 */ /* 0x020fe20000400000 */
[----:B------:R-:W-:Y:S01]  /*5b90*/  HMMA.16816.F32.BF16 R92, R116, R94, RZ ;  /* 0x0000005e745c723c */ /* 0x000fe200000418ff */
[----:B------:R-:W-:Y:S01]  /*5ba0*/  FSETP.GEU.AND P6, PT, R45, -126, PT ;  /* 0xc2fc00002d00780b */ /* 0x000fe20003fce000 */
[----:B------:R-:W-:Y:S01]  /*5bb0*/  @!P4 FMUL R47, R47, 0.5 ;  /* 0x3f0000002f2fc820 */ /* 0x000fe20000400000 */
[----:B------:R-:W-:-:S03]  /*5bc0*/  FADD R50, R50, R55 ;  /* 0x0000003732327221 */ /* 0x000fc60000000000 */
[----:B------:R-:W4:Y:S01]  /*5bd0*/  MUFU.EX2 R46, R46 ;  /* 0x0000002e002e7308 */ /* 0x000f220000000800 */
[----:B--2---:R-:W-:Y:S01]  /*5be0*/  @!P5 FMUL R48, R48, R48 ;  /* 0x000000303030d220 */ /* 0x004fe20000400000 */
[C---:B------:R-:W-:Y:S04]  /*5bf0*/  HMMA.16816.F32.BF16 R124, R116.reuse, R96, RZ ;  /* 0x00000060747c723c */ /* 0x040fe800000418ff */
[C---:B------:R-:W-:Y:S01]  /*5c00*/  F2FP.BF16.F32.PACK_AB R26, R48.reuse, R53 ;  /* 0x00000035301a723e */ /* 0x040fe200000010ff */
[----:B------:R-:W-:Y:S01]  /*5c10*/  FADD R53, R53, R52 ;  /* 0x0000003435357221 */ /* 0x000fe20000000000 */
[C---:B------:R-:W-:Y:S01]  /*5c20*/  HMMA.16816.F32.BF16 R128, R116.reuse, R68, RZ ;  /* 0x000000447480723c */ /* 0x040fe200000418ff */
[----:B-1----:R-:W-:Y:S01]  /*5c30*/  @!P2 FMUL R51, R51, R51 ;  /* 0x000000333333a220 */ /* 0x002fe20000400000 */
[----:B------:R-:W-:Y:S01]  /*5c40*/  FSETP.GEU.AND P2, PT, R49, -126, PT ;  /* 0xc2fc00003100780b */ /* 0x000fe20003f4e000 */
[----:B------:R-:W-:Y:S01]  /*5c50*/  @!P6 FMUL R45, R45, 0.5 ;  /* 0x3f0000002d2de820 */ /* 0x000fe20000400000 */
[----:B------:R-:W1:Y:S01]  /*5c60*/  MUFU.EX2 R47, R47 ;  /* 0x0000002f002f7308 */ /* 0x000e620000000800 */
[----:B------:R-:W-:Y:S01]  /*5c70*/  FADD R48, R48, R53 ;  /* 0x0000003530307221 */ /* 0x000fe20000000000 */
[----:B------:R-:W-:Y:S01]  /*5c80*/  HMMA.16816.F32.BF16 R84, R116, R86, RZ ;  /* 0x000000567454723c */ /* 0x000fe200000418ff */
[----:B----4-:R-:W-:-:S05]  /*5c90*/  @!P1 FMUL R46, R46, R46 ;  /* 0x0000002e2e2e9220 */ /* 0x010fca0000400000 */
[C---:B------:R-:W-:Y:S01]  /*5ca0*/  HMMA.16816.F32.BF16 R104, R116.reuse, R108, RZ ;  /* 0x0000006c7468723c */ /* 0x040fe200000418ff */
[----:B------:R-:W2:Y:S01]  /*5cb0*/  MUFU.EX2 R45, R45 ;  /* 0x0000002d002d7308 */ /* 0x000ea20000000800 */
[C---:B------:R-:W-:Y:S01]  /*5cc0*/  F2FP.BF16.F32.PACK_AB R27, R46.reuse, R51 ;  /* 0x000000332e1b723e */ /* 0x040fe200000010ff */
[----:B------:R-:W-:Y:S01]  /*5cd0*/  @!P2 FMUL R49, R49, 0.5 ;  /* 0x3f0000003131a820 */ /* 0x000fe20000400000 */
[----:B------:R-:W-:Y:S02]  /*5ce0*/  FADD R51, R51, R50 ;  /* 0x0000003233337221 */ /* 0x000fe40000000000 */
[----:B------:R-:W-:Y:S02]  /*5cf0*/  HMMA.16816.F32.BF16 R108, R116, R110, RZ ;  /* 0x0000006e746c723c */ /* 0x000fe400000418ff */
[----:B------:R-:W-:Y:S01]  /*5d00*/  FADD R46, R46, R51 ;  /* 0x000000332e2e7221 */ /* 0x000fe20000000000 */
[----:B------:R-:W4:Y:S01]  /*5d10*/  MUFU.EX2 R49, R49 ;  /* 0x0000003100317308 */ /* 0x000f220000000800 */
[----:B-1----:R-:W-:-:S02]  /*5d20*/  @!P4 FMUL R47, R47, R47 ;  /* 0x0000002f2f2fc220 */ /* 0x002fc40000400000 */
[C---:B------:R-:W-:Y:S06]  /*5d30*/  HMMA.16816.F32.BF16 R72, R24.reuse, R12, R72 ;  /* 0x0000000c1848723c */ /* 0x040fec0000041848 */
[----:B------:R-:W-:Y:S01]  /*5d40*/  HMMA.16816.F32.BF16 R76, R24, R14, R76 ;  /* 0x0000000e184c723c */ /* 0x000fe2000004184c */
[----:B------:R-:W1:Y:S01]  /*5d50*/  LDSM.16.MT88.4 R12, [R215+0x10800] ;  /* 0x01080000d70c783b */ /* 0x000e620000004200 */
[----:B--2---:R-:W-:Y:S01]  /*5d60*/  @!P6 FMUL R45, R45, R45 ;  /* 0x0000002d2d2de220 */ /* 0x004fe20000400000 */
[----:B------:R-:W-:-:S03]  /*5d70*/  FSETP.GEU.AND P6, PT, R39, -126, PT ;  /* 0xc2fc00002700780b */ /* 0x000fc60003fce000 */
[----:B------:R-:W-:Y:S01]  /*5d80*/  HMMA.16816.F32.BF16 R80, R24, R8, R80 ;  /* 0x000000081850723c */ /* 0x000fe20000041850 */
[----:B----4-:R-:W-:Y:S01]  /*5d90*/  @!P2 FMUL R49, R49, R49 ;  /* 0x000000313131a220 */ /* 0x010fe20000400000 */
[----:B------:R-:W-:-:S04]  /*5da0*/  FSETP.GEU.AND P2, PT, R43, -126, PT ;  /* 0xc2fc00002b00780b */ /* 0x000fc80003f4e000 */
[----:B---3--:R-:W-:Y:S01]  /*5db0*/  HMMA.16816.F32.BF16 R88, R24, R4, R88 ;  /* 0x000000041858723c */ /* 0x008fe20000041858 */
[----:B------:R-:W-:-:S03]  /*5dc0*/  FMUL R9, R174, UR5 ;  /* 0x00000005ae097c20 */ /* 0x000fc60008400000 */
[----:B------:R-:W-:Y:S01]  /*5dd0*/  @!P6 FMUL R39, R39, 0.5 ;  /* 0x3f0000002727e820 */ /* 0x000fe20000400000 */
[----:B------:R-:W-:Y:S01]  /*5de0*/  FADD R44, -R132, R9 ;  /* 0x00000009842c7221 */ /* 0x000fe20000000100 */
[----:B------:R-:W-:Y:S01]  /*5df0*/  HMMA.16816.F32.BF16 R92, R24, R6, R92 ;  /* 0x00000006185c723c */ /* 0x000fe2000004185c */
[----:B------:R-:W-:-:S03]  /*5e00*/  FMUL R5, R172, UR5 ;  /* 0x00000005ac057c20 */ /* 0x000fc60008400000 */
[----:B------:R-:W-:Y:S01]  /*5e10*/  FSETP.GEU.AND P1, PT, R44, -126, PT ;  /* 0xc2fc00002c00780b */ /* 0x000fe20003f2e000 */
[----:B------:R-:W-:Y:S01]  /*5e20*/  FADD R2, -R62, R5 ;  /* 0x000000053e027221 */ /* 0x000fe20000000100 */
[C---:B------:R-:W-:Y:S01]  /*5e30*/  HMMA.16816.F32.BF16 R128, R24.reuse, R16, R128 ;  /* 0x000000101880723c */ /* 0x040fe20000041880 */
[----:B------:R-:W2:Y:S01]  /*5e40*/  LDSM.16.MT88.4 R4, [R212+0x10800] ;  /* 0x01080000d404783b */ /* 0x000ea20000004200 */
[----:B------:R-:W-:Y:S01]  /*5e50*/  @!P2 FMUL R43, R43, 0.5 ;  /* 0x3f0000002b2ba820 */ /* 0x000fe20000400000 */
[----:B------:R-:W3:Y:S01]  /*5e60*/  MUFU.EX2 R39, R39 ;  /* 0x0000002700277308 */ /* 0x000ee20000000800 */
[----:B------:R-:W-:Y:S02]  /*5e70*/  FSETP.GEU.AND P3, PT, R2, -126, PT ;  /* 0xc2fc00000200780b */ /* 0x000fe40003f6e000 */
[----:B------:R-:W-:Y:S01]  /*5e80*/  HMMA.16816.F32.BF16 R84, R24, R10, R84 ;  /* 0x0000000a1854723c */ /* 0x000fe20000041854 */
[----:B------:R-:W-:Y:S01]  /*5e90*/  FADD R16, -R132, R173 ;  /* 0x000000ad84107221 */ /* 0x000fe20000000100 */
[----:B------:R-:W4:Y:S03]  /*5ea0*/  LDSM.16.MT88.4 R8, [R213+0x10800] ;  /* 0x01080000d508783b */ /* 0x000f260000004200 */
[----:B------:R-:W-:Y:S01]  /*5eb0*/  @!P1 FMUL R44, R44, 0.5 ;  /* 0x3f0000002c2c9820 */ /* 0x000fe20000400000 */
[----:B------:R-:W-:Y:S01]  /*5ec0*/  HMMA.16816.F32.BF16 R68, R116, R70, RZ ;  /* 0x000000467444723c */ /* 0x000fe200000418ff */
[----:B------:R-:W-:Y:S01]  /*5ed0*/  FSETP.GEU.AND P5, PT, R16, -126, PT ;  /* 0xc2fc00001000780b */ /* 0x000fe20003fae000 */
[----:B------:R-:W5:Y:S03]  /*5ee0*/  MUFU.EX2 R43, R43 ;  /* 0x0000002b002b7308 */ /* 0x000f660000000800 */
[----:B------:R-:W-:Y:S01]  /*5ef0*/  @!P3 FMUL R2, R2, 0.5 ;  /* 0x3f0000000202b820 */ /* 0x000fe20000400000 */
[----:B-1----:R-:W-:Y:S01]  /*5f00*/  HMMA.16816.F32.BF16 R124, R24, R12, R124 ;  /* 0x0000000c187c723c */ /* 0x002fe2000004187c */
[----:B---3--:R-:W-:-:S03]  /*5f10*/  @!P6 FMUL R39, R39, R39 ;  /* 0x000000272727e220 */ /* 0x008fc60000400000 */
[----:B------:R-:W1:Y:S02]  /*5f20*/  MUFU.EX2 R44, R44 ;  /* 0x0000002c002c7308 */ /* 0x000e640000000800 */
[----:B------:R-:W-:Y:S01]  /*5f30*/  HMMA.16816.F32.BF16 R100, R116, R120, RZ ;  /* 0x000000787464723c */ /* 0x000fe200000418ff */
[----:B------:R-:W-:Y:S01]  /*5f40*/  FMUL R13, R40, UR5 ;  /* 0x00000005280d7c20 */ /* 0x000fe20008400000 */
[----:B------:R-:W-:-:S03]  /*5f50*/  @!P5 FMUL R16, R16, 0.5 ;  /* 0x3f0000001010d820 */ /* 0x000fc60000400000 */
[----:B------:R-:W-:Y:S01]  /*5f60*/  FADD R0, -R62, R13 ;  /* 0x0000000d3e007221 */ /* 0x000fe20000000100 */
[----:B------:R-:W-:Y:S01]  /*5f70*/  HMMA.16816.F32.BF16 R96, R116, R98, RZ ;  /* 0x000000627460723c */ /* 0x000fe200000418ff */
[----:B------:R-:W3:Y:S01]  /*5f80*/  MUFU.EX2 R42, R2 ;  /* 0x00000002002a7308 */ /* 0x000ee20000000800 */
[----:B-----5:R-:W-:-:S04]  /*5f90*/  @!P2 FMUL R43, R43, R43 ;  /* 0x0000002b2b2ba220 */ /* 0x020fc80000400000 */
[C---:B------:R-:W-:Y:S01]  /*5fa0*/  HMMA.16816.F32.BF16 R120, R116.reuse, R122, RZ ;  /* 0x0000007a7478723c */ /* 0x040fe200000418ff */
[----:B-1----:R-:W-:Y:S01]  /*5fb0*/  @!P1 FMUL R44, R44, R44 ;  /* 0x0000002c2c2c9220 */ /* 0x002fe20000400000 */
[----:B------:R-:W-:Y:S01]  /*5fc0*/  FSETP.GEU.AND P1, PT, R0, -126, PT ;  /* 0xc2fc00000000780b */ /* 0x000fe20003f2e000 */
[----:B------:R-:W1:Y:S03]  /*5fd0*/  MUFU.EX2 R40, R16 ;  /* 0x0000001000287308 */ /* 0x000e660000000800 */
[C---:B------:R-:W-:Y:S06]  /*5fe0*/  HMMA.16816.F32.BF16 R112, R116.reuse, R20, RZ ;  /* 0x000000147470723c */ /* 0x040fec00000418ff */
[----:B------:R-:W-:Y:S01]  /*5ff0*/  HMMA.16816.F32.BF16 R116, R116, R22, RZ ;  /* 0x000000167474723c */ /* 0x000fe200000418ff */
[----:B------:R-:W5:Y:S01]  /*6000*/  LDSM.16.MT88.4 R20, [R215+0xd000] ;  /* 0x00d00000d714783b */ /* 0x000f620000004200 */
[----:B---3--:R-:W-:Y:S01]  /*6010*/  @!P3 FMUL R42, R42, R42 ;  /* 0x0000002a2a2ab220 */ /* 0x008fe20000400000 */
[----:B------:R-:W-:Y:S01]  /*6020*/  FADD R2, -R62, R67 ;  /* 0x000000433e027221 */ /* 0x000fe20000000100 */
[----:B------:R-:W-:Y:S01]  /*6030*/  FSETP.GEU.AND P3, PT, R33, -126, PT ;  /* 0xc2fc00002100780b */ /* 0x000fe20003f6e000 */
[----:B------:R-:W-:Y:S01]  /*6040*/  @!P1 FMUL R0, R0, 0.5 ;  /* 0x3f00000000009820 */ /* 0x000fe20000400000 */
[----:B--2---:R-:W-:Y:S03]  /*6050*/  HMMA.16816.F32.BF16 R104, R24, R4, R104 ;  /* 0x000000041868723c */ /* 0x004fe60000041868 */
[----:B------:R-:W2:Y:S01]  /*6060*/  MUFU.EX2 R38, R0 ;  /* 0x0000000000267308 */ /* 0x000ea20000000800 */
[----:B-1----:R-:W-:-:S02]  /*6070*/  @!P5 FMUL R40, R40, R40 ;  /* 0x000000282828d220 */ /* 0x002fc40000400000 */
[C---:B------:R-:W-:Y:S01]  /*6080*/  HMMA.16816.F32.BF16 R108, R24.reuse, R6, R108 ;  /* 0x00000006186c723c */ /* 0x040fe2000004186c */
[----:B------:R-:W1:Y:S04]  /*6090*/  LDSM.16.MT88.4 R4, [R212+0xd000] ;  /* 0x00d00000d404783b */ /* 0x000e680000004200 */
[----:B------:R-:W-:Y:S01]  /*60a0*/  @!P3 FMUL R33, R33, 0.5 ;  /* 0x3f0000002121b820 */ /* 0x000fe20000400000 */
[C---:B------:R-:W-:Y:S01]  /*60b0*/  HMMA.16816.F32.BF16 R68, R24.reuse, R18, R68 ;  /* 0x000000121844723c */ /* 0x040fe20000041844 */
[----:B------:R-:W-:Y:S04]  /*60c0*/  LDSM.16.MT88.4 R16, [R211+0xd000] ;  /* 0x00d00000d310783b */ /* 0x000fe80000004200 */
[----:B------:R-:W3:Y:S01]  /*60d0*/  MUFU.EX2 R33, R33 ;  /* 0x0000002100217308 */ /* 0x000ee20000000800 */
[----:B------:R-:W-:Y:S01]  /*60e0*/  HMMA.16816.F32.BF16 R96, R24, R14, R96 ;  /* 0x0000000e1860723c */ /* 0x000fe20000041860 */
[----:B------:R-:W1:Y:S01]  /*60f0*/  LDSM.16.MT88.4 R12, [R213+0xd000] ;  /* 0x00d00000d50c783b */ /* 0x000e620000004200 */
[----:B--2---:R-:W-:Y:S01]  /*6100*/  @!P1 FMUL R38, R38, R38 ;  /* 0x0000002626269220 */ /* 0x004fe20000400000 */
[----:B------:R-:W-:-:S03]  /*6110*/  FSETP.GEU.AND P1, PT, R34, -126, PT ;  /* 0xc2fc00002200780b */ /* 0x000fc60003f2e000 */
[C---:B----4-:R-:W-:Y:S06]  /*6120*/  HMMA.16816.F32.BF16 R100, R24.reuse, R8, R100 ;  /* 0x000000081864723c */ /* 0x050fec0000041864 */
[C---:B------:R-:W-:Y:S01]  /*6130*/  HMMA.16816.F32.BF16 R120, R24.reuse, R10, R120 ;  /* 0x0000000a1878723c */ /* 0x040fe20000041878 */
[----:B------:R-:W-:Y:S01]  /*6140*/  F2FP.BF16.F32.PACK_AB R8, R44, R49 ;  /* 0x000000312c08723e */ /* 0x000fe200000010ff */
[----:B------:R-:W-:Y:S01]  /*6150*/  FADD R49, R49, R48 ;  /* 0x0000003031317221 */ /* 0x000fe20000000000 */
[----:B------:R-:W-:Y:S01]  /*6160*/  F2FP.BF16.F32.PACK_AB R9, R42, R47 ;  /* 0x0000002f2a09723e */ /* 0x000fe200000010ff */
[----:B------:R-:W-:Y:S01]  /*6170*/  @!P1 FMUL R34, R34, 0.5 ;  /* 0x3f00000022229820 */ /* 0x000fe20000400000 */
[----:B---3--:R-:W-:Y:S01]  /*6180*/  @!P3 FMUL R33, R33, R33 ;  /* 0x000000212121b220 */ /* 0x008fe20000400000 */
[C---:B------:R-:W-:Y:S01]  /*6190*/  HMMA.16816.F32.BF16 R112, R24.reuse, R28, R112 ;  /* 0x0000001c1870723c */ /* 0x040fe20000041870 */
[----:B------:R-:W-:Y:S01]  /*61a0*/  F2FP.BF16.F32.PACK_AB R10, R40, R45 ;  /* 0x0000002d280a723e */ /* 0x000fe200000010ff */
[----:B------:R-:W-:Y:S01]  /*61b0*/  FADD R47, R47, R46 ;  /* 0x0000002e2f2f7221 */ /* 0x000fe20000000000 */
[----:B------:R-:W-:Y:S01]  /*61c0*/  F2FP.BF16.F32.PACK_AB R11, R38, R43 ;  /* 0x0000002b260b723e */ /* 0x000fe200000010ff */
[----:B------:R-:W2:Y:S01]  /*61d0*/  MUFU.EX2 R34, R34 ;  /* 0x0000002200227308 */ /* 0x000ea20000000800 */
[----:B------:R-:W-:Y:S01]  /*61e0*/  FADD R44, R44, R49 ;  /* 0x000000312c2c7221 */ /* 0x000fe20000000000 */
[----:B------:R-:W-:Y:S01]  /*61f0*/  HMMA.16816.F32.BF16 R116, R24, R30, R116 ;  /* 0x0000001e1874723c */ /* 0x000fe20000041874 */
[----:B------:R-:W-:Y:S01]  /*6200*/  LDSM.16.MT88.4 R28, [R215+0x11800] ;  /* 0x01180000d71c783b */ /* 0x000fe20000004200 */
[----:B------:R-:W-:Y:S01]  /*6210*/  FADD R42, R42, R47 ;  /* 0x0000002f2a2a7221 */ /* 0x000fe20000000000 */
[----:B------:R-:W-:-:S03]  /*6220*/  FADD R45, R45, R44 ;  /* 0x0000002c2d2d7221 */ /* 0x000fc60000000000 */
[C---:B-----5:R-:W-:Y:S01]  /*6230*/  HMMA.16816.F32.BF16 R128, R8.reuse, R20, R128 ;  /* 0x000000140880723c */ /* 0x060fe20000041880 */
[----:B------:R-:W-:Y:S01]  /*6240*/  FMUL R25, R170, UR5 ;  /* 0x00000005aa197c20 */ /* 0x000fe20008400000 */
[----:B------:R-:W-:Y:S01]  /*6250*/  FADD R43, R43, R42 ;  /* 0x0000002a2b2b7221 */ /* 0x000fe20000000000 */
[----:B------:R-:W-:Y:S02]  /*6260*/  FADD R40, R40, R45 ;  /* 0x0000002d28287221 */ /* 0x000fe40000000000 */
[----:B------:R-:W-:Y:S01]  /*6270*/  FADD R0, -R132, R25 ;  /* 0x0000001984007221 */ /* 0x000fe20000000100 */
[C---:B------:R-:W-:Y:S01]  /*6280*/  HMMA.16816.F32.BF16 R68, R8.reuse, R22, R68 ;  /* 0x000000160844723c */ /* 0x040fe20000041844 */
[----:B------:R-:W3:Y:S01]  /*6290*/  LDSM.16.MT88.4 R20, [R215+0x11000] ;  /* 0x01100000d714783b */ /* 0x000ee20000004200 */
[----:B------:R-:W-:Y:S01]  /*62a0*/  FMUL R25, R166, UR5 ;  /* 0x00000005a6197c20 */ /* 0x000fe20008400000 */
[----:B--2---:R-:W-:Y:S01]  /*62b0*/  @!P1 FMUL R34, R34, R34 ;  /* 0x0000002222229220 */ /* 0x004fe20000400000 */
[----:B------:R-:W-:Y:S01]  /*62c0*/  FSETP.GEU.AND P2, PT, R0, -126, PT ;  /* 0xc2fc00000000780b */ /* 0x000fe20003f4e000 */
[----:B------:R-:W-:Y:S01]  /*62d0*/  FADD R43, R38, R43 ;  /* 0x0000002b262b7221 */ /* 0x000fe20000000000 */
[C---:B-1----:R-:W-:Y:S06]  /*62e0*/  HMMA.16816.F32.BF16 R80, R8.reuse, R4, R80 ;  /* 0x000000040850723c */ /* 0x042fec0000041850 */
[----:B------:R-:W-:Y:S01]  /*62f0*/  HMMA.16816.F32.BF16 R84, R8, R6, R84 ;  /* 0x000000060854723c */ /* 0x000fe20000041854 */
[----:B------:R-:W-:-:S04]  /*6300*/  FMUL R5, R168, UR5 ;  /* 0x00000005a8057c20 */ /* 0x000fc80008400000 */
[----:B------:R-:W-:Y:S01]  /*6310*/  FADD R36, -R62, R5 ;  /* 0x000000053e247221 */ /* 0x000fe20000000100 */
[C---:B------:R-:W-:Y:S01]  /*6320*/  HMMA.16816.F32.BF16 R72, R8.reuse, R12, R72 ;  /* 0x0000000c0848723c */ /* 0x040fe20000041848 */
[----:B------:R-:W1:Y:S01]  /*6330*/  LDSM.16.MT88.4 R4, [R212+0x11000] ;  /* 0x01100000d404783b */ /* 0x000e620000004200 */
[----:B------:R-:W-:Y:S02]  /*6340*/  @!P2 FMUL R0, R0, 0.5 ;  /* 0x3f0000000000a820 */ /* 0x000fe40000400000 */
[C---:B------:R-:W-:Y:S02]  /*6350*/  FSETP.GEU.AND P4, PT, R36.reuse, -126, PT ;  /* 0xc2fc00002400780b */ /* 0x040fe40003f8e000 */
[C---:B------:R-:W-:Y:S01]  /*6360*/  HMMA.16816.F32.BF16 R76, R8.reuse, R14, R76 ;  /* 0x0000000e084c723c */ /* 0x040fe2000004184c */
[----:B------:R-:W2:Y:S01]  /*6370*/  LDSM.16.MT88.4 R12, [R213+0x11000] ;  /* 0x01100000d50c783b */ /* 0x000ea20000004200 */
[----:B------:R4:W5:Y:S04]  /*6380*/  MUFU.EX2 R41, R0 ;  /* 0x0000000000297308 */ /* 0x0009680000000800 */
[C---:B------:R-:W-:Y:S05]  /*6390*/  HMMA.16816.F32.BF16 R88, R8.reuse, R16, R88 ;  /* 0x000000100858723c */ /* 0x040fea0000041858 */
[----:B------:R-:W-:Y:S01]  /*63a0*/  @!P4 FMUL R36, R36, 0.5 ;  /* 0x3f0000002424c820 */ /* 0x000fe20000400000 */
[C---:B------:R-:W-:Y:S01]  /*63b0*/  HMMA.16816.F32.BF16 R92, R8.reuse, R18, R92 ;  /* 0x00000012085c723c */ /* 0x040fe2000004185c */
[----:B------:R-:W2:Y:S04]  /*63c0*/  LDSM.16.MT88.4 R16, [R211+0x11000] ;  /* 0x01100000d310783b */ /* 0x000ea80000004200 */
[----:B------:R-:W1:Y:S01]  /*63d0*/  MUFU.EX2 R36, R36 ;  /* 0x0000002400247308 */ /* 0x000e620000000800 */
[C---:B---3--:R-:W-:Y:S01]  /*63e0*/  HMMA.16816.F32.BF16 R124, R8.reuse, R20, R124 ;  /* 0x00000014087c723c */ /* 0x048fe2000004187c */
[----:B----4-:R-:W-:Y:S01]  /*63f0*/  FADD R0, -R132, R25 ;  /* 0x0000001984007221 */ /* 0x010fe20000000100 */
[----:B-----5:R-:W-:Y:S01]  /*6400*/  @!P2 FMUL R41, R41, R41 ;  /* 0x000000292929a220 */ /* 0x020fe20000400000 */
[----:B------:R-:W-:Y:S01]  /*6410*/  FSETP.GEU.AND P2, PT, R2, -126, PT ;  /* 0xc2fc00000200780b */ /* 0x000fe20003f4e000 */
[----:B------:R-:W-:Y:S02]  /*6420*/  LDSM.16.MT88.4 R24, [R213+0x11800] ;  /* 0x01180000d518783b */ /* 0x000fe40000004200 */
[----:B------:R-:W-:Y:S01]  /*6430*/  FSETP.GEU.AND P5, PT, R0, -126, PT ;  /* 0xc2fc00000000780b */ /* 0x000fe20003fae000 */
[----:B------:R-:W-:Y:S01]  /*6440*/  FADD R20, -R62, R165 ;  /* 0x000000a53e147221 */ /* 0x000fe20000000100 */
[----:B------:R-:W-:Y:S01]  /*6450*/  FMUL R21, R155, UR5 ;  /* 0x000000059b157c20 */ /* 0x000fe20008400000 */
[C---:B------:R-:W-:Y:S01]  /*6460*/  HMMA.16816.F32.BF16 R96, R8.reuse, R22, R96 ;  /* 0x000000160860723c */ /* 0x040fe20000041860 */
[----:B------:R-:W-:Y:S01]  /*6470*/  FMUL R165, R148, UR5 ;  /* 0x0000000594a57c20 */ /* 0x000fe20008400000 */
[----:B------:R-:W-:Y:S01]  /*6480*/  FMUL R155, R152, UR5 ;  /* 0x00000005989b7c20 */ /* 0x000fe20008400000 */
[----:B------:R-:W-:Y:S01]  /*6490*/  FSETP.GEU.AND P1, PT, R20, -126, PT ;  /* 0xc2fc00001400780b */ /* 0x000fe20003f2e000 */
[C---:B------:R-:W-:Y:S01]  /*64a0*/  FADD R21, -R132.reuse, R21 ;  /* 0x0000001584157221 */ /* 0x040fe20000000100 */
[----:B------:R-:W-:Y:S01]  /*64b0*/  FADD R165, -R132, R165 ;  /* 0x000000a584a57221 */ /* 0x000fe20000000100 */
[----:B------:R-:W-:Y:S01]  /*64c0*/  FADD R155, -R62, R155 ;  /* 0x0000009b3e9b7221 */ /* 0x000fe20000000100 */
[----:B------:R-:W-:Y:S01]  /*64d0*/  @!P2 FMUL R2, R2, 0.5 ;  /* 0x3f0000000202a820 */ /* 0x000fe20000400000 */
[C---:B-1----:R-:W-:Y:S01]  /*64e0*/  HMMA.16816.F32.BF16 R104, R8.reuse, R4, R104 ;  /* 0x000000040868723c */ /* 0x042fe20000041868 */
[----:B------:R-:W-:Y:S01]  /*64f0*/  @!P4 FMUL R36, R36, R36 ;  /* 0x000000242424c220 */ /* 0x000fe20000400000 */
[----:B------:R-:W-:Y:S01]  /*6500*/  @!P5 FMUL R0, R0, 0.5 ;  /* 0x3f0000000000d820 */ /* 0x000fe20000400000 */
[----:B------:R-:W-:Y:S01]  /*6510*/  FMUL R23, R147, UR5 ;  /* 0x0000000593177c20 */ /* 0x000fe20008400000 */
[----:B------:R-:W-:Y:S01]  /*6520*/  FSETP.GEU.AND P6, PT, R165, -126, PT ;  /* 0xc2fc0000a500780b */ /* 0x000fe20003fce000 */
[----:B------:R-:W1:Y:S01]  /*6530*/  MUFU.EX2 R2, R2 ;  /* 0x0000000200027308 */ /* 0x000e620000000800 */
[----:B------:R-:W-:Y:S01]  /*6540*/  HMMA.16816.F32.BF16 R108, R8, R6, R108 ;  /* 0x00000006086c723c */ /* 0x000fe2000004186c */
[----:B------:R-:W3:Y:S01]  /*6550*/  LDSM.16.MT88.4 R4, [R213+0xd800] ;  /* 0x00d80000d504783b */ /* 0x000ee20000004200 */
[----:B------:R-:W-:Y:S01]  /*6560*/  @!P1 FMUL R20, R20, 0.5 ;  /* 0x3f00000014149820 */ /* 0x000fe20000400000 */
[----:B------:R-:W-:-:S03]  /*6570*/  FADD R166, -R62, R23 ;  /* 0x000000173ea67221 */ /* 0x000fc60000000100 */
[----:B--2---:R-:W-:Y:S01]  /*6580*/  HMMA.16816.F32.BF16 R100, R8, R12, R100 ;  /* 0x0000000c0864723c */ /* 0x004fe20000041864 */
[----:B------:R-:W2:Y:S01]  /*6590*/  MUFU.EX2 R67, R20 ;  /* 0x0000001400437308 */ /* 0x000ea20000000800 */
[----:B------:R-:W-:-:S03]  /*65a0*/  FSETP.GEU.AND P3, PT, R166, -126, PT ;  /* 0xc2fc0000a600780b */ /* 0x000fc60003f6e000 */
[----:B------:R-:W-:Y:S01]  /*65b0*/  @!P6 FMUL R165, R165, 0.5 ;  /* 0x3f000000a5a5e820 */ /* 0x000fe20000400000 */
[C---:B------:R-:W-:Y:S01]  /*65c0*/  HMMA.16816.F32.BF16 R120, R8.reuse, R14, R120 ;  /* 0x0000000e0878723c */ /* 0x040fe20000041878 */
[----:B------:R-:W4:Y:S02]  /*65d0*/  LDSM.16.MT88.4 R12, [R215+0xd800] ;  /* 0x00d80000d70c783b */ /* 0x000f240000004200 */
[----:B------:R-:W5:Y:S01]  /*65e0*/  MUFU.EX2 R0, R0 ;  /* 0x0000000000007308 */ /* 0x000f620000000800 */
[----:B-1----:R-:W-:Y:S02]  /*65f0*/  @!P2 FMUL R2, R2, R2 ;  /* 0x000000020202a220 */ /* 0x002fe40000400000 */
[----:B------:R-:W-:Y:S03]  /*6600*/  HMMA.16816.F32.BF16 R112, R8, R16, R112 ;  /* 0x000000100870723c */ /* 0x000fe60000041870 */
[----:B------:R-:W-:-:S02]  /*6610*/  @!P3 FMUL R166, R166, 0.5 ;  /* 0x3f000000a6a6b820 */ /* 0x000fc40000400000 */
[----:B------:R-:W1:Y:S01]  /*6620*/  MUFU.EX2 R152, R165 ;  /* 0x000000a500987308 */ /* 0x000e620000000800 */
[----:B------:R-:W-:Y:S01]  /*6630*/  HMMA.16816.F32.BF16 R116, R8, R18, R116 ;  /* 0x000000120874723c */ /* 0x000fe20000041874 */
[----:B--2---:R-:W-:Y:S01]  /*6640*/  @!P1 FMUL R67, R67, R67 ;  /* 0x0000004343439220 */ /* 0x004fe20000400000 */
[----:B------:R-:W-:Y:S01]  /*6650*/  FSETP.GEU.AND P1, PT, R21, -126, PT ;  /* 0xc2fc00001500780b */ /* 0x000fe20003f2e000 */
[----:B------:R-:W-:Y:S01]  /*6660*/  FADD R20, -R62, R153 ;  /* 0x000000993e147221 */ /* 0x000fe20000000100 */
[----:B------:R-:W-:Y:S01]  /*6670*/  F2FP.BF16.F32.PACK_AB R16, R34, R41 ;  /* 0x000000292210723e */ /* 0x000fe200000010ff */
[----:B------:R-:W-:Y:S01]  /*6680*/  FMUL R153, R151, UR5 ;  /* 0x0000000597997c20 */ /* 0x000fe20008400000 */
[----:B------:R-:W-:Y:S01]  /*6690*/  F2FP.BF16.F32.PACK_AB R17, R33, R36 ;  /* 0x000000242111723e */ /* 0x000fe200000010ff */
[----:B------:R-:W-:Y:S01]  /*66a0*/  FMUL R9, R156, UR5 ;  /* 0x000000059c097c20 */ /* 0x000fe20008400000 */
[----:B-----5:R-:W-:Y:S01]  /*66b0*/  @!P5 FMUL R0, R0, R0 ;  /* 0x000000000000d220 */ /* 0x020fe20000400000 */
[----:B------:R-:W-:Y:S01]  /*66c0*/  FSETP.GEU.AND P4, PT, R20, -126, PT ;  /* 0xc2fc00001400780b */ /* 0x000fe20003f8e000 */
[C---:B------:R-:W-:Y:S01]  /*66d0*/  FADD R153, -R132.reuse, R153 ;  /* 0x0000009984997221 */ /* 0x040fe20000000100 */
[----:B------:R-:W-:Y:S01]  /*66e0*/  FADD R22, -R132, R9 ;  /* 0x0000000984167221 */ /* 0x000fe20000000100 */
[----:B------:R-:W-:Y:S01]  /*66f0*/  F2FP.BF16.F32.PACK_AB R19, R67, R2 ;  /* 0x000000024313723e */ /* 0x000fe200000010ff */
[----:B------:R-:W2:Y:S01]  /*6700*/  LDSM.16.MT88.4 R8, [R212+0xd800] ;  /* 0x00d80000d408783b */ /* 0x000ea20000004200 */
[----:B------:R-:W-:Y:S01]  /*6710*/  F2FP.BF16.F32.PACK_AB R18, R0, R39 ;  /* 0x000000270012723e */ /* 0x000fe200000010ff */
[----:B------:R-:W-:Y:S01]  /*6720*/  @!P1 FMUL R21, R21, 0.5 ;  /* 0x3f00000015159820 */ /* 0x000fe20000400000 */
[----:B------:R-:W-:Y:S01]  /*6730*/  FSETP.GEU.AND P2, PT, R22, -126, PT ;  /* 0xc2fc00001600780b */ /* 0x000fe20003f4e000 */
[----:B-1----:R-:W-:Y:S01]  /*6740*/  @!P6 FMUL R152, R152, R152 ;  /* 0x000000989898e220 */ /* 0x002fe20000400000 */
[----:B------:R-:W-:Y:S01]  /*6750*/  FSETP.GEU.AND P5, PT, R153, -126, PT ;  /* 0xc2fc00009900780b */ /* 0x000fe20003fae000 */
[----:B------:R1:W5:Y:S01]  /*6760*/  MUFU.EX2 R148, R21 ;  /* 0x0000001500947308 */ /* 0x0003620000000800 */
[----:B------:R-:W-:Y:S01]  /*6770*/  FADD R165, -R62, R157 ;  /* 0x0000009d3ea57221 */ /* 0x000fe20000000100 */
[----:B---3--:R-:W-:Y:S01]  /*6780*/  HMMA.16816.F32.BF16 R72, R16, R4, R72 ;  /* 0x000000041048723c */ /* 0x008fe20000041848 */
[----:B------:R-:W-:Y:S01]  /*6790*/  @!P4 FMUL R20, R20, 0.5 ;  /* 0x3f0000001414c820 */ /* 0x000fe20000400000 */
[----:B------:R-:W-:Y:S01]  /*67a0*/  FADD R41, R41, R40 ;  /* 0x0000002829297221 */ /* 0x000fe20000000000 */
[----:B------:R-:W-:-:S03]  /*67b0*/  FADD R36, R36, R43 ;  /* 0x0000002b24247221 */ /* 0x000fc60000000000 */
[C---:B------:R-:W-:Y:S01]  /*67c0*/  HMMA.16816.F32.BF16 R76, R16.reuse, R6, R76 ;  /* 0x00000006104c723c */ /* 0x040fe2000004184c */
[----:B------:R-:W3:Y:S01]  /*67d0*/  LDSM.16.MT88.4 R4, [R212+0x11800] ;  /* 0x01180000d404783b */ /* 0x000ee20000004200 */
[----:B------:R-:W-:Y:S01]  /*67e0*/  @!P2 FMUL R22, R22, 0.5 ;  /* 0x3f0000001616a820 */ /* 0x000fe20000400000 */
[----:B------:R-:W2:Y:S01]  /*67f0*/  MUFU.EX2 R151, R20 ;  /* 0x0000001400977308 */ /* 0x000ea20000000800 */
[----:B------:R-:W-:Y:S01]  /*6800*/  @!P5 FMUL R153, R153, 0.5 ;  /* 0x3f0000009999d820 */ /* 0x000fe20000400000 */
[----:B------:R-:W-:Y:S01]  /*6810*/  FADD R34, R34, R41 ;  /* 0x0000002922227221 */ /* 0x000fe20000000000 */
[C---:B----4-:R-:W-:Y:S01]  /*6820*/  HMMA.16816.F32.BF16 R128, R16.reuse, R12, R128 ;  /* 0x0000000c1080723c */ /* 0x050fe20000041880 */
[----:B------:R-:W-:Y:S01]  /*6830*/  FADD R33, R33, R36 ;  /* 0x0000002421217221 */ /* 0x000fe20000000000 */
[----:B-1----:R-:W-:Y:S01]  /*6840*/  FMUL R21, R150, UR5 ;  /* 0x0000000596157c20 */ /* 0x002fe20008400000 */
[----:B-----5:R-:W-:Y:S02]  /*6850*/  @!P1 FMUL R148, R148, R148 ;  /* 0x0000009494949220 */ /* 0x020fe40000400000 */
[----:B------:R-:W1:Y:S01]  /*6860*/  MUFU.EX2 R147, R22 ;  /* 0x0000001600937308 */ /* 0x000e620000000800 */
[----:B------:R-:W-:Y:S01]  /*6870*/  HMMA.16816.F32.BF16 R68, R16, R14, R68 ;  /* 0x0000000e1044723c */ /* 0x000fe20000041844 */
[----:B------:R-:W-:Y:S01]  /*6880*/  FADD R156, -R62, R21 ;  /* 0x000000153e9c7221 */ /* 0x000fe20000000100 */
[----:B------:R-:W4:Y:S01]  /*6890*/  LDSM.16.MT88.4 R12, [R211+0xd800] ;  /* 0x00d80000d30c783b */ /* 0x000f220000004200 */
[----:B------:R-:W-:Y:S01]  /*68a0*/  FADD R39, R39, R34 ;  /* 0x0000002227277221 */ /* 0x000fe20000000000 */
[----:B------:R-:W-:-:S02]  /*68b0*/  FADD R2, R2, R33 ;  /* 0x0000002102027221 */ /* 0x000fc40000000000 */
[----:B------:R-:W-:Y:S01]  /*68c0*/  FSETP.GEU.AND P1, PT, R156, -126, PT ;  /* 0xc2fc00009c00780b */ /* 0x000fe20003f2e000 */
[C---:B------:R-:W-:Y:S01]  /*68d0*/  HMMA.16816.F32.BF16 R124, R16.reuse, R28, R124 ;  /* 0x0000001c107c723c */ /* 0x040fe2000004187c */
[----:B------:R-:W5:Y:S01]  /*68e0*/  MUFU.EX2 R150, R166 ;  /* 0x000000a600967308 */ /* 0x000f620000000800 */
[----:B--2---:R-:W-:Y:S01]  /*68f0*/  @!P4 FMUL R151, R151, R151 ;  /* 0x000000979797c220 */ /* 0x004fe20000400000 */
[----:B------:R-:W-:Y:S01]  /*6900*/  FADD R0, R0, R39 ;  /* 0x0000002700007221 */ /* 0x000fe20000000000 */
[----:B------:R-:W-:Y:S02]  /*6910*/  FADD R2, R67, R2 ;  /* 0x0000000243027221 */ /* 0x000fe40000000000 */
[----:B------:R-:W-:Y:S01]  /*6920*/  HMMA.16816.F32.BF16 R96, R16, R30, R96 ;  /* 0x0000001e1060723c */ /* 0x000fe20000041860 */
[----:B------:R-:W-:Y:S01]  /*6930*/  LDSM.16.MT88.4 R28, [R211+0x12000] ;  /* 0x01200000d31c783b */ /* 0x000fe20000004200 */
[----:B-1----:R-:W-:Y:S01]  /*6940*/  @!P2 FMUL R147, R147, R147 ;  /* 0x000000939393a220 */ /* 0x002fe20000400000 */
[----:B------:R-:W-:-:S02]  /*6950*/  FSETP.GEU.AND P2, PT, R155, -126, PT ;  /* 0xc2fc00009b00780b */ /* 0x000fc40003f4e000 */
[----:B------:R-:W1:Y:S01]  /*6960*/  LDSM.16.MT88.4 R20, [R211+0x11800] ;  /* 0x01180000d314783b */ /* 0x000e620000004200 */
[C---:B------:R-:W-:Y:S01]  /*6970*/  HMMA.16816.F32.BF16 R80, R16.reuse, R8, R80 ;  /* 0x000000081050723c */ /* 0x040fe20000041850 */
[----:B------:R-:W-:Y:S01]  /*6980*/  @!P1 FMUL R156, R156, 0.5 ;  /* 0x3f0000009c9c9820 */ /* 0x000fe20000400000 */
[----:B------:R-:W2:Y:S04]  /*6990*/  MUFU.EX2 R153, R153 ;  /* 0x0000009900997308 */ /* 0x000ea80000000800 */
[C---:B------:R-:W-:Y:S01]  /*69a0*/  HMMA.16816.F32.BF16 R84, R16.reuse, R10, R84 ;  /* 0x0000000a1054723c */ /* 0x040fe20000041854 */
[----:B------:R-:W-:Y:S01]  /*69b0*/  LDSM.16.MT88.4 R8, [R215+0xe000] ;  /* 0x00e00000d708783b */ /* 0x000fe20000004200 */
[----:B-----5:R-:W-:Y:S02]  /*69c0*/  @!P3 FMUL R150, R150, R150 ;  /* 0x000000969696b220 */ /* 0x020fe40000400000 */
[----:B------:R-:W5:Y:S01]  /*69d0*/  MUFU.EX2 R156, R156 ;  /* 0x0000009c009c7308 */ /* 0x000f620000000800 */
[----:B------:R-:W-:Y:S01]  /*69e0*/  @!P2 FMUL R155, R155, 0.5 ;  /* 0x3f0000009b9ba820 */ /* 0x000fe20000400000 */
[C---:B---3--:R-:W-:Y:S06]  /*69f0*/  HMMA.16816.F32.BF16 R104, R16.reuse, R4, R104 ;  /* 0x000000041068723c */ /* 0x048fec0000041868 */
[----:B------:R-:W-:Y:S01]  /*6a00*/  HMMA.16816.F32.BF16 R108, R16, R6, R108 ;  /* 0x00000006106c723c */ /* 0x000fe2000004186c */
[----:B------:R-:W3:Y:S01]  /*6a10*/  LDSM.16.MT88.4 R4, [R212+0xe000] ;  /* 0x00e00000d404783b */ /* 0x000ee20000004200 */
[----:B------:R-:W1:Y:S01]  /*6a20*/  MUFU.EX2 R155, R155 ;  /* 0x0000009b009b7308 */ /* 0x000e620000000800 */
[----:B--2---:R-:W-:-:S03]  /*6a30*/  @!P5 FMUL R153, R153, R153 ;  /* 0x000000999999d220 */ /* 0x004fc60000400000 */
[----:B----4-:R-:W-:Y:S01]  /*6a40*/  HMMA.16816.F32.BF16 R88, R16, R12, R88 ;  /* 0x0000000c1058723c */ /* 0x010fe20000041858 */
[----:B-----5:R-:W-:-:S05]  /*6a50*/  @!P1 FMUL R156, R156, R156 ;  /* 0x0000009c9c9c9220 */ /* 0x020fca0000400000 */
[C---:B------:R-:W-:Y:S01]  /*6a60*/  HMMA.16816.F32.BF16 R92, R16.reuse, R14, R92 ;  /* 0x0000000e105c723c */ /* 0x040fe2000004185c */
[----:B------:R-:W2:Y:S05]  /*6a70*/  LDSM.16.MT88.4 R12, [R213+0xe000] ;  /* 0x00e00000d50c783b */ /* 0x000eaa0000004200 */
[----:B------:R-:W-:Y:S01]  /*6a80*/  HMMA.16816.F32.BF16 R100, R16, R24, R100 ;  /* 0x000000181064723c */ /* 0x000fe20000041864 */
[----:B-1----:R-:W-:-:S05]  /*6a90*/  @!P2 FMUL R155, R155, R155 ;  /* 0x0000009b9b9ba220 */ /* 0x002fca0000400000 */
[C---:B------:R-:W-:Y:S01]  /*6aa0*/  HMMA.16816.F32.BF16 R120, R16.reuse, R26, R120 ;  /* 0x0000001a1078723c */ /* 0x040fe20000041878 */
[----:B------:R-:W-:Y:S01]  /*6ab0*/  F2FP.BF16.F32.PACK_AB R24, R148, R147 ;  /* 0x000000939418723e */ /* 0x000fe200000010ff */
[----:B------:R-:W-:Y:S01]  /*6ac0*/  FADD R147, R147, R0 ;  /* 0x0000000093937221 */ /* 0x000fe20000000000 */
[----:B------:R-:W-:Y:S01]  /*6ad0*/  F2FP.BF16.F32.PACK_AB R25, R150, R151 ;  /* 0x000000979619723e */ /* 0x000fe200000010ff */
[----:B------:R-:W-:Y:S02]  /*6ae0*/  FADD R151, R151, R2 ;  /* 0x0000000297977221 */ /* 0x000fe40000000000 */
[----:B------:R-:W-:Y:S01]  /*6af0*/  HMMA.16816.F32.BF16 R112, R16, R20, R112 ;  /* 0x000000141070723c */ /* 0x000fe20000041870 */
[----:B------:R-:W-:Y:S01]  /*6b00*/  F2FP.BF16.F32.PACK_AB R26, R153, R152 ;  /* 0x00000098991a723e */ /* 0x000fe200000010ff */
[----:B------:R-:W-:Y:S01]  /*6b10*/  FADD R147, R148, R147 ;  /* 0x0000009394937221 */ /* 0x000fe20000000000 */
[----:B------:R-:W-:Y:S01]  /*6b20*/  F2FP.BF16.F32.PACK_AB R27, R156, R155 ;  /* 0x0000009b9c1b723e */ /* 0x000fe200000010ff */
[----:B------:R-:W-:-:S02]  /*6b30*/  FADD R150, R150, R151 ;  /* 0x0000009796967221 */ /* 0x000fc40000000000 */
[----:B------:R-:W-:Y:S01]  /*6b40*/  HMMA.16816.F32.BF16 R116, R16, R22, R116 ;  /* 0x000000161074723c */ /* 0x000fe20000041874 */
[----:B------:R-:W1:Y:S01]  /*6b50*/  LDSM.16.MT88.4 R16, [R211+0xe000] ;  /* 0x00e00000d310783b */ /* 0x000e620000004200 */
[----:B------:R-:W-:Y:S01]  /*6b60*/  FMUL R21, R162, UR5 ;  /* 0x00000005a2157c20 */ /* 0x000fe20008400000 */
[----:B------:R-:W-:Y:S01]  /*6b70*/  FADD R152, R152, R147 ;  /* 0x0000009398987221 */ /* 0x000fe20000000000 */
[----:B------:R-:W-:Y:S02]  /*6b80*/  FADD R155, R155, R150 ;  /* 0x000000969b9b7221 */ /* 0x000fe40000000000 */
[C---:B---3--:R-:W-:Y:S01]  /*6b90*/  HMMA.16816.F32.BF16 R80, R24.reuse, R4, R80 ;  /* 0x000000041850723c */ /* 0x048fe20000041850 */
[----:B------:R-:W-:Y:S01]  /*6ba0*/  FMUL R23, R164, UR5 ;  /* 0x00000005a4177c20 */ /* 0x000fe20008400000 */
[----:B------:R-:W-:Y:S01]  /*6bb0*/  FADD R22, -R132, R163 ;  /* 0x000000a384167221 */ /* 0x000fe20000000100 */
[----:B------:R-:W-:Y:S01]  /*6bc0*/  FMUL R163, R158, UR5 ;  /* 0x000000059ea37c20 */ /* 0x000fe20008400000 */
[----:B------:R-:W-:Y:S01]  /*6bd0*/  FADD R21, -R62, R21 ;  /* 0x000000153e157221 */ /* 0x000fe20000000100 */
[----:B------:R-:W-:Y:S01]  /*6be0*/  FADD R23, -R132, R23 ;  /* 0x0000001784177221 */ /* 0x000fe20000000100 */
[C---:B------:R-:W-:Y:S01]  /*6bf0*/  HMMA.16816.F32.BF16 R128, R24.reuse, R8, R128 ;  /* 0x000000081880723c */ /* 0x040fe20000041880 */
[----:B------:R-:W-:Y:S01]  /*6c00*/  FMUL R5, R161, UR5 ;  /* 0x00000005a1057c20 */ /* 0x000fe20008400000 */
[----:B------:R-:W-:Y:S01]  /*6c10*/  FSETP.GEU.AND P1, PT, R22, -126, PT ;  /* 0xc2fc00001600780b */ /* 0x000fe20003f2e000 */
[C---:B------:R-:W-:Y:S01]  /*6c20*/  FADD R163, -R62.reuse, R163 ;  /* 0x000000a33ea37221 */ /* 0x040fe20000000100 */
[----:B------:R-:W-:Y:S01]  /*6c30*/  FSETP.GEU.AND P2, PT, R23, -126, PT ;  /* 0xc2fc00001700780b */ /* 0x000fe20003f4e000 */
[----:B------:R-:W-:Y:S01]  /*6c40*/  FADD R20, -R62, R5 ;  /* 0x000000053e147221 */ /* 0x000fe20000000100 */
[C---:B------:R-:W-:Y:S01]  /*6c50*/  HMMA.16816.F32.BF16 R68, R24.reuse, R10, R68 ;  /* 0x0000000a1844723c */ /* 0x040fe20000041844 */
[----:B------:R-:W3:Y:S01]  /*6c60*/  LDSM.16.MT88.4 R8, [R215+0x12000] ;  /* 0x01200000d708783b */ /* 0x000ee20000004200 */
[----:B------:R-:W-:Y:S01]  /*6c70*/  FMUL R5, R160, UR5 ;  /* 0x00000005a0057c20 */ /* 0x000fe20008400000 */
[----:B------:R-:W-:Y:S01]  /*6c80*/  FSETP.GEU.AND P4, PT, R21, -126, PT ;  /* 0xc2fc00001500780b */ /* 0x000fe20003f8e000 */
[----:B------:R-:W-:Y:S01]  /*6c90*/  FADD R152, R153, R152 ;  /* 0x0000009899987221 */ /* 0x000fe20000000000 */
[----:B------:R-:W-:Y:S01]  /*6ca0*/  FSETP.GEU.AND P3, PT, R20, -126, PT ;  /* 0xc2fc00001400780b */ /* 0x000fe20003f6e000 */
[----:B------:R-:W-:Y:S01]  /*6cb0*/  HMMA.16816.F32.BF16 R84, R24, R6, R84 ;  /* 0x000000061854723c */ /* 0x000fe20000041854 */
[----:B------:R-:W-:-:S02]  /*6cc0*/  FADD R156, R156, R155 ;  /* 0x0000009b9c9c7221 */ /* 0x000fc40000000000 */
[----:B------:R-:W-:Y:S02]  /*6cd0*/  @!P1 FMUL R22, R22, 0.5 ;  /* 0x3f00000016169820 */ /* 0x000fe40000400000 */
[----:B------:R-:W-:Y:S01]  /*6ce0*/  @!P2 FMUL R23, R23, 0.5 ;  /* 0x3f0000001717a820 */ /* 0x000fe20000400000 */
[C---:B--2---:R-:W-:Y:S01]  /*6cf0*/  HMMA.16816.F32.BF16 R72, R24.reuse, R12, R72 ;  /* 0x0000000c1848723c */ /* 0x044fe20000041848 */
[----:B------:R-:W2:Y:S03]  /*6d00*/  MUFU.EX2 R160, R22 ;  /* 0x0000001600a07308 */ /* 0x000ea60000000800 */
[----:B------:R-:W-:Y:S02]  /*6d10*/  @!P4 FMUL R21, R21, 0.5 ;  /* 0x3f0000001515c820 */ /* 0x000fe40000400000 */
[C---:B------:R-:W-:Y:S01]  /*6d20*/  HMMA.16816.F32.BF16 R76, R24.reuse, R14, R76 ;  /* 0x0000000e184c723c */ /* 0x040fe2000004184c */
[----:B------:R-:W4:Y:S01]  /*6d30*/  LDSM.16.MT88.4 R12, [R213+0x12000] ;  /* 0x01200000d50c783b */ /* 0x000f220000004200 */
[----:B------:R-:W-:Y:S01]  /*6d40*/  @!P3 FMUL R20, R20, 0.5 ;  /* 0x3f0000001414b820 */ /* 0x000fe20000400000 */
[----:B------:R-:W5:Y:S03]  /*6d50*/  MUFU.EX2 R161, R23 ;  /* 0x0000001700a17308 */ /* 0x000f660000000800 */
[C---:B-1----:R-:W-:Y:S05]  /*6d60*/  HMMA.16816.F32.BF16 R88, R24.reuse, R16, R88 ;  /* 0x000000101858723c */ /* 0x042fea0000041858 */
[----:B------:R-:W1:Y:S01]  /*6d70*/  MUFU.EX2 R158, R20 ;  /* 0x00000014009e7308 */ /* 0x000e620000000800 */
[----:B--2---:R-:W-:Y:S01]  /*6d80*/  @!P1 FMUL R160, R160, R160 ;  /* 0x000000a0a0a09220 */ /* 0x004fe20000400000 */
[C---:B------:R-:W-:Y:S01]  /*6d90*/  FADD R16, -R132.reuse, R5 ;  /* 0x0000000584107221 */ /* 0x040fe20000000100 */
[----:B------:R-:W-:Y:S01]  /*6da0*/  FMUL R17, R159, UR5 ;  /* 0x000000059f117c20 */ /* 0x000fe20008400000 */
[----:B------:R-:W2:Y:S01]  /*6db0*/  LDSM.16.MT88.4 R4, [R212+0x12000] ;  /* 0x01200000d404783b */ /* 0x000ea20000004200 */
[----:B------:R-:W-:Y:S01]  /*6dc0*/  FSETP.GEU.AND P1, PT, R165, -126, PT ;  /* 0xc2fc0000a500780b */ /* 0x000fe20003f2e000 */
[C---:B------:R-:W-:Y:S01]  /*6dd0*/  HMMA.16816.F32.BF16 R92, R24.reuse, R18, R92 ;  /* 0x00000012185c723c */ /* 0x040fe2000004185c */
[----:B------:R-:W-:Y:S01]  /*6de0*/  FADD R162, -R132, R17 ;  /* 0x0000001184a27221 */ /* 0x000fe20000000100 */
[----:B------:R-:W-:Y:S01]  /*6df0*/  FSETP.GEU.AND P6, PT, R16, -126, PT ;  /* 0xc2fc00001000780b */ /* 0x000fe20003fce000 */
[----:B-----5:R-:W-:Y:S01]  /*6e00*/  @!P2 FMUL R161, R161, R161 ;  /* 0x000000a1a1a1a220 */ /* 0x020fe20000400000 */
[----:B------:R-:W-:Y:S01]  /*6e10*/  FSETP.GEU.AND P2, PT, R163, -126, PT ;  /* 0xc2fc0000a300780b */ /* 0x000fe20003f4e000 */
[----:B------:R5:W5:Y:S01]  /*6e20*/  MUFU.EX2 R159, R21 ;  /* 0x00000015009f7308 */ /* 0x000b620000000800 */
[----:B------:R-:W-:Y:S01]  /*6e30*/  FSETP.GEU.AND P5, PT, R162, -126, PT ;  /* 0xc2fc0000a200780b */ /* 0x000fe20003fae000 */
[----:B---3--:R-:W-:Y:S01]  /*6e40*/  HMMA.16816.F32.BF16 R124, R24, R8, R124 ;  /* 0x00000008187c723c */ /* 0x008fe2000004187c */
[----:B-1----:R-:W-:-:S04]  /*6e50*/  @!P3 FMUL R158, R158, R158 ;  /* 0x0000009e9e9eb220 */ /* 0x002fc80000400000 */
[----:B------:R-:W-:Y:S01]  /*6e60*/  @!P1 FMUL R165, R165, 0.5 ;  /* 0x3f000000a5a59820 */ /* 0x000fe20000400000 */
[C---:B------:R-:W-:Y:S01]  /*6e70*/  HMMA.16816.F32.BF16 R96, R24.reuse, R10, R96 ;  /* 0x0000000a1860723c */ /* 0x040fe20000041860 */
[----:B------:R-:W1:Y:S01]  /*6e80*/  LDSM.16.MT88.4 R8, [R213+0xe800] ;  /* 0x00e80000d508783b */ /* 0x000e620000004200 */
[----:B------:R-:W-:Y:S01]  /*6e90*/  @!P6 FMUL R16, R16, 0.5 ;  /* 0x3f0000001010e820 */ /* 0x000fe20000400000 */
[----:B------:R-:W3:Y:S01]  /*6ea0*/  MUFU.EX2 R164, R165 ;  /* 0x000000a500a47308 */ /* 0x000ee20000000800 */
[----:B------:R-:W-:Y:S02]  /*6eb0*/  @!P2 FMUL R163, R163, 0.5 ;  /* 0x3f000000a3a3a820 */ /* 0x000fe40000400000 */
[----:B------:R-:W-:Y:S01]  /*6ec0*/  @!P5 FMUL R162, R162, 0.5 ;  /* 0x3f000000a2a2d820 */ /* 0x000fe20000400000 */
[----:B------:R-:W-:Y:S01]  /*6ed0*/  HMMA.16816.F32.BF16 R112, R24, R28, R112 ;  /* 0x0000001c1870723c */ /* 0x000fe20000041870 */
[----:B-----5:R-:W5:Y:S01]  /*6ee0*/  LDSM.16.MT88.4 R20, [R215+0xe800] ;  /* 0x00e80000d714783b */ /* 0x020f620000004200 */
[----:B------:R-:W-:-:S02]  /*6ef0*/  @!P4 FMUL R159, R159, R159 ;  /* 0x0000009f9f9fc220 */ /* 0x000fc40000400000 */
[----:B------:R2:W2:Y:S02]  /*6f00*/  MUFU.EX2 R157, R16 ;  /* 0x00000010009d7308 */ /* 0x0004a40000000800 */
[C---:B----4-:R-:W-:Y:S06]  /*6f10*/  HMMA.16816.F32.BF16 R100, R24.reuse, R12, R100 ;  /* 0x0000000c1864723c */ /* 0x050fec0000041864 */
[----:B------:R-:W4:Y:S01]  /*6f20*/  MUFU.EX2 R162, R162 ;  /* 0x000000a200a27308 */ /* 0x000f220000000800 */
[C---:B------:R-:W-:Y:S01]  /*6f30*/  HMMA.16816.F32.BF16 R120, R24.reuse, R14, R120 ;  /* 0x0000000e1878723c */ /* 0x040fe20000041878 */
[----:B---3--:R-:W-:Y:S01]  /*6f40*/  @!P1 FMUL R164, R164, R164 ;  /* 0x000000a4a4a49220 */ /* 0x008fe20000400000 */
[----:B------:R-:W-:Y:S01]  /*6f50*/  F2FP.BF16.F32.PACK_AB R12, R160, R161 ;  /* 0x000000a1a00c723e */ /* 0x000fe200000010ff */
[----:B------:R-:W-:Y:S01]  /*6f60*/  FADD R161, R161, R152 ;  /* 0x00000098a1a17221 */ /* 0x000fe20000000000 */
[----:B------:R-:W-:Y:S01]  /*6f70*/  F2FP.BF16.F32.PACK_AB R13, R158, R159 ;  /* 0x0000009f9e0d723e */ /* 0x000fe200000010ff */
[----:B------:R-:W-:Y:S01]  /*6f80*/  FADD R159, R159, R156 ;  /* 0x0000009c9f9f7221 */ /* 0x000fe20000000000 */
[C---:B--2---:R-:W-:Y:S01]  /*6f90*/  HMMA.16816.F32.BF16 R104, R24.reuse, R4, R104 ;  /* 0x000000041868723c */ /* 0x044fe20000041868 */
[----:B------:R-:W2:Y:S01]  /*6fa0*/  MUFU.EX2 R163, R163 ;  /* 0x000000a300a37308 */ /* 0x000ea20000000800 */
[----:B------:R-:W-:Y:S01]  /*6fb0*/  LDSM.16.MT88.4 R16, [R211+0xe800] ;  /* 0x00e80000d310783b */ /* 0x000fe20000004200 */
[----:B------:R-:W-:Y:S01]  /*6fc0*/  @!P6 FMUL R157, R157, R157 ;  /* 0x0000009d9d9de220 */ /* 0x000fe20000400000 */
[----:B------:R-:W-:Y:S01]  /*6fd0*/  FADD R160, R160, R161 ;  /* 0x000000a1a0a07221 */ /* 0x000fe20000000000 */
[----:B------:R-:W-:Y:S01]  /*6fe0*/  FADD R158, R158, R159 ;  /* 0x0000009f9e9e7221 */ /* 0x000fe20000000000 */
[----:B------:R-:W-:Y:S01]  /*6ff0*/  HMMA.16816.F32.BF16 R108, R24, R6, R108 ;  /* 0x00000006186c723c */ /* 0x000fe2000004186c */
[----:B------:R-:W3:Y:S01]  /*7000*/  LDSM.16.MT88.4 R4, [R212+0xe800] ;  /* 0x00e80000d404783b */ /* 0x000ee20000004200 */
[----:B----4-:R-:W-:-:S04]  /*7010*/  @!P5 FMUL R162, R162, R162 ;  /* 0x000000a2a2a2d220 */ /* 0x010fc80000400000 */
[----:B------:R-:W-:Y:S01]  /*7020*/  HMMA.16816.F32.BF16 R116, R24, R30, R116 ;  /* 0x0000001e1874723c */ /* 0x000fe20000041874 */
[----:B------:R-:W-:Y:S01]  /*7030*/  F2FP.BF16.F32.PACK_AB R14, R162, R157 ;  /* 0x0000009da20e723e */ /* 0x000fe200000010ff */
[----:B------:R-:W-:Y:S01]  /*7040*/  FADD R157, R157, R160 ;  /* 0x000000a09d9d7221 */ /* 0x000fe20000000000 */
[----:B--2---:R-:W-:-:S04]  /*7050*/  @!P2 FMUL R163, R163, R163 ;  /* 0x000000a3a3a3a220 */ /* 0x004fc80000400000 */
[----:B------:R-:W-:Y:S01]  /*7060*/  FMUL R25, R154, UR5 ;  /* 0x000000059a197c20 */ /* 0x000fe20008400000 */
[----:B------:R-:W-:Y:S01]  /*7070*/  FMUL R27, R142, UR5 ;  /* 0x000000058e1b7c20 */ /* 0x000fe20008400000 */
[----:B------:R-:W-:Y:S01]  /*7080*/  FADD R154, -R62, R139 ;  /* 0x0000008b3e9a7221 */ /* 0x000fe20000000100 */
[----:B------:R-:W-:Y:S01]  /*7090*/  FADD R162, R162, R157 ;  /* 0x0000009da2a27221 */ /* 0x000fe20000000000 */
[----:B------:R-:W-:Y:S01]  /*70a0*/  FADD R28, -R132, R25 ;  /* 0x00000019841c7221 */ /* 0x000fe20000000100 */
[----:B------:R-:W-:Y:S01]  /*70b0*/  FMUL R25, R149, UR5 ;  /* 0x0000000595197c20 */ /* 0x000fe20008400000 */
[----:B------:R-:W-:Y:S01]  /*70c0*/  F2FP.BF16.F32.PACK_AB R15, R164, R163 ;  /* 0x000000a3a40f723e */ /* 0x000fe200000010ff */
[----:B------:R-:W-:Y:S01]  /*70d0*/  FMUL R149, R140, UR5 ;  /* 0x000000058c957c20 */ /* 0x000fe20008400000 */
[C---:B------:R-:W-:Y:S01]  /*70e0*/  FADD R27, -R132.reuse, R27 ;  /* 0x0000001b841b7221 */ /* 0x040fe20000000100 */
[----:B------:R-:W-:Y:S01]  /*70f0*/  FADD R25, -R132, R25 ;  /* 0x0000001984197221 */ /* 0x000fe20000000100 */
[----:B------:R-:W-:Y:S01]  /*7100*/  FSETP.GEU.AND P2, PT, R28, -126, PT ;  /* 0xc2fc00001c00780b */ /* 0x000fe20003f4e000 */
[----:B------:R-:W-:Y:S01]  /*7110*/  FADD R149, -R62, R149 ;  /* 0x000000953e957221 */ /* 0x000fe20000000100 */
[----:B------:R-:W-:Y:S01]  /*7120*/  FADD R163, R163, R158 ;  /* 0x0000009ea3a37221 */ /* 0x000fe20000000000 */
[----:B-1----:R-:W-:Y:S01]  /*7130*/  HMMA.16816.F32.BF16 R72, R12, R8, R72 ;  /* 0x000000080c48723c */ /* 0x002fe20000041848 */
[----:B------:R-:W-:-:S02]  /*7140*/  FSETP.GEU.AND P1, PT, R25, -126, PT ;  /* 0xc2fc00001900780b */ /* 0x000fc40003f2e000 */
[----:B------:R-:W-:Y:S01]  /*7150*/  FSETP.GEU.AND P6, PT, R27, -126, PT ;  /* 0xc2fc00001b00780b */ /* 0x000fe20003fce000 */
[----:B------:R-:W-:Y:S02]  /*7160*/  FADD R164, R164, R163 ;  /* 0x000000a3a4a47221 */ /* 0x000fe40000000000 */
[C---:B------:R-:W-:Y:S01]  /*7170*/  HMMA.16816.F32.BF16 R76, R12.reuse, R10, R76 ;  /* 0x0000000a0c4c723c */ /* 0x040fe2000004184c */
[----:B------:R-:W1:Y:S03]  /*7180*/  LDSM.16.MT88.4 R8, [R213+0x12800] ;  /* 0x01280000d508783b */ /* 0x000e660000004200 */
[----:B------:R-:W-:Y:S02]  /*7190*/  @!P2 FMUL R28, R28, 0.5 ;  /* 0x3f0000001c1ca820 */ /* 0x000fe40000400000 */
[----:B-----5:R-:W-:Y:S02]  /*71a0*/  HMMA.16816.F32.BF16 R128, R12, R20, R128 ;  /* 0x000000140c80723c */ /* 0x020fe40000041880 */
[----:B------:R-:W-:-:S02]  /*71b0*/  @!P1 FMUL R25, R25, 0.5 ;  /* 0x3f00000019199820 */ /* 0x000fc40000400000 */
[----:B------:R-:W-:Y:S02]  /*71c0*/  @!P6 FMUL R27, R27, 0.5 ;  /* 0x3f0000001b1be820 */ /* 0x000fe40000400000 */
[C---:B---3--:R-:W-:Y:S01]  /*71d0*/  HMMA.16816.F32.BF16 R80, R12.reuse, R4, R80 ;  /* 0x000000040c50723c */ /* 0x048fe20000041850 */
[----:B------:R-:W2:Y:S05]  /*71e0*/  MUFU.EX2 R142, R25 ;  /* 0x00000019008e7308 */ /* 0x000eaa0000000800 */
[C---:B------:R-:W-:Y:S01]  /*71f0*/  HMMA.16816.F32.BF16 R68, R12.reuse, R22, R68 ;  /* 0x000000160c44723c */ /* 0x040fe20000041844 */
[----:B------:R-:W-:Y:S01]  /*7200*/  FMUL R5, R146, UR5 ;  /* 0x0000000592057c20 */ /* 0x000fe20008400000 */
[----:B------:R-:W3:Y:S01]  /*7210*/  LDSM.16.MT88.4 R20, [R215+0x12800] ;  /* 0x01280000d714783b */ /* 0x000ee20000004200 */
[----:B------:R-:W4:Y:S02]  /*7220*/  MUFU.EX2 R139, R27 ;  /* 0x0000001b008b7308 */ /* 0x000f240000000800 */
[C---:B------:R-:W-:Y:S01]  /*7230*/  FADD R26, -R62.reuse, R5 ;  /* 0x000000053e1a7221 */ /* 0x040fe20000000100 */
[----:B------:R-:W-:Y:S01]  /*7240*/  FMUL R5, R143, UR5 ;  /* 0x000000058f057c20 */ /* 0x000fe20008400000 */
[C---:B------:R-:W-:Y:S03]  /*7250*/  HMMA.16816.F32.BF16 R88, R12.reuse, R16, R88 ;  /* 0x000000100c58723c */ /* 0x040fe60000041858 */
[----:B------:R-:W-:Y:S01]  /*7260*/  FADD R24, -R62, R5 ;  /* 0x000000053e187221 */ /* 0x000fe20000000100 */
[----:B------:R-:W5:Y:S01]  /*7270*/  MUFU.EX2 R143, R28 ;  /* 0x0000001c008f7308 */ /* 0x000f620000000800 */
[----:B--2---:R-:W-:Y:S01]  /*7280*/  @!P1 FMUL R142, R142, R142 ;  /* 0x0000008e8e8e9220 */ /* 0x004fe20000400000 */
[----:B------:R-:W-:Y:S01]  /*7290*/  HMMA.16816.F32.BF16 R92, R12, R18, R92 ;  /* 0x000000120c5c723c */ /* 0x000fe2000004185c */
[----:B------:R-:W-:Y:S01]  /*72a0*/  FMUL R17, R141, UR5 ;  /* 0x000000058d117c20 */ /* 0x000fe20008400000 */
[----:B------:R-:W-:-:S02]  /*72b0*/  FSETP.GEU.AND P1, PT, R154, -126, PT ;  /* 0xc2fc00009a00780b */ /* 0x000fc40003f2e000 */
[----:B------:R-:W-:Y:S01]  /*72c0*/  FSETP.GEU.AND P4, PT, R26, -126, PT ;  /* 0xc2fc00001a00780b */ /* 0x000fe20003f8e000 */
[----:B------:R-:W-:Y:S01]  /*72d0*/  FADD R146, -R132, R17 ;  /* 0x0000001184927221 */ /* 0x000fe20000000100 */
[C---:B------:R-:W-:Y:S01]  /*72e0*/  HMMA.16816.F32.BF16 R84, R12.reuse, R6, R84 ;  /* 0x000000060c54723c */ /* 0x040fe20000041854 */
[----:B------:R-:W2:Y:S01]  /*72f0*/  LDSM.16.MT88.4 R16, [R211+0x12800] ;  /* 0x01280000d310783b */ /* 0x000ea20000004200 */
[----:B------:R-:W-:Y:S01]  /*7300*/  FSETP.GEU.AND P3, PT, R24, -126, PT ;  /* 0xc2fc00001800780b */ /* 0x000fe20003f6e000 */
[----:B----4-:R-:W-:Y:S01]  /*7310*/  @!P6 FMUL R139, R139, R139 ;  /* 0x0000008b8b8be220 */ /* 0x010fe20000400000 */
[----:B------:R-:W-:Y:S01]  /*7320*/  FSETP.GEU.AND P5, PT, R146, -126, PT ;  /* 0xc2fc00009200780b */ /* 0x000fe20003fae000 */
[----:B------:R-:W4:Y:S01]  /*7330*/  LDSM.16.MT88.4 R4, [R212+0x12800] ;  /* 0x01280000d404783b */ /* 0x000f220000004200 */
[----:B-1----:R-:W-:Y:S01]  /*7340*/  HMMA.16816.F32.BF16 R100, R12, R8, R100 ;  /* 0x000000080c64723c */ /* 0x002fe20000041864 */
[----:B-----5:R-:W-:Y:S01]  /*7350*/  @!P2 FMUL R143, R143, R143 ;  /* 0x0000008f8f8fa220 */ /* 0x020fe20000400000 */
[----:B------:R-:W-:Y:S01]  /*7360*/  FSETP.GEU.AND P2, PT, R149, -126, PT ;  /* 0xc2fc00009500780b */ /* 0x000fe20003f4e000 */
[----:B------:R-:W-:-:S03]  /*7370*/  @!P1 FMUL R154, R154, 0.5 ;  /* 0x3f0000009a9a9820 */ /* 0x000fc60000400000 */
[C---:B------:R-:W-:Y:S01]  /*7380*/  HMMA.16816.F32.BF16 R120, R12.reuse, R10, R120 ;  /* 0x0000000a0c78723c */ /* 0x040fe20000041878 */
[----:B------:R-:W1:Y:S01]  /*7390*/  LDSM.16.MT88.4 R8, [R215+0xf000] ;  /* 0x00f00000d708783b */ /* 0x000e620000004200 */
[----:B------:R-:W-:Y:S01]  /*73a0*/  @!P4 FMUL R26, R26, 0.5 ;  /* 0x3f0000001a1ac820 */ /* 0x000fe20000400000 */
[----:B------:R-:W-:Y:S01]  /*73b0*/  @!P3 FMUL R24, R24, 0.5 ;  /* 0x3f0000001818b820 */ /* 0x000fe20000400000 */
[----:B------:R-:W-:Y:S01]  /*73c0*/  FADD R28, -R132, R137 ;  /* 0x00000089841c7221 */ /* 0x000fe20000000100 */
[----:B------:R-:W-:Y:S01]  /*73d0*/  @!P5 FMUL R146, R146, 0.5 ;  /* 0x3f0000009292d820 */ /* 0x000fe20000400000 */
[----:B------:R-:W5:Y:S01]  /*73e0*/  MUFU.EX2 R141, R26 ;  /* 0x0000001a008d7308 */ /* 0x000f620000000800 */
[----:B------:R-:W-:Y:S02]  /*73f0*/  FMUL R137, R134, UR5 ;  /* 0x0000000586897c20 */ /* 0x000fe40008400000 */
[----:B------:R-:W-:Y:S01]  /*7400*/  @!P2 FMUL R149, R149, 0.5 ;  /* 0x3f0000009595a820 */ /* 0x000fe20000400000 */
[----:B---3--:R-:W-:Y:S01]  /*7410*/  HMMA.16816.F32.BF16 R124, R12, R20, R124 ;  /* 0x000000140c7c723c */ /* 0x008fe2000004187c */
[----:B------:R-:W-:-:S03]  /*7420*/  FADD R137, -R132, R137 ;  /* 0x0000008984897221 */ /* 0x000fc60000000100 */
[----:B------:R-:W3:Y:S02]  /*7430*/  MUFU.EX2 R140, R24 ;  /* 0x00000018008c7308 */ /* 0x000ee40000000800 */
[----:B------:R-:W-:Y:S01]  /*7440*/  HMMA.16816.F32.BF16 R96, R12, R22, R96 ;  /* 0x000000160c60723c */ /* 0x000fe20000041860 */
[----:B------:R-:W1:Y:S01]  /*7450*/  LDSM.16.MT88.4 R20, [R212+0xf000] ;  /* 0x00f00000d414783b */ /* 0x000e620000004200 */
[----:B------:R-:W-:-:S04]  /*7460*/  FSETP.GEU.AND P6, PT, R137, -126, PT ;  /* 0xc2fc00008900780b */ /* 0x000fc80003fce000 */
[----:B------:R-:W4:Y:S01]  /*7470*/  MUFU.EX2 R146, R146 ;  /* 0x0000009200927308 */ /* 0x000f220000000800 */
[----:B-----5:R-:W-:Y:S01]  /*7480*/  @!P4 FMUL R141, R141, R141 ;  /* 0x0000008d8d8dc220 */ /* 0x020fe20000400000 */
[C---:B--2---:R-:W-:Y:S06]  /*7490*/  HMMA.16816.F32.BF16 R112, R12.reuse, R16, R112 ;  /* 0x000000100c70723c */ /* 0x044fec0000041870 */
[----:B------:R-:W2:Y:S01]  /*74a0*/  MUFU.EX2 R149, R149 ;  /* 0x0000009500957308 */ /* 0x000ea20000000800 */
[----:B---3--:R-:W-:Y:S01]  /*74b0*/  @!P3 FMUL R140, R140, R140 ;  /* 0x0000008c8c8cb220 */ /* 0x008fe20000400000 */
[----:B------:R-:W-:Y:S01]  /*74c0*/  F2FP.BF16.F32.PACK_AB R24, R142, R143 ;  /* 0x0000008f8e18723e */ /* 0x000fe200000010ff */
[----:B------:R-:W-:Y:S01]  /*74d0*/  @!P6 FMUL R137, R137, 0.5 ;  /* 0x3f0000008989e820 */ /* 0x000fe20000400000 */
[----:B------:R-:W-:Y:S01]  /*74e0*/  FADD R143, R143, R162 ;  /* 0x000000a28f8f7221 */ /* 0x000fe20000000000 */
[C---:B----4-:R-:W-:Y:S01]  /*74f0*/  HMMA.16816.F32.BF16 R104, R12.reuse, R4, R104 ;  /* 0x000000040c68723c */ /* 0x050fe20000041868 */
[----:B------:R-:W-:Y:S01]  /*7500*/  FMUL R17, R138, UR5 ;  /* 0x000000058a117c20 */ /* 0x000fe20008400000 */
[----:B------:R-:W-:Y:S01]  /*7510*/  F2FP.BF16.F32.PACK_AB R25, R140, R141 ;  /* 0x0000008d8c19723e */ /* 0x000fe200000010ff */
[----:B------:R-:W3:Y:S01]  /*7520*/  MUFU.EX2 R154, R154 ;  /* 0x0000009a009a7308 */ /* 0x000ee20000000800 */
[----:B------:R-:W-:Y:S01]  /*7530*/  @!P5 FMUL R146, R146, R146 ;  /* 0x000000929292d220 */ /* 0x000fe20000400000 */
[----:B------:R-:W-:Y:S01]  /*7540*/  FADD R16, -R132, R17 ;  /* 0x0000001184107221 */ /* 0x000fe20000000100 */
[C---:B------:R-:W-:Y:S01]  /*7550*/  HMMA.16816.F32.BF16 R108, R12.reuse, R6, R108 ;  /* 0x000000060c6c723c */ /* 0x040fe2000004186c */
[----:B------:R-:W4:Y:S01]  /*7560*/  LDSM.16.MT88.4 R4, [R213+0xf000] ;  /* 0x00f00000d504783b */ /* 0x000f220000004200 */
[----:B------:R-:W-:Y:S01]  /*7570*/  FSETP.GEU.AND P5, PT, R241, -126, PT ;  /* 0xc2fc0000f100780b */ /* 0x000fe20003fae000 */
[----:B------:R-:W-:Y:S01]  /*7580*/  FADD R141, R141, R164 ;  /* 0x000000a48d8d7221 */ /* 0x000fe20000000000 */
[----:B------:R-:W-:Y:S01]  /*7590*/  F2FP.BF16.F32.PACK_AB R26, R146, R139 ;  /* 0x0000008b921a723e */ /* 0x000fe200000010ff */
[----:B------:R-:W-:Y:S01]  /*75a0*/  FADD R142, R142, R143 ;  /* 0x0000008f8e8e7221 */ /* 0x000fe20000000000 */
[----:B--2---:R-:W-:Y:S01]  /*75b0*/  @!P2 FMUL R149, R149, R149 ;  /* 0x000000959595a220 */ /* 0x004fe20000400000 */
[----:B------:R-:W-:Y:S01]  /*75c0*/  FSETP.GEU.AND P2, PT, R16, -126, PT ;  /* 0xc2fc00001000780b */ /* 0x000fe20003f4e000 */
[----:B------:R-:W-:Y:S01]  /*75d0*/  HMMA.16816.F32.BF16 R116, R12, R18, R116 ;  /* 0x000000120c74723c */ /* 0x000fe20000041874 */
[----:B------:R-:W2:Y:S01]  /*75e0*/  LDSM.16.MT88.4 R12, [R211+0xf000] ;  /* 0x00f00000d30c783b */ /* 0x000ea20000004200 */
[----:B------:R-:W-:Y:S01]  /*75f0*/  FADD R140, R140, R141 ;  /* 0x0000008d8c8c7221 */ /* 0x000fe20000000000 */
[----:B------:R-:W-:Y:S01]  /*7600*/  FADD R139, R139, R142 ;  /* 0x0000008e8b8b7221 */ /* 0x000fe20000000000 */
[----:B---3--:R-:W-:Y:S01]  /*7610*/  @!P1 FMUL R154, R154, R154 ;  /* 0x0000009a9a9a9220 */ /* 0x008fe20000400000 */
[----:B------:R-:W-:-:S02]  /*7620*/  FSETP.GEU.AND P1, PT, R28, -126, PT ;  /* 0xc2fc00001c00780b */ /* 0x000fc40003f2e000 */
[----:B------:R-:W-:Y:S01]  /*7630*/  @!P5 FMUL R241, R241, 0.5 ;  /* 0x3f000000f1f1d820 */ /* 0x000fe20000400000 */
[----:B------:R-:W-:Y:S01]  /*7640*/  FADD R146, R146, R139 ;  /* 0x0000008b92927221 */ /* 0x000fe20000000000 */
[----:B------:R-:W-:-:S03]  /*7650*/  F2FP.BF16.F32.PACK_AB R27, R154, R149 ;  /* 0x000000959a1b723e */ /* 0x000fc600000010ff */
[----:B------:R-:W-:Y:S01]  /*7660*/  @!P2 FMUL R16, R16, 0.5 ;  /* 0x3f0000001010a820 */ /* 0x000fe20000400000 */
[----:B------:R-:W-:Y:S01]  /*7670*/  FADD R149, R149, R140 ;  /* 0x0000008c95957221 */ /* 0x000fe20000000000 */
[----:B------:R-:W3:Y:S03]  /*7680*/  MUFU.EX2 R241, R241 ;  /* 0x000000f100f17308 */ /* 0x000ee60000000800 */
[----:B------:R-:W-:Y:S01]  /*7690*/  FADD R149, R154, R149 ;  /* 0x000000959a957221 */ /* 0x000fe20000000000 */
[----:B-1----:R-:W-:Y:S01]  /*76a0*/  HMMA.16816.F32.BF16 R128, R24, R8, R128 ;  /* 0x000000081880723c */ /* 0x002fe20000041880 */
[----:B------:R-:W-:-:S04]  /*76b0*/  @!P1 FMUL R28, R28, 0.5 ;  /* 0x3f0000001c1c9820 */ /* 0x000fc80000400000 */
[----:B------:R-:W1:Y:S02]  /*76c0*/  MUFU.EX2 R134, R28 ;  /* 0x0000001c00867308 */ /* 0x000e640000000800 */
[----:B------:R-:W-:Y:S01]  /*76d0*/  FMUL R9, R136, UR5 ;  /* 0x0000000588097c20 */ /* 0x000fe20008400000 */
[C---:B------:R-:W-:Y:S03]  /*76e0*/  HMMA.16816.F32.BF16 R80, R24.reuse, R20, R80 ;  /* 0x000000141850723c */ /* 0x040fe60000041850 */
[----:B------:R-:W-:Y:S01]  /*76f0*/  FADD R138, -R62, R9 ;  /* 0x000000093e8a7221 */ /* 0x000fe20000000100 */
[----:B------:R-:W-:Y:S01]  /*7700*/  FMUL R9, R135, UR5 ;  /* 0x0000000587097c20 */ /* 0x000fe20008400000 */
[----:B---3--:R-:W-:Y:S01]  /*7710*/  @!P5 FMUL R241, R241, R241 ;  /* 0x000000f1f1f1d220 */ /* 0x008fe20000400000 */
[----:B------:R-:W3:Y:S01]  /*7720*/  MUFU.EX2 R135, R16 ;  /* 0x0000001000877308 */ /* 0x000ee20000000800 */
[----:B------:R-:W-:Y:S01]  /*7730*/  FMUL R21, R66, UR5 ;  /* 0x0000000542157c20 */ /* 0x000fe20008400000 */
[----:B------:R-:W-:Y:S01]  /*7740*/  FADD R136, -R62, R9 ;  /* 0x000000093e887221 */ /* 0x000fe20000000100 */
[----:B----4-:R-:W-:Y:S01]  /*7750*/  HMMA.16816.F32.BF16 R72, R24, R4, R72 ;  /* 0x000000041848723c */ /* 0x010fe20000041848 */
[----:B------:R-:W-:Y:S01]  /*7760*/  FSETP.GEU.AND P4, PT, R138, -126, PT ;  /* 0xc2fc00008a00780b */ /* 0x000fe20003f8e000 */
[----:B------:R-:W-:-:S02]  /*7770*/  FADD R64, -R62, R21 ;  /* 0x000000153e407221 */ /* 0x000fc40000000100 */
[----:B------:R-:W-:Y:S01]  /*7780*/  FSETP.GEU.AND P3, PT, R136, -126, PT ;  /* 0xc2fc00008800780b */ /* 0x000fe20003f6e000 */
[----:B------:R-:W4:Y:S01]  /*7790*/  MUFU.EX2 R62, R137 ;  /* 0x00000089003e7308 */ /* 0x000f220000000800 */
[----:B------:R-:W-:Y:S01]  /*77a0*/  HMMA.16816.F32.BF16 R76, R24, R6, R76 ;  /* 0x00000006184c723c */ /* 0x000fe2000004184c */
[----:B-1----:R-:W-:Y:S01]  /*77b0*/  @!P1 FMUL R134, R134, R134 ;  /* 0x0000008686869220 */ /* 0x002fe20000400000 */
[----:B------:R-:W1:Y:S01]  /*77c0*/  LDSM.16.MT88.4 R4, [R212+0x13000] ;  /* 0x01300000d404783b */ /* 0x000e620000004200 */
[----:B------:R-:W-:-:S03]  /*77d0*/  FSETP.GEU.AND P1, PT, R239, -126, PT ;  /* 0xc2fc0000ef00780b */ /* 0x000fc60003f2e000 */
[C---:B------:R-:W-:Y:S01]  /*77e0*/  HMMA.16816.F32.BF16 R68, R24.reuse, R10, R68 ;  /* 0x0000000a1844723c */ /* 0x040fe20000041844 */
[----:B------:R-:W5:Y:S01]  /*77f0*/  LDSM.16.MT88.4 R8, [R215+0x13000] ;  /* 0x01300000d708783b */ /* 0x000f620000004200 */
[----:B---3--:R-:W-:Y:S01]  /*7800*/  @!P2 FMUL R135, R135, R135 ;  /* 0x000000878787a220 */ /* 0x008fe20000400000 */
[----:B------:R-:W-:Y:S01]  /*7810*/  FSETP.GEU.AND P2, PT, R64, -126, PT ;  /* 0xc2fc00004000780b */ /* 0x000fe20003f4e000 */
[----:B------:R-:W-:Y:S01]  /*7820*/  @!P4 FMUL R138, R138, 0.5 ;  /* 0x3f0000008a8ac820 */ /* 0x000fe20000400000 */
[----:B------:R-:W3:Y:S01]  /*7830*/  LDSM.16.MT88.4 R16, [R213+0x13000] ;  /* 0x01300000d510783b */ /* 0x000ee20000004200 */
[C---:B--2---:R-:W-:Y:S01]  /*7840*/  HMMA.16816.F32.BF16 R88, R24.reuse, R12, R88 ;  /* 0x0000000c1858723c */ /* 0x044fe20000041858 */
[----:B------:R-:W-:Y:S01]  /*7850*/  @!P3 FMUL R136, R136, 0.5 ;  /* 0x3f0000008888b820 */ /* 0x000fe20000400000 */
[----:B------:R-:W2:Y:S01]  /*7860*/  MUFU.EX2 R132, R138 ;  /* 0x0000008a00847308 */ /* 0x000ea20000000800 */
[----:B------:R-:W-:Y:S01]  /*7870*/  LDSM.16.MT88.4 R28, [R211+0x13000] ;  /* 0x01300000d31c783b */ /* 0x000fe20000004200 */
[----:B------:R-:W-:Y:S01]  /*7880*/  @!P1 FMUL R239, R239, 0.5 ;  /* 0x3f000000efef9820 */ /* 0x000fe20000400000 */
[----:B----4-:R-:W-:Y:S01]  /*7890*/  @!P6 FMUL R62, R62, R62 ;  /* 0x0000003e3e3ee220 */ /* 0x010fe20000400000 */
[C---:B------:R-:W-:Y:S01]  /*78a0*/  HMMA.16816.F32.BF16 R92, R24.reuse, R14, R92 ;  /* 0x0000000e185c723c */ /* 0x040fe2000004185c */
[----:B------:R-:W4:Y:S03]  /*78b0*/  LDSM.16.MT88.4 R12, [R215+0xf800] ;  /* 0x00f80000d70c783b */ /* 0x000f260000004200 */
[----:B------:R-:W-:Y:S01]  /*78c0*/  @!P2 FMUL R64, R64, 0.5 ;  /* 0x3f0000004040a820 */ /* 0x000fe20000400000 */
[----:B------:R-:W1:Y:S01]  /*78d0*/  MUFU.EX2 R133, R136 ;  /* 0x0000008800857308 */ /* 0x000e620000000800 */
[----:B------:R-:W-:Y:S01]  /*78e0*/  HMMA.16816.F32.BF16 R84, R24, R22, R84 ;  /* 0x000000161854723c */ /* 0x000fe20000041854 */
[----:B------:R-:W-:Y:S06]  /*78f0*/  LDSM.16.MT88.4 R20, [R212+0xf800] ;  /* 0x00f80000d414783b */ /* 0x000fec0000004200 */
[----:B------:R-:W5:Y:S01]  /*7900*/  MUFU.EX2 R64, R64 ;  /* 0x0000004000407308 */ /* 0x000f620000000800 */
[----:B--2---:R-:W-:-:S07]  /*7910*/  @!P4 FMUL R132, R132, R132 ;  /* 0x000000848484c220 */ /* 0x004fce0000400000 */
[----:B------:R-:W2:Y:S01]  /*7920*/  MUFU.EX2 R239, R239 ;  /* 0x000000ef00ef7308 */ /* 0x000ea20000000800 */
[----:B-1----:R-:W-:Y:S01]  /*7930*/  @!P3 FMUL R133, R133, R133 ;  /* 0x000000858585b220 */ /* 0x002fe20000400000 */
[----:B------:R-:W-:Y:S01]  /*7940*/  HMMA.16816.F32.BF16 R104, R24, R4, R104 ;  /* 0x000000041868723c */ /* 0x000fe20000041868 */
[----:B-----5:R-:W-:-:S05]  /*7950*/  @!P2 FMUL R64, R64, R64 ;  /* 0x000000404040a220 */ /* 0x020fca0000400000 */
[C---:B------:R-:W-:Y:S01]  /*7960*/  HMMA.16816.F32.BF16 R108, R24.reuse, R6, R108 ;  /* 0x00000006186c723c */ /* 0x040fe2000004186c */
[----:B------:R-:W-:Y:S01]  /*7970*/  F2FP.BF16.F32.PACK_AB R4, R134, R135 ;  /* 0x000000878604723e */ /* 0x000fe200000010ff */
[----:B------:R-:W-:Y:S01]  /*7980*/  FADD R135, R135, R146 ;  /* 0x0000009287877221 */ /* 0x000fe20000000000 */
[----:B------:R-:W-:Y:S01]  /*7990*/  F2FP.BF16.F32.PACK_AB R5, R133, R132 ;  /* 0x000000848505723e */ /* 0x000fe200000010ff */
[----:B------:R-:W-:Y:S02]  /*79a0*/  FADD R132, R132, R149 ;  /* 0x0000009584847221 */ /* 0x000fe40000000000 */
[C---:B------:R-:W-:Y:S01]  /*79b0*/  HMMA.16816.F32.BF16 R124, R24.reuse, R8, R124 ;  /* 0x00000008187c723c */ /* 0x040fe2000004187c */
[----:B--2---:R-:W-:Y:S01]  /*79c0*/  @!P1 FMUL R239, R239, R239 ;  /* 0x000000efefef9220 */ /* 0x004fe20000400000 */
[----:B------:R-:W-:Y:S01]  /*79d0*/  F2FP.BF16.F32.PACK_AB R6, R241, R62 ;  /* 0x0000003ef106723e */ /* 0x000fe200000010ff */
[----:B------:R-:W-:Y:S01]  /*79e0*/  FADD R135, R134, R135 ;  /* 0x0000008786877221 */ /* 0x000fe20000000000 */
[----:B------:R-:W-:Y:S01]  /*79f0*/  ISETP.GT.AND P1, PT, R37, R224, PT ;  /* 0x000000e02500720c */ /* 0x000fe20003f24270 */
[----:B------:R-:W-:Y:S01]  /*7a00*/  FADD R133, R133, R132 ;  /* 0x0000008485857221 */ /* 0x000fe20000000000 */
[----:B------:R-:W-:Y:S01]  /*7a10*/  F2FP.BF16.F32.PACK_AB R7, R239, R64 ;  /* 0x00000040ef07723e */ /* 0x000fe200000010ff */
[----:B------:R-:W-:Y:S01]  /*7a20*/  HMMA.16816.F32.BF16 R96, R24, R10, R96 ;  /* 0x0000000a1860723c */ /* 0x000fe20000041860 */
[----:B------:R-:W1:Y:S01]  /*7a30*/  LDSM.16.MT88.4 R8, [R213+0xf800] ;  /* 0x00f80000d508783b */ /* 0x000e620000004200 */
[----:B------:R-:W-:Y:S01]  /*7a40*/  FADD R62, R62, R135 ;  /* 0x000000873e3e7221 */ /* 0x000fe20000000000 */
[----:B------:R-:W-:-:S03]  /*7a50*/  FADD R64, R64, R133 ;  /* 0x0000008540407221 */ /* 0x000fc60000000000 */
[----:B---3--:R-:W-:Y:S01]  /*7a60*/  HMMA.16816.F32.BF16 R100, R24, R16, R100 ;  /* 0x000000101864723c */ /* 0x008fe20000041864 */
[----:B------:R-:W-:Y:S01]  /*7a70*/  FADD R241, R241, R62 ;  /* 0x0000003ef1f17221 */ /* 0x000fe20000000000 */
[----:B------:R-:W-:-:S04]  /*7a80*/  FADD R239, R239, R64 ;  /* 0x00000040efef7221 */ /* 0x000fc80000000000 */
[----:B------:R-:W-:Y:S01]  /*7a90*/  HMMA.16816.F32.BF16 R120, R24, R18, R120 ;  /* 0x000000121878723c */ /* 0x000fe20000041878 */
[----:B------:R-:W2:Y:S05]  /*7aa0*/  LDSM.16.MT88.4 R16, [R211+0xf800] ;  /* 0x00f80000d310783b */ /* 0x000eaa0000004200 */
[C---:B----4-:R-:W-:Y:S06]  /*7ab0*/  HMMA.16816.F32.BF16 R128, R4.reuse, R12, R128 ;  /* 0x0000000c0480723c */ /* 0x050fec0000041880 */
[----:B------:R-:W-:Y:S01]  /*7ac0*/  HMMA.16816.F32.BF16 R68, R4, R14, R68 ;  /* 0x0000000e0444723c */ /* 0x000fe20000041844 */
[----:B------:R-:W3:Y:S05]  /*7ad0*/  LDSM.16.MT88.4 R12, [R215+0x13800] ;  /* 0x01380000d70c783b */ /* 0x000eea0000004200 */
[C---:B------:R-:W-:Y:S06]  /*7ae0*/  HMMA.16816.F32.BF16 R112, R24.reuse, R28, R112 ;  /* 0x0000001c1870723c */ /* 0x040fec0000041870 */
[----:B------:R-:W-:Y:S06]  /*7af0*/  HMMA.16816.F32.BF16 R116, R24, R30, R116 ;  /* 0x0000001e1874723c */ /* 0x000fec0000041874 */
[C---:B-1----:R-:W-:Y:S06]  /*7b00*/  HMMA.16816.F32.BF16 R72, R4.reuse, R8, R72 ;  /* 0x000000080448723c */ /* 0x042fec0000041848 */
[C---:B------:R-:W-:Y:S01]  /*7b10*/  HMMA.16816.F32.BF16 R76, R4.reuse, R10, R76 ;  /* 0x0000000a044c723c */ /* 0x040fe2000004184c */
[----:B------:R-:W1:Y:S05]  /*7b20*/  LDSM.16.MT88.4 R8, [R213+0x13800] ;  /* 0x01380000d508783b */ /* 0x000e6a0000004200 */
[C---:B--2---:R-:W-:Y:S06]  /*7b30*/  HMMA.16816.F32.BF16 R88, R4.reuse, R16, R88 ;  /* 0x000000100458723c */ /* 0x044fec0000041858 */
[C---:B------:R-:W-:Y:S01]  /*7b40*/  HMMA.16816.F32.BF16 R92, R4.reuse, R18, R92 ;  /* 0x00000012045c723c */ /* 0x040fe2000004185c */
[----:B------:R-:W2:Y:S05]  /*7b50*/  LDSM.16.MT88.4 R16, [R212+0x13800] ;  /* 0x01380000d410783b */ /* 0x000eaa0000004200 */
[C---:B---3--:R-:W-:Y:S06]  /*7b60*/  HMMA.16816.F32.BF16 R124, R4.reuse, R12, R124 ;  /* 0x0000000c047c723c */ /* 0x048fec000004187c */
[C---:B------:R-:W-:Y:S01]  /*7b70*/  HMMA.16816.F32.BF16 R96, R4.reuse, R14, R96 ;  /* 0x0000000e0460723c */ /* 0x040fe20000041860 */
[----:B------:R-:W3:Y:S05]  /*7b80*/  LDSM.16.MT88.4 R12, [R211+0x13800] ;  /* 0x01380000d30c783b */ /* 0x000eea0000004200 */
[C---:B------:R-:W-:Y:S06]  /*7b90*/  HMMA.16816.F32.BF16 R80, R4.reuse, R20, R80 ;  /* 0x000000140450723c */ /* 0x040fec0000041850 */
[C---:B------:R-:W-:Y:S06]  /*7ba0*/  HMMA.16816.F32.BF16 R84, R4.reuse, R22, R84 ;  /* 0x000000160454723c */ /* 0x040fec0000041854 */
[C---:B-1----:R-:W-:Y:S06]  /*7bb0*/  HMMA.16816.F32.BF16 R100, R4.reuse, R8, R100 ;  /* 0x000000080464723c */ /* 0x042fec0000041864 */
[C---:B------:R-:W-:Y:S06]  /*7bc0*/  HMMA.16816.F32.BF16 R120, R4.reuse, R10, R120 ;  /* 0x0000000a0478723c */ /* 0x040fec0000041878 */
[C---:B--2---:R-:W-:Y:S06]  /*7bd0*/  HMMA.16816.F32.BF16 R104, R4.reuse, R16, R104 ;  /* 0x000000100468723c */ /* 0x044fec0000041868 */
[C---:B------:R-:W-:Y:S06]  /*7be0*/  HMMA.16816.F32.BF16 R108, R4.reuse, R18, R108 ;  /* 0x00000012046c723c */ /* 0x040fec000004186c */
[C---:B---3--:R-:W-:Y:S06]  /*7bf0*/  HMMA.16816.F32.BF16 R112, R4.reuse, R12, R112 ;  /* 0x0000000c0470723c */ /* 0x048fec0000041870 */
[----:B------:R-:W-:Y:S01]  /*7c00*/  HMMA.16816.F32.BF16 R116, R4, R14, R116 ;  /* 0x0000000e0474723c */ /* 0x000fe20000041874 */
[----:B------:R-:W-:-:S08]  /*7c10*/  NOP ;  /* 0x0000000000007918 */ /* 0x000fd00000000000 */
[----:B------:R-:W-:-:S15]  /*7c20*/  @!P1 BRA `(.L_x_895) ;  /* 0x0000004c00a49947 */ /* 0x000fde0003800000 */
        /* <DEDUP_REMOVED lines=13> */
.L_x_899:
        /* <DEDUP_REMOVED lines=66> */
.L_x_896:
        /* <DEDUP_REMOVED lines=29> */
[----:B------:R-:W-:Y:S01]  /*82f0*/  ISETP.GT.AND P1, PT, R237, R224, PT ;  /* 0x000000e0ed00720c */ /* 0x000fe20003f24270 */
        /* <DEDUP_REMOVED lines=279> */
.L_x_898:
        /* <DEDUP_REMOVED lines=36> */
.L_x_897:
        /* <DEDUP_REMOVED lines=791> */
[----:B------:R-:W-:Y:S05]  /*c820*/  ISETP.GT.AND P1, PT, R237, R224, PT ;  /* 0x000000e0ed00720c */ /* 0x000fea0003f24270 */
        /* <DEDUP_REMOVED lines=41> */
.L_x_895:
[----:B------:R-:W1:Y:S01]  /*cac0*/  SHFL.BFLY PT, R2, R241, 0x2, 0x1f ;  /* 0x0c401f00f1027f89 */ /* 0x000e6200000e0000 */
[----:B------:R-:W-:Y:S01]  /*cad0*/  BSSY B2, `(.L_x_900) ;  /* 0x0000023000027945 */ /* 0x000fe20003800000 */
[----:B------:R-:W-:Y:S02]  /*cae0*/  MOV R3, 0x3f800000 ;  /* 0x3f80000000037802 */ /* 0x000fe40000000f00 */
[----:B------:R-:W2:Y:S01]  /*caf0*/  SHFL.BFLY PT, R0, R239, 0x2, 0x1f ;  /* 0x0c401f00ef007f89 */ /* 0x000ea200000e0000 */
[----:B------:R-:W-:Y:S01]  /*cb00*/  MOV R4, 0x3f800000 ;  /* 0x3f80000000047802 */ /* 0x000fe20000000f00 */
[----:B-1----:R-:W-:Y:S01]  /*cb10*/  FADD R5, R2, R241 ;  /* 0x000000f102057221 */ /* 0x002fe20000000000 */
[----:B------:R-:W-:Y:S01]  /*cb20*/  MOV R2, 0xff800000 ;  /* 0xff80000000027802 */ /* 0x000fe20000000f00 */
[----:B--2---:R-:W-:-:S03]  /*cb30*/  FADD R15, R0, R239 ;  /* 0x000000ef000f7221 */ /* 0x004fc60000000000 */
[----:B------:R-:W1:Y:S01]  /*cb40*/  SHFL.BFLY PT, R8, R5, 0x1, 0x1f ;  /* 0x0c201f0005087f89 */ /* 0x000e6200000e0000 */
[----:B------:R-:W-:-:S03]  /*cb50*/  MOV R0, 0xff800000 ;  /* 0xff80000000007802 */ /* 0x000fc60000000f00 */
        /* <DEDUP_REMOVED lines=11> */
[----:B------:R-:W-:Y:S05]  /*cc10*/  CALL.REL.NOINC `($__internal_15_$__cuda_sm20_rcp_rn_f32_slowpath) ;  /* 0x0000001000687944 */ /* 0x000fea0003c00000 */
[----:B------:R-:W-:Y:S01]  /*cc20*/  MOV R4, R7 ;  /* 0x0000000700047202 */ /* 0x000fe20000000f00 */
[----:B------:R-:W-:Y:S05]  /*cc30*/  BRA `(.L_x_904) ;  /* 0x0000000000107947 */ /* 0x000fea0003800000 */
.L_x_903:
[----:B------:R-:W1:Y:S02]  /*cc40*/  MUFU.RCP R5, R8 ;  /* 0x0000000800057308 */ /* 0x000e640000001000 */
[----:B-1----:R-:W-:-:S04]  /*cc50*/  FFMA R0, R8, R5, -1 ;  /* 0xbf80000008007423 */ /* 0x002fc80000000005 */
[----:B------:R-:W-:-:S04]  /*cc60*/  FADD.FTZ R0, -R0, -RZ ;  /* 0x800000ff00007221 */ /* 0x000fc80000010100 */
[----:B------:R-:W-:-:S07]  /*cc70*/  FFMA R4, R5, R0, R5 ;  /* 0x0000000005047223 */ /* 0x000fce0000000005 */
.L_x_904:
[----:B------:R-:W-:Y:S05]  /*cc80*/  BSYNC B1 ;  /* 0x0000000000017941 */ /* 0x000fea0003800000 */
.L_x_902:
[----:B------:R-:W-:Y:S01]  /*cc90*/  FSETP.GEU.AND P0, PT, |R8|, 1.175494350822287508e-38, PT ;  /* 0x008000000800780b */ /* 0x000fe20003f0e200 */
[----:B------:R-:W-:-:S12]  /*cca0*/  ULDC UR4, c[0x0][0x2e8] ;  /* 0x0000ba0000047ab9 */ /* 0x000fd80000000800 */
[----:B------:R-:W-:-:S04]  /*ccb0*/  @!P0 FMUL R8, R8, 16777216 ;  /* 0x4b80000008088820 */ /* 0x000fc80000400000 */
[----:B------:R-:W1:Y:S02]  /*ccc0*/  MUFU.LG2 R0, R8 ;  /* 0x0000000800007308 */ /* 0x000e640000000c00 */
[----:B-1----:R-:W-:-:S04]  /*ccd0*/  @!P0 FADD R0, R0, -24 ;  /* 0xc1c0000000008421 */ /* 0x002fc80000000000 */
[----:B------:R-:W-:-:S04]  /*cce0*/  FMUL R0, R0, 0.69314718246459960938 ;  /* 0x3f31721800007820 */ /* 0x000fc80000400000 */
[----:B------:R-:W-:-:S07]  /*ccf0*/  FFMA R0, R145, UR4, R0 ;  /* 0x0000000491007c23 */ /* 0x000fce0008000000 */
.L_x_901:
[----:B------:R-:W-:Y:S05]  /*cd00*/  BSYNC B2 ;  /* 0x0000000000027941 */ /* 0x000fea0003800000 */
.L_x_900:
        /* <DEDUP_REMOVED lines=42> */
[----:B------:R-:W-:Y:S05]  /*cfb0*/  CALL.REL.NOINC `($__internal_15_$__cuda_sm20_rcp_rn_f32_slowpath) ;  /* 0x0000000c00807944 */ /* 0x000fea0003c00000 */
[----:B------:R-:W-:Y:S01]  /*cfc0*/  MOV R3, R7 ;  /* 0x0000000700037202 */ /* 0x000fe20000000f00 */
[----:B------:R-:W-:Y:S05]  /*cfd0*/  BRA `(.L_x_909) ;  /* 0x0000000000107947 */ /* 0x000fea0003800000 */
.L_x_908:
[----:B------:R-:W1:Y:S02]  /*cfe0*/  MUFU.RCP R3, R11 ;  /* 0x0000000b00037308 */ /* 0x000e640000001000 */
[----:B-1----:R-:W-:-:S04]  /*cff0*/  FFMA R2, R11, R3, -1 ;  /* 0xbf8000000b027423 */ /* 0x002fc80000000003 */
[----:B------:R-:W-:-:S04]  /*d000*/  FADD.FTZ R2, -R2, -RZ ;  /* 0x800000ff02027221 */ /* 0x000fc80000010100 */
[----:B------:R-:W-:-:S07]  /*d010*/  FFMA R3, R3, R2, R3 ;  /* 0x0000000203037223 */ /* 0x000fce0000000003 */
.L_x_909:
[----:B------:R-:W-:Y:S05]  /*d020*/  BSYNC B1 ;  /* 0x0000000000017941 */ /* 0x000fea0003800000 */
.L_x_907:
[----:B------:R-:W-:Y:S01]  /*d030*/  FSETP.GEU.AND P0, PT, |R11|, 1.175494350822287508e-38, PT ;  /* 0x008000000b00780b */ /* 0x000fe20003f0e200 */
[----:B------:R-:W-:-:S12]  /*d040*/  ULDC UR4, c[0x0][0x2e8] ;  /* 0x0000ba0000047ab9 */ /* 0x000fd80000000800 */
[----:B------:R-:W-:-:S04]  /*d050*/  @!P0 FMUL R11, R11, 16777216 ;  /* 0x4b8000000b0b8820 */ /* 0x000fc80000400000 */
[----:B------:R-:W1:Y:S02]  /*d060*/  MUFU.LG2 R5, R11 ;  /* 0x0000000b00057308 */ /* 0x000e640000000c00 */
[----:B-1----:R-:W-:-:S04]  /*d070*/  @!P0 FADD R5, R5, -24 ;  /* 0xc1c0000005058421 */ /* 0x002fc80000000000 */
[----:B------:R-:W-:-:S04]  /*d080*/  FMUL R5, R5, 0.69314718246459960938 ;  /* 0x3f31721805057820 */ /* 0x000fc80000400000 */
[----:B------:R-:W-:-:S07]  /*d090*/  FFMA R2, R144, UR4, R5 ;  /* 0x0000000490027c23 */ /* 0x000fce0008000005 */
.L_x_906:
[----:B------:R-:W-:Y:S05]  /*d0a0*/  BSYNC B2 ;  /* 0x0000000000027941 */ /* 0x000fea0003800000 */
.L_x_905:
[----:B------:R-:W1:Y:S01]  /*d0b0*/  S2R R4, SR_TID.X ;  /* 0x0000000000047919 */ /* 0x000e620000002100 */
[----:B------:R-:W-:Y:S01]  /*d0c0*/  LEA.HI R6, R228, R228, RZ, 0x1 ;  /* 0x000000e4e4067211 */ /* 0x000fe200078f08ff */
[----:B------:R-:W2:Y:S01]  /*d0d0*/  S2UR UR6, SR_CgaCtaId ;  /* 0x00000000000679c3 */ /* 0x000ea20000008800 */
[----:B------:R-:W-:Y:S01]  /*d0e0*/  SHF.L.U32 R9, R223, 0x6, RZ ;  /* 0x00000006df097819 */ /* 0x000fe200000006ff */
[C---:B------:R-:W-:Y:S01]  /*d0f0*/  FMUL R131, R3.reuse, R131 ;  /* 0x0000008303837220 */ /* 0x040fe20000400000 */
[----:B------:R-:W-:Y:S01]  /*d100*/  FMUL R130, R3, R130 ;  /* 0x0000008203827220 */ /* 0x000fe20000400000 */
[----:B------:R-:W-:Y:S01]  /*d110*/  IMAD.SHL.U32 R10, R6, 0x4, RZ ;  /* 0x00000004060a7824 */ /* 0x000fe200078e00ff */
[----:B------:R-:W-:Y:S01]  /*d120*/  LOP3.LUT R9, R9, 0x1c0, RZ, 0xc0, !PT ;  /* 0x000001c009097812 */ /* 0x000fe200078ec0ff */
[C---:B------:R-:W-:Y:S01]  /*d130*/  FMUL R71, R3.reuse, R71 ;  /* 0x0000004703477220 */ /* 0x040fe20000400000 */
[C---:B------:R-:W-:Y:S01]  /*d140*/  FMUL R70, R3.reuse, R70 ;  /* 0x0000004603467220 */ /* 0x040fe20000400000 */
[----:B------:R-:W-:Y:S01]  /*d150*/  FMUL R75, R3, R75 ;  /* 0x0000004b034b7220 */ /* 0x000fe20000400000 */
[----:B------:R-:W-:Y:S01]  /*d160*/  LOP3.LUT R10, R9, 0x38, R10, 0xf8, !PT ;  /* 0x00000038090a7812 */ /* 0x000fe200078ef80a */
[C---:B------:R-:W-:Y:S01]  /*d170*/  FMUL R74, R3.reuse, R74 ;  /* 0x0000004a034a7220 */ /* 0x040fe20000400000 */
[----:B------:R-:W-:Y:S01]  /*d180*/  SHF.R.U32.HI R9, RZ, 0x3, R9 ;  /* 0x00000003ff097819 */ /* 0x000fe20000011609 */
[C---:B------:R-:W-:Y:S01]  /*d190*/  FMUL R79, R3.reuse, R79 ;  /* 0x0000004f034f7220 */ /* 0x040fe20000400000 */
[C---:B------:R-:W-:Y:S01]  /*d1a0*/  FMUL R78, R3.reuse, R78 ;  /* 0x0000004e034e7220 */ /* 0x040fe20000400000 */
[C---:B------:R-:W-:Y:S01]  /*d1b0*/  FMUL R83, R3.reuse, R83 ;  /* 0x0000005303537220 */ /* 0x040fe20000400000 */
[----:B------:R-:W-:Y:S01]  /*d1c0*/  LOP3.LUT R9, R10, R9, RZ, 0x3c, !PT ;  /* 0x000000090a097212 */ /* 0x000fe200078e3cff */
        /* <DEDUP_REMOVED lines=14> */
[----:B-1----:R-:W-:Y:S01]  /*d2b0*/  SHF.R.S32.HI R5, RZ, 0x1f, R4 ;  /* 0x0000001fff057819 */ /* 0x002fe20000011404 */
[C---:B------:R-:W-:Y:S01]  /*d2c0*/  FMUL R122, R3.reuse, R122 ;  /* 0x0000007a037a7220 */ /* 0x040fe20000400000 */
[C---:B------:R-:W-:Y:S01]  /*d2d0*/  FMUL R107, R3.reuse, R107 ;  /* 0x0000006b036b7220 */ /* 0x040fe20000400000 */
[----:B------:R-:W-:Y:S01]  /*d2e0*/  FMUL R106, R3, R106 ;  /* 0x0000006a036a7220 */ /* 0x000fe20000400000 */
[-C--:B------:R-:W-:Y:S01]  /*d2f0*/  LEA.HI R8, R5, R4.reuse, RZ, 0x2 ;  /* 0x0000000405087211 */ /* 0x080fe200078f10ff */
[----:B------:R-:W-:Y:S01]  /*d300*/  FMUL R111, R3, R111 ;  /* 0x0000006f036f7220 */ /* 0x000fe20000400000 */
[----:B------:R-:W-:Y:S01]  /*d310*/  LEA.HI R5, R5, R4, RZ, 0x5 ;  /* 0x0000000405057211 */ /* 0x000fe200078f28ff */
[C---:B------:R-:W-:Y:S01]  /*d320*/  FMUL R110, R3.reuse, R110 ;  /* 0x0000006e036e7220 */ /* 0x040fe20000400000 */
[--C-:B------:R-:W-:Y:S01]  /*d330*/  SHF.R.S32.HI R7, RZ, 0x2, R8.reuse ;  /* 0x00000002ff077819 */ /* 0x100fe20000011408 */
[C---:B------:R-:W-:Y:S01]  /*d340*/  FMUL R115, R3.reuse, R115 ;  /* 0x0000007303737220 */ /* 0x040fe20000400000 */
[----:B------:R-:W-:Y:S01]  /*d350*/  SHF.R.S32.HI R12, RZ, 0x1f, R8 ;  /* 0x0000001fff0c7819 */ /* 0x000fe20000011408 */
[C---:B------:R-:W-:Y:S01]  /*d360*/  FMUL R114, R3.reuse, R114 ;  /* 0x0000007203727220 */ /* 0x040fe20000400000 */
[C---:B------:R-:W-:Y:S01]  /*d370*/  FMUL R119, R3.reuse, R119 ;  /* 0x0000007703777220 */ /* 0x040fe20000400000 */
[----:B------:R-:W-:Y:S01]  /*d380*/  FMUL R118, R3, R118 ;  /* 0x0000007603767220 */ /* 0x000fe20000400000 */
[----:B------:R-:W-:Y:S01]  /*d390*/  LEA.HI R11, R12, R7, RZ, 0x3 ;  /* 0x000000070c0b7211 */ /* 0x000fe200078f18ff */
[----:B------:R-:W-:Y:S01]  /*d3a0*/  UMOV UR4, 0x400 ;  /* 0x0000040000047882 */ /* 0x000fe20000000000 */
[----:B------:R-:W-:Y:S01]  /*d3b0*/  LOP3.LUT R3, R5, 0xffffffe0, RZ, 0xc0, !PT ;  /* 0xffffffe005037812 */ /* 0x000fe200078ec0ff */
[----:B--2---:R-:W-:Y:S01]  /*d3c0*/  ULEA UR6, UR6, UR4, 0x18 ;  /* 0x0000000406067291 */ /* 0x004fe2000f8ec03f */
[----:B------:R-:W-:Y:S01]  /*d3d0*/  LOP3.LUT R10, R11, 0xfffffff8, RZ, 0xc0, !PT ;  /* 0xfffffff80b0a7812 */ /* 0x000fe200078ec0ff */
[----:B------:R-:W-:Y:S01]  /*d3e0*/  BAR.SYNC.DEFER_BLOCKING 0x0 ;  /* 0x0000000000007b1d */ /* 0x000fe20000010000 */
[----:B------:R-:W-:Y:S01]  /*d3f0*/  LOP3.LUT R13, R6, 0xffffffe, RZ, 0xc0, !PT ;  /* 0x0ffffffe060d7812 */ /* 0x000fe200078ec0ff */
[----:B------:R-:W-:Y:S01]  /*d400*/  IMAD.IADD R3, R4, 0x1, -R3 ;  /* 0x0000000104037824 */ /* 0x000fe200078e0a03 */
[----:B------:R-:W-:Y:S01]  /*d410*/  IADD3 R10, R7, -R10, RZ ;  /* 0x8000000a070a7210 */ /* 0x000fe20007ffe0ff */
[----:B------:R-:W-:Y:S01]  /*d420*/  IMAD.MOV R17, RZ, RZ, -R231 ;  /* 0x000000ffff117224 */ /* 0x000fe200078e0ae7 */
[----:B------:R-:W-:Y:S01]  /*d430*/  LOP3.LUT R11, R8, 0x1ffffffc, RZ, 0xc0, !PT ;  /* 0x1ffffffc080b7812 */ /* 0x000fe200078ec0ff */
[----:B------:R-:W-:Y:S01]  /*d440*/  IMAD.IADD R8, R228, 0x1, -R13 ;  /* 0x00000001e4087824 */ /* 0x000fe200078e0a0d */
[----:B------:R-:W-:Y:S01]  /*d450*/  SHF.R.S32.HI R6, RZ, 0x5, R5 ;  /* 0x00000005ff067819 */ /* 0x000fe20000011405 */
[----:B------:R-:W1:Y:S01]  /*d460*/  S2R R12, SR_CTAID.Y ;  /* 0x00000000000c7919 */ /* 0x000e620000002600 */
[----:B------:R-:W-:Y:S01]  /*d470*/  SHF.L.U32 R5, R10, 0x6, RZ ;  /* 0x000000060a057819 */ /* 0x000fe200000006ff */
[----:B------:R-:W-:Y:S01]  /*d480*/  IMAD R9, R8, 0x4, R9 ;  /* 0x0000000408097824 */ /* 0x000fe200078e0209 */
[----:B------:R-:W-:Y:S01]  /*d490*/  IADD3 R11, -R11, R4, RZ ;  /* 0x000000040b0b7210 */ /* 0x000fe20007ffe1ff */
[----:B------:R-:W2:Y:S01]  /*d4a0*/  S2UR UR4, SR_CTAID.Z ;  /* 0x00000000000479c3 */ /* 0x000ea20000002700 */
[----:B------:R-:W-:Y:S01]  /*d4b0*/  LOP3.LUT R4, R10, 0x1, RZ, 0xc0, !PT ;  /* 0x000000010a047812 */ /* 0x000fe200078ec0ff */
[----:B------:R-:W-:Y:S01]  /*d4c0*/  BSSY B0, `(.L_x_910) ;  /* 0x0000056000007945 */ /* 0x000fe20003800000 */
[----:B------:R-:W-:-:S02]  /*d4d0*/  SHF.R.S32.HI R7, RZ, 0x1f, R6 ;  /* 0x0000001fff077819 */ /* 0x000fc40000011406 */
[----:B------:R-:W-:Y:S02]  /*d4e0*/  LOP3.LUT R5, R5, 0x1c0, RZ, 0xc0, !PT ;  /* 0x000001c005057812 */ /* 0x000fe400078ec0ff */
[----:B------:R-:W-:Y:S01]  /*d4f0*/  ISETP.NE.U32.AND P0, PT, R4, 0x1, PT ;  /* 0x000000010400780c */ /* 0x000fe20003f05070 */
[----:B------:R-:W2:Y:S01]  /*d500*/  LDC R14, c[0x0][0x270] ;  /* 0x00009c00ff0e7b82 */ /* 0x000ea20000000800 */
[----:B------:R-:W-:Y:S02]  /*d510*/  LEA R11, R6, R11, 0x9 ;  /* 0x0000000b060b7211 */ /* 0x000fe400078e48ff */
[----:B------:R-:W-:Y:S02]  /*d520*/  LEA.HI R7, R7, R6, RZ, 0x2 ;  /* 0x0000000607077211 */ /* 0x000fe400078f10ff */
[----:B------:R-:W-:Y:S01]  /*d530*/  LEA.HI R8, R5, R5, RZ, 0x1d ;  /* 0x0000000505087211 */ /* 0x000fe200078fe8ff */
[----:B------:R-:W-:Y:S01]  /*d540*/  IMAD.MOV.U32 R5, RZ, RZ, 0x80 ;  /* 0x00000080ff057424 */ /* 0x000fe200078e00ff */
[----:B------:R-:W-:Y:S01]  /*d550*/  SHF.R.S32.HI R4, RZ, 0x1f, R3 ;  /* 0x0000001fff047819 */ /* 0x000fe20000011403 */
[----:B------:R-:W3:Y:S01]  /*d560*/  S2UR UR5, SR_CTAID.X ;  /* 0x00000000000579c3 */ /* 0x000ee20000002500 */
[----:B------:R-:W-:Y:S01]  /*d570*/  LOP3.LUT R7, R7, 0xffffffc, RZ, 0xc0, !PT ;  /* 0x0ffffffc07077812 */ /* 0x000fe200078ec0ff */
[----:B------:R-:W-:Y:S01]  /*d580*/  IMAD.U32 R8, R11, 0x2, R8 ;  /* 0x000000020b087824 */ /* 0x000fe200078e0008 */
[----:B------:R-:W-:-:S02]  /*d590*/  LEA.HI R4, R4, R3, RZ, 0x2 ;  /* 0x0000000304047211 */ /* 0x000fc400078f10ff */
[----:B------:R-:W-:Y:S02]  /*d5a0*/  LOP3.LUT P3, RZ, R3, 0x3, RZ, 0xc0, !PT ;  /* 0x0000000303ff7812 */ /* 0x000fe4000786c0ff */
[----:B------:R-:W-:Y:S02]  /*d5b0*/  IADD3 R7, -R7, R6, RZ ;  /* 0x0000000607077210 */ /* 0x000fe40007ffe1ff */
[----:B------:R-:W-:Y:S01]  /*d5c0*/  SHF.R.S32.HI R6, RZ, 0x2, R4 ;  /* 0x00000002ff067819 */ /* 0x000fe20000011404 */
[----:B------:R-:W-:Y:S01]  /*d5d0*/  IMAD.MOV.U32 R4, RZ, RZ, 0x40 ;  /* 0x00000040ff047424 */ /* 0x000fe200078e00ff */
[----:B------:R-:W-:Y:S02]  /*d5e0*/  LEA R8, R8, UR6, 0x2 ;  /* 0x0000000608087c11 */ /* 0x000fe4000f8e10ff */
[----:B------:R-:W-:Y:S01]  /*d5f0*/  R2P PR, R10, 0x6 ;  /* 0x000000060a007804 */ /* 0x000fe20000000000 */
[----:B------:R-:W-:Y:S01]  /*d600*/  IMAD R7, R7, 0x10, R6 ;  /* 0x0000001007077824 */ /* 0x000fe200078e0206 */
[C---:B------:R-:W-:Y:S01]  /*d610*/  IADD3 R3, R8.reuse, -0x20, RZ ;  /* 0xffffffe008037810 */ /* 0x040fe20007ffe0ff */
[----:B------:R-:W-:Y:S01]  /*d620*/  STS.64 [R8], R128 ;  /* 0x0000008008007388 */ /* 0x000fe20000000a00 */
[----:B------:R-:W-:Y:S01]  /*d630*/  @P0 IADD3 R3, R8, 0x20, RZ ;  /* 0x0000002008030810 */ /* 0x000fe20007ffe0ff */
[----:B--2---:R-:W-:Y:S01]  /*d640*/  IMAD R17, R14, R17, UR4 ;  /* 0x000000040e117e24 */ /* 0x004fe2000f8e0211 */
[----:B------:R-:W-:Y:S01]  /*d650*/  SEL R4, R4, 0xffffffc0, !P1 ;  /* 0xffffffc004047807 */ /* 0x000fe20004800000 */
[----:B------:R-:W-:Y:S01]  /*d660*/  STS.64 [R8+0x800], R130 ;  /* 0x0008008208007388 */ /* 0x000fe20000000a00 */
[----:B------:R-:W-:-:S02]  /*d670*/  SEL R11, R5, 0xffffff80, !P2 ;  /* 0xffffff80050b7807 */ /* 0x000fc40005000000 */
[----:B------:R-:W-:Y:S01]  /*d680*/  IADD3 R6, R8, R4, RZ ;  /* 0x0000000408067210 */ /* 0x000fe20007ffe0ff */
[--C-:B------:R-:W-:Y:S01]  /*d690*/  IMAD.IADD R10, R4, 0x1, R3.reuse ;  /* 0x00000001040a7824 */ /* 0x100fe200078e0203 */
[-C--:B------:R-:W-:Y:S01]  /*d6a0*/  IADD3 R13, R8, R11.reuse, RZ ;  /* 0x0000000b080d7210 */ /* 0x080fe20007ffe0ff */
[----:B------:R-:W1:Y:S01]  /*d6b0*/  LDC.64 R4, c[0x0][0x2c0] ;  /* 0x0000b000ff047b82 */ /* 0x000e620000000a00 */
[----:B------:R-:W-:Y:S01]  /*d6c0*/  IMAD.IADD R16, R11, 0x1, R3 ;  /* 0x000000010b107824 */ /* 0x000fe200078e0203 */
[----:B------:R2:W-:Y:S01]  /*d6d0*/  STS.64 [R3], R68 ;  /* 0x0000004403007388 */ /* 0x0005e20000000a00 */
[-C--:B------:R-:W-:Y:S01]  /*d6e0*/  IADD3 R15, R6, R11.reuse, RZ ;  /* 0x0000000b060f7210 */ /* 0x080fe20007ffe0ff */
[----:B---3--:R-:W-:Y:S01]  /*d6f0*/  USHF.L.U32 UR5, UR5, 0x6, URZ ;  /* 0x0000000605057899 */ /* 0x008fe2000800063f */
[----:B------:R-:W-:Y:S01]  /*d700*/  IADD3 R11, R10, R11, RZ ;  /* 0x0000000b0a0b7210 */ /* 0x000fe20007ffe0ff */
[----:B------:R-:W-:Y:S01]  /*d710*/  STS.64 [R3+0x800], R70 ;  /* 0x0008004603007388 */ /* 0x000fe20000000a00 */
[----:B------:R-:W-:-:S03]  /*d720*/  SHF.L.U32 R228, R228, 0x2, RZ ;  /* 0x00000002e4e47819 */ /* 0x000fc600000006ff */
[----:B------:R-:W-:Y:S01]  /*d730*/  STS.64 [R6], R72 ;  /* 0x0000004806007388 */ /* 0x000fe20000000a00 */
[----:B------:R-:W-:-:S03]  /*d740*/  SHF.R.S32.HI R229, RZ, 0x1f, R228 ;  /* 0x0000001fffe57819 */ /* 0x000fc600000114e4 */
[----:B------:R-:W-:Y:S04]  /*d750*/  STS.64 [R6+0x800], R74 ;  /* 0x0008004a06007388 */ /* 0x000fe80000000a00 */
[----:B------:R-:W-:Y:S04]  /*d760*/  STS.64 [R10], R76 ;  /* 0x0000004c0a007388 */ /* 0x000fe80000000a00 */
[----:B------:R-:W-:Y:S01]  /*d770*/  STS.64 [R10+0x800], R78 ;  /* 0x0008004e0a007388 */ /* 0x000fe20000000a00 */
[----:B-1----:R-:W-:-:S03]  /*d780*/  IMAD R231, R12, R4, R231 ;  /* 0x000000040ce77224 */ /* 0x002fc600078e02e7 */
[----:B------:R-:W-:Y:S01]  /*d790*/  STS.64 [R13], R80 ;  /* 0x000000500d007388 */ /* 0x000fe20000000a00 */
[----:B------:R-:W-:Y:S01]  /*d7a0*/  IMAD R4, R231, R14, R17 ;  /* 0x0000000ee7047224 */ /* 0x000fe200078e0211 */
[----:B--2---:R-:W-:Y:S02]  /*d7b0*/  LEA R68, R9, UR6, 0x2 ;  /* 0x0000000609447c11 */ /* 0x004fe4000f8e10ff */
[----:B------:R-:W-:Y:S01]  /*d7c0*/  STS.64 [R13+0x800], R82 ;  /* 0x000800520d007388 */ /* 0x000fe20000000a00 */
[----:B------:R-:W-:-:S03]  /*d7d0*/  IMAD R4, R4, R5, UR5 ;  /* 0x0000000504047e24 */ /* 0x000fc6000f8e0205 */
[----:B------:R-:W-:Y:S04]  /*d7e0*/  STS.64 [R16], R84 ;  /* 0x0000005410007388 */ /* 0x000fe80000000a00 */
[----:B------:R-:W-:Y:S04]  /*d7f0*/  STS.64 [R16+0x800], R86 ;  /* 0x0008005610007388 */ /* 0x000fe80000000a00 */
[----:B------:R-:W-:Y:S04]  /*d800*/  STS.64 [R15], R88 ;  /* 0x000000580f007388 */ /* 0x000fe80000000a00 */
[----:B------:R-:W-:Y:S04]  /*d810*/  STS.64 [R15+0x800], R90 ;  /* 0x0008005a0f007388 */ /* 0x000fe80000000a00 */
[----:B------:R-:W-:Y:S04]  /*d820*/  STS.64 [R11], R92 ;  /* 0x0000005c0b007388 */ /* 0x000fe80000000a00 */
[----:B------:R-:W-:Y:S04]  /*d830*/  STS.64 [R11+0x800], R94 ;  /* 0x0008005e0b007388 */ /* 0x000fe80000000a00 */
[----:B------:R-:W-:Y:S04]  /*d840*/  STS.64 [R8+0x4000], R124 ;  /* 0x0040007c08007388 */ /* 0x000fe80000000a00 */
[----:B------:R-:W-:Y:S04]  /*d850*/  STS.64 [R8+0x4800], R126 ;  /* 0x0048007e08007388 */ /* 0x000fe80000000a00 */
[----:B------:R-:W-:Y:S04]  /*d860*/  STS.64 [R3+0x4000], R96 ;  /* 0x0040006003007388 */ /* 0x000fe80000000a00 */
[----:B------:R1:W-:Y:S04]  /*d870*/  STS.64 [R3+0x4800], R98 ;  /* 0x0048006203007388 */ /* 0x0003e80000000a00 */
[----:B------:R2:W-:Y:S04]  /*d880*/  STS.64 [R6+0x4000], R100 ;  /* 0x0040006406007388 */ /* 0x0005e80000000a00 */
[----:B------:R2:W-:Y:S04]  /*d890*/  STS.64 [R6+0x4800], R102 ;  /* 0x0048006606007388 */ /* 0x0005e80000000a00 */
[----:B------:R2:W-:Y:S04]  /*d8a0*/  STS.64 [R10+0x4000], R120 ;  /* 0x004000780a007388 */ /* 0x0005e80000000a00 */
[----:B------:R2:W-:Y:S04]  /*d8b0*/  STS.64 [R10+0x4800], R122 ;  /* 0x0048007a0a007388 */ /* 0x0005e80000000a00 */
[----:B------:R2:W-:Y:S04]  /*d8c0*/  STS.64 [R13+0x4000], R104 ;  /* 0x004000680d007388 */ /* 0x0005e80000000a00 */
[----:B------:R2:W-:Y:S01]  /*d8d0*/  STS.64 [R13+0x4800], R106 ;  /* 0x0048006a0d007388 */ /* 0x0005e20000000a00 */
[----:B-1----:R-:W-:-:S03]  /*d8e0*/  IADD3 R3, R223, 0x8, RZ ;  /* 0x00000008df037810 */ /* 0x002fc60007ffe0ff */
[----:B------:R2:W-:Y:S04]  /*d8f0*/  STS.64 [R16+0x4000], R108 ;  /* 0x0040006c10007388 */ /* 0x0005e80000000a00 */
[----:B------:R2:W-:Y:S04]  /*d900*/  STS.64 [R16+0x4800], R110 ;  /* 0x0048006e10007388 */ /* 0x0005e80000000a00 */
[----:B------:R2:W-:Y:S04]  /*d910*/  STS.64 [R15+0x4000], R112 ;  /* 0x004000700f007388 */ /* 0x0005e80000000a00 */
[----:B------:R2:W-:Y:S04]  /*d920*/  STS.64 [R15+0x4800], R114 ;  /* 0x004800720f007388 */ /* 0x0005e80000000a00 */
[----:B------:R2:W-:Y:S04]  /*d930*/  STS.64 [R11+0x4000], R116 ;  /* 0x004000740b007388 */ /* 0x0005e80000000a00 */
[----:B------:R2:W-:Y:S01]  /*d940*/  STS.64 [R11+0x4800], R118 ;  /* 0x004800760b007388 */ /* 0x0005e20000000a00 */
[----:B------:R-:W-:Y:S06]  /*d950*/  BAR.SYNC.DEFER_BLOCKING 0x0 ;  /* 0x0000000000007b1d */ /* 0x000fec0000010000 */
[----:B------:R-:W-:Y:S05]  /*d960*/  @P3 BRA `(.L_x_911) ;  /* 0x00000000002c3947 */ /* 0x000fea0003800000 */
[C---:B--2---:R-:W-:Y:S01]  /*d970*/  VIADD R11, R7.reuse, 0x8 ;  /* 0x00000008070b7836 */ /* 0x044fe20000000000 */
[----:B------:R-:W-:Y:S01]  /*d980*/  SHF.R.S32.HI R9, RZ, 0x1f, R7 ;  /* 0x0000001fff097819 */ /* 0x000fe20000011407 */
[----:B------:R-:W-:Y:S01]  /*d990*/  ULDC.64 UR4, c[0x0][0x2b8] ;  /* 0x0000ae0000047ab9 */ /* 0x000fe20000000a00 */
[C---:B------:R-:W-:Y:S02]  /*d9a0*/  IADD3 R5, P0, R4.reuse, R7, RZ ;  /* 0x0000000704057210 */ /* 0x040fe40007f1e0ff */
[-C--:B------:R-:W-:Y:S02]  /*d9b0*/  ISETP.GE.AND P2, PT, R7, R222.reuse, PT ;  /* 0x000000de0700720c */ /* 0x080fe40003f46270 */
[----:B------:R-:W-:Y:S02]  /*d9c0*/  ISETP.GE.AND P1, PT, R11, R222, PT ;  /* 0x000000de0b00720c */ /* 0x000fe40003f26270 */
[----:B------:R-:W-:Y:S02]  /*d9d0*/  LEA.HI.X.SX32 R6, R4, R9, 0x1, P0 ;  /* 0x0000000904067211 */ /* 0x000fe400000f0eff */
[----:B------:R-:W-:-:S04]  /*d9e0*/  LEA R8, P0, R5, UR4, 0x2 ;  /* 0x0000000405087c11 */ /* 0x000fc8000f8010ff */
[----:B------:R-:W-:-:S05]  /*d9f0*/  LEA.HI.X R9, R5, UR5, R6, 0x2, P0 ;  /* 0x0000000505097c11 */ /* 0x000fca00080f1406 */
[----:B------:R1:W-:Y:S04]  /*da00*/  @!P2 STG.E desc[UR12][R8.64], R0 ;  /* 0x000000000800a986 */ /* 0x0003e8000c10190c */
[----:B------:R1:W-:Y:S02]  /*da10*/  @!P1 STG.E desc[UR12][R8.64+0x20], R2 ;  /* 0x0000200208009986 */ /* 0x0003e4000c10190c */
.L_x_911:
[----:B------:R-:W-:Y:S05]  /*da20*/  BSYNC B0 ;  /* 0x0000000000007941 */ /* 0x000fea0003800000 */
.L_x_910:
[----:B------:R-:W3:Y:S01]  /*da30*/  LDS.128 R64, [R68] ;  /* 0x0000000044407984 */ /* 0x000ee20000000c00 */
[C---:B------:R-:W-:Y:S01]  /*da40*/  VIADD R5, R223.reuse, 0x10 ;  /* 0x00000010df057836 */ /* 0x040fe20000000000 */
[----:B------:R-:W-:Y:S01]  /*da50*/  ULDC UR4, c[0x0][0x2dc] ;  /* 0x0000b70000047ab9 */ /* 0x000fe20000000800 */
[----:B------:R-:W-:Y:S01]  /*da60*/  IMAD.WIDE R228, R223, 0x80, R228 ;  /* 0x00000080dfe47825 */ /* 0x000fe200078e02e4 */
[----:B------:R-:W4:Y:S01]  /*da70*/  LDS.128 R32, [R68+0x4000] ;  /* 0x0040000044207984 */ /* 0x000f220000000c00 */
[-C--:B------:R-:W-:Y:S02]  /*da80*/  ISETP.GE.AND P6, PT, R3, R222.reuse, PT ;  /* 0x000000de0300720c */ /* 0x080fe40003fc6270 */
[----:B-1----:R-:W-:Y:S01]  /*da90*/  IMAD R0, R4, UR4, RZ ;  /* 0x0000000404007c24 */ /* 0x002fe2000f8e02ff */
[----:B------:R-:W1:Y:S01]  /*daa0*/  LDS.128 R60, [R68+0x800] ;  /* 0x00080000443c7984 */ /* 0x000e620000000c00 */
[----:B------:R-:W-:Y:S01]  /*dab0*/  ISETP.GE.AND P5, PT, R5, R222, PT ;  /* 0x000000de0500720c */ /* 0x000fe20003fa6270 */
[C---:B------:R-:W-:Y:S01]  /*dac0*/  VIADD R3, R223.reuse, 0x18 ;  /* 0x00000018df037836 */ /* 0x040fe20000000000 */
[----:B------:R-:W-:Y:S01]  /*dad0*/  ULDC.64 UR4, c[0x0][0x288] ;  /* 0x0000a20000047ab9 */ /* 0x000fe20000000a00 */
[----:B------:R-:W5:Y:S01]  /*dae0*/  LDS.128 R56, [R68+0x1000] ;  /* 0x0010000044387984 */ /* 0x000f620000000c00 */
[C---:B------:R-:W-:Y:S01]  /*daf0*/  IADD3 R73, P0, R0.reuse, R228, RZ ;  /* 0x000000e400497210 */ /* 0x040fe20007f1e0ff */
[----:B------:R-:W-:Y:S01]  /*db00*/  VIADD R71, R223, 0x20 ;  /* 0x00000020df477836 */ /* 0x000fe20000000000 */
[-C--:B------:R-:W-:Y:S01]  /*db10*/  ISETP.GE.AND P4, PT, R3, R222.reuse, PT ;  /* 0x000000de0300720c */ /* 0x080fe20003f86270 */
[----:B------:R-:W2:Y:S01]  /*db20*/  LDS.128 R52, [R68+0x1800] ;  /* 0x0018000044347984 */ /* 0x000ea20000000c00 */
[----:B------:R-:W-:Y:S01]  /*db30*/  LEA.HI.X.SX32 R0, R0, R229, 0x1, P0 ;  /* 0x000000e500007211 */ /* 0x000fe200000f0eff */
[C---:B------:R-:W-:Y:S01]  /*db40*/  VIADD R69, R223.reuse, 0x28 ;  /* 0x00000028df457836 */ /* 0x040fe20000000000 */
[-C--:B------:R-:W-:Y:S01]  /*db50*/  ISETP.GE.AND P0, PT, R223, R222.reuse, PT ;  /* 0x000000dedf00720c */ /* 0x080fe20003f06270 */
[----:B------:R-:W1:Y:S01]  /*db60*/  LDS.128 R48, [R68+0x2000] ;  /* 0x0020000044307984 */ /* 0x000e620000000c00 */
[----:B------:R-:W-:Y:S01]  /*db70*/  LEA R70, P1, R73, UR4, 0x2 ;  /* 0x0000000449467c11 */ /* 0x000fe2000f8210ff */
[----:B------:R-:W-:Y:S01]  /*db80*/  VIADD R3, R223, 0x30 ;  /* 0x00000030df037836 */ /* 0x000fe20000000000 */
[-C--:B------:R-:W-:Y:S01]  /*db90*/  ISETP.GE.AND P3, PT, R71, R222.reuse, PT ;  /* 0x000000de4700720c */ /* 0x080fe20003f66270 */
[----:B------:R-:W1:Y:S01]  /*dba0*/  LDS.128 R44, [R68+0x2800] ;  /* 0x00280000442c7984 */ /* 0x000e620000000c00 */
[----:B------:R-:W-:Y:S01]  /*dbb0*/  LEA.HI.X R71, R73, UR5, R0, 0x2, P1 ;  /* 0x0000000549477c11 */ /* 0x000fe200088f1400 */
[----:B------:R-:W-:Y:S01]  /*dbc0*/  VIADD R223, R223, 0x38 ;  /* 0x00000038dfdf7836 */ /* 0x000fe20000000000 */
[-C--:B------:R-:W-:Y:S01]  /*dbd0*/  ISETP.GE.AND P2, PT, R69, R222.reuse, PT ;  /* 0x000000de4500720c */ /* 0x080fe20003f46270 */
[----:B------:R-:W1:Y:S01]  /*dbe0*/  LDS.128 R40, [R68+0x3000] ;  /* 0x0030000044287984 */ /* 0x000e620000000c00 */
[----:B------:R-:W-:-:S03]  /*dbf0*/  ISETP.GE.AND P1, PT, R3, R222, PT ;  /* 0x000000de0300720c */ /* 0x000fc60003f26270 */
[----:B------:R-:W1:Y:S04]  /*dc00*/  LDS.128 R28, [R68+0x4800] ;  /* 0x00480000441c7984 */ /* 0x000e680000000c00 */
[----:B------:R-:W1:Y:S04]  /*dc10*/  LDS.128 R24, [R68+0x5000] ;  /* 0x0050000044187984 */ /* 0x000e680000000c00 */
[----:B------:R-:W2:Y:S04]  /*dc20*/  LDS.128 R20, [R68+0x5800] ;  /* 0x0058000044147984 */ /* 0x000ea80000000c00 */
[----:B--2---:R-:W2:Y:S04]  /*dc30*/  LDS.128 R16, [R68+0x6000] ;  /* 0x0060000044107984 */ /* 0x004ea80000000c00 */
[----:B------:R-:W2:Y:S04]  /*dc40*/  LDS.128 R12, [R68+0x6800] ;  /* 0x00680000440c7984 */ /* 0x000ea80000000c00 */
[----:B------:R-:W2:Y:S04]  /*dc50*/  LDS.128 R8, [R68+0x7000] ;  /* 0x0070000044087984 */ /* 0x000ea80000000c00 */
[----:B------:R2:W2:Y:S04]  /*dc60*/  LDS.128 R36, [R68+0x3800] ;  /* 0x0038000044247984 */ /* 0x0004a80000000c00 */
[----:B------:R2:W2:Y:S04]  /*dc70*/  LDS.128 R4, [R68+0x7800] ;  /* 0x0078000044047984 */ /* 0x0004a80000000c00 */
[----:B---3--:R3:W-:Y:S04]  /*dc80*/  @!P0 STG.E.64 desc[UR12][R70.64], R64 ;  /* 0x0000004046008986 */ /* 0x0087e8000c101b0c */
[----:B------:R3:W-:Y:S04]  /*dc90*/  @!P0 STG.E.64 desc[UR12][R70.64+0x8], R66 ;  /* 0x0000084246008986 */ /* 0x0007e8000c101b0c */
[----:B----4-:R3:W-:Y:S01]  /*dca0*/  @!P0 STG.E.128 desc[UR12][R70.64+0x100], R32 ;  /* 0x0001002046008986 */ /* 0x0107e2000c101d0c */
[----:B------:R-:W-:-:S03]  /*dcb0*/  ISETP.GE.AND P0, PT, R223, R222, PT ;  /* 0x000000dedf00720c */ /* 0x000fc60003f06270 */
[----:B-1----:R3:W-:Y:S04]  /*dcc0*/  @!P6 STG.E.128 desc[UR12][R70.64+0x1000], R60 ;  /* 0x0010003c4600e986 */ /* 0x0027e8000c101d0c */
[----:B-----5:R3:W-:Y:S04]  /*dcd0*/  @!P5 STG.E.128 desc[UR12][R70.64+0x2000], R56 ;  /* 0x002000384600d986 */ /* 0x0207e8000c101d0c */
[----:B------:R3:W-:Y:S04]  /*dce0*/  @!P4 STG.E.128 desc[UR12][R70.64+0x3000], R52 ;  /* 0x003000344600c986 */ /* 0x0007e8000c101d0c */
[----:B------:R3:W-:Y:S04]  /*dcf0*/  @!P3 STG.E.128 desc[UR12][R70.64+0x4000], R48 ;  /* 0x004000304600b986 */ /* 0x0007e8000c101d0c */
[----:B------:R3:W-:Y:S04]  /*dd00*/  @!P2 STG.E.128 desc[UR12][R70.64+0x5000], R44 ;  /* 0x0050002c4600a986 */ /* 0x0007e8000c101d0c */
[----:B------:R3:W-:Y:S04]  /*dd10*/  @!P1 STG.E.128 desc[UR12][R70.64+0x6000], R40 ;  /* 0x0060002846009986 */ /* 0x0007e8000c101d0c */
[----:B------:R3:W-:Y:S04]  /*dd20*/  @!P6 STG.E.128 desc[UR12][R70.64+0x1100], R28 ;  /* 0x0011001c4600e986 */ /* 0x0007e8000c101d0c */
[----:B------:R3:W-:Y:S04]  /*dd30*/  @!P5 STG.E.128 desc[UR12][R70.64+0x2100], R24 ;  /* 0x002100184600d986 */ /* 0x0007e8000c101d0c */
[----:B------:R3:W-:Y:S04]  /*dd40*/  @!P4 STG.E.128 desc[UR12][R70.64+0x3100], R20 ;  /* 0x003100144600c986 */ /* 0x0007e8000c101d0c */
[----:B--2---:R3:W-:Y:S04]  /*dd50*/  @!P3 STG.E.128 desc[UR12][R70.64+0x4100], R16 ;  /* 0x004100104600b986 */ /* 0x0047e8000c101d0c */
[----:B------:R3:W-:Y:S04]  /*dd60*/  @!P2 STG.E.128 desc[UR12][R70.64+0x5100], R12 ;  /* 0x0051000c4600a986 */ /* 0x0007e8000c101d0c */
[----:B------:R3:W-:Y:S01]  /*dd70*/  @!P1 STG.E.128 desc[UR12][R70.64+0x6100], R8 ;  /* 0x0061000846009986 */ /* 0x0007e2000c101d0c */
[----:B------:R-:W-:Y:S05]  /*dd80*/  @P0 EXIT ;  /* 0x000000000000094d */ /* 0x000fea0003800000 */
[----:B------:R-:W-:Y:S04]  /*dd90*/  STG.E.128 desc[UR12][R70.64+0x7000], R36 ;  /* 0x0070002446007986 */ /* 0x000fe8000c101d0c */
[----:B------:R-:W-:Y:S01]  /*dda0*/  STG.E.128 desc[UR12][R70.64+0x7100], R4 ;  /* 0x0071000446007986 */ /* 0x000fe2000c101d0c */
[----:B------:R-:W-:Y:S05]  /*ddb0*/  EXIT ;  /* 0x000000000000794d */ /* 0x000fea0003800000 */
        .weak           $__internal_15_$__cuda_sm20_rcp_rn_f32_slowpath
        .type           $__internal_15_$__cuda_sm20_rcp_rn_f32_slowpath,@function
        .size           $__internal_15_$__cuda_sm20_rcp_rn_f32_slowpath,(.L_x_3488 - $__internal_15_$__cuda_sm20_rcp_rn_f32_slowpath)
$__internal_15_$__cuda_sm20_rcp_rn_f32_slowpath:
        /* <DEDUP_REMOVED lines=15> */
.L_x_913:
        /* <DEDUP_REMOVED lines=33> */
.L_x_915:
[----:B------:R1:W2:Y:S02]  /*e0c0*/  MUFU.RCP R7, R8 ;  /* 0x0000000800077308 */ /* 0x0002a40000001000 */
.L_x_914:
[----:B------:R-:W-:Y:S05]  /*e0d0*/  BSYNC B0 ;  /* 0x0000000000007941 */ /* 0x000fea0003800000 */
.L_x_912:
[----:B------:R-:W-:Y:S02]  /*e0e0*/  MOV R4, R6 ;  /* 0x0000000600047202 */ /* 0x000fe40000000f00 */
[----:B------:R-:W-:-:S04]  /*e0f0*/  MOV R5, 0x0 ;  /* 0x0000000000057802 */ /* 0x000fc80000000f00 */
[----:B-12---:R-:W-:Y:S05]  /*e100*/  RET.REL.NODEC R4 `(_ZN13pytorch_flash24flash_fwd_splitkv_kernelI23Flash_fwd_kernel_traitsILi128ELi64ELi128ELi4ELb0ELb0EN7cutlass10bfloat16_tE19Flash_kernel_traitsILi128ELi64ELi128ELi4ES3_EELb0ELb0ELb0ELb0ELb1ELb0ELb1ELb0EEEvNS_16Flash_fwd_paramsE) ;  /* 0xffffff1c04bc7950 */ /* 0x006fea0003c3ffff */
.L_x_916:
        /* <DEDUP_REMOVED lines=15> */
.L_x_3488:


//--------------------- .text._ZN13pytorch_flash24flash_fwd_splitkv_kernelI23Flash_fwd_kernel_traitsILi128ELi64ELi128ELi4ELb0ELb0EN7cutlass10bfloat16_tE19Flash_kernel_traitsILi128ELi64ELi128ELi4ES3_EELb0ELb0ELb0ELb0ELb0ELb0ELb0ELb0EEEvNS_16Flash_fwd_paramsE --------------------------
	.section	.text._ZN13pytorch_flash24flash_fwd_splitkv_kernelI23Flash_fwd_kernel_traitsILi128ELi64ELi128ELi4ELb0ELb0EN7cutlass10bfloat16_tE19Flash_kernel_traitsILi128ELi64ELi128ELi4ES3_EELb0ELb0ELb0ELb0ELb0ELb0ELb0ELb0EEEvNS_16Flash_fwd_paramsE,"ax",@progbits
	.sectionflags	@"SHF_BARRIERS=1"
	.align	128
        .global         _ZN13pytorch_flash24flash_fwd_splitkv_kernelI23Flash_fwd_kernel_traitsILi128ELi64ELi128ELi4ELb0ELb0EN7cutlass10bfloat16_tE19Flash_kernel_traitsILi128ELi64ELi128ELi4ES3_EELb0ELb0ELb0ELb0ELb0ELb0ELb0ELb0EEEvNS_16Flash_fwd_paramsE
        .type           _ZN13pytorch_flash24flash_fwd_splitkv_kernelI23Flash_fwd_kernel_traitsILi128ELi64ELi128ELi4ELb0ELb0EN7cutlass10bfloat16_tE19Flash_kernel_traitsILi128ELi64ELi128ELi4ES3_EELb0ELb0ELb0ELb0ELb0ELb0ELb0ELb0EEEvNS_16Flash_fwd_paramsE,@function
        .size           _ZN13pytorch_flash24flash_fwd_splitkv_kernelI23Flash_fwd_kernel_traitsILi128ELi64ELi128ELi4ELb0ELb0EN7cutlass10bfloat16_tE19Flash_kernel_traitsILi128ELi64ELi128ELi4ES3_EELb0ELb0ELb0ELb0ELb0ELb0ELb0ELb0EEEvNS_16Flash_fwd_paramsE,(.L_x_3489 - _ZN13pytorch_flash24flash_fwd_splitkv_kernelI23Flash_fwd_kernel_traitsILi128ELi64ELi128ELi4ELb0ELb0EN7cutlass10bfloat16_tE19Flash_kernel_traitsILi128ELi64ELi128ELi4ES3_EELb0ELb0ELb0ELb0ELb0ELb0ELb0ELb0EEEvNS_16Flash_fwd_paramsE)
        .other          _ZN13pytorch_flash24flash_fwd_splitkv_kernelI23Flash_fwd_kernel_traitsILi128ELi64ELi128ELi4ELb0ELb0EN7cutlass10bfloat16_tE19Flash_kernel_traitsILi128ELi64ELi128ELi4ES3_EELb0ELb0ELb0ELb0ELb0ELb0ELb0ELb0EEEvNS_16Flash_fwd_paramsE,@"STO_CUDA_ENTRY STV_DEFAULT"
_ZN13pytorch_flash24flash_fwd_splitkv_kernelI23Flash_fwd_kernel_traitsILi128ELi64ELi128ELi4ELb0ELb0EN7cutlass10bfloat16_tE19Flash_kernel_traitsILi128ELi64ELi128ELi4ES3_EELb0ELb0ELb0ELb0ELb0ELb0ELb0ELb0EEEvNS_16Flash_fwd_paramsE:
.text._ZN13pytorch_flash24flash_fwd_splitkv_kernelI23Flash_fwd_kernel_traitsILi128ELi64ELi128ELi4ELb0ELb0EN7cutlass10bfloat16_tE19Flash_kernel_traitsILi128ELi64ELi128ELi4ES3_EELb0ELb0ELb0ELb0ELb0ELb0ELb0ELb0EEEvNS_16Flash_fwd_paramsE:
        /* <DEDUP_REMOVED lines=27> */
[----:B------:R-:W3:Y:S08]  /*01b0*/  S2R R20, SR_CTAID.Z ;  /* 0x0000000000147919 */ /* 0x000ef00000002700 */
[----:B------:R1:W5:Y:S01]  /*01c0*/  @!P0 LDG.E R11, desc[UR16][R6.64] ;  /* 0x00000010060b8981 */ /* 0x000362000c1e1900 */
[----:B------:R-:W-:-:S04]  /*01d0*/  ISETP.NE.U32.AND P0, PT, R2, RZ, PT ;  /* 0x000000ff0200720c */ /* 0x000fc80003f05070 */
[----:B------:R-:W-:Y:S01]  /*01e0*/  ISETP.NE.AND.EX P0, PT, R3, RZ, PT, P0 ;  /* 0x000000ff0300720c */ /* 0x000fe20003f05300 */
[----:B------:R-:W-:-:S06]  /*01f0*/  @P2 IMAD.IADD R232, R232, 0x1, -R229 ;  /* 0x00000001e8e82824 */ /* 0x000fcc00078e0ae5 */
[----:B------:R-:W4:Y:S06]  /*0200*/  @!P2 LDC R232, c[0x0][0x2c4] ;  /* 0x0000b100ffe8ab82 */ /* 0x000f2c0000000800 */
[----:B-123--:R-:W-:Y:S05]  /*0210*/  @!P0 BRA `(.L_x_917) ;  /* 0x0000000000108947 */ /* 0x00efea0003800000 */
[----:B------:R-:W2:Y:S02]  /*0220*/  @P3 LDG.E R0, desc[UR16][R6.64+0x4] ;  /* 0x0000041006003981 */ /* 0x000ea4000c1e1900 */
[----:B--2--5:R-:W-:-:S06]  /*0230*/  @P3 IADD3 R5, R0, -R11, RZ ;  /* 0x8000000b00053210 */ /* 0x024fcc0007ffe0ff */
[----:B------:R2:W5:Y:S01]  /*0240*/  @!P3 LDG.E R5, desc[UR16][R6.64] ;  /* 0x000000100605b981 */ /* 0x000562000c1e1900 */
[----:B------:R-:W-:Y:S05]  /*0250*/  BRA `(.L_x_918) ;  /* 0x0000000000047947 */ /* 0x000fea0003800000 */
.L_x_917:
[----:B------:R-:W1:Y:S02]  /*0260*/  LDC R5, c[0x0][0x2c8] ;  /* 0x0000b200ff057b82 */ /* 0x000e640000000800 */
.L_x_918:
[----:B------:R-:W3:Y:S02]  /*0270*/  LDC.64 R2, c[0x0][0x308] ;  /* 0x0000c200ff027b82 */ /* 0x000ee40000000a00 */
[----:B---3--:R-:W-:-:S04]  /*0280*/  ISETP.NE.U32.AND P2, PT, R2, RZ, PT ;  /* 0x000000ff0200720c */ /* 0x008fc80003f45070 */
[----:B------:R-:W-:-:S13]  /*0290*/  ISETP.NE.AND.EX P2, PT, R3, RZ, PT, P2 ;  /* 0x000000ff0300720c */ /* 0x000fda0003f45320 */
[----:B------:R-:W3:Y:S01]  /*02a0*/  @P2 LDC.64 R2, c[0x0][0x308] ;  /* 0x0000c200ff022b82 */ /* 0x000ee20000000a00 */
[----:B------:R-:W-:-:S07]  /*02b0*/  IMAD.SHL.U32 R9, R33, 0x40, RZ ;  /* 0x0000004021097824 */ /* 0x000fce00078e00ff */
[----:B------:R-:W2:Y:S02]  /*02c0*/  @!P2 LDC R0, c[0x0][0x2cc] ;  /* 0x0000b300ff00ab82 */ /* 0x000ea40000000800 */
[----:B--23--:R-:W-:-:S06]  /*02d0*/  @P2 IMAD.WIDE R6, R15, 0x4, R2 ;  /* 0x000000040f062825 */ /* 0x00cfcc00078e0202 */
[----:B------:R-:W2:Y:S01]  /*02e0*/  @!P2 LDC.64 R2, c[0x0][0x318] ;  /* 0x0000c600ff02ab82 */ /* 0x000ea20000000a00 */
[----:B------:R-:W3:Y:S01]  /*02f0*/  @P2 LDG.E R7, desc[UR16][R6.64] ;  /* 0x0000001006072981 */ /* 0x000ee2000c1e1900 */
[----:B----4-:R-:W-:Y:S02]  /*0300*/  ISETP.GT.AND P1, PT, R232, R9, PT ;  /* 0x00000009e800720c */ /* 0x010fe40003f24270 */
[----:B--2---:R-:W-:-:S04]  /*0310*/  @!P2 ISETP.NE.U32.AND P0, PT, R2, RZ, PT ;  /* 0x000000ff0200a20c */ /* 0x004fc80003f05070 */
[----:B------:R-:W-:-:S04]  /*0320*/  @!P2 ISETP.NE.AND.EX P0, PT, R3, RZ, PT, P0 ;  /* 0x000000ff0300a20c */ /* 0x000fc80003f05300 */
[----:B------:R-:W-:Y:S01]  /*0330*/  @!P2 SEL R0, R0, RZ, P0 ;  /* 0x000000ff0000a207 */ /* 0x000fe20000000000 */
[----:B---3-5:R-:W-:Y:S02]  /*0340*/  @P2 IMAD.IADD R132, R7, 0x1, -R10 ;  /* 0x0000000107842824 */ /* 0x028fe400078e0a0a */
[----:B------:R-:W-:Y:S06]  /*0350*/  @!P1 EXIT ;  /* 0x000000000000994d */ /* 0x000fec0003800000 */
[----:B-1----:R-:W-:Y:S01]  /*0360*/  @!P2 IADD3 R132, R0, R5, -R10 ;  /* 0x000000050084a210 */ /* 0x002fe20007ffe80a */
[----:B------:R-:W-:Y:S01]  /*0370*/  ULDC UR5, c[0x0][0x2c8] ;  /* 0x0000b20000057ab9 */ /* 0x000fe20000000800 */
[----:B------:R-:W1:Y:S01]  /*0380*/  S2R R228, SR_TID.X ;  /* 0x0000000000e47919 */ /* 0x000e620000002100 */
        /* <DEDUP_REMOVED lines=10> */
[----:B-1----:R-:W-:Y:S05]  /*0430*/  @P0 BRA `(.L_x_919) ;  /* 0x0000000800240947 */ /* 0x002fea0003800000 */
[----:B------:R-:W-:Y:S01]  /*0440*/  ISETP.NE.AND P0, PT, R229, -0x1, PT ;  /* 0xffffffffe500780c */ /* 0x000fe20003f05270 */
[----:B------:R-:W1:Y:S01]  /*0450*/  LDC.64 R4, c[0x0][0x298] ;  /* 0x0000a600ff047b82 */ /* 0x000e620000000a00 */
[----:B------:R-:W-:Y:S01]  /*0460*/  SHF.R.S32.HI R7, RZ, 0x1f, R228 ;  /* 0x0000001fff077819 */ /* 0x000fe200000114e4 */
[----:B------:R-:W-:Y:S01]  /*0470*/  ULDC.64 UR4, c[0x0][0x2a0] ;  /* 0x0000a80000047ab9 */ /* 0x000fe20000000a00 */
[----:B------:R-:W-:Y:S01]  /*0480*/  ULDC UR6, c[0x0][0x270] ;  /* 0x00009c0000067ab9 */ /* 0x000fe20000000800 */
[----:B------:R-:W-:Y:S01]  /*0490*/  BSSY B0, `(.L_x_920) ;  /* 0x0000037000007945 */ /* 0x000fe20003800000 */
[----:B------:R-:W-:-:S04]  /*04a0*/  LEA.HI R0, R7, R228, RZ, 0x3 ;  /* 0x000000e407007211 */ /* 0x000fc800078f18ff */
[----:B------:R-:W-:Y:S02]  /*04b0*/  LOP3.LUT R7, R0, 0xfffffff8, RZ, 0xc0, !PT ;  /* 0xfffffff800077812 */ /* 0x000fe400078ec0ff */
[----:B------:R-:W-:Y:S01]  /*04c0*/  SHF.R.S32.HI R0, RZ, 0x3, R0 ;  /* 0x00000003ff007819 */ /* 0x000fe20000011400 */
[----:B------:R-:W2:Y:S01]  /*04d0*/  @!P0 LDC.64 R2, c[0x0][0x290] ;  /* 0x0000a400ff028b82 */ /* 0x000ea20000000a00 */
[----:B------:R-:W-:Y:S01]  /*04e0*/  @!P0 SHF.R.S32.HI R11, RZ, 0x1f, R15 ;  /* 0x0000001fff0b8819 */ /* 0x000fe2000001140f */
[----:B------:R-:W-:-:S05]  /*04f0*/  IMAD.IADD R228, R228, 0x1, -R7 ;  /* 0x00000001e4e47824 */ /* 0x000fca00078e0a07 */
[----:B------:R-:W-:Y:S01]  /*0500*/  ISETP.NE.AND P6, PT, R228, RZ, PT ;  /* 0x000000ffe400720c */ /* 0x000fe20003fc5270 */
[----:B--2---:R-:W-:Y:S02]  /*0510*/  @!P0 IMAD R6, R11, R2, RZ ;  /* 0x000000020b068224 */ /* 0x004fe400078e02ff */
[----:B-1----:R-:W-:-:S04]  /*0520*/  @P0 IMAD.WIDE.U32 R10, R229, R4, RZ ;  /* 0x00000004e50a0225 */ /* 0x002fc800078e00ff */
[----:B------:R-:W-:Y:S01]  /*0530*/  @!P0 IMAD R3, R15, R3, R6 ;  /* 0x000000030f038224 */ /* 0x000fe200078e0206 */
[----:B------:R-:W-:Y:S01]  /*0540*/  @P0 MOV R8, R10 ;  /* 0x0000000a00080202 */ /* 0x000fe20000000f00 */
[----:B------:R-:W-:Y:S01]  /*0550*/  IMAD.SHL.U32 R6, R228, 0x8, RZ ;  /* 0x00000008e4067824 */ /* 0x000fe200078e00ff */
[----:B------:R-:W-:Y:S01]  /*0560*/  SHF.R.S32.HI R10, RZ, 0x1f, R20 ;  /* 0x0000001fff0a7819 */ /* 0x000fe20000011414 */
[----:B------:R-:W-:Y:S01]  /*0570*/  @P0 IMAD R229, R229, R5, R11 ;  /* 0x00000005e5e50224 */ /* 0x000fe200078e020b */
[----:B------:R-:W-:Y:S01]  /*0580*/  SHF.R.S32.HI R11, RZ, 0x1f, R9 ;  /* 0x0000001fff0b7819 */ /* 0x000fe20000011409 */
[----:B------:R-:W-:Y:S01]  /*0590*/  @!P0 IMAD.WIDE.U32 R12, R15, R2, RZ ;  /* 0x000000020f0c8225 */ /* 0x000fe200078e00ff */
[----:B------:R-:W-:-:S03]  /*05a0*/  SHF.R.S32.HI R7, RZ, 0x1f, R6 ;  /* 0x0000001fff077819 */ /* 0x000fc60000011406 */
[----:B------:R-:W-:Y:S02]  /*05b0*/  @!P0 IMAD.MOV.U32 R8, RZ, RZ, R12 ;  /* 0x000000ffff088224 */ /* 0x000fe400078e000c */
[-C--:B------:R-:W-:Y:S01]  /*05c0*/  IMAD R2, R11, R4.reuse, RZ ;  /* 0x000000040b027224 */ /* 0x080fe200078e02ff */
[----:B------:R-:W-:Y:S01]  /*05d0*/  SHF.R.S32.HI R11, RZ, 0x1f, R0 ;  /* 0x0000001fff0b7819 */ /* 0x000fe20000011400 */
[----:B------:R-:W-:-:S04]  /*05e0*/  IMAD.WIDE.U32 R16, R9, R4, R6 ;  /* 0x0000000409107225 */ /* 0x000fc800078e0006 */
[----:B------:R-:W-:Y:S01]  /*05f0*/  @!P0 IMAD.IADD R229, R13, 0x1, R3 ;  /* 0x000000010de58824 */ /* 0x000fe200078e0203 */
[C---:B------:R-:W-:Y:S01]  /*0600*/  IADD3 R3, -R9.reuse, R232, RZ ;  /* 0x000000e809037210 */ /* 0x040fe20007ffe1ff */
[----:B------:R-:W-:Y:S01]  /*0610*/  IMAD R2, R9, R5, R2 ;  /* 0x0000000509027224 */ /* 0x000fe200078e0202 */
[----:B------:R-:W-:Y:S01]  /*0620*/  IADD3 R18, P0, R8, R16, RZ ;  /* 0x0000001008127210 */ /* 0x000fe20007f1e0ff */
[----:B------:R-:W-:Y:S01]  /*0630*/  IMAD R8, R15, UR6, R20 ;  /* 0x000000060f087c24 */ /* 0x000fe2000f8e0214 */
[C---:B------:R-:W-:Y:S01]  /*0640*/  ISETP.GE.AND P2, PT, R0.reuse, R3, PT ;  /* 0x000000030000720c */ /* 0x040fe20003f46270 */
[----:B------:R-:W-:Y:S01]  /*0650*/  VIADD R12, R0, 0x10 ;  /* 0x00000010000c7836 */ /* 0x000fe20000000000 */
[----:B------:R-:W-:Y:S01]  /*0660*/  IADD3.X R19, R229, R17, R2, P0, !PT ;  /* 0x00000011e5137210 */ /* 0x000fe200007fe402 */
[----:B------:R-:W-:Y:S01]  /*0670*/  IMAD R17, R10, UR4, RZ ;  /* 0x000000040a117c24 */ /* 0x000fe2000f8e02ff */
[----:B------:R-:W-:Y:S02]  /*0680*/  IADD3 R2, R0, 0x20, RZ ;  /* 0x0000002000027810 */ /* 0x000fe40007ffe0ff */
[-C--:B------:R-:W-:Y:S01]  /*0690*/  ISETP.GE.AND P1, PT, R12, R3.reuse, PT ;  /* 0x000000030c00720c */ /* 0x080fe20003f26270 */
[----:B------:R-:W-:Y:S01]  /*06a0*/  IMAD R17, R20, UR5, R17 ;  /* 0x0000000514117c24 */ /* 0x000fe2000f8e0211 */
[-C--:B------:R-:W-:Y:S01]  /*06b0*/  ISETP.GE.OR P4, PT, R12, R3.reuse, P6 ;  /* 0x000000030c00720c */ /* 0x080fe20003786670 */
[----:B------:R-:W-:Y:S01]  /*06c0*/  IMAD.WIDE.U32 R20, R20, UR4, R18 ;  /* 0x0000000414147c25 */ /* 0x000fe2000f8e0012 */
[----:B------:R-:W-:Y:S01]  /*06d0*/  ULDC UR4, c[0x0][0x2c4] ;  /* 0x0000b10000047ab9 */ /* 0x000fe20000000800 */
[----:B------:R-:W-:-:S02]  /*06e0*/  ISETP.GE.AND P0, PT, R2, R3, PT ;  /* 0x000000030200720c */ /* 0x000fc40003f06270 */
[----:B------:R-:W-:Y:S01]  /*06f0*/  IMAD R13, R8, UR4, R9 ;  /* 0x00000004080d7c24 */ /* 0x000fe2000f8e0209 */
[----:B------:R-:W-:Y:S01]  /*0700*/  IADD3 R17, R21, R17, RZ ;  /* 0x0000001115117210 */ /* 0x000fe20007ffe0ff */
[----:B------:R-:W-:Y:S01]  /*0710*/  VIADD R12, R6, 0x40 ;  /* 0x00000040060c7836 */ /* 0x000fe20000000000 */
[----:B------:R-:W-:Y:S08]  /*0720*/  @P2 BRA `(.L_x_921) ;  /* 0x0000000000342947 */ /* 0x000ff00003800000 */
[-C--:B------:R-:W-:Y:S01]  /*0730*/  IMAD R8, R11, R4.reuse, RZ ;  /* 0x000000040b087224 */ /* 0x080fe200078e02ff */
[----:B------:R-:W-:Y:S01]  /*0740*/  ULDC UR6, c[0x0][0x2d0] ;  /* 0x0000b40000067ab9 */ /* 0x000fe20000000800 */
[----:B------:R-:W-:Y:S01]  /*0750*/  IMAD.MOV.U32 R16, RZ, RZ, R20 ;  /* 0x000000ffff107224 */ /* 0x000fe200078e0014 */
[----:B------:R-:W-:Y:S01]  /*0760*/  ISETP.GE.AND P5, PT, R6, UR6, PT ;  /* 0x0000000606007c0c */ /* 0x000fe2000bfa6270 */
[----:B------:R-:W-:Y:S01]  /*0770*/  IMAD R8, R0, R5, R8 ;  /* 0x0000000500087224 */ /* 0x000fe200078e0208 */
[----:B------:R-:W-:Y:S01]  /*0780*/  ISETP.GE.AND P3, PT, R12, UR6, PT ;  /* 0x000000060c007c0c */ /* 0x000fe2000bf66270 */
[----:B------:R-:W-:Y:S01]  /*0790*/  IMAD.WIDE.U32 R14, R0, R4, R16 ;  /* 0x00000004000e7225 */ /* 0x000fe200078e0010 */
[----:B------:R-:W-:-:S04]  /*07a0*/  ULDC.64 UR4, c[0x0][0x280] ;  /* 0x0000a00000047ab9 */ /* 0x000fc80000000a00 */
[----:B------:R-:W-:Y:S02]  /*07b0*/  IADD3 R8, R15, R8, RZ ;  /* 0x000000080f087210 */ /* 0x000fe40007ffe0ff */
[----:B------:R-:W-:-:S04]  /*07c0*/  LEA R18, P2, R14, UR4, 0x1 ;  /* 0x000000040e127c11 */ /* 0x000fc8000f8408ff */
[----:B------:R-:W-:-:S05]  /*07d0*/  LEA.HI.X R19, R14, UR5, R8, 0x1, P2 ;  /* 0x000000050e137c11 */ /* 0x000fca00090f0c08 */
[----:B------:R1:W-:Y:S04]  /*07e0*/  @!P5 STG.E.128 desc[UR16][R18.64], RZ ;  /* 0x000000ff1200d986 */ /* 0x0003e8000c101d10 */
[----:B------:R1:W-:Y:S02]  /*07f0*/  @!P3 STG.E.128 desc[UR16][R18.64+0x80], RZ ;  /* 0x000080ff1200b986 */ /* 0x0003e4000c101d10 */
.L_x_921:
[----:B------:R-:W-:Y:S05]  /*0800*/  BSYNC B0 ;  /* 0x0000000000007941 */ /* 0x000fea0003800000 */
.L_x_920:
[----:B------:R-:W-:Y:S01]  /*0810*/  BSSY B0, `(.L_x_922) ;  /* 0x0000013000007945 */ /* 0x000fe20003800000 */
[----:B------:R-:W-:-:S03]  /*0820*/  ISETP.GE.OR P3, PT, R2, R3, P6 ;  /* 0x000000030200720c */ /* 0x000fc60003766670 */
[----:B------:R-:W-:Y:S10]  /*0830*/  @P1 BRA `(.L_x_923) ;  /* 0x0000000000401947 */ /* 0x000ff40003800000 */
[----:B------:R-:W-:Y:S01]  /*0840*/  IADD3 R9, P1, R0, 0x10, RZ ;  /* 0x0000001000097810 */ /* 0x000fe20007f3e0ff */
[----:B------:R-:W-:Y:S01]  /*0850*/  IMAD.MOV.U32 R14, RZ, RZ, R20 ;  /* 0x000000ffff0e7224 */ /* 0x000fe200078e0014 */
[----:B------:R-:W-:Y:S01]  /*0860*/  ULDC UR6, c[0x0][0x2d0] ;  /* 0x0000b40000067ab9 */ /* 0x000fe20000000800 */
[----:B------:R-:W-:Y:S01]  /*0870*/  ULDC.64 UR4, c[0x0][0x280] ;  /* 0x0000a00000047ab9 */ /* 0x000fe20000000a00 */
[----:B------:R-:W-:Y:S01]  /*0880*/  ISETP.GE.AND P2, PT, R6, UR6, PT ;  /* 0x0000000606007c0c */ /* 0x000fe2000bf46270 */
[----:B------:R-:W-:Y:S01]  /*0890*/  IMAD.X R15, RZ, RZ, R11, P1 ;  /* 0x000000ffff0f7224 */ /* 0x000fe200008e060b */
[----:B------:R-:W-:-:S03]  /*08a0*/  ISETP.GE.AND P1, PT, R12, UR6, PT ;  /* 0x000000060c007c0c */ /* 0x000fc6000bf26270 */
[----:B------:R-:W-:Y:S01]  /*08b0*/  IMAD R2, R15, R4, RZ ;  /* 0x000000040f027224 */ /* 0x000fe200078e02ff */
[----:B------:R-:W-:-:S03]  /*08c0*/  MOV R15, R17 ;  /* 0x00000011000f7202 */ /* 0x000fc60000000f00 */
[C---:B------:R-:W-:Y:S02]  /*08d0*/  IMAD R2, R9.reuse, R5, R2 ;  /* 0x0000000509027224 */ /* 0x040fe400078e0202 */
[----:B------:R-:W-:-:S04]  /*08e0*/  IMAD.WIDE.U32 R14, R9, R4, R14 ;  /* 0x00000004090e7225 */ /* 0x000fc800078e000e */
[----:B------:R-:W-:Y:S01]  /*08f0*/  IMAD.IADD R2, R15, 0x1, R2 ;  /* 0x000000010f027824 */ /* 0x000fe200078e0202 */
[----:B------:R-:W-:-:S04]  /*0900*/  LEA R8, P5, R14, UR4, 0x1 ;  /* 0x000000040e087c11 */ /* 0x000fc8000f8a08ff */
[----:B------:R-:W-:-:S05]  /*0910*/  LEA.HI.X R9, R14, UR5, R2, 0x1, P5 ;  /* 0x000000050e097c11 */ /* 0x000fca000a8f0c02 */
[----:B------:R2:W-:Y:S04]  /*0920*/  @!P2 STG.E.128 desc[UR16][R8.64], RZ ;  /* 0x000000ff0800a986 */ /* 0x0005e8000c101d10 */
[----:B------:R2:W-:Y:S02]  /*0930*/  @!P1 STG.E.128 desc[UR16][R8.64+0x80], RZ ;  /* 0x000080ff08009986 */ /* 0x0005e4000c101d10 */
.L_x_923:
[----:B------:R-:W-:Y:S05]  /*0940*/  BSYNC B0 ;  /* 0x0000000000007941 */ /* 0x000fea0003800000 */
.L_x_922:
[----:B------:R-:W-:Y:S01]  /*0950*/  BSSY B0, `(.L_x_924) ;  /* 0x0000014000007945 */ /* 0x000fe20003800000 */
[----:B--2---:R-:W-:Y:S02]  /*0960*/  IADD3 R8, P2, R13, R0, RZ ;  /* 0x000000000d087210 */ /* 0x004fe40007f5e0ff */
[----:B------:R-:W-:Y:S01]  /*0970*/  IADD3 R10, R0, 0x30, RZ ;  /* 0x00000030000a7810 */ /* 0x000fe20007ffe0ff */
[----:B------:R-:W-:Y:S05]  /*0980*/  @P0 BRA `(.L_x_925) ;  /* 0x0000000000400947 */ /* 0x000fea0003800000 */
        /* <DEDUP_REMOVED lines=12> */
[----:B-1----:R-:W-:-:S04]  /*0a50*/  LEA R18, P5, R14, UR4, 0x1 ;  /* 0x000000040e127c11 */ /* 0x002fc8000f8a08ff */
[----:B------:R-:W-:-:S05]  /*0a60*/  LEA.HI.X R19, R14, UR5, R9, 0x1, P5 ;  /* 0x000000050e137c11 */ /* 0x000fca000a8f0c09 */
[----:B------:R2:W-:Y:S04]  /*0a70*/  @!P1 STG.E.128 desc[UR16][R18.64], RZ ;  /* 0x000000ff12009986 */ /* 0x0005e8000c101d10 */
[----:B------:R2:W-:Y:S02]  /*0a80*/  @!P0 STG.E.128 desc[UR16][R18.64+0x80], RZ ;  /* 0x000080ff12008986 */ /* 0x0005e4000c101d10 */
.L_x_925:
[----:B------:R-:W-:Y:S05]  /*0a90*/  BSYNC B0 ;  /* 0x0000000000007941 */ /* 0x000fea0003800000 */
.L_x_924:
[-C--:B------:R-:W-:Y:S01]  /*0aa0*/  ISETP.GE.AND P0, PT, R10, R3.reuse, PT ;  /* 0x000000030a00720c */ /* 0x080fe20003f06270 */
[----:B------:R-:W-:Y:S01]  /*0ab0*/  BSSY B0, `(.L_x_926) ;  /* 0x0000012000007945 */ /* 0x000fe20003800000 */
[----:B------:R-:W-:-:S11]  /*0ac0*/  ISETP.GE.OR P5, PT, R0, R3, P6 ;  /* 0x000000030000720c */ /* 0x000fd600037a6670 */
[----:B------:R-:W-:Y:S05]  /*0ad0*/  @P0 BRA `(.L_x_927) ;  /* 0x00000000003c0947 */ /* 0x000fea0003800000 */
[----:B------:R-:W-:Y:S01]  /*0ae0*/  IADD3 R7, P0, R0, 0x30, RZ ;  /* 0x0000003000077810 */ /* 0x000fe20007f1e0ff */
[----:B------:R-:W-:Y:S01]  /*0af0*/  ULDC.64 UR4, c[0x0][0x280] ;  /* 0x0000a00000047ab9 */ /* 0x000fe20000000a00 */
[----:B------:R-:W-:-:S03]  /*0b00*/  MOV R16, R20 ;  /* 0x0000001400107202 */ /* 0x000fc60000000f00 */
[----:B------:R-:W-:Y:S02]  /*0b10*/  IMAD.X R9, RZ, RZ, R11, P0 ;  /* 0x000000ffff097224 */ /* 0x000fe400000e060b */
[----:B------:R-:W-:-:S04]  /*0b20*/  IMAD.WIDE.U32 R16, R7, R4, R16 ;  /* 0x0000000407107225 */ /* 0x000fc800078e0010 */
[----:B------:R-:W-:Y:S01]  /*0b30*/  IMAD R0, R9, R4, RZ ;  /* 0x0000000409007224 */ /* 0x000fe200078e02ff */
[----:B------:R-:W-:Y:S01]  /*0b40*/  LEA R4, P0, R16, UR4, 0x1 ;  /* 0x0000000410047c11 */ /* 0x000fe2000f8008ff */
[----:B------:R-:W-:Y:S02]  /*0b50*/  ULDC UR4, c[0x0][0x2d0] ;  /* 0x0000b40000047ab9 */ /* 0x000fe40000000800 */
[----:B------:R-:W-:Y:S01]  /*0b60*/  IMAD R5, R7, R5, R0 ;  /* 0x0000000507057224 */ /* 0x000fe200078e0200 */
[----:B------:R-:W-:-:S03]  /*0b70*/  ISETP.GE.AND P1, PT, R6, UR4, PT ;  /* 0x0000000406007c0c */ /* 0x000fc6000bf26270 */
[----:B------:R-:W-:-:S05]  /*0b80*/  IMAD.IADD R5, R17, 0x1, R5 ;  /* 0x0000000111057824 */ /* 0x000fca00078e0205 */
[----:B------:R-:W-:Y:S02]  /*0b90*/  LEA.HI.X R5, R16, UR5, R5, 0x1, P0 ;  /* 0x0000000510057c11 */ /* 0x000fe400080f0c05 */
[----:B------:R-:W-:-:S03]  /*0ba0*/  ISETP.GE.AND P0, PT, R12, UR4, PT ;  /* 0x000000040c007c0c */ /* 0x000fc6000bf06270 */
[----:B------:R3:W-:Y:S10]  /*0bb0*/  @!P1 STG.E.128 desc[UR16][R4.64], RZ ;  /* 0x000000ff04009986 */ /* 0x0007f4000c101d10 */
[----:B------:R3:W-:Y:S02]  /*0bc0*/  @!P0 STG.E.128 desc[UR16][R4.64+0x80], RZ ;  /* 0x000080ff04008986 */ /* 0x0007e4000c101d10 */
.L_x_927:
[----:B------:R-:W-:Y:S05]  /*0bd0*/  BSYNC B0 ;  /* 0x0000000000007941 */ /* 0x000fea0003800000 */
.L_x_926:
[----:B------:R-:W-:Y:S01]  /*0be0*/  ISETP.GE.OR P6, PT, R10, R3, P6 ;  /* 0x000000030a00720c */ /* 0x000fe200037c6670 */
[----:B------:R-:W-:Y:S01]  /*0bf0*/  ULDC.64 UR4, c[0x0][0x2b0] ;  /* 0x0000ac0000047ab9 */ /* 0x000fe20000000a00 */
[----:B------:R-:W-:Y:S01]  /*0c00*/  LEA.HI.X.SX32 R11, R13, R11, 0x1, P2 ;  /* 0x0000000b0d0b7211 */ /* 0x000fe200010f0eff */
[----:B------:R-:W-:Y:S01]  /*0c10*/  @!P5 IMAD.MOV.U32 R9, RZ, RZ, 0x7f800000 ;  /* 0x7f800000ff09d424 */ /* 0x000fe200078e00ff */
[C---:B------:R-:W-:Y:S01]  /*0c20*/  LEA R2, P0, R8.reuse, UR4, 0x2 ;  /* 0x0000000408027c11 */ /* 0x040fe2000f8010ff */
[----:B------:R-:W-:Y:S02]  /*0c30*/  @!P4 IMAD.MOV.U32 R7, RZ, RZ, 0x7f800000 ;  /* 0x7f800000ff07c424 */ /* 0x000fe400078e00ff */
[----:B---3--:R-:W-:Y:S01]  /*0c40*/  @!P3 IMAD.MOV.U32 R5, RZ, RZ, 0x7f800000 ;  /* 0x7f800000ff05b424 */ /* 0x008fe200078e00ff */
[----:B------:R-:W-:-:S05]  /*0c50*/  LEA.HI.X R3, R8, UR5, R11, 0x2, P0 ;  /* 0x0000000508037c11 */ /* 0x000fca00080f140b */
[----:B------:R3:W-:Y:S04]  /*0c60*/  @!P5 STG.E desc[UR16][R2.64], R9 ;  /* 0x000000090200d986 */ /* 0x0007e8000c101910 */
[----:B------:R3:W-:Y:S04]  /*0c70*/  @!P4 STG.E desc[UR16][R2.64+0x40], R7 ;  /* 0x000040070200c986 */ /* 0x0007e8000c101910 */
[----:B------:R3:W-:Y:S01]  /*0c80*/  @!P3 STG.E desc[UR16][R2.64+0x80], R5 ;  /* 0x000080050200b986 */ /* 0x0007e2000c101910 */
[----:B------:R-:W-:Y:S05]  /*0c90*/  @P6 EXIT ;  /* 0x000000000000694d */ /* 0x000fea0003800000 */
[----:B---3--:R-:W-:-:S05]  /*0ca0*/  MOV R5, 0x7f800000 ;  /* 0x7f80000000057802 */ /* 0x008fca0000000f00 */
[----:B------:R-:W-:Y:S01]  /*0cb0*/  STG.E desc[UR16][R2.64+0xc0], R5 ;  /* 0x0000c00502007986 */ /* 0x000fe2000c101910 */
[----:B------:R-:W-:Y:S05]  /*0cc0*/  EXIT ;  /* 0x000000000000794d */ /* 0x000fea0003800000 */
.L_x_919:
        /* <DEDUP_REMOVED lines=24> */
.L_x_928:
        /* <DEDUP_REMOVED lines=59> */
[----:B------:R-:W-:Y:S02]  /*1200*/  @!P2 LOP3.LUT R18, RZ, R7, RZ, 0x33, !PT ;  /* 0x00000007ff12a212 */ /* 0x000fe400078e33ff */
[----:B--2---:R-:W-:Y:S01]  /*1210*/  SHF.R.S32.HI R5, RZ, 0x1f, R0 ;  /* 0x0000001fff057819 */ /* 0x004fe20000011400 */
[----:B------:R-:W-:-:S04]  /*1220*/  IMAD.WIDE.U32 R10, R0, UR4, RZ ;  /* 0x00000004000a7c25 */ /* 0x000fc8000f8e00ff */
[C---:B------:R-:W-:Y:S02]  /*1230*/  IMAD R13, R5.reuse, UR4, RZ ;  /* 0x00000004050d7c24 */ /* 0x040fe4000f8e02ff */
[----:B-1----:R-:W-:Y:S02]  /*1240*/  IMAD R5, R5, R2, RZ ;  /* 0x0000000205057224 */ /* 0x002fe400078e02ff */
[C---:B------:R-:W-:Y:S01]  /*1250*/  IMAD R4, R0.reuse, UR5, R13 ;  /* 0x0000000500047c24 */ /* 0x040fe2000f8e020d */
[----:B------:R-:W-:Y:S01]  /*1260*/  SHF.R.S32.HI R13, RZ, 0x1f, R18 ;  /* 0x0000001fff0d7819 */ /* 0x000fe20000011412 */
[----:B------:R-:W-:Y:S01]  /*1270*/  ULDC.64 UR4, c[0x0][0x260] ;  /* 0x0000980000047ab9 */ /* 0x000fe20000000a00 */
[----:B------:R-:W-:Y:S02]  /*1280*/  IMAD R3, R0, R3, R5 ;  /* 0x0000000300037224 */ /* 0x000fe400078e0205 */
[----:B------:R-:W-:Y:S02]  /*1290*/  IMAD.IADD R11, R11, 0x1, R4 ;  /* 0x000000010b0b7824 */ /* 0x000fe400078e0204 */
[----:B---3--:R-:W-:-:S02]  /*12a0*/  IMAD R4, R23, R42, RZ ;  /* 0x0000002a17047224 */ /* 0x008fc400078e02ff */
[----:B------:R-:W-:-:S04]  /*12b0*/  IMAD.WIDE.U32 R6, R25, R42, R10 ;  /* 0x0000002a19067225 */ /* 0x000fc800078e000a */
[----:B------:R-:W-:Y:S01]  /*12c0*/  IMAD R4, R25, R43, R4 ;  /* 0x0000002b19047224 */ /* 0x000fe200078e0204 */
[----:B------:R-:W-:-:S04]  /*12d0*/  MOV R10, R6 ;  /* 0x00000006000a7202 */ /* 0x000fc80000000f00 */
[----:B------:R-:W-:Y:S01]  /*12e0*/  IADD3 R11, R7, R4, RZ ;  /* 0x00000004070b7210 */ /* 0x000fe20007ffe0ff */
[----:B------:R-:W-:Y:S02]  /*12f0*/  IMAD R7, R13, UR4, RZ ;  /* 0x000000040d077c24 */ /* 0x000fe4000f8e02ff */
[----:B------:R-:W-:-:S04]  /*1300*/  IMAD.WIDE.U32 R4, R0, R2, RZ ;  /* 0x0000000200047225 */ /* 0x000fc800078e00ff */
[C---:B------:R-:W-:Y:S01]  /*1310*/  IMAD R7, R18.reuse, UR5, R7 ;  /* 0x0000000512077c24 */ /* 0x040fe2000f8e0207 */
[----:B------:R-:W-:Y:S01]  /*1320*/  IADD3 R2, R5, R3, RZ ;  /* 0x0000000305027210 */ /* 0x000fe20007ffe0ff */
[----:B------:R-:W-:-:S04]  /*1330*/  IMAD.WIDE.U32 R30, R18, UR4, R10 ;  /* 0x00000004121e7c25 */ /* 0x000fc8000f8e000a */
[----:B------:R-:W-:Y:S01]  /*1340*/  IMAD.MOV.U32 R12, RZ, RZ, R4 ;  /* 0x000000ffff0c7224 */ /* 0x000fe200078e0004 */
[----:B------:R-:W-:Y:S01]  /*1350*/  IADD3 R0, R31, R7, RZ ;  /* 0x000000071f007210 */ /* 0x000fe20007ffe0ff */
[----:B------:R-:W-:Y:S06]  /*1360*/  BRA `(.L_x_930) ;  /* 0x0000000400307947 */ /* 0x000fec0003800000 */
.L_x_929:
        /* <DEDUP_REMOVED lines=9> */
[----:B-1----:R-:W-:Y:S01]  /*1400*/  VIADD R4, R4, 0xffffffe ;  /* 0x0ffffffe04047836 */ /* 0x002fe20000000000 */
[----:B------:R-:W1:Y:S05]  /*1410*/  @P4 LDC.64 R6, c[0x0][0x250] ;  /* 0x00009400ff064b82 */ /* 0x000e6a0000000a00 */
[----:B------:R-:W2:Y:S02]  /*1420*/  F2I.FTZ.U32.TRUNC.NTZ R5, R4 ;  /* 0x0000000400057305 */ /* 0x000ea4000021f000 */
[----:B--2---:R-:W-:Y:S01]  /*1430*/  IMAD.MOV R0, RZ, RZ, -R5 ;  /* 0x000000ffff007224 */ /* 0x004fe200078e0a05 */
[----:B------:R-:W-:-:S03]  /*1440*/  MOV R4, RZ ;  /* 0x000000ff00047202 */ /* 0x000fc60000000f00 */
[----:B------:R-:W-:Y:S01]  /*1450*/  IMAD R2, R0, R3, RZ ;  /* 0x0000000300027224 */ /* 0x000fe200078e02ff */
[----:B------:R-:W-:-:S03]  /*1460*/  IABS R0, R20 ;  /* 0x0000001400007213 */ /* 0x000fc60000000000 */
[----:B------:R-:W-:-:S04]  /*1470*/  IMAD.HI.U32 R5, R5, R2, R4 ;  /* 0x0000000205057227 */ /* 0x000fc800078e0004 */
[----:B------:R-:W-:-:S04]  /*1480*/  IMAD.MOV.U32 R2, RZ, RZ, R0 ;  /* 0x000000ffff027224 */ /* 0x000fc800078e0000 */
[----:B------:R-:W-:-:S04]  /*1490*/  IMAD.HI.U32 R18, R5, R2, RZ ;  /* 0x0000000205127227 */ /* 0x000fc800078e00ff */
[----:B------:R-:W-:Y:S02]  /*14a0*/  IMAD.MOV R0, RZ, RZ, -R18 ;  /* 0x000000ffff007224 */ /* 0x000fe400078e0a12 */
[C---:B---3--:R-:W-:Y:S02]  /*14b0*/  @P4 IMAD R5, R16.reuse, R43, RZ ;  /* 0x0000002b10054224 */ /* 0x048fe400078e02ff */
[----:B------:R-:W-:Y:S02]  /*14c0*/  IMAD R0, R3, R0, R2 ;  /* 0x0000000003007224 */ /* 0x000fe400078e0202 */
[----:B------:R-:W-:-:S03]  /*14d0*/  @P4 IMAD.WIDE.U32 R16, R16, R42, RZ ;  /* 0x0000002a10104225 */ /* 0x000fc600078e00ff */
[----:B------:R-:W-:Y:S02]  /*14e0*/  ISETP.GT.U32.AND P1, PT, R3, R0, PT ;  /* 0x000000000300720c */ /* 0x000fe40003f24070 */
[----:B------:R-:W-:Y:S02]  /*14f0*/  @P4 IADD3 R5, R17, R5, RZ ;  /* 0x0000000511054210 */ /* 0x000fe40007ffe0ff */
[----:B------:R-:W-:-:S09]  /*1500*/  @P4 MOV R4, R16 ;  /* 0x0000001000044202 */ /* 0x000fd20000000f00 */
[-C--:B------:R-:W-:Y:S02]  /*1510*/  @!P1 IADD3 R0, R0, -R3.reuse, RZ ;  /* 0x8000000300009210 */ /* 0x080fe40007ffe0ff */
[----:B------:R-:W-:Y:S02]  /*1520*/  @!P1 IADD3 R18, R18, 0x1, RZ ;  /* 0x0000000112129810 */ /* 0x000fe40007ffe0ff */
[----:B------:R-:W-:Y:S02]  /*1530*/  ISETP.GE.U32.AND P3, PT, R0, R3, PT ;  /* 0x000000030000720c */ /* 0x000fe40003f66070 */
[----:B------:R-:W2:Y:S01]  /*1540*/  LDC.64 R2, c[0x0][0x260] ;  /* 0x00009800ff027b82 */ /* 0x000ea20000000a00 */
[----:B------:R-:W-:Y:S02]  /*1550*/  LOP3.LUT R0, R20, R13, RZ, 0x3c, !PT ;  /* 0x0000000d14007212 */ /* 0x000fe400078e3cff */
[----:B------:R-:W-:Y:S02]  /*1560*/  ISETP.NE.AND P1, PT, R13, RZ, PT ;  /* 0x000000ff0d00720c */ /* 0x000fe40003f25270 */
[----:B------:R-:W-:-:S06]  /*1570*/  ISETP.GE.AND P2, PT, R0, RZ, PT ;  /* 0x000000ff0000720c */ /* 0x000fcc0003f46270 */
[----:B------:R-:W-:-:S07]  /*1580*/  @P3 VIADD R18, R18, 0x1 ;  /* 0x0000000112123836 */ /* 0x000fce0000000000 */
        /* <DEDUP_REMOVED lines=13> */
[----:B------:R-:W-:-:S07]  /*1660*/  IADD3 R5, R5, R0, RZ ;  /* 0x0000000005057210 */ /* 0x000fce0007ffe0ff */
.L_x_931:
[----:B------:R-:W-:Y:S01]  /*1670*/  IMAD R0, R23, R42, RZ ;  /* 0x0000002a17007224 */ /* 0x000fe200078e02ff */
[----:B------:R-:W-:Y:S01]  /*1680*/  @!P1 LOP3.LUT R18, RZ, R13, RZ, 0x33, !PT ;  /* 0x0000000dff129212 */ /* 0x000fe200078e33ff */
[----:B------:R-:W-:Y:S01]  /*1690*/  IMAD.WIDE.U32 R16, R42, R25, R4 ;  /* 0x000000192a107225 */ /* 0x000fe200078e0004 */
[----:B------:R-:W-:Y:S02]  /*16a0*/  @P4 IADD3 R11, R10, R11, RZ ;  /* 0x0000000b0a0b4210 */ /* 0x000fe40007ffe0ff */
[----:B------:R-:W-:Y:S01]  /*16b0*/  SHF.R.S32.HI R13, RZ, 0x1f, R18 ;  /* 0x0000001fff0d7819 */ /* 0x000fe20000011412 */
[----:B------:R-:W-:-:S04]  /*16c0*/  IMAD R5, R43, R25, R0 ;  /* 0x000000192b057224 */ /* 0x000fc800078e0200 */
[----:B--2---:R-:W-:Y:S01]  /*16d0*/  IMAD R0, R13, R2, RZ ;  /* 0x000000020d007224 */ /* 0x004fe200078e02ff */
[----:B------:R-:W-:Y:S01]  /*16e0*/  IADD3 R17, R17, R5, RZ ;  /* 0x0000000511117210 */ /* 0x000fe20007ffe0ff */
[----:B------:R-:W-:-:S04]  /*16f0*/  @P4 IMAD.WIDE.U32 R4, R11, R6, RZ ;  /* 0x000000060b044225 */ /* 0x000fc800078e00ff */
[----:B------:R-:W-:Y:S01]  /*1700*/  IMAD.WIDE.U32 R30, R18, R2, R16 ;  /* 0x00000002121e7225 */ /* 0x000fe200078e0010 */
[----:B------:R-:W-:-:S03]  /*1710*/  @P4 MOV R12, R4 ;  /* 0x00000004000c4202 */ /* 0x000fc60000000f00 */
[----:B------:R-:W-:Y:S02]  /*1720*/  IMAD R0, R18, R3, R0 ;  /* 0x0000000312007224 */ /* 0x000fe400078e0200 */
[----:B------:R-:W-:-:S03]  /*1730*/  @P4 IMAD R2, R11, R7, R5 ;  /* 0x000000070b024224 */ /* 0x000fc600078e0205 */
[----:B------:R-:W-:Y:S01]  /*1740*/  IADD3 R0, R31, R0, RZ ;  /* 0x000000001f007210 */ /* 0x000fe20007ffe0ff */
[----:B------:R-:W-:Y:S06]  /*1750*/  @P4 BRA `(.L_x_930) ;  /* 0x0000000000344947 */ /* 0x000fec0003800000 */
[----:B------:R-:W1:Y:S01]  /*1760*/  LDC.64 R4, c[0x0][0x250] ;  /* 0x00009400ff047b82 */ /* 0x000e620000000a00 */
[----:B------:R-:W-:-:S07]  /*1770*/  SHF.R.S32.HI R7, RZ, 0x1f, R10 ;  /* 0x0000001fff077819 */ /* 0x000fce000001140a */
[----:B------:R-:W2:Y:S01]  /*1780*/  LDC.64 R2, c[0x0][0x238] ;  /* 0x00008e00ff027b82 */ /* 0x000ea20000000a00 */
[----:B-1----:R-:W-:Y:S01]  /*1790*/  IMAD R6, R7, R4, RZ ;  /* 0x0000000407067224 */ /* 0x002fe200078e02ff */
[----:B-----5:R-:W-:-:S03]  /*17a0*/  SHF.R.S32.HI R7, RZ, 0x1f, R8 ;  /* 0x0000001fff077819 */ /* 0x020fc60000011408 */
[C---:B------:R-:W-:Y:S02]  /*17b0*/  IMAD R5, R10.reuse, R5, R6 ;  /* 0x000000050a057224 */ /* 0x040fe400078e0206 */
[----:B------:R-:W-:-:S04]  /*17c0*/  IMAD.WIDE.U32 R10, R10, R4, RZ ;  /* 0x000000040a0a7225 */ /* 0x000fc800078e00ff */
[----:B--2---:R-:W-:Y:S01]  /*17d0*/  IMAD R7, R7, R2, RZ ;  /* 0x0000000207077224 */ /* 0x004fe200078e02ff */
[----:B------:R-:W-:-:S03]  /*17e0*/  IADD3 R11, R11, R5, RZ ;  /* 0x000000050b0b7210 */ /* 0x000fc60007ffe0ff */
[C---:B------:R-:W-:Y:S02]  /*17f0*/  IMAD R3, R8.reuse, R3, R7 ;  /* 0x0000000308037224 */ /* 0x040fe400078e0207 */
[----:B------:R-:W-:-:S05]  /*1800*/  IMAD.WIDE.U32 R10, R8, R2, R10 ;  /* 0x00000002080a7225 */ /* 0x000fca00078e000a */
[----:B------:R-:W-:Y:S02]  /*1810*/  IADD3 R2, R11, R3, RZ ;  /* 0x000000030b027210 */ /* 0x000fe40007ffe0ff */
[----:B------:R-:W-:-:S07]  /*1820*/  MOV R12, R10 ;  /* 0x0000000a000c7202 */ /* 0x000fce0000000f00 */
.L_x_930:
[----:B------:R-:W-:Y:S01]  /*1830*/  ISETP.NE.AND P1, PT, R229, -0x1, PT ;  /* 0xffffffffe500780c */ /* 0x000fe20003f25270 */
[----:B------:R-:W1:Y:S01]  /*1840*/  S2UR UR8, SR_CgaCtaId ;  /* 0x00000000000879c3 */ /* 0x000e620000008800 */
[----:B------:R-:W-:Y:S01]  /*1850*/  SHF.R.S32.HI R17, RZ, 0x1f, R228 ;  /* 0x0000001fff117819 */ /* 0x000fe200000114e4 */
[----:B------:R-:W-:Y:S01]  /*1860*/  ULDC.64 UR6, c[0x0][0x268] ;  /* 0x00009a0000067ab9 */ /* 0x000fe20000000a00 */
[----:B------:R-:W-:Y:S01]  /*1870*/  IMAD.IADD R222, R232, 0x1, -R9 ;  /* 0x00000001e8de7824 */ /* 0x000fe200078e0a09 */
[----:B------:R-:W-:Y:S01]  /*1880*/  ULDC.64 UR4, c[0x0][0x258] ;  /* 0x0000960000047ab9 */ /* 0x000fe20000000a00 */
[-C--:B------:R-:W-:Y:S01]  /*1890*/  LEA.HI R3, R17, R228.reuse, RZ, 0x3 ;  /* 0x000000e411037211 */ /* 0x080fe200078f18ff */
[----:B------:R-:W-:Y:S01]  /*18a0*/  IMAD R13, R13, UR6, RZ ;  /* 0x000000060d0d7c24 */ /* 0x000fe2000f8e02ff */
[----:B------:R-:W-:Y:S01]  /*18b0*/  LEA.HI R14, R17, R228, RZ, 0x4 ;  /* 0x000000e4110e7211 */ /* 0x000fe200078f20ff */
[----:B------:R-:W2:Y:S01]  /*18c0*/  LDC.64 R36, c[0x0][0x250] ;  /* 0x00009400ff247b82 */ /* 0x000ea20000000a00 */
[----:B------:R-:W-:Y:S01]  /*18d0*/  SHF.R.S32.HI R10, RZ, 0x3, R3 ;  /* 0x00000003ff0a7819 */ /* 0x000fe20000011403 */
[----:B------:R-:W-:Y:S01]  /*18e0*/  BSSY B0, `(.L_x_932) ;  /* 0x000005b000007945 */ /* 0x000fe20003800000 */
[----:B------:R-:W-:-:S02]  /*18f0*/  LOP3.LUT R3, R3, 0xfffffff8, RZ, 0xc0, !PT ;  /* 0xfffffff803037812 */ /* 0x000fc400078ec0ff */
[----:B------:R-:W-:Y:S01]  /*1900*/  LOP3.LUT R19, R14, 0xfffffff0, RZ, 0xc0, !PT ;  /* 0xfffffff00e137812 */ /* 0x000fe200078ec0ff */
[----:B------:R-:W-:Y:S01]  /*1910*/  IMAD.SHL.U32 R27, R10, 0x40, RZ ;  /* 0x000000400a1b7824 */ /* 0x000fe200078e00ff */
[----:B------:R-:W-:Y:S01]  /*1920*/  @!P1 SHF.R.S32.HI R21, RZ, 0x1f, R15 ;  /* 0x0000001fff159819 */ /* 0x000fe2000001140f */
[----:B------:R-:W3:Y:S01]  /*1930*/  @!P1 LDC.64 R4, c[0x0][0x228] ;  /* 0x00008a00ff049b82 */ /* 0x000ee20000000a00 */
[----:B------:R-:W-:Y:S01]  /*1940*/  IMAD.IADD R3, R228, 0x1, -R3 ;  /* 0x00000001e4037824 */ /* 0x000fe200078e0a03 */
[----:B------:R-:W-:Y:S01]  /*1950*/  ISETP.GE.AND P6, PT, R10, R222, PT ;  /* 0x000000de0a00720c */ /* 0x000fe20003fc6270 */
[----:B------:R-:W-:Y:S01]  /*1960*/  IMAD.IADD R16, R228, 0x1, -R19 ;  /* 0x00000001e4107824 */ /* 0x000fe200078e0a13 */
[----:B------:R-:W-:Y:S01]  /*1970*/  LOP3.LUT R27, R27, 0x1c0, RZ, 0xc0, !PT ;  /* 0x000001c01b1b7812 */ /* 0x000fe200078ec0ff */
[----:B------:R-:W-:Y:S01]  /*1980*/  IMAD.SHL.U32 R234, R3, 0x8, RZ ;  /* 0x0000000803ea7824 */ /* 0x000fe200078e00ff */
[----:B------:R-:W-:Y:S01]  /*1990*/  LEA.HI R19, R17, R228, RZ, 0x6 ;  /* 0x000000e411137211 */ /* 0x000fe200078f30ff */
[----:B------:R-:W-:Y:S01]  /*19a0*/  VIADD R9, R10, 0x30 ;  /* 0x000000300a097836 */ /* 0x000fe20000000000 */
[----:B------:R-:W4:Y:S01]  /*19b0*/  @P1 LDC.64 R6, c[0x0][0x240] ;  /* 0x00009000ff061b82 */ /* 0x000f220000000a00 */
[----:B------:R-:W-:Y:S01]  /*19c0*/  SHF.R.U32.HI R230, RZ, 0x3, R27 ;  /* 0x00000003ffe67819 */ /* 0x000fe2000001161b */
[----:B------:R-:W-:Y:S01]  /*19d0*/  VIADD R223, R234, 0x40 ;  /* 0x00000040eadf7836 */ /* 0x000fe20000000000 */
[----:B------:R-:W-:-:S02]  /*19e0*/  LOP3.LUT R11, R27, 0x38, R234, 0xf8, !PT ;  /* 0x000000381b0b7812 */ /* 0x000fc400078ef8ea */
[----:B------:R-:W-:Y:S02]  /*19f0*/  IADD3 R30, P3, R234, R30, RZ ;  /* 0x0000001eea1e7210 */ /* 0x000fe40007f7e0ff */
[----:B------:R-:W-:Y:S02]  /*1a00*/  LOP3.LUT R230, R11, R230, RZ, 0x3c, !PT ;  /* 0x000000e60be67212 */ /* 0x000fe400078e3cff */
[----:B------:R-:W-:Y:S02]  /*1a10*/  SHF.L.U32 R128, R38, 0x7, RZ ;  /* 0x0000000726807819 */ /* 0x000fe400000006ff */
[----:B------:R-:W-:-:S03]  /*1a20*/  SHF.R.S32.HI R11, RZ, 0x1f, R10 ;  /* 0x0000001fff0b7819 */ /* 0x000fc6000001140a */
[----:B------:R-:W-:Y:S02]  /*1a30*/  VIADD R41, R128, 0xffffff80 ;  /* 0xffffff8080297836 */ /* 0x000fe40000000000 */
[-C--:B---3-5:R-:W-:Y:S01]  /*1a40*/  @!P1 IMAD R8, R21, R4.reuse, RZ ;  /* 0x0000000415089224 */ /* 0x0a8fe200078e02ff */
[----:B------:R-:W-:Y:S01]  /*1a50*/  SHF.R.S32.HI R21, RZ, 0x1f, R16 ;  /* 0x0000001fff157819 */ /* 0x000fe20000011410 */
[----:B------:R-:W-:-:S04]  /*1a60*/  @!P1 IMAD.WIDE.U32 R26, R15, R4, RZ ;  /* 0x000000040f1a9225 */ /* 0x000fc800078e00ff */
[----:B------:R-:W-:Y:S01]  /*1a70*/  @!P1 IMAD R5, R15, R5, R8 ;  /* 0x000000050f059224 */ /* 0x000fe200078e0208 */
[----:B------:R-:W-:Y:S01]  /*1a80*/  LEA.HI R8, R21, R16, RZ, 0x3 ;  /* 0x0000001015087211 */ /* 0x000fe200078f18ff */
[----:B----4-:R-:W-:-:S04]  /*1a90*/  @P1 IMAD.WIDE.U32 R28, R229, R6, RZ ;  /* 0x00000006e51c1225 */ /* 0x010fc800078e00ff */
[----:B------:R-:W-:Y:S02]  /*1aa0*/  IMAD.SHL.U32 R15, R19, 0x8, RZ ;  /* 0x00000008130f7824 */ /* 0x000fe400078e00ff */
[----:B------:R-:W-:Y:S02]  /*1ab0*/  @P1 IMAD.MOV.U32 R4, RZ, RZ, R28 ;  /* 0x000000ffff041224 */ /* 0x000fe400078e001c */
[----:B------:R-:W-:Y:S01]  /*1ac0*/  @!P1 IMAD.MOV.U32 R4, RZ, RZ, R26 ;  /* 0x000000ffff049224 */ /* 0x000fe200078e001a */
[----:B------:R-:W-:Y:S01]  /*1ad0*/  LOP3.LUT R230, R230, 0xfffffe00, R15, 0xf8, !PT ;  /* 0xfffffe00e6e67812 */ /* 0x000fe200078ef80f */
[----:B------:R-:W-:Y:S01]  /*1ae0*/  @P1 IMAD R6, R229, R7, R29 ;  /* 0x00000007e5061224 */ /* 0x000fe200078e021d */
[----:B------:R-:W-:Y:S01]  /*1af0*/  @!P1 IADD3 R6, R27, R5, RZ ;  /* 0x000000051b069210 */ /* 0x000fe20007ffe0ff */
[----:B------:R-:W-:Y:S01]  /*1b00*/  IMAD.WIDE R32, R33, 0x40, R10 ;  /* 0x0000004021207825 */ /* 0x000fe200078e020a */
[----:B------:R-:W-:Y:S02]  /*1b10*/  IADD3 R26, P2, R234, R12, RZ ;  /* 0x0000000cea1a7210 */ /* 0x000fe40007f5e0ff */
[----:B------:R-:W-:Y:S01]  /*1b20*/  SHF.R.S32.HI R15, RZ, 0x1f, R234 ;  /* 0x0000001fff0f7819 */ /* 0x000fe200000114ea */
[----:B------:R-:W-:Y:S01]  /*1b30*/  IMAD R12, R18, UR7, R13 ;  /* 0x00000007120c7c24 */ /* 0x000fe2000f8e020d */
[----:B------:R-:W-:Y:S01]  /*1b40*/  IADD3 R28, P1, R234, R4, RZ ;  /* 0x00000004ea1c7210 */ /* 0x000fe20007f3e0ff */
[----:B------:R-:W-:Y:S01]  /*1b50*/  VIADD R13, R10, 0x20 ;  /* 0x000000200a0d7836 */ /* 0x000fe20000000000 */
[----:B------:R-:W-:Y:S01]  /*1b60*/  SHF.R.S32.HI R5, RZ, 0x1f, R20 ;  /* 0x0000001fff057819 */ /* 0x000fe20000011414 */
[C---:B------:R-:W-:Y:S01]  /*1b70*/  IMAD.X R27, R15.reuse, 0x1, R2, P2 ;  /* 0x000000010f1b7824 */ /* 0x040fe200010e0602 */
[----:B------:R-:W-:Y:S01]  /*1b80*/  LOP3.LUT R7, R8, 0xfffffff8, RZ, 0xc0, !PT ;  /* 0xfffffff808077812 */ /* 0x000fe200078ec0ff */
[----:B------:R-:W-:Y:S01]  /*1b90*/  IMAD.X R31, R15, 0x1, R0, P3 ;  /* 0x000000010f1f7824 */ /* 0x000fe200018e0600 */
[-C--:B------:R-:W-:Y:S01]  /*1ba0*/  ISETP.GE.AND P4, PT, R13, R222.reuse, PT ;  /* 0x000000de0d00720c */ /* 0x080fe20003f86270 */
[----:B------:R-:W-:Y:S01]  /*1bb0*/  IMAD.X R29, R15, 0x1, R6, P1 ;  /* 0x000000010f1d7824 */ /* 0x000fe200008e0606 */
[----:B------:R-:W-:Y:S01]  /*1bc0*/  ISETP.GE.AND P3, PT, R9, R222, PT ;  /* 0x000000de0900720c */ /* 0x000fe20003f66270 */
[----:B------:R-:W-:Y:S01]  /*1bd0*/  IMAD R5, R5, UR4, RZ ;  /* 0x0000000405057c24 */ /* 0x000fe2000f8e02ff */
[----:B------:R-:W-:Y:S01]  /*1be0*/  MOV R0, 0x20 ;  /* 0x0000002000007802 */ /* 0x000fe20000000f00 */
[----:B------:R-:W-:-:S02]  /*1bf0*/  VIADD R15, R10, 0x10 ;  /* 0x000000100a0f7836 */ /* 0x000fc40000000000 */
[----:B------:R-:W-:-:S03]  /*1c00*/  IMAD.WIDE.U32 R18, R18, UR6, R26 ;  /* 0x0000000612127c25 */ /* 0x000fc6000f8e001a */
[----:B------:R-:W-:Y:S01]  /*1c10*/  ISETP.GE.AND P5, PT, R15, R222, PT ;  /* 0x000000de0f00720c */ /* 0x000fe20003fa6270 */
[----:B------:R-:W-:Y:S02]  /*1c20*/  IMAD.IADD R7, R16, 0x1, -R7 ;  /* 0x0000000110077824 */ /* 0x000fe400078e0a07 */
[C---:B------:R-:W-:Y:S02]  /*1c30*/  IMAD R27, R20.reuse, UR5, R5 ;  /* 0x00000005141b7c24 */ /* 0x040fe4000f8e0205 */
[----:B------:R-:W-:Y:S01]  /*1c40*/  IMAD.WIDE.U32 R20, R20, UR4, R28 ;  /* 0x0000000414147c25 */ /* 0x000fe2000f8e001c */
[----:B------:R-:W-:Y:S01]  /*1c50*/  UMOV UR4, 0x400 ;  /* 0x0000040000047882 */ /* 0x000fe20000000000 */
[----:B------:R-:W-:Y:S01]  /*1c60*/  R2P PR, R7, 0x6 ;  /* 0x0000000607007804 */ /* 0x000fe20000000000 */
[----:B-1----:R-:W-:Y:S01]  /*1c70*/  ULEA UR4, UR8, UR4, 0x18 ;  /* 0x0000000408047291 */ /* 0x002fe2000f8ec03f */
[----:B------:R-:W-:Y:S02]  /*1c80*/  IMAD.MOV.U32 R2, RZ, RZ, 0x10 ;  /* 0x00000010ff027424 */ /* 0x000fe400078e00ff */
[----:B------:R-:W-:Y:S01]  /*1c90*/  IMAD.IADD R6, R132, 0x1, -R41 ;  /* 0x0000000184067824 */ /* 0x000fe200078e0a29 */
[----:B------:R-:W-:Y:S01]  /*1ca0*/  SEL R0, R0, 0xffffffe0, !P2 ;  /* 0xffffffe000007807 */ /* 0x000fe20005000000 */
[----:B------:R-:W-:Y:S01]  /*1cb0*/  IMAD.IADD R27, R21, 0x1, R27 ;  /* 0x00000001151b7824 */ /* 0x000fe200078e021b */
[----:B------:R-:W-:-:S02]  /*1cc0*/  LEA R230, R230, UR4, 0x1 ;  /* 0x00000004e6e67c11 */ /* 0x000fc4000f8e08ff */
[----:B------:R-:W-:Y:S01]  /*1cd0*/  SEL R2, R2, 0xfffffff0, !P1 ;  /* 0xfffffff002027807 */ /* 0x000fe20004800000 */
[----:B--2---:R-:W-:Y:S06]  /*1ce0*/  @P6 BRA `(.L_x_933) ;  /* 0x0000000000686947 */ /* 0x004fec0003800000 */
[----:B------:R-:W-:Y:S01]  /*1cf0*/  ULDC UR5, c[0x0][0x2d0] ;  /* 0x0000b40000057ab9 */ /* 0x000fe20000000800 */
[----:B------:R-:W-:Y:S01]  /*1d00*/  ULDC.64 UR6, c[0x0][0x240] ;  /* 0x0000900000067ab9 */ /* 0x000fe20000000a00 */
[----:B------:R-:W-:Y:S01]  /*1d10*/  ISETP.GE.AND P6, PT, R234, UR5, PT ;  /* 0x00000005ea007c0c */ /* 0x000fe2000bfc6270 */
[----:B------:R-:W-:Y:S01]  /*1d20*/  IMAD R29, R33, UR6, RZ ;  /* 0x00000006211d7c24 */ /* 0x000fe2000f8e02ff */
[----:B------:R-:W-:Y:S01]  /*1d30*/  ISETP.GE.AND P2, PT, R223, UR5, PT ;  /* 0x00000005df007c0c */ /* 0x000fe2000bf46270 */
[----:B------:R-:W-:Y:S02]  /*1d40*/  IMAD.MOV.U32 R26, RZ, RZ, R20 ;  /* 0x000000ffff1a7224 */ /* 0x000fe400078e0014 */
[C---:B------:R-:W-:Y:S02]  /*1d50*/  IMAD R16, R32.reuse, UR7, R29 ;  /* 0x0000000720107c24 */ /* 0x040fe4000f8e021d */
[----:B------:R-:W-:-:S05]  /*1d60*/  IMAD.WIDE.U32 R34, R32, UR6, R26 ;  /* 0x0000000620227c25 */ /* 0x000fca000f8e001a */
[----:B------:R-:W-:Y:S01]  /*1d70*/  IADD3 R16, R35, R16, RZ ;  /* 0x0000001023107210 */ /* 0x000fe20007ffe0ff */
[----:B------:R-:W1:Y:S01]  /*1d80*/  @!P6 LDC.64 R4, c[0x0][0x210] ;  /* 0x00008400ff04eb82 */ /* 0x000e620000000a00 */
[----:B------:R2:W-:Y:S01]  /*1d90*/  @P6 STS.128 [R230], RZ ;  /* 0x000000ffe6006388 */ /* 0x0005e20000000c00 */
[----:B-1----:R-:W-:-:S04]  /*1da0*/  @!P6 LEA R4, P1, R34, R4, 0x1 ;  /* 0x000000042204e211 */ /* 0x002fc800078208ff */
[----:B------:R-:W-:-:S05]  /*1db0*/  @!P6 LEA.HI.X R5, R34, R5, R16, 0x1, P1 ;  /* 0x000000052205e211 */ /* 0x000fca00008f0c10 */
[----:B------:R-:W-:Y:S01]  /*1dc0*/  @!PT LDS RZ, [RZ] ;  /* 0x00000000fffff984 */ /* 0x000fe20000000800 */
[----:B------:R-:W-:Y:S01]  /*1dd0*/  @!PT LDS RZ, [RZ] ;  /* 0x00000000fffff984 */ /* 0x000fe20000000800 */
[----:B------:R-:W-:Y:S01]  /*1de0*/  @!PT LDS RZ, [RZ] ;  /* 0x00000000fffff984 */ /* 0x000fe20000000800 */
[----:B------:R2:W-:Y:S04]  /*1df0*/  @!P6 LDGSTS.E.BYPASS.LTC128B.128 [R230], desc[UR16][R4.64] ;  /* 0x0000000004e6efae */ /* 0x0005e8000b901d50 */
[----:B------:R2:W-:Y:S01]  /*1e00*/  @P2 STS.128 [R230+0x2000], RZ ;  /* 0x002000ffe6002388 */ /* 0x0005e20000000c00 */
[----:B------:R-:W-:Y:S05]  /*1e10*/  @P2 BRA `(.L_x_933) ;  /* 0x00000000001c2947 */ /* 0x000fea0003800000 */
[----:B------:R-:W-:Y:S02]  /*1e20*/  ULDC.64 UR6, c[0x0][0x210] ;  /* 0x0000840000067ab9 */ /* 0x000fe40000000a00 */
[----:B--2---:R-:W-:-:S04]  /*1e30*/  LEA R4, P1, R34, UR6, 0x1 ;  /* 0x0000000622047c11 */ /* 0x004fc8000f8208ff */
[----:B------:R-:W-:-:S05]  /*1e40*/  LEA.HI.X R5, R34, UR7, R16, 0x1, P1 ;  /* 0x0000000722057c11 */ /* 0x000fca00088f0c10 */
[----:B------:R-:W-:Y:S01]  /*1e50*/  @!PT LDS RZ, [RZ] ;  /* 0x00000000fffff984 */ /* 0x000fe20000000800 */
[----:B------:R-:W-:Y:S01]  /*1e60*/  @!PT LDS RZ, [RZ] ;  /* 0x00000000fffff984 */ /* 0x000fe20000000800 */
[----:B------:R-:W-:Y:S01]  /*1e70*/  @!PT LDS RZ, [RZ] ;  /* 0x00000000fffff984 */ /* 0x000fe20000000800 */
[----:B------:R1:W-:Y:S04]  /*1e80*/  LDGSTS.E.BYPASS.LTC128B.128 [R230+0x2000], desc[UR16][R4.64+0x80] ;  /* 0x0200008004e67fae */ /* 0x0003e8000b901d50 */
.L_x_933:
[----:B------:R-:W-:Y:S05]  /*1e90*/  BSYNC B0 ;  /* 0x0000000000007941 */ /* 0x000fea0003800000 */
.L_x_932:
[----:B------:R-:W-:Y:S04]  /*1ea0*/  BSSY B0, `(.L_x_934) ;  /* 0x000001f000007945 */ /* 0x000fe80003800000 */
[----:B------:R-:W-:Y:S05]  /*1eb0*/  @P5 BRA `(.L_x_935) ;  /* 0x0000000000745947 */ /* 0x000fea0003800000 */
[----:B------:R-:W-:Y:S01]  /*1ec0*/  ULDC UR5, c[0x0][0x2d0] ;  /* 0x0000b40000057ab9 */ /* 0x000fe20000000800 */
[----:B------:R-:W-:Y:S01]  /*1ed0*/  IADD3 R29, P1, R32, 0x10, RZ ;  /* 0x00000010201d7810 */ /* 0x000fe20007f3e0ff */
[----:B------:R-:W-:Y:S01]  /*1ee0*/  ULDC.64 UR6, c[0x0][0x240] ;  /* 0x0000900000067ab9 */ /* 0x000fe20000000a00 */
[----:B------:R-:W-:Y:S01]  /*1ef0*/  ISETP.GE.AND P2, PT, R234, UR5, PT ;  /* 0x00000005ea007c0c */ /* 0x000fe2000bf46270 */
[----:B------:R-:W-:Y:S01]  /*1f00*/  IMAD.MOV.U32 R34, RZ, RZ, R20 ;  /* 0x000000ffff227224 */ /* 0x000fe200078e0014 */
[----:B------:R-:W-:Y:S01]  /*1f10*/  MOV R35, R27 ;  /* 0x0000001b00237202 */ /* 0x000fe20000000f00 */
[----:B------:R-:W-:Y:S01]  /*1f20*/  IMAD.X R16, RZ, RZ, R33, P1 ;  /* 0x000000ffff107224 */ /* 0x000fe200008e0621 */
[----:B------:R-:W-:-:S03]  /*1f30*/  ISETP.GE.AND P1, PT, R223, UR5, PT ;  /* 0x00000005df007c0c */ /* 0x000fc6000bf26270 */
[----:B------:R-:W-:Y:S02]  /*1f40*/  IMAD R16, R16, UR6, RZ ;  /* 0x0000000610107c24 */ /* 0x000fe4000f8e02ff */
[----:B------:R-:W-:-:S04]  /*1f50*/  IMAD.WIDE.U32 R34, R29, UR6, R34 ;  /* 0x000000061d227c25 */ /* 0x000fc8000f8e0022 */
[----:B-12---:R-:W1:Y:S01]  /*1f60*/  @!P2 LDC.64 R4, c[0x0][0x210] ;  /* 0x00008400ff04ab82 */ /* 0x006e620000000a00 */
[----:B------:R-:W-:Y:S01]  /*1f70*/  IMAD R16, R29, UR7, R16 ;  /* 0x000000071d107c24 */ /* 0x000fe2000f8e0210 */
[----:B------:R3:W-:Y:S03]  /*1f80*/  @P2 STS.128 [R230+0x800], RZ ;  /* 0x000800ffe6002388 */ /* 0x0007e60000000c00 */
[----:B------:R-:W-:Y:S01]  /*1f90*/  IMAD.IADD R16, R35, 0x1, R16 ;  /* 0x0000000123107824 */ /* 0x000fe200078e0210 */
[----:B-1----:R-:W-:-:S04]  /*1fa0*/  @!P2 LEA R4, P5, R34, R4, 0x1 ;  /* 0x000000042204a211 */ /* 0x002fc800078a08ff */
[----:B------:R-:W-:-:S05]  /*1fb0*/  @!P2 LEA.HI.X R5, R34, R5, R16, 0x1, P5 ;  /* 0x000000052205a211 */ /* 0x000fca00028f0c10 */
[----:B------:R-:W-:Y:S01]  /*1fc0*/  @!PT LDS RZ, [RZ] ;  /* 0x00000000fffff984 */ /* 0x000fe20000000800 */
[----:B------:R-:W-:Y:S01]  /*1fd0*/  @!PT LDS RZ, [RZ] ;  /* 0x00000000fffff984 */ /* 0x000fe20000000800 */
[----:B------:R-:W-:Y:S01]  /*1fe0*/  @!PT LDS RZ, [RZ] ;  /* 0x00000000fffff984 */ /* 0x000fe20000000800 */
[----:B------:R3:W-:Y:S04]  /*1ff0*/  @!P2 LDGSTS.E.BYPASS.LTC128B.128 [R230+0x800], desc[UR16][R4.64] ;  /* 0x0080000004e6afae */ /* 0x0007e8000b901d50 */
[----:B------:R3:W-:Y:S01]  /*2000*/  @P1 STS.128 [R230+0x2800], RZ ;  /* 0x002800ffe6001388 */ /* 0x0007e20000000c00 */
[----:B------:R-:W-:Y:S05]  /*2010*/  @P1 BRA `(.L_x_935) ;  /* 0x00000000001c1947 */ /* 0x000fea0003800000 */
[----:B------:R-:W-:Y:S02]  /*2020*/  ULDC.64 UR6, c[0x0][0x210] ;  /* 0x0000840000067ab9 */ /* 0x000fe40000000a00 */
[----:B---3--:R-:W-:-:S04]  /*2030*/  LEA R4, P1, R34, UR6, 0x1 ;  /* 0x0000000622047c11 */ /* 0x008fc8000f8208ff */
[----:B------:R-:W-:-:S05]  /*2040*/  LEA.HI.X R5, R34, UR7, R16, 0x1, P1 ;  /* 0x0000000722057c11 */ /* 0x000fca00088f0c10 */
[----:B------:R-:W-:Y:S01]  /*2050*/  @!PT LDS RZ, [RZ] ;  /* 0x00000000fffff984 */ /* 0x000fe20000000800 */
[----:B------:R-:W-:Y:S01]  /*2060*/  @!PT LDS RZ, [RZ] ;  /* 0x00000000fffff984 */ /* 0x000fe20000000800 */
[----:B------:R-:W-:Y:S01]  /*2070*/  @!PT LDS RZ, [RZ] ;  /* 0x00000000fffff984 */ /* 0x000fe20000000800 */
[----:B------:R4:W-:Y:S04]  /*2080*/  LDGSTS.E.BYPASS.LTC128B.128 [R230+0x2800], desc[UR16][R4.64+0x80] ;  /* 0x0280008004e67fae */ /* 0x0009e8000b901d50 */
.L_x_935:
[----:B------:R-:W-:Y:S05]  /*2090*/  BSYNC B0 ;  /* 0x0000000000007941 */ /* 0x000fea0003800000 */
.L_x_934:
        /* <DEDUP_REMOVED lines=12> */
[----:B-1234-:R-:W1:Y:S01]  /*2160*/  @!P2 LDC.64 R4, c[0x0][0x210] ;  /* 0x00008400ff04ab82 */ /* 0x01ee620000000a00 */
        /* <DEDUP_REMOVED lines=18> */
.L_x_937:
[----:B------:R-:W-:Y:S05]  /*2290*/  BSYNC B0 ;  /* 0x0000000000007941 */ /* 0x000fea0003800000 */
.L_x_936:
[----:B------:R-:W-:Y:S04]  /*22a0*/  BSSY B0, `(.L_x_938) ;  /* 0x000001e000007945 */ /* 0x000fe80003800000 */
[----:B------:R-:W-:Y:S05]  /*22b0*/  @P3 BRA `(.L_x_939) ;  /* 0x0000000000703947 */ /* 0x000fea0003800000 */
[----:B------:R-:W-:Y:S01]  /*22c0*/  ULDC UR5, c[0x0][0x2d0] ;  /* 0x0000b40000057ab9 */ /* 0x000fe20000000800 */
[----:B------:R-:W-:Y:S01]  /*22d0*/  IADD3 R16, P1, R32, 0x30, RZ ;  /* 0x0000003020107810 */ /* 0x000fe20007f3e0ff */
[----:B------:R-:W-:Y:S01]  /*22e0*/  ULDC.64 UR6, c[0x0][0x240] ;  /* 0x0000900000067ab9 */ /* 0x000fe20000000a00 */
[----:B------:R-:W-:Y:S02]  /*22f0*/  ISETP.GE.AND P2, PT, R234, UR5, PT ;  /* 0x00000005ea007c0c */ /* 0x000fe4000bf46270 */
[----:B------:R-:W-:Y:S01]  /*2300*/  MOV R26, R20 ;  /* 0x00000014001a7202 */ /* 0x000fe20000000f00 */
[----:B------:R-:W-:Y:S01]  /*2310*/  IMAD.X R21, RZ, RZ, R33, P1 ;  /* 0x000000ffff157224 */ /* 0x000fe200008e0621 */
[----:B------:R-:W-:-:S03]  /*2320*/  ISETP.GE.AND P1, PT, R223, UR5, PT ;  /* 0x00000005df007c0c */ /* 0x000fc6000bf26270 */
[----:B------:R-:W-:Y:S02]  /*2330*/  IMAD R21, R21, UR6, RZ ;  /* 0x0000000615157c24 */ /* 0x000fe4000f8e02ff */
[----:B------:R-:W-:-:S04]  /*2340*/  IMAD.WIDE.U32 R26, R16, UR6, R26 ;  /* 0x00000006101a7c25 */ /* 0x000fc8000f8e001a */
[----:B-1234-:R-:W1:Y:S01]  /*2350*/  @!P2 LDC.64 R4, c[0x0][0x210] ;  /* 0x00008400ff04ab82 */ /* 0x01ee620000000a00 */
[----:B------:R-:W-:Y:S01]  /*2360*/  IMAD R21, R16, UR7, R21 ;  /* 0x0000000710157c24 */ /* 0x000fe2000f8e0215 */
[----:B------:R2:W-:Y:S01]  /*2370*/  @P2 STS.128 [R230+0x1800], RZ ;  /* 0x001800ffe6002388 */ /* 0x0005e20000000c00 */
[----:B-1----:R-:W-:Y:S02]  /*2380*/  @!P2 LEA R20, P3, R26, R4, 0x1 ;  /* 0x000000041a14a211 */ /* 0x002fe400078608ff */
[----:B------:R-:W-:-:S05]  /*2390*/  IMAD.IADD R4, R27, 0x1, R21 ;  /* 0x000000011b047824 */ /* 0x000fca00078e0215 */
        /* <DEDUP_REMOVED lines=14> */
.L_x_939:
[----:B------:R-:W-:Y:S05]  /*2480*/  BSYNC B0 ;  /* 0x0000000000007941 */ /* 0x000fea0003800000 */
.L_x_938:
[C---:B------:R-:W-:Y:S01]  /*2490*/  ISETP.GE.AND P3, PT, R10.reuse, R6, PT ;  /* 0x000000060a00720c */ /* 0x040fe20003f66270 */
[-C--:B------:R-:W-:Y:S01]  /*24a0*/  IMAD R39, R11, R42.reuse, RZ ;  /* 0x0000002a0b277224 */ /* 0x080fe200078e02ff */
[----:B------:R-:W-:Y:S01]  /*24b0*/  BSSY B0, `(.L_x_940) ;  /* 0x0000020000007945 */ /* 0x000fe20003800000 */
[C---:B-1234-:R-:W-:Y:S01]  /*24c0*/  IMAD.WIDE.U32 R4, R10.reuse, R42, R30 ;  /* 0x0000002a0a047225 */ /* 0x05efe200078e001e */
[-C--:B------:R-:W-:Y:S02]  /*24d0*/  ISETP.GE.AND P6, PT, R15, R6.reuse, PT ;  /* 0x000000060f00720c */ /* 0x080fe40003fc6270 */
[-C--:B------:R-:W-:Y:S01]  /*24e0*/  ISETP.GE.AND P2, PT, R13, R6.reuse, PT ;  /* 0x000000060d00720c */ /* 0x080fe20003f46270 */
[----:B------:R-:W-:Y:S01]  /*24f0*/  IMAD R39, R10, R43, R39 ;  /* 0x0000002b0a277224 */ /* 0x000fe200078e0227 */
[----:B------:R-:W-:Y:S01]  /*2500*/  ISETP.GE.AND P1, PT, R9, R6, PT ;  /* 0x000000060900720c */ /* 0x000fe20003f26270 */
[C---:B------:R-:W-:Y:S01]  /*2510*/  IMAD.SHL.U32 R225, R42.reuse, 0x10, RZ ;  /* 0x000000102ae17824 */ /* 0x040fe200078e00ff */
[----:B------:R-:W-:Y:S01]  /*2520*/  SHF.L.U64.HI R224, R42, 0x4, R43 ;  /* 0x000000042ae07819 */ /* 0x000fe2000001022b */
[----:B------:R-:W-:Y:S01]  /*2530*/  VIADD R31, R10, 0x40 ;  /* 0x000000400a1f7836 */ /* 0x000fe20000000000 */
[----:B------:R-:W-:Y:S01]  /*2540*/  IADD3 R39, R5, R39, RZ ;  /* 0x0000002705277210 */ /* 0x000fe20007ffe0ff */
[----:B------:R-:W-:Y:S01]  /*2550*/  IMAD.MOV.U32 R40, RZ, RZ, R4 ;  /* 0x000000ffff287224 */ /* 0x000fe200078e0004 */
[----:B------:R-:W-:Y:S07]  /*2560*/  @P3 BRA `(.L_x_941) ;  /* 0x0000000000503947 */ /* 0x000fee0003800000 */
[----:B------:R-:W-:Y:S02]  /*2570*/  ULDC UR5, c[0x0][0x2d0] ;  /* 0x0000b40000057ab9 */ /* 0x000fe40000000800 */
[----:B------:R-:W-:Y:S02]  /*2580*/  ISETP.GE.AND P4, PT, R234, UR5, PT ;  /* 0x00000005ea007c0c */ /* 0x000fe4000bf86270 */
[----:B------:R-:W-:-:S11]  /*2590*/  ISETP.GE.AND P3, PT, R223, UR5, PT ;  /* 0x00000005df007c0c */ /* 0x000fd6000bf66270 */
[----:B------:R-:W1:Y:S01]  /*25a0*/  @!P4 LDC.64 R4, c[0x0][0x218] ;  /* 0x00008600ff04cb82 */ /* 0x000e620000000a00 */
[----:B------:R2:W-:Y:S01]  /*25b0*/  @P4 STS.128 [R230+0x4000], RZ ;  /* 0x004000ffe6004388 */ /* 0x0005e20000000c00 */
        /* <DEDUP_REMOVED lines=15> */
.L_x_941:
[----:B------:R-:W-:Y:S05]  /*26b0*/  BSYNC B0 ;  /* 0x0000000000007941 */ /* 0x000fea0003800000 */
.L_x_940:
[----:B------:R-:W-:Y:S04]  /*26c0*/  BSSY B0, `(.L_x_942) ;  /* 0x0000018000007945 */ /* 0x000fe80003800000 */
[----:B------:R-:W-:Y:S05]  /*26d0*/  @P6 BRA `(.L_x_943) ;  /* 0x0000000000586947 */ /* 0x000fea0003800000 */
[----:B------:R-:W-:Y:S01]  /*26e0*/  ULDC UR5, c[0x0][0x2d0] ;  /* 0x0000b40000057ab9 */ /* 0x000fe20000000800 */
[----:B------:R-:W-:Y:S02]  /*26f0*/  IADD3 R21, P5, R225, R40, RZ ;  /* 0x00000028e1157210 */ /* 0x000fe40007fbe0ff */
[----:B------:R-:W-:Y:S02]  /*2700*/  ISETP.GE.AND P4, PT, R234, UR5, PT ;  /* 0x00000005ea007c0c */ /* 0x000fe4000bf86270 */
[----:B------:R-:W-:Y:S01]  /*2710*/  ISETP.GE.AND P3, PT, R223, UR5, PT ;  /* 0x00000005df007c0c */ /* 0x000fe2000bf66270 */
[----:B------:R-:W-:-:S10]  /*2720*/  IMAD.X R16, R224, 0x1, R39, P5 ;  /* 0x00000001e0107824 */ /* 0x000fd400028e0627 */
[----:B-12---:R-:W1:Y:S01]  /*2730*/  @!P4 LDC.64 R4, c[0x0][0x218] ;  /* 0x00008600ff04cb82 */ /* 0x006e620000000a00 */
        /* <DEDUP_REMOVED lines=16> */
.L_x_943:
[----:B------:R-:W-:Y:S05]  /*2840*/  BSYNC B0 ;  /* 0x0000000000007941 */ /* 0x000fea0003800000 */
.L_x_942:
[----:B------:R-:W-:Y:S01]  /*2850*/  BSSY B0, `(.L_x_944) ;  /* 0x000001b000007945 */ /* 0x000fe20003800000 */
[----:B------:R-:W-:Y:S01]  /*2860*/  ISETP.GE.AND P6, PT, R31, R6, PT ;  /* 0x000000061f00720c */ /* 0x000fe20003fc6270 */
[C---:B------:R-:W-:Y:S01]  /*2870*/  VIADD R29, R10.reuse, 0x50 ;  /* 0x000000500a1d7836 */ /* 0x040fe20000000000 */
[----:B------:R-:W-:Y:S01]  /*2880*/  IADD3 R21, R10, 0x60, RZ ;  /* 0x000000600a157810 */ /* 0x000fe20007ffe0ff */
[----:B------:R-:W-:Y:S05]  /*2890*/  @P2 BRA `(.L_x_945) ;  /* 0x0000000000582947 */ /* 0x000fea0003800000 */
[----:B------:R-:W-:Y:S01]  /*28a0*/  ULDC UR5, c[0x0][0x2d0] ;  /* 0x0000b40000057ab9 */ /* 0x000fe20000000800 */
[----:B------:R-:W-:Y:S02]  /*28b0*/  LEA R27, P4, R42, R40, 0x5 ;  /* 0x000000282a1b7211 */ /* 0x000fe400078828ff */
[----:B------:R-:W-:Y:S02]  /*28c0*/  ISETP.GE.AND P3, PT, R234, UR5, PT ;  /* 0x00000005ea007c0c */ /* 0x000fe4000bf66270 */
[----:B------:R-:W-:Y:S02]  /*28d0*/  ISETP.GE.AND P2, PT, R223, UR5, PT ;  /* 0x00000005df007c0c */ /* 0x000fe4000bf46270 */
[----:B------:R-:W-:-:S09]  /*28e0*/  LEA.HI.X R16, R42, R39, R43, 0x5, P4 ;  /* 0x000000272a107211 */ /* 0x000fd200020f2c2b */
[----:B-1234-:R-:W1:Y:S01]  /*28f0*/  @!P3 LDC.64 R4, c[0x0][0x218] ;  /* 0x00008600ff04bb82 */ /* 0x01ee620000000a00 */
        /* <DEDUP_REMOVED lines=16> */
.L_x_945:
[----:B------:R-:W-:Y:S05]  /*2a00*/  BSYNC B0 ;  /* 0x0000000000007941 */ /* 0x000fea0003800000 */
.L_x_944:
[----:B------:R-:W-:Y:S01]  /*2a10*/  BSSY B0, `(.L_x_946) ;  /* 0x000001e000007945 */ /* 0x000fe20003800000 */
[-C--:B------:R-:W-:Y:S01]  /*2a20*/  ISETP.GE.AND P5, PT, R29, R6.reuse, PT ;  /* 0x000000061d00720c */ /* 0x080fe20003fa6270 */
[----:B------:R-:W-:Y:S01]  /*2a30*/  VIADD R27, R10, 0x70 ;  /* 0x000000700a1b7836 */ /* 0x000fe20000000000 */
[----:B------:R-:W-:Y:S01]  /*2a40*/  ISETP.GE.AND P4, PT, R21, R6, PT ;  /* 0x000000061500720c */ /* 0x000fe20003f86270 */
[----:B------:R-:W-:-:S12]  /*2a50*/  @P1 BRA `(.L_x_947) ;  /* 0x0000000000641947 */ /* 0x000fd80003800000 */
[----:B------:R-:W-:Y:S01]  /*2a60*/  ULDC UR5, c[0x0][0x2d0] ;  /* 0x0000b40000057ab9 */ /* 0x000fe20000000800 */
[----:B------:R-:W-:Y:S01]  /*2a70*/  MOV R33, R39 ;  /* 0x0000002700217202 */ /* 0x000fe20000000f00 */
[----:B------:R-:W-:Y:S01]  /*2a80*/  IMAD.MOV.U32 R32, RZ, RZ, R40 ;  /* 0x000000ffff207224 */ /* 0x000fe200078e0028 */
[----:B------:R-:W-:Y:S01]  /*2a90*/  ISETP.GE.AND P2, PT, R234, UR5, PT ;  /* 0x00000005ea007c0c */ /* 0x000fe2000bf46270 */
[----:B------:R-:W-:Y:S01]  /*2aa0*/  IMAD R16, R43, 0x30, RZ ;  /* 0x000000302b107824 */ /* 0x000fe200078e02ff */
[----:B------:R-:W-:Y:S01]  /*2ab0*/  ISETP.GE.AND P1, PT, R223, UR5, PT ;  /* 0x00000005df007c0c */ /* 0x000fe2000bf26270 */
[----:B------:R-:W-:-:S04]  /*2ac0*/  IMAD.WIDE.U32 R32, R42, 0x30, R32 ;  /* 0x000000302a207825 */ /* 0x000fc800078e0020 */
[----:B------:R-:W-:-:S06]  /*2ad0*/  IMAD.IADD R16, R33, 0x1, R16 ;  /* 0x0000000121107824 */ /* 0x000fcc00078e0210 */
        /* <DEDUP_REMOVED lines=17> */
.L_x_947:
[----:B------:R-:W-:Y:S05]  /*2bf0*/  BSYNC B0 ;  /* 0x0000000000007941 */ /* 0x000fea0003800000 */
.L_x_946:
[----:B------:R-:W-:Y:S04]  /*2c00*/  BSSY B0, `(.L_x_948) ;  /* 0x0000018000007945 */ /* 0x000fe80003800000 */
        /* <DEDUP_REMOVED lines=23> */
.L_x_949:
[----:B------:R-:W-:Y:S05]  /*2d80*/  BSYNC B0 ;  /* 0x0000000000007941 */ /* 0x000fea0003800000 */
.L_x_948:
[----:B------:R-:W-:Y:S01]  /*2d90*/  IADD3 R25, P2, R10, R25, RZ ;  /* 0x000000190a197210 */ /* 0x000fe20007f5e0ff */
[----:B------:R-:W-:Y:S01]  /*2da0*/  BSSY B0, `(.L_x_950) ;  /* 0x000001d000007945 */ /* 0x000fe20003800000 */
[----:B------:R-:W-:-:S03]  /*2db0*/  ISETP.GE.AND P1, PT, R27, R6, PT ;  /* 0x000000061b00720c */ /* 0x000fc60003f26270 */
[----:B------:R-:W-:Y:S01]  /*2dc0*/  IMAD.X R23, R11, 0x1, R23, P2 ;  /* 0x000000010b177824 */ /* 0x000fe200010e0617 */
[----:B------:R-:W-:Y:S09]  /*2dd0*/  @P5 BRA `(.L_x_951) ;  /* 0x0000000000645947 */ /* 0x000ff20003800000 */
        /* <DEDUP_REMOVED lines=25> */
.L_x_951:
[----:B------:R-:W-:Y:S05]  /*2f70*/  BSYNC B0 ;  /* 0x0000000000007941 */ /* 0x000fea0003800000 */
.L_x_950:
[----:B------:R-:W-:Y:S04]  /*2f80*/  BSSY B0, `(.L_x_952) ;  /* 0x000001b000007945 */ /* 0x000fe80003800000 */
[----:B------:R-:W-:Y:S05]  /*2f90*/  @P4 BRA `(.L_x_953) ;  /* 0x0000000000644947 */ /* 0x000fea0003800000 */
        /* <DEDUP_REMOVED lines=25> */
.L_x_953:
[----:B------:R-:W-:Y:S05]  /*3130*/  BSYNC B0 ;  /* 0x0000000000007941 */ /* 0x000fea0003800000 */
.L_x_952:
        /* <DEDUP_REMOVED lines=27> */
.L_x_955:
[----:B------:R-:W-:Y:S05]  /*32f0*/  BSYNC B0 ;  /* 0x0000000000007941 */ /* 0x000fea0003800000 */
.L_x_954:
[----:B------:R-:W0:Y:S01]  /*3300*/  LDGDEPBAR ;  /* 0x00000000000079af */ /* 0x000e220000000000 */
[----:B------:R-:W-:Y:S01]  /*3310*/  ISETP.GE.AND P5, PT, R10, R6, PT ;  /* 0x000000060a00720c */ /* 0x000fe20003fa6270 */
[----:B-1234-:R-:W-:Y:S01]  /*3320*/  IMAD R4, R23, R36, RZ ;  /* 0x0000002417047224 */ /* 0x01efe200078e02ff */
[-C--:B------:R-:W-:Y:S01]  /*3330*/  ISETP.GE.AND P1, PT, R9, R6.reuse, PT ;  /* 0x000000060900720c */ /* 0x080fe20003f26270 */
[----:B------:R-:W-:Y:S01]  /*3340*/  IMAD.IADD R19, R19, 0x1, R12 ;  /* 0x0000000113137824 */ /* 0x000fe200078e020c */
[----:B------:R-:W-:Y:S01]  /*3350*/  ISETP.GE.AND P2, PT, R13, R6, PT ;  /* 0x000000060d00720c */ /* 0x000fe20003f46270 */
[C---:B------:R-:W-:Y:S01]  /*3360*/  IMAD R9, R25.reuse, R37, R4 ;  /* 0x0000002519097224 */ /* 0x040fe200078e0204 */
[----:B------:R-:W-:Y:S01]  /*3370*/  SHF.R.S32.HI R13, RZ, 0x4, R14 ;  /* 0x00000004ff0d7819 */ /* 0x000fe2000001140e */
[----:B------:R-:W-:Y:S01]  /*3380*/  IMAD.WIDE.U32 R4, R25, R36, R18 ;  /* 0x0000002419047225 */ /* 0x000fe200078e0012 */
[----:B------:R-:W-:Y:S01]  /*3390*/  ULDC.64 UR6, c[0x0][0x220] ;  /* 0x0000880000067ab9 */ /* 0x000fe20000000a00 */
[----:B------:R-:W-:Y:S01]  /*33a0*/  BSSY B0, `(.L_x_956) ;  /* 0x000001e000007945 */ /* 0x000fe20003800000 */
[----:B------:R-:W-:Y:S01]  /*33b0*/  LEA.HI R14, R14, R13, RZ, 0x1 ;  /* 0x0000000d0e0e7211 */ /* 0x000fe200078f08ff */
[----:B------:R-:W-:Y:S01]  /*33c0*/  IMAD.IADD R9, R5, 0x1, R9 ;  /* 0x0000000105097824 */ /* 0x000fe200078e0209 */
[----:B------:R-:W-:Y:S01]  /*33d0*/  LEA R184, P4, R4, UR6, 0x1 ;  /* 0x0000000604b87c11 */ /* 0x000fe2000f8808ff */
[----:B------:R-:W-:Y:S01]  /*33e0*/  IMAD.SHL.U32 R227, R36, 0x10, RZ ;  /* 0x0000001024e37824 */ /* 0x000fe200078e00ff */
[----:B------:R-:W-:-:S02]  /*33f0*/  ISETP.GE.AND P6, PT, R15, R6, PT ;  /* 0x000000060f00720c */ /* 0x000fc40003fc6270 */
[----:B------:R-:W-:Y:S02]  /*3400*/  ISETP.GE.AND P3, PT, R31, R6, PT ;  /* 0x000000061f00720c */ /* 0x000fe40003f66270 */
[----:B------:R-:W-:Y:S02]  /*3410*/  LEA.HI R231, R17, R228, RZ, 0x5 ;  /* 0x000000e411e77211 */ /* 0x000fe400078f28ff */
[----:B------:R-:W-:Y:S02]  /*3420*/  SHF.L.U64.HI R226, R36, 0x4, R37 ;  /* 0x0000000424e27819 */ /* 0x000fe40000010225 */
[----:B------:R-:W-:Y:S01]  /*3430*/  LOP3.LUT R14, R14, 0xfffffffe, RZ, 0xc0, !PT ;  /* 0xfffffffe0e0e7812 */ /* 0x000fe200078ec0ff */
[----:B------:R-:W-:-:S04]  /*3440*/  DEPBAR.LE SB0, 0x0 ;  /* 0x000080000000791a */ /* 0x000fc80000000000 */
[----:B------:R-:W-:Y:S01]  /*3450*/  BAR.SYNC.DEFER_BLOCKING 0x0 ;  /* 0x0000000000007b1d */ /* 0x000fe20000010000 */
[----:B------:R-:W-:-:S05]  /*3460*/  LEA.HI.X R185, R4, UR7, R9, 0x1, P4 ;  /* 0x0000000704b97c11 */ /* 0x000fca000a0f0c09 */
[----:B------:R1:W-:Y:S04]  /*3470*/  @P5 STS.128 [R230+0xc000], RZ ;  /* 0x00c000ffe6005388 */ /* 0x0003e80000000c00 */
[----:B------:R1:W-:Y:S01]  /*3480*/  @P5 STS.128 [R230+0x10000], RZ ;  /* 0x010000ffe6005388 */ /* 0x0003e20000000c00 */
[----:B------:R-:W-:Y:S05]  /*3490*/  @P5 BRA `(.L_x_957) ;  /* 0x0000000000385947 */ /* 0x000fea0003800000 */
[----:B------:R-:W-:Y:S02]  /*34a0*/  ULDC UR5, c[0x0][0x2d0] ;  /* 0x0000b40000057ab9 */ /* 0x000fe40000000800 */
[----:B------:R-:W-:Y:S02]  /*34b0*/  ISETP.GE.AND P5, PT, R234, UR5, PT ;  /* 0x00000005ea007c0c */ /* 0x000fe4000bfa6270 */
[----:B------:R-:W-:-:S11]  /*34c0*/  ISETP.GE.AND P4, PT, R223, UR5, PT ;  /* 0x00000005df007c0c */ /* 0x000fd6000bf86270 */
[----:B------:R2:W-:Y:S04]  /*34d0*/  @P5 STS.128 [R230+0xc000], RZ ;  /* 0x00c000ffe6005388 */ /* 0x0005e80000000c00 */
[----:B------:R-:W-:Y:S01]  /*34e0*/  @!PT LDS RZ, [RZ] ;  /* 0x00000000fffff984 */ /* 0x000fe20000000800 */
[----:B------:R-:W-:Y:S01]  /*34f0*/  @!PT LDS RZ, [RZ] ;  /* 0x00000000fffff984 */ /* 0x000fe20000000800 */
[----:B------:R-:W-:Y:S01]  /*3500*/  @!PT LDS RZ, [RZ] ;  /* 0x00000000fffff984 */ /* 0x000fe20000000800 */
[----:B------:R2:W-:Y:S04]  /*3510*/  @!P5 LDGSTS.E.BYPASS.LTC128B.128 [R230+0xc000], desc[UR16][R184.64] ;  /* 0x0c000000b8e6dfae */ /* 0x0005e8000b901d50 */
[----:B------:R2:W-:Y:S01]  /*3520*/  @P4 STS.128 [R230+0x10000], RZ ;  /* 0x010000ffe6004388 */ /* 0x0005e20000000c00 */
[----:B------:R-:W-:Y:S05]  /*3530*/  @P4 BRA `(.L_x_957) ;  /* 0x0000000000104947 */ /* 0x000fea0003800000 */
[----:B------:R-:W-:Y:S01]  /*3540*/  @!PT LDS RZ, [RZ] ;  /* 0x00000000fffff984 */ /* 0x000fe20000000800 */
[----:B------:R-:W-:Y:S01]  /*3550*/  @!PT LDS RZ, [RZ] ;  /* 0x00000000fffff984 */ /* 0x000fe20000000800 */
[----:B------:R-:W-:Y:S01]  /*3560*/  @!PT LDS RZ, [RZ] ;  /* 0x00000000fffff984 */ /* 0x000fe20000000800 */
[----:B------:R3:W-:Y:S02]  /*3570*/  LDGSTS.E.BYPASS.LTC128B.128 [R230+0x10000], desc[UR16][R184.64+0x80] ;  /* 0x10000080b8e67fae */ /* 0x0007e4000b901d50 */
.L_x_957:
[----:B------:R-:W-:Y:S05]  /*3580*/  BSYNC B0 ;  /* 0x0000000000007941 */ /* 0x000fea0003800000 */
.L_x_956:
[----:B------:R4:W-:Y:S01]  /*3590*/  @P6 STS.128 [R230+0xc800], RZ ;  /* 0x00c800ffe6006388 */ /* 0x0009e20000000c00 */
[----:B------:R-:W-:Y:S03]  /*35a0*/  BSSY B0, `(.L_x_958) ;  /* 0x0000017000007945 */ /* 0x000fe60003800000 */
[----:B------:R4:W-:Y:S01]  /*35b0*/  @P6 STS.128 [R230+0x10800], RZ ;  /* 0x010800ffe6006388 */ /* 0x0009e20000000c00 */
[----:B------:R-:W-:Y:S05]  /*35c0*/  @P6 BRA `(.L_x_959) ;  /* 0x0000000000506947 */ /* 0x000fea0003800000 */
[----:B------:R-:W-:Y:S02]  /*35d0*/  ULDC UR5, c[0x0][0x2d0] ;  /* 0x0000b40000057ab9 */ /* 0x000fe40000000800 */
[----:B------:R-:W-:Y:S02]  /*35e0*/  ISETP.GE.AND P5, PT, R234, UR5, PT ;  /* 0x00000005ea007c0c */ /* 0x000fe4000bfa6270 */
[----:B------:R-:W-:-:S11]  /*35f0*/  ISETP.GE.AND P4, PT, R223, UR5, PT ;  /* 0x00000005df007c0c */ /* 0x000fd6000bf86270 */
[C---:B------:R-:W-:Y:S01]  /*3600*/  @!P5 LEA R16, P6, R227.reuse, R184, 0x1 ;  /* 0x000000b8e310d211 */ /* 0x040fe200078c08ff */
[----:B------:R1:W-:Y:S03]  /*3610*/  @P5 STS.128 [R230+0xc800], RZ ;  /* 0x00c800ffe6005388 */ /* 0x0003e60000000c00 */
[----:B------:R-:W-:-:S05]  /*3620*/  @!P5 LEA.HI.X R17, R227, R185, R226, 0x1, P6 ;  /* 0x000000b9e311d211 */ /* 0x000fca00030f0ce2 */
[----:B------:R-:W-:Y:S01]  /*3630*/  @!PT LDS RZ, [RZ] ;  /* 0x00000000fffff984 */ /* 0x000fe20000000800 */
[----:B------:R-:W-:Y:S01]  /*3640*/  @!PT LDS RZ, [RZ] ;  /* 0x00000000fffff984 */ /* 0x000fe20000000800 */
[----:B------:R-:W-:Y:S01]  /*3650*/  @!PT LDS RZ, [RZ] ;  /* 0x00000000fffff984 */ /* 0x000fe20000000800 */
[----:B------:R1:W-:Y:S04]  /*3660*/  @!P5 LDGSTS.E.BYPASS.LTC128B.128 [R230+0xc800], desc[UR16][R16.64] ;  /* 0x0c80000010e6dfae */ /* 0x0003e8000b901d50 */
[----:B------:R1:W-:Y:S01]  /*3670*/  @P4 STS.128 [R230+0x10800], RZ ;  /* 0x010800ffe6004388 */ /* 0x0003e20000000c00 */
[----:B------:R-:W-:Y:S05]  /*3680*/  @P4 BRA `(.L_x_959) ;  /* 0x0000000000204947 */ /* 0x000fea0003800000 */
[----:B------:R-:W-:-:S05]  /*3690*/  IADD3 R15, P4, R227, R4, RZ ;  /* 0x00000004e30f7210 */ /* 0x000fca0007f9e0ff */
[----:B------:R-:W-:Y:S01]  /*36a0*/  IMAD.X R12, R226, 0x1, R9, P4 ;  /* 0x00000001e20c7824 */ /* 0x000fe200020e0609 */
[----:B-1----:R-:W-:-:S04]  /*36b0*/  LEA R16, P4, R15, UR6, 0x1 ;  /* 0x000000060f107c11 */ /* 0x002fc8000f8808ff */
[----:B------:R-:W-:-:S05]  /*36c0*/  LEA.HI.X R17, R15, UR7, R12, 0x1, P4 ;  /* 0x000000070f117c11 */ /* 0x000fca000a0f0c0c */
[----:B------:R-:W-:Y:S01]  /*36d0*/  @!PT LDS RZ, [RZ] ;  /* 0x00000000fffff984 */ /* 0x000fe20000000800 */
[----:B------:R-:W-:Y:S01]  /*36e0*/  @!PT LDS RZ, [RZ] ;  /* 0x00000000fffff984 */ /* 0x000fe20000000800 */
[----:B------:R-:W-:Y:S01]  /*36f0*/  @!PT LDS RZ, [RZ] ;  /* 0x00000000fffff984 */ /* 0x000fe20000000800 */
[----:B------:R1:W-:Y:S04]  /*3700*/  LDGSTS.E.BYPASS.LTC128B.128 [R230+0x10800], desc[UR16][R16.64+0x80] ;  /* 0x1080008010e67fae */ /* 0x0003e8000b901d50 */
.L_x_959:
[----:B------:R-:W-:Y:S05]  /*3710*/  BSYNC B0 ;  /* 0x0000000000007941 */ /* 0x000fea0003800000 */
.L_x_958:
[----:B------:R1:W-:Y:S01]  /*3720*/  @P2 STS.128 [R230+0xd000], RZ ;  /* 0x00d000ffe6002388 */ /* 0x0003e20000000c00 */
[----:B------:R-:W-:Y:S01]  /*3730*/  IMAD.SHL.U32 R11, R3, 0x40, RZ ;  /* 0x00000040030b7824 */ /* 0x000fe200078e00ff */
[----:B------:R-:W-:Y:S01]  /*3740*/  SHF.R.S32.HI R231, RZ, 0x5, R231 ;  /* 0x00000005ffe77819 */ /* 0x000fe200000114e7 */
[----:B------:R-:W-:Y:S01]  /*3750*/  IMAD.IADD R14, R13, 0x1, -R14 ;  /* 0x000000010d0e7824 */ /* 0x000fe200078e0a0e */
[----:B------:R1:W-:Y:S01]  /*3760*/  @P2 STS.128 [R230+0x11000], RZ ;  /* 0x011000ffe6002388 */ /* 0x0003e20000000c00 */
[----:B------:R-:W-:Y:S01]  /*3770*/  IMAD.SHL.U32 R7, R7, 0x40, RZ ;  /* 0x0000004007077824 */ /* 0x000fe200078e00ff */
[----:B------:R-:W-:Y:S01]  /*3780*/  LOP3.LUT R11, R11, 0x1c0, RZ, 0xc0, !PT ;  /* 0x000001c00b0b7812 */ /* 0x000fe200078ec0ff */
[----:B------:R-:W-:Y:S01]  /*3790*/  IMAD.SHL.U32 R10, R10, 0x8, RZ ;  /* 0x000000080a0a7824 */ /* 0x000fe200078e00ff */
[----:B------:R-:W-:Y:S01]  /*37a0*/  BSSY B0, `(.L_x_960) ;  /* 0x0000024000007945 */ /* 0x000fe20003800000 */
[----:B------:R-:W-:Y:S01]  /*37b0*/  IMAD.SHL.U32 R130, R8, 0x40, RZ ;  /* 0x0000004008827824 */ /* 0x000fe200078e00ff */
[----:B------:R-:W-:Y:S01]  /*37c0*/  LOP3.LUT R7, R7, 0x1c0, RZ, 0xc0, !PT ;  /* 0x000001c007077812 */ /* 0x000fe200078ec0ff */
[----:B------:R-:W-:Y:S01]  /*37d0*/  IMAD.SHL.U32 R12, R14, 0x8, RZ ;  /* 0x000000080e0c7824 */ /* 0x000fe200078e00ff */
[----:B------:R-:W-:-:S02]  /*37e0*/  LOP3.LUT R10, R11, 0x8, R10, 0xf8, !PT ;  /* 0x000000080b0a7812 */ /* 0x000fc400078ef80a */
[----:B------:R-:W-:Y:S02]  /*37f0*/  SHF.R.U32.HI R11, RZ, 0x3, R11 ;  /* 0x00000003ff0b7819 */ /* 0x000fe4000001160b */
[----:B------:R-:W-:Y:S02]  /*3800*/  LOP3.LUT R130, R130, 0xfffffe00, RZ, 0xc0, !PT ;  /* 0xfffffe0082827812 */ /* 0x000fe400078ec0ff */
[----:B------:R-:W-:Y:S02]  /*3810*/  LOP3.LUT R12, R7, 0x8, R12, 0xf8, !PT ;  /* 0x00000008070c7812 */ /* 0x000fe400078ef80c */
[----:B------:R-:W-:Y:S02]  /*3820*/  SHF.R.U32.HI R129, RZ, 0x3, R7 ;  /* 0x00000003ff817819 */ /* 0x000fe40000011607 */
[----:B------:R-:W-:Y:S01]  /*3830*/  LOP3.LUT R11, R10, R11, RZ, 0x3c, !PT ;  /* 0x0000000b0a0b7212 */ /* 0x000fe200078e3cff */
[----:B------:R-:W-:Y:S01]  /*3840*/  IMAD R10, R231, 0x400, R130 ;  /* 0x00000400e70a7824 */ /* 0x000fe200078e0282 */
[----:B------:R-:W-:-:S02]  /*3850*/  ISETP.GE.AND P6, PT, R29, R6, PT ;  /* 0x000000061d00720c */ /* 0x000fc40003fc6270 */
[----:B------:R-:W-:Y:S01]  /*3860*/  LOP3.LUT R129, R12, R129, RZ, 0x3c, !PT ;  /* 0x000000810c817212 */ /* 0x000fe200078e3cff */
[----:B-1----:R-:W-:Y:S10]  /*3870*/  @P2 BRA `(.L_x_961) ;  /* 0x0000000000582947 */ /* 0x002ff40003800000 */
[----:B------:R-:W-:Y:S01]  /*3880*/  ULDC UR5, c[0x0][0x2d0] ;  /* 0x0000b40000057ab9 */ /* 0x000fe20000000800 */
[----:B------:R-:W-:Y:S01]  /*3890*/  IMAD.SHL.U32 R12, R36, 0x20, RZ ;  /* 0x00000020240c7824 */ /* 0x000fe200078e00ff */
[----:B------:R-:W-:Y:S02]  /*38a0*/  ISETP.GE.AND P4, PT, R234, UR5, PT ;  /* 0x00000005ea007c0c */ /* 0x000fe4000bf86270 */
[----:B------:R-:W-:Y:S02]  /*38b0*/  ISETP.GE.AND P2, PT, R223, UR5, PT ;  /* 0x00000005df007c0c */ /* 0x000fe4000bf46270 */
[----:B------:R-:W-:-:S09]  /*38c0*/  SHF.L.U64.HI R7, R36, 0x5, R37 ;  /* 0x0000000524077819 */ /* 0x000fd20000010225 */
        /* <DEDUP_REMOVED lines=17> */
.L_x_961:
[----:B------:R-:W-:Y:S05]  /*39e0*/  BSYNC B0 ;  /* 0x0000000000007941 */ /* 0x000fea0003800000 */
.L_x_960:
[----:B------:R1:W-:Y:S01]  /*39f0*/  @P1 STS.128 [R230+0xd800], RZ ;  /* 0x00d800ffe6001388 */ /* 0x0003e20000000c00 */
[----:B------:R-:W-:Y:S01]  /*3a00*/  IMAD R220, R14, 0x200, R11 ;  /* 0x000002000edc7824 */ /* 0x000fe200078e020b */
[----:B------:R-:W-:Y:S01]  /*3a10*/  BSSY B0, `(.L_x_962) ;  /* 0x000001f000007945 */ /* 0x000fe20003800000 */
[----:B------:R-:W-:Y:S01]  /*3a20*/  IMAD.IADD R221, R129, 0x1, R10 ;  /* 0x0000000181dd7824 */ /* 0x000fe200078e020a */
[----:B------:R1:W-:Y:S01]  /*3a30*/  @P1 STS.128 [R230+0x11800], RZ ;  /* 0x011800ffe6001388 */ /* 0x0003e20000000c00 */
[-C--:B------:R-:W-:Y:S02]  /*3a40*/  ISETP.GE.AND P5, PT, R21, R6.reuse, PT ;  /* 0x000000061500720c */ /* 0x080fe40003fa6270 */
[----:B------:R-:W-:Y:S02]  /*3a50*/  ISETP.GE.AND P4, PT, R27, R6, PT ;  /* 0x000000061b00720c */ /* 0x000fe40003f86270 */
[----:B------:R-:W-:Y:S02]  /*3a60*/  LEA R220, R220, UR4, 0x1 ;  /* 0x00000004dcdc7c11 */ /* 0x000fe4000f8e08ff */
[----:B------:R-:W-:Y:S01]  /*3a70*/  LEA R221, R221, UR4, 0x1 ;  /* 0x00000004dddd7c11 */ /* 0x000fe2000f8e08ff */
[----:B------:R-:W-:Y:S08]  /*3a80*/  @P1 BRA `(.L_x_963) ;  /* 0x00000000005c1947 */ /* 0x000ff00003800000 */
[----:B------:R-:W-:Y:S02]  /*3a90*/  ULDC UR5, c[0x0][0x2d0] ;  /* 0x0000b40000057ab9 */ /* 0x000fe40000000800 */
[----:B------:R-:W-:Y:S02]  /*3aa0*/  ISETP.GE.AND P2, PT, R234, UR5, PT ;  /* 0x00000005ea007c0c */ /* 0x000fe4000bf46270 */
[----:B------:R-:W-:-:S11]  /*3ab0*/  ISETP.GE.AND P1, PT, R223, UR5, PT ;  /* 0x00000005df007c0c */ /* 0x000fd6000bf26270 */
[----:B------:R-:W-:Y:S01]  /*3ac0*/  @!P2 IMAD R6, R37, 0x60, RZ ;  /* 0x000000602506a824 */ /* 0x000fe200078e02ff */
[----:B------:R1:W-:Y:S01]  /*3ad0*/  @P2 STS.128 [R230+0xd800], RZ ;  /* 0x00d800ffe6002388 */ /* 0x0003e20000000c00 */
[----:B------:R-:W-:-:S05]  /*3ae0*/  @!P2 IMAD.WIDE.U32 R10, R36, 0x60, R184 ;  /* 0x00000060240aa825 */ /* 0x000fca00078e00b8 */
[----:B------:R-:W-:-:S05]  /*3af0*/  @!P2 IADD3 R11, R11, R6, RZ ;  /* 0x000000060b0ba210 */ /* 0x000fca0007ffe0ff */
[----:B------:R-:W-:Y:S01]  /*3b00*/  @!PT LDS RZ, [RZ] ;  /* 0x00000000fffff984 */ /* 0x000fe20000000800 */
[----:B------:R-:W-:Y:S01]  /*3b10*/  @!PT LDS RZ, [RZ] ;  /* 0x00000000fffff984 */ /* 0x000fe20000000800 */
[----:B------:R-:W-:Y:S01]  /*3b20*/  @!PT LDS RZ, [RZ] ;  /* 0x00000000fffff984 */ /* 0x000fe20000000800 */
[----:B------:R1:W-:Y:S04]  /*3b30*/  @!P2 LDGSTS.E.BYPASS.LTC128B.128 [R230+0xd800], desc[UR16][R10.64] ;  /* 0x0d8000000ae6afae */ /* 0x0003e8000b901d50 */
[----:B------:R1:W-:Y:S01]  /*3b40*/  @P1 STS.128 [R230+0x11800], RZ ;  /* 0x011800ffe6001388 */ /* 0x0003e20000000c00 */
[----:B------:R-:W-:Y:S05]  /*3b50*/  @P1 BRA `(.L_x_963) ;  /* 0x0000000000281947 */ /* 0x000fea0003800000 */
[----:B------:R-:W-:Y:S01]  /*3b60*/  MOV R8, R4 ;  /* 0x0000000400087202 */ /* 0x000fe20000000f00 */
[----:B------:R-:W-:-:S04]  /*3b70*/  IMAD R6, R37, 0x30, RZ ;  /* 0x0000003025067824 */ /* 0x000fc800078e02ff */
[----:B-1----:R-:W-:-:S05]  /*3b80*/  IMAD.WIDE.U32 R10, R36, 0x30, R8 ;  /* 0x00000030240a7825 */ /* 0x002fca00078e0008 */
[----:B------:R-:W-:Y:S02]  /*3b90*/  IADD3 R6, R11, R6, RZ ;  /* 0x000000060b067210 */ /* 0x000fe40007ffe0ff */
[----:B------:R-:W-:-:S04]  /*3ba0*/  LEA R12, P1, R10, UR6, 0x1 ;  /* 0x000000060a0c7c11 */ /* 0x000fc8000f8208ff */
[----:B------:R-:W-:-:S05]  /*3bb0*/  LEA.HI.X R13, R10, UR7, R6, 0x1, P1 ;  /* 0x000000070a0d7c11 */ /* 0x000fca00088f0c06 */
[----:B------:R-:W-:Y:S01]  /*3bc0*/  @!PT LDS RZ, [RZ] ;  /* 0x00000000fffff984 */ /* 0x000fe20000000800 */
[----:B------:R-:W-:Y:S01]  /*3bd0*/  @!PT LDS RZ, [RZ] ;  /* 0x00000000fffff984 */ /* 0x000fe20000000800 */
[----:B------:R-:W-:Y:S01]  /*3be0*/  @!PT LDS RZ, [RZ] ;  /* 0x00000000fffff984 */ /* 0x000fe20000000800 */
[----:B------:R1:W-:Y:S04]  /*3bf0*/  LDGSTS.E.BYPASS.LTC128B.128 [R230+0x11800], desc[UR16][R12.64+0x80] ;  /* 0x118000800ce67fae */ /* 0x0003e8000b901d50 */
.L_x_963:
[----:B------:R-:W-:Y:S05]  /*3c00*/  BSYNC B0 ;  /* 0x0000000000007941 */ /* 0x000fea0003800000 */
.L_x_962:
[----:B------:R1:W-:Y:S01]  /*3c10*/  @P3 STS.128 [R230+0xe000], RZ ;  /* 0x00e000ffe6003388 */ /* 0x0003e20000000c00 */
[----:B------:R-:W-:Y:S03]  /*3c20*/  BSSY B0, `(.L_x_964) ;  /* 0x0000019000007945 */ /* 0x000fe60003800000 */
[----:B------:R1:W-:Y:S01]  /*3c30*/  @P3 STS.128 [R230+0x12000], RZ ;  /* 0x012000ffe6003388 */ /* 0x0003e20000000c00 */
[----:B------:R-:W-:Y:S05]  /*3c40*/  @P3 BRA `(.L_x_965) ;  /* 0x0000000000583947 */ /* 0x000fea0003800000 */
[----:B------:R-:W-:Y:S01]  /*3c50*/  ULDC UR5, c[0x0][0x2d0] ;  /* 0x0000b40000057ab9 */ /* 0x000fe20000000800 */
[----:B------:R-:W-:Y:S01]  /*3c60*/  IMAD.SHL.U32 R7, R36, 0x40, RZ ;  /* 0x0000004024077824 */ /* 0x000fe200078e00ff */
[----:B------:R-:W-:Y:S02]  /*3c70*/  ISETP.GE.AND P2, PT, R234, UR5, PT ;  /* 0x00000005ea007c0c */ /* 0x000fe4000bf46270 */
[----:B------:R-:W-:Y:S02]  /*3c80*/  ISETP.GE.AND P1, PT, R223, UR5, PT ;  /* 0x00000005df007c0c */ /* 0x000fe4000bf26270 */
[----:B------:R-:W-:-:S09]  /*3c90*/  SHF.L.U64.HI R6, R36, 0x6, R37 ;  /* 0x0000000624067819 */ /* 0x000fd20000010225 */
[C---:B-1----:R-:W-:Y:S01]  /*3ca0*/  @!P2 LEA R10, P3, R7.reuse, R184, 0x1 ;  /* 0x000000b8070aa211 */ /* 0x042fe200078608ff */
        /* <DEDUP_REMOVED lines=16> */
.L_x_965:
[----:B------:R-:W-:Y:S05]  /*3db0*/  BSYNC B0 ;  /* 0x0000000000007941 */ /* 0x000fea0003800000 */
.L_x_964:
[----:B------:R1:W-:Y:S01]  /*3dc0*/  @P6 STS.128 [R230+0xe800], RZ ;  /* 0x00e800ffe6006388 */ /* 0x0003e20000000c00 */
[----:B------:R-:W-:Y:S03]  /*3dd0*/  BSSY B0, `(.L_x_966) ;  /* 0x000001b000007945 */ /* 0x000fe60003800000 */
[----:B------:R1:W-:Y:S01]  /*3de0*/  @P6 STS.128 [R230+0x12800], RZ ;  /* 0x012800ffe6006388 */ /* 0x0003e20000000c00 */
[----:B------:R-:W-:Y:S05]  /*3df0*/  @P6 BRA `(.L_x_967) ;  /* 0x0000000000606947 */ /* 0x000fea0003800000 */
[----:B------:R-:W-:Y:S02]  /*3e00*/  ULDC UR5, c[0x0][0x2d0] ;  /* 0x0000b40000057ab9 */ /* 0x000fe40000000800 */
[----:B------:R-:W-:Y:S02]  /*3e10*/  ISETP.GE.AND P2, PT, R234, UR5, PT ;  /* 0x00000005ea007c0c */ /* 0x000fe4000bf46270 */
[----:B------:R-:W-:-:S11]  /*3e20*/  ISETP.GE.AND P1, PT, R223, UR5, PT ;  /* 0x00000005df007c0c */ /* 0x000fd6000bf26270 */
[----:B------:R-:W-:Y:S01]  /*3e30*/  @!P2 IMAD R6, R37, 0xa0, RZ ;  /* 0x000000a02506a824 */ /* 0x000fe200078e02ff */
[----:B------:R1:W-:Y:S02]  /*3e40*/  @P2 STS.128 [R230+0xe800], RZ ;  /* 0x00e800ffe6002388 */ /* 0x0003e40000000c00 */
[----:B-1----:R-:W-:-:S05]  /*3e50*/  @!P2 IMAD.WIDE.U32 R10, R36, 0xa0, R184 ;  /* 0x000000a0240aa825 */ /* 0x002fca00078e00b8 */
[----:B------:R-:W-:-:S05]  /*3e60*/  @!P2 IADD3 R11, R11, R6, RZ ;  /* 0x000000060b0ba210 */ /* 0x000fca0007ffe0ff */
[----:B------:R-:W-:Y:S01]  /*3e70*/  @!PT LDS RZ, [RZ] ;  /* 0x00000000fffff984 */ /* 0x000fe20000000800 */
[----:B------:R-:W-:Y:S01]  /*3e80*/  @!PT LDS RZ, [RZ] ;  /* 0x00000000fffff984 */ /* 0x000fe20000000800 */
[----:B------:R-:W-:Y:S01]  /*3e90*/  @!PT LDS RZ, [RZ] ;  /* 0x00000000fffff984 */ /* 0x000fe20000000800 */
[----:B------:R1:W-:Y:S04]  /*3ea0*/  @!P2 LDGSTS.E.BYPASS.LTC128B.128 [R230+0xe800], desc[UR16][R10.64] ;  /* 0x0e8000000ae6afae */ /* 0x0003e8000b901d50 */
[----:B------:R1:W-:Y:S01]  /*3eb0*/  @P1 STS.128 [R230+0x12800], RZ ;  /* 0x012800ffe6001388 */ /* 0x0003e20000000c00 */
[----:B------:R-:W-:Y:S05]  /*3ec0*/  @P1 BRA `(.L_x_967) ;  /* 0x00000000002c1947 */ /* 0x000fea0003800000 */
[----:B-1----:R-:W-:Y:S01]  /*3ed0*/  MOV R10, R4 ;  /* 0x00000004000a7202 */ /* 0x002fe20000000f00 */
[----:B------:R-:W-:Y:S01]  /*3ee0*/  IMAD R6, R37, 0x50, RZ ;  /* 0x0000005025067824 */ /* 0x000fe200078e02ff */
[----:B------:R-:W-:-:S03]  /*3ef0*/  MOV R11, R9 ;  /* 0x00000009000b7202 */ /* 0x000fc60000000f00 */
[----:B------:R-:W-:-:S05]  /*3f00*/  IMAD.WIDE.U32 R10, R36, 0x50, R10 ;  /* 0x00000050240a7825 */ /* 0x000fca00078e000a */
[----:B------:R-:W-:Y:S02]  /*3f10*/  IADD3 R6, R11, R6, RZ ;  /* 0x000000060b067210 */ /* 0x000fe40007ffe0ff */
[----:B------:R-:W-:-:S04]  /*3f20*/  LEA R12, P1, R10, UR6, 0x1 ;  /* 0x000000060a0c7c11 */ /* 0x000fc8000f8208ff */
[----:B------:R-:W-:-:S05]  /*3f30*/  LEA.HI.X R13, R10, UR7, R6, 0x1, P1 ;  /* 0x000000070a0d7c11 */ /* 0x000fca00088f0c06 */
[----:B------:R-:W-:Y:S01]  /*3f40*/  @!PT LDS RZ, [RZ] ;  /* 0x00000000fffff984 */ /* 0x000fe20000000800 */
[----:B------:R-:W-:Y:S01]  /*3f50*/  @!PT LDS RZ, [RZ] ;  /* 0x00000000fffff984 */ /* 0x000fe20000000800 */
[----:B------:R-:W-:Y:S01]  /*3f60*/  @!PT LDS RZ, [RZ] ;  /* 0x00000000fffff984 */ /* 0x000fe20000000800 */
[----:B------:R1:W-:Y:S04]  /*3f70*/  LDGSTS.E.BYPASS.LTC128B.128 [R230+0x12800], desc[UR16][R12.64+0x80] ;  /* 0x128000800ce67fae */ /* 0x0003e8000b901d50 */
.L_x_967:
[----:B------:R-:W-:Y:S05]  /*3f80*/  BSYNC B0 ;  /* 0x0000000000007941 */ /* 0x000fea0003800000 */
.L_x_966:
        /* <DEDUP_REMOVED lines=28> */
.L_x_969:
[----:B------:R-:W-:Y:S05]  /*4150*/  BSYNC B0 ;  /* 0x0000000000007941 */ /* 0x000fea0003800000 */
.L_x_968:
        /* <DEDUP_REMOVED lines=16> */
[----:B-----5:R-:W-:Y:S02]  /*4260*/  MOV R6, R4 ;  /* 0x0000000400067202 */ /* 0x020fe40000000f00 */
[----:B------:R-:W-:Y:S01]  /*4270*/  MOV R7, R9 ;  /* 0x0000000900077202 */ /* 0x000fe20000000f00 */
[----:B-1----:R-:W-:Y:S06]  /*4280*/  @P1 BRA `(.L_x_971) ;  /* 0x0000000000241947 */ /* 0x002fec0003800000 */
[----:B------:R-:W-:-:S04]  /*4290*/  IMAD.WIDE.U32 R6, R36, 0x70, R6 ;  /* 0x0000007024067825 */ /* 0x000fc800078e0006 */
[----:B------:R-:W-:Y:S01]  /*42a0*/  IMAD R4, R37, 0x70, RZ ;  /* 0x0000007025047824 */ /* 0x000fe200078e02ff */
[----:B------:R-:W-:-:S04]  /*42b0*/  LEA R8, P1, R6, UR6, 0x1 ;  /* 0x0000000606087c11 */ /* 0x000fc8000f8208ff */
[----:B------:R-:W-:-:S04]  /*42c0*/  IADD3 R4, R7, R4, RZ ;  /* 0x0000000407047210 */ /* 0x000fc80007ffe0ff */
[----:B------:R-:W-:-:S05]  /*42d0*/  LEA.HI.X R9, R6, UR7, R4, 0x1, P1 ;  /* 0x0000000706097c11 */ /* 0x000fca00088f0c04 */
[----:B------:R-:W-:Y:S01]  /*42e0*/  @!PT LDS RZ, [RZ] ;  /* 0x00000000fffff984 */ /* 0x000fe20000000800 */
[----:B------:R-:W-:Y:S01]  /*42f0*/  @!PT LDS RZ, [RZ] ;  /* 0x00000000fffff984 */ /* 0x000fe20000000800 */
[----:B------:R-:W-:Y:S01]  /*4300*/  @!PT LDS RZ, [RZ] ;  /* 0x00000000fffff984 */ /* 0x000fe20000000800 */
[----:B------:R1:W-:Y:S02]  /*4310*/  LDGSTS.E.BYPASS.LTC128B.128 [R230+0x13800], desc[UR16][R8.64+0x80] ;  /* 0x1380008008e67fae */ /* 0x0003e4000b901d50 */
.L_x_971:
[----:B------:R-:W-:Y:S05]  /*4320*/  BSYNC B0 ;  /* 0x0000000000007941 */ /* 0x000fea0003800000 */
.L_x_970:
[----:B------:R-:W-:Y:S01]  /*4330*/  LDSM.16.M88.4 R112, [R221] ;  /* 0x00000000dd70783b */ /* 0x000fe20000000200 */
[----:B------:R-:W-:Y:S01]  /*4340*/  R2P PR, R3, 0x6 ;  /* 0x0000000603007804 */ /* 0x000fe20000000000 */
[C---:B------:R-:W-:Y:S02]  /*4350*/  VIADD R3, R220.reuse, 0x4000 ;  /* 0x00004000dc037836 */ /* 0x040fe40000000000 */
[----:B------:R-:W5:Y:S01]  /*4360*/  LDSM.16.M88.4 R52, [R220+0x5000] ;  /* 0x00500000dc34783b */ /* 0x000f620000000200 */
[----:B------:R-:W-:Y:S02]  /*4370*/  VIADD R218, R220, 0x4020 ;  /* 0x00004020dcda7836 */ /* 0x000fe40000000000 */
[--C-:B------:R-:W-:Y:S01]  /*4380*/  IMAD R219, R2, 0x2, R221.reuse ;  /* 0x0000000202db7824 */ /* 0x100fe200078e02dd */
[----:B------:R-:W1:Y:S01]  /*4390*/  LDSM.16.M88.4 R44, [R220+0x5800] ;  /* 0x00580000dc2c783b */ /* 0x000e620000000200 */
[C---:B------:R-:W-:Y:S02]  /*43a0*/  IMAD R217, R0.reuse, 0x2, R221 ;  /* 0x0000000200d97824 */ /* 0x040fe400078e02dd */
[----:B------:R-:W-:Y:S01]  /*43b0*/  IMAD R216, R0, 0x2, R219 ;  /* 0x0000000200d87824 */ /* 0x000fe200078e02db */
[----:B------:R-:W2:Y:S02]  /*43c0*/  LDSM.16.M88.4 R68, [R220+0x4000] ;  /* 0x00400000dc44783b */ /* 0x000ea40000000200 */
[----:B------:R-:W-:-:S02]  /*43d0*/  @P1 VIADD R218, R3, 0xffffffe0 ;  /* 0xffffffe003da1836 */ /* 0x000fc40000000000 */
[----:B------:R-:W3:Y:S01]  /*43e0*/  LDSM.16.M88.4 R60, [R220+0x4800] ;  /* 0x00480000dc3c783b */ /* 0x000ee20000000200 */
[----:B------:R-:W-:Y:S02]  /*43f0*/  IMAD.MOV.U32 R3, RZ, RZ, 0x40 ;  /* 0x00000040ff037424 */ /* 0x000fe400078e00ff */
[C---:B------:R-:W-:Y:S01]  /*4400*/  VIADD R210, R218.reuse, 0x800 ;  /* 0x00000800dad27836 */ /* 0x040fe20000000000 */
[----:B-1----:R-:W1:Y:S01]  /*4410*/  LDSM.16.M88.4 R12, [R220+0x7000] ;  /* 0x00700000dc0c783b */ /* 0x002e620000000200 */
[C---:B------:R-:W-:Y:S01]  /*4420*/  VIADD R209, R218.reuse, 0x1000 ;  /* 0x00001000dad17836 */ /* 0x040fe20000000000 */
[----:B------:R-:W-:Y:S01]  /*4430*/  SEL R3, R3, 0xffffffc0, !P2 ;  /* 0xffffffc003037807 */ /* 0x000fe20005000000 */
[C---:B------:R-:W-:Y:S01]  /*4440*/  VIADD R208, R218.reuse, 0x1800 ;  /* 0x00001800dad07836 */ /* 0x040fe20000000000 */
[----:B------:R-:W4:Y:S01]  /*4450*/  LDSM.16.M88.4 R28, [R220+0x6000] ;  /* 0x00600000dc1c783b */ /* 0x000f220000000200 */
[----:B------:R-:W-:Y:S02]  /*4460*/  VIADD R207, R218, 0x2000 ;  /* 0x00002000dacf7836 */ /* 0x000fe40000000000 */
[----:B------:R-:W-:Y:S01]  /*4470*/  IMAD.IADD R214, R220, 0x1, R3 ;  /* 0x00000001dcd67824 */ /* 0x000fe200078e0203 */
[----:B------:R-:W1:Y:S01]  /*4480*/  LDSM.16.M88.4 R20, [R220+0x6800] ;  /* 0x00680000dc14783b */ /* 0x000e620000000200 */
[----:B------:R-:W-:-:S02]  /*4490*/  IMAD.IADD R203, R3, 0x1, R218 ;  /* 0x0000000103cb7824 */ /* 0x000fc400078e02da */
[----:B------:R-:W-:Y:S01]  /*44a0*/  IMAD.SHL.U32 R3, R228, 0x2, RZ ;  /* 0x00000002e4037824 */ /* 0x000fe200078e00ff */
[----:B------:R-:W1:Y:S01]  /*44b0*/  LDSM.16.M88.4 R80, [R220+0x7800] ;  /* 0x00780000dc50783b */ /* 0x000e620000000200 */
[C---:B------:R-:W-:Y:S02]  /*44c0*/  VIADD R206, R218.reuse, 0x2800 ;  /* 0x00002800dace7836 */ /* 0x040fe40000000000 */
[C---:B------:R-:W-:Y:S01]  /*44d0*/  VIADD R205, R218.reuse, 0x3000 ;  /* 0x00003000dacd7836 */ /* 0x040fe20000000000 */
[----:B------:R-:W-:Y:S01]  /*44e0*/  LDSM.16.M88.4 R88, [R219] ;  /* 0x00000000db58783b */ /* 0x000fe20000000200 */
[----:B------:R-:W-:Y:S01]  /*44f0*/  LOP3.LUT R3, R3, 0x6, RZ, 0xc0, !PT ;  /* 0x0000000603037812 */ /* 0x000fe200078ec0ff */
[C---:B------:R-:W-:Y:S02]  /*4500*/  VIADD R204, R218.reuse, 0x3800 ;  /* 0x00003800dacc7836 */ /* 0x040fe40000000000 */
[----:B------:R-:W1:Y:S01]  /*4510*/  LDSM.16.M88.4 R8, [R218+0x1000] ;  /* 0x00100000da08783b */ /* 0x000e620000000200 */
[----:B------:R-:W-:-:S02]  /*4520*/  VIADD R202, R218, 0x4000 ;  /* 0x00004000daca7836 */ /* 0x000fc40000000000 */
[----:B------:R-:W-:Y:S01]  /*4530*/  IMAD R3, R38, 0x80, R3 ;  /* 0x0000008026037824 */ /* 0x000fe200078e0203 */
[----:B------:R-:W4:Y:S01]  /*4540*/  LDSM.16.M88.4 R4, [R218+0x1800] ;  /* 0x00180000da04783b */ /* 0x000f220000000200 */
[C---:B-----5:R-:W-:Y:S01]  /*4550*/  HMMA.16816.F32.BF16 R56, R112.reuse, R52, RZ ;  /* 0x000000347038723c */ /* 0x060fe200000418ff */
[C---:B------:R-:W-:Y:S02]  /*4560*/  VIADD R201, R218.reuse, 0x4800 ;  /* 0x00004800dac97836 */ /* 0x040fe40000000000 */
[----:B------:R-:W5:Y:S01]  /*4570*/  LDSM.16.M88.4 R120, [R218] ;  /* 0x00000000da78783b */ /* 0x000f620000000200 */
[----:B------:R-:W-:Y:S02]  /*4580*/  VIADD R37, R3, 0xffffff80 ;  /* 0xffffff8003257836 */ /* 0x000fe40000000000 */
[C---:B------:R-:W-:Y:S01]  /*4590*/  HMMA.16816.F32.BF16 R48, R112.reuse, R44, RZ ;  /* 0x0000002c7030723c */ /* 0x040fe200000418ff */
[----:B------:R-:W4:Y:S01]  /*45a0*/  LDSM.16.M88.4 R108, [R218+0x800] ;  /* 0x00080000da6c783b */ /* 0x000f220000000200 */
[C---:B------:R-:W-:Y:S01]  /*45b0*/  VIADD R200, R218.reuse, 0x5000 ;  /* 0x00005000dac87836 */ /* 0x040fe20000000000 */
[----:B------:R-:W-:Y:S01]  /*45c0*/  ISETP.GE.AND P2, PT, R37, R132, PT ;  /* 0x000000842500720c */ /* 0x000fe20003f46270 */
[----:B------:R-:W-:Y:S01]  /*45d0*/  VIADD R37, R3, 0xffffff89 ;  /* 0xffffff8903257836 */ /* 0x000fe20000000000 */
[----:B------:R-:W4:Y:S01]  /*45e0*/  LDSM.16.M88.4 R96, [R218+0x3000] ;  /* 0x00300000da60783b */ /* 0x000f220000000200 */
[----:B------:R-:W-:Y:S01]  /*45f0*/  HMMA.16816.F32.BF16 R52, R112, R54, RZ ;  /* 0x000000367034723c */ /* 0x000fe200000418ff */
[----:B------:R-:W-:-:S02]  /*4600*/  VIADD R199, R218, 0x5800 ;  /* 0x00005800dac77836 */ /* 0x000fc40000000000 */
[----:B------:R-:W4:Y:S01]  /*4610*/  LDSM.16.M88.4 R100, [R218+0x2800] ;  /* 0x00280000da64783b */ /* 0x000f220000000200 */
[-C--:B------:R-:W-:Y:S01]  /*4620*/  ISETP.GE.AND P5, PT, R37, R132.reuse, PT ;  /* 0x000000842500720c */ /* 0x080fe20003fa6270 */
[----:B------:R-:W-:Y:S01]  /*4630*/  VIADD R37, R3, 0xffffff91 ;  /* 0xffffff9103257836 */ /* 0x000fe20000000000 */
[C---:B------:R-:W-:Y:S01]  /*4640*/  HMMA.16816.F32.BF16 R44, R112.reuse, R46, RZ ;  /* 0x0000002e702c723c */ /* 0x040fe200000418ff */
[----:B------:R-:W4:Y:S01]  /*4650*/  LDSM.16.M88.4 R92, [R218+0x3800] ;  /* 0x00380000da5c783b */ /* 0x000f220000000200 */
[----:B------:R-:W-:Y:S02]  /*4660*/  VIADD R198, R218, 0x6000 ;  /* 0x00006000dac67836 */ /* 0x000fe40000000000 */
[----:B------:R-:W-:Y:S01]  /*4670*/  ISETP.GE.AND P3, PT, R37, R132, PT ;  /* 0x000000842500720c */ /* 0x000fe20003f66270 */
[----:B------:R-:W5:Y:S01]  /*4680*/  LDSM.16.M88.4 R104, [R218+0x2000] ;  /* 0x00200000da68783b */ /* 0x000f620000000200 */
[----:B--2---:R-:W-:Y:S01]  /*4690*/  HMMA.16816.F32.BF16 R72, R112, R68, RZ ;  /* 0x000000447048723c */ /* 0x004fe200000418ff */
[----:B------:R-:W-:-:S02]  /*46a0*/  VIADD R37, R3, 0xffffff99 ;  /* 0xffffff9903257836 */ /* 0x000fc40000000000 */
[----:B------:R-:W-:Y:S01]  /*46b0*/  LDSM.16.M88.4 R76, [R217] ;  /* 0x00000000d94c783b */ /* 0x000fe20000000200 */
[C---:B------:R-:W-:Y:S02]  /*46c0*/  VIADD R197, R218.reuse, 0x6800 ;  /* 0x00006800dac57836 */ /* 0x040fe40000000000 */
[----:B---3--:R-:W-:Y:S01]  /*46d0*/  HMMA.16816.F32.BF16 R64, R112, R60, RZ ;  /* 0x0000003c7040723c */ /* 0x008fe200000418ff */
[----:B------:R-:W2:Y:S01]  /*46e0*/  LDSM.16.M88.4 R84, [R214+0x4000] ;  /* 0x00400000d654783b */ /* 0x000ea20000000200 */
[----:B------:R-:W-:-:S03]  /*46f0*/  VIADD R196, R218, 0x7000 ;  /* 0x00007000dac47836 */ /* 0x000fc60000000000 */
[----:B------:R-:W-:Y:S01]  /*4700*/  LDSM.16.M88.4 R124, [R219+0x2000] ;  /* 0x00200000db7c783b */ /* 0x000fe20000000200 */
[C---:B-1----:R-:W-:Y:S03]  /*4710*/  HMMA.16816.F32.BF16 R16, R112.reuse, R12, RZ ;  /* 0x0000000c7010723c */ /* 0x042fe600000418ff */
[----:B------:R-:W0:Y:S03]  /*4720*/  LDGDEPBAR ;  /* 0x00000000000079af */ /* 0x000e260000000000 */
[C---:B------:R-:W-:Y:S06]  /*4730*/  HMMA.16816.F32.BF16 R68, R112.reuse, R70, RZ ;  /* 0x000000467044723c */ /* 0x040fec00000418ff */
[C---:B------:R-:W-:Y:S06]  /*4740*/  HMMA.16816.F32.BF16 R60, R112.reuse, R62, RZ ;  /* 0x0000003e703c723c */ /* 0x040fec00000418ff */
[C---:B------:R-:W-:Y:S06]  /*4750*/  HMMA.16816.F32.BF16 R12, R112.reuse, R14, RZ ;  /* 0x0000000e700c723c */ /* 0x040fec00000418ff */
[C---:B----4-:R-:W-:Y:S06]  /*4760*/  HMMA.16816.F32.BF16 R32, R112.reuse, R28, RZ ;  /* 0x0000001c7020723c */ /* 0x050fec00000418ff */
[C---:B------:R-:W-:Y:S06]  /*4770*/  HMMA.16816.F32.BF16 R24, R112.reuse, R20, RZ ;  /* 0x000000147018723c */ /* 0x040fec00000418ff */
[C---:B------:R-:W-:Y:S06]  /*4780*/  HMMA.16816.F32.BF16 R28, R112.reuse, R30, RZ ;  /* 0x0000001e701c723c */ /* 0x040fec00000418ff */
[C---:B------:R-:W-:Y:S06]  /*4790*/  HMMA.16816.F32.BF16 R20, R112.reuse, R22, RZ ;  /* 0x000000167014723c */ /* 0x040fec00000418ff */
[C---:B------:R-:W-:Y:S06]  /*47a0*/  HMMA.16816.F32.BF16 R116, R112.reuse, R80, RZ ;  /* 0x000000507074723c */ /* 0x040fec00000418ff */
[----:B------:R-:W-:Y:S01]  /*47b0*/  HMMA.16816.F32.BF16 R112, R112, R82, RZ ;  /* 0x000000527070723c */ /* 0x000fe200000418ff */
[----:B------:R-:W1:Y:S05]  /*47c0*/  LDSM.16.M88.4 R80, [R214+0x4800] ;  /* 0x00480000d650783b */ /* 0x000e6a0000000200 */
[C---:B------:R-:W-:Y:S06]  /*47d0*/  HMMA.16816.F32.BF16 R56, R88.reuse, R8, R56 ;  /* 0x000000085838723c */ /* 0x040fec0000041838 */
[C---:B------:R-:W-:Y:S01]  /*47e0*/  HMMA.16816.F32.BF16 R52, R88.reuse, R10, R52 ;  /* 0x0000000a5834723c */ /* 0x040fe20000041834 */
[----:B------:R-:W3:Y:S05]  /*47f0*/  LDSM.16.M88.4 R8, [R214+0x5000] ;  /* 0x00500000d608783b */ /* 0x000eea0000000200 */
[C---:B------:R-:W-:Y:S06]  /*4800*/  HMMA.16816.F32.BF16 R48, R88.reuse, R4, R48 ;  /* 0x000000045830723c */ /* 0x040fec0000041830 */
[C---:B------:R-:W-:Y:S01]  /*4810*/  HMMA.16816.F32.BF16 R44, R88.reuse, R6, R44 ;  /* 0x00000006582c723c */ /* 0x040fe2000004182c */
[----:B------:R-:W4:Y:S05]  /*4820*/  LDSM.16.M88.4 R4, [R214+0x5800] ;  /* 0x00580000d604783b */ /* 0x000f2a0000000200 */
[C---:B-----5:R-:W-:Y:S06]  /*4830*/  HMMA.16816.F32.BF16 R72, R88.reuse, R120, R72 ;  /* 0x000000785848723c */ /* 0x060fec0000041848 */
[C---:B------:R-:W-:Y:S01]  /*4840*/  HMMA.16816.F32.BF16 R68, R88.reuse, R122, R68 ;  /* 0x0000007a5844723c */ /* 0x040fe20000041844 */
[----:B------:R-:W-:Y:S05]  /*4850*/  LDSM.16.M88.4 R120, [R214+0x6000] ;  /* 0x00600000d678783b */ /* 0x000fea0000000200 */
[C---:B------:R-:W-:Y:S06]  /*4860*/  HMMA.16816.F32.BF16 R64, R88.reuse, R108, R64 ;  /* 0x0000006c5840723c */ /* 0x040fec0000041840 */
[C---:B------:R-:W-:Y:S01]  /*4870*/  HMMA.16816.F32.BF16 R60, R88.reuse, R110, R60 ;  /* 0x0000006e583c723c */ /* 0x040fe2000004183c */
[----:B------:R-:W-:Y:S05]  /*4880*/  LDSM.16.M88.4 R108, [R203+0x800] ;  /* 0x00080000cb6c783b */ /* 0x000fea0000000200 */
[C---:B------:R-:W-:Y:S06]  /*4890*/  HMMA.16816.F32.BF16 R16, R88.reuse, R96, R16 ;  /* 0x000000605810723c */ /* 0x040fec0000041810 */
[C---:B------:R-:W-:Y:S01]  /*48a0*/  HMMA.16816.F32.BF16 R12, R88.reuse, R98, R12 ;  /* 0x00000062580c723c */ /* 0x040fe2000004180c */
[----:B------:R-:W5:Y:S05]  /*48b0*/  LDSM.16.M88.4 R96, [R214+0x6800] ;  /* 0x00680000d660783b */ /* 0x000f6a0000000200 */
        /* <DEDUP_REMOVED lines=8> */
[----:B------:R-:W-:Y:S04]  /*4940*/  LDSM.16.M88.4 R88, [R216] ;  /* 0x00000000d858783b */ /* 0x000fe80000000200 */
[----:B------:R-:W-:Y:S01]  /*4950*/  LDSM.16.M88.4 R104, [R203+0x1000] ;  /* 0x00100000cb68783b */ /* 0x000fe20000000200 */
[C---:B--2---:R-:W-:Y:S06]  /*4960*/  HMMA.16816.F32.BF16 R72, R76.reuse, R84, R72 ;  /* 0x000000544c48723c */ /* 0x044fec0000041848 */
[C---:B------:R-:W-:Y:S01]  /*4970*/  HMMA.16816.F32.BF16 R68, R76.reuse, R86, R68 ;  /* 0x000000564c44723c */ /* 0x040fe20000041844 */
[----:B------:R-:W2:Y:S05]  /*4980*/  LDSM.16.M88.4 R84, [R214+0x7800] ;  /* 0x00780000d654783b */ /* 0x000eaa0000000200 */
[C---:B-1----:R-:W-:Y:S06]  /*4990*/  HMMA.16816.F32.BF16 R64, R76.reuse, R80, R64 ;  /* 0x000000504c40723c */ /* 0x042fec0000041840 */
[C---:B------:R-:W-:Y:S01]  /*49a0*/  HMMA.16816.F32.BF16 R60, R76.reuse, R82, R60 ;  /* 0x000000524c3c723c */ /* 0x040fe2000004183c */
[----:B------:R-:W1:Y:S05]  /*49b0*/  LDSM.16.M88.4 R80, [R203] ;  /* 0x00000000cb50783b */ /* 0x000e6a0000000200 */
[C---:B---3--:R-:W-:Y:S06]  /*49c0*/  HMMA.16816.F32.BF16 R56, R76.reuse, R8, R56 ;  /* 0x000000084c38723c */ /* 0x048fec0000041838 */
[C---:B------:R-:W-:Y:S01]  /*49d0*/  HMMA.16816.F32.BF16 R52, R76.reuse, R10, R52 ;  /* 0x0000000a4c34723c */ /* 0x040fe20000041834 */
[----:B------:R-:W3:Y:S05]  /*49e0*/  LDSM.16.M88.4 R8, [R203+0x2000] ;  /* 0x00200000cb08783b */ /* 0x000eea0000000200 */
[C---:B----4-:R-:W-:Y:S06]  /*49f0*/  HMMA.16816.F32.BF16 R48, R76.reuse, R4, R48 ;  /* 0x000000044c30723c */ /* 0x050fec0000041830 */
[C---:B------:R-:W-:Y:S01]  /*4a00*/  HMMA.16816.F32.BF16 R44, R76.reuse, R6, R44 ;  /* 0x000000064c2c723c */ /* 0x040fe2000004182c */
[----:B------:R-:W4:Y:S05]  /*4a10*/  LDSM.16.M88.4 R4, [R203+0x2800] ;  /* 0x00280000cb04783b */ /* 0x000f2a0000000200 */
[C---:B-----5:R-:W-:Y:S06]  /*4a20*/  HMMA.16816.F32.BF16 R24, R76.reuse, R96, R24 ;  /* 0x000000604c18723c */ /* 0x060fec0000041818 */
[C---:B------:R-:W-:Y:S01]  /*4a30*/  HMMA.16816.F32.BF16 R20, R76.reuse, R98, R20 ;  /* 0x000000624c14723c */ /* 0x040fe20000041814 */
[----:B------:R-:W5:Y:S05]  /*4a40*/  LDSM.16.M88.4 R96, [R203+0x3000] ;  /* 0x00300000cb60783b */ /* 0x000f6a0000000200 */
[C---:B------:R-:W-:Y:S06]  /*4a50*/  HMMA.16816.F32.BF16 R32, R76.reuse, R120, R32 ;  /* 0x000000784c20723c */ /* 0x040fec0000041820 */
[C---:B------:R-:W-:Y:S01]  /*4a60*/  HMMA.16816.F32.BF16 R28, R76.reuse, R122, R28 ;  /* 0x0000007a4c1c723c */ /* 0x040fe2000004181c */
[----:B------:R-:W-:Y:S05]  /*4a70*/  LDSM.16.M88.4 R120, [R218+0x7800] ;  /* 0x00780000da78783b */ /* 0x000fea0000000200 */
[C---:B------:R-:W-:Y:S06]  /*4a80*/  HMMA.16816.F32.BF16 R16, R76.reuse, R92, R16 ;  /* 0x0000005c4c10723c */ /* 0x040fec0000041810 */
[C---:B------:R-:W-:Y:S01]  /*4a90*/  HMMA.16816.F32.BF16 R12, R76.reuse, R94, R12 ;  /* 0x0000005e4c0c723c */ /* 0x040fe2000004180c */
[----:B------:R-:W4:Y:S05]  /*4aa0*/  LDSM.16.M88.4 R92, [R203+0x3800] ;  /* 0x00380000cb5c783b */ /* 0x000f2a0000000200 */
[C---:B--2---:R-:W-:Y:S06]  /*4ab0*/  HMMA.16816.F32.BF16 R116, R76.reuse, R84, R116 ;  /* 0x000000544c74723c */ /* 0x044fec0000041874 */
[----:B------:R-:W-:Y:S01]  /*4ac0*/  HMMA.16816.F32.BF16 R112, R76, R86, R112 ;  /* 0x000000564c70723c */ /* 0x000fe20000041870 */
[----:B------:R-:W-:Y:S04]  /*4ad0*/  LDSM.16.M88.4 R76, [R221+0x2000] ;  /* 0x00200000dd4c783b */ /* 0x000fe80000000200 */
[----:B------:R-:W-:Y:S01]  /*4ae0*/  LDSM.16.M88.4 R84, [R220+0x8000] ;  /* 0x00800000dc54783b */ /* 0x000fe20000000200 */
[C---:B-1----:R-:W-:Y:S06]  /*4af0*/  HMMA.16816.F32.BF16 R72, R88.reuse, R80, R72 ;  /* 0x000000505848723c */ /* 0x042fec0000041848 */
[C---:B------:R-:W-:Y:S01]  /*4b00*/  HMMA.16816.F32.BF16 R68, R88.reuse, R82, R68 ;  /* 0x000000525844723c */ /* 0x040fe20000041844 */
[----:B------:R-:W1:Y:S05]  /*4b10*/  LDSM.16.M88.4 R80, [R220+0x8800] ;  /* 0x00880000dc50783b */ /* 0x000e6a0000000200 */
[C---:B---3--:R-:W-:Y:S06]  /*4b20*/  HMMA.16816.F32.BF16 R32, R88.reuse, R8, R32 ;  /* 0x000000085820723c */ /* 0x048fec0000041820 */
[C---:B------:R-:W-:Y:S01]  /*4b30*/  HMMA.16816.F32.BF16 R28, R88.reuse, R10, R28 ;  /* 0x0000000a581c723c */ /* 0x040fe2000004181c */
[----:B------:R-:W2:Y:S05]  /*4b40*/  LDSM.16.M88.4 R8, [R220+0xa800] ;  /* 0x00a80000dc08783b */ /* 0x000eaa0000000200 */
[C---:B----4-:R-:W-:Y:S06]  /*4b50*/  HMMA.16816.F32.BF16 R24, R88.reuse, R4, R24 ;  /* 0x000000045818723c */ /* 0x050fec0000041818 */
[C---:B------:R-:W-:Y:S01]  /*4b60*/  HMMA.16816.F32.BF16 R20, R88.reuse, R6, R20 ;  /* 0x000000065814723c */ /* 0x040fe20000041814 */
[----:B------:R-:W3:Y:S05]  /*4b70*/  LDSM.16.M88.4 R4, [R220+0xb000] ;  /* 0x00b00000dc04783b */ /* 0x000eea0000000200 */
[C---:B------:R-:W-:Y:S06]  /*4b80*/  HMMA.16816.F32.BF16 R64, R88.reuse, R108, R64 ;  /* 0x0000006c5840723c */ /* 0x040fec0000041840 */
[C---:B------:R-:W-:Y:S01]  /*4b90*/  HMMA.16816.F32.BF16 R60, R88.reuse, R110, R60 ;  /* 0x0000006e583c723c */ /* 0x040fe2000004183c */
[----:B------:R-:W4:Y:S05]  /*4ba0*/  LDSM.16.M88.4 R108, [R220+0x9000] ;  /* 0x00900000dc6c783b */ /* 0x000f2a0000000200 */
[C---:B------:R-:W-:Y:S06]  /*4bb0*/  HMMA.16816.F32.BF16 R56, R88.reuse, R104, R56 ;  /* 0x000000685838723c */ /* 0x040fec0000041838 */
[C---:B------:R-:W-:Y:S01]  /*4bc0*/  HMMA.16816.F32.BF16 R52, R88.reuse, R106, R52 ;  /* 0x0000006a5834723c */ /* 0x040fe20000041834 */
[----:B------:R-:W1:Y:S05]  /*4bd0*/  LDSM.16.M88.4 R104, [R220+0x9800] ;  /* 0x00980000dc68783b */ /* 0x000e6a0000000200 */
[C---:B------:R-:W-:Y:S06]  /*4be0*/  HMMA.16816.F32.BF16 R48, R88.reuse, R100, R48 ;  /* 0x000000645830723c */ /* 0x040fec0000041830 */
[C---:B------:R-:W-:Y:S01]  /*4bf0*/  HMMA.16816.F32.BF16 R44, R88.reuse, R102, R44 ;  /* 0x00000066582c723c */ /* 0x040fe2000004182c */
[----:B------:R-:W2:Y:S05]  /*4c00*/  LDSM.16.M88.4 R100, [R220+0xa000] ;  /* 0x00a00000dc64783b */ /* 0x000eaa0000000200 */
[C---:B-----5:R-:W-:Y:S06]  /*4c10*/  HMMA.16816.F32.BF16 R16, R88.reuse, R96, R16 ;  /* 0x000000605810723c */ /* 0x060fec0000041810 */
[C---:B------:R-:W-:Y:S01]  /*4c20*/  HMMA.16816.F32.BF16 R12, R88.reuse, R98, R12 ;  /* 0x00000062580c723c */ /* 0x040fe2000004180c */
[----:B------:R-:W5:Y:S05]  /*4c30*/  LDSM.16.M88.4 R96, [R220+0xb800] ;  /* 0x00b80000dc60783b */ /* 0x000f6a0000000200 */
[C---:B------:R-:W-:Y:S06]  /*4c40*/  HMMA.16816.F32.BF16 R116, R88.reuse, R92, R116 ;  /* 0x0000005c5874723c */ /* 0x040fec0000041874 */
[----:B------:R-:W-:Y:S01]  /*4c50*/  HMMA.16816.F32.BF16 R112, R88, R94, R112 ;  /* 0x0000005e5870723c */ /* 0x000fe20000041870 */
[----:B------:R-:W4:Y:S04]  /*4c60*/  LDSM.16.M88.4 R92, [R218+0x4000] ;  /* 0x00400000da5c783b */ /* 0x000f280000000200 */
[----:B------:R-:W-:Y:S01]  /*4c70*/  LDSM.16.M88.4 R88, [R218+0x4800] ;  /* 0x00480000da58783b */ /* 0x000fe20000000200 */
[C---:B-1----:R-:W-:Y:S06]  /*4c80*/  HMMA.16816.F32.BF16 R64, R76.reuse, R80, R64 ;  /* 0x000000504c40723c */ /* 0x042fec0000041840 */
[C---:B------:R-:W-:Y:S01]  /*4c90*/  HMMA.16816.F32.BF16 R60, R76.reuse, R82, R60 ;  /* 0x000000524c3c723c */ /* 0x040fe2000004183c */
[----:B------:R-:W1:Y:S05]  /*4ca0*/  LDSM.16.M88.4 R80, [R218+0x5800] ;  /* 0x00580000da50783b */ /* 0x000e6a0000000200 */
        /* <DEDUP_REMOVED lines=18> */
[C---:B-----5:R-:W-:Y:S06]  /*4dd0*/  HMMA.16816.F32.BF16 R116, R76.reuse, R96, R116 ;  /* 0x000000604c74723c */ /* 0x060fec0000041874 */
[----:B------:R-:W-:Y:S01]  /*4de0*/  HMMA.16816.F32.BF16 R112, R76, R98, R112 ;  /* 0x000000624c70723c */ /* 0x000fe20000041870 */
[----:B------:R-:W4:Y:S04]  /*4df0*/  LDSM.16.M88.4 R76, [R218+0x7000] ;  /* 0x00700000da4c783b */ /* 0x000f280000000200 */
[----:B------:R-:W-:Y:S01]  /*4e00*/  LDSM.16.M88.4 R96, [R214+0x9000] ;  /* 0x00900000d660783b */ /* 0x000fe20000000200 */
[C---:B------:R-:W-:Y:S06]  /*4e10*/  HMMA.16816.F32.BF16 R72, R124.reuse, R92, R72 ;  /* 0x0000005c7c48723c */ /* 0x040fec0000041848 */
[C---:B------:R-:W-:Y:S01]  /*4e20*/  HMMA.16816.F32.BF16 R68, R124.reuse, R94, R68 ;  /* 0x0000005e7c44723c */ /* 0x040fe20000041844 */
[----:B------:R-:W5:Y:S05]  /*4e30*/  LDSM.16.M88.4 R92, [R214+0x9800] ;  /* 0x00980000d65c783b */ /* 0x000f6a0000000200 */
[C---:B-1----:R-:W-:Y:S06]  /*4e40*/  HMMA.16816.F32.BF16 R48, R124.reuse, R80, R48 ;  /* 0x000000507c30723c */ /* 0x042fec0000041830 */
[C---:B------:R-:W-:Y:S01]  /*4e50*/  HMMA.16816.F32.BF16 R44, R124.reuse, R82, R44 ;  /* 0x000000527c2c723c */ /* 0x040fe2000004182c */
[----:B------:R-:W1:Y:S05]  /*4e60*/  LDSM.16.M88.4 R80, [R214+0xb000] ;  /* 0x00b00000d650783b */ /* 0x000e6a0000000200 */
[C---:B--2---:R-:W-:Y:S06]  /*4e70*/  HMMA.16816.F32.BF16 R32, R124.reuse, R8, R32 ;  /* 0x000000087c20723c */ /* 0x044fec0000041820 */
[C---:B------:R-:W-:Y:S01]  /*4e80*/  HMMA.16816.F32.BF16 R28, R124.reuse, R10, R28 ;  /* 0x0000000a7c1c723c */ /* 0x040fe2000004181c */
[----:B------:R-:W-:Y:S05]  /*4e90*/  LDSM.16.M88.4 R8, [R216+0x2000] ;  /* 0x00200000d808783b */ /* 0x000fea0000000200 */
[C---:B---3--:R-:W-:Y:S06]  /*4ea0*/  HMMA.16816.F32.BF16 R24, R124.reuse, R4, R24 ;  /* 0x000000047c18723c */ /* 0x048fec0000041818 */
[C---:B------:R-:W-:Y:S01]  /*4eb0*/  HMMA.16816.F32.BF16 R20, R124.reuse, R6, R20 ;  /* 0x000000067c14723c */ /* 0x040fe20000041814 */
[----:B------:R-:W2:Y:S05]  /*4ec0*/  LDSM.16.M88.4 R4, [R203+0x4000] ;  /* 0x00400000cb04783b */ /* 0x000eaa0000000200 */
[C---:B----4-:R-:W-:Y:S06]  /*4ed0*/  HMMA.16816.F32.BF16 R16, R124.reuse, R76, R16 ;  /* 0x0000004c7c10723c */ /* 0x050fec0000041810 */
[----:B------:R-:W-:Y:S01]  /*4ee0*/  HMMA.16816.F32.BF16 R12, R124, R78, R12 ;  /* 0x0000004e7c0c723c */ /* 0x000fe2000004180c */
[----:B------:R-:W3:Y:S05]  /*4ef0*/  LDSM.16.M88.4 R76, [R214+0xb800] ;  /* 0x00b80000d64c783b */ /* 0x000eea0000000200 */
[----:B------:R-:W-:Y:S06]  /*4f00*/  HMMA.16816.F32.BF16 R72, R108, R104, R72 ;  /* 0x000000686c48723c */ /* 0x000fec0000041848 */
[----:B------:R-:W-:Y:S06]  /*4f10*/  HMMA.16816.F32.BF16 R60, R124, R90, R60 ;  /* 0x0000005a7c3c723c */ /* 0x000fec000004183c */
[----:B------:R-:W-:Y:S06]  /*4f20*/  HMMA.16816.F32.BF16 R68, R108, R106, R68 ;  /* 0x0000006a6c44723c */ /* 0x000fec0000041844 */
[C---:B------:R-:W-:Y:S06]  /*4f30*/  HMMA.16816.F32.BF16 R56, R124.reuse, R84, R56 ;  /* 0x000000547c38723c */ /* 0x040fec0000041838 */
[----:B------:R-:W-:Y:S06]  /*4f40*/  HMMA.16816.F32.BF16 R112, R124, R122, R112 ;  /* 0x0000007a7c70723c */ /* 0x000fec0000041870 */
[C---:B-----5:R-:W-:Y:S06]  /*4f50*/  HMMA.16816.F32.BF16 R48, R108.reuse, R92, R48 ;  /* 0x0000005c6c30723c */ /* 0x060fec0000041830 */
[----:B------:R-:W-:Y:S01]  /*4f60*/  HMMA.16816.F32.BF16 R44, R108, R94, R44 ;  /* 0x0000005e6c2c723c */ /* 0x000fe2000004182c */
[----:B------:R-:W4:Y:S05]  /*4f70*/  LDSM.16.M88.4 R92, [R203+0x4800] ;  /* 0x00480000cb5c783b */ /* 0x000f2a0000000200 */
[----:B------:R-:W-:Y:S06]  /*4f80*/  HMMA.16816.F32.BF16 R116, R124, R120, R116 ;  /* 0x000000787c74723c */ /* 0x000fec0000041874 */
[C---:B-1----:R-:W-:Y:S06]  /*4f90*/  HMMA.16816.F32.BF16 R16, R108.reuse, R80, R16 ;  /* 0x000000506c10723c */ /* 0x042fec0000041810 */
[----:B------:R-:W-:Y:S01]  /*4fa0*/  HMMA.16816.F32.BF16 R12, R108, R82, R12 ;  /* 0x000000526c0c723c */ /* 0x000fe2000004180c */
[----:B------:R-:W1:Y:S05]  /*4fb0*/  LDSM.16.M88.4 R80, [R203+0x5000] ;  /* 0x00500000cb50783b */ /* 0x000e6a0000000200 */
[C---:B------:R-:W-:Y:S01]  /*4fc0*/  HMMA.16816.F32.BF16 R64, R124.reuse, R88, R64 ;  /* 0x000000587c40723c */ /* 0x040fe20000041840 */
[----:B------:R-:W-:Y:S05]  /*4fd0*/  LDSM.16.M88.4 R88, [R214+0xa000] ;  /* 0x00a00000d658783b */ /* 0x000fea0000000200 */
[----:B------:R-:W-:Y:S01]  /*4fe0*/  HMMA.16816.F32.BF16 R52, R124, R86, R52 ;  /* 0x000000567c34723c */ /* 0x000fe20000041834 */
[----:B------:R-:W5:Y:S05]  /*4ff0*/  LDSM.16.M88.4 R84, [R214+0xa800] ;  /* 0x00a80000d654783b */ /* 0x000f6a0000000200 */
[----:B--2---:R-:W-:Y:S06]  /*5000*/  HMMA.16816.F32.BF16 R72, R8, R4, R72 ;  /* 0x000000040848723c */ /* 0x004fec0000041848 */
[----:B------:R-:W-:Y:S01]  /*5010*/  HMMA.16816.F32.BF16 R60, R108, R102, R60 ;  /* 0x000000666c3c723c */ /* 0x000fe2000004183c */
[----:B------:R-:W-:-:S05]  /*5020*/  VIADD R5, R3, 0xffffff81 ;  /* 0xffffff8103057836 */ /* 0x000fca0000000000 */
[----:B------:R-:W-:Y:S01]  /*5030*/  HMMA.16816.F32.BF16 R68, R8, R6, R68 ;  /* 0x000000060844723c */ /* 0x000fe20000041844 */
[----:B------:R-:W-:Y:S02]  /*5040*/  ISETP.GE.AND P1, PT, R5, R132, PT ;  /* 0x000000840500720c */ /* 0x000fe40003f26270 */
[----:B------:R-:W2:Y:S03]  /*5050*/  LDSM.16.M88.4 R4, [R203+0x5800] ;  /* 0x00580000cb04783b */ /* 0x000ea60000000200 */
[C---:B------:R-:W-:Y:S06]  /*5060*/  HMMA.16816.F32.BF16 R56, R108.reuse, R96, R56 ;  /* 0x000000606c38723c */ /* 0x040fec0000041838 */
[C---:B---3--:R-:W-:Y:S06]  /*5070*/  HMMA.16816.F32.BF16 R112, R108.reuse, R78, R112 ;  /* 0x0000004e6c70723c */ /* 0x048fec0000041870 */
[----:B------:R-:W-:Y:S01]  /*5080*/  HMMA.16816.F32.BF16 R116, R108, R76, R116 ;  /* 0x0000004c6c74723c */ /* 0x000fe20000041874 */
[----:B------:R-:W-:Y:S01]  /*5090*/  VIADD R79, R3, 0xffffff90 ;  /* 0xffffff90034f7836 */ /* 0x000fe20000000000 */
[----:B------:R-:W-:-:S04]  /*50a0*/  FSEL R78, R73, -INF , !P1 ;  /* 0xff800000494e7808 */ /* 0x000fc80004800000 */
[-C--:B------:R-:W-:Y:S01]  /*50b0*/  ISETP.GE.AND P4, PT, R79, R132.reuse, PT ;  /* 0x000000844f00720c */ /* 0x080fe20003f86270 */
[C---:B------:R-:W-:Y:S01]  /*50c0*/  VIADD R77, R3.reuse, 0xffffff88 ;  /* 0xffffff88034d7836 */ /* 0x040fe20000000000 */
[----:B------:R-:W-:Y:S01]  /*50d0*/  HMMA.16816.F32.BF16 R64, R108, R100, R64 ;  /* 0x000000646c40723c */ /* 0x000fe20000041840 */
[----:B------:R-:W-:Y:S01]  /*50e0*/  VIADD R79, R3, 0xffffff98 ;  /* 0xffffff98034f7836 */ /* 0x000fe20000000000 */
[----:B------:R-:W-:Y:S02]  /*50f0*/  FSEL R76, R74, -INF , !P2 ;  /* 0xff8000004a4c7808 */ /* 0x000fe40005000000 */
[-C--:B------:R-:W-:Y:S02]  /*5100*/  ISETP.GE.AND P6, PT, R77, R132.reuse, PT ;  /* 0x000000844d00720c */ /* 0x080fe40003fc6270 */
[----:B------:R-:W-:Y:S01]  /*5110*/  FSEL R77, R72, -INF , !P2 ;  /* 0xff800000484d7808 */ /* 0x000fe20005000000 */
[----:B----4-:R-:W-:Y:S01]  /*5120*/  HMMA.16816.F32.BF16 R60, R8, R94, R60 ;  /* 0x0000005e083c723c */ /* 0x010fe2000004183c */
[----:B------:R-:W-:-:S02]  /*5130*/  ISETP.GE.AND P2, PT, R79, R132, PT ;  /* 0x000000844f00720c */ /* 0x000fc40003f46270 */
[----:B------:R-:W-:Y:S02]  /*5140*/  FSEL R79, R75, -INF , !P1 ;  /* 0xff8000004b4f7808 */ /* 0x000fe40004800000 */
[----:B------:R-:W3:Y:S01]  /*5150*/  LDSM.16.M88.4 R72, [R203+0x6000] ;  /* 0x00600000cb48783b */ /* 0x000ee20000000200 */
[----:B-1----:R-:W-:Y:S01]  /*5160*/  HMMA.16816.F32.BF16 R56, R8, R80, R56 ;  /* 0x000000500838723c */ /* 0x002fe20000041838 */
[----:B------:R-:W-:Y:S01]  /*5170*/  ISETP.GE.AND P1, PT, R37, R132, PT ;  /* 0x000000842500720c */ /* 0x000fe20003f26270 */
[----:B------:R-:W-:-:S04]  /*5180*/  VIADD R37, R3, 0xffffffa1 ;  /* 0xffffffa103257836 */ /* 0x000fc80000000000 */
[----:B------:R-:W-:Y:S01]  /*5190*/  HMMA.16816.F32.BF16 R52, R108, R98, R52 ;  /* 0x000000626c34723c */ /* 0x000fe20000041834 */
[----:B------:R-:W-:-:S05]  /*51a0*/  VIADD R81, R3, 0xffffffa0 ;  /* 0xffffffa003517836 */ /* 0x000fca0000000000 */
[C---:B-----5:R-:W-:Y:S06]  /*51b0*/  HMMA.16816.F32.BF16 R24, R108.reuse, R84, R24 ;  /* 0x000000546c18723c */ /* 0x060fec0000041818 */
[C---:B------:R-:W-:Y:S01]  /*51c0*/  HMMA.16816.F32.BF16 R20, R108.reuse, R86, R20 ;  /* 0x000000566c14723c */ /* 0x040fe20000041814 */
[----:B------:R-:W-:Y:S02]  /*51d0*/  FSEL R84, R70, -INF , !P6 ;  /* 0xff80000046547808 */ /* 0x000fe40007000000 */
[----:B------:R-:W-:Y:S01]  /*51e0*/  FSEL R80, R63, -INF , !P1 ;  /* 0xff8000003f507808 */ /* 0x000fe20004800000 */
[----:B------:R-:W-:Y:S01]  /*51f0*/  VIADD R63, R3, 0xffffffb8 ;  /* 0xffffffb8033f7836 */ /* 0x000fe20000000000 */
[----:B------:R-:W-:Y:S01]  /*5200*/  FSEL R61, R61, -INF , !P1 ;  /* 0xff8000003d3d7808 */ /* 0x000fe20004800000 */
[----:B------:R-:W-:Y:S01]  /*5210*/  HMMA.16816.F32.BF16 R32, R108, R88, R32 ;  /* 0x000000586c20723c */ /* 0x000fe20000041820 */
[----:B------:R-:W-:-:S02]  /*5220*/  FSEL R86, R68, -INF , !P6 ;  /* 0xff80000044567808 */ /* 0x000fc40007000000 */
[-C--:B------:R-:W-:Y:S02]  /*5230*/  ISETP.GE.AND P6, PT, R81, R132.reuse, PT ;  /* 0x000000845100720c */ /* 0x080fe40003fc6270 */
[----:B------:R-:W-:Y:S01]  /*5240*/  FSEL R81, R71, -INF , !P5 ;  /* 0xff80000047517808 */ /* 0x000fe20006800000 */
[----:B------:R-:W-:Y:S01]  /*5250*/  HMMA.16816.F32.BF16 R28, R108, R90, R28 ;  /* 0x0000005a6c1c723c */ /* 0x000fe2000004181c */
[----:B------:R-:W-:Y:S02]  /*5260*/  FSEL R87, R69, -INF , !P5 ;  /* 0xff80000045577808 */ /* 0x000fe40006800000 */
[----:B------:R-:W1:Y:S01]  /*5270*/  LDSM.16.M88.4 R68, [R203+0x6800] ;  /* 0x00680000cb44783b */ /* 0x000e620000000200 */
[----:B------:R-:W-:Y:S01]  /*5280*/  ISETP.GE.AND P5, PT, R37, R132, PT ;  /* 0x000000842500720c */ /* 0x000fe20003fa6270 */
[----:B------:R-:W-:Y:S01]  /*5290*/  VIADD R37, R3, 0xffffffa9 ;  /* 0xffffffa903257836 */ /* 0x000fe20000000000 */
[----:B------:R-:W-:Y:S01]  /*52a0*/  HMMA.16816.F32.BF16 R64, R8, R92, R64 ;  /* 0x0000005c0840723c */ /* 0x000fe20000041840 */
[----:B------:R-:W-:-:S02]  /*52b0*/  FSEL R60, R60, -INF , !P2 ;  /* 0xff8000003c3c7808 */ /* 0x000fc40005000000 */
[----:B------:R-:W-:Y:S02]  /*52c0*/  FSEL R178, R59, -INF , !P5 ;  /* 0xff8000003bb27808 */ /* 0x000fe40006800000 */
[----:B------:R-:W-:Y:S01]  /*52d0*/  FSEL R181, R57, -INF , !P5 ;  /* 0xff80000039b57808 */ /* 0x000fe20006800000 */
[C---:B--2---:R-:W-:Y:S01]  /*52e0*/  HMMA.16816.F32.BF16 R48, R8.reuse, R4, R48 ;  /* 0x000000040830723c */ /* 0x044fe20000041830 */
[----:B------:R-:W-:Y:S01]  /*52f0*/  FSEL R180, R58, -INF , !P6 ;  /* 0xff8000003ab47808 */ /* 0x000fe20007000000 */
[----:B------:R-:W-:Y:S01]  /*5300*/  VIADD R57, R3, 0xffffffc0 ;  /* 0xffffffc003397836 */ /* 0x000fe20000000000 */
[----:B------:R-:W-:Y:S02]  /*5310*/  FSEL R182, R56, -INF , !P6 ;  /* 0xff80000038b67808 */ /* 0x000fe40007000000 */
[----:B------:R-:W-:Y:S01]  /*5320*/  ISETP.GE.AND P6, PT, R63, R132, PT ;  /* 0x000000843f00720c */ /* 0x000fe20003fc6270 */
[----:B------:R-:W-:Y:S01]  /*5330*/  HMMA.16816.F32.BF16 R44, R8, R6, R44 ;  /* 0x00000006082c723c */ /* 0x000fe2000004182c */
[----:B------:R-:W-:-:S05]  /*5340*/  VIADD R5, R3, 0xffffffb1 ;  /* 0xffffffb103057836 */ /* 0x000fca0000000000 */
[----:B------:R-:W-:Y:S01]  /*5350*/  ISETP.GE.AND P1, PT, R5, R132, PT ;  /* 0x000000840500720c */ /* 0x000fe20003f26270 */
[C---:B------:R-:W-:Y:S01]  /*5360*/  HMMA.16816.F32.BF16 R52, R8.reuse, R82, R52 ;  /* 0x000000520834723c */ /* 0x040fe20000041834 */
[----:B------:R-:W2:Y:S04]  /*5370*/  LDSM.16.M88.4 R4, [R203+0x7000] ;  /* 0x00700000cb04783b */ /* 0x000ea80000000200 */
[----:B------:R-:W-:Y:S01]  /*5380*/  FSEL R85, R66, -INF , !P4 ;  /* 0xff80000042557808 */ /* 0x000fe20006000000 */
[----:B---3--:R-:W-:Y:S01]  /*5390*/  HMMA.16816.F32.BF16 R32, R8, R72, R32 ;  /* 0x000000480820723c */ /* 0x008fe20000041820 */
[----:B------:R-:W-:Y:S01]  /*53a0*/  VIADD R83, R3, 0xffffffa8 ;  /* 0xffffffa803537836 */ /* 0x000fe20000000000 */
[----:B------:R-:W-:Y:S02]  /*53b0*/  FSEL R66, R64, -INF , !P4 ;  /* 0xff80000040427808 */ /* 0x000fe40006000000 */
[----:B------:R-:W-:-:S02]  /*53c0*/  FSEL R65, R65, -INF , !P3 ;  /* 0xff80000041417808 */ /* 0x000fc40005800000 */
[----:B------:R-:W-:Y:S01]  /*53d0*/  HMMA.16816.F32.BF16 R72, R8, R74, R28 ;  /* 0x0000004a0848723c */ /* 0x000fe2000004181c */
[----:B------:R-:W3:Y:S01]  /*53e0*/  LDSM.16.M88.4 R28, [R203+0x7800] ;  /* 0x00780000cb1c783b */ /* 0x000ee20000000200 */
[----:B------:R-:W-:Y:S01]  /*53f0*/  ISETP.GE.AND P4, PT, R83, R132, PT ;  /* 0x000000845300720c */ /* 0x000fe20003f86270 */
[----:B------:R-:W-:-:S04]  /*5400*/  DEPBAR.LE SB0, 0x0 ;  /* 0x000080000000791a */ /* 0x000fc80000000000 */
[----:B------:R-:W-:Y:S01]  /*5410*/  FSEL R83, R67, -INF , !P3 ;  /* 0xff80000043537808 */ /* 0x000fe20005800000 */
[C---:B-1----:R-:W-:Y:S01]  /*5420*/  HMMA.16816.F32.BF16 R24, R8.reuse, R68, R24 ;  /* 0x000000440818723c */ /* 0x042fe20000041818 */
[-C--:B------:R-:W-:Y:S01]  /*5430*/  ISETP.GE.AND P3, PT, R37, R132.reuse, PT ;  /* 0x000000842500720c */ /* 0x080fe20003f66270 */
[----:B------:R-:W-:Y:S01]  /*5440*/  VIADD R37, R3, 0xffffffb0 ;  /* 0xffffffb003257836 */ /* 0x000fe20000000000 */
[----:B------:R-:W-:Y:S02]  /*5450*/  FSEL R82, R62, -INF , !P2 ;  /* 0xff8000003e527808 */ /* 0x000fe40005000000 */
[----:B------:R-:W-:Y:S01]  /*5460*/  FSEL R179, R52, -INF , !P4 ;  /* 0xff80000034b37808 */ /* 0x000fe20006000000 */
[----:B------:R-:W-:Y:S01]  /*5470*/  HMMA.16816.F32.BF16 R20, R8, R70, R20 ;  /* 0x000000460814723c */ /* 0x000fe20000041814 */
[----:B------:R-:W-:Y:S01]  /*5480*/  ISETP.GE.AND P2, PT, R37, R132, PT ;  /* 0x000000842500720c */ /* 0x000fe20003f46270 */
[----:B------:R-:W-:Y:S01]  /*5490*/  VIADD R37, R3, 0xffffffb9 ;  /* 0xffffffb903257836 */ /* 0x000fe20000000000 */
[----:B------:R-:W-:-:S02]  /*54a0*/  FSEL R177, R55, -INF , !P3 ;  /* 0xff80000037b17808 */ /* 0x000fc40005800000 */
[----:B------:R-:W-:Y:S02]  /*54b0*/  FSEL R52, R53, -INF , !P3 ;  /* 0xff80000035347808 */ /* 0x000fe40005800000 */
[-C--:B------:R-:W-:Y:S01]  /*54c0*/  ISETP.GE.AND P5, PT, R37, R132.reuse, PT ;  /* 0x000000842500720c */ /* 0x080fe20003fa6270 */
[----:B------:R-:W-:Y:S01]  /*54d0*/  VIADD R37, R3, 0xffffffc1 ;  /* 0xffffffc103257836 */ /* 0x000fe20000000000 */
[----:B------:R-:W-:Y:S02]  /*54e0*/  FSEL R172, R50, -INF , !P2 ;  /* 0xff80000032ac7808 */ /* 0x000fe40005000000 */
[----:B------:R-:W-:Y:S02]  /*54f0*/  FSEL R174, R48, -INF , !P2 ;  /* 0xff80000030ae7808 */ /* 0x000fe40005000000 */
[----:B------:R-:W-:Y:S01]  /*5500*/  ISETP.GE.AND P3, PT, R37, R132, PT ;  /* 0x000000842500720c */ /* 0x000fe20003f66270 */
[----:B------:R-:W-:Y:S01]  /*5510*/  VIADD R37, R3, 0xffffffc8 ;  /* 0xffffffc803257836 */ /* 0x000fe20000000000 */
[----:B--2---:R-:W-:Y:S01]  /*5520*/  HMMA.16816.F32.BF16 R16, R8, R4, R16 ;  /* 0x000000040810723c */ /* 0x004fe20000041810 */
[----:B------:R-:W-:Y:S01]  /*5530*/  FSEL R175, R49, -INF , !P1 ;  /* 0xff80000031af7808 */ /* 0x000fe20004800000 */
[----:B------:R-:W-:Y:S01]  /*5540*/  VIADD R49, R3, 0xffffffd0 ;  /* 0xffffffd003317836 */ /* 0x000fe20000000000 */
[----:B------:R-:W-:-:S02]  /*5550*/  FSEL R173, R51, -INF , !P1 ;  /* 0xff80000033ad7808 */ /* 0x000fc40004800000 */
[-C--:B------:R-:W-:Y:S01]  /*5560*/  ISETP.GE.AND P2, PT, R37, R132.reuse, PT ;  /* 0x000000842500720c */ /* 0x080fe20003f46270 */
[C---:B------:R-:W-:Y:S01]  /*5570*/  VIADD R37, R3.reuse, 0xffffffc9 ;  /* 0xffffffc903257836 */ /* 0x040fe20000000000 */
[----:B------:R-:W-:Y:S01]  /*5580*/  FSEL R171, R44, -INF , !P6 ;  /* 0xff8000002cab7808 */ /* 0x000fe20007000000 */
[----:B------:R-:W-:Y:S01]  /*5590*/  VIADD R5, R3, 0xffffffe0 ;  /* 0xffffffe003057836 */ /* 0x000fe20000000000 */
[----:B------:R-:W-:Y:S01]  /*55a0*/  FSEL R156, R74, -INF , !P2 ;  /* 0xff8000004a9c7808 */ /* 0x000fe20005000000 */
[C---:B------:R-:W-:Y:S01]  /*55b0*/  HMMA.16816.F32.BF16 R12, R8.reuse, R6, R12 ;  /* 0x00000006080c723c */ /* 0x040fe2000004180c */
[-C--:B------:R-:W-:Y:S02]  /*55c0*/  ISETP.GE.AND P1, PT, R37, R132.reuse, PT ;  /* 0x000000842500720c */ /* 0x080fe40003f26270 */
[----:B------:R-:W-:Y:S02]  /*55d0*/  FSEL R155, R72, -INF , !P2 ;  /* 0xff800000489b7808 */ /* 0x000fe40005000000 */
[----:B------:R-:W-:Y:S01]  /*55e0*/  FSEL R37, R46, -INF , !P6 ;  /* 0xff8000002e257808 */ /* 0x000fe20007000000 */
[C---:B---3--:R-:W-:Y:S01]  /*55f0*/  HMMA.16816.F32.BF16 R112, R8.reuse, R30, R112 ;  /* 0x0000001e0870723c */ /* 0x048fe20000041870 */
[-C--:B------:R-:W-:Y:S01]  /*5600*/  ISETP.GE.AND P2, PT, R5, R132.reuse, PT ;  /* 0x000000840500720c */ /* 0x080fe20003f46270 */
[C---:B------:R-:W-:Y:S01]  /*5610*/  VIADD R5, R3.reuse, 0xffffffe8 ;  /* 0xffffffe803057836 */ /* 0x040fe20000000000 */
[----:B------:R-:W-:Y:S01]  /*5620*/  FSEL R176, R54, -INF , !P4 ;  /* 0xff80000036b07808 */ /* 0x000fe20006000000 */
[----:B------:R-:W-:Y:S01]  /*5630*/  VIADD R7, R3, 0xffffffe1 ;  /* 0xffffffe103077836 */ /* 0x000fe20000000000 */
[-C--:B------:R-:W-:Y:S01]  /*5640*/  ISETP.GE.AND P6, PT, R49, R132.reuse, PT ;  /* 0x000000843100720c */ /* 0x080fe20003fc6270 */
[----:B------:R-:W-:Y:S01]  /*5650*/  VIADD R49, R3, 0xffffffd1 ;  /* 0xffffffd103317836 */ /* 0x000fe20000000000 */
[----:B------:R-:W-:Y:S01]  /*5660*/  FSEL R44, R45, -INF , !P5 ;  /* 0xff8000002d2c7808 */ /* 0x000fe20006800000 */
[----:B------:R-:W-:Y:S01]  /*5670*/  VIADD R45, R3, 0xffffffd8 ;  /* 0xffffffd8032d7836 */ /* 0x000fe20000000000 */
[----:B------:R-:W-:Y:S01]  /*5680*/  ISETP.GE.AND P4, PT, R57, R132, PT ;  /* 0x000000843900720c */ /* 0x000fe20003f86270 */
[----:B------:R-:W-:Y:S01]  /*5690*/  HMMA.16816.F32.BF16 R116, R8, R28, R116 ;  /* 0x0000001c0874723c */ /* 0x000fe20000041874 */
[----:B------:R-:W-:-:S02]  /*56a0*/  FSEL R167, R26, -INF , !P6 ;  /* 0xff8000001aa77808 */ /* 0x000fc40007000000 */
[----:B------:R-:W-:Y:S02]  /*56b0*/  FSEL R169, R24, -INF , !P6 ;  /* 0xff80000018a97808 */ /* 0x000fe40007000000 */
[----:B------:R-:W-:Y:S02]  /*56c0*/  FSEL R159, R34, -INF , !P4 ;  /* 0xff800000229f7808 */ /* 0x000fe40006000000 */
[----:B------:R-:W-:Y:S02]  /*56d0*/  FSEL R161, R32, -INF , !P4 ;  /* 0xff80000020a17808 */ /* 0x000fe40006000000 */
[-C--:B------:R-:W-:Y:S01]  /*56e0*/  ISETP.GE.AND P6, PT, R5, R132.reuse, PT ;  /* 0x000000840500720c */ /* 0x080fe20003fc6270 */
[----:B------:R-:W-:Y:S01]  /*56f0*/  VIADD R5, R3, 0xfffffff0 ;  /* 0xfffffff003057836 */ /* 0x000fe20000000000 */
[----:B------:R-:W-:Y:S01]  /*5700*/  ISETP.GE.AND P4, PT, R45, R132, PT ;  /* 0x000000842d00720c */ /* 0x000fe20003f86270 */
[----:B------:R-:W-:Y:S01]  /*5710*/  VIADD R45, R3, 0xffffffd9 ;  /* 0xffffffd9032d7836 */ /* 0x000fe20000000000 */
[----:B------:R-:W-:-:S02]  /*5720*/  FSEL R154, R35, -INF , !P3 ;  /* 0xff800000239a7808 */ /* 0x000fc40005800000 */
[----:B------:R-:W-:Y:S02]  /*5730*/  FSEL R162, R22, -INF , !P4 ;  /* 0xff80000016a27808 */ /* 0x000fe40006000000 */
[----:B------:R-:W-:Y:S02]  /*5740*/  FSEL R165, R20, -INF , !P4 ;  /* 0xff80000014a57808 */ /* 0x000fe40006000000 */
[----:B------:R-:W-:Y:S02]  /*5750*/  FSEL R160, R33, -INF , !P3 ;  /* 0xff80000021a07808 */ /* 0x000fe40005800000 */
[-C--:B------:R-:W-:Y:S01]  /*5760*/  ISETP.GE.AND P4, PT, R5, R132.reuse, PT ;  /* 0x000000840500720c */ /* 0x080fe20003f86270 */
[----:B------:R-:W-:Y:S01]  /*5770*/  VIADD R5, R3, 0xfffffff1 ;  /* 0xfffffff103057836 */ /* 0x000fe20000000000 */
[----:B------:R-:W-:Y:S02]  /*5780*/  ISETP.GE.AND P3, PT, R45, R132, PT ;  /* 0x000000842d00720c */ /* 0x000fe40003f66270 */
        /* <DEDUP_REMOVED lines=8> */
[----:B------:R-:W-:Y:S01]  /*5810*/  FSEL R150, R19, -INF , !P1 ;  /* 0xff80000013967808 */ /* 0x000fe20004800000 */
[----:B------:R-:W-:Y:S01]  /*5820*/  VIADD R3, R3, 0xfffffff9 ;  /* 0xfffffff903037836 */ /* 0x000fe20000000000 */
[----:B------:R-:W-:-:S02]  /*5830*/  FSEL R152, R17, -INF , !P1 ;  /* 0xff80000011987808 */ /* 0x000fc40004800000 */
[----:B------:R-:W-:Y:S02]  /*5840*/  FSEL R170, R47, -INF , !P5 ;  /* 0xff8000002faa7808 */ /* 0x000fe40006800000 */
[-C--:B------:R-:W-:Y:S01]  /*5850*/  ISETP.GE.AND P1, PT, R3, R132.reuse, PT ;  /* 0x000000840300720c */ /* 0x080fe20003f26270 */
[----:B------:R-:W-:Y:S01]  /*5860*/  VIADD R3, R218, 0x7800 ;  /* 0x00007800da037836 */ /* 0x000fe20000000000 */
[----:B------:R-:W-:Y:S02]  /*5870*/  ISETP.GE.AND P5, PT, R49, R132, PT ;  /* 0x000000843100720c */ /* 0x000fe40003fa6270 */
[----:B------:R-:W-:Y:S02]  /*5880*/  FSEL R135, R115, -INF , !P1 ;  /* 0xff80000073877808 */ /* 0x000fe40004800000 */
[----:B------:R-:W-:Y:S02]  /*5890*/  FSEL R138, R113, -INF , !P1 ;  /* 0xff800000718a7808 */ /* 0x000fe40004800000 */
[----:B------:R-:W-:-:S02]  /*58a0*/  ISETP.GE.AND P1, PT, R38, 0x2, PT ;  /* 0x000000022600780c */ /* 0x000fc40003f26270 */
[----:B------:R-:W-:Y:S02]  /*58b0*/  FSEL R166, R27, -INF , !P5 ;  /* 0xff8000001ba67808 */ /* 0x000fe40006800000 */
[----:B------:R-:W-:Y:S02]  /*58c0*/  FSEL R168, R25, -INF , !P5 ;  /* 0xff80000019a87808 */ /* 0x000fe40006800000 */
[----:B------:R-:W-:Y:S02]  /*58d0*/  FSEL R151, R18, -INF , !P2 ;  /* 0xff80000012977808 */ /* 0x000fe40005000000 */
[----:B------:R-:W-:Y:S02]  /*58e0*/  FSEL R153, R16, -INF , !P2 ;  /* 0xff80000010997808 */ /* 0x000fe40005000000 */
[-C--:B------:R-:W-:Y:S02]  /*58f0*/  ISETP.GE.AND P5, PT, R7, R132.reuse, PT ;  /* 0x000000840700720c */ /* 0x080fe40003fa6270 */
[----:B------:R-:W-:-:S02]  /*5900*/  ISETP.GE.AND P2, PT, R5, R132, PT ;  /* 0x000000840500720c */ /* 0x000fc40003f46270 */
[----:B------:R-:W-:Y:S02]  /*5910*/  LOP3.LUT R4, R129, R130, RZ, 0xfc, !PT ;  /* 0x0000008281047212 */ /* 0x000fe400078efcff */
[----:B------:R-:W-:Y:S02]  /*5920*/  FSEL R147, R14, -INF , !P6 ;  /* 0xff8000000e937808 */ /* 0x000fe40007000000 */
        /* <DEDUP_REMOVED lines=8> */
[----:B------:R-:W-:Y:S01]  /*59b0*/  FSEL R139, R112, -INF , !P2 ;  /* 0xff800000708b7808 */ /* 0x000fe20005000000 */
[----:B------:R-:W-:Y:S06]  /*59c0*/  BAR.SYNC.DEFER_BLOCKING 0x0 ;  /* 0x0000000000007b1d */ /* 0x000fec0000010000 */
[----:B------:R-:W-:Y:S05]  /*59d0*/  @!P1 BRA `(.L_x_972) ;  /* 0x0000000c00d49947 */ /* 0x000fea0003800000 */
[----:B------:R-:W-:Y:S05]  /*59e0*/  @!P0 BRA `(.L_x_973) ;  /* 0x0000000000ec8947 */ /* 0x000fea0003800000 */
[----:B------:R-:W1:Y:S01]  /*59f0*/  LDC R6, c[0x0][0x380] ;  /* 0x0000e000ff067b82 */ /* 0x000e620000000800 */
[----:B------:R-:W-:Y:S01]  /*5a00*/  VIADD R13, R128, 0xffffff00 ;  /* 0xffffff00800d7836 */ /* 0x000fe20000000000 */
[----:B------:R-:W-:Y:S01]  /*5a10*/  IABS R9, R41 ;  /* 0x0000002900097213 */ /* 0x000fe20000000000 */
[----:B------:R-:W-:-:S03]  /*5a20*/  ULDC.64 UR6, c[0x0][0x230] ;  /* 0x00008c0000067ab9 */ /* 0x000fc60000000a00 */
[----:B------:R-:W-:Y:S02]  /*5a30*/  IABS R7, R13 ;  /* 0x0000000d00077213 */ /* 0x000fe40000000000 */
[-C--:B-1----:R-:W-:Y:S02]  /*5a40*/  IABS R5, R6.reuse ;  /* 0x0000000600057213 */ /* 0x082fe40000000000 */
[-C--:B------:R-:W-:Y:S02]  /*5a50*/  LOP3.LUT R41, R41, R6.reuse, RZ, 0x3c, !PT ;  /* 0x0000000629297212 */ /* 0x080fe400078e3cff */
[----:B------:R-:W1:Y:S01]  /*5a60*/  I2F.RP R12, R5 ;  /* 0x00000005000c7306 */ /* 0x000e620000209400 */
[----:B------:R-:W-:Y:S02]  /*5a70*/  LOP3.LUT R13, R13, R6, RZ, 0x3c, !PT ;  /* 0x000000060d0d7212 */ /* 0x000fe400078e3cff */
[----:B------:R-:W-:-:S05]  /*5a80*/  ISETP.GE.AND P4, PT, R41, RZ, PT ;  /* 0x000000ff2900720c */ /* 0x000fca0003f86270 */
[----:B-1----:R-:W1:Y:S02]  /*5a90*/  MUFU.RCP R10, R12 ;  /* 0x0000000c000a7308 */ /* 0x002e640000001000 */
[----:B-1----:R-:W-:-:S06]  /*5aa0*/  VIADD R10, R10, 0xffffffe ;  /* 0x0ffffffe0a0a7836 */ /* 0x002fcc0000000000 */
[----:B------:R-:W1:Y:S02]  /*5ab0*/  F2I.FTZ.U32.TRUNC.NTZ R11, R10 ;  /* 0x0000000a000b7305 */ /* 0x000e64000021f000 */
[----:B-1----:R-:W-:Y:S02]  /*5ac0*/  IADD3 R8, RZ, -R11, RZ ;  /* 0x8000000bff087210 */ /* 0x002fe40007ffe0ff */
[----:B------:R-:W-:-:S03]  /*5ad0*/  MOV R10, RZ ;  /* 0x000000ff000a7202 */ /* 0x000fc60000000f00 */
[----:B------:R-:W-:-:S04]  /*5ae0*/  IMAD R8, R8, R5, RZ ;  /* 0x0000000508087224 */ /* 0x000fc800078e02ff */
[----:B------:R-:W-:-:S06]  /*5af0*/  IMAD.HI.U32 R8, R11, R8, R10 ;  /* 0x000000080b087227 */ /* 0x000fcc00078e000a */
[----:B------:R-:W-:-:S04]  /*5b00*/  IMAD.HI.U32 R12, R8, R9, RZ ;  /* 0x00000009080c7227 */ /* 0x000fc800078e00ff */
[----:B------:R-:W-:-:S04]  /*5b10*/  IMAD.HI.U32 R11, R8, R7, RZ ;  /* 0x00000007080b7227 */ /* 0x000fc800078e00ff */
[----:B------:R-:W-:Y:S01]  /*5b20*/  IMAD.MOV R10, RZ, RZ, -R12 ;  /* 0x000000ffff0a7224 */ /* 0x000fe200078e0a0c */
[----:B------:R-:W-:-:S03]  /*5b30*/  IADD3 R8, -R11, RZ, RZ ;  /* 0x000000ff0b087210 */ /* 0x000fc60007ffe1ff */
[C---:B------:R-:W-:Y:S01]  /*5b40*/  IMAD R10, R5.reuse, R10, R9 ;  /* 0x0000000a050a7224 */ /* 0x040fe200078e0209 */
[----:B------:R-:W-:Y:S01]  /*5b50*/  LOP3.LUT R9, RZ, R6, RZ, 0x33, !PT ;  /* 0x00000006ff097212 */ /* 0x000fe200078e33ff */
[----:B------:R-:W-:-:S03]  /*5b60*/  IMAD R8, R5, R8, R7 ;  /* 0x0000000805087224 */ /* 0x000fc600078e0207 */
[C---:B------:R-:W-:Y:S02]  /*5b70*/  ISETP.GT.U32.AND P2, PT, R5.reuse, R10, PT ;  /* 0x0000000a0500720c */ /* 0x040fe40003f44070 */
[----:B------:R-:W-:-:S11]  /*5b80*/  ISETP.GT.U32.AND P3, PT, R5, R8, PT ;  /* 0x000000080500720c */ /* 0x000fd60003f64070 */
[----:B------:R-:W-:Y:S02]  /*5b90*/  @!P2 IMAD.IADD R10, R10, 0x1, -R5 ;  /* 0x000000010a0aa824 */ /* 0x000fe400078e0a05 */
[-C--:B------:R-:W-:Y:S01]  /*5ba0*/  @!P3 IADD3 R8, R8, -R5.reuse, RZ ;  /* 0x800000050808b210 */ /* 0x080fe20007ffe0ff */
[----:B------:R-:W-:Y:S01]  /*5bb0*/  @!P2 VIADD R12, R12, 0x1 ;  /* 0x000000010c0ca836 */ /* 0x000fe20000000000 */
[----:B------:R-:W-:Y:S02]  /*5bc0*/  ISETP.GE.AND P2, PT, R13, RZ, PT ;  /* 0x000000ff0d00720c */ /* 0x000fe40003f46270 */
[-C--:B------:R-:W-:Y:S02]  /*5bd0*/  ISETP.GE.U32.AND P6, PT, R10, R5.reuse, PT ;  /* 0x000000050a00720c */ /* 0x080fe40003fc6070 */
[----:B------:R-:W-:Y:S02]  /*5be0*/  ISETP.GE.U32.AND P5, PT, R8, R5, PT ;  /* 0x000000050800720c */ /* 0x000fe40003fa6070 */
[----:B------:R-:W-:-:S02]  /*5bf0*/  @!P3 IADD3 R11, R11, 0x1, RZ ;  /* 0x000000010b0bb810 */ /* 0x000fc40007ffe0ff */
[----:B------:R-:W-:-:S07]  /*5c00*/  ISETP.NE.AND P3, PT, R6, RZ, PT ;  /* 0x000000ff0600720c */ /* 0x000fce0003f65270 */
[----:B------:R-:W-:Y:S02]  /*5c10*/  @P6 VIADD R12, R12, 0x1 ;  /* 0x000000010c0c6836 */ /* 0x000fe40000000000 */
[----:B------:R-:W-:Y:S02]  /*5c20*/  @P5 IADD3 R11, R11, 0x1, RZ ;  /* 0x000000010b0b5810 */ /* 0x000fe40007ffe0ff */
[----:B------:R-:W-:Y:S02]  /*5c30*/  @!P4 IMAD.MOV R12, RZ, RZ, -R12 ;  /* 0x000000ffff0cc224 */ /* 0x000fe400078e0a0c */
[----:B------:R-:W-:-:S03]  /*5c40*/  @!P2 IADD3 R11, -R11, RZ, RZ ;  /* 0x000000ff0b0ba210 */ /* 0x000fc60007ffe1ff */
[C---:B------:R-:W-:Y:S02]  /*5c50*/  SEL R5, R9.reuse, R12, !P3 ;  /* 0x0000000c09057207 */ /* 0x040fe40005800000 */
[----:B------:R-:W-:-:S03]  /*5c60*/  SEL R9, R9, R11, !P3 ;  /* 0x0000000b09097207 */ /* 0x000fc60005800000 */
[----:B------:R-:W-:-:S04]  /*5c70*/  IMAD.WIDE R14, R5, 0x4, R236 ;  /* 0x00000004050e7825 */ /* 0x000fc800078e02ec */
[----:B------:R-:W-:Y:S01]  /*5c80*/  IMAD.WIDE R12, R9, 0x4, R236 ;  /* 0x00000004090c7825 */ /* 0x000fe200078e02ec */
[----:B------:R-:W2:Y:S04]  /*5c90*/  LDG.E R8, desc[UR16][R14.64] ;  /* 0x000000100e087981 */ /* 0x000ea8000c1e1900 */
[----:B------:R-:W2:Y:S01]  /*5ca0*/  LDG.E R7, desc[UR16][R12.64] ;  /* 0x000000100c077981 */ /* 0x000ea2000c1e1900 */
[----:B------:R-:W-:-:S04]  /*5cb0*/  IMAD.IADD R5, R5, 0x1, -R9 ;  /* 0x0000000105057824 */ /* 0x000fc800078e0a09 */
[----:B------:R-:W-:-:S04]  /*5cc0*/  IMAD R6, R5, R6, -0x80 ;  /* 0xffffff8005067424 */ /* 0x000fc800078e0206 */
[----:B------:R-:W-:Y:S01]  /*5cd0*/  IMAD.WIDE.U32 R10, R6, R42, RZ ;  /* 0x0000002a060a7225 */ /* 0x000fe200078e00ff */
[----:B------:R-:W-:-:S05]  /*5ce0*/  SHF.R.S32.HI R5, RZ, 0x1f, R6 ;  /* 0x0000001fff057819 */ /* 0x000fca0000011406 */
[----:B------:R-:W-:-:S04]  /*5cf0*/  IMAD R5, R5, R42, RZ ;  /* 0x0000002a05057224 */ /* 0x000fc800078e02ff */
[----:B------:R-:W-:-:S04]  /*5d00*/  IMAD R5, R6, R43, R5 ;  /* 0x0000002b06057224 */ /* 0x000fc800078e0205 */
[----:B------:R-:W-:Y:S01]  /*5d10*/  IMAD.IADD R11, R11, 0x1, R5 ;  /* 0x000000010b0b7824 */ /* 0x000fe200078e0205 */
[----:B--2---:R-:W-:-:S04]  /*5d20*/  IADD3 R7, -R8, R7, RZ ;  /* 0x0000000708077210 */ /* 0x004fc80007ffe1ff */
[----:B------:R-:W-:Y:S01]  /*5d30*/  SHF.R.S32.HI R8, RZ, 0x1f, R7 ;  /* 0x0000001fff087819 */ /* 0x000fe20000011407 */
[----:B------:R-:W-:-:S04]  /*5d40*/  IMAD.WIDE.U32 R10, R7, UR6, R10 ;  /* 0x00000006070a7c25 */ /* 0x000fc8000f8e000a */
[----:B------:R-:W-:Y:S02]  /*5d50*/  IMAD R8, R8, UR6, RZ ;  /* 0x0000000608087c24 */ /* 0x000fe4000f8e02ff */
[----:B------:R-:W-:Y:S02]  /*5d60*/  IMAD.MOV.U32 R5, RZ, RZ, R10 ;  /* 0x000000ffff057224 */ /* 0x000fe400078e000a */
[----:B------:R-:W-:-:S05]  /*5d70*/  IMAD R8, R7, UR7, R8 ;  /* 0x0000000707087c24 */ /* 0x000fca000f8e0208 */
[----:B------:R-:W-:Y:S01]  /*5d80*/  IADD3 R14, R11, R8, RZ ;  /* 0x000000080b0e7210 */ /* 0x000fe20007ffe0ff */
[----:B------:R-:W-:Y:S06]  /*5d90*/  BRA `(.L_x_974) ;  /* 0x0000000000087947 */ /* 0x000fec0003800000 */
.L_x_973:
[----:B------:R-:W-:-:S04]  /*5da0*/  LEA R5, -R42, RZ, 0x7 ;  /* 0x000000ff2a057211 */ /* 0x000fc800078e39ff */
[----:B------:R-:W-:-:S07]  /*5db0*/  SHF.R.S32.HI R14, RZ, 0x1f, R5 ;  /* 0x0000001fff0e7819 */ /* 0x000fce0000011405 */
.L_x_974:
[----:B------:R-:W-:Y:S01]  /*5dc0*/  ULDC UR5, c[0x0][0x2d0] ;  /* 0x0000b40000057ab9 */ /* 0x000fe20000000800 */
[----:B------:R-:W-:Y:S01]  /*5dd0*/  BSSY B0, `(.L_x_975) ;  /* 0x00000b2000007945 */ /* 0x000fe20003800000 */
[----:B------:R-:W-:Y:S02]  /*5de0*/  ISETP.GE.AND P4, PT, R234, UR5, PT ;  /* 0x00000005ea007c0c */ /* 0x000fe4000bf86270 */
[----:B------:R-:W-:-:S11]  /*5df0*/  ISETP.GE.AND P3, PT, R223, UR5, PT ;  /* 0x00000005df007c0c */ /* 0x000fd6000bf66270 */
[----:B------:R-:W1:Y:S01]  /*5e00*/  @!P4 LDC.64 R10, c[0x0][0x218] ;  /* 0x00008600ff0acb82 */ /* 0x000e620000000a00 */
[----:B------:R-:W-:Y:S01]  /*5e10*/  @!P4 IADD3 R17, P2, R5, R40, RZ ;  /* 0x000000280511c210 */ /* 0x000fe20007f5e0ff */
[----:B------:R2:W-:Y:S04]  /*5e20*/  @P4 STS.128 [R230+0x4000], RZ ;  /* 0x004000ffe6004388 */ /* 0x0005e80000000c00 */
[----:B------:R-:W-:Y:S01]  /*5e30*/  @!P4 IMAD.X R16, R14, 0x1, R39, P2 ;  /* 0x000000010e10c824 */ /* 0x000fe200010e0627 */
[----:B------:R-:W-:Y:S01]  /*5e40*/  IADD3 R15, P2, R225, R5, RZ ;  /* 0x00000005e10f7210 */ /* 0x000fe20007f5e0ff */
[----:B------:R-:W3:Y:S08]  /*5e50*/  @!P3 LDC.64 R8, c[0x0][0x218] ;  /* 0x00008600ff08bb82 */ /* 0x000ef00000000a00 */
[----:B------:R-:W4:Y:S08]  /*5e60*/  @!P4 LDC.64 R6, c[0x0][0x218] ;  /* 0x00008600ff06cb82 */ /* 0x000f300000000a00 */
[----:B------:R-:W5:Y:S01]  /*5e70*/  @!P3 LDC.64 R12, c[0x0][0x218] ;  /* 0x00008600ff0cbb82 */ /* 0x000f620000000a00 */
[----:B-1----:R-:W-:-:S04]  /*5e80*/  @!P4 LEA R26, P5, R17, R10, 0x1 ;  /* 0x0000000a111ac211 */ /* 0x002fc800078a08ff */
[----:B------:R-:W-:Y:S01]  /*5e90*/  @!P4 LEA.HI.X R27, R17, R11, R16, 0x1, P5 ;  /* 0x0000000b111bc211 */ /* 0x000fe200028f0c10 */
[----:B------:R-:W-:Y:S01]  /*5ea0*/  IMAD.X R16, R224, 0x1, R14, P2 ;  /* 0x00000001e0107824 */ /* 0x000fe200010e060e */
[-C--:B------:R-:W-:Y:S01]  /*5eb0*/  @!P3 IADD3 R17, P2, R5, R40.reuse, RZ ;  /* 0x000000280511b210 */ /* 0x080fe20007f5e0ff */
[----:B------:R-:W1:Y:S01]  /*5ec0*/  @!P4 LDC.64 R10, c[0x0][0x218] ;  /* 0x00008600ff0acb82 */ /* 0x000e620000000a00 */
[----:B------:R-:W-:Y:S01]  /*5ed0*/  @!P4 IADD3 R19, P5, R15, R40, RZ ;  /* 0x000000280f13c210 */ /* 0x000fe20007fbe0ff */
[----:B------:R-:W-:Y:S01]  /*5ee0*/  @!PT LDS RZ, [RZ] ;  /* 0x00000000fffff984 */ /* 0x000fe20000000800 */
[----:B------:R-:W-:Y:S01]  /*5ef0*/  @!PT LDS RZ, [RZ] ;  /* 0x00000000fffff984 */ /* 0x000fe20000000800 */
[----:B------:R-:W-:Y:S01]  /*5f00*/  @!PT LDS RZ, [RZ] ;  /* 0x00000000fffff984 */ /* 0x000fe20000000800 */
[----:B------:R1:W-:Y:S02]  /*5f10*/  @!P4 LDGSTS.E.BYPASS.LTC128B.128 [R230+0x4000], desc[UR16][R26.64] ;  /* 0x040000001ae6cfae */ /* 0x0003e4000b901d50 */
[--C-:B------:R-:W-:Y:S01]  /*5f20*/  @!P3 IMAD.X R18, R14, 0x1, R39.reuse, P2 ;  /* 0x000000010e12b824 */ /* 0x100fe200010e0627 */
[----:B---3--:R-:W-:Y:S01]  /*5f30*/  @!P3 LEA R20, P2, R17, R8, 0x1 ;  /* 0x000000081114b211 */ /* 0x008fe200078408ff */
[----:B------:R-:W-:Y:S01]  /*5f40*/  @!P4 IMAD.X R22, R16, 0x1, R39, P5 ;  /* 0x000000011016c824 */ /* 0x000fe200028e0627 */
[----:B------:R2:W-:Y:S01]  /*5f50*/  @P3 STS.128 [R230+0x8000], RZ ;  /* 0x008000ffe6003388 */ /* 0x0005e20000000c00 */
[----:B----4-:R-:W-:-:S02]  /*5f60*/  @!P4 LEA R24, P5, R19, R6, 0x1 ;  /* 0x000000061318c211 */ /* 0x010fc400078a08ff */
[----:B------:R-:W-:Y:S02]  /*5f70*/  @!P3 LEA.HI.X R21, R17, R9, R18, 0x1, P2 ;  /* 0x000000091115b211 */ /* 0x000fe400010f0c12 */
[----:B------:R-:W-:Y:S01]  /*5f80*/  @!P4 LEA.HI.X R25, R19, R7, R22, 0x1, P5 ;  /* 0x000000071319c211 */ /* 0x000fe200028f0c16 */
[----:B------:R-:W3:Y:S01]  /*5f90*/  @!P3 LDC.64 R8, c[0x0][0x218] ;  /* 0x00008600ff08bb82 */ /* 0x000ee20000000a00 */
[----:B------:R-:W-:Y:S01]  /*5fa0*/  @!P3 IADD3 R19, P5, R15, R40, RZ ;  /* 0x000000280f13b210 */ /* 0x000fe20007fbe0ff */
[----:B------:R-:W-:Y:S01]  /*5fb0*/  @!PT LDS RZ, [RZ] ;  /* 0x00000000fffff984 */ /* 0x000fe20000000800 */
[----:B------:R-:W-:Y:S01]  /*5fc0*/  @!PT LDS RZ, [RZ] ;  /* 0x00000000fffff984 */ /* 0x000fe20000000800 */
[----:B------:R-:W-:Y:S01]  /*5fd0*/  @!PT LDS RZ, [RZ] ;  /* 0x00000000fffff984 */ /* 0x000fe20000000800 */
[----:B------:R4:W-:Y:S01]  /*5fe0*/  @!P3 LDGSTS.E.BYPASS.LTC128B.128 [R230+0x8000], desc[UR16][R20.64+0x80] ;  /* 0x0800008014e6bfae */ /* 0x0009e2000b901d50 */
[----:B------:R-:W-:-:S03]  /*5ff0*/  IADD3 R15, P2, R225, R15, RZ ;  /* 0x0000000fe10f7210 */ /* 0x000fc60007f5e0ff */
[--C-:B------:R-:W-:Y:S01]  /*6000*/  @!P3 IMAD.X R18, R16, 0x1, R39.reuse, P5 ;  /* 0x000000011012b824 */ /* 0x100fe200028e0627 */
[----:B-----5:R-:W-:Y:S01]  /*6010*/  @!P3 LEA R28, P5, R19, R12, 0x1 ;  /* 0x0000000c131cb211 */ /* 0x020fe200078a08ff */
[----:B------:R-:W5:Y:S01]  /*6020*/  @!P4 LDC.64 R6, c[0x0][0x218] ;  /* 0x00008600ff06cb82 */ /* 0x000f620000000a00 */
[----:B------:R-:W-:Y:S01]  /*6030*/  IMAD.X R16, R224, 0x1, R16, P2 ;  /* 0x00000001e0107824 */ /* 0x000fe200010e0610 */
[----:B------:R-:W-:Y:S01]  /*6040*/  @!P4 IADD3 R17, P2, R15, R40, RZ ;  /* 0x000000280f11c210 */ /* 0x000fe20007f5e0ff */
[----:B------:R2:W-:Y:S01]  /*6050*/  @P4 STS.128 [R230+0x4800], RZ ;  /* 0x004800ffe6004388 */ /* 0x0005e20000000c00 */
[----:B------:R-:W-:Y:S02]  /*6060*/  @!P3 LEA.HI.X R29, R19, R13, R18, 0x1, P5 ;  /* 0x0000000d131db211 */ /* 0x000fe400028f0c12 */
[----:B------:R-:W-:Y:S01]  /*6070*/  IADD3 R19, P5, R225, R15, RZ ;  /* 0x0000000fe1137210 */ /* 0x000fe20007fbe0ff */
[----:B------:R-:W-:Y:S01]  /*6080*/  @!P4 IMAD.X R18, R16, 0x1, R39, P2 ;  /* 0x000000011012c824 */ /* 0x000fe200010e0627 */
[C---:B-1----:R-:W-:Y:S01]  /*6090*/  @!P4 LEA R26, P2, R17.reuse, R10, 0x1 ;  /* 0x0000000a111ac211 */ /* 0x042fe200078408ff */
[----:B------:R-:W1:Y:S01]  /*60a0*/  @!P3 LDC.64 R12, c[0x0][0x218] ;  /* 0x00008600ff0cbb82 */ /* 0x000e620000000a00 */
[----:B------:R-:W-:Y:S01]  /*60b0*/  @!PT LDS RZ, [RZ] ;  /* 0x00000000fffff984 */ /* 0x000fe20000000800 */
[----:B------:R-:W-:Y:S01]  /*60c0*/  @!PT LDS RZ, [RZ] ;  /* 0x00000000fffff984 */ /* 0x000fe20000000800 */
[----:B------:R-:W-:Y:S01]  /*60d0*/  @!PT LDS RZ, [RZ] ;  /* 0x00000000fffff984 */ /* 0x000fe20000000800 */
[----:B------:R2:W-:Y:S02]  /*60e0*/  @!P4 LDGSTS.E.BYPASS.LTC128B.128 [R230+0x4800], desc[UR16][R24.64] ;  /* 0x0480000018e6cfae */ /* 0x0005e4000b901d50 */
[----:B------:R-:W-:-:S02]  /*60f0*/  @!P4 LEA.HI.X R27, R17, R11, R18, 0x1, P2 ;  /* 0x0000000b111bc211 */ /* 0x000fc400010f0c12 */
[-C--:B------:R-:W-:Y:S01]  /*6100*/  @!P3 IADD3 R15, P2, R15, R40.reuse, RZ ;  /* 0x000000280f0fb210 */ /* 0x080fe20007f5e0ff */
[----:B------:R1:W-:Y:S02]  /*6110*/  @P3 STS.128 [R230+0x8800], RZ ;  /* 0x008800ffe6003388 */ /* 0x0003e40000000c00 */
[----:B------:R-:W1:Y:S02]  /*6120*/  @!P4 LDC.64 R10, c[0x0][0x218] ;  /* 0x00008600ff0acb82 */ /* 0x000e640000000a00 */
[----:B------:R-:W-:Y:S01]  /*6130*/  @!PT LDS RZ, [RZ] ;  /* 0x00000000fffff984 */ /* 0x000fe20000000800 */
[----:B------:R-:W-:Y:S01]  /*6140*/  @!PT LDS RZ, [RZ] ;  /* 0x00000000fffff984 */ /* 0x000fe20000000800 */
[----:B------:R-:W-:Y:S01]  /*6150*/  @!PT LDS RZ, [RZ] ;  /* 0x00000000fffff984 */ /* 0x000fe20000000800 */
[----:B------:R-:W-:Y:S01]  /*6160*/  @!P3 LDGSTS.E.BYPASS.LTC128B.128 [R230+0x8800], desc[UR16][R28.64+0x80] ;  /* 0x088000801ce6bfae */ /* 0x000fe2000b901d50 */
[----:B----4-:R-:W-:Y:S01]  /*6170*/  IMAD.X R20, R224, 0x1, R16, P5 ;  /* 0x00000001e0147824 */ /* 0x010fe200028e0610 */
[----:B------:R-:W-:Y:S01]  /*6180*/  @!P4 IADD3 R17, P5, R19, R40, RZ ;  /* 0x000000281311c210 */ /* 0x000fe20007fbe0ff */
[--C-:B------:R-:W-:Y:S01]  /*6190*/  @!P3 IMAD.X R16, R16, 0x1, R39.reuse, P2 ;  /* 0x000000011010b824 */ /* 0x100fe200010e0627 */
[----:B---3--:R-:W-:Y:S01]  /*61a0*/  @!P3 LEA R30, P2, R15, R8, 0x1 ;  /* 0x000000080f1eb211 */ /* 0x008fe200078408ff */
[----:B------:R3:W-:Y:S02]  /*61b0*/  @P4 STS.128 [R230+0x5000], RZ ;  /* 0x005000ffe6004388 */ /* 0x0007e40000000c00 */
[----:B------:R-:W-:Y:S01]  /*61c0*/  @!P4 IMAD.X R8, R20, 0x1, R39, P5 ;  /* 0x000000011408c824 */ /* 0x000fe200028e0627 */
[----:B-----5:R-:W-:Y:S01]  /*61d0*/  @!P4 LEA R22, P5, R17, R6, 0x1 ;  /* 0x000000061116c211 */ /* 0x020fe200078a08ff */
[----:B------:R-:W-:Y:S01]  /*61e0*/  @!PT LDS RZ, [RZ] ;  /* 0x00000000fffff984 */ /* 0x000fe20000000800 */
[----:B------:R-:W-:Y:S01]  /*61f0*/  @!PT LDS RZ, [RZ] ;  /* 0x00000000fffff984 */ /* 0x000fe20000000800 */
[----:B------:R-:W-:Y:S01]  /*6200*/  @!PT LDS RZ, [RZ] ;  /* 0x00000000fffff984 */ /* 0x000fe20000000800 */
[----:B------:R4:W-:Y:S01]  /*6210*/  @!P4 LDGSTS.E.BYPASS.LTC128B.128 [R230+0x5000], desc[UR16][R26.64] ;  /* 0x050000001ae6cfae */ /* 0x0009e2000b901d50 */
[----:B------:R-:W-:-:S02]  /*6220*/  @!P3 LEA.HI.X R31, R15, R9, R16, 0x1, P2 ;  /* 0x000000090f1fb211 */ /* 0x000fc400010f0c10 */
[----:B------:R-:W-:Y:S01]  /*6230*/  @!P4 LEA.HI.X R23, R17, R7, R8, 0x1, P5 ;  /* 0x000000071117c211 */ /* 0x000fe200028f0c08 */
[----:B------:R3:W-:Y:S01]  /*6240*/  @P3 STS.128 [R230+0x9000], RZ ;  /* 0x009000ffe6003388 */ /* 0x0007e20000000c00 */
[----:B------:R-:W-:Y:S01]  /*6250*/  @!P3 IADD3 R15, P5, R19, R40, RZ ;  /* 0x00000028130fb210 */ /* 0x000fe20007fbe0ff */
[----:B------:R-:W4:Y:S01]  /*6260*/  @!P3 LDC.64 R8, c[0x0][0x218] ;  /* 0x00008600ff08bb82 */ /* 0x000f220000000a00 */
[----:B------:R-:W-:Y:S01]  /*6270*/  IADD3 R19, P2, R225, R19, RZ ;  /* 0x00000013e1137210 */ /* 0x000fe20007f5e0ff */
[----:B------:R-:W-:Y:S01]  /*6280*/  @!PT LDS RZ, [RZ] ;  /* 0x00000000fffff984 */ /* 0x000fe20000000800 */
[----:B------:R-:W-:Y:S01]  /*6290*/  @!PT LDS RZ, [RZ] ;  /* 0x00000000fffff984 */ /* 0x000fe20000000800 */
[----:B------:R-:W-:Y:S01]  /*62a0*/  @!PT LDS RZ, [RZ] ;  /* 0x00000000fffff984 */ /* 0x000fe20000000800 */
[----:B------:R5:W-:Y:S02]  /*62b0*/  @!P3 LDGSTS.E.BYPASS.LTC128B.128 [R230+0x9000], desc[UR16][R30.64+0x80] ;  /* 0x090000801ee6bfae */ /* 0x000be4000b901d50 */
[--C-:B--2---:R-:W-:Y:S01]  /*62c0*/  @!P3 IMAD.X R24, R20, 0x1, R39.reuse, P5 ;  /* 0x000000011418b824 */ /* 0x104fe200028e0627 */
[----:B-1----:R-:W-:Y:S01]  /*62d0*/  @!P3 LEA R16, P5, R15, R12, 0x1 ;  /* 0x0000000c0f10b211 */ /* 0x002fe200078a08ff */
[----:B------:R-:W-:Y:S01]  /*62e0*/  IMAD.X R20, R224, 0x1, R20, P2 ;  /* 0x00000001e0147824 */ /* 0x000fe200010e0614 */
[----:B------:R-:W-:Y:S01]  /*62f0*/  @!P4 IADD3 R18, P2, R19, R40, RZ ;  /* 0x000000281312c210 */ /* 0x000fe20007f5e0ff */
[----:B------:R-:W1:Y:S01]  /*6300*/  @!P4 LDC.64 R6, c[0x0][0x218] ;  /* 0x00008600ff06cb82 */ /* 0x000e620000000a00 */
[----:B------:R-:W-:Y:S01]  /*6310*/  @!P3 LEA.HI.X R17, R15, R13, R24, 0x1, P5 ;  /* 0x0000000d0f11b211 */ /* 0x000fe200028f0c18 */
[----:B------:R3:W-:Y:S01]  /*6320*/  @P4 STS.128 [R230+0x5800], RZ ;  /* 0x005800ffe6004388 */ /* 0x0007e20000000c00 */
[----:B------:R-:W-:Y:S01]  /*6330*/  IADD3 R15, P5, R225, R19, RZ ;  /* 0x00000013e10f7210 */ /* 0x000fe20007fbe0ff */
[----:B------:R-:W-:Y:S01]  /*6340*/  @!P4 IMAD.X R21, R20, 0x1, R39, P2 ;  /* 0x000000011415c824 */ /* 0x000fe200010e0627 */
[C---:B------:R-:W-:Y:S01]  /*6350*/  @!P4 LEA R24, P2, R18.reuse, R10, 0x1 ;  /* 0x0000000a1218c211 */ /* 0x040fe200078408ff */
[----:B------:R-:W-:Y:S01]  /*6360*/  @!PT LDS RZ, [RZ] ;  /* 0x00000000fffff984 */ /* 0x000fe20000000800 */
[----:B------:R-:W-:Y:S01]  /*6370*/  @!PT LDS RZ, [RZ] ;  /* 0x00000000fffff984 */ /* 0x000fe20000000800 */
[----:B------:R-:W-:Y:S01]  /*6380*/  @!PT LDS RZ, [RZ] ;  /* 0x00000000fffff984 */ /* 0x000fe20000000800 */
[----:B------:R-:W-:Y:S02]  /*6390*/  @!P4 LDGSTS.E.BYPASS.LTC128B.128 [R230+0x5800], desc[UR16][R22.64] ;  /* 0x0580000016e6cfae */ /* 0x000fe4000b901d50 */
[----:B------:R-:W5:Y:S01]  /*63a0*/  @!P3 LDC.64 R12, c[0x0][0x218] ;  /* 0x00008600ff0cbb82 */ /* 0x000f620000000a00 */
[----:B------:R-:W-:Y:S01]  /*63b0*/  @!P4 LEA.HI.X R25, R18, R11, R21, 0x1, P2 ;  /* 0x0000000b1219c211 */ /* 0x000fe200010f0c15 */
[----:B------:R-:W-:Y:S01]  /*63c0*/  IMAD.X R18, R224, 0x1, R20, P5 ;  /* 0x00000001e0127824 */ /* 0x000fe200028e0614 */
[-C--:B------:R-:W-:Y:S01]  /*63d0*/  @!P3 IADD3 R19, P2, R19, R40.reuse, RZ ;  /* 0x000000281313b210 */ /* 0x080fe20007f5e0ff */
[----:B------:R3:W-:Y:S01]  /*63e0*/  @P3 STS.128 [R230+0x9800], RZ ;  /* 0x009800ffe6003388 */ /* 0x0007e20000000c00 */
[----:B------:R-:W-:-:S03]  /*63f0*/  @!P4 IADD3 R21, P5, R15, R40, RZ ;  /* 0x000000280f15c210 */ /* 0x000fc60007fbe0ff */
[----:B------:R-:W2:Y:S01]  /*6400*/  @!P4 LDC.64 R10, c[0x0][0x218] ;  /* 0x00008600ff0acb82 */ /* 0x000ea20000000a00 */
[--C-:B------:R-:W-:Y:S01]  /*6410*/  @!P3 IMAD.X R20, R20, 0x1, R39.reuse, P2 ;  /* 0x000000011414b824 */ /* 0x100fe200010e0627 */
[C---:B----4-:R-:W-:Y:S01]  /*6420*/  @!P3 LEA R26, P2, R19.reuse, R8, 0x1 ;  /* 0x00000008131ab211 */ /* 0x050fe200078408ff */
[----:B------:R-:W-:Y:S01]  /*6430*/  @!P4 IMAD.X R8, R18, 0x1, R39, P5 ;  /* 0x000000011208c824 */ /* 0x000fe200028e0627 */
[----:B------:R-:W-:Y:S01]  /*6440*/  @!PT LDS RZ, [RZ] ;  /* 0x00000000fffff984 */ /* 0x000fe20000000800 */
[----:B------:R-:W-:Y:S01]  /*6450*/  @!PT LDS RZ, [RZ] ;  /* 0x00000000fffff984 */ /* 0x000fe20000000800 */
[----:B------:R-:W-:Y:S01]  /*6460*/  @!PT LDS RZ, [RZ] ;  /* 0x00000000fffff984 */ /* 0x000fe20000000800 */
[----:B------:R4:W-:Y:S02]  /*6470*/  @!P3 LDGSTS.E.BYPASS.LTC128B.128 [R230+0x9800], desc[UR16][R16.64+0x80] ;  /* 0x0980008010e6bfae */ /* 0x0009e4000b901d50 */
[----:B------:R-:W-:Y:S02]  /*6480*/  @!P3 LEA.HI.X R27, R19, R9, R20, 0x1, P2 ;  /* 0x00000009131bb211 */ /* 0x000fe400010f0c14 */
[----:B-1----:R-:W-:Y:S01]  /*6490*/  @!P4 LEA R28, P5, R21, R6, 0x1 ;  /* 0x00000006151cc211 */ /* 0x002fe200078a08ff */
[----:B------:R3:W-:Y:S01]  /*64a0*/  @P4 STS.128 [R230+0x6000], RZ ;  /* 0x006000ffe6004388 */ /* 0x0007e20000000c00 */
[----:B------:R-:W-:-:S02]  /*64b0*/  @!P3 IADD3 R19, P2, R15, R40, RZ ;  /* 0x000000280f13b210 */ /* 0x000fc40007f5e0ff */
[----:B------:R-:W-:Y:S01]  /*64c0*/  @!P4 LEA.HI.X R29, R21, R7, R8, 0x1, P5 ;  /* 0x00000007151dc211 */ /* 0x000fe200028f0c08 */
[----:B------:R-:W-:Y:S01]  /*64d0*/  @!PT LDS RZ, [RZ] ;  /* 0x00000000fffff984 */ /* 0x000fe20000000800 */
[----:B------:R-:W-:Y:S01]  /*64e0*/  @!PT LDS RZ, [RZ] ;  /* 0x00000000fffff984 */ /* 0x000fe20000000800 */
[----:B------:R-:W-:Y:S01]  /*64f0*/  @!PT LDS RZ, [RZ] ;  /* 0x00000000fffff984 */ /* 0x000fe20000000800 */
[----:B------:R3:W-:Y:S01]  /*6500*/  @!P4 LDGSTS.E.BYPASS.LTC128B.128 [R230+0x6000], desc[UR16][R24.64] ;  /* 0x0600000018e6cfae */ /* 0x0007e2000b901d50 */
[----:B------:R-:W4:Y:S01]  /*6510*/  @!P3 LDC.64 R8, c[0x0][0x218] ;  /* 0x00008600ff08bb82 */ /* 0x000f220000000a00 */
[----:B------:R-:W-:Y:S01]  /*6520*/  IADD3 R15, P5, R225, R15, RZ ;  /* 0x0000000fe10f7210 */ /* 0x000fe20007fbe0ff */
[--C-:B------:R-:W-:Y:S01]  /*6530*/  @!P3 IMAD.X R20, R18, 0x1, R39.reuse, P2 ;  /* 0x000000011214b824 */ /* 0x100fe200010e0627 */
[----:B------:R3:W-:Y:S02]  /*6540*/  @P3 STS.128 [R230+0xa000], RZ ;  /* 0x00a000ffe6003388 */ /* 0x0007e40000000c00 */
[----:B------:R-:W-:Y:S01]  /*6550*/  @!P4 IADD3 R21, P2, R15, R40, RZ ;  /* 0x000000280f15c210 */ /* 0x000fe20007f5e0ff */
[----:B------:R-:W-:Y:S01]  /*6560*/  IMAD.X R18, R224, 0x1, R18, P5 ;  /* 0x00000001e0127824 */ /* 0x000fe200028e0612 */
[C---:B-----5:R-:W-:Y:S01]  /*6570*/  @!P3 LEA R30, P5, R19.reuse, R12, 0x1 ;  /* 0x0000000c131eb211 */ /* 0x060fe200078a08ff */
[----:B------:R-:W1:Y:S01]  /*6580*/  @!P4 LDC.64 R6, c[0x0][0x218] ;  /* 0x00008600ff06cb82 */ /* 0x000e620000000a00 */
[----:B------:R-:W-:Y:S01]  /*6590*/  @!PT LDS RZ, [RZ] ;  /* 0x00000000fffff984 */ /* 0x000fe20000000800 */
[----:B------:R-:W-:Y:S01]  /*65a0*/  @!PT LDS RZ, [RZ] ;  /* 0x00000000fffff984 */ /* 0x000fe20000000800 */
[----:B------:R-:W-:Y:S01]  /*65b0*/  @!PT LDS RZ, [RZ] ;  /* 0x00000000fffff984 */ /* 0x000fe20000000800 */
[----:B------:R3:W-:Y:S01]  /*65c0*/  @!P3 LDGSTS.E.BYPASS.LTC128B.128 [R230+0xa000], desc[UR16][R26.64+0x80] ;  /* 0x0a0000801ae6bfae */ /* 0x0007e2000b901d50 */
[----:B------:R-:W-:Y:S01]  /*65d0*/  @!P4 IMAD.X R12, R18, 0x1, R39, P2 ;  /* 0x00000001120cc824 */ /* 0x000fe200010e0627 */
[----:B------:R-:W-:-:S02]  /*65e0*/  @!P3 LEA.HI.X R31, R19, R13, R20, 0x1, P5 ;  /* 0x0000000d131fb211 */ /* 0x000fc400028f0c14 */
[----:B--2---:R-:W-:Y:S01]  /*65f0*/  @!P4 LEA R20, P2, R21, R10, 0x1 ;  /* 0x0000000a1514c211 */ /* 0x004fe200078408ff */
[----:B------:R3:W-:Y:S01]  /*6600*/  @P4 STS.128 [R230+0x6800], RZ ;  /* 0x006800ffe6004388 */ /* 0x0007e20000000c00 */
[----:B------:R-:W-:Y:S02]  /*6610*/  IADD3 R13, P5, R225, R15, RZ ;  /* 0x0000000fe10d7210 */ /* 0x000fe40007fbe0ff */
[----:B------:R-:W-:Y:S01]  /*6620*/  @!P4 LEA.HI.X R21, R21, R11, R12, 0x1, P2 ;  /* 0x0000000b1515c211 */ /* 0x000fe200010f0c0c */
[----:B------:R-:W-:Y:S01]  /*6630*/  @!PT LDS RZ, [RZ] ;  /* 0x00000000fffff984 */ /* 0x000fe20000000800 */
[----:B------:R-:W-:Y:S01]  /*6640*/  @!PT LDS RZ, [RZ] ;  /* 0x00000000fffff984 */ /* 0x000fe20000000800 */
[----:B------:R-:W-:Y:S01]  /*6650*/  @!PT LDS RZ, [RZ] ;  /* 0x00000000fffff984 */ /* 0x000fe20000000800 */
[----:B------:R3:W-:Y:S01]  /*6660*/  @!P4 LDGSTS.E.BYPASS.LTC128B.128 [R230+0x6800], desc[UR16][R28.64] ;  /* 0x068000001ce6cfae */ /* 0x0007e2000b901d50 */
[-C--:B------:R-:W-:Y:S01]  /*6670*/  @!P3 IADD3 R15, P2, R15, R40.reuse, RZ ;  /* 0x000000280f0fb210 */ /* 0x080fe20007f5e0ff */
[----:B------:R-:W-:Y:S01]  /*6680*/  IMAD.X R10, R224, 0x1, R18, P5 ;  /* 0x00000001e00a7824 */ /* 0x000fe200028e0612 */
[----:B------:R-:W-:Y:S01]  /*6690*/  @!P4 IADD3 R11, P5, R13, R40, RZ ;  /* 0x000000280d0bc210 */ /* 0x000fe20007fbe0ff */
[----:B------:R3:W-:Y:S02]  /*66a0*/  @P3 STS.128 [R230+0xa800], RZ ;  /* 0x00a800ffe6003388 */ /* 0x0007e40000000c00 */
[--C-:B------:R-:W-:Y:S01]  /*66b0*/  @!P3 IMAD.X R18, R18, 0x1, R39.reuse, P2 ;  /* 0x000000011212b824 */ /* 0x100fe200010e0627 */
[C---:B----4-:R-:W-:Y:S01]  /*66c0*/  @!P3 LEA R16, P2, R15.reuse, R8, 0x1 ;  /* 0x000000080f10b211 */ /* 0x050fe200078408ff */
[----:B------:R-:W-:Y:S01]  /*66d0*/  @!P4 IMAD.X R8, R10, 0x1, R39, P5 ;  /* 0x000000010a08c824 */ /* 0x000fe200028e0627 */
[----:B------:R-:W-:Y:S01]  /*66e0*/  @!PT LDS RZ, [RZ] ;  /* 0x00000000fffff984 */ /* 0x000fe20000000800 */
[----:B------:R-:W-:Y:S01]  /*66f0*/  @!PT LDS RZ, [RZ] ;  /* 0x00000000fffff984 */ /* 0x000fe20000000800 */
[----:B------:R-:W-:Y:S01]  /*6700*/  @!PT LDS RZ, [RZ] ;  /* 0x00000000fffff984 */ /* 0x000fe20000000800 */
[----:B------:R3:W-:Y:S02]  /*6710*/  @!P3 LDGSTS.E.BYPASS.LTC128B.128 [R230+0xa800], desc[UR16][R30.64+0x80] ;  /* 0x0a8000801ee6bfae */ /* 0x0007e4000b901d50 */
[----:B------:R-:W-:-:S02]  /*6720*/  @!P3 LEA.HI.X R17, R15, R9, R18, 0x1, P2 ;  /* 0x000000090f11b211 */ /* 0x000fc400010f0c12 */
[----:B------:R3:W-:Y:S01]  /*6730*/  @P4 STS.128 [R230+0x7000], RZ ;  /* 0x007000ffe6004388 */ /* 0x0007e20000000c00 */
[----:B-1----:R-:W-:-:S03]  /*6740*/  @!P4 LEA R6, P5, R11, R6, 0x1 ;  /* 0x000000060b06c211 */ /* 0x002fc600078a08ff */
[----:B------:R-:W-:Y:S01]  /*6750*/  @!PT LDS RZ, [RZ] ;  /* 0x00000000fffff984 */ /* 0x000fe20000000800 */
[----:B------:R-:W-:Y:S01]  /*6760*/  @!PT LDS RZ, [RZ] ;  /* 0x00000000fffff984 */ /* 0x000fe20000000800 */
[----:B------:R-:W-:Y:S01]  /*6770*/  @!PT LDS RZ, [RZ] ;  /* 0x00000000fffff984 */ /* 0x000fe20000000800 */
[----:B------:R3:W-:Y:S01]  /*6780*/  @!P4 LDGSTS.E.BYPASS.LTC128B.128 [R230+0x7000], desc[UR16][R20.64] ;  /* 0x0700000014e6cfae */ /* 0x0007e2000b901d50 */
[----:B------:R-:W-:-:S03]  /*6790*/  @!P4 LEA.HI.X R7, R11, R7, R8, 0x1, P5 ;  /* 0x000000070b07c211 */ /* 0x000fc600028f0c08 */
[----:B------:R3:W-:Y:S04]  /*67a0*/  @P3 STS.128 [R230+0xb000], RZ ;  /* 0x00b000ffe6003388 */ /* 0x0007e80000000c00 */
[----:B------:R-:W-:Y:S01]  /*67b0*/  @!PT LDS RZ, [RZ] ;  /* 0x00000000fffff984 */ /* 0x000fe20000000800 */
[----:B------:R-:W-:Y:S01]  /*67c0*/  @!PT LDS RZ, [RZ] ;  /* 0x00000000fffff984 */ /* 0x000fe20000000800 */
[----:B------:R-:W-:Y:S01]  /*67d0*/  @!PT LDS RZ, [RZ] ;  /* 0x00000000fffff984 */ /* 0x000fe20000000800 */
[----:B------:R3:W-:Y:S04]  /*67e0*/  @!P3 LDGSTS.E.BYPASS.LTC128B.128 [R230+0xb000], desc[UR16][R16.64+0x80] ;  /* 0x0b00008010e6bfae */ /* 0x0007e8000b901d50 */
[----:B------:R3:W-:Y:S04]  /*67f0*/  @P4 STS.128 [R230+0x7800], RZ ;  /* 0x007800ffe6004388 */ /* 0x0007e80000000c00 */
[----:B------:R-:W-:Y:S01]  /*6800*/  @!PT LDS RZ, [RZ] ;  /* 0x00000000fffff984 */ /* 0x000fe20000000800 */
[----:B------:R-:W-:Y:S01]  /*6810*/  @!PT LDS RZ, [RZ] ;  /* 0x00000000fffff984 */ /* 0x000fe20000000800 */
[----:B------:R-:W-:Y:S01]  /*6820*/  @!PT LDS RZ, [RZ] ;  /* 0x00000000fffff984 */ /* 0x000fe20000000800 */
[----:B------:R3:W-:Y:S04]  /*6830*/  @!P4 LDGSTS.E.BYPASS.LTC128B.128 [R230+0x7800], desc[UR16][R6.64] ;  /* 0x0780000006e6cfae */ /* 0x0007e8000b901d50 */
[----:B------:R3:W-:Y:S01]  /*6840*/  @P3 STS.128 [R230+0xb800], RZ ;  /* 0x00b800ffe6003388 */ /* 0x0007e20000000c00 */
[----:B------:R-:W-:Y:S05]  /*6850*/  @P3 BRA `(.L_x_976) ;  /* 0x0000000000243947 */ /* 0x000fea0003800000 */
[----:B------:R-:W-:Y:S01]  /*6860*/  IADD3 R13, P2, R13, R40, RZ ;  /* 0x000000280d0d7210 */ /* 0x000fe20007f5e0ff */
[----:B------:R-:W-:-:S04]  /*6870*/  ULDC.64 UR6, c[0x0][0x218] ;  /* 0x0000860000067ab9 */ /* 0x000fc80000000a00 */
[----:B------:R-:W-:Y:S01]  /*6880*/  IMAD.X R10, R10, 0x1, R39, P2 ;  /* 0x000000010a0a7824 */ /* 0x000fe200010e0627 */
[----:B---3--:R-:W-:-:S04]  /*6890*/  LEA R6, P2, R13, UR6, 0x1 ;  /* 0x000000060d067c11 */ /* 0x008fc8000f8408ff */
[----:B------:R-:W-:-:S05]  /*68a0*/  LEA.HI.X R7, R13, UR7, R10, 0x1, P2 ;  /* 0x000000070d077c11 */ /* 0x000fca00090f0c0a */
[----:B------:R-:W-:Y:S01]  /*68b0*/  @!PT LDS RZ, [RZ] ;  /* 0x00000000fffff984 */ /* 0x000fe20000000800 */
[----:B------:R-:W-:Y:S01]  /*68c0*/  @!PT LDS RZ, [RZ] ;  /* 0x00000000fffff984 */ /* 0x000fe20000000800 */
[----:B------:R-:W-:Y:S01]  /*68d0*/  @!PT LDS RZ, [RZ] ;  /* 0x00000000fffff984 */ /* 0x000fe20000000800 */
[----:B------:R1:W-:Y:S04]  /*68e0*/  LDGSTS.E.BYPASS.LTC128B.128 [R230+0xb800], desc[UR16][R6.64+0x80] ;  /* 0x0b80008006e67fae */ /* 0x0003e8000b901d50 */
.L_x_976:
[----:B------:R-:W-:Y:S05]  /*68f0*/  BSYNC B0 ;  /* 0x0000000000007941 */ /* 0x000fea0003800000 */
.L_x_975:
[----:B------:R-:W0:Y:S01]  /*6900*/  LDGDEPBAR ;  /* 0x00000000000079af */ /* 0x000e220000000000 */
[----:B------:R-:W-:-:S04]  /*6910*/  IADD3 R40, P2, R5, R40, RZ ;  /* 0x0000002805287210 */ /* 0x000fc80007f5e0ff */
[----:B------:R-:W-:-:S09]  /*6920*/  IADD3.X R39, R14, R39, RZ, P2, !PT ;  /* 0x000000270e277210 */ /* 0x000fd200017fe4ff */
.L_x_972:
[----:B------:R-:W-:Y:S01]  /*6930*/  FMNMX R5, R77, R78, !PT ;  /* 0x0000004e4d057209 */ /* 0x000fe20007800000 */
[----:B------:R-:W-:Y:S01]  /*6940*/  ULDC UR5, c[0x0][0x2ec] ;  /* 0x0000bb0000057ab9 */ /* 0x000fe20000000800 */
[----:B------:R-:W-:Y:S01]  /*6950*/  LEA R215, R4, UR4, 0x1 ;  /* 0x0000000404d77c11 */ /* 0x000fe2000f8e08ff */
[C---:B------:R-:W-:Y:S01]  /*6960*/  FMUL R64, R86.reuse, UR5 ;  /* 0x0000000556407c20 */ /* 0x040fe20008400000 */
[----:B-1-3--:R-:W-:Y:S01]  /*6970*/  FMNMX R6, R86, R5, !PT ;  /* 0x0000000556067209 */ /* 0x00afe20007800000 */
[----:B------:R-:W-:Y:S01]  /*6980*/  FMUL R67, R76, UR5 ;  /* 0x000000054c437c20 */ /* 0x000fe20008400000 */
[----:B------:R-:W-:Y:S01]  /*6990*/  FMUL R78, R78, UR5 ;  /* 0x000000054e4e7c20 */ /* 0x000fe20008400000 */
[----:B------:R-:W-:Y:S01]  /*69a0*/  FMUL R59, R85, UR5 ;  /* 0x00000005553b7c20 */ /* 0x000fe20008400000 */
[----:B------:R-:W-:Y:S01]  /*69b0*/  FMNMX R5, R87, R6, !PT ;  /* 0x0000000657057209 */ /* 0x000fe20007800000 */
[----:B------:R-:W-:Y:S01]  /*69c0*/  FMUL R58, R60, UR5 ;  /* 0x000000053c3a7c20 */ /* 0x000fe20008400000 */
[----:B------:R-:W-:Y:S01]  /*69d0*/  FMUL R4, R61, UR5 ;  /* 0x000000053d047c20 */ /* 0x000fe20008400000 */
[----:B------:R-:W-:Y:S01]  /*69e0*/  LDSM.16.MT88.4 R68, [R215+0xc000] ;  /* 0x00c00000d744783b */ /* 0x000fe20000004200 */
[----:B------:R-:W-:Y:S01]  /*69f0*/  FMNMX R6, R66, R5, !PT ;  /* 0x0000000542067209 */ /* 0x000fe20007800000 */
[----:B------:R-:W-:Y:S01]  /*6a00*/  FMUL R57, R82, UR5 ;  /* 0x0000000552397c20 */ /* 0x000fe20008400000 */
[-C--:B------:R-:W-:Y:S01]  /*6a10*/  LEA R213, R2, R215.reuse, 0x1 ;  /* 0x000000d702d57211 */ /* 0x080fe200078e08ff */
[----:B------:R-:W-:Y:S01]  /*6a20*/  LDSM.16.MT88.4 R20, [R215+0xc800] ;  /* 0x00c80000d714783b */ /* 0x000fe20000004200 */
[----:B------:R-:W-:Y:S01]  /*6a30*/  FMNMX R5, R65, R6, !PT ;  /* 0x0000000641057209 */ /* 0x000fe20007800000 */
[----:B------:R-:W-:Y:S01]  /*6a40*/  FMUL R50, R181, UR5 ;  /* 0x00000005b5327c20 */ /* 0x000fe20008400000 */
[----:B------:R-:W-:Y:S01]  /*6a50*/  LEA R212, R0, R215, 0x1 ;  /* 0x000000d700d47211 */ /* 0x000fe200078e08ff */
        /* <DEDUP_REMOVED lines=14> */
[----:B------:R-:W-:Y:S01]  /*6b40*/  LDSM.16.MT88.4 R108, [R212+0x10000] ;  /* 0x01000000d46c783b */ /* 0x000fe20000004200 */
[----:B------:R-:W-:Y:S01]  /*6b50*/  FMNMX R6, R85, R6, !PT ;  /* 0x0000000655067209 */ /* 0x000fe20007800000 */
[C---:B------:R-:W-:Y:S01]  /*6b60*/  FMUL R2, R179.reuse, UR5 ;  /* 0x00000005b3027c20 */ /* 0x040fe20008400000 */
[----:B------:R-:W-:Y:S01]  /*6b70*/  FMNMX R5, R179, R8, !PT ;  /* 0x00000008b3057209 */ /* 0x000fe20007800000 */
        /* <DEDUP_REMOVED lines=9> */
[----:B------:R-:W-:Y:S01]  /*6c10*/  FMNMX R7, R80, R7, !PT ;  /* 0x0000000750077209 */ /* 0x000fe20007800000 */
[----:B------:R-:W-:Y:S01]  /*6c20*/  LDSM.16.MT88.4 R32, [R215+0x11000] ;  /* 0x01100000d720783b */ /* 0x000fe20000004200 */
[----:B------:R-:W-:-:S02]  /*6c30*/  FMNMX R6, R175, R6, !PT ;  /* 0x00000006af067209 */ /* 0x000fc40007800000 */
[----:B------:R-:W-:Y:S02]  /*6c40*/  FMNMX R7, R180, R7, !PT ;  /* 0x00000007b4077209 */ /* 0x000fe40007800000 */
[----:B------:R-:W-:Y:S02]  /*6c50*/  FMNMX R5, R171, R6, !PT ;  /* 0x00000006ab057209 */ /* 0x000fe40007800000 */
[----:B------:R-:W-:Y:S02]  /*6c60*/  FMNMX R7, R178, R7, !PT ;  /* 0x00000007b2077209 */ /* 0x000fe40007800000 */
[----:B------:R-:W-:Y:S02]  /*6c70*/  FMNMX R6, R44, R5, !PT ;  /* 0x000000052c067209 */ /* 0x000fe40007800000 */
[----:B------:R-:W-:Y:S02]  /*6c80*/  LEA R211, R0, R213, 0x1 ;  /* 0x000000d500d37211 */ /* 0x000fe400078e08ff */
[----:B------:R-:W-:-:S02]  /*6c90*/  FMNMX R5, R161, R6, !PT ;  /* 0x00000006a1057209 */ /* 0x000fc40007800000 */
[----:B------:R-:W-:Y:S01]  /*6ca0*/  FMNMX R6, R176, R7, !PT ;  /* 0x00000007b0067209 */ /* 0x000fe20007800000 */
[----:B------:R-:W-:Y:S01]  /*6cb0*/  LDSM.16.MT88.4 R92, [R211+0xc000] ;  /* 0x00c00000d35c783b */ /* 0x000fe20000004200 */
[----:B------:R-:W-:Y:S02]  /*6cc0*/  FMNMX R8, R160, R5, !PT ;  /* 0x00000005a0087209 */ /* 0x000fe40007800000 */
[----:B------:R-:W-:Y:S01]  /*6cd0*/  FMNMX R5, R177, R6, !PT ;  /* 0x00000006b1057209 */ /* 0x000fe20007800000 */
[----:B------:R-:W-:Y:S01]  /*6ce0*/  LDSM.16.MT88.4 R24, [R211+0x10000] ;  /* 0x01000000d318783b */ /* 0x000fe20000004200 */
[----:B------:R-:W-:Y:S02]  /*6cf0*/  FMNMX R8, R155, R8, !PT ;  /* 0x000000089b087209 */ /* 0x000fe40007800000 */
[----:B------:R-:W-:Y:S01]  /*6d00*/  FMNMX R6, R172, R5, !PT ;  /* 0x00000005ac067209 */ /* 0x000fe20007800000 */
[----:B------:R-:W-:Y:S01]  /*6d10*/  LDSM.16.MT88.4 R28, [R211+0x11000] ;  /* 0x01100000d31c783b */ /* 0x000fe20000004200 */
[----:B------:R-:W-:-:S02]  /*6d20*/  FMNMX R8, R157, R8, !PT ;  /* 0x000000089d087209 */ /* 0x000fc40007800000 */
[----:B------:R-:W-:Y:S02]  /*6d30*/  FMNMX R6, R173, R6, !PT ;  /* 0x00000006ad067209 */ /* 0x000fe40007800000 */
[----:B------:R-:W-:Y:S02]  /*6d40*/  FMNMX R7, R169, R8, !PT ;  /* 0x00000008a9077209 */ /* 0x000fe40007800000 */
[C---:B------:R-:W-:Y:S01]  /*6d50*/  FMNMX R5, R37.reuse, R6, !PT ;  /* 0x0000000625057209 */ /* 0x040fe20007800000 */
[----:B------:R-:W-:Y:S01]  /*6d60*/  FMUL R37, R37, UR5 ;  /* 0x0000000525257c20 */ /* 0x000fe20008400000 */
        /* <DEDUP_REMOVED lines=9> */
[C---:B------:R-:W-:Y:S01]  /*6e00*/  FMNMX R8, R152.reuse, R7, !PT ;  /* 0x0000000798087209 */ /* 0x040fe20007800000 */
[----:B------:R-:W-:Y:S01]  /*6e10*/  FMUL R152, R152, UR5 ;  /* 0x0000000598987c20 */ /* 0x000fe20008400000 */
        /* <DEDUP_REMOVED lines=8> */
[----:B------:R-:W-:Y:S02]  /*6ea0*/  FMNMX R8, R142, R7, !PT ;  /* 0x000000078e087209 */ /* 0x000fe40007800000 */
[----:B------:R-:W-:Y:S02]  /*6eb0*/  FMNMX R6, R164, R5, !PT ;  /* 0x00000005a4067209 */ /* 0x000fe40007800000 */
[----:B------:R-:W-:Y:S02]  /*6ec0*/  FMNMX R7, R139, R8, !PT ;  /* 0x000000088b077209 */ /* 0x000fe40007800000 */
[C---:B------:R-:W-:Y:S01]  /*6ed0*/  FMNMX R5, R151.reuse, R6, !PT ;  /* 0x0000000697057209 */ /* 0x040fe20007800000 */
[----:B------:R-:W-:Y:S01]  /*6ee0*/  FMUL R151, R151, UR5 ;  /* 0x0000000597977c20 */ /* 0x000fe20008400000 */
[C---:B------:R-:W-:Y:S01]  /*6ef0*/  FMNMX R7, R138.reuse, R7, !PT ;  /* 0x000000078a077209 */ /* 0x040fe20007800000 */
[----:B------:R-:W-:Y:S01]  /*6f00*/  FMUL R138, R138, UR5 ;  /* 0x000000058a8a7c20 */ /* 0x000fe20008400000 */
[----:B------:R-:W-:-:S03]  /*6f10*/  FMNMX R6, R150, R5, !PT ;  /* 0x0000000596067209 */ /* 0x000fc60007800000 */
[----:B------:R-:W1:Y:S01]  /*6f20*/  SHFL.BFLY PT, R8, R7, 0x2, 0x1f ;  /* 0x0c401f0007087f89 */ /* 0x000e6200000e0000 */
[C---:B------:R-:W-:Y:S01]  /*6f30*/  FMNMX R5, R147.reuse, R6, !PT ;  /* 0x0000000693057209 */ /* 0x040fe20007800000 */
[----:B------:R-:W-:-:S03]  /*6f40*/  FMUL R147, R147, UR5 ;  /* 0x0000000593937c20 */ /* 0x000fc60008400000 */
[----:B------:R-:W-:-:S04]  /*6f50*/  FMNMX R6, R146, R5, !PT ;  /* 0x0000000592067209 */ /* 0x000fc80007800000 */
[----:B------:R-:W-:Y:S01]  /*6f60*/  FMNMX R5, R141, R6, !PT ;  /* 0x000000068d057209 */ /* 0x000fe20007800000 */
[----:B------:R-:W-:Y:S01]  /*6f70*/  FMUL R6, R77, UR5 ;  /* 0x000000054d067c20 */ /* 0x000fe20008400000 */
[----:B------:R-:W-:Y:S02]  /*6f80*/  FMUL R141, R141, UR5 ;  /* 0x000000058d8d7c20 */ /* 0x000fe40008400000 */
[----:B------:R-:W-:-:S04]  /*6f90*/  FMNMX R5, R140, R5, !PT ;  /* 0x000000058c057209 */ /* 0x000fc80007800000 */
[----:B------:R-:W-:-:S04]  /*6fa0*/  FMNMX R10, R136, R5, !PT ;  /* 0x00000005880a7209 */ /* 0x000fc80007800000 */
[----:B------:R-:W-:Y:S02]  /*6fb0*/  FMNMX R10, R135, R10, !PT ;  /* 0x0000000a870a7209 */ /* 0x000fe40007800000 */
[----:B-1----:R-:W-:Y:S01]  /*6fc0*/  FMNMX R8, R7, R8, !PT ;  /* 0x0000000807087209 */ /* 0x002fe20007800000 */
[----:B------:R-:W-:Y:S02]  /*6fd0*/  FMUL R7, R79, UR5 ;  /* 0x000000054f077c20 */ /* 0x000fe40008400000 */
[----:B------:R-:W1:Y:S04]  /*6fe0*/  SHFL.BFLY PT, R5, R10, 0x2, 0x1f ;  /* 0x0c401f000a057f89 */ /* 0x000e6800000e0000 */
[----:B------:R-:W2:Y:S01]  /*6ff0*/  SHFL.BFLY PT, R145, R8, 0x1, 0x1f ;  /* 0x0c201f0008917f89 */ /* 0x000ea200000e0000 */
[----:B-1----:R-:W-:-:S02]  /*7000*/  FMNMX R5, R10, R5, !PT ;  /* 0x000000050a057209 */ /* 0x002fc40007800000 */
[----:B--2---:R-:W-:-:S03]  /*7010*/  FMNMX R145, R8, R145, !PT ;  /* 0x0000009108917209 */ /* 0x004fc60007800000 */
[----:B------:R-:W1:Y:S01]  /*7020*/  SHFL.BFLY PT, R144, R5, 0x1, 0x1f ;  /* 0x0c201f0005907f89 */ /* 0x000e6200000e0000 */
[----:B------:R-:W-:Y:S01]  /*7030*/  FMUL R8, R66, UR5 ;  /* 0x0000000542087c20 */ /* 0x000fe20008400000 */
[C---:B------:R-:W-:Y:S01]  /*7040*/  FSETP.NEU.AND P2, PT, R145.reuse, -INF , PT ;  /* 0xff8000009100780b */ /* 0x040fe20003f4d000 */
[----:B------:R-:W-:-:S05]  /*7050*/  FMUL R137, R145, UR5 ;  /* 0x0000000591897c20 */ /* 0x000fca0008400000 */
[----:B------:R-:W-:-:S05]  /*7060*/  FSEL R137, R137, RZ, P2 ;  /* 0x000000ff89897208 */ /* 0x000fca0001000000 */
[----:B------:R-:W-:Y:S01]  /*7070*/  FADD R133, -R137, R6 ;  /* 0x0000000689857221 */ /* 0x000fe20000000100 */
[----:B------:R-:W-:Y:S01]  /*7080*/  FMUL R6, R87, UR5 ;  /* 0x0000000557067c20 */ /* 0x000fe20008400000 */
[C---:B------:R-:W-:Y:S01]  /*7090*/  FADD R64, -R137.reuse, R64 ;  /* 0x0000004089407221 */ /* 0x040fe20000000100 */
[C---:B------:R-:W-:Y:S01]  /*70a0*/  FADD R132, -R137.reuse, R78 ;  /* 0x0000004e89847221 */ /* 0x040fe20000000100 */
[----:B------:R-:W-:Y:S01]  /*70b0*/  FADD R61, -R137, R8 ;  /* 0x00000008893d7221 */ /* 0x000fe20000000100 */
[----:B------:R-:W-:Y:S01]  /*70c0*/  FSETP.GEU.AND P2, PT, R133, -126, PT ;  /* 0xc2fc00008500780b */ /* 0x000fe20003f4e000 */
[----:B------:R-:W-:Y:S01]  /*70d0*/  FADD R63, -R137, R6 ;  /* 0x00000006893f7221 */ /* 0x000fe20000000100 */
[----:B------:R-:W-:Y:S01]  /*70e0*/  FSETP.GEU.AND P6, PT, R64, -126, PT ;  /* 0xc2fc00004000780b */ /* 0x000fe20003fce000 */
[----:B------:R-:W-:Y:S01]  /*70f0*/  FMUL R6, R65, UR5 ;  /* 0x0000000541067c20 */ /* 0x000fe20008400000 */
[----:B------:R-:W-:Y:S01]  /*7100*/  FSETP.GEU.AND P4, PT, R132, -126, PT ;  /* 0xc2fc00008400780b */ /* 0x000fe20003f8e000 */
[----:B------:R-:W2:Y:S01]  /*7110*/  LDSM.16.MT88.4 R76, [R213+0xc000] ;  /* 0x00c00000d54c783b */ /* 0x000ea20000004200 */
[----:B-1----:R-:W-:Y:S01]  /*7120*/  FMNMX R144, R5, R144, !PT ;  /* 0x0000009005907209 */ /* 0x002fe20007800000 */
[----:B------:R-:W-:Y:S01]  /*7130*/  FMUL R5, R84, UR5 ;  /* 0x0000000554057c20 */ /* 0x000fe20008400000 */
[----:B------:R-:W-:Y:S01]  /*7140*/  FSETP.GEU.AND P5, PT, R63, -126, PT ;  /* 0xc2fc00003f00780b */ /* 0x000fe20003fae000 */
[C---:B------:R-:W-:Y:S01]  /*7150*/  FADD R60, -R137.reuse, R6 ;  /* 0x00000006893c7221 */ /* 0x040fe20000000100 */
[C---:B------:R-:W-:Y:S01]  /*7160*/  FSETP.NEU.AND P3, PT, R144.reuse, -INF , PT ;  /* 0xff8000009000780b */ /* 0x040fe20003f6d000 */
[----:B------:R-:W-:Y:S01]  /*7170*/  FMUL R134, R144, UR5 ;  /* 0x0000000590867c20 */ /* 0x000fe20008400000 */
[----:B------:R-:W-:Y:S01]  /*7180*/  FADD R58, -R137, R58 ;  /* 0x0000003a893a7221 */ /* 0x000fe20000000100 */
[----:B------:R-:W-:Y:S01]  /*7190*/  @!P2 FMUL R133, R133, 0.5 ;  /* 0x3f0000008585a820 */ /* 0x000fe20000400000 */
[C---:B------:R-:W-:Y:S01]  /*71a0*/  FADD R55, -R137.reuse, R4 ;  /* 0x0000000489377221 */ /* 0x040fe20000000100 */
[----:B------:R-:W-:Y:S01]  /*71b0*/  @!P6 FMUL R64, R64, 0.5 ;  /* 0x3f0000004040e820 */ /* 0x000fe20000400000 */
[----:B------:R-:W-:Y:S01]  /*71c0*/  FSEL R134, R134, RZ, P3 ;  /* 0x000000ff86867208 */ /* 0x000fe20001800000 */
[----:B------:R-:W-:Y:S01]  /*71d0*/  @!P4 FMUL R132, R132, 0.5 ;  /* 0x3f0000008484c820 */ /* 0x000fe20000400000 */
[----:B------:R-:W1:Y:S01]  /*71e0*/  LDSM.16.MT88.4 R84, [R212+0xc000] ;  /* 0x00c00000d454783b */ /* 0x000e620000004200 */
[----:B------:R-:W3:Y:S01]  /*71f0*/  MUFU.EX2 R133, R133 ;  /* 0x0000008500857308 */ /* 0x000ee20000000800 */
[----:B------:R-:W-:Y:S01]  /*7200*/  FADD R53, -R137, R182 ;  /* 0x000000b689357221 */ /* 0x000fe20000000100 */
[C---:B------:R-:W-:Y:S01]  /*7210*/  FADD R67, -R134.reuse, R67 ;  /* 0x0000004386437221 */ /* 0x040fe20000000100 */
[C---:B------:R-:W-:Y:S01]  /*7220*/  FADD R7, -R134.reuse, R7 ;  /* 0x0000000786077221 */ /* 0x040fe20000000100 */
[----:B------:R-:W-:Y:S01]  /*7230*/  @!P5 FMUL R63, R63, 0.5 ;  /* 0x3f0000003f3fd820 */ /* 0x000fe20000400000 */
[C---:B------:R-:W-:Y:S01]  /*7240*/  FADD R62, -R134.reuse, R81 ;  /* 0x00000051863e7221 */ /* 0x040fe20000000100 */
[C---:B------:R-:W-:Y:S01]  /*7250*/  FADD R59, -R134.reuse, R59 ;  /* 0x0000003b863b7221 */ /* 0x040fe20000000100 */
[----:B------:R-:W-:Y:S01]  /*7260*/  FSETP.GEU.AND P3, PT, R67, -126, PT ;  /* 0xc2fc00004300780b */ /* 0x000fe20003f6e000 */
[----:B------:R-:W4:Y:S01]  /*7270*/  MUFU.EX2 R64, R64 ;  /* 0x0000004000407308 */ /* 0x000f220000000800 */
[C---:B------:R-:W-:Y:S01]  /*7280*/  FADD R5, -R134.reuse, R5 ;  /* 0x0000000586057221 */ /* 0x040fe20000000100 */
[C---:B------:R-:W-:Y:S01]  /*7290*/  FADD R56, -R134.reuse, R83 ;  /* 0x0000005386387221 */ /* 0x040fe20000000100 */
[C---:B------:R-:W-:Y:S01]  /*72a0*/  FADD R57, -R134.reuse, R57 ;  /* 0x0000003986397221 */ /* 0x040fe20000000100 */
[----:B------:R-:W5:Y:S01]  /*72b0*/  LDSM.16.MT88.4 R8, [R212+0xc800] ;  /* 0x00c80000d408783b */ /* 0x000f620000004200 */
[C---:B------:R-:W-:Y:S01]  /*72c0*/  FADD R50, -R137.reuse, R50 ;  /* 0x0000003289327221 */ /* 0x040fe20000000100 */
[C---:B------:R-:W-:Y:S01]  /*72d0*/  FADD R49, -R134.reuse, R49 ;  /* 0x0000003186317221 */ /* 0x040fe20000000100 */
[----:B------:R-:W-:Y:S01]  /*72e0*/  FADD R51, -R137, R2 ;  /* 0x0000000289337221 */ /* 0x000fe20000000100 */
[----:B------:R-:W2:Y:S01]  /*72f0*/  MUFU.EX2 R63, R63 ;  /* 0x0000003f003f7308 */ /* 0x000ea20000000800 */
[----:B---3--:R-:W-:Y:S01]  /*7300*/  @!P2 FMUL R133, R133, R133 ;  /* 0x000000858585a220 */ /* 0x008fe20000400000 */
[----:B------:R-:W-:Y:S01]  /*7310*/  FSETP.GEU.AND P2, PT, R7, -126, PT ;  /* 0xc2fc00000700780b */ /* 0x000fe20003f4e000 */
[----:B------:R-:W-:Y:S01]  /*7320*/  FADD R46, -R137, R46 ;  /* 0x0000002e892e7221 */ /* 0x000fe20000000100 */
[----:B------:R-:W-:Y:S01]  /*7330*/  @!P3 FMUL R67, R67, 0.5 ;  /* 0x3f0000004343b820 */ /* 0x000fe20000400000 */
[----:B------:R-:W-:Y:S01]  /*7340*/  FADD R45, -R134, R45 ;  /* 0x0000002d862d7221 */ /* 0x000fe20000000100 */
[C---:B------:R-:W-:Y:S01]  /*7350*/  FADD R47, -R137.reuse, R174 ;  /* 0x000000ae892f7221 */ /* 0x040fe20000000100 */
[----:B------:R-:W-:Y:S01]  /*7360*/  FADD R42, -R137, R42 ;  /* 0x0000002a892a7221 */ /* 0x000fe20000000100 */
[----:B------:R-:W3:Y:S01]  /*7370*/  MUFU.EX2 R132, R132 ;  /* 0x0000008400847308 */ /* 0x000ee20000000800 */
[----:B----4-:R-:W-:Y:S01]  /*7380*/  @!P6 FMUL R64, R64, R64 ;  /* 0x000000404040e220 */ /* 0x010fe20000400000 */
[----:B------:R-:W-:Y:S01]  /*7390*/  FSETP.GEU.AND P6, PT, R62, -126, PT ;  /* 0xc2fc00003e00780b */ /* 0x000fe20003fce000 */
[----:B------:R-:W-:Y:S01]  /*73a0*/  FMUL R2, R171, UR5 ;  /* 0x00000005ab027c20 */ /* 0x000fe20008400000 */
[C---:B------:R-:W-:Y:S01]  /*73b0*/  FADD R41, -R134.reuse, R41 ;  /* 0x0000002986297221 */ /* 0x040fe20000000100 */
[----:B------:R-:W-:Y:S01]  /*73c0*/  FADD R37, -R134, R37 ;  /* 0x0000002586257221 */ /* 0x000fe20000000100 */
[----:B------:R-:W-:Y:S01]  /*73d0*/  FADD R245, -R137, R138 ;  /* 0x0000008a89f57221 */ /* 0x000fe20000000100 */
[----:B------:R-:W-:Y:S01]  /*73e0*/  @!P2 FMUL R7, R7, 0.5 ;  /* 0x3f0000000707a820 */ /* 0x000fe20000400000 */
[----:B------:R-:W4:Y:S01]  /*73f0*/  MUFU.EX2 R67, R67 ;  /* 0x0000004300437308 */ /* 0x000f220000000800 */
[----:B--2---:R-:W-:Y:S01]  /*7400*/  @!P5 FMUL R63, R63, R63 ;  /* 0x0000003f3f3fd220 */ /* 0x004fe20000400000 */
[----:B------:R-:W-:Y:S01]  /*7410*/  FSETP.GEU.AND P5, PT, R61, -126, PT ;  /* 0xc2fc00003d00780b */ /* 0x000fe20003fae000 */
[----:B------:R-:W-:Y:S01]  /*7420*/  FADD R43, -R137, R2 ;  /* 0x00000002892b7221 */ /* 0x000fe20000000100 */
[----:B------:R-:W-:-:S02]  /*7430*/  FMUL R2, R44, UR5 ;  /* 0x000000052c027c20 */ /* 0x000fc40008400000 */
[----:B------:R-:W-:Y:S01]  /*7440*/  F2FP.BF16.F32.PACK_AB R118, R63, R64 ;  /* 0x000000403f76723e */ /* 0x000fe200000010ff */
[----:B------:R-:W-:Y:S01]  /*7450*/  @!P6 FMUL R62, R62, 0.5 ;  /* 0x3f0000003e3ee820 */ /* 0x000fe20000400000 */
[----:B------:R-:W2:Y:S01]  /*7460*/  MUFU.EX2 R66, R7 ;  /* 0x0000000700427308 */ /* 0x000ea20000000800 */
[----:B---3--:R-:W-:Y:S01]  /*7470*/  @!P4 FMUL R132, R132, R132 ;  /* 0x000000848484c220 */ /* 0x008fe20000400000 */
[----:B------:R-:W-:Y:S01]  /*7480*/  FSETP.GEU.AND P4, PT, R5, -126, PT ;  /* 0xc2fc00000500780b */ /* 0x000fe20003f8e000 */
[----:B------:R-:W-:-:S03]  /*7490*/  FADD R2, -R137, R2 ;  /* 0x0000000289027221 */ /* 0x000fc60000000100 */
[----:B------:R-:W-:Y:S01]  /*74a0*/  F2FP.BF16.F32.PACK_AB R116, R132, R133 ;  /* 0x000000858474723e */ /* 0x000fe200000010ff */
[----:B------:R-:W-:Y:S01]  /*74b0*/  @!P5 FMUL R61, R61, 0.5 ;  /* 0x3f0000003d3dd820 */ /* 0x000fe20000400000 */
[----:B------:R-:W3:Y:S01]  /*74c0*/  MUFU.EX2 R62, R62 ;  /* 0x0000003e003e7308 */ /* 0x000ee20000000800 */
[----:B----4-:R-:W-:Y:S01]  /*74d0*/  @!P3 FMUL R67, R67, R67 ;  /* 0x000000434343b220 */ /* 0x010fe20000400000 */
[----:B------:R-:W-:Y:S01]  /*74e0*/  FSETP.GEU.AND P3, PT, R60, -126, PT ;  /* 0xc2fc00003c00780b */ /* 0x000fe20003f6e000 */
[----:B------:R-:W-:-:S04]  /*74f0*/  FADD R133, R133, R132 ;  /* 0x0000008485857221 */ /* 0x000fc80000000000 */
[----:B------:R-:W-:Y:S01]  /*7500*/  @!P4 FMUL R5, R5, 0.5 ;  /* 0x3f0000000505c820 */ /* 0x000fe20000400000 */
[----:B------:R-:W4:Y:S01]  /*7510*/  MUFU.EX2 R61, R61 ;  /* 0x0000003d003d7308 */ /* 0x000f220000000800 */
[----:B--2---:R-:W-:Y:S01]  /*7520*/  @!P2 FMUL R66, R66, R66 ;  /* 0x000000424242a220 */ /* 0x004fe20000400000 */
[----:B------:R-:W-:Y:S01]  /*7530*/  FSETP.GEU.AND P2, PT, R59, -126, PT ;  /* 0xc2fc00003b00780b */ /* 0x000fe20003f4e000 */
[----:B------:R-:W-:-:S03]  /*7540*/  FADD R64, R64, R133 ;  /* 0x0000008540407221 */ /* 0x000fc60000000000 */
[----:B------:R-:W-:Y:S01]  /*7550*/  F2FP.BF16.F32.PACK_AB R117, R66, R67 ;  /* 0x000000434275723e */ /* 0x000fe200000010ff */
[----:B------:R-:W-:Y:S01]  /*7560*/  @!P3 FMUL R60, R60, 0.5 ;  /* 0x3f0000003c3cb820 */ /* 0x000fe20000400000 */
[----:B------:R2:W1:Y:S01]  /*7570*/  MUFU.EX2 R65, R5 ;  /* 0x0000000500417308 */ /* 0x0004620000000800 */
[----:B---3--:R-:W-:Y:S01]  /*7580*/  @!P6 FMUL R62, R62, R62 ;  /* 0x0000003e3e3ee220 */ /* 0x008fe20000400000 */
[----:B------:R-:W-:Y:S01]  /*7590*/  FSETP.GEU.AND P6, PT, R58, -126, PT ;  /* 0xc2fc00003a00780b */ /* 0x000fe20003fce000 */
[----:B------:R-:W-:Y:S01]  /*75a0*/  FADD R66, R67, R66 ;  /* 0x0000004243427221 */ /* 0x000fe20000000000 */
[----:B------:R-:W-:-:S03]  /*75b0*/  FADD R64, R63, R64 ;  /* 0x000000403f407221 */ /* 0x000fc60000000000 */
[----:B------:R-:W-:Y:S01]  /*75c0*/  @!P2 FMUL R59, R59, 0.5 ;  /* 0x3f0000003b3ba820 */ /* 0x000fe20000400000 */
[----:B------:R-:W3:Y:S01]  /*75d0*/  MUFU.EX2 R60, R60 ;  /* 0x0000003c003c7308 */ /* 0x000ee20000000800 */
[----:B----4-:R-:W-:Y:S01]  /*75e0*/  @!P5 FMUL R61, R61, R61 ;  /* 0x0000003d3d3dd220 */ /* 0x010fe20000400000 */
[----:B------:R-:W-:-:S05]  /*75f0*/  FSETP.GEU.AND P5, PT, R55, -126, PT ;  /* 0xc2fc00003700780b */ /* 0x000fca0003fae000 */
[----:B------:R-:W-:Y:S01]  /*7600*/  @!P6 FMUL R58, R58, 0.5 ;  /* 0x3f0000003a3ae820 */ /* 0x000fe20000400000 */
[----:B------:R-:W4:Y:S01]  /*7610*/  MUFU.EX2 R59, R59 ;  /* 0x0000003b003b7308 */ /* 0x000f220000000800 */
[----:B--2---:R-:W-:Y:S01]  /*7620*/  FMUL R5, R80, UR5 ;  /* 0x0000000550057c20 */ /* 0x004fe20008400000 */
[----:B-1----:R-:W-:Y:S01]  /*7630*/  @!P4 FMUL R65, R65, R65 ;  /* 0x000000414141c220 */ /* 0x002fe20000400000 */
[----:B------:R-:W-:Y:S02]  /*7640*/  FSETP.GEU.AND P4, PT, R56, -126, PT ;  /* 0xc2fc00003800780b */ /* 0x000fe40003f8e000 */
[----:B------:R-:W-:Y:S02]  /*7650*/  FADD R54, -R134, R5 ;  /* 0x0000000586367221 */ /* 0x000fe40000000100 */
[----:B------:R-:W-:Y:S01]  /*7660*/  @!P5 FMUL R55, R55, 0.5 ;  /* 0x3f0000003737d820 */ /* 0x000fe20000400000 */
[----:B------:R-:W-:Y:S01]  /*7670*/  F2FP.BF16.F32.PACK_AB R119, R62, R65 ;  /* 0x000000413e77723e */ /* 0x000fe200000010ff */
[----:B---3--:R-:W-:Y:S01]  /*7680*/  @!P3 FMUL R60, R60, R60 ;  /* 0x0000003c3c3cb220 */ /* 0x008fe20000400000 */
[----:B------:R-:W-:Y:S01]  /*7690*/  FSETP.GEU.AND P3, PT, R57, -126, PT ;  /* 0xc2fc00003900780b */ /* 0x000fe20003f6e000 */
[----:B------:R-:W1:Y:S01]  /*76a0*/  MUFU.EX2 R58, R58 ;  /* 0x0000003a003a7308 */ /* 0x000e620000000800 */
[----:B------:R-:W2:Y:S01]  /*76b0*/  LDSM.16.MT88.4 R4, [R211+0xc800] ;  /* 0x00c80000d304783b */ /* 0x000ea20000004200 */
[----:B------:R-:W-:Y:S01]  /*76c0*/  FADD R65, R65, R66 ;  /* 0x0000004241417221 */ /* 0x000fe20000000000 */
[----:B------:R-:W-:Y:S01]  /*76d0*/  F2FP.BF16.F32.PACK_AB R12, R60, R61 ;  /* 0x0000003d3c0c723e */ /* 0x000fe200000010ff */
[C---:B------:R-:W-:Y:S01]  /*76e0*/  HMMA.16816.F32.BF16 R128, R116.reuse, R68, RZ ;  /* 0x000000447480723c */ /* 0x040fe200000418ff */
[----:B------:R-:W-:Y:S01]  /*76f0*/  @!P4 FMUL R56, R56, 0.5 ;  /* 0x3f0000003838c820 */ /* 0x000fe20000400000 */
[----:B----4-:R-:W-:Y:S01]  /*7700*/  @!P2 FMUL R59, R59, R59 ;  /* 0x0000003b3b3ba220 */ /* 0x010fe20000400000 */
[----:B------:R-:W-:Y:S01]  /*7710*/  FSETP.GEU.AND P2, PT, R54, -126, PT ;  /* 0xc2fc00003600780b */ /* 0x000fe20003f4e000 */
[----:B------:R-:W3:Y:S01]  /*7720*/  MUFU.EX2 R55, R55 ;  /* 0x0000003700377308 */ /* 0x000ee20000000800 */
[----:B------:R-:W-:Y:S01]  /*7730*/  FADD R62, R62, R65 ;  /* 0x000000413e3e7221 */ /* 0x000fe20000000000 */
[----:B------:R-:W-:Y:S02]  /*7740*/  HMMA.16816.F32.BF16 R68, R116, R70, RZ ;  /* 0x000000467444723c */ /* 0x000fe400000418ff */
[----:B------:R-:W-:-:S04]  /*7750*/  @!P3 FMUL R57, R57, 0.5 ;  /* 0x3f0000003939b820 */ /* 0x000fc80000400000 */
[----:B------:R-:W4:Y:S01]  /*7760*/  MUFU.EX2 R56, R56 ;  /* 0x0000003800387308 */ /* 0x000f220000000800 */
[----:B------:R-:W-:Y:S01]  /*7770*/  HMMA.16816.F32.BF16 R72, R116, R76, RZ ;  /* 0x0000004c7448723c */ /* 0x000fe200000418ff */
[----:B-1----:R-:W-:Y:S01]  /*7780*/  @!P6 FMUL R58, R58, R58 ;  /* 0x0000003a3a3ae220 */ /* 0x002fe20000400000 */
[----:B------:R-:W-:Y:S01]  /*7790*/  FSETP.GEU.AND P6, PT, R51, -126, PT ;  /* 0xc2fc00003300780b */ /* 0x000fe20003fce000 */
[----:B------:R-:W-:-:S03]  /*77a0*/  @!P2 FMUL R54, R54, 0.5 ;  /* 0x3f0000003636a820 */ /* 0x000fc60000400000 */
[----:B------:R-:W-:Y:S01]  /*77b0*/  HMMA.16816.F32.BF16 R80, R116, R84, RZ ;  /* 0x000000547450723c */ /* 0x000fe200000418ff */
[----:B------:R-:W1:Y:S01]  /*77c0*/  MUFU.EX2 R57, R57 ;  /* 0x0000003900397308 */ /* 0x000e620000000800 */
[----:B---3--:R-:W-:Y:S01]  /*77d0*/  @!P5 FMUL R55, R55, R55 ;  /* 0x000000373737d220 */ /* 0x008fe20000400000 */
[----:B------:R-:W-:-:S03]  /*77e0*/  FSETP.GEU.AND P5, PT, R53, -126, PT ;  /* 0xc2fc00003500780b */ /* 0x000fc60003fae000 */
[C---:B------:R-:W-:Y:S01]  /*77f0*/  HMMA.16816.F32.BF16 R84, R116.reuse, R86, RZ ;  /* 0x000000567454723c */ /* 0x040fe200000418ff */
[----:B------:R-:W-:Y:S02]  /*7800*/  F2FP.BF16.F32.PACK_AB R14, R55, R58 ;  /* 0x0000003a370e723e */ /* 0x000fe400000010ff */
[----:B------:R-:W3:Y:S01]  /*7810*/  MUFU.EX2 R54, R54 ;  /* 0x0000003600367308 */ /* 0x000ee20000000800 */
[----:B----4-:R-:W-:Y:S01]  /*7820*/  @!P4 FMUL R56, R56, R56 ;  /* 0x000000383838c220 */ /* 0x010fe20000400000 */
[----:B------:R-:W-:Y:S01]  /*7830*/  FSETP.GEU.AND P4, PT, R49, -126, PT ;  /* 0xc2fc00003100780b */ /* 0x000fe20003f8e000 */
[C---:B------:R-:W-:Y:S01]  /*7840*/  HMMA.16816.F32.BF16 R124, R116.reuse, R96, RZ ;  /* 0x00000060747c723c */ /* 0x040fe200000418ff */
[----:B------:R-:W-:Y:S02]  /*7850*/  @!P6 FMUL R51, R51, 0.5 ;  /* 0x3f0000003333e820 */ /* 0x000fe40000400000 */
[----:B------:R-:W-:Y:S01]  /*7860*/  F2FP.BF16.F32.PACK_AB R13, R56, R59 ;  /* 0x0000003b380d723e */ /* 0x000fe200000010ff */
[----:B------:R-:W-:Y:S01]  /*7870*/  @!P5 FMUL R53, R53, 0.5 ;  /* 0x3f0000003535d820 */ /* 0x000fe20000400000 */
[----:B------:R-:W-:Y:S01]  /*7880*/  FADD R59, R59, R62 ;  /* 0x0000003e3b3b7221 */ /* 0x000fe20000000000 */
[----:B-1----:R-:W-:Y:S01]  /*7890*/  @!P3 FMUL R57, R57, R57 ;  /* 0x000000393939b220 */ /* 0x002fe20000400000 */
[----:B------:R-:W-:Y:S01]  /*78a0*/  FSETP.GEU.AND P3, PT, R50, -126, PT ;  /* 0xc2fc00003200780b */ /* 0x000fe20003f6e000 */
[----:B------:R-:W-:Y:S01]  /*78b0*/  HMMA.16816.F32.BF16 R88, R116, R92, RZ ;  /* 0x0000005c7458723c */ /* 0x000fe200000418ff */
[----:B------:R-:W1:Y:S01]  /*78c0*/  MUFU.EX2 R51, R51 ;  /* 0x0000003300337308 */ /* 0x000e620000000800 */
[----:B------:R-:W-:-:S02]  /*78d0*/  FADD R56, R56, R59 ;  /* 0x0000003b38387221 */ /* 0x000fc40000000000 */
[----:B------:R-:W-:Y:S01]  /*78e0*/  @!P4 FMUL R49, R49, 0.5 ;  /* 0x3f0000003131c820 */ /* 0x000fe20000400000 */
[----:B---3--:R-:W-:Y:S01]  /*78f0*/  @!P2 FMUL R54, R54, R54 ;  /* 0x000000363636a220 */ /* 0x008fe20000400000 */
[C---:B------:R-:W-:Y:S03]  /*7900*/  HMMA.16816.F32.BF16 R92, R116.reuse, R94, RZ ;  /* 0x0000005e745c723c */ /* 0x040fe600000418ff */
[----:B------:R-:W3:Y:S01]  /*7910*/  MUFU.EX2 R53, R53 ;  /* 0x0000003500357308 */ /* 0x000ee20000000800 */
[----:B------:R-:W-:Y:S02]  /*7920*/  F2FP.BF16.F32.PACK_AB R15, R54, R57 ;  /* 0x00000039360f723e */ /* 0x000fe400000010ff */
[----:B------:R-:W-:Y:S01]  /*7930*/  @!P3 FMUL R50, R50, 0.5 ;  /* 0x3f0000003232b820 */ /* 0x000fe20000400000 */
[----:B------:R-:W-:Y:S01]  /*7940*/  HMMA.16816.F32.BF16 R100, R116, R120, RZ ;  /* 0x000000787464723c */ /* 0x000fe200000418ff */
[----:B------:R-:W-:-:S03]  /*7950*/  FADD R57, R57, R56 ;  /* 0x0000003839397221 */ /* 0x000fc60000000000 */
[----:B------:R-:W4:Y:S01]  /*7960*/  MUFU.EX2 R49, R49 ;  /* 0x0000003100317308 */ /* 0x000f220000000800 */
[----:B-1----:R-:W-:Y:S01]  /*7970*/  @!P6 FMUL R51, R51, R51 ;  /* 0x000000333333e220 */ /* 0x002fe20000400000 */
[----:B------:R-:W-:Y:S01]  /*7980*/  HMMA.16816.F32.BF16 R128, R12, R20, R128 ;  /* 0x000000140c80723c */ /* 0x000fe20000041880 */
[----:B------:R-:W-:Y:S01]  /*7990*/  FSETP.GEU.AND P6, PT, R43, -126, PT ;  /* 0xc2fc00002b00780b */ /* 0x000fe20003fce000 */
[----:B------:R-:W-:-:S04]  /*79a0*/  FADD R57, R54, R57 ;  /* 0x0000003936397221 */ /* 0x000fc80000000000 */
[C---:B------:R-:W-:Y:S01]  /*79b0*/  HMMA.16816.F32.BF16 R68, R12.reuse, R22, R68 ;  /* 0x000000160c44723c */ /* 0x040fe20000041844 */
[----:B------:R-:W1:Y:S01]  /*79c0*/  LDSM.16.MT88.4 R20, [R215+0x10800] ;  /* 0x01080000d714783b */ /* 0x000e620000004200 */
[----:B------:R-:W2:Y:S01]  /*79d0*/  MUFU.EX2 R50, R50 ;  /* 0x0000003200327308 */ /* 0x000ea20000000800 */
[----:B---3--:R-:W-:Y:S01]  /*79e0*/  @!P5 FMUL R53, R53, R53 ;  /* 0x000000353535d220 */ /* 0x008fe20000400000 */
[----:B------:R-:W-:Y:S02]  /*79f0*/  FSETP.GEU.AND P5, PT, R46, -126, PT ;  /* 0xc2fc00002e00780b */ /* 0x000fe40003fae000 */
[----:B------:R-:W-:Y:S02]  /*7a00*/  HMMA.16816.F32.BF16 R72, R12, R16, R72 ;  /* 0x000000100c48723c */ /* 0x000fe40000041848 */
[----:B------:R-:W-:Y:S01]  /*7a10*/  @!P6 FMUL R43, R43, 0.5 ;  /* 0x3f0000002b2be820 */ /* 0x000fe20000400000 */
[----:B----4-:R-:W-:Y:S01]  /*7a20*/  @!P4 FMUL R49, R49, R49 ;  /* 0x000000313131c220 */ /* 0x010fe20000400000 */
[----:B------:R-:W-:-:S02]  /*7a30*/  FSETP.GEU.AND P4, PT, R41, -126, PT ;  /* 0xc2fc00002900780b */ /* 0x000fc40003f8e000 */
[C---:B-----5:R-:W-:Y:S01]  /*7a40*/  HMMA.16816.F32.BF16 R80, R12.reuse, R8, R80 ;  /* 0x000000080c50723c */ /* 0x060fe20000041850 */
[----:B------:R-:W-:Y:S01]  /*7a50*/  FMUL R17, R180, UR5 ;  /* 0x00000005b4117c20 */ /* 0x000fe20008400000 */
[----:B------:R-:W3:Y:S03]  /*7a60*/  MUFU.EX2 R43, R43 ;  /* 0x0000002b002b7308 */ /* 0x000ee60000000800 */
[----:B------:R-:W-:Y:S01]  /*7a70*/  FADD R0, -R134, R17 ;  /* 0x0000001186007221 */ /* 0x000fe20000000100 */
[----:B------:R-:W-:Y:S01]  /*7a80*/  HMMA.16816.F32.BF16 R84, R12, R10, R84 ;  /* 0x0000000a0c54723c */ /* 0x000fe20000041854 */
[----:B------:R-:W4:Y:S01]  /*7a90*/  LDSM.16.MT88.4 R8, [R213+0x10800] ;  /* 0x01080000d508783b */ /* 0x000f220000004200 */
[----:B--2---:R-:W-:Y:S01]  /*7aa0*/  @!P3 FMUL R50, R50, R50 ;  /* 0x000000323232b220 */ /* 0x004fe20000400000 */
[----:B------:R-:W-:Y:S01]  /*7ab0*/  @!P5 FMUL R46, R46, 0.5 ;  /* 0x3f0000002e2ed820 */ /* 0x000fe20000400000 */
[----:B------:R-:W-:Y:S01]  /*7ac0*/  FSETP.GEU.AND P2, PT, R0, -126, PT ;  /* 0xc2fc00000000780b */ /* 0x000fe20003f4e000 */
[----:B------:R-:W-:Y:S01]  /*7ad0*/  @!P4 FMUL R41, R41, 0.5 ;  /* 0x3f0000002929c820 */ /* 0x000fe20000400000 */
[C---:B------:R-:W-:Y:S03]  /*7ae0*/  HMMA.16816.F32.BF16 R120, R116.reuse, R122, RZ ;  /* 0x0000007a7478723c */ /* 0x040fe600000418ff */
[----:B------:R-:W2:Y:S03]  /*7af0*/  MUFU.EX2 R46, R46 ;  /* 0x0000002e002e7308 */ /* 0x000ea60000000800 */
[----:B------:R-:W-:Y:S01]  /*7b00*/  HMMA.16816.F32.BF16 R76, R116, R78, RZ ;  /* 0x0000004e744c723c */ /* 0x000fe200000418ff */
[----:B---3--:R-:W-:-:S04]  /*7b10*/  @!P6 FMUL R43, R43, R43 ;  /* 0x0000002b2b2be220 */ /* 0x008fc80000400000 */
[----:B------:R-:W-:Y:S01]  /*7b20*/  @!P2 FMUL R0, R0, 0.5 ;  /* 0x3f0000000000a820 */ /* 0x000fe20000400000 */
[C---:B------:R-:W-:Y:S01]  /*7b30*/  HMMA.16816.F32.BF16 R88, R12.reuse, R4, R88 ;  /* 0x000000040c58723c */ /* 0x040fe20000041858 */
[----:B------:R-:W3:Y:S05]  /*7b40*/  MUFU.EX2 R41, R41 ;  /* 0x0000002900297308 */ /* 0x000eea0000000800 */
[----:B-1----:R-:W-:Y:S01]  /*7b50*/  HMMA.16816.F32.BF16 R124, R12, R20, R124 ;  /* 0x000000140c7c723c */ /* 0x002fe2000004187c */
[----:B--2---:R-:W-:Y:S02]  /*7b60*/  @!P5 FMUL R46, R46, R46 ;  /* 0x0000002e2e2ed220 */ /* 0x004fe40000400000 */
[----:B------:R-:W1:Y:S01]  /*7b70*/  MUFU.EX2 R52, R0 ;  /* 0x0000000000347308 */ /* 0x000e620000000800 */
[----:B------:R-:W-:-:S02]  /*7b80*/  FSETP.GEU.AND P5, PT, R47, -126, PT ;  /* 0xc2fc00002f00780b */ /* 0x000fc40003fae000 */
[----:B------:R-:W-:Y:S01]  /*7b90*/  HMMA.16816.F32.BF16 R92, R12, R6, R92 ;  /* 0x000000060c5c723c */ /* 0x000fe2000004185c */
[----:B------:R-:W-:Y:S01]  /*7ba0*/  FMUL R21, R176, UR5 ;  /* 0x00000005b0157c20 */ /* 0x000fe20008400000 */
[----:B------:R-:W2:Y:S03]  /*7bb0*/  LDSM.16.MT88.4 R4, [R212+0x10800] ;  /* 0x01080000d404783b */ /* 0x000ea60000004200 */
[----:B------:R-:W-:Y:S01]  /*7bc0*/  FADD R48, -R134, R21 ;  /* 0x0000001586307221 */ /* 0x000fe20000000100 */
[----:B------:R-:W-:Y:S01]  /*7bd0*/  HMMA.16816.F32.BF16 R104, R116, R108, RZ ;  /* 0x0000006c7468723c */ /* 0x000fe200000418ff */
[----:B------:R-:W-:Y:S01]  /*7be0*/  FMUL R21, R170, UR5 ;  /* 0x00000005aa157c20 */ /* 0x000fe20008400000 */
[----:B---3--:R-:W-:Y:S01]  /*7bf0*/  @!P4 FMUL R41, R41, R41 ;  /* 0x000000292929c220 */ /* 0x008fe20000400000 */
[----:B------:R-:W-:Y:S01]  /*7c00*/  FMUL R170, R165, UR5 ;  /* 0x00000005a5aa7c20 */ /* 0x000fe20008400000 */
[----:B------:R-:W-:Y:S01]  /*7c10*/  FSETP.GEU.AND P3, PT, R48, -126, PT ;  /* 0xc2fc00003000780b */ /* 0x000fe20003f6e000 */
[----:B------:R-:W-:Y:S01]  /*7c20*/  @!P5 FMUL R47, R47, 0.5 ;  /* 0x3f0000002f2fd820 */ /* 0x000fe20000400000 */
[----:B----4-:R-:W-:Y:S01]  /*7c30*/  HMMA.16816.F32.BF16 R100, R12, R8, R100 ;  /* 0x000000080c64723c */ /* 0x010fe20000041864 */
[----:B------:R-:W-:Y:S01]  /*7c40*/  FADD R170, -R137, R170 ;  /* 0x000000aa89aa7221 */ /* 0x000fe20000000100 */
[----:B-1----:R-:W-:Y:S01]  /*7c50*/  @!P2 FMUL R52, R52, R52 ;  /* 0x000000343434a220 */ /* 0x002fe20000400000 */
[----:B------:R-:W-:-:S02]  /*7c60*/  FSETP.GEU.AND P2, PT, R45, -126, PT ;  /* 0xc2fc00002d00780b */ /* 0x000fc40003f4e000 */
[----:B------:R-:W1:Y:S01]  /*7c70*/  MUFU.EX2 R47, R47 ;  /* 0x0000002f002f7308 */ /* 0x000e620000000800 */
[----:B------:R-:W-:Y:S01]  /*7c80*/  HMMA.16816.F32.BF16 R120, R12, R10, R120 ;  /* 0x0000000a0c78723c */ /* 0x000fe20000041878 */
[----:B------:R-:W3:Y:S04]  /*7c90*/  LDSM.16.MT88.4 R8, [R215+0xd000] ;  /* 0x00d00000d708783b */ /* 0x000ee80000004200 */
[----:B------:R-:W-:Y:S01]  /*7ca0*/  @!P3 FMUL R48, R48, 0.5 ;  /* 0x3f0000003030b820 */ /* 0x000fe20000400000 */
[----:B------:R-:W-:Y:S04]  /*7cb0*/  HMMA.16816.F32.BF16 R108, R116, R110, RZ ;  /* 0x0000006e746c723c */ /* 0x000fe800000418ff */
[----:B------:R-:W-:Y:S01]  /*7cc0*/  @!P2 FMUL R45, R45, 0.5 ;  /* 0x3f0000002d2da820 */ /* 0x000fe20000400000 */
[----:B------:R-:W4:Y:S01]  /*7cd0*/  MUFU.EX2 R48, R48 ;  /* 0x0000003000307308 */ /* 0x000f220000000800 */
[----:B------:R-:W-:Y:S01]  /*7ce0*/  HMMA.16816.F32.BF16 R76, R12, R18, R76 ;  /* 0x000000120c4c723c */ /* 0x000fe2000004184c */
[----:B------:R-:W5:Y:S01]  /*7cf0*/  LDSM.16.MT88.4 R16, [R211+0x10800] ;  /* 0x01080000d310783b */ /* 0x000f620000004200 */
[----:B-1----:R-:W-:Y:S01]  /*7d00*/  @!P5 FMUL R47, R47, R47 ;  /* 0x0000002f2f2fd220 */ /* 0x002fe20000400000 */
[----:B------:R-:W-:-:S03]  /*7d10*/  FSETP.GEU.AND P5, PT, R2, -126, PT ;  /* 0xc2fc00000200780b */ /* 0x000fc60003fae000 */
[C---:B------:R-:W-:Y:S01]  /*7d20*/  HMMA.16816.F32.BF16 R96, R116.reuse, R98, RZ ;  /* 0x000000627460723c */ /* 0x040fe200000418ff */
[----:B------:R-:W1:Y:S05]  /*7d30*/  MUFU.EX2 R45, R45 ;  /* 0x0000002d002d7308 */ /* 0x000e6a0000000800 */
[----:B------:R-:W-:Y:S01]  /*7d40*/  HMMA.16816.F32.BF16 R112, R116, R24, RZ ;  /* 0x000000187470723c */ /* 0x000fe200000418ff */
[----:B----4-:R-:W-:Y:S01]  /*7d50*/  @!P3 FMUL R48, R48, R48 ;  /* 0x000000303030b220 */ /* 0x010fe20000400000 */
[----:B------:R-:W-:-:S04]  /*7d60*/  FSETP.GEU.AND P3, PT, R42, -126, PT ;  /* 0xc2fc00002a00780b */ /* 0x000fc80003f6e000 */
[----:B------:R-:W-:Y:S01]  /*7d70*/  HMMA.16816.F32.BF16 R116, R116, R26, RZ ;  /* 0x0000001a7474723c */ /* 0x000fe200000418ff */
[----:B------:R-:W-:Y:S01]  /*7d80*/  F2FP.BF16.F32.PACK_AB R24, R50, R53 ;  /* 0x000000353218723e */ /* 0x000fe200000010ff */
[----:B------:R-:W-:Y:S01]  /*7d90*/  @!P5 FMUL R2, R2, 0.5 ;  /* 0x3f0000000202d820 */ /* 0x000fe20000400000 */
[----:B------:R-:W-:Y:S01]  /*7da0*/  F2FP.BF16.F32.PACK_AB R25, R49, R52 ;  /* 0x000000343119723e */ /* 0x000fe200000010ff */
[----:B------:R-:W-:Y:S01]  /*7db0*/  FADD R52, R52, R57 ;  /* 0x0000003934347221 */ /* 0x000fe20000000000 */
[----:B-1----:R-:W-:Y:S01]  /*7dc0*/  @!P2 FMUL R45, R45, R45 ;  /* 0x0000002d2d2da220 */ /* 0x002fe20000400000 */
[C---:B--2---:R-:W-:Y:S01]  /*7dd0*/  HMMA.16816.F32.BF16 R104, R12.reuse, R4, R104 ;  /* 0x000000040c68723c */ /* 0x044fe20000041868 */
[----:B------:R-:W-:Y:S01]  /*7de0*/  F2FP.BF16.F32.PACK_AB R26, R46, R51 ;  /* 0x000000332e1a723e */ /* 0x000fe200000010ff */
[----:B------:R-:W1:Y:S01]  /*7df0*/  MUFU.EX2 R2, R2 ;  /* 0x0000000200027308 */ /* 0x000e620000000800 */
[----:B------:R-:W-:Y:S01]  /*7e00*/  FADD R49, R49, R52 ;  /* 0x0000003431317221 */ /* 0x000fe20000000000 */
[----:B------:R-:W-:Y:S01]  /*7e10*/  F2FP.BF16.F32.PACK_AB R27, R45, R48 ;  /* 0x000000302d1b723e */ /* 0x000fe200000010ff */
[----:B------:R-:W-:Y:S01]  /*7e20*/  @!P3 FMUL R42, R42, 0.5 ;  /* 0x3f0000002a2ab820 */ /* 0x000fe20000400000 */
[----:B------:R-:W-:Y:S01]  /*7e30*/  HMMA.16816.F32.BF16 R108, R12, R6, R108 ;  /* 0x000000060c6c723c */ /* 0x000fe2000004186c */
[----:B------:R-:W2:Y:S01]  /*7e40*/  LDSM.16.MT88.4 R4, [R213+0xd000] ;  /* 0x00d00000d504783b */ /* 0x000ea20000004200 */
[----:B------:R-:W-:-:S03]  /*7e50*/  FADD R48, R48, R49 ;  /* 0x0000003130307221 */ /* 0x000fc60000000000 */
[----:B------:R-:W4:Y:S01]  /*7e60*/  MUFU.EX2 R42, R42 ;  /* 0x0000002a002a7308 */ /* 0x000f220000000800 */
[----:B---3--:R-:W-:Y:S01]  /*7e70*/  HMMA.16816.F32.BF16 R128, R24, R8, R128 ;  /* 0x000000081880723c */ /* 0x008fe20000041880 */
[----:B------:R-:W-:-:S05]  /*7e80*/  FADD R45, R45, R48 ;  /* 0x000000302d2d7221 */ /* 0x000fca0000000000 */
[----:B-----5:R-:W-:Y:S01]  /*7e90*/  HMMA.16816.F32.BF16 R112, R12, R16, R112 ;  /* 0x000000100c70723c */ /* 0x020fe20000041870 */
[----:B------:R-:W-:Y:S01]  /*7ea0*/  FMUL R9, R172, UR5 ;  /* 0x00000005ac097c20 */ /* 0x000fe20008400000 */
[----:B-1----:R-:W-:-:S03]  /*7eb0*/  @!P5 FMUL R2, R2, R2 ;  /* 0x000000020202d220 */ /* 0x002fc60000400000 */
[----:B------:R-:W-:Y:S01]  /*7ec0*/  FADD R0, -R134, R9 ;  /* 0x0000000986007221 */ /* 0x000fe20000000100 */
[----:B------:R-:W-:Y:S01]  /*7ed0*/  HMMA.16816.F32.BF16 R116, R12, R18, R116 ;  /* 0x000000120c74723c */ /* 0x000fe20000041874 */
[----:B------:R-:W1:Y:S03]  /*7ee0*/  LDSM.16.MT88.4 R16, [R212+0xd000] ;  /* 0x00d00000d410783b */ /* 0x000e660000004200 */
[----:B------:R-:W-:Y:S01]  /*7ef0*/  FSETP.GEU.AND P2, PT, R0, -126, PT ;  /* 0xc2fc00000000780b */ /* 0x000fe20003f4e000 */
[----:B----4-:R-:W-:Y:S01]  /*7f00*/  @!P3 FMUL R42, R42, R42 ;  /* 0x0000002a2a2ab220 */ /* 0x010fe20000400000 */
[----:B------:R-:W-:Y:S01]  /*7f10*/  HMMA.16816.F32.BF16 R68, R24, R10, R68 ;  /* 0x0000000a1844723c */ /* 0x000fe20000041844 */
[----:B------:R-:W3:Y:S01]  /*7f20*/  LDSM.16.MT88.4 R8, [R211+0xd000] ;  /* 0x00d00000d308783b */ /* 0x000ee20000004200 */
[----:B------:R-:W-:-:S04]  /*7f30*/  FSETP.GEU.AND P3, PT, R37, -126, PT ;  /* 0xc2fc00002500780b */ /* 0x000fc80003f6e000 */
[----:B------:R-:W-:Y:S01]  /*7f40*/  HMMA.16816.F32.BF16 R96, R12, R22, R96 ;  /* 0x000000160c60723c */ /* 0x000fe20000041860 */
[----:B------:R-:W4:Y:S04]  /*7f50*/  LDSM.16.MT88.4 R12, [R213+0x11000] ;  /* 0x01100000d50c783b */ /* 0x000f280000004200 */
[----:B------:R-:W-:Y:S01]  /*7f60*/  @!P2 FMUL R0, R0, 0.5 ;  /* 0x3f0000000000a820 */ /* 0x000fe20000400000 */
[----:B------:R-:W-:Y:S03]  /*7f70*/  HMMA.16816.F32.BF16 R124, R24, R32, R124 ;  /* 0x00000020187c723c */ /* 0x000fe6000004187c */
[----:B------:R5:W5:Y:S01]  /*7f80*/  MUFU.EX2 R44, R0 ;  /* 0x00000000002c7308 */ /* 0x000b620000000800 */
[----:B------:R-:W-:-:S02]  /*7f90*/  @!P3 FMUL R37, R37, 0.5 ;  /* 0x3f0000002525b820 */ /* 0x000fc40000400000 */
[C---:B--2---:R-:W-:Y:S05]  /*7fa0*/  HMMA.16816.F32.BF16 R72, R24.reuse, R4, R72 ;  /* 0x000000041848723c */ /* 0x044fea0000041848 */
[----:B------:R-:W2:Y:S01]  /*7fb0*/  MUFU.EX2 R37, R37 ;  /* 0x0000002500257308 */ /* 0x000ea20000000800 */
[C---:B------:R-:W-:Y:S01]  /*7fc0*/  HMMA.16816.F32.BF16 R76, R24.reuse, R6, R76 ;  /* 0x00000006184c723c */ /* 0x040fe2000004184c */
[----:B------:R-:W4:Y:S05]  /*7fd0*/  LDSM.16.MT88.4 R4, [R212+0x11000] ;  /* 0x01100000d404783b */ /* 0x000f2a0000004200 */
[----:B------:R-:W-:Y:S01]  /*7fe0*/  HMMA.16816.F32.BF16 R96, R24, R34, R96 ;  /* 0x000000221860723c */ /* 0x000fe20000041860 */
[----:B------:R-:W-:Y:S01]  /*7ff0*/  LDSM.16.MT88.4 R32, [R215+0x12000] ;  /* 0x01200000d720783b */ /* 0x000fe20000004200 */
[----:B-----5:R-:W-:Y:S01]  /*8000*/  FADD R0, -R134, R21 ;  /* 0x0000001586007221 */ /* 0x020fe20000000100 */
[----:B------:R-:W-:-:S02]  /*8010*/  @!P2 FMUL R44, R44, R44 ;  /* 0x0000002c2c2ca220 */ /* 0x000fc40000400000 */
[----:B------:R-:W5:Y:S01]  /*8020*/  LDSM.16.MT88.4 R20, [R215+0xd800] ;  /* 0x00d80000d714783b */ /* 0x000f620000004200 */
[----:B-1----:R-:W-:Y:S01]  /*8030*/  HMMA.16816.F32.BF16 R80, R24, R16, R80 ;  /* 0x000000101850723c */ /* 0x002fe20000041850 */
[----:B------:R-:W-:Y:S01]  /*8040*/  FSETP.GEU.AND P2, PT, R0, -126, PT ;  /* 0xc2fc00000000780b */ /* 0x000fe20003f4e000 */
[----:B--2---:R-:W-:-:S04]  /*8050*/  @!P3 FMUL R37, R37, R37 ;  /* 0x000000252525b220 */ /* 0x004fc80000400000 */
[C---:B------:R-:W-:Y:S01]  /*8060*/  HMMA.16816.F32.BF16 R84, R24.reuse, R18, R84 ;  /* 0x000000121854723c */ /* 0x040fe20000041854 */
[----:B------:R-:W1:Y:S05]  /*8070*/  LDSM.16.MT88.4 R16, [R213+0xd800] ;  /* 0x00d80000d510783b */ /* 0x000e6a0000004200 */
[----:B---3--:R-:W-:Y:S02]  /*8080*/  HMMA.16816.F32.BF16 R88, R24, R8, R88 ;  /* 0x000000081858723c */ /* 0x008fe40000041858 */
[----:B------:R-:W-:-:S04]  /*8090*/  @!P2 FMUL R0, R0, 0.5 ;  /* 0x3f0000000000a820 */ /* 0x000fc80000400000 */
[C---:B------:R-:W-:Y:S01]  /*80a0*/  HMMA.16816.F32.BF16 R92, R24.reuse, R10, R92 ;  /* 0x0000000a185c723c */ /* 0x040fe2000004185c */
[----:B------:R-:W-:Y:S01]  /*80b0*/  LDSM.16.MT88.4 R8, [R212+0xd800] ;  /* 0x00d80000d408783b */ /* 0x000fe20000004200 */
[----:B------:R-:W2:Y:S04]  /*80c0*/  MUFU.EX2 R0, R0 ;  /* 0x0000000000007308 */ /* 0x000ea80000000800 */
[C---:B----4-:R-:W-:Y:S06]  /*80d0*/  HMMA.16816.F32.BF16 R100, R24.reuse, R12, R100 ;  /* 0x0000000c1864723c */ /* 0x050fec0000041864 */
[----:B------:R-:W-:Y:S01]  /*80e0*/  HMMA.16816.F32.BF16 R104, R24, R4, R104 ;  /* 0x000000041868723c */ /* 0x000fe20000041868 */
[----:B------:R-:W-:-:S02]  /*80f0*/  F2FP.BF16.F32.PACK_AB R12, R42, R47 ;  /* 0x0000002f2a0c723e */ /* 0x000fc400000010ff */
[C---:B------:R-:W-:Y:S01]  /*8100*/  F2FP.BF16.F32.PACK_AB R13, R41.reuse, R44 ;  /* 0x0000002c290d723e */ /* 0x040fe200000010ff */
[----:B------:R-:W-:Y:S02]  /*8110*/  FADD R44, R44, R45 ;  /* 0x0000002d2c2c7221 */ /* 0x000fe40000000000 */
[----:B------:R-:W-:Y:S01]  /*8120*/  HMMA.16816.F32.BF16 R108, R24, R6, R108 ;  /* 0x00000006186c723c */ /* 0x000fe2000004186c */
[----:B------:R-:W3:Y:S01]  /*8130*/  LDSM.16.MT88.4 R4, [R211+0xd800] ;  /* 0x00d80000d304783b */ /* 0x000ee20000004200 */
[----:B--2---:R-:W-:Y:S01]  /*8140*/  @!P2 FMUL R0, R0, R0 ;  /* 0x000000000000a220 */ /* 0x004fe20000400000 */
[----:B------:R-:W-:-:S03]  /*8150*/  FADD R44, R41, R44 ;  /* 0x0000002c292c7221 */ /* 0x000fc60000000000 */
[C---:B------:R-:W-:Y:S06]  /*8160*/  HMMA.16816.F32.BF16 R120, R24.reuse, R14, R120 ;  /* 0x0000000e1878723c */ /* 0x040fec0000041878 */
[----:B------:R-:W-:Y:S01]  /*8170*/  HMMA.16816.F32.BF16 R112, R24, R28, R112 ;  /* 0x0000001c1870723c */ /* 0x000fe20000041870 */
[----:B------:R-:W-:Y:S02]  /*8180*/  F2FP.BF16.F32.PACK_AB R14, R2, R43 ;  /* 0x0000002b020e723e */ /* 0x000fe400000010ff */
[----:B------:R-:W-:Y:S01]  /*8190*/  F2FP.BF16.F32.PACK_AB R15, R0, R37 ;  /* 0x00000025000f723e */ /* 0x000fe200000010ff */
[----:B------:R-:W-:-:S02]  /*81a0*/  FADD R37, R37, R44 ;  /* 0x0000002c25257221 */ /* 0x000fc40000000000 */
[----:B------:R-:W-:Y:S01]  /*81b0*/  HMMA.16816.F32.BF16 R116, R24, R30, R116 ;  /* 0x0000001e1874723c */ /* 0x000fe20000041874 */
[----:B------:R-:W-:Y:S01]  /*81c0*/  LDSM.16.MT88.4 R28, [R211+0x12000] ;  /* 0x01200000d31c783b */ /* 0x000fe20000004200 */
[----:B------:R-:W-:-:S04]  /*81d0*/  FADD R0, R0, R37 ;  /* 0x0000002500007221 */ /* 0x000fc80000000000 */
[----:B-----5:R-:W-:Y:S01]  /*81e0*/  HMMA.16816.F32.BF16 R128, R12, R20, R128 ;  /* 0x000000140c80723c */ /* 0x020fe20000041880 */
[----:B------:R-:W-:Y:S01]  /*81f0*/  FADD R24, -R134, R159 ;  /* 0x0000009f86187221 */ /* 0x000fe20000000100 */
[----:B------:R-:W-:Y:S01]  /*8200*/  FMUL R25, R154, UR5 ;  /* 0x000000059a197c20 */ /* 0x000fe20008400000 */
[----:B------:R-:W-:-:S03]  /*8210*/  FMUL R26, R155, UR5 ;  /* 0x000000059b1a7c20 */ /* 0x000fc60008400000 */
[C---:B------:R-:W-:Y:S01]  /*8220*/  HMMA.16816.F32.BF16 R68, R12.reuse, R22, R68 ;  /* 0x000000160c44723c */ /* 0x040fe20000041844 */
[----:B------:R-:W2:Y:S01]  /*8230*/  LDSM.16.MT88.4 R20, [R215+0x11800] ;  /* 0x01180000d714783b */ /* 0x000ea20000004200 */
[----:B------:R-:W-:Y:S01]  /*8240*/  FSETP.GEU.AND P2, PT, R24, -126, PT ;  /* 0xc2fc00001800780b */ /* 0x000fe20003f4e000 */
[----:B------:R-:W-:Y:S01]  /*8250*/  FADD R25, -R134, R25 ;  /* 0x0000001986197221 */ /* 0x000fe20000000100 */
[----:B------:R-:W-:Y:S02]  /*8260*/  FADD R26, -R137, R26 ;  /* 0x0000001a891a7221 */ /* 0x000fe40000000100 */
[----:B-1----:R-:W-:Y:S02]  /*8270*/  HMMA.16816.F32.BF16 R72, R12, R16, R72 ;  /* 0x000000100c48723c */ /* 0x002fe40000041848 */
[----:B------:R-:W-:Y:S02]  /*8280*/  FSETP.GEU.AND P4, PT, R25, -126, PT ;  /* 0xc2fc00001900780b */ /* 0x000fe40003f8e000 */
[----:B------:R-:W-:-:S02]  /*8290*/  FSETP.GEU.AND P6, PT, R26, -126, PT ;  /* 0xc2fc00001a00780b */ /* 0x000fc40003fce000 */
[C---:B---3--:R-:W-:Y:S01]  /*82a0*/  HMMA.16816.F32.BF16 R88, R12.reuse, R4, R88 ;  /* 0x000000040c58723c */ /* 0x048fe20000041858 */
[----:B------:R-:W-:Y:S01]  /*82b0*/  FMUL R16, R161, UR5 ;  /* 0x00000005a1107c20 */ /* 0x000fe20008400000 */
[----:B------:R-:W-:Y:S01]  /*82c0*/  FMUL R161, R158, UR5 ;  /* 0x000000059ea17c20 */ /* 0x000fe20008400000 */
[----:B------:R-:W-:Y:S02]  /*82d0*/  @!P2 FMUL R24, R24, 0.5 ;  /* 0x3f0000001818a820 */ /* 0x000fe40000400000 */
[C---:B------:R-:W-:Y:S01]  /*82e0*/  FADD R17, -R137.reuse, R16 ;  /* 0x0000001089117221 */ /* 0x040fe20000000100 */
[----:B------:R-:W-:Y:S01]  /*82f0*/  FMUL R16, R160, UR5 ;  /* 0x00000005a0107c20 */ /* 0x000fe20008400000 */
[C---:B------:R-:W-:Y:S01]  /*8300*/  HMMA.16816.F32.BF16 R92, R12.reuse, R6, R92 ;  /* 0x000000060c5c723c */ /* 0x040fe2000004185c */
[----:B------:R-:W1:Y:S01]  /*8310*/  LDSM.16.MT88.4 R4, [R212+0x11800] ;  /* 0x01180000d404783b */ /* 0x000e620000004200 */
[----:B------:R-:W-:Y:S01]  /*8320*/  FADD R161, -R134, R161 ;  /* 0x000000a186a17221 */ /* 0x000fe20000000100 */
[----:B------:R-:W-:Y:S01]  /*8330*/  FADD R16, -R137, R16 ;  /* 0x0000001089107221 */ /* 0x000fe20000000100 */
[----:B------:R-:W-:Y:S01]  /*8340*/  FSETP.GEU.AND P5, PT, R17, -126, PT ;  /* 0xc2fc00001100780b */ /* 0x000fe20003fae000 */
[----:B------:R-:W-:Y:S01]  /*8350*/  @!P4 FMUL R25, R25, 0.5 ;  /* 0x3f0000001919c820 */ /* 0x000fe20000400000 */
[----:B------:R-:W-:Y:S01]  /*8360*/  HMMA.16816.F32.BF16 R80, R12, R8, R80 ;  /* 0x000000080c50723c */ /* 0x000fe20000041850 */
[----:B------:R-:W-:Y:S01]  /*8370*/  @!P6 FMUL R26, R26, 0.5 ;  /* 0x3f0000001a1ae820 */ /* 0x000fe20000400000 */
[----:B------:R-:W-:-:S03]  /*8380*/  FSETP.GEU.AND P3, PT, R16, -126, PT ;  /* 0xc2fc00001000780b */ /* 0x000fc60003f6e000 */
[----:B------:R-:W3:Y:S01]  /*8390*/  MUFU.EX2 R158, R26 ;  /* 0x0000001a009e7308 */ /* 0x000ee20000000800 */
[C---:B------:R-:W-:Y:S01]  /*83a0*/  HMMA.16816.F32.BF16 R84, R12.reuse, R10, R84 ;  /* 0x0000000a0c54723c */ /* 0x040fe20000041854 */
[----:B------:R-:W4:Y:S04]  /*83b0*/  LDSM.16.MT88.4 R8, [R213+0x11800] ;  /* 0x01180000d508783b */ /* 0x000f280000004200 */
[----:B------:R-:W-:Y:S01]  /*83c0*/  @!P5 FMUL R17, R17, 0.5 ;  /* 0x3f0000001111d820 */ /* 0x000fe20000400000 */
[C---:B------:R-:W-:Y:S03]  /*83d0*/  HMMA.16816.F32.BF16 R76, R12.reuse, R18, R76 ;  /* 0x000000120c4c723c */ /* 0x040fe6000004184c */
[----:B------:R-:W-:Y:S01]  /*83e0*/  @!P3 FMUL R16, R16, 0.5 ;  /* 0x3f0000001010b820 */ /* 0x000fe20000400000 */
[----:B------:R-:W5:Y:S02]  /*83f0*/  MUFU.EX2 R154, R17 ;  /* 0x00000011009a7308 */ /* 0x000f640000000800 */
[----:B--2---:R-:W-:Y:S01]  /*8400*/  HMMA.16816.F32.BF16 R124, R12, R20, R124 ;  /* 0x000000140c7c723c */ /* 0x004fe2000004187c */
[----:B------:R-:W-:Y:S01]  /*8410*/  FMUL R18, R157, UR5 ;  /* 0x000000059d127c20 */ /* 0x000fe20008400000 */
[----:B---3--:R-:W-:-:S03]  /*8420*/  @!P6 FMUL R158, R158, R158 ;  /* 0x0000009e9e9ee220 */ /* 0x008fc60000400000 */
[----:B------:R-:W-:Y:S01]  /*8430*/  FADD R159, -R137, R18 ;  /* 0x00000012899f7221 */ /* 0x000fe20000000100 */
[----:B------:R2:W3:Y:S01]  /*8440*/  MUFU.EX2 R155, R16 ;  /* 0x00000010009b7308 */ /* 0x0004e20000000800 */
[----:B------:R-:W-:Y:S01]  /*8450*/  FMUL R21, R156, UR5 ;  /* 0x000000059c157c20 */ /* 0x000fe20008400000 */
[C---:B------:R-:W-:Y:S01]  /*8460*/  HMMA.16816.F32.BF16 R96, R12.reuse, R22, R96 ;  /* 0x000000160c60723c */ /* 0x040fe20000041860 */
[----:B------:R-:W-:Y:S02]  /*8470*/  FSETP.GEU.AND P6, PT, R170, -126, PT ;  /* 0xc2fc0000aa00780b */ /* 0x000fe40003fce000 */
[----:B------:R-:W-:Y:S01]  /*8480*/  FADD R160, -R134, R21 ;  /* 0x0000001586a07221 */ /* 0x000fe20000000100 */
[----:B------:R-:W-:Y:S02]  /*8490*/  FMUL R21, R167, UR5 ;  /* 0x00000005a7157c20 */ /* 0x000fe40008400000 */
[----:B------:R-:W4:Y:S01]  /*84a0*/  MUFU.EX2 R157, R24 ;  /* 0x00000018009d7308 */ /* 0x000f220000000800 */
[----:B-----5:R-:W-:Y:S01]  /*84b0*/  @!P5 FMUL R154, R154, R154 ;  /* 0x0000009a9a9ad220 */ /* 0x020fe20000400000 */
[----:B------:R-:W-:Y:S01]  /*84c0*/  FSETP.GEU.AND P5, PT, R159, -126, PT ;  /* 0xc2fc00009f00780b */ /* 0x000fe20003fae000 */
[----:B-1----:R-:W-:Y:S01]  /*84d0*/  HMMA.16816.F32.BF16 R104, R12, R4, R104 ;  /* 0x000000040c68723c */ /* 0x002fe20000041868 */
[----:B------:R-:W-:Y:S01]  /*84e0*/  FADD R21, -R134, R21 ;  /* 0x0000001586157221 */ /* 0x000fe20000000100 */
[----:B------:R-:W-:-:S03]  /*84f0*/  FMUL R23, R162, UR5 ;  /* 0x00000005a2177c20 */ /* 0x000fc60008400000 */
[----:B------:R-:W1:Y:S01]  /*8500*/  MUFU.EX2 R156, R25 ;  /* 0x00000019009c7308 */ /* 0x000e620000000800 */
[----:B--2---:R-:W2:Y:S01]  /*8510*/  LDSM.16.MT88.4 R16, [R211+0x11800] ;  /* 0x01180000d310783b */ /* 0x004ea20000004200 */
[----:B---3--:R-:W-:Y:S01]  /*8520*/  @!P3 FMUL R155, R155, R155 ;  /* 0x0000009b9b9bb220 */ /* 0x008fe20000400000 */
[----:B------:R-:W-:Y:S01]  /*8530*/  FSETP.GEU.AND P3, PT, R160, -126, PT ;  /* 0xc2fc0000a000780b */ /* 0x000fe20003f6e000 */
[C---:B------:R-:W-:Y:S01]  /*8540*/  HMMA.16816.F32.BF16 R108, R12.reuse, R6, R108 ;  /* 0x000000060c6c723c */ /* 0x040fe2000004186c */
[----:B------:R-:W3:Y:S01]  /*8550*/  LDSM.16.MT88.4 R4, [R213+0xe000] ;  /* 0x00e00000d504783b */ /* 0x000ee20000004200 */
[----:B------:R-:W-:Y:S01]  /*8560*/  @!P6 FMUL R170, R170, 0.5 ;  /* 0x3f000000aaaae820 */ /* 0x000fe20000400000 */
[----:B------:R-:W-:Y:S01]  /*8570*/  @!P5 FMUL R159, R159, 0.5 ;  /* 0x3f0000009f9fd820 */ /* 0x000fe20000400000 */
[----:B----4-:R-:W-:Y:S01]  /*8580*/  @!P2 FMUL R157, R157, R157 ;  /* 0x0000009d9d9da220 */ /* 0x010fe20000400000 */
[----:B------:R-:W-:Y:S01]  /*8590*/  FSETP.GEU.AND P2, PT, R161, -126, PT ;  /* 0xc2fc0000a100780b */ /* 0x000fe20003f4e000 */
[----:B------:R-:W-:Y:S01]  /*85a0*/  HMMA.16816.F32.BF16 R100, R12, R8, R100 ;  /* 0x000000080c64723c */ /* 0x000fe20000041864 */
[----:B------:R-:W-:-:S02]  /*85b0*/  F2FP.BF16.F32.PACK_AB R24, R155, R154 ;  /* 0x0000009a9b18723e */ /* 0x000fc400000010ff */
[----:B------:R-:W4:Y:S03]  /*85c0*/  MUFU.EX2 R159, R159 ;  /* 0x0000009f009f7308 */ /* 0x000f260000000800 */
[----:B------:R-:W-:Y:S01]  /*85d0*/  @!P3 FMUL R160, R160, 0.5 ;  /* 0x3f000000a0a0b820 */ /* 0x000fe20000400000 */
[----:B------:R-:W-:Y:S01]  /*85e0*/  HMMA.16816.F32.BF16 R120, R12, R10, R120 ;  /* 0x0000000a0c78723c */ /* 0x000fe20000041878 */
[----:B------:R-:W5:Y:S01]  /*85f0*/  LDSM.16.MT88.4 R8, [R215+0xe000] ;  /* 0x00e00000d708783b */ /* 0x000f620000004200 */
[----:B-1----:R-:W-:-:S03]  /*8600*/  @!P4 FMUL R156, R156, R156 ;  /* 0x0000009c9c9cc220 */ /* 0x002fc60000400000 */
[----:B------:R-:W1:Y:S01]  /*8610*/  MUFU.EX2 R160, R160 ;  /* 0x000000a000a07308 */ /* 0x000e620000000800 */
[----:B------:R-:W-:Y:S01]  /*8620*/  @!P2 FMUL R161, R161, 0.5 ;  /* 0x3f000000a1a1a820 */ /* 0x000fe20000400000 */
[----:B------:R-:W-:Y:S01]  /*8630*/  F2FP.BF16.F32.PACK_AB R25, R156, R157 ;  /* 0x0000009d9c19723e */ /* 0x000fe200000010ff */
[----:B------:R-:W-:-:S04]  /*8640*/  FADD R157, R157, R0 ;  /* 0x000000009d9d7221 */ /* 0x000fc80000000000 */
[----:B------:R-:W-:Y:S01]  /*8650*/  FADD R157, R156, R157 ;  /* 0x0000009d9c9d7221 */ /* 0x000fe20000000000 */
[----:B------:R-:W3:Y:S01]  /*8660*/  MUFU.EX2 R161, R161 ;  /* 0x000000a100a17308 */ /* 0x000ee20000000800 */
[----:B----4-:R-:W-:-:S05]  /*8670*/  @!P5 FMUL R159, R159, R159 ;  /* 0x0000009f9f9fd220 */ /* 0x010fca0000400000 */
[----:B------:R-:W-:Y:S01]  /*8680*/  F2FP.BF16.F32.PACK_AB R26, R159, R158 ;  /* 0x0000009e9f1a723e */ /* 0x000fe200000010ff */
[----:B-1----:R-:W-:Y:S01]  /*8690*/  @!P3 FMUL R160, R160, R160 ;  /* 0x000000a0a0a0b220 */ /* 0x002fe20000400000 */
[C---:B--2---:R-:W-:Y:S06]  /*86a0*/  HMMA.16816.F32.BF16 R112, R12.reuse, R16, R112 ;  /* 0x000000100c70723c */ /* 0x044fec0000041870 */
[----:B------:R-:W-:Y:S01]  /*86b0*/  HMMA.16816.F32.BF16 R116, R12, R18, R116 ;  /* 0x000000120c74723c */ /* 0x000fe20000041874 */
[----:B---3--:R-:W-:Y:S01]  /*86c0*/  @!P2 FMUL R161, R161, R161 ;  /* 0x000000a1a1a1a220 */ /* 0x008fe20000400000 */
[----:B------:R-:W-:Y:S01]  /*86d0*/  FSETP.GEU.AND P2, PT, R21, -126, PT ;  /* 0xc2fc00001500780b */ /* 0x000fe20003f4e000 */
[----:B------:R-:W1:Y:S03]  /*86e0*/  LDSM.16.MT88.4 R16, [R212+0xe000] ;  /* 0x00e00000d410783b */ /* 0x000e660000004200 */
[----:B------:R-:W-:Y:S01]  /*86f0*/  F2FP.BF16.F32.PACK_AB R27, R161, R160 ;  /* 0x000000a0a11b723e */ /* 0x000fe200000010ff */
[----:B------:R-:W-:Y:S01]  /*8700*/  FMUL R14, R169, UR5 ;  /* 0x00000005a90e7c20 */ /* 0x000fe20008400000 */
[----:B------:R-:W-:Y:S01]  /*8710*/  FMUL R12, R168, UR5 ;  /* 0x00000005a80c7c20 */ /* 0x000fe20008400000 */
[----:B------:R-:W-:Y:S01]  /*8720*/  FMUL R15, R166, UR5 ;  /* 0x00000005a60f7c20 */ /* 0x000fe20008400000 */
[----:B------:R-:W-:Y:S01]  /*8730*/  FMUL R169, R164, UR5 ;  /* 0x00000005a4a97c20 */ /* 0x000fe20008400000 */
[C---:B------:R-:W-:Y:S01]  /*8740*/  FADD R13, -R137.reuse, R14 ;  /* 0x0000000e890d7221 */ /* 0x040fe20000000100 */
[----:B------:R-:W-:Y:S01]  /*8750*/  FADD R12, -R137, R12 ;  /* 0x0000000c890c7221 */ /* 0x000fe20000000100 */
[C---:B------:R-:W-:Y:S01]  /*8760*/  HMMA.16816.F32.BF16 R72, R24.reuse, R4, R72 ;  /* 0x000000041848723c */ /* 0x040fe20000041848 */
[C---:B------:R-:W-:Y:S01]  /*8770*/  FADD R20, -R134.reuse, R15 ;  /* 0x0000000f86147221 */ /* 0x040fe20000000100 */
[----:B------:R-:W-:Y:S01]  /*8780*/  @!P2 FMUL R21, R21, 0.5 ;  /* 0x3f0000001515a820 */ /* 0x000fe20000400000 */
[----:B------:R-:W-:Y:S01]  /*8790*/  FSETP.GEU.AND P5, PT, R13, -126, PT ;  /* 0xc2fc00000d00780b */ /* 0x000fe20003fae000 */
[----:B------:R-:W-:Y:S01]  /*87a0*/  FADD R168, -R134, R23 ;  /* 0x0000001786a87221 */ /* 0x000fe20000000100 */
[----:B------:R-:W-:Y:S01]  /*87b0*/  FSETP.GEU.AND P3, PT, R12, -126, PT ;  /* 0xc2fc00000c00780b */ /* 0x000fe20003f6e000 */
[C---:B-----5:R-:W-:Y:S01]  /*87c0*/  HMMA.16816.F32.BF16 R128, R24.reuse, R8, R128 ;  /* 0x000000081880723c */ /* 0x060fe20000041880 */
[----:B------:R-:W-:Y:S01]  /*87d0*/  FMUL R4, R163, UR5 ;  /* 0x00000005a3047c20 */ /* 0x000fe20008400000 */
[----:B------:R-:W-:Y:S01]  /*87e0*/  FSETP.GEU.AND P4, PT, R20, -126, PT ;  /* 0xc2fc00001400780b */ /* 0x000fe20003f8e000 */
[----:B------:R-:W2:Y:S01]  /*87f0*/  MUFU.EX2 R163, R21 ;  /* 0x0000001500a37308 */ /* 0x000ea20000000800 */
[----:B------:R-:W-:Y:S01]  /*8800*/  FADD R169, -R134, R169 ;  /* 0x000000a986a97221 */ /* 0x000fe20000000100 */
[----:B------:R-:W-:Y:S01]  /*8810*/  FADD R167, -R137, R4 ;  /* 0x0000000489a77221 */ /* 0x000fe20000000100 */
[----:B------:R-:W-:Y:S01]  /*8820*/  HMMA.16816.F32.BF16 R68, R24, R10, R68 ;  /* 0x0000000a1844723c */ /* 0x000fe20000041844 */
[----:B------:R-:W3:Y:S01]  /*8830*/  LDSM.16.MT88.4 R8, [R211+0xe000] ;  /* 0x00e00000d308783b */ /* 0x000ee20000004200 */
[----:B------:R-:W-:-:S02]  /*8840*/  FADD R160, R160, R157 ;  /* 0x0000009da0a07221 */ /* 0x000fc40000000000 */
[----:B------:R-:W-:Y:S01]  /*8850*/  @!P5 FMUL R13, R13, 0.5 ;  /* 0x3f0000000d0dd820 */ /* 0x000fe20000400000 */
[----:B------:R-:W4:Y:S01]  /*8860*/  MUFU.EX2 R164, R170 ;  /* 0x000000aa00a47308 */ /* 0x000f220000000800 */
[----:B------:R-:W-:Y:S01]  /*8870*/  @!P3 FMUL R12, R12, 0.5 ;  /* 0x3f0000000c0cb820 */ /* 0x000fe20000400000 */
[----:B------:R-:W-:Y:S01]  /*8880*/  HMMA.16816.F32.BF16 R76, R24, R6, R76 ;  /* 0x00000006184c723c */ /* 0x000fe2000004184c */
[----:B------:R-:W5:Y:S01]  /*8890*/  LDSM.16.MT88.4 R4, [R212+0x12000] ;  /* 0x01200000d404783b */ /* 0x000f620000004200 */
[----:B------:R-:W-:Y:S01]  /*88a0*/  @!P4 FMUL R20, R20, 0.5 ;  /* 0x3f0000001414c820 */ /* 0x000fe20000400000 */
[----:B------:R-:W-:-:S03]  /*88b0*/  FADD R160, R161, R160 ;  /* 0x000000a0a1a07221 */ /* 0x000fc60000000000 */
[----:B------:R-:W1:Y:S01]  /*88c0*/  MUFU.EX2 R166, R13 ;  /* 0x0000000d00a67308 */ /* 0x000e620000000800 */
[----:B--2---:R-:W-:Y:S01]  /*88d0*/  @!P2 FMUL R163, R163, R163 ;  /* 0x000000a3a3a3a220 */ /* 0x004fe20000400000 */
[----:B------:R-:W-:Y:S01]  /*88e0*/  FSETP.GEU.AND P2, PT, R169, -126, PT ;  /* 0xc2fc0000a900780b */ /* 0x000fe20003f4e000 */
[C---:B------:R-:W-:Y:S05]  /*88f0*/  HMMA.16816.F32.BF16 R124, R24.reuse, R32, R124 ;  /* 0x00000020187c723c */ /* 0x040fea000004187c */
[----:B------:R-:W2:Y:S01]  /*8900*/  MUFU.EX2 R165, R12 ;  /* 0x0000000c00a57308 */ /* 0x000ea20000000800 */
[----:B----4-:R-:W-:Y:S01]  /*8910*/  @!P6 FMUL R164, R164, R164 ;  /* 0x000000a4a4a4e220 */ /* 0x010fe20000400000 */
[----:B-1----:R-:W-:Y:S01]  /*8920*/  HMMA.16816.F32.BF16 R80, R24, R16, R80 ;  /* 0x000000101850723c */ /* 0x002fe20000041850 */
[----:B------:R-:W-:Y:S01]  /*8930*/  FMUL R32, R153, UR5 ;  /* 0x0000000599207c20 */ /* 0x000fe20008400000 */
[----:B------:R-:W-:-:S03]  /*8940*/  FMUL R153, R135, UR5 ;  /* 0x0000000587997c20 */ /* 0x000fc60008400000 */
[----:B------:R-:W-:Y:S01]  /*8950*/  @!P2 FMUL R169, R169, 0.5 ;  /* 0x3f000000a9a9a820 */ /* 0x000fe20000400000 */
[----:B------:R1:W4:Y:S01]  /*8960*/  MUFU.EX2 R162, R20 ;  /* 0x0000001400a27308 */ /* 0x0003220000000800 */
[----:B------:R-:W-:Y:S01]  /*8970*/  @!P5 FMUL R166, R166, R166 ;  /* 0x000000a6a6a6d220 */ /* 0x000fe20000400000 */
[----:B------:R-:W-:Y:S01]  /*8980*/  FSETP.GEU.AND P5, PT, R167, -126, PT ;  /* 0xc2fc0000a700780b */ /* 0x000fe20003fae000 */
[C---:B------:R-:W-:Y:S01]  /*8990*/  HMMA.16816.F32.BF16 R84, R24.reuse, R18, R84 ;  /* 0x000000121854723c */ /* 0x040fe20000041854 */
[----:B------:R-:W-:Y:S01]  /*89a0*/  LDSM.16.MT88.4 R16, [R213+0xe800] ;  /* 0x00e80000d510783b */ /* 0x000fe20000004200 */
[----:B------:R-:W-:Y:S01]  /*89b0*/  FADD R32, -R137, R32 ;  /* 0x0000002089207221 */ /* 0x000fe20000000100 */
[----:B------:R-:W-:Y:S02]  /*89c0*/  FADD R138, -R134, R153 ;  /* 0x00000099868a7221 */ /* 0x000fe40000000100 */
[----:B------:R-:W5:Y:S01]  /*89d0*/  MUFU.EX2 R33, R169 ;  /* 0x000000a900217308 */ /* 0x000f620000000800 */
[----:B--2---:R-:W-:Y:S01]  /*89e0*/  @!P3 FMUL R165, R165, R165 ;  /* 0x000000a5a5a5b220 */ /* 0x004fe20000400000 */
[----:B------:R-:W2:Y:S01]  /*89f0*/  LDSM.16.MT88.4 R12, [R213+0x12000] ;  /* 0x01200000d50c783b */ /* 0x000ea20000004200 */
[----:B------:R-:W-:Y:S01]  /*8a00*/  FSETP.GEU.AND P3, PT, R168, -126, PT ;  /* 0xc2fc0000a800780b */ /* 0x000fe20003f6e000 */
[C---:B---3--:R-:W-:Y:S03]  /*8a10*/  HMMA.16816.F32.BF16 R88, R24.reuse, R8, R88 ;  /* 0x000000081858723c */ /* 0x048fe60000041858 */
[----:B------:R-:W-:Y:S01]  /*8a20*/  @!P5 FMUL R167, R167, 0.5 ;  /* 0x3f000000a7a7d820 */ /* 0x000fe20000400000 */
[----:B-1----:R-:W1:Y:S02]  /*8a30*/  LDSM.16.MT88.4 R20, [R215+0xe800] ;  /* 0x00e80000d714783b */ /* 0x002e640000004200 */
[----:B------:R-:W-:Y:S01]  /*8a40*/  HMMA.16816.F32.BF16 R92, R24, R10, R92 ;  /* 0x0000000a185c723c */ /* 0x000fe2000004185c */
[----:B----4-:R-:W-:-:S02]  /*8a50*/  @!P4 FMUL R162, R162, R162 ;  /* 0x000000a2a2a2c220 */ /* 0x010fc40000400000 */
[----:B------:R-:W3:Y:S01]  /*8a60*/  MUFU.EX2 R167, R167 ;  /* 0x000000a700a77308 */ /* 0x000ee20000000800 */
[----:B------:R-:W4:Y:S02]  /*8a70*/  LDSM.16.MT88.4 R8, [R212+0xe800] ;  /* 0x00e80000d408783b */ /* 0x000f240000004200 */
[----:B------:R-:W-:Y:S01]  /*8a80*/  @!P3 FMUL R168, R168, 0.5 ;  /* 0x3f000000a8a8b820 */ /* 0x000fe20000400000 */
[----:B-----5:R-:W-:Y:S01]  /*8a90*/  HMMA.16816.F32.BF16 R104, R24, R4, R104 ;  /* 0x000000041868723c */ /* 0x020fe20000041868 */
[----:B------:R-:W-:Y:S01]  /*8aa0*/  @!P2 FMUL R33, R33, R33 ;  /* 0x000000212121a220 */ /* 0x000fe20000400000 */
[----:B------:R-:W-:-:S03]  /*8ab0*/  FMUL R169, R136, UR5 ;  /* 0x0000000588a97c20 */ /* 0x000fc60008400000 */
[----:B------:R-:W5:Y:S01]  /*8ac0*/  MUFU.EX2 R168, R168 ;  /* 0x000000a800a87308 */ /* 0x000f620000000800 */
[----:B------:R-:W-:Y:S01]  /*8ad0*/  HMMA.16816.F32.BF16 R108, R24, R6, R108 ;  /* 0x00000006186c723c */ /* 0x000fe2000004186c */
[----:B------:R-:W1:Y:S01]  /*8ae0*/  LDSM.16.MT88.4 R4, [R211+0xe800] ;  /* 0x00e80000d304783b */ /* 0x000e620000004200 */
[----:B------:R-:W-:-:S04]  /*8af0*/  FADD R135, -R134, R169 ;  /* 0x000000a986877221 */ /* 0x000fc80000000100 */
[----:B------:R-:W-:Y:S01]  /*8b00*/  HMMA.16816.F32.BF16 R96, R24, R34, R96 ;  /* 0x000000221860723c */ /* 0x000fe20000041860 */
[----:B---3--:R-:W-:Y:S01]  /*8b10*/  @!P5 FMUL R167, R167, R167 ;  /* 0x000000a7a7a7d220 */ /* 0x008fe20000400000 */
[----:B------:R-:W-:-:S04]  /*8b20*/  FSETP.GEU.AND P5, PT, R32, -126, PT ;  /* 0xc2fc00002000780b */ /* 0x000fc80003fae000 */
[----:B------:R-:W-:Y:S01]  /*8b30*/  HMMA.16816.F32.BF16 R112, R24, R28, R112 ;  /* 0x0000001c1870723c */ /* 0x000fe20000041870 */
[----:B------:R-:W-:Y:S01]  /*8b40*/  FADD R35, -R137, R152 ;  /* 0x0000009889237221 */ /* 0x000fe20000000100 */
[----:B-----5:R-:W-:-:S04]  /*8b50*/  @!P3 FMUL R168, R168, R168 ;  /* 0x000000a8a8a8b220 */ /* 0x020fc80000400000 */
[----:B------:R-:W-:Y:S01]  /*8b60*/  HMMA.16816.F32.BF16 R116, R24, R30, R116 ;  /* 0x0000001e1874723c */ /* 0x000fe20000041874 */
[----:B------:R-:W-:Y:S01]  /*8b70*/  FSETP.GEU.AND P3, PT, R35, -126, PT ;  /* 0xc2fc00002300780b */ /* 0x000fe20003f6e000 */
[----:B------:R-:W-:Y:S01]  /*8b80*/  LDSM.16.MT88.4 R28, [R211+0x13000] ;  /* 0x01300000d31c783b */ /* 0x000fe20000004200 */
[----:B------:R-:W-:-:S03]  /*8b90*/  @!P5 FMUL R32, R32, 0.5 ;  /* 0x3f0000002020d820 */ /* 0x000fc60000400000 */
[C---:B--2---:R-:W-:Y:S03]  /*8ba0*/  HMMA.16816.F32.BF16 R100, R24.reuse, R12, R100 ;  /* 0x0000000c1864723c */ /* 0x044fe60000041864 */
[----:B------:R-:W2:Y:S03]  /*8bb0*/  MUFU.EX2 R32, R32 ;  /* 0x0000002000207308 */ /* 0x000ea60000000800 */
[----:B------:R-:W-:Y:S01]  /*8bc0*/  HMMA.16816.F32.BF16 R120, R24, R14, R120 ;  /* 0x0000000e1878723c */ /* 0x000fe20000041878 */
[----:B------:R-:W-:Y:S01]  /*8bd0*/  F2FP.BF16.F32.PACK_AB R12, R165, R166 ;  /* 0x000000a6a50c723e */ /* 0x000fe200000010ff */
[----:B------:R-:W-:Y:S01]  /*8be0*/  @!P3 FMUL R35, R35, 0.5 ;  /* 0x3f0000002323b820 */ /* 0x000fe20000400000 */
[----:B------:R-:W-:Y:S01]  /*8bf0*/  F2FP.BF16.F32.PACK_AB R13, R162, R163 ;  /* 0x000000a3a20d723e */ /* 0x000fe200000010ff */
[----:B------:R-:W-:-:S03]  /*8c00*/  FADD R163, R163, R160 ;  /* 0x000000a0a3a37221 */ /* 0x000fc60000000000 */
[----:B------:R-:W-:Y:S01]  /*8c10*/  F2FP.BF16.F32.PACK_AB R14, R167, R164 ;  /* 0x000000a4a70e723e */ /* 0x000fe200000010ff */
[----:B------:R-:W-:Y:S01]  /*8c20*/  FADD R24, -R134, R151 ;  /* 0x0000009786187221 */ /* 0x000fe20000000100 */
[----:B------:R-:W-:Y:S01]  /*8c30*/  F2FP.BF16.F32.PACK_AB R15, R33, R168 ;  /* 0x000000a8210f723e */ /* 0x000fe200000010ff */
[----:B------:R-:W3:Y:S01]  /*8c40*/  MUFU.EX2 R35, R35 ;  /* 0x0000002300237308 */ /* 0x000ee20000000800 */
[----:B------:R-:W-:Y:S01]  /*8c50*/  FMUL R27, R146, UR5 ;  /* 0x00000005921b7c20 */ /* 0x000fe20008400000 */
[----:B------:R-:W-:Y:S01]  /*8c60*/  FADD R163, R162, R163 ;  /* 0x000000a3a2a37221 */ /* 0x000fe20000000000 */
[----:B------:R-:W-:Y:S01]  /*8c70*/  FSETP.GEU.AND P2, PT, R24, -126, PT ;  /* 0xc2fc00001800780b */ /* 0x000fe20003f4e000 */
[----:B--2---:R-:W-:Y:S02]  /*8c80*/  @!P5 FMUL R32, R32, R32 ;  /* 0x000000202020d220 */ /* 0x004fe40000400000 */
[----:B-1----:R-:W-:Y:S01]  /*8c90*/  HMMA.16816.F32.BF16 R128, R12, R20, R128 ;  /* 0x000000140c80723c */ /* 0x002fe20000041880 */
[----:B------:R-:W-:-:S04]  /*8ca0*/  FADD R168, R168, R163 ;  /* 0x000000a3a8a87221 */ /* 0x000fc80000000000 */
[----:B------:R-:W-:Y:S01]  /*8cb0*/  FADD R168, R33, R168 ;  /* 0x000000a821a87221 */ /* 0x000fe20000000000 */
[C---:B------:R-:W-:Y:S01]  /*8cc0*/  HMMA.16816.F32.BF16 R68, R12.reuse, R22, R68 ;  /* 0x000000160c44723c */ /* 0x040fe20000041844 */
[----:B------:R-:W1:Y:S03]  /*8cd0*/  LDSM.16.MT88.4 R20, [R215+0x12800] ;  /* 0x01280000d714783b */ /* 0x000e660000004200 */
[----:B------:R-:W-:Y:S01]  /*8ce0*/  @!P2 FMUL R24, R24, 0.5 ;  /* 0x3f0000001818a820 */ /* 0x000fe20000400000 */
[----:B---3--:R-:W-:Y:S01]  /*8cf0*/  @!P3 FMUL R35, R35, R35 ;  /* 0x000000232323b220 */ /* 0x008fe20000400000 */
[C---:B----4-:R-:W-:Y:S06]  /*8d00*/  HMMA.16816.F32.BF16 R80, R12.reuse, R8, R80 ;  /* 0x000000080c50723c */ /* 0x050fec0000041850 */
[C---:B------:R-:W-:Y:S01]  /*8d10*/  HMMA.16816.F32.BF16 R84, R12.reuse, R10, R84 ;  /* 0x0000000a0c54723c */ /* 0x040fe20000041854 */
[----:B------:R-:W2:Y:S05]  /*8d20*/  LDSM.16.MT88.4 R8, [R213+0x12800] ;  /* 0x01280000d508783b */ /* 0x000eaa0000004200 */
[C---:B------:R-:W-:Y:S06]  /*8d30*/  HMMA.16816.F32.BF16 R88, R12.reuse, R4, R88 ;  /* 0x000000040c58723c */ /* 0x040fec0000041858 */
[----:B------:R-:W-:Y:S01]  /*8d40*/  HMMA.16816.F32.BF16 R92, R12, R6, R92 ;  /* 0x000000060c5c723c */ /* 0x000fe2000004185c */
[----:B------:R-:W-:-:S04]  /*8d50*/  FMUL R5, R150, UR5 ;  /* 0x0000000596057c20 */ /* 0x000fc80008400000 */
[----:B------:R-:W-:Y:S01]  /*8d60*/  FADD R34, -R134, R5 ;  /* 0x0000000586227221 */ /* 0x000fe20000000100 */
[C---:B------:R-:W-:Y:S01]  /*8d70*/  HMMA.16816.F32.BF16 R72, R12.reuse, R16, R72 ;  /* 0x000000100c48723c */ /* 0x040fe20000041848 */
[----:B------:R-:W3:Y:S03]  /*8d80*/  LDSM.16.MT88.4 R4, [R212+0x12800] ;  /* 0x01280000d404783b */ /* 0x000ee60000004200 */
[C---:B------:R-:W-:Y:S02]  /*8d90*/  FSETP.GEU.AND P4, PT, R34.reuse, -126, PT ;  /* 0xc2fc00002200780b */ /* 0x040fe40003f8e000 */
[C---:B------:R-:W-:Y:S01]  /*8da0*/  HMMA.16816.F32.BF16 R76, R12.reuse, R18, R76 ;  /* 0x000000120c4c723c */ /* 0x040fe2000004184c */
[----:B------:R-:W-:Y:S02]  /*8db0*/  FMUL R16, R149, UR5 ;  /* 0x0000000595107c20 */ /* 0x000fe40008400000 */
[----:B------:R-:W4:Y:S02]  /*8dc0*/  MUFU.EX2 R149, R24 ;  /* 0x0000001800957308 */ /* 0x000f240000000800 */
[----:B------:R-:W-:Y:S01]  /*8dd0*/  FADD R25, -R137, R16 ;  /* 0x0000001089197221 */ /* 0x000fe20000000100 */
[C---:B-1----:R-:W-:Y:S01]  /*8de0*/  HMMA.16816.F32.BF16 R124, R12.reuse, R20, R124 ;  /* 0x000000140c7c723c */ /* 0x042fe2000004187c */
[----:B------:R-:W1:Y:S03]  /*8df0*/  LDSM.16.MT88.4 R16, [R211+0x12800] ;  /* 0x01280000d310783b */ /* 0x000e660000004200 */
[----:B------:R-:W-:Y:S01]  /*8e00*/  FSETP.GEU.AND P6, PT, R25, -126, PT ;  /* 0xc2fc00001900780b */ /* 0x000fe20003fce000 */
[----:B------:R-:W-:Y:S01]  /*8e10*/  @!P4 FMUL R34, R34, 0.5 ;  /* 0x3f0000002222c820 */ /* 0x000fe20000400000 */
[----:B------:R-:W-:Y:S01]  /*8e20*/  HMMA.16816.F32.BF16 R96, R12, R22, R96 ;  /* 0x000000160c60723c */ /* 0x000fe20000041860 */
[----:B------:R-:W-:Y:S01]  /*8e30*/  FADD R21, -R137, R148 ;  /* 0x0000009489157221 */ /* 0x000fe20000000100 */
[C---:B------:R-:W-:Y:S01]  /*8e40*/  FADD R148, -R134.reuse, R147 ;  /* 0x0000009386947221 */ /* 0x040fe20000000100 */
[----:B------:R-:W-:-:S02]  /*8e50*/  FADD R20, -R134, R27 ;  /* 0x0000001b86147221 */ /* 0x000fc40000000100 */
[----:B------:R-:W5:Y:S01]  /*8e60*/  MUFU.EX2 R34, R34 ;  /* 0x0000002200227308 */ /* 0x000f620000000800 */
[----:B------:R-:W-:Y:S01]  /*8e70*/  FSETP.GEU.AND P5, PT, R21, -126, PT ;  /* 0xc2fc00001500780b */ /* 0x000fe20003fae000 */
[C---:B--2---:R-:W-:Y:S01]  /*8e80*/  HMMA.16816.F32.BF16 R100, R12.reuse, R8, R100 ;  /* 0x000000080c64723c */ /* 0x044fe20000041864 */
[----:B------:R-:W-:Y:S01]  /*8e90*/  FSETP.GEU.AND P3, PT, R148, -126, PT ;  /* 0xc2fc00009400780b */ /* 0x000fe20003f6e000 */
[----:B----4-:R-:W-:Y:S01]  /*8ea0*/  @!P2 FMUL R149, R149, R149 ;  /* 0x000000959595a220 */ /* 0x010fe20000400000 */
[----:B------:R-:W-:Y:S01]  /*8eb0*/  FSETP.GEU.AND P2, PT, R20, -126, PT ;  /* 0xc2fc00001400780b */ /* 0x000fe20003f4e000 */
[----:B------:R-:W-:Y:S01]  /*8ec0*/  @!P6 FMUL R25, R25, 0.5 ;  /* 0x3f0000001919e820 */ /* 0x000fe20000400000 */
[----:B------:R-:W-:Y:S01]  /*8ed0*/  F2FP.BF16.F32.PACK_AB R24, R35, R32 ;  /* 0x000000202318723e */ /* 0x000fe200000010ff */
[----:B------:R-:W-:Y:S01]  /*8ee0*/  HMMA.16816.F32.BF16 R120, R12, R10, R120 ;  /* 0x0000000a0c78723c */ /* 0x000fe20000041878 */
[----:B------:R-:W2:Y:S01]  /*8ef0*/  LDSM.16.MT88.4 R8, [R215+0xf000] ;  /* 0x00f00000d708783b */ /* 0x000ea20000004200 */
[----:B------:R-:W4:Y:S04]  /*8f00*/  MUFU.EX2 R146, R25 ;  /* 0x0000001900927308 */ /* 0x000f280000000800 */
[----:B------:R-:W-:-:S02]  /*8f10*/  @!P5 FMUL R21, R21, 0.5 ;  /* 0x3f0000001515d820 */ /* 0x000fc40000400000 */
[----:B------:R-:W-:Y:S01]  /*8f20*/  @!P3 FMUL R148, R148, 0.5 ;  /* 0x3f0000009494b820 */ /* 0x000fe20000400000 */
[----:B-----5:R-:W-:Y:S01]  /*8f30*/  @!P4 FMUL R34, R34, R34 ;  /* 0x000000222222c220 */ /* 0x020fe20000400000 */
[----:B------:R-:W-:Y:S01]  /*8f40*/  @!P2 FMUL R20, R20, 0.5 ;  /* 0x3f0000001414a820 */ /* 0x000fe20000400000 */
[C---:B---3--:R-:W-:Y:S01]  /*8f50*/  HMMA.16816.F32.BF16 R104, R12.reuse, R4, R104 ;  /* 0x000000040c68723c */ /* 0x048fe20000041868 */
[----:B------:R-:W3:Y:S05]  /*8f60*/  MUFU.EX2 R147, R21 ;  /* 0x0000001500937308 */ /* 0x000eea0000000800 */
[C---:B------:R-:W-:Y:S01]  /*8f70*/  HMMA.16816.F32.BF16 R108, R12.reuse, R6, R108 ;  /* 0x000000060c6c723c */ /* 0x040fe2000004186c */
[----:B------:R-:W5:Y:S01]  /*8f80*/  LDSM.16.MT88.4 R4, [R213+0xf000] ;  /* 0x00f00000d504783b */ /* 0x000f620000004200 */
[----:B----4-:R-:W-:Y:S01]  /*8f90*/  @!P6 FMUL R146, R146, R146 ;  /* 0x000000929292e220 */ /* 0x010fe20000400000 */
[----:B------:R-:W4:Y:S01]  /*8fa0*/  MUFU.EX2 R148, R148 ;  /* 0x0000009400947308 */ /* 0x000f220000000800 */
[C---:B------:R-:W-:Y:S01]  /*8fb0*/  F2FP.BF16.F32.PACK_AB R25, R34.reuse, R149 ;  /* 0x000000952219723e */ /* 0x040fe200000010ff */
[----:B------:R-:W-:Y:S01]  /*8fc0*/  FADD R149, R149, R168 ;  /* 0x000000a895957221 */ /* 0x000fe20000000000 */
[----:B-1----:R-:W-:Y:S03]  /*8fd0*/  HMMA.16816.F32.BF16 R112, R12, R16, R112 ;  /* 0x000000100c70723c */ /* 0x002fe60000041870 */
[----:B------:R-:W-:-:S02]  /*8fe0*/  FADD R149, R34, R149 ;  /* 0x0000009522957221 */ /* 0x000fc40000000000 */
[----:B------:R-:W1:Y:S01]  /*8ff0*/  MUFU.EX2 R151, R20 ;  /* 0x0000001400977308 */ /* 0x000e620000000800 */
[----:B---3--:R-:W-:Y:S01]  /*9000*/  @!P5 FMUL R147, R147, R147 ;  /* 0x000000939393d220 */ /* 0x008fe20000400000 */
[----:B------:R-:W-:Y:S01]  /*9010*/  HMMA.16816.F32.BF16 R116, R12, R18, R116 ;  /* 0x000000120c74723c */ /* 0x000fe20000041874 */
[----:B------:R-:W-:-:S03]  /*9020*/  FMUL R16, R142, UR5 ;  /* 0x000000058e107c20 */ /* 0x000fc60008400000 */
[----:B------:R-:W-:Y:S01]  /*9030*/  F2FP.BF16.F32.PACK_AB R26, R147, R146 ;  /* 0x00000092931a723e */ /* 0x000fe200000010ff */
[----:B------:R-:W-:Y:S01]  /*9040*/  FADD R16, -R137, R16 ;  /* 0x0000001089107221 */ /* 0x000fe20000000100 */
[----:B----4-:R-:W-:Y:S01]  /*9050*/  @!P3 FMUL R148, R148, R148 ;  /* 0x000000949494b220 */ /* 0x010fe20000400000 */
[----:B------:R-:W-:Y:S01]  /*9060*/  FMUL R12, R143, UR5 ;  /* 0x000000058f0c7c20 */ /* 0x000fe20008400000 */
[----:B------:R-:W-:Y:S02]  /*9070*/  FADD R143, -R134, R141 ;  /* 0x0000008d868f7221 */ /* 0x000fe40000000100 */
[----:B------:R-:W-:Y:S01]  /*9080*/  FSETP.GEU.AND P3, PT, R16, -126, PT ;  /* 0xc2fc00001000780b */ /* 0x000fe20003f6e000 */
[----:B------:R-:W-:Y:S01]  /*9090*/  FMUL R19, R140, UR5 ;  /* 0x000000058c137c20 */ /* 0x000fe20008400000 */
[----:B------:R-:W-:Y:S02]  /*90a0*/  FADD R17, -R137, R12 ;  /* 0x0000000c89117221 */ /* 0x000fe40000000100 */
[----:B------:R-:W3:Y:S01]  /*90b0*/  LDSM.16.MT88.4 R12, [R212+0xf000] ;  /* 0x00f00000d40c783b */ /* 0x000ee20000004200 */
[----:B-1----:R-:W-:Y:S01]  /*90c0*/  @!P2 FMUL R151, R151, R151 ;  /* 0x000000979797a220 */ /* 0x002fe20000400000 */
[----:B------:R-:W-:Y:S01]  /*90d0*/  FSETP.GEU.AND P2, PT, R143, -126, PT ;  /* 0xc2fc00008f00780b */ /* 0x000fe20003f4e000 */
[----:B------:R-:W-:Y:S01]  /*90e0*/  FADD R142, -R134, R19 ;  /* 0x00000013868e7221 */ /* 0x000fe20000000100 */
[----:B------:R-:W-:Y:S01]  /*90f0*/  FSETP.GEU.AND P5, PT, R17, -126, PT ;  /* 0xc2fc00001100780b */ /* 0x000fe20003fae000 */
[----:B------:R-:W1:Y:S01]  /*9100*/  LDSM.16.MT88.4 R20, [R215+0x13000] ;  /* 0x01300000d714783b */ /* 0x000e620000004200 */
[----:B------:R-:W-:Y:S01]  /*9110*/  F2FP.BF16.F32.PACK_AB R27, R151, R148 ;  /* 0x00000094971b723e */ /* 0x000fe200000010ff */
[----:B------:R-:W-:Y:S01]  /*9120*/  FADD R148, R148, R149 ;  /* 0x0000009594947221 */ /* 0x000fe20000000000 */
[----:B------:R-:W-:Y:S01]  /*9130*/  FSETP.GEU.AND P4, PT, R142, -126, PT ;  /* 0xc2fc00008e00780b */ /* 0x000fe20003f8e000 */
[----:B------:R-:W-:-:S02]  /*9140*/  @!P3 FMUL R16, R16, 0.5 ;  /* 0x3f0000001010b820 */ /* 0x000fc40000400000 */
[----:B------:R-:W-:Y:S02]  /*9150*/  FADD R148, R151, R148 ;  /* 0x0000009497947221 */ /* 0x000fe40000000000 */
[C---:B--2---:R-:W-:Y:S02]  /*9160*/  HMMA.16816.F32.BF16 R128, R24.reuse, R8, R128 ;  /* 0x000000081880723c */ /* 0x044fe40000041880 */
[----:B------:R-:W-:Y:S02]  /*9170*/  @!P2 FMUL R143, R143, 0.5 ;  /* 0x3f0000008f8fa820 */ /* 0x000fe40000400000 */
[----:B------:R-:W-:Y:S02]  /*9180*/  @!P5 FMUL R17, R17, 0.5 ;  /* 0x3f0000001111d820 */ /* 0x000fe40000400000 */
[----:B------:R-:W-:Y:S01]  /*9190*/  HMMA.16816.F32.BF16 R68, R24, R10, R68 ;  /* 0x0000000a1844723c */ /* 0x000fe20000041844 */
[----:B------:R-:W2:Y:S01]  /*91a0*/  LDSM.16.MT88.4 R8, [R211+0xf000] ;  /* 0x00f00000d308783b */ /* 0x000ea20000004200 */
[----:B------:R-:W4:Y:S01]  /*91b0*/  MUFU.EX2 R140, R17 ;  /* 0x00000011008c7308 */ /* 0x000f220000000800 */
[----:B------:R-:W-:-:S03]  /*91c0*/  @!P4 FMUL R142, R142, 0.5 ;  /* 0x3f0000008e8ec820 */ /* 0x000fc60000400000 */
[C---:B-----5:R-:W-:Y:S04]  /*91d0*/  HMMA.16816.F32.BF16 R72, R24.reuse, R4, R72 ;  /* 0x000000041848723c */ /* 0x060fe80000041848 */
[----:B------:R-:W5:Y:S02]  /*91e0*/  MUFU.EX2 R136, R142 ;  /* 0x0000008e00887308 */ /* 0x000f640000000800 */
[----:B------:R-:W-:Y:S01]  /*91f0*/  HMMA.16816.F32.BF16 R76, R24, R6, R76 ;  /* 0x00000006184c723c */ /* 0x000fe2000004184c */
[----:B------:R-:W-:Y:S01]  /*9200*/  FMUL R4, R139, UR5 ;  /* 0x000000058b047c20 */ /* 0x000fe20008400000 */
[----:B------:R-:W-:-:S03]  /*9210*/  ULDC.64 UR4, c[0x0][0x218] ;  /* 0x0000860000047ab9 */ /* 0x000fc60000000a00 */
[----:B------:R-:W-:Y:S01]  /*9220*/  FADD R141, -R137, R4 ;  /* 0x00000004898d7221 */ /* 0x000fe20000000100 */
[----:B------:R-:W1:Y:S01]  /*9230*/  MUFU.EX2 R139, R16 ;  /* 0x00000010008b7308 */ /* 0x000e620000000800 */
[----:B----4-:R-:W-:Y:S01]  /*9240*/  @!P5 FMUL R140, R140, R140 ;  /* 0x0000008c8c8cd220 */ /* 0x010fe20000400000 */
[----:B------:R-:W4:Y:S01]  /*9250*/  LDSM.16.MT88.4 R4, [R212+0x13000] ;  /* 0x01300000d404783b */ /* 0x000f220000004200 */
[----:B------:R-:W-:Y:S01]  /*9260*/  FSETP.GEU.AND P5, PT, R245, -126, PT ;  /* 0xc2fc0000f500780b */ /* 0x000fe20003fae000 */
[----:B---3--:R-:W-:Y:S01]  /*9270*/  HMMA.16816.F32.BF16 R80, R24, R12, R80 ;  /* 0x0000000c1850723c */ /* 0x008fe20000041850 */
[----:B------:R-:W-:-:S03]  /*9280*/  FSETP.GEU.AND P6, PT, R141, -126, PT ;  /* 0xc2fc00008d00780b */ /* 0x000fc60003fce000 */
[----:B------:R-:W3:Y:S01]  /*9290*/  MUFU.EX2 R137, R143 ;  /* 0x0000008f00897308 */ /* 0x000ee20000000800 */
[----:B-----5:R-:W-:Y:S01]  /*92a0*/  @!P4 FMUL R136, R136, R136 ;  /* 0x000000888888c220 */ /* 0x020fe20000400000 */
[C---:B------:R-:W-:Y:S01]  /*92b0*/  HMMA.16816.F32.BF16 R84, R24.reuse, R14, R84 ;  /* 0x0000000e1854723c */ /* 0x040fe20000041854 */
[----:B------:R-:W-:Y:S05]  /*92c0*/  LDSM.16.MT88.4 R12, [R215+0xf800] ;  /* 0x00f80000d70c783b */ /* 0x000fea0000004200 */
[----:B------:R-:W-:Y:S01]  /*92d0*/  @!P5 FMUL R245, R245, 0.5 ;  /* 0x3f000000f5f5d820 */ /* 0x000fe20000400000 */
[----:B-1----:R-:W-:Y:S01]  /*92e0*/  @!P3 FMUL R139, R139, R139 ;  /* 0x0000008b8b8bb220 */ /* 0x002fe20000400000 */
[----:B------:R-:W-:Y:S01]  /*92f0*/  FSETP.GEU.AND P3, PT, R135, -126, PT ;  /* 0xc2fc00008700780b */ /* 0x000fe20003f6e000 */
[----:B------:R-:W-:Y:S01]  /*9300*/  @!P6 FMUL R141, R141, 0.5 ;  /* 0x3f0000008d8de820 */ /* 0x000fe20000400000 */
[----:B------:R-:W1:Y:S01]  /*9310*/  LDSM.16.MT88.4 R16, [R213+0x13000] ;  /* 0x01300000d510783b */ /* 0x000e620000004200 */
[----:B------:R-:W-:Y:S01]  /*9320*/  HMMA.16816.F32.BF16 R124, R24, R20, R124 ;  /* 0x00000014187c723c */ /* 0x000fe2000004187c */
[----:B------:R-:W5:Y:S01]  /*9330*/  MUFU.EX2 R245, R245 ;  /* 0x000000f500f57308 */ /* 0x000f620000000800 */
[----:B---3--:R-:W-:Y:S01]  /*9340*/  @!P2 FMUL R137, R137, R137 ;  /* 0x000000898989a220 */ /* 0x008fe20000400000 */
[----:B------:R-:W-:-:S03]  /*9350*/  FSETP.GEU.AND P2, PT, R138, -126, PT ;  /* 0xc2fc00008a00780b */ /* 0x000fc60003f4e000 */
[C---:B--2---:R-:W-:Y:S03]  /*9360*/  HMMA.16816.F32.BF16 R88, R24.reuse, R8, R88 ;  /* 0x000000081858723c */ /* 0x044fe60000041858 */
[----:B------:R-:W2:Y:S01]  /*9370*/  MUFU.EX2 R134, R141 ;  /* 0x0000008d00867308 */ /* 0x000ea20000000800 */
[----:B------:R-:W-:Y:S02]  /*9380*/  @!P3 FMUL R135, R135, 0.5 ;  /* 0x3f0000008787b820 */ /* 0x000fe40000400000 */
[C---:B------:R-:W-:Y:S01]  /*9390*/  HMMA.16816.F32.BF16 R92, R24.reuse, R10, R92 ;  /* 0x0000000a185c723c */ /* 0x040fe2000004185c */
[----:B------:R-:W3:Y:S04]  /*93a0*/  LDSM.16.MT88.4 R8, [R213+0xf800] ;  /* 0x00f80000d508783b */ /* 0x000ee80000004200 */
[----:B------:R-:W1:Y:S01]  /*93b0*/  MUFU.EX2 R135, R135 ;  /* 0x0000008700877308 */ /* 0x000e620000000800 */
[----:B------:R-:W-:Y:S01]  /*93c0*/  @!P2 FMUL R138, R138, 0.5 ;  /* 0x3f0000008a8aa820 */ /* 0x000fe20000400000 */
[----:B-----5:R-:W-:Y:S01]  /*93d0*/  @!P5 FMUL R245, R245, R245 ;  /* 0x000000f5f5f5d220 */ /* 0x020fe20000400000 */
[C---:B------:R-:W-:Y:S01]  /*93e0*/  HMMA.16816.F32.BF16 R96, R24.reuse, R22, R96 ;  /* 0x000000161860723c */ /* 0x040fe20000041860 */
[----:B------:R-:W-:Y:S04]  /*93f0*/  LDSM.16.MT88.4 R20, [R212+0xf800] ;  /* 0x00f80000d414783b */ /* 0x000fe80000004200 */
[----:B------:R-:W5:Y:S01]  /*9400*/  MUFU.EX2 R138, R138 ;  /* 0x0000008a008a7308 */ /* 0x000f620000000800 */
[----:B--2---:R-:W-:Y:S01]  /*9410*/  @!P6 FMUL R134, R134, R134 ;  /* 0x000000868686e220 */ /* 0x004fe20000400000 */
[C---:B----4-:R-:W-:Y:S06]  /*9420*/  HMMA.16816.F32.BF16 R104, R24.reuse, R4, R104 ;  /* 0x000000041868723c */ /* 0x050fec0000041868 */
[----:B------:R-:W-:Y:S01]  /*9430*/  HMMA.16816.F32.BF16 R108, R24, R6, R108 ;  /* 0x00000006186c723c */ /* 0x000fe2000004186c */
[----:B-1----:R-:W-:Y:S01]  /*9440*/  @!P3 FMUL R135, R135, R135 ;  /* 0x000000878787b220 */ /* 0x002fe20000400000 */
[----:B------:R-:W-:-:S02]  /*9450*/  F2FP.BF16.F32.PACK_AB R4, R139, R140 ;  /* 0x0000008c8b04723e */ /* 0x000fc400000010ff */
[----:B------:R-:W-:Y:S01]  /*9460*/  F2FP.BF16.F32.PACK_AB R5, R136, R137 ;  /* 0x000000898805723e */ /* 0x000fe200000010ff */
[----:B------:R-:W-:Y:S01]  /*9470*/  FADD R137, R137, R148 ;  /* 0x0000009489897221 */ /* 0x000fe20000000000 */
[C---:B------:R-:W-:Y:S01]  /*9480*/  HMMA.16816.F32.BF16 R100, R24.reuse, R16, R100 ;  /* 0x000000101864723c */ /* 0x040fe20000041864 */
[----:B------:R-:W-:Y:S01]  /*9490*/  F2FP.BF16.F32.PACK_AB R6, R245, R134 ;  /* 0x00000086f506723e */ /* 0x000fe200000010ff */
[----:B-----5:R-:W-:Y:S01]  /*94a0*/  @!P2 FMUL R138, R138, R138 ;  /* 0x0000008a8a8aa220 */ /* 0x020fe20000400000 */
[----:B------:R-:W-:Y:S01]  /*94b0*/  FADD R136, R136, R137 ;  /* 0x0000008988887221 */ /* 0x000fe20000000000 */
[----:B------:R-:W-:Y:S02]  /*94c0*/  LEA R240, P2, R40, UR4, 0x1 ;  /* 0x0000000428f07c11 */ /* 0x000fe4000f8408ff */
[----:B------:R-:W-:Y:S01]  /*94d0*/  HMMA.16816.F32.BF16 R120, R24, R18, R120 ;  /* 0x000000121878723c */ /* 0x000fe20000041878 */
[----:B------:R-:W1:Y:S01]  /*94e0*/  LDSM.16.MT88.4 R16, [R211+0xf800] ;  /* 0x00f80000d310783b */ /* 0x000e620000004200 */
[----:B------:R-:W-:Y:S01]  /*94f0*/  F2FP.BF16.F32.PACK_AB R7, R138, R135 ;  /* 0x000000878a07723e */ /* 0x000fe200000010ff */
[----:B------:R-:W-:Y:S01]  /*9500*/  FADD R135, R135, R136 ;  /* 0x0000008887877221 */ /* 0x000fe20000000000 */
[----:B------:R-:W-:-:S02]  /*9510*/  LEA.HI.X R239, R40, UR5, R39, 0x1, P2 ;  /* 0x0000000528ef7c11 */ /* 0x000fc400090f0c27 */
[----:B------:R-:W-:Y:S01]  /*9520*/  HMMA.16816.F32.BF16 R112, R24, R28, R112 ;  /* 0x0000001c1870723c */ /* 0x000fe20000041870 */
[----:B------:R-:W-:-:S05]  /*9530*/  FADD R243, R138, R135 ;  /* 0x000000878af37221 */ /* 0x000fca0000000000 */
[C---:B---3--:R-:W-:Y:S06]  /*9540*/  HMMA.16816.F32.BF16 R72, R4.reuse, R8, R72 ;  /* 0x000000080448723c */ /* 0x048fec0000041848 */
[----:B------:R-:W-:Y:S01]  /*9550*/  HMMA.16816.F32.BF16 R128, R4, R12, R128 ;  /* 0x0000000c0480723c */ /* 0x000fe20000041880 */
[----:B------:R-:W-:-:S04]  /*9560*/  FADD R9, R61, R64 ;  /* 0x000000403d097221 */ /* 0x000fc80000000000 */
[----:B------:R-:W-:Y:S01]  /*9570*/  FADD R9, R60, R9 ;  /* 0x000000093c097221 */ /* 0x000fe20000000000 */
[----:B------:R-:W-:Y:S01]  /*9580*/  HMMA.16816.F32.BF16 R68, R4, R14, R68 ;  /* 0x0000000e0444723c */ /* 0x000fe20000041844 */
[----:B------:R-:W2:Y:S02]  /*9590*/  LDSM.16.MT88.4 R12, [R215+0x13800] ;  /* 0x01380000d70c783b */ /* 0x000ea40000004200 */
[----:B------:R-:W-:-:S03]  /*95a0*/  FADD R58, R58, R9 ;  /* 0x000000093a3a7221 */ /* 0x000fc60000000000 */
[----:B------:R-:W-:Y:S01]  /*95b0*/  HMMA.16816.F32.BF16 R76, R4, R10, R76 ;  /* 0x0000000a044c723c */ /* 0x000fe2000004184c */
[----:B------:R-:W-:Y:S01]  /*95c0*/  FADD R58, R55, R58 ;  /* 0x0000003a373a7221 */ /* 0x000fe20000000000 */
[----:B------:R-:W3:Y:S03]  /*95d0*/  LDSM.16.MT88.4 R8, [R213+0x13800] ;  /* 0x01380000d508783b */ /* 0x000ee60000004200 */
[----:B------:R-:W-:Y:S01]  /*95e0*/  FADD R53, R53, R58 ;  /* 0x0000003a35357221 */ /* 0x000fe20000000000 */
[----:B------:R-:W-:Y:S03]  /*95f0*/  HMMA.16816.F32.BF16 R116, R24, R30, R116 ;  /* 0x0000001e1874723c */ /* 0x000fe60000041874 */
[----:B------:R-:W-:-:S03]  /*9600*/  FADD R50, R50, R53 ;  /* 0x0000003532327221 */ /* 0x000fc60000000000 */
[----:B-1----:R-:W-:Y:S01]  /*9610*/  HMMA.16816.F32.BF16 R88, R4, R16, R88 ;  /* 0x000000100458723c */ /* 0x002fe20000041858 */
[----:B------:R-:W-:-:S04]  /*9620*/  FADD R51, R51, R50 ;  /* 0x0000003233337221 */ /* 0x000fc80000000000 */
[----:B------:R-:W-:Y:S01]  /*9630*/  FADD R46, R46, R51 ;  /* 0x000000332e2e7221 */ /* 0x000fe20000000000 */
[----:B------:R-:W-:Y:S01]  /*9640*/  HMMA.16816.F32.BF16 R92, R4, R18, R92 ;  /* 0x00000012045c723c */ /* 0x000fe2000004185c */
[----:B------:R-:W1:Y:S02]  /*9650*/  LDSM.16.MT88.4 R16, [R212+0x13800] ;  /* 0x01380000d410783b */ /* 0x000e640000004200 */
[----:B------:R-:W-:-:S03]  /*9660*/  FADD R47, R47, R46 ;  /* 0x0000002e2f2f7221 */ /* 0x000fc60000000000 */
[----:B------:R-:W-:Y:S01]  /*9670*/  HMMA.16816.F32.BF16 R80, R4, R20, R80 ;  /* 0x000000140450723c */ /* 0x000fe20000041850 */
[----:B------:R-:W-:-:S04]  /*9680*/  FADD R42, R42, R47 ;  /* 0x0000002f2a2a7221 */ /* 0x000fc80000000000 */
[----:B------:R-:W-:Y:S01]  /*9690*/  FADD R43, R43, R42 ;  /* 0x0000002a2b2b7221 */ /* 0x000fe20000000000 */
[----:B------:R-:W-:Y:S03]  /*96a0*/  HMMA.16816.F32.BF16 R84, R4, R22, R84 ;  /* 0x000000160454723c */ /* 0x000fe60000041854 */
[----:B------:R-:W-:-:S03]  /*96b0*/  FADD R43, R2, R43 ;  /* 0x0000002b022b7221 */ /* 0x000fc60000000000 */
[----:B--2---:R-:W-:Y:S01]  /*96c0*/  HMMA.16816.F32.BF16 R124, R4, R12, R124 ;  /* 0x0000000c047c723c */ /* 0x004fe2000004187c */
[----:B------:R-:W-:-:S04]  /*96d0*/  FADD R154, R154, R43 ;  /* 0x0000002b9a9a7221 */ /* 0x000fc80000000000 */
[----:B------:R-:W-:Y:S01]  /*96e0*/  FADD R155, R155, R154 ;  /* 0x0000009a9b9b7221 */ /* 0x000fe20000000000 */
[----:B------:R-:W-:Y:S01]  /*96f0*/  HMMA.16816.F32.BF16 R96, R4, R14, R96 ;  /* 0x0000000e0460723c */ /* 0x000fe20000041860 */
[----:B------:R-:W2:Y:S02]  /*9700*/  LDSM.16.MT88.4 R12, [R211+0x13800] ;  /* 0x01380000d30c783b */ /* 0x000ea40000004200 */
[----:B------:R-:W-:-:S03]  /*9710*/  FADD R158, R158, R155 ;  /* 0x0000009b9e9e7221 */ /* 0x000fc60000000000 */
[----:B---3--:R-:W-:Y:S01]  /*9720*/  HMMA.16816.F32.BF16 R100, R4, R8, R100 ;  /* 0x000000080464723c */ /* 0x008fe20000041864 */
[----:B------:R-:W-:-:S04]  /*9730*/  FADD R159, R159, R158 ;  /* 0x0000009e9f9f7221 */ /* 0x000fc80000000000 */
[----:B------:R-:W-:Y:S01]  /*9740*/  FADD R166, R166, R159 ;  /* 0x0000009fa6a67221 */ /* 0x000fe20000000000 */
[----:B------:R-:W-:Y:S03]  /*9750*/  HMMA.16816.F32.BF16 R120, R4, R10, R120 ;  /* 0x0000000a0478723c */ /* 0x000fe60000041878 */
[----:B------:R-:W-:-:S03]  /*9760*/  FADD R165, R165, R166 ;  /* 0x000000a6a5a57221 */ /* 0x000fc60000000000 */
[----:B-1----:R-:W-:Y:S01]  /*9770*/  HMMA.16816.F32.BF16 R104, R4, R16, R104 ;  /* 0x000000100468723c */ /* 0x002fe20000041868 */
[----:B------:R-:W-:-:S04]  /*9780*/  FADD R164, R164, R165 ;  /* 0x000000a5a4a47221 */ /* 0x000fc80000000000 */
[----:B------:R-:W-:Y:S01]  /*9790*/  FADD R167, R167, R164 ;  /* 0x000000a4a7a77221 */ /* 0x000fe20000000000 */
[----:B------:R-:W-:Y:S03]  /*97a0*/  HMMA.16816.F32.BF16 R108, R4, R18, R108 ;  /* 0x00000012046c723c */ /* 0x000fe6000004186c */
[----:B------:R-:W-:-:S04]  /*97b0*/  FADD R32, R32, R167 ;  /* 0x000000a720207221 */ /* 0x000fc80000000000 */
[----:B------:R-:W-:-:S04]  /*97c0*/  FADD R35, R35, R32 ;  /* 0x0000002023237221 */ /* 0x000fc80000000000 */
[----:B------:R-:W-:-:S04]  /*97d0*/  FADD R146, R146, R35 ;  /* 0x0000002392927221 */ /* 0x000fc80000000000 */
[----:B------:R-:W-:Y:S01]  /*97e0*/  FADD R147, R147, R146 ;  /* 0x0000009293937221 */ /* 0x000fe20000000000 */
[----:B--2---:R-:W-:Y:S03]  /*97f0*/  HMMA.16816.F32.BF16 R112, R4, R12, R112 ;  /* 0x0000000c0470723c */ /* 0x004fe60000041870 */
[----:B------:R-:W-:-:S04]  /*9800*/  FADD R140, R140, R147 ;  /* 0x000000938c8c7221 */ /* 0x000fc80000000000 */
[----:B------:R-:W-:Y:S01]  /*9810*/  FADD R139, R139, R140 ;  /* 0x0000008c8b8b7221 */ /* 0x000fe20000000000 */
[----:B------:R-:W-:Y:S03]  /*9820*/  HMMA.16816.F32.BF16 R116, R4, R14, R116 ;  /* 0x0000000e0474723c */ /* 0x000fe60000041874 */
[----:B------:R-:W-:-:S04]  /*9830*/  FADD R134, R134, R139 ;  /* 0x0000008b86867221 */ /* 0x000fc80000000000 */
[----:B------:R-:W-:Y:S01]  /*9840*/  FADD R245, R245, R134 ;  /* 0x00000086f5f57221 */ /* 0x000fe20000000000 */
[----:B------:R-:W-:Y:S01]  /*9850*/  NOP ;  /* 0x0000000000007918 */ /* 0x000fe20000000000 */
[----:B------:R-:W-:-:S15]  /*9860*/  @!P1 BRA `(.L_x_977) ;  /* 0x00000058009c9947 */ /* 0x000fde0003800000 */
[----:B------:R-:W-:Y:S01]  /*9870*/  IMAD.U32 R238, R36, -0x80, RZ ;  /* 0xffffff8024ee7824 */ /* 0x000fe200078e00ff */
[----:B------:R-:W-:Y:S01]  /*9880*/  MOV R247, R144 ;  /* 0x0000009000f77202 */ /* 0x000fe20000000f00 */
[----:B------:R-:W-:Y:S01]  /*9890*/  VIADD R241, R38, 0xfffffffe ;  /* 0xfffffffe26f17836 */ /* 0x000fe20000000000 */
[----:B------:R-:W-:Y:S01]  /*98a0*/  MOV R0, R145 ;  /* 0x0000009100007202 */ /* 0x000fe20000000f00 */
[----:B------:R-:W-:Y:S01]  /*98b0*/  ULDC UR12, c[0x0][0x2d0] ;  /* 0x0000b400000c7ab9 */ /* 0x000fe20000000800 */
[----:B------:R-:W-:Y:S01]  /*98c0*/  SHF.R.S32.HI R233, RZ, 0x1f, R238 ;  /* 0x0000001fffe97819 */ /* 0x000fe200000114ee */
[----:B------:R-:W-:Y:S01]  /*98d0*/  ULDC UR10, c[0x0][0x2ec] ;  /* 0x0000bb00000a7ab9 */ /* 0x000fe20000000800 */
[----:B------:R-:W-:Y:S01]  /*98e0*/  ULDC UR11, c[0x0][0x248] ;  /* 0x00009200000b7ab9 */ /* 0x000fe20000000800 */
[----:B------:R-:W-:Y:S01]  /*98f0*/  ULDC.64 UR6, c[0x0][0x248] ;  /* 0x0000920000067ab9 */ /* 0x000fe20000000a00 */
[----:B------:R-:W-:Y:S01]  /*9900*/  ULDC.64 UR8, c[0x0][0x250] ;  /* 0x0000940000087ab9 */ /* 0x000fe20000000a00 */
[----:B------:R-:W-:-:S05]  /*9910*/  ULDC.64 UR4, c[0x0][0x250] ;  /* 0x0000940000047ab9 */ /* 0x000fca0000000a00 */
.L_x_981:
[----:B------:R-:W-:Y:S04]  /*9920*/  DEPBAR.LE SB0, 0x0 ;  /* 0x000080000000791a */ /* 0x000fe80000000000 */
[----:B------:R-:W-:Y:S01]  /*9930*/  BAR.SYNC.DEFER_BLOCKING 0x0 ;  /* 0x0000000000007b1d */ /* 0x000fe20000010000 */
[----:B------:R-:W-:Y:S01]  /*9940*/  ISETP.GE.AND P4, PT, R234, UR12, PT ;  /* 0x0000000cea007c0c */ /* 0x000fe2000bf86270 */
[----:B------:R-:W-:Y:S01]  /*9950*/  IMAD.MOV.U32 R8, RZ, RZ, R238 ;  /* 0x000000ffff087224 */ /* 0x000fe200078e00ee */
[----:B------:R-:W-:Y:S01]  /*9960*/  ISETP.GE.AND P3, PT, R223, UR12, PT ;  /* 0x0000000cdf007c0c */ /* 0x000fe2000bf66270 */
[----:B------:R-:W-:Y:S02]  /*9970*/  IMAD.MOV.U32 R51, RZ, RZ, R233 ;  /* 0x000000ffff337224 */ /* 0x000fe400078e00e9 */
[----:B------:R-:W-:Y:S01]  /*9980*/  UMOV UR14, UR4 ;  /* 0x00000004000e7c82 */ /* 0x000fe20008000000 */
[----:B------:R-:W-:Y:S01]  /*9990*/  UMOV UR13, UR5 ;  /* 0x00000005000d7c82 */ /* 0x000fe20008000000 */
[----:B------:R-:W-:Y:S08]  /*99a0*/  @!P0 BRA `(.L_x_978) ;  /* 0x0000000000f88947 */ /* 0x000ff00003800000 */
[----:B------:R-:W1:Y:S01]  /*99b0*/  LDC R2, c[0x0][0x380] ;  /* 0x0000e000ff027b82 */ /* 0x000e620000000800 */
[----:B------:R-:W-:Y:S01]  /*99c0*/  UMOV UR14, UR8 ;  /* 0x00000008000e7c82 */ /* 0x000fe20008000000 */
[----:B------:R-:W-:Y:S01]  /*99d0*/  UMOV UR13, UR9 ;  /* 0x00000009000d7c82 */ /* 0x000fe20008000000 */
        /* <DEDUP_REMOVED lines=10> */
[----:B------:R-:W-:Y:S01]  /*9a80*/  LOP3.LUT R13, R13, R2, RZ, 0x3c, !PT ;  /* 0x000000020d0d7212 */ /* 0x000fe200078e3cff */
[--C-:B-1----:R-:W-:Y:S02]  /*9a90*/  IMAD.MOV R7, RZ, RZ, -R11.reuse ;  /* 0x000000ffff077224 */ /* 0x102fe400078e0a0b */
        /* <DEDUP_REMOVED lines=15> */
[----:B------:R-:W-:Y:S01]  /*9b90*/  ISETP.GE.AND P1, PT, R5, RZ, PT ;  /* 0x000000ff0500720c */ /* 0x000fe20003f26270 */
[----:B------:R-:W-:Y:S01]  /*9ba0*/  @!P2 VIADD R11, R11, 0x1 ;  /* 0x000000010b0ba836 */ /* 0x000fe20000000000 */
[-C--:B------:R-:W-:Y:S02]  /*9bb0*/  ISETP.GE.U32.AND P5, PT, R6, R4.reuse, PT ;  /* 0x000000040600720c */ /* 0x080fe40003fa6070 */
[----:B------:R-:W-:Y:S02]  /*9bc0*/  ISETP.GE.U32.AND P6, PT, R8, R4, PT ;  /* 0x000000040800720c */ /* 0x000fe40003fc6070 */
[----:B------:R-:W-:Y:S09]  /*9bd0*/  ISETP.GE.AND P2, PT, R13, RZ, PT ;  /* 0x000000ff0d00720c */ /* 0x000ff20003f46270 */
[----:B------:R-:W-:Y:S02]  /*9be0*/  @P5 IADD3 R10, R10, 0x1, RZ ;  /* 0x000000010a0a5810 */ /* 0x000fe40007ffe0ff */
[----:B------:R-:W-:Y:S01]  /*9bf0*/  @P6 VIADD R11, R11, 0x1 ;  /* 0x000000010b0b6836 */ /* 0x000fe20000000000 */
[----:B------:R-:W-:Y:S02]  /*9c00*/  ISETP.NE.AND P5, PT, R2, RZ, PT ;  /* 0x000000ff0200720c */ /* 0x000fe40003fa5270 */
        /* <DEDUP_REMOVED lines=10> */
[----:B------:R-:W1:Y:S01]  /*9cb0*/  LDC.64 R4, c[0x0][0x238] ;  /* 0x00008e00ff047b82 */ /* 0x000e620000000a00 */
[----:B------:R-:W-:Y:S02]  /*9cc0*/  IMAD R8, R9, R2, -0x80 ;  /* 0xffffff8009087424 */ /* 0x000fe400078e0202 */
[----:B------:R-:W2:Y:S02]  /*9cd0*/  LDG.E R7, desc[UR16][R12.64] ;  /* 0x000000100c077981 */ /* 0x000ea4000c1e1900 */
[C---:B------:R-:W-:Y:S01]  /*9ce0*/  IMAD R2, R8.reuse, UR9, RZ ;  /* 0x0000000908027c24 */ /* 0x040fe2000f8e02ff */
[----:B------:R-:W-:Y:S05]  /*9cf0*/  SHF.R.S32.HI R9, RZ, 0x1f, R8 ;  /* 0x0000001fff097819 */ /* 0x000fea0000011408 */
[----:B------:R-:W-:Y:S02]  /*9d00*/  IMAD R2, R9, UR8, R2 ;  /* 0x0000000809027c24 */ /* 0x000fe4000f8e0202 */
[----:B------:R-:W-:Y:S04]  /*9d10*/  IMAD.WIDE.U32 R8, R8, UR8, RZ ;  /* 0x0000000808087c25 */ /* 0x000fe8000f8e00ff */
[----:B------:R-:W-:Y:S01]  /*9d20*/  IMAD.IADD R9, R9, 0x1, R2 ;  /* 0x0000000109097824 */ /* 0x000fe200078e0202 */
[----:B--2---:R-:W-:Y:S04]  /*9d30*/  IADD3 R6, -R7, R6, RZ ;  /* 0x0000000607067210 */ /* 0x004fe80007ffe1ff */
[----:B------:R-:W-:Y:S01]  /*9d40*/  SHF.R.S32.HI R7, RZ, 0x1f, R6 ;  /* 0x0000001fff077819 */ /* 0x000fe20000011406 */
[CC--:B-1----:R-:W-:Y:S04]  /*9d50*/  IMAD.WIDE.U32 R8, R6.reuse, R4.reuse, R8 ;  /* 0x0000000406087225 */ /* 0x0c2fe800078e0008 */
[----:B------:R-:W-:Y:S04]  /*9d60*/  IMAD R7, R7, R4, RZ ;  /* 0x0000000407077224 */ /* 0x000fe800078e02ff */
[----:B------:R-:W-:Y:S05]  /*9d70*/  IMAD R7, R6, R5, R7 ;  /* 0x0000000506077224 */ /* 0x000fea00078e0207 */
[----:B------:R-:W-:Y:S07]  /*9d80*/  IADD3 R51, R9, R7, RZ ;  /* 0x0000000709337210 */ /* 0x000fee0007ffe0ff */
.L_x_978:
[C---:B------:R-:W-:Y:S01]  /*9d90*/  LEA R248, P2, R8.reuse, R184, 0x1 ;  /* 0x000000b808f87211 */ /* 0x040fe200078408ff */
[----:B------:R-:W-:Y:S01]  /*9da0*/  @P4 STS.128 [R230+0xc000], RZ ;  /* 0x00c000ffe6004388 */ /* 0x000fe20000000c00 */
[----:B------:R-:W-:Y:S02]  /*9db0*/  IADD3 R49, P1, R227, R8, RZ ;  /* 0x00000008e3317210 */ /* 0x000fe40007f3e0ff */
[--C-:B------:R-:W-:Y:S02]  /*9dc0*/  LEA.HI.X R249, R8, R185, R51.reuse, 0x1, P2 ;  /* 0x000000b908f97211 */ /* 0x100fe400010f0c33 */
[CC--:B------:R-:W-:Y:S01]  /*9dd0*/  @!P4 LEA R62, P5, R49.reuse, R184.reuse, 0x1 ;  /* 0x000000b8313ec211 */ /* 0x0c0fe200078a08ff */
[C---:B------:R-:W-:Y:S01]  /*9de0*/  IMAD.X R48, R226.reuse, 0x1, R51, P1 ;  /* 0x00000001e2307824 */ /* 0x040fe200008e0633 */
[-C--:B------:R-:W-:Y:S01]  /*9df0*/  @!P3 LEA R56, P1, R49, R184.reuse, 0x1 ;  /* 0x000000b83138b211 */ /* 0x080fe200078208ff */
[----:B------:R-:W-:Y:S01]  /*9e00*/  @!PT LDS RZ, [RZ] ;  /* 0x00000000fffff984 */ /* 0x000fe20000000800 */
[----:B------:R-:W-:Y:S01]  /*9e10*/  @!PT LDS RZ, [RZ] ;  /* 0x00000000fffff984 */ /* 0x000fe20000000800 */
[----:B------:R-:W-:Y:S01]  /*9e20*/  @!PT LDS RZ, [RZ] ;  /* 0x00000000fffff984 */ /* 0x000fe20000000800 */
[----:B------:R-:W-:Y:S01]  /*9e30*/  @!P4 LDGSTS.E.BYPASS.LTC128B.128 [R230+0xc000], desc[UR16][R248.64] ;  /* 0x0c000000f8e6cfae */ /* 0x000fe2000b901d50 */
[----:B------:R-:W-:Y:S02]  /*9e40*/  IADD3 R51, P2, R227, R49, RZ ;  /* 0x00000031e3337210 */ /* 0x000fe40007f5e0ff */
[CCC-:B------:R-:W-:Y:S01]  /*9e50*/  @!P4 LEA.HI.X R63, R49.reuse, R185.reuse, R48.reuse, 0x1, P5 ;  /* 0x000000b9313fc211 */ /* 0x1c0fe200028f0c30 */
[----:B------:R-:W-:Y:S01]  /*9e60*/  @P3 STS.128 [R230+0x10000], RZ ;  /* 0x010000ffe6003388 */ /* 0x000fe20000000c00 */
[-CC-:B------:R-:W-:Y:S01]  /*9e70*/  @!P3 LEA.HI.X R57, R49, R185.reuse, R48.reuse, 0x1, P1 ;  /* 0x000000b93139b211 */ /* 0x180fe200008f0c30 */
[C---:B------:R-:W-:Y:S01]  /*9e80*/  IMAD.X R48, R226.reuse, 0x1, R48, P2 ;  /* 0x00000001e2307824 */ /* 0x040fe200010e0630 */
[CC--:B------:R-:W-:Y:S01]  /*9e90*/  @!P4 LEA R60, P5, R51.reuse, R184.reuse, 0x1 ;  /* 0x000000b8333cc211 */ /* 0x0c0fe200078a08ff */
[----:B------:R-:W-:Y:S01]  /*9ea0*/  @!PT LDS RZ, [RZ] ;  /* 0x00000000fffff984 */ /* 0x000fe20000000800 */
[----:B------:R-:W-:Y:S01]  /*9eb0*/  @!PT LDS RZ, [RZ] ;  /* 0x00000000fffff984 */ /* 0x000fe20000000800 */
[----:B------:R-:W-:Y:S01]  /*9ec0*/  @!PT LDS RZ, [RZ] ;  /* 0x00000000fffff984 */ /* 0x000fe20000000800 */
[----:B------:R-:W-:Y:S01]  /*9ed0*/  @!P3 LDGSTS.E.BYPASS.LTC128B.128 [R230+0x10000], desc[UR16][R248.64+0x80] ;  /* 0x10000080f8e6bfae */ /* 0x000fe2000b901d50 */
[CC--:B------:R-:W-:Y:S02]  /*9ee0*/  @!P3 LEA R54, P1, R51.reuse, R184.reuse, 0x1 ;  /* 0x000000b83336b211 */ /* 0x0c0fe400078208ff */
[--C-:B------:R-:W-:Y:S01]  /*9ef0*/  @!P4 LEA.HI.X R61, R51, R185, R48.reuse, 0x1, P5 ;  /* 0x000000b9333dc211 */ /* 0x100fe200028f0c30 */
[----:B------:R-:W-:Y:S01]  /*9f00*/  @P4 STS.128 [R230+0xc800], RZ ;  /* 0x00c800ffe6004388 */ /* 0x000fe20000000c00 */
[----:B------:R-:W-:Y:S02]  /*9f10*/  IADD3 R49, P2, R227, R51, RZ ;  /* 0x00000033e3317210 */ /* 0x000fe40007f5e0ff */
[--C-:B------:R-:W-:Y:S01]  /*9f20*/  @!P3 LEA.HI.X R55, R51, R185, R48.reuse, 0x1, P1 ;  /* 0x000000b93337b211 */ /* 0x100fe200008f0c30 */
[----:B------:R-:W-:Y:S01]  /*9f30*/  @!PT LDS RZ, [RZ] ;  /* 0x00000000fffff984 */ /* 0x000fe20000000800 */
[----:B------:R-:W-:Y:S01]  /*9f40*/  @!PT LDS RZ, [RZ] ;  /* 0x00000000fffff984 */ /* 0x000fe20000000800 */
[----:B------:R-:W-:Y:S01]  /*9f50*/  @!PT LDS RZ, [RZ] ;  /* 0x00000000fffff984 */ /* 0x000fe20000000800 */
[----:B------:R-:W-:Y:S01]  /*9f60*/  @!P4 LDGSTS.E.BYPASS.LTC128B.128 [R230+0xc800], desc[UR16][R62.64] ;  /* 0x0c8000003ee6cfae */ /* 0x000fe2000b901d50 */
[CC--:B------:R-:W-:Y:S01]  /*9f70*/  @!P4 LEA R58, P5, R49.reuse, R184.reuse, 0x1 ;  /* 0x000000b8313ac211 */ /* 0x0c0fe200078a08ff */
[C---:B------:R-:W-:Y:S01]  /*9f80*/  IMAD.X R48, R226.reuse, 0x1, R48, P2 ;  /* 0x00000001e2307824 */ /* 0x040fe200010e0630 */
[-C--:B------:R-:W-:Y:S01]  /*9f90*/  @!P3 LEA R52, P1, R49, R184.reuse, 0x1 ;  /* 0x000000b83134b211 */ /* 0x080fe200078208ff */
[----:B------:R-:W-:Y:S01]  /*9fa0*/  @P3 STS.128 [R230+0x10800], RZ ;  /* 0x010800ffe6003388 */ /* 0x000fe20000000c00 */
[----:B------:R-:W-:Y:S02]  /*9fb0*/  IADD3 R51, P2, R227, R49, RZ ;  /* 0x00000031e3337210 */ /* 0x000fe40007f5e0ff */
[CCC-:B------:R-:W-:Y:S01]  /*9fc0*/  @!P4 LEA.HI.X R59, R49.reuse, R185.reuse, R48.reuse, 0x1, P5 ;  /* 0x000000b9313bc211 */ /* 0x1c0fe200028f0c30 */
[----:B------:R-:W-:Y:S01]  /*9fd0*/  @!PT LDS RZ, [RZ] ;  /* 0x00000000fffff984 */ /* 0x000fe20000000800 */
[----:B------:R-:W-:Y:S01]  /*9fe0*/  @!PT LDS RZ, [RZ] ;  /* 0x00000000fffff984 */ /* 0x000fe20000000800 */
[----:B------:R-:W-:Y:S01]  /*9ff0*/  @!PT LDS RZ, [RZ] ;  /* 0x00000000fffff984 */ /* 0x000fe20000000800 */
[----:B------:R-:W-:Y:S01]  /*a000*/  @!P3 LDGSTS.E.BYPASS.LTC128B.128 [R230+0x10800], desc[UR16][R56.64+0x80] ;  /* 0x1080008038e6bfae */ /* 0x000fe2000b901d50 */
[-CC-:B------:R-:W-:Y:S01]  /*a010*/  @!P3 LEA.HI.X R53, R49, R185.reuse, R48.reuse, 0x1, P1 ;  /* 0x000000b93135b211 */ /* 0x180fe200008f0c30 */
[C---:B------:R-:W-:Y:S01]  /*a020*/  IMAD.X R48, R226.reuse, 0x1, R48, P2 ;  /* 0x00000001e2307824 */ /* 0x040fe200010e0630 */
[CC--:B------:R-:W-:Y:S01]  /*a030*/  @!P4 LEA R66, P5, R51.reuse, R184.reuse, 0x1 ;  /* 0x000000b83342c211 */ /* 0x0c0fe200078a08ff */
[----:B------:R-:W-:Y:S01]  /*a040*/  @P4 STS.128 [R230+0xd000], RZ ;  /* 0x00d000ffe6004388 */ /* 0x000fe20000000c00 */
[CC--:B------:R-:W-:Y:S02]  /*a050*/  @!P3 LEA R64, P1, R51.reuse, R184.reuse, 0x1 ;  /* 0x000000b83340b211 */ /* 0x0c0fe400078208ff */
[--C-:B------:R-:W-:Y:S01]  /*a060*/  @!P4 LEA.HI.X R67, R51, R185, R48.reuse, 0x1, P5 ;  /* 0x000000b93343c211 */ /* 0x100fe200028f0c30 */
[----:B------:R-:W-:Y:S01]  /*a070*/  @!PT LDS RZ, [RZ] ;  /* 0x00000000fffff984 */ /* 0x000fe20000000800 */
[----:B------:R-:W-:Y:S01]  /*a080*/  @!PT LDS RZ, [RZ] ;  /* 0x00000000fffff984 */ /* 0x000fe20000000800 */
[----:B------:R-:W-:Y:S01]  /*a090*/  @!PT LDS RZ, [RZ] ;  /* 0x00000000fffff984 */ /* 0x000fe20000000800 */
[----:B------:R-:W-:Y:S01]  /*a0a0*/  @!P4 LDGSTS.E.BYPASS.LTC128B.128 [R230+0xd000], desc[UR16][R60.64] ;  /* 0x0d0000003ce6cfae */ /* 0x000fe2000b901d50 */
[----:B------:R-:W-:Y:S02]  /*a0b0*/  IADD3 R49, P2, R227, R51, RZ ;  /* 0x00000033e3317210 */ /* 0x000fe40007f5e0ff */
[--C-:B------:R-:W-:Y:S01]  /*a0c0*/  @!P3 LEA.HI.X R65, R51, R185, R48.reuse, 0x1, P1 ;  /* 0x000000b93341b211 */ /* 0x100fe200008f0c30 */
[----:B------:R-:W-:Y:S01]  /*a0d0*/  @P3 STS.128 [R230+0x11000], RZ ;  /* 0x011000ffe6003388 */ /* 0x000fe20000000c00 */
        /* <DEDUP_REMOVED lines=21> */
[-CC-:B------:R-:W-:Y:S01]  /*a230*/  @!P3 LEA.HI.X R51, R51, R185.reuse, R48.reuse, 0x1, P2 ;  /* 0x000000b93333b211 */ /* 0x180fe200010f0c30 */
[----:B------:R-:W-:Y:S01]  /*a240*/  @!PT LDS RZ, [RZ] ;  /* 0x00000000fffff984 */ /* 0x000fe20000000800 */
[----:B------:R-:W-:Y:S01]  /*a250*/  @!PT LDS RZ, [RZ] ;  /* 0x00000000fffff984 */ /* 0x000fe20000000800 */
[----:B------:R-:W-:Y:S01]  /*a260*/  @!PT LDS RZ, [RZ] ;  /* 0x00000000fffff984 */ /* 0x000fe20000000800 */
[----:B------:R-:W-:Y:S01]  /*a270*/  @!P3 LDGSTS.E.BYPASS.LTC128B.128 [R230+0x11800], desc[UR16][R52.64+0x80] ;  /* 0x1180008034e6bfae */ /* 0x000fe2000b901d50 */
[CC--:B------:R-:W-:Y:S01]  /*a280*/  @!P4 LEA R190, P5, R49.reuse, R184.reuse, 0x1 ;  /* 0x000000b831bec211 */ /* 0x0c0fe200078a08ff */
[----:B------:R-:W-:Y:S01]  /*a290*/  IMAD.X R2, R226, 0x1, R48, P1 ;  /* 0x00000001e2027824 */ /* 0x000fe200008e0630 */
[C---:B------:R-:W-:Y:S01]  /*a2a0*/  @!P3 LEA R184, P1, R49.reuse, R184, 0x1 ;  /* 0x000000b831b8b211 */ /* 0x040fe200078208ff */
[----:B------:R-:W-:Y:S03]  /*a2b0*/  @P4 STS.128 [R230+0xe000], RZ ;  /* 0x00e000ffe6004388 */ /* 0x000fe60000000c00 */
[CCC-:B------:R-:W-:Y:S01]  /*a2c0*/  @!P4 LEA.HI.X R191, R49.reuse, R185.reuse, R2.reuse, 0x1, P5 ;  /* 0x000000b931bfc211 */ /* 0x1c0fe200028f0c02 */
[----:B------:R-:W-:Y:S01]  /*a2d0*/  @!PT LDS RZ, [RZ] ;  /* 0x00000000fffff984 */ /* 0x000fe20000000800 */
[----:B------:R-:W-:Y:S01]  /*a2e0*/  @!PT LDS RZ, [RZ] ;  /* 0x00000000fffff984 */ /* 0x000fe20000000800 */
[----:B------:R-:W-:Y:S01]  /*a2f0*/  @!PT LDS RZ, [RZ] ;  /* 0x00000000fffff984 */ /* 0x000fe20000000800 */
[----:B------:R-:W-:Y:S01]  /*a300*/  @!P4 LDGSTS.E.BYPASS.LTC128B.128 [R230+0xe000], desc[UR16][R66.64] ;  /* 0x0e00000042e6cfae */ /* 0x000fe2000b901d50 */
[----:B------:R-:W-:Y:S02]  /*a310*/  @!P3 LEA.HI.X R185, R49, R185, R2, 0x1, P1 ;  /* 0x000000b931b9b211 */ /* 0x000fe400008f0c02 */
[----:B------:R-:W-:Y:S01]  /*a320*/  ISETP.GE.AND P1, PT, R241, 0x1, PT ;  /* 0x00000001f100780c */ /* 0x000fe20003f26270 */
[----:B------:R-:W-:Y:S04]  /*a330*/  @P3 STS.128 [R230+0x12000], RZ ;  /* 0x012000ffe6003388 */ /* 0x000fe80000000c00 */
[----:B------:R-:W-:Y:S01]  /*a340*/  @!PT LDS RZ, [RZ] ;  /* 0x00000000fffff984 */ /* 0x000fe20000000800 */
[----:B------:R-:W-:Y:S01]  /*a350*/  @!PT LDS RZ, [RZ] ;  /* 0x00000000fffff984 */ /* 0x000fe20000000800 */
[----:B------:R-:W-:Y:S01]  /*a360*/  @!PT LDS RZ, [RZ] ;  /* 0x00000000fffff984 */ /* 0x000fe20000000800 */
[----:B------:R-:W-:Y:S04]  /*a370*/  @!P3 LDGSTS.E.BYPASS.LTC128B.128 [R230+0x12000], desc[UR16][R64.64+0x80] ;  /* 0x1200008040e6bfae */ /* 0x000fe8000b901d50 */
        /* <DEDUP_REMOVED lines=29> */
[----:B------:R1:W-:Y:S04]  /*a550*/  @!P3 LDGSTS.E.BYPASS.LTC128B.128 [R230+0x13800], desc[UR16][R184.64+0x80] ;  /* 0x13800080b8e6bfae */ /* 0x0003e8000b901d50 */
[----:B------:R-:W-:Y:S04]  /*a560*/  LDSM.16.M88.4 R132, [R221] ;  /* 0x00000000dd84783b */ /* 0x000fe80000000200 */
[----:B------:R-:W2:Y:S04]  /*a570*/  LDSM.16.M88.4 R136, [R220+0x4000] ;  /* 0x00400000dc88783b */ /* 0x000ea80000000200 */
[----:B------:R-:W3:Y:S04]  /*a580*/  LDSM.16.M88.4 R140, [R220+0x4800] ;  /* 0x00480000dc8c783b */ /* 0x000ee80000000200 */
[----:B------:R-:W4:Y:S04]  /*a590*/  LDSM.16.M88.4 R144, [R220+0x5000] ;  /* 0x00500000dc90783b */ /* 0x000f280000000200 */
[----:B------:R-:W5:Y:S04]  /*a5a0*/  LDSM.16.M88.4 R148, [R220+0x5800] ;  /* 0x00580000dc94783b */ /* 0x000f680000000200 */
[----:B------:R-:W0:Y:S04]  /*a5b0*/  LDGDEPBAR ;  /* 0x00000000000079af */ /* 0x000e280000000000 */
[----:B------:R-:W4:Y:S04]  /*a5c0*/  LDSM.16.M88.4 R152, [R220+0x6000] ;  /* 0x00600000dc98783b */ /* 0x000f280000000200 */
[----:B------:R-:W4:Y:S04]  /*a5d0*/  LDSM.16.M88.4 R156, [R220+0x6800] ;  /* 0x00680000dc9c783b */ /* 0x000f280000000200 */
[----:B------:R-:W5:Y:S04]  /*a5e0*/  LDSM.16.M88.4 R160, [R220+0x7000] ;  /* 0x00700000dca0783b */ /* 0x000f680000000200 */
[----:B------:R-:W5:Y:S04]  /*a5f0*/  LDSM.16.M88.4 R164, [R220+0x7800] ;  /* 0x00780000dca4783b */ /* 0x000f680000000200 */
[----:B------:R-:W-:Y:S01]  /*a600*/  LDSM.16.M88.4 R168, [R219] ;  /* 0x00000000dba8783b */ /* 0x000fe20000000200 */
[C---:B--2---:R-:W-:Y:S03]  /*a610*/  HMMA.16816.F32.BF16 R4, R132.reuse, R136, RZ ;  /* 0x000000888404723c */ /* 0x044fe600000418ff */
[----:B------:R-:W2:Y:S04]  /*a620*/  LDSM.16.M88.4 R172, [R218] ;  /* 0x00000000daac783b */ /* 0x000ea80000000200 */
[----:B------:R-:W-:Y:S01]  /*a630*/  LDSM.16.M88.4 R176, [R209] ;  /* 0x00000000d1b0783b */ /* 0x000fe20000000200 */
[C---:B------:R-:W-:Y:S03]  /*a640*/  HMMA.16816.F32.BF16 R8, R132.reuse, R138, RZ ;  /* 0x0000008a8408723c */ /* 0x040fe600000418ff */
[----:B------:R-:W2:Y:S03]  /*a650*/  LDSM.16.M88.4 R136, [R210] ;  /* 0x00000000d288783b */ /* 0x000ea60000000200 */
[C---:B---3--:R-:W-:Y:S01]  /*a660*/  HMMA.16816.F32.BF16 R12, R132.reuse, R140, RZ ;  /* 0x0000008c840c723c */ /* 0x048fe200000418ff */
[----:B------:R-:W3:Y:S04]  /*a670*/  LDSM.16.M88.4 R180, [R208] ;  /* 0x00000000d0b4783b */ /* 0x000ee80000000200 */
[----:B-1----:R-:W-:Y:S01]  /*a680*/  LDSM.16.M88.4 R184, [R203+0x6000] ;  /* 0x00600000cbb8783b */ /* 0x002fe20000000200 */
[C---:B------:R-:W-:Y:S03]  /*a690*/  HMMA.16816.F32.BF16 R16, R132.reuse, R142, RZ ;  /* 0x0000008e8410723c */ /* 0x040fe600000418ff */
[----:B------:R-:W1:Y:S03]  /*a6a0*/  LDSM.16.M88.4 R140, [R207] ;  /* 0x00000000cf8c783b */ /* 0x000e660000000200 */
[C---:B----4-:R-:W-:Y:S01]  /*a6b0*/  HMMA.16816.F32.BF16 R20, R132.reuse, R144, RZ ;  /* 0x000000908414723c */ /* 0x050fe200000418ff */
[----:B------:R-:W-:Y:S04]  /*a6c0*/  LDSM.16.M88.4 R188, [R203+0x6800] ;  /* 0x00680000cbbc783b */ /* 0x000fe80000000200 */
[----:B------:R-:W-:Y:S01]  /*a6d0*/  LDSM.16.M88.4 R192, [R203+0x7000] ;  /* 0x00700000cbc0783b */ /* 0x000fe20000000200 */
[C---:B------:R-:W-:Y:S03]  /*a6e0*/  HMMA.16816.F32.BF16 R24, R132.reuse, R146, RZ ;  /* 0x000000928418723c */ /* 0x040fe600000418ff */
[----:B------:R-:W4:Y:S03]  /*a6f0*/  LDSM.16.M88.4 R144, [R206] ;  /* 0x00000000ce90783b */ /* 0x000f260000000200 */
[C---:B-----5:R-:W-:Y:S06]  /*a700*/  HMMA.16816.F32.BF16 R28, R132.reuse, R148, RZ ;  /* 0x00000094841c723c */ /* 0x060fec00000418ff */
[C---:B------:R-:W-:Y:S01]  /*a710*/  HMMA.16816.F32.BF16 R32, R132.reuse, R150, RZ ;  /* 0x000000968420723c */ /* 0x040fe200000418ff */
[----:B------:R-:W5:Y:S05]  /*a720*/  LDSM.16.M88.4 R148, [R205] ;  /* 0x00000000cd94783b */ /* 0x000f6a0000000200 */
        /* <DEDUP_REMOVED lines=9> */
[C---:B------:R-:W-:Y:S06]  /*a7c0*/  HMMA.16816.F32.BF16 R60, R132.reuse, R164, RZ ;  /* 0x000000a4843c723c */ /* 0x040fec00000418ff */
[----:B------:R-:W-:Y:S01]  /*a7d0*/  HMMA.16816.F32.BF16 R64, R132, R166, RZ ;  /* 0x000000a68440723c */ /* 0x000fe200000418ff */
[----:B------:R-:W1:Y:S04]  /*a7e0*/  LDSM.16.M88.4 R132, [R204] ;  /* 0x00000000cc84783b */ /* 0x000e680000000200 */
[----:B------:R-:W-:Y:S01]  /*a7f0*/  LDSM.16.M88.4 R164, [R214+0x5800] ;  /* 0x00580000d6a4783b */ /* 0x000fe20000000200 */
[C---:B--2---:R-:W-:Y:S06]  /*a800*/  HMMA.16816.F32.BF16 R4, R168.reuse, R172, R4 ;  /* 0x000000aca804723c */ /* 0x044fec0000041804 */
[C---:B------:R-:W-:Y:S01]  /*a810*/  HMMA.16816.F32.BF16 R8, R168.reuse, R174, R8 ;  /* 0x000000aea808723c */ /* 0x040fe20000041808 */
[----:B------:R-:W-:Y:S05]  /*a820*/  LDSM.16.M88.4 R172, [R214+0x6000] ;  /* 0x00600000d6ac783b */ /* 0x000fea0000000200 */
[C---:B------:R-:W-:Y:S06]  /*a830*/  HMMA.16816.F32.BF16 R12, R168.reuse, R136, R12 ;  /* 0x00000088a80c723c */ /* 0x040fec000004180c */
[C---:B------:R-:W-:Y:S01]  /*a840*/  HMMA.16816.F32.BF16 R16, R168.reuse, R138, R16 ;  /* 0x0000008aa810723c */ /* 0x040fe20000041810 */
[----:B------:R-:W2:Y:S05]  /*a850*/  LDSM.16.M88.4 R136, [R217] ;  /* 0x00000000d988783b */ /* 0x000eaa0000000200 */
[C---:B------:R-:W-:Y:S06]  /*a860*/  HMMA.16816.F32.BF16 R20, R168.reuse, R176, R20 ;  /* 0x000000b0a814723c */ /* 0x040fec0000041814 */
[C---:B------:R-:W-:Y:S01]  /*a870*/  HMMA.16816.F32.BF16 R24, R168.reuse, R178, R24 ;  /* 0x000000b2a818723c */ /* 0x040fe20000041818 */
[----:B------:R-:W-:Y:S05]  /*a880*/  LDSM.16.M88.4 R176, [R216] ;  /* 0x00000000d8b0783b */ /* 0x000fea0000000200 */
[C---:B---3--:R-:W-:Y:S06]  /*a890*/  HMMA.16816.F32.BF16 R28, R168.reuse, R180, R28 ;  /* 0x000000b4a81c723c */ /* 0x048fec000004181c */
[C---:B------:R-:W-:Y:S01]  /*a8a0*/  HMMA.16816.F32.BF16 R32, R168.reuse, R182, R32 ;  /* 0x000000b6a820723c */ /* 0x040fe20000041820 */
[----:B------:R-:W-:Y:S05]  /*a8b0*/  LDSM.16.M88.4 R180, [R203] ;  /* 0x00000000cbb4783b */ /* 0x000fea0000000200 */
[C---:B-1----:R-:W-:Y:S06]  /*a8c0*/  HMMA.16816.F32.BF16 R36, R168.reuse, R140, R36 ;  /* 0x0000008ca824723c */ /* 0x042fec0000041824 */
[C---:B------:R-:W-:Y:S01]  /*a8d0*/  HMMA.16816.F32.BF16 R40, R168.reuse, R142, R40 ;  /* 0x0000008ea828723c */ /* 0x040fe20000041828 */
[----:B------:R-:W1:Y:S05]  /*a8e0*/  LDSM.16.M88.4 R140, [R214+0x6800] ;  /* 0x00680000d68c783b */ /* 0x000e6a0000000200 */
[C---:B----4-:R-:W-:Y:S06]  /*a8f0*/  HMMA.16816.F32.BF16 R44, R168.reuse, R144, R44 ;  /* 0x00000090a82c723c */ /* 0x050fec000004182c */
[C---:B------:R-:W-:Y:S01]  /*a900*/  HMMA.16816.F32.BF16 R48, R168.reuse, R146, R48 ;  /* 0x00000092a830723c */ /* 0x040fe20000041830 */
[----:B------:R-:W3:Y:S05]  /*a910*/  LDSM.16.M88.4 R144, [R214+0x7000] ;  /* 0x00700000d690783b */ /* 0x000eea0000000200 */
[C---:B-----5:R-:W-:Y:S06]  /*a920*/  HMMA.16816.F32.BF16 R52, R168.reuse, R148, R52 ;  /* 0x00000094a834723c */ /* 0x060fec0000041834 */
[C---:B------:R-:W-:Y:S01]  /*a930*/  HMMA.16816.F32.BF16 R56, R168.reuse, R150, R56 ;  /* 0x00000096a838723c */ /* 0x040fe20000041838 */
[----:B------:R-:W4:Y:S05]  /*a940*/  LDSM.16.M88.4 R148, [R214+0x7800] ;  /* 0x00780000d694783b */ /* 0x000f2a0000000200 */
[C---:B------:R-:W-:Y:S06]  /*a950*/  HMMA.16816.F32.BF16 R60, R168.reuse, R132, R60 ;  /* 0x00000084a83c723c */ /* 0x040fec000004183c */
[----:B------:R-:W-:Y:S01]  /*a960*/  HMMA.16816.F32.BF16 R64, R168, R134, R64 ;  /* 0x00000086a840723c */ /* 0x000fe20000041840 */
[----:B------:R-:W5:Y:S04]  /*a970*/  LDSM.16.M88.4 R132, [R203+0x800] ;  /* 0x00080000cb84783b */ /* 0x000f680000000200 */
[----:B------:R-:W-:Y:S01]  /*a980*/  LDSM.16.M88.4 R168, [R202] ;  /* 0x00000000caa8783b */ /* 0x000fe20000000200 */
[C---:B--2---:R-:W-:Y:S06]  /*a990*/  HMMA.16816.F32.BF16 R4, R136.reuse, R152, R4 ;  /* 0x000000988804723c */ /* 0x044fec0000041804 */
[C---:B------:R-:W-:Y:S01]  /*a9a0*/  HMMA.16816.F32.BF16 R8, R136.reuse, R154, R8 ;  /* 0x0000009a8808723c */ /* 0x040fe20000041808 */
[----:B------:R-:W2:Y:S05]  /*a9b0*/  LDSM.16.M88.4 R152, [R203+0x1000] ;  /* 0x00100000cb98783b */ /* 0x000eaa0000000200 */
[C---:B------:R-:W-:Y:S06]  /*a9c0*/  HMMA.16816.F32.BF16 R12, R136.reuse, R156, R12 ;  /* 0x0000009c880c723c */ /* 0x040fec000004180c */
[C---:B------:R-:W-:Y:S01]  /*a9d0*/  HMMA.16816.F32.BF16 R16, R136.reuse, R158, R16 ;  /* 0x0000009e8810723c */ /* 0x040fe20000041810 */
[----:B------:R-:W1:Y:S05]  /*a9e0*/  LDSM.16.M88.4 R156, [R203+0x1800] ;  /* 0x00180000cb9c783b */ /* 0x000e6a0000000200 */
[C---:B------:R-:W-:Y:S06]  /*a9f0*/  HMMA.16816.F32.BF16 R20, R136.reuse, R160, R20 ;  /* 0x000000a08814723c */ /* 0x040fec0000041814 */
[C---:B------:R-:W-:Y:S01]  /*aa00*/  HMMA.16816.F32.BF16 R24, R136.reuse, R162, R24 ;  /* 0x000000a28818723c */ /* 0x040fe20000041818 */
[----:B------:R-:W2:Y:S05]  /*aa10*/  LDSM.16.M88.4 R160, [R203+0x2000] ;  /* 0x00200000cba0783b */ /* 0x000eaa0000000200 */
[C---:B------:R-:W-:Y:S06]  /*aa20*/  HMMA.16816.F32.BF16 R28, R136.reuse, R164, R28 ;  /* 0x000000a4881c723c */ /* 0x040fec000004181c */
[C---:B------:R-:W-:Y:S01]  /*aa30*/  HMMA.16816.F32.BF16 R32, R136.reuse, R166, R32 ;  /* 0x000000a68820723c */ /* 0x040fe20000041820 */
[----:B------:R-:W-:Y:S05]  /*aa40*/  LDSM.16.M88.4 R164, [R219+0x2000] ;  /* 0x00200000dba4783b */ /* 0x000fea0000000200 */
[C---:B------:R-:W-:Y:S06]  /*aa50*/  HMMA.16816.F32.BF16 R36, R136.reuse, R172, R36 ;  /* 0x000000ac8824723c */ /* 0x040fec0000041824 */
[C---:B------:R-:W-:Y:S01]  /*aa60*/  HMMA.16816.F32.BF16 R40, R136.reuse, R174, R40 ;  /* 0x000000ae8828723c */ /* 0x040fe20000041828 */
[----:B------:R-:W-:Y:S05]  /*aa70*/  LDSM.16.M88.4 R172, [R197] ;  /* 0x00000000c5ac783b */ /* 0x000fea0000000200 */
[C---:B-1----:R-:W-:Y:S06]  /*aa80*/  HMMA.16816.F32.BF16 R44, R136.reuse, R140, R44 ;  /* 0x0000008c882c723c */ /* 0x042fec000004182c */
[C---:B------:R-:W-:Y:S01]  /*aa90*/  HMMA.16816.F32.BF16 R48, R136.reuse, R142, R48 ;  /* 0x0000008e8830723c */ /* 0x040fe20000041830 */
[----:B------:R-:W-:Y:S05]  /*aaa0*/  LDSM.16.M88.4 R140, [R203+0x3000] ;  /* 0x00300000cb8c783b */ /* 0x000fea0000000200 */
[C---:B---3--:R-:W-:Y:S06]  /*aab0*/  HMMA.16816.F32.BF16 R52, R136.reuse, R144, R52 ;  /* 0x000000908834723c */ /* 0x048fec0000041834 */
[C---:B------:R-:W-:Y:S01]  /*aac0*/  HMMA.16816.F32.BF16 R56, R136.reuse, R146, R56 ;  /* 0x000000928838723c */ /* 0x040fe20000041838 */
[----:B------:R-:W-:Y:S05]  /*aad0*/  LDSM.16.M88.4 R144, [R203+0x3800] ;  /* 0x00380000cb90783b */ /* 0x000fea0000000200 */
[C---:B----4-:R-:W-:Y:S06]  /*aae0*/  HMMA.16816.F32.BF16 R60, R136.reuse, R148, R60 ;  /* 0x00000094883c723c */ /* 0x050fec000004183c */
[----:B------:R-:W-:Y:S01]  /*aaf0*/  HMMA.16816.F32.BF16 R64, R136, R150, R64 ;  /* 0x000000968840723c */ /* 0x000fe20000041840 */
[----:B------:R-:W1:Y:S04]  /*ab00*/  LDSM.16.M88.4 R136, [R203+0x2800] ;  /* 0x00280000cb88783b */ /* 0x000e680000000200 */
[----:B------:R-:W-:Y:S01]  /*ab10*/  LDSM.16.M88.4 R148, [R220+0x8000] ;  /* 0x00800000dc94783b */ /* 0x000fe20000000200 */
[C---:B------:R-:W-:Y:S06]  /*ab20*/  HMMA.16816.F32.BF16 R4, R176.reuse, R180, R4 ;  /* 0x000000b4b004723c */ /* 0x040fec0000041804 */
[C---:B------:R-:W-:Y:S01]  /*ab30*/  HMMA.16816.F32.BF16 R8, R176.reuse, R182, R8 ;  /* 0x000000b6b008723c */ /* 0x040fe20000041808 */
[----:B------:R-:W-:Y:S05]  /*ab40*/  LDSM.16.M88.4 R180, [R203+0x5800] ;  /* 0x00580000cbb4783b */ /* 0x000fea0000000200 */
[C---:B-----5:R-:W-:Y:S06]  /*ab50*/  HMMA.16816.F32.BF16 R12, R176.reuse, R132, R12 ;  /* 0x00000084b00c723c */ /* 0x060fec000004180c */
[C---:B------:R-:W-:Y:S01]  /*ab60*/  HMMA.16816.F32.BF16 R16, R176.reuse, R134, R16 ;  /* 0x00000086b010723c */ /* 0x040fe20000041810 */
[----:B------:R-:W3:Y:S05]  /*ab70*/  LDSM.16.M88.4 R132, [R221+0x2000] ;  /* 0x00200000dd84783b */ /* 0x000eea0000000200 */
[C---:B--2---:R-:W-:Y:S06]  /*ab80*/  HMMA.16816.F32.BF16 R20, R176.reuse, R152, R20 ;  /* 0x00000098b014723c */ /* 0x044fec0000041814 */
[C---:B------:R-:W-:Y:S01]  /*ab90*/  HMMA.16816.F32.BF16 R24, R176.reuse, R154, R24 ;  /* 0x0000009ab018723c */ /* 0x040fe20000041818 */
[----:B------:R-:W2:Y:S05]  /*aba0*/  LDSM.16.M88.4 R152, [R220+0x8800] ;  /* 0x00880000dc98783b */ /* 0x000eaa0000000200 */
        /* <DEDUP_REMOVED lines=16> */
[C---:B---3--:R-:W-:Y:S06]  /*acb0*/  HMMA.16816.F32.BF16 R4, R132.reuse, R148, R4 ;  /* 0x000000948404723c */ /* 0x048fec0000041804 */
[C---:B------:R-:W-:Y:S01]  /*acc0*/  HMMA.16816.F32.BF16 R8, R132.reuse, R150, R8 ;  /* 0x000000968408723c */ /* 0x040fe20000041808 */
[----:B------:R-:W3:Y:S05]  /*acd0*/  LDSM.16.M88.4 R148, [R220+0xb800] ;  /* 0x00b80000dc94783b */ /* 0x000eea0000000200 */
[C---:B--2---:R-:W-:Y:S06]  /*ace0*/  HMMA.16816.F32.BF16 R12, R132.reuse, R152, R12 ;  /* 0x00000098840c723c */ /* 0x044fec000004180c */
[C---:B------:R-:W-:Y:S01]  /*acf0*/  HMMA.16816.F32.BF16 R16, R132.reuse, R154, R16 ;  /* 0x0000009a8410723c */ /* 0x040fe20000041810 */
[----:B------:R-:W2:Y:S05]  /*ad00*/  LDSM.16.M88.4 R152, [R201] ;  /* 0x00000000c998783b */ /* 0x000eaa0000000200 */
        /* <DEDUP_REMOVED lines=15> */
[C---:B---3--:R-:W-:Y:S06]  /*ae00*/  HMMA.16816.F32.BF16 R60, R132.reuse, R148, R60 ;  /* 0x00000094843c723c */ /* 0x048fec000004183c */
[----:B------:R-:W-:Y:S01]  /*ae10*/  HMMA.16816.F32.BF16 R64, R132, R150, R64 ;  /* 0x000000968440723c */ /* 0x000fe20000041840 */
[----:B------:R-:W3:Y:S04]  /*ae20*/  LDSM.16.M88.4 R132, [R3] ;  /* 0x000000000384783b */ /* 0x000ee80000000200 */
[----:B------:R-:W1:Y:S01]  /*ae30*/  LDSM.16.M88.4 R148, [R214+0x8800] ;  /* 0x00880000d694783b */ /* 0x000e620000000200 */
[C---:B------:R-:W-:Y:S06]  /*ae40*/  HMMA.16816.F32.BF16 R4, R164.reuse, R168, R4 ;  /* 0x000000a8a404723c */ /* 0x040fec0000041804 */
[C---:B------:R-:W-:Y:S01]  /*ae50*/  HMMA.16816.F32.BF16 R8, R164.reuse, R170, R8 ;  /* 0x000000aaa408723c */ /* 0x040fe20000041808 */
[----:B------:R-:W-:Y:S05]  /*ae60*/  LDSM.16.M88.4 R168, [R214+0xb000] ;  /* 0x00b00000d6a8783b */ /* 0x000fea0000000200 */
[C---:B--2---:R-:W-:Y:S06]  /*ae70*/  HMMA.16816.F32.BF16 R12, R164.reuse, R152, R12 ;  /* 0x00000098a40c723c */ /* 0x044fec000004180c */
        /* <DEDUP_REMOVED lines=17> */
[C---:B---3--:R-:W-:Y:S06]  /*af90*/  HMMA.16816.F32.BF16 R60, R164.reuse, R132, R60 ;  /* 0x00000084a43c723c */ /* 0x048fec000004183c */
[----:B------:R-:W-:Y:S01]  /*afa0*/  HMMA.16816.F32.BF16 R64, R164, R134, R64 ;  /* 0x00000086a440723c */ /* 0x000fe20000041840 */
[----:B------:R-:W-:Y:S04]  /*afb0*/  LDSM.16.M88.4 R132, [R216+0x2000] ;  /* 0x00200000d884783b */ /* 0x000fe80000000200 */
[----:B------:R-:W3:Y:S01]  /*afc0*/  LDSM.16.M88.4 R164, [R203+0x4000] ;  /* 0x00400000cba4783b */ /* 0x000ee20000000200 */
        /* <DEDUP_REMOVED lines=18> */
[C---:B--2---:R-:W-:Y:S06]  /*b0f0*/  HMMA.16816.F32.BF16 R60, R140.reuse, R172, R60 ;  /* 0x000000ac8c3c723c */ /* 0x044fec000004183c */
[----:B------:R-:W-:Y:S06]  /*b100*/  HMMA.16816.F32.BF16 R64, R140, R174, R64 ;  /* 0x000000ae8c40723c */ /* 0x000fec0000041840 */
[C---:B---3--:R-:W-:Y:S06]  /*b110*/  HMMA.16816.F32.BF16 R4, R132.reuse, R164, R4 ;  /* 0x000000a48404723c */ /* 0x048fec0000041804 */
        /* <DEDUP_REMOVED lines=8> */
[C---:B------:R-:W-:Y:S05]  /*b1a0*/  HMMA.16816.F32.BF16 R40, R132.reuse, R186, R40 ;  /* 0x000000ba8428723c */ /* 0x040fea0000041828 */
[----:B------:R-:W-:Y:S01]  /*b1b0*/  IMAD.MOV.U32 R184, RZ, RZ, R248 ;  /* 0x000000ffffb87224 */ /* 0x000fe200078e00f8 */
[C---:B------:R-:W-:Y:S05]  /*b1c0*/  HMMA.16816.F32.BF16 R44, R132.reuse, R188, R44 ;  /* 0x000000bc842c723c */ /* 0x040fea000004182c */
[----:B------:R-:W-:Y:S01]  /*b1d0*/  IMAD.MOV.U32 R185, RZ, RZ, R249 ;  /* 0x000000ffffb97224 */ /* 0x000fe200078e00f9 */
        /* <DEDUP_REMOVED lines=8> */
[----:B------:R-:W-:Y:S01]  /*b260*/  ULEA UR18, -UR11, URZ, 0x7 ;  /* 0x0000003f0b127291 */ /* 0x000fe2000f8e393f */
[----:B------:R-:W-:Y:S05]  /*b270*/  ULDC.64 UR8, c[0x0][0x248] ;  /* 0x0000920000087ab9 */ /* 0x000fea0000000a00 */
[----:B------:R-:W-:Y:S01]  /*b280*/  MOV R136, UR18 ;  /* 0x0000001200887c02 */ /* 0x000fe20008000f00 */
[----:B------:R-:W-:Y:S06]  /*b290*/  USHF.R.S32.HI UR15, URZ, 0x1f, UR18 ;  /* 0x0000001f3f0f7899 */ /* 0x000fec0008011412 */
[----:B------:R-:W-:Y:S01]  /*b2a0*/  MOV R135, UR15 ;  /* 0x0000000f00877c02 */ /* 0x000fe20008000f00 */
[----:B------:R-:W-:Y:S06]  /*b2b0*/  @!P0 BRA `(.L_x_980) ;  /* 0x0000000000f88947 */ /* 0x000fec0003800000 */
        /* <DEDUP_REMOVED lines=62> */
.L_x_980:
[----:B------:R1:W-:Y:S01]  /*b6a0*/  @P4 STS.128 [R230+0x4000], RZ ;  /* 0x004000ffe6004388 */ /* 0x0003e20000000c00 */
[C---:B------:R-:W-:Y:S01]  /*b6b0*/  LEA R146, P2, R136.reuse, R240, 0x1 ;  /* 0x000000f088927211 */ /* 0x040fe200078408ff */
[----:B------:R-:W-:Y:S01]  /*b6c0*/  UMOV UR6, UR8 ;  /* 0x0000000800067c82 */ /* 0x000fe20008000000 */
[----:B------:R-:W-:Y:S01]  /*b6d0*/  IADD3 R133, P1, R225, R136, RZ ;  /* 0x00000088e1857210 */ /* 0x000fe20007f3e0ff */
[----:B------:R-:W-:Y:S01]  /*b6e0*/  UMOV UR7, UR9 ;  /* 0x0000000900077c82 */ /* 0x000fe20008000000 */
[--C-:B------:R-:W-:Y:S02]  /*b6f0*/  LEA.HI.X R147, R136, R239, R135.reuse, 0x1, P2 ;  /* 0x000000ef88937211 */ /* 0x100fe400010f0c87 */
[CC--:B------:R-:W-:Y:S01]  /*b700*/  @!P4 LEA R148, P5, R133.reuse, R240.reuse, 0x1 ;  /* 0x000000f08594c211 */ /* 0x0c0fe200078a08ff */
[C---:B------:R-:W-:Y:S01]  /*b710*/  IMAD.X R132, R224.reuse, 0x1, R135, P1 ;  /* 0x00000001e0847824 */ /* 0x040fe200008e0687 */
[-C--:B------:R-:W-:Y:S01]  /*b720*/  @!P3 LEA R140, P1, R133, R240.reuse, 0x1 ;  /* 0x000000f0858cb211 */ /* 0x080fe200078208ff */
[----:B------:R-:W-:Y:S01]  /*b730*/  @!PT LDS RZ, [RZ] ;  /* 0x00000000fffff984 */ /* 0x000fe20000000800 */
[----:B------:R-:W-:Y:S01]  /*b740*/  @!PT LDS RZ, [RZ] ;  /* 0x00000000fffff984 */ /* 0x000fe20000000800 */
[----:B------:R-:W-:Y:S01]  /*b750*/  @!PT LDS RZ, [RZ] ;  /* 0x00000000fffff984 */ /* 0x000fe20000000800 */
[----:B------:R1:W-:Y:S01]  /*b760*/  @!P4 LDGSTS.E.BYPASS.LTC128B.128 [R230+0x4000], desc[UR16][R146.64] ;  /* 0x0400000092e6cfae */ /* 0x0003e2000b901d50 */
[----:B------:R-:W-:Y:S02]  /*b770*/  IADD3 R135, P2, R225, R133, RZ ;  /* 0x00000085e1877210 */ /* 0x000fe40007f5e0ff */
[CCC-:B------:R-:W-:Y:S01]  /*b780*/  @!P4 LEA.HI.X R149, R133.reuse, R239.reuse, R132.reuse, 0x1, P5 ;  /* 0x000000ef8595c211 */ /* 0x1c0fe200028f0c84 */
[----:B------:R1:W-:Y:S01]  /*b790*/  @P3 STS.128 [R230+0x8000], RZ ;  /* 0x008000ffe6003388 */ /* 0x0003e20000000c00 */
[-CC-:B------:R-:W-:Y:S01]  /*b7a0*/  @!P3 LEA.HI.X R141, R133, R239.reuse, R132.reuse, 0x1, P1 ;  /* 0x000000ef858db211 */ /* 0x180fe200008f0c84 */
[C---:B------:R-:W-:Y:S01]  /*b7b0*/  IMAD.X R132, R224.reuse, 0x1, R132, P2 ;  /* 0x00000001e0847824 */ /* 0x040fe200010e0684 */
[CC--:B------:R-:W-:Y:S01]  /*b7c0*/  @!P4 LEA R144, P5, R135.reuse, R240.reuse, 0x1 ;  /* 0x000000f08790c211 */ /* 0x0c0fe200078a08ff */
[----:B------:R-:W-:Y:S01]  /*b7d0*/  @!PT LDS RZ, [RZ] ;  /* 0x00000000fffff984 */ /* 0x000fe20000000800 */
[----:B------:R-:W-:Y:S01]  /*b7e0*/  @!PT LDS RZ, [RZ] ;  /* 0x00000000fffff984 */ /* 0x000fe20000000800 */
[----:B------:R-:W-:Y:S01]  /*b7f0*/  @!PT LDS RZ, [RZ] ;  /* 0x00000000fffff984 */ /* 0x000fe20000000800 */
[----:B------:R1:W-:Y:S01]  /*b800*/  @!P3 LDGSTS.E.BYPASS.LTC128B.128 [R230+0x8000], desc[UR16][R146.64+0x80] ;  /* 0x0800008092e6bfae */ /* 0x0003e2000b901d50 */
[CC--:B------:R-:W-:Y:S02]  /*b810*/  @!P3 LEA R138, P1, R135.reuse, R240.reuse, 0x1 ;  /* 0x000000f0878ab211 */ /* 0x0c0fe400078208ff */
[CCC-:B------:R-:W-:Y:S01]  /*b820*/  @!P4 LEA.HI.X R145, R135.reuse, R239.reuse, R132.reuse, 0x1, P5 ;  /* 0x000000ef8791c211 */ /* 0x1c0fe200028f0c84 */
[----:B------:R1:W-:Y:S01]  /*b830*/  @P4 STS.128 [R230+0x4800], RZ ;  /* 0x004800ffe6004388 */ /* 0x0003e20000000c00 */
[--C-:B------:R-:W-:Y:S02]  /*b840*/  @!P3 LEA.HI.X R139, R135, R239, R132.reuse, 0x1, P1 ;  /* 0x000000ef878bb211 */ /* 0x100fe400008f0c84 */
[----:B------:R-:W-:Y:S01]  /*b850*/  IADD3 R133, P2, R225, R135, RZ ;  /* 0x00000087e1857210 */ /* 0x000fe20007f5e0ff */
[----:B------:R-:W-:Y:S01]  /*b860*/  @!PT LDS RZ, [RZ] ;  /* 0x00000000fffff984 */ /* 0x000fe20000000800 */
[----:B------:R-:W-:Y:S01]  /*b870*/  @!PT LDS RZ, [RZ] ;  /* 0x00000000fffff984 */ /* 0x000fe20000000800 */
[----:B------:R-:W-:Y:S01]  /*b880*/  @!PT LDS RZ, [RZ] ;  /* 0x00000000fffff984 */ /* 0x000fe20000000800 */
[----:B------:R1:W-:Y:S03]  /*b890*/  @!P4 LDGSTS.E.BYPASS.LTC128B.128 [R230+0x4800], desc[UR16][R148.64] ;  /* 0x0480000094e6cfae */ /* 0x0003e6000b901d50 */
[CC--:B------:R-:W-:Y:S01]  /*b8a0*/  @!P4 LEA R142, P5, R133.reuse, R240.reuse, 0x1 ;  /* 0x000000f0858ec211 */ /* 0x0c0fe200078a08ff */
[----:B------:R1:W-:Y:S01]  /*b8b0*/  @P3 STS.128 [R230+0x8800], RZ ;  /* 0x008800ffe6003388 */ /* 0x0003e20000000c00 */
[-C--:B------:R-:W-:Y:S01]  /*b8c0*/  @!P3 LEA R136, P1, R133, R240.reuse, 0x1 ;  /* 0x000000f08588b211 */ /* 0x080fe200078208ff */
[C---:B------:R-:W-:Y:S01]  /*b8d0*/  IMAD.X R132, R224.reuse, 0x1, R132, P2 ;  /* 0x00000001e0847824 */ /* 0x040fe200010e0684 */
[----:B------:R-:W-:Y:S01]  /*b8e0*/  IADD3 R135, P2, R225, R133, RZ ;  /* 0x00000085e1877210 */ /* 0x000fe20007f5e0ff */
[----:B------:R-:W-:Y:S01]  /*b8f0*/  @!PT LDS RZ, [RZ] ;  /* 0x00000000fffff984 */ /* 0x000fe20000000800 */
[----:B------:R-:W-:Y:S01]  /*b900*/  @!PT LDS RZ, [RZ] ;  /* 0x00000000fffff984 */ /* 0x000fe20000000800 */
[----:B------:R-:W-:Y:S01]  /*b910*/  @!PT LDS RZ, [RZ] ;  /* 0x00000000fffff984 */ /* 0x000fe20000000800 */
[----:B------:R1:W-:Y:S03]  /*b920*/  @!P3 LDGSTS.E.BYPASS.LTC128B.128 [R230+0x8800], desc[UR16][R140.64+0x80] ;  /* 0x088000808ce6bfae */ /* 0x0003e6000b901d50 */
        /* <DEDUP_REMOVED lines=37> */
[--C-:B------:R-:W-:Y:S01]  /*bb80*/  @!P4 LEA.HI.X R161, R135, R239, R132.reuse, 0x1, P6 ;  /* 0x000000ef87a1c211 */ /* 0x100fe200030f0c84 */
[----:B------:R1:W-:Y:S01]  /*bb90*/  @P4 STS.128 [R230+0x6000], RZ ;  /* 0x006000ffe6004388 */ /* 0x0003e20000000c00 */
[----:B------:R-:W-:Y:S02]  /*bba0*/  IADD3 R133, P1, R225, R135, RZ ;  /* 0x00000087e1857210 */ /* 0x000fe40007f3e0ff */
[-CC-:B------:R-:W-:Y:S01]  /*bbb0*/  @!P3 LEA.HI.X R135, R135, R239.reuse, R132.reuse, 0x1, P2 ;  /* 0x000000ef8787b211 */ /* 0x180fe200010f0c84 */
[----:B------:R-:W-:Y:S01]  /*bbc0*/  @!PT LDS RZ, [RZ] ;  /* 0x00000000fffff984 */ /* 0x000fe20000000800 */
[----:B------:R-:W-:Y:S01]  /*bbd0*/  @!PT LDS RZ, [RZ] ;  /* 0x00000000fffff984 */ /* 0x000fe20000000800 */
[----:B------:R-:W-:Y:S01]  /*bbe0*/  @!PT LDS RZ, [RZ] ;  /* 0x00000000fffff984 */ /* 0x000fe20000000800 */
[----:B------:R1:W-:Y:S01]  /*bbf0*/  @!P4 LDGSTS.E.BYPASS.LTC128B.128 [R230+0x6000], desc[UR16][R152.64] ;  /* 0x0600000098e6cfae */ /* 0x0003e2000b901d50 */
[CC--:B------:R-:W-:Y:S01]  /*bc00*/  @!P4 LEA R158, P5, R133.reuse, R240.reuse, 0x1 ;  /* 0x000000f0859ec211 */ /* 0x0c0fe200078a08ff */
[----:B------:R-:W-:Y:S01]  /*bc10*/  IMAD.X R2, R224, 0x1, R132, P1 ;  /* 0x00000001e0027824 */ /* 0x000fe200008e0684 */
[C---:B------:R-:W-:Y:S01]  /*bc20*/  @!P3 LEA R162, P1, R133.reuse, R240, 0x1 ;  /* 0x000000f085a2b211 */ /* 0x040fe200078208ff */
[----:B------:R1:W-:Y:S01]  /*bc30*/  @P3 STS.128 [R230+0xa000], RZ ;  /* 0x00a000ffe6003388 */ /* 0x0003e20000000c00 */
[----:B------:R-:W-:Y:S02]  /*bc40*/  IMAD.MOV.U32 R240, RZ, RZ, R146 ;  /* 0x000000fffff07224 */ /* 0x000fe400078e0092 */
[CCC-:B------:R-:W-:Y:S01]  /*bc50*/  @!P4 LEA.HI.X R159, R133.reuse, R239.reuse, R2.reuse, 0x1, P5 ;  /* 0x000000ef859fc211 */ /* 0x1c0fe200028f0c02 */
[----:B------:R-:W-:Y:S01]  /*bc60*/  @!PT LDS RZ, [RZ] ;  /* 0x00000000fffff984 */ /* 0x000fe20000000800 */
[----:B------:R-:W-:Y:S01]  /*bc70*/  @!PT LDS RZ, [RZ] ;  /* 0x00000000fffff984 */ /* 0x000fe20000000800 */
[----:B------:R-:W-:Y:S01]  /*bc80*/  @!PT LDS RZ, [RZ] ;  /* 0x00000000fffff984 */ /* 0x000fe20000000800 */
[----:B------:R1:W-:Y:S01]  /*bc90*/  @!P3 LDGSTS.E.BYPASS.LTC128B.128 [R230+0xa000], desc[UR16][R150.64+0x80] ;  /* 0x0a00008096e6bfae */ /* 0x0003e2000b901d50 */
[----:B------:R-:W-:Y:S01]  /*bca0*/  @!P3 LEA.HI.X R163, R133, R239, R2, 0x1, P1 ;  /* 0x000000ef85a3b211 */ /* 0x000fe200008f0c02 */
[----:B------:R-:W-:Y:S02]  /*bcb0*/  IMAD.MOV.U32 R239, RZ, RZ, R147 ;  /* 0x000000ffffef7224 */ /* 0x000fe400078e0093 */
        /* <DEDUP_REMOVED lines=30> */
[----:B------:R-:W0:Y:S02]  /*bea0*/  LDGDEPBAR ;  /* 0x00000000000079af */ /* 0x000e240000000000 */
.L_x_979:
[----:B------:R-:W-:Y:S01]  /*beb0*/  FMNMX R2, R6, R247, !PT ;  /* 0x000000f706027209 */ /* 0x000fe20007800000 */
[C---:B-1----:R-:W-:Y:S01]  /*bec0*/  FMUL R150, R7.reuse, UR10 ;  /* 0x0000000a07967c20 */ /* 0x042fe20008400000 */
[C---:B------:R-:W-:Y:S01]  /*bed0*/  FMNMX R132, R4.reuse, R0, !PT ;  /* 0x0000000004847209 */ /* 0x040fe20007800000 */
        /* <DEDUP_REMOVED lines=15> */
[----:B------:R-:W-:Y:S01]  /*bfd0*/  FMNMX R132, R12, R135, !PT ;  /* 0x000000870c847209 */ /* 0x000fe20007800000 */
[----:B------:R-:W-:Y:S01]  /*bfe0*/  UMOV UR8, UR14 ;  /* 0x0000000e00087c82 */ /* 0x000fe20008000000 */
[----:B------:R-:W-:Y:S01]  /*bff0*/  FMNMX R133, R15, R2, !PT ;  /* 0x000000020f857209 */ /* 0x000fe20007800000 */
[----:B------:R-:W-:Y:S01]  /*c000*/  UMOV UR9, UR13 ;  /* 0x0000000d00097c82 */ /* 0x000fe20008000000 */
        /* <DEDUP_REMOVED lines=813> */
.L_x_977:
        /* <DEDUP_REMOVED lines=21> */
[----:B------:R-:W-:Y:S05]  /*f430*/  CALL.REL.NOINC `($__internal_16_$__cuda_sm20_rcp_rn_f32_slowpath) ;  /* 0x0000001400dc7944 */ /* 0x000fea0003c00000 */
[----:B------:R-:W-:Y:S01]  /*f440*/  MOV R0, R2 ;  /* 0x0000000200007202 */ /* 0x000fe20000000f00 */
[----:B------:R-:W-:Y:S05]  /*f450*/  BRA `(.L_x_986) ;  /* 0x0000000000107947 */ /* 0x000fea0003800000 */
.L_x_985:
[----:B------:R-:W1:Y:S02]  /*f460*/  MUFU.RCP R2, R7 ;  /* 0x0000000700027308 */ /* 0x000e640000001000 */
[----:B-1----:R-:W-:-:S04]  /*f470*/  FFMA R0, R7, R2, -1 ;  /* 0xbf80000007007423 */ /* 0x002fc80000000002 */
[----:B------:R-:W-:-:S04]  /*f480*/  FADD.FTZ R0, -R0, -RZ ;  /* 0x800000ff00007221 */ /* 0x000fc80000010100 */
[----:B------:R-:W-:-:S07]  /*f490*/  FFMA R0, R2, R0, R2 ;  /* 0x0000000002007223 */ /* 0x000fce0000000002 */
.L_x_986:
[----:B------:R-:W-:Y:S05]  /*f4a0*/  BSYNC B1 ;  /* 0x0000000000017941 */ /* 0x000fea0003800000 */
.L_x_984:
[----:B------:R-:W-:Y:S01]  /*f4b0*/  FSETP.GEU.AND P0, PT, |R7|, 1.175494350822287508e-38, PT ;  /* 0x008000000700780b */ /* 0x000fe20003f0e200 */
[----:B------:R-:W-:-:S12]  /*f4c0*/  ULDC UR4, c[0x0][0x2e8] ;  /* 0x0000ba0000047ab9 */ /* 0x000fd80000000800 */
[----:B------:R-:W-:-:S04]  /*f4d0*/  @!P0 FMUL R7, R7, 16777216 ;  /* 0x4b80000007078820 */ /* 0x000fc80000400000 */
[----:B------:R-:W1:Y:S02]  /*f4e0*/  MUFU.LG2 R10, R7 ;  /* 0x00000007000a7308 */ /* 0x000e640000000c00 */
[----:B-1----:R-:W-:-:S04]  /*f4f0*/  @!P0 FADD R10, R10, -24 ;  /* 0xc1c000000a0a8421 */ /* 0x002fc80000000000 */
[----:B------:R-:W-:-:S04]  /*f500*/  FMUL R10, R10, 0.69314718246459960938 ;  /* 0x3f3172180a0a7820 */ /* 0x000fc80000400000 */
[----:B------:R-:W-:-:S07]  /*f510*/  FFMA R10, R145, UR4, R10 ;  /* 0x00000004910a7c23 */ /* 0x000fce000800000a */
.L_x_983:
[----:B------:R-:W-:Y:S05]  /*f520*/  BSYNC B2 ;  /* 0x0000000000027941 */ /* 0x000fea0003800000 */
.L_x_982:
        /* <DEDUP_REMOVED lines=42> */
[----:B------:R-:W-:Y:S05]  /*f7d0*/  CALL.REL.NOINC `($__internal_16_$__cuda_sm20_rcp_rn_f32_slowpath) ;  /* 0x0000001000f47944 */ /* 0x000fea0003c00000 */
[----:B------:R-:W-:Y:S05]  /*f7e0*/  BRA `(.L_x_991) ;  /* 0x0000000000107947 */ /* 0x000fea0003800000 */
.L_x_990:
[----:B------:R-:W1:Y:S02]  /*f7f0*/  MUFU.RCP R3, R14 ;  /* 0x0000000e00037308 */ /* 0x000e640000001000 */
[----:B-1----:R-:W-:-:S04]  /*f800*/  FFMA R0, R14, R3, -1 ;  /* 0xbf8000000e007423 */ /* 0x002fc80000000003 */
[----:B------:R-:W-:-:S04]  /*f810*/  FADD.FTZ R0, -R0, -RZ ;  /* 0x800000ff00007221 */ /* 0x000fc80000010100 */
[----:B------:R-:W-:-:S07]  /*f820*/  FFMA R2, R3, R0, R3 ;  /* 0x0000000003027223 */ /* 0x000fce0000000003 */
.L_x_991:
[----:B------:R-:W-:Y:S05]  /*f830*/  BSYNC B1 ;  /* 0x0000000000017941 */ /* 0x000fea0003800000 */
.L_x_989:
        /* <DEDUP_REMOVED lines=8> */
.L_x_988:
[----:B------:R-:W-:Y:S05]  /*f8c0*/  BSYNC B2 ;  /* 0x0000000000027941 */ /* 0x000fea0003800000 */
.L_x_987:
        /* <DEDUP_REMOVED lines=60> */
[----:B------:R-:W-:Y:S01]  /*fc90*/  IMAD.SHL.U32 R7, R4, 0x40, RZ ;  /* 0x0000004004077824 */ /* 0x000fe200078e00ff */
[----:B------:R-:W-:Y:S01]  /*fca0*/  F2FP.BF16.F32.PACK_AB R92, R93, R92 ;  /* 0x0000005c5d5c723e */ /* 0x000fe200000010ff */
[----:B------:R-:W-:Y:S01]  /*fcb0*/  IMAD.IADD R5, R0, 0x1, -R5 ;  /* 0x0000000100057824 */ /* 0x000fe200078e0a05 */
[----:B------:R-:W-:-:S02]  /*fcc0*/  F2FP.BF16.F32.PACK_AB R94, R95, R94 ;  /* 0x0000005e5f5e723e */ /* 0x000fc400000010ff */
[----:B------:R-:W-:Y:S01]  /*fcd0*/  LOP3.LUT R7, R7, 0x1c0, RZ, 0xc0, !PT ;  /* 0x000001c007077812 */ /* 0x000fe200078ec0ff */
[----:B------:R-:W-:Y:S01]  /*fce0*/  IMAD R2, R2, 0x200, R5 ;  /* 0x0000020002027824 */ /* 0x000fe200078e0205 */
[----:B------:R-:W-:Y:S02]  /*fcf0*/  LOP3.LUT R5, R4, 0x1, RZ, 0xc0, !PT ;  /* 0x0000000104057812 */ /* 0x000fe400078ec0ff */
[----:B------:R-:W-:Y:S02]  /*fd00*/  LEA.HI R7, R7, R7, RZ, 0x1d ;  /* 0x0000000707077211 */ /* 0x000fe400078fe8ff */
[----:B------:R-:W-:Y:S02]  /*fd10*/  ISETP.NE.U32.AND P0, PT, R5, 0x1, PT ;  /* 0x000000010500780c */ /* 0x000fe40003f05070 */
[----:B------:R-:W-:Y:S01]  /*fd20*/  F2FP.BF16.F32.PACK_AB R124, R125, R124 ;  /* 0x0000007c7d7c723e */ /* 0x000fe200000010ff */
[----:B------:R-:W-:Y:S01]  /*fd30*/  IMAD.U32 R2, R2, 0x2, R7 ;  /* 0x0000000202027824 */ /* 0x000fe200078e0007 */
[----:B------:R-:W-:Y:S01]  /*fd40*/  R2P PR, R4, 0x6 ;  /* 0x0000000604007804 */ /* 0x000fe20000000000 */
[----:B------:R-:W-:Y:S01]  /*fd50*/  IMAD.MOV.U32 R4, RZ, RZ, 0x40 ;  /* 0x00000040ff047424 */ /* 0x000fe200078e00ff */
[----:B------:R-:W-:-:S02]  /*fd60*/  F2FP.BF16.F32.PACK_AB R126, R127, R126 ;  /* 0x0000007e7f7e723e */ /* 0x000fc400000010ff */
[----:B------:R-:W-:Y:S01]  /*fd70*/  LEA R7, R2, UR4, 0x1 ;  /* 0x0000000402077c11 */ /* 0x000fe2000f8e08ff */
[----:B------:R-:W-:Y:S01]  /*fd80*/  IMAD.MOV.U32 R2, RZ, RZ, 0x20 ;  /* 0x00000020ff027424 */ /* 0x000fe200078e00ff */
[----:B------:R-:W-:Y:S01]  /*fd90*/  SEL R4, R4, 0xffffffc0, !P2 ;  /* 0xffffffc004047807 */ /* 0x000fe20005000000 */
[----:B------:R-:W-:Y:S01]  /*fda0*/  ULDC.U8 UR4, c[0x0][0x3d8] ;  /* 0x0000f60000047ab9 */ /* 0x000fe20000000000 */
[----:B------:R-:W-:Y:S01]  /*fdb0*/  F2FP.BF16.F32.PACK_AB R96, R97, R96 ;  /* 0x000000606160723e */ /* 0x000fe200000010ff */
[C---:B------:R-:W-:Y:S01]  /*fdc0*/  VIADD R9, R7.reuse, 0xfffffff0 ;  /* 0xfffffff007097836 */ /* 0x040fe20000000000 */
[----:B------:R-:W-:Y:S01]  /*fdd0*/  SEL R2, R2, 0xffffffe0, !P1 ;  /* 0xffffffe002027807 */ /* 0x000fe20004800000 */
[----:B------:R-:W-:Y:S01]  /*fde0*/  @P0 VIADD R9, R7, 0x10 ;  /* 0x0000001007090836 */ /* 0x000fe20000000000 */
[----:B------:R-:W-:Y:S01]  /*fdf0*/  ISETP.NE.AND P0, PT, R229, -0x1, PT ;  /* 0xffffffffe500780c */ /* 0x000fe20003f05270 */
[C---:B------:R-:W-:Y:S01]  /*fe00*/  IMAD.IADD R17, R7.reuse, 0x1, R4 ;  /* 0x0000000107117824 */ /* 0x040fe200078e0204 */
[----:B------:R-:W-:Y:S01]  /*fe10*/  STS [R7], R128 ;  /* 0x0000008007007388 */ /* 0x000fe20000000800 */
[----:B------:R-:W-:Y:S01]  /*fe20*/  IMAD.IADD R11, R7, 0x1, R2 ;  /* 0x00000001070b7824 */ /* 0x000fe200078e0202 */
[----:B------:R-:W-:Y:S01]  /*fe30*/  F2FP.BF16.F32.PACK_AB R98, R99, R98 ;  /* 0x000000626362723e */ /* 0x000fe200000010ff */
[--C-:B------:R-:W-:Y:S01]  /*fe40*/  IMAD.IADD R15, R2, 0x1, R9.reuse ;  /* 0x00000001020f7824 */ /* 0x100fe200078e0209 */
[----:B------:R-:W-:Y:S01]  /*fe50*/  STS [R7+0x400], R130 ;  /* 0x0004008207007388 */ /* 0x000fe20000000800 */
[----:B------:R-:W-:Y:S01]  /*fe60*/  IMAD.IADD R19, R4, 0x1, R9 ;  /* 0x0000000104137824 */ /* 0x000fe200078e0209 */
[----:B------:R-:W-:Y:S01]  /*fe70*/  F2FP.BF16.F32.PACK_AB R100, R101, R100 ;  /* 0x000000646564723e */ /* 0x000fe200000010ff */
[--C-:B------:R-:W-:Y:S01]  /*fe80*/  IMAD.IADD R21, R11, 0x1, R4.reuse ;  /* 0x000000010b157824 */ /* 0x100fe200078e0204 */
[----:B------:R-:W-:Y:S01]  /*fe90*/  STS [R9], R68 ;  /* 0x0000004409007388 */ /* 0x000fe20000000800 */
[----:B------:R-:W-:Y:S01]  /*fea0*/  IMAD.IADD R23, R15, 0x1, R4 ;  /* 0x000000010f177824 */ /* 0x000fe200078e0204 */
[----:B------:R-:W-:Y:S01]  /*feb0*/  F2FP.BF16.F32.PACK_AB R102, R103, R102 ;  /* 0x000000666766723e */ /* 0x000fe200000010ff */
[----:B------:R-:W1:Y:S01]  /*fec0*/  @P0 LDC.64 R4, c[0x0][0x298] ;  /* 0x0000a600ff040b82 */ /* 0x000e620000000a00 */
        /* <DEDUP_REMOVED lines=8> */
[----:B------:R-:W-:Y:S01]  /*ff50*/  F2FP.BF16.F32.PACK_AB R110, R111, R110 ;  /* 0x0000006e6f6e723e */ /* 0x000fe200000010ff */
[----:B------:R-:W-:Y:S01]  /*ff60*/  STS [R15], R76 ;  /* 0x0000004c0f007388 */ /* 0x000fe20000000800 */
[----:B------:R-:W-:-:S02]  /*ff70*/  F2FP.BF16.F32.PACK_AB R112, R113, R112 ;  /* 0x000000707170723e */ /* 0x000fc400000010ff */
[----:B------:R-:W-:Y:S01]  /*ff80*/  F2FP.BF16.F32.PACK_AB R114, R115, R114 ;  /* 0x000000727372723e */ /* 0x000fe200000010ff */
[----:B------:R-:W-:Y:S01]  /*ff90*/  STS [R15+0x400], R78 ;  /* 0x0004004e0f007388 */ /* 0x000fe20000000800 */
[----:B------:R-:W-:Y:S02]  /*ffa0*/  F2FP.BF16.F32.PACK_AB R116, R117, R116 ;  /* 0x000000747574723e */ /* 0x000fe400000010ff */
[----:B------:R-:W-:Y:S01]  /*ffb0*/  F2FP.BF16.F32.PACK_AB R12, R119, R12 ;  /* 0x0000000c770c723e */ /* 0x000fe200000010ff */
[----:B------:R-:W-:Y:S01]  /*ffc0*/  STS [R17], R80 ;  /* 0x0000005011007388 */ /* 0x000fe20000000800 */
[----:B------:R-:W-:-:S03]  /*ffd0*/  ISETP.NE.AND P1, PT, RZ, UR4, PT ;  /* 0x00000004ff007c0c */ /* 0x000fc6000bf25270 */
[----:B------:R-:W-:Y:S04]  /*ffe0*/  STS [R17+0x400], R82 ;  /* 0x0004005211007388 */ /* 0x000fe80000000800 */
[----:B------:R-:W-:Y:S04]  /*fff0*/  STS [R19], R84 ;  /* 0x0000005413007388 */ /* 0x000fe80000000800 */
[----:B------:R-:W-:Y:S04]  /*10000*/  STS [R19+0x400], R86 ;  /* 0x0004005613007388 */ /* 0x000fe80000000800 */
[----:B------:R-:W-:Y:S04]  /*10010*/  STS [R21], R88 ;  /* 0x0000005815007388 */ /* 0x000fe80000000800 */
[----:B------:R-:W-:Y:S04]  /*10020*/  STS [R21+0x400], R90 ;  /* 0x0004005a15007388 */ /* 0x000fe80000000800 */
[----:B------:R-:W-:Y:S04]  /*10030*/  STS [R23], R92 ;  /* 0x0000005c17007388 */ /* 0x000fe80000000800 */
[----:B------:R-:W-:Y:S04]  /*10040*/  STS [R23+0x400], R94 ;  /* 0x0004005e17007388 */ /* 0x000fe80000000800 */
[----:B------:R-:W-:Y:S04]  /*10050*/  STS [R7+0x2000], R124 ;  /* 0x0020007c07007388 */ /* 0x000fe80000000800 */
[----:B------:R-:W-:Y:S04]  /*10060*/  STS [R7+0x2400], R126 ;  /* 0x0024007e07007388 */ /* 0x000fe80000000800 */
[----:B------:R-:W-:Y:S04]  /*10070*/  STS [R9+0x2000], R96 ;  /* 0x0020006009007388 */ /* 0x000fe80000000800 */
[----:B------:R-:W-:Y:S04]  /*10080*/  STS [R9+0x2400], R98 ;  /* 0x0024006209007388 */ /* 0x000fe80000000800 */
[----:B------:R-:W-:Y:S04]  /*10090*/  STS [R11+0x2000], R100 ;  /* 0x002000640b007388 */ /* 0x000fe80000000800 */
        /* <DEDUP_REMOVED lines=11> */
[----:B------:R-:W-:-:S03]  /*10150*/  @P0 IMAD R2, R229, R5, R15 ;  /* 0x00000005e5020224 */ /* 0x000fc600078e020f */
[----:B------:R2:W-:Y:S01]  /*10160*/  STS [R23+0x2400], R12 ;  /* 0x0024000c17007388 */ /* 0x0005e20000000800 */
[----:B------:R-:W-:Y:S05]  /*10170*/  @P0 BRA `(.L_x_992) ;  /* 0x00000000001c0947 */ /* 0x000fea0003800000 */
[----:B------:R-:W1:Y:S01]  /*10180*/  S2R R7, SR_CTAID.Y ;  /* 0x0000000000077919 */ /* 0x000e620000002600 */
[----:B------:R-:W3:Y:S01]  /*10190*/  LDC.64 R4, c[0x0][0x290] ;  /* 0x0000a400ff047b82 */ /* 0x000ee20000000a00 */
[----:B-1----:R-:W-:Y:S01]  /*101a0*/  SHF.R.S32.HI R9, RZ, 0x1f, R7 ;  /* 0x0000001fff097819 */ /* 0x002fe20000011407 */
[----:B---3--:R-:W-:-:S04]  /*101b0*/  IMAD.WIDE.U32 R14, R7, R4, RZ ;  /* 0x00000004070e7225 */ /* 0x008fc800078e00ff */
[----:B------:R-:W-:-:S04]  /*101c0*/  IMAD R2, R9, R4, RZ ;  /* 0x0000000409027224 */ /* 0x000fc800078e02ff */
[----:B------:R-:W-:-:S05]  /*101d0*/  IMAD R5, R7, R5, R2 ;  /* 0x0000000507057224 */ /* 0x000fca00078e0202 */
[----:B------:R-:W-:Y:S02]  /*101e0*/  IADD3 R2, R15, R5, RZ ;  /* 0x000000050f027210 */ /* 0x000fe40007ffe0ff */
.L_x_992:
[----:B------:R-:W-:Y:S05]  /*101f0*/  @!P1 BRA `(.L_x_993) ;  /* 0x00000000001c9947 */ /* 0x000fea0003800000 */
[----:B------:R-:W1:Y:S01]  /*10200*/  S2R R5, SR_CTAID.Y ;  /* 0x0000000000057919 */ /* 0x000e620000002600 */
[----:B------:R-:W1:Y:S08]  /*10210*/  LDC R4, c[0x0][0x2c4] ;  /* 0x0000b100ff047b82 */ /* 0x000e700000000800 */
[----:B------:R-:W3:Y:S08]  /*10220*/  S2UR UR6, SR_CTAID.Z ;  /* 0x00000000000679c3 */ /* 0x000ef00000002700 */
[----:B------:R-:W3:Y:S01]  /*10230*/  LDC R8, c[0x0][0x2e4] ;  /* 0x0000b900ff087b82 */ /* 0x000ee20000000800 */
[----:B-1----:R-:W-:-:S04]  /*10240*/  @!P0 IMAD R229, R5, R4, RZ ;  /* 0x0000000405e58224 */ /* 0x002fc800078e02ff */
[----:B---3--:R-:W-:Y:S01]  /*10250*/  IMAD R229, R8, UR6, R229 ;  /* 0x0000000608e57c24 */ /* 0x008fe2000f8e02e5 */
[----:B------:R-:W-:Y:S06]  /*10260*/  BRA `(.L_x_994) ;  /* 0x0000000000187947 */ /* 0x000fec0003800000 */
.L_x_993:
[----:B------:R-:W1:Y:S01]  /*10270*/  S2R R5, SR_CTAID.Y ;  /* 0x0000000000057919 */ /* 0x000e620000002600 */
[----:B------:R-:W1:Y:S08]  /*10280*/  S2UR UR6, SR_CTAID.Z ;  /* 0x00000000000679c3 */ /* 0x000e700000002700 */
[----:B------:R-:W1:Y:S08]  /*10290*/  LDC R4, c[0x0][0x270] ;  /* 0x00009c00ff047b82 */ /* 0x000e700000000800 */
[----:B------:R-:W3:Y:S01]  /*102a0*/  LDC R229, c[0x0][0x2c4] ;  /* 0x0000b100ffe57b82 */ /* 0x000ee20000000800 */
[----:B-1----:R-:W-:-:S04]  /*102b0*/  IMAD R4, R5, R4, UR6 ;  /* 0x0000000605047e24 */ /* 0x002fc8000f8e0204 */
[----:B---3--:R-:W-:-:S07]  /*102c0*/  IMAD R229, R4, R229, RZ ;  /* 0x000000e504e57224 */ /* 0x008fce00078e02ff */
.L_x_994:
[----:B--2---:R-:W1:Y:S01]  /*102d0*/  S2R R12, SR_TID.X ;  /* 0x00000000000c7919 */ /* 0x004e620000002100 */
[----:B------:R-:W-:Y:S01]  /*102e0*/  LOP3.LUT R5, R6, 0xffffffe0, RZ, 0xc0, !PT ;  /* 0xffffffe006057812 */ /* 0x000fe200078ec0ff */
[----:B------:R-:W-:Y:S01]  /*102f0*/  BSSY B0, `(.L_x_995) ;  /* 0x000001d000007945 */ /* 0x000fe20003800000 */
[----:B------:R-:W-:Y:S01]  /*10300*/  SHF.R.S32.HI R6, RZ, 0x1f, R231 ;  /* 0x0000001fff067819 */ /* 0x000fe200000114e7 */
[----:B------:R-:W-:Y:S01]  /*10310*/  BAR.SYNC.DEFER_BLOCKING 0x0 ;  /* 0x0000000000007b1d */ /* 0x000fe20000010000 */
[----:B------:R-:W-:Y:S01]  /*10320*/  SHF.R.S32.HI R15, RZ, 0x1f, R228 ;  /* 0x0000001fff0f7819 */ /* 0x000fe200000114e4 */
[----:B------:R-:W-:Y:S01]  /*10330*/  IMAD.IADD R4, R0, 0x1, -R5 ;  /* 0x0000000100047824 */ /* 0x000fe200078e0a05 */
[----:B------:R-:W-:-:S04]  /*10340*/  LEA.HI R5, R6, R231, RZ, 0x2 ;  /* 0x000000e706057211 */ /* 0x000fc800078f10ff */
[----:B------:R-:W-:Y:S02]  /*10350*/  LOP3.LUT P0, RZ, R4, 0x3, RZ, 0xc0, !PT ;  /* 0x0000000304ff7812 */ /* 0x000fe4000780c0ff */
[----:B------:R-:W-:Y:S02]  /*10360*/  SHF.R.S32.HI R7, RZ, 0x1f, R4 ;  /* 0x0000001fff077819 */ /* 0x000fe40000011404 */
[----:B------:R-:W-:Y:S02]  /*10370*/  LOP3.LUT R5, R5, 0xfffffffc, RZ, 0xc0, !PT ;  /* 0xfffffffc05057812 */ /* 0x000fe400078ec0ff */
[----:B------:R-:W-:-:S04]  /*10380*/  LEA.HI R7, R7, R4, RZ, 0x2 ;  /* 0x0000000407077211 */ /* 0x000fc800078f10ff */
[----:B------:R-:W-:Y:S02]  /*10390*/  SHF.R.S32.HI R4, RZ, 0x2, R7 ;  /* 0x00000002ff047819 */ /* 0x000fe40000011407 */
[----:B-1----:R-:W-:-:S04]  /*103a0*/  LEA.HI R6, R15, R12, RZ, 0x5 ;  /* 0x0000000c0f067211 */ /* 0x002fc800078f28ff */
[----:B------:R-:W-:-:S05]  /*103b0*/  SHF.R.S32.HI R6, RZ, 0x5, R6 ;  /* 0x00000005ff067819 */ /* 0x000fca0000011406 */
[----:B------:R-:W-:-:S04]  /*103c0*/  IMAD.IADD R5, R6, 0x1, -R5 ;  /* 0x0000000106057824 */ /* 0x000fc800078e0a05 */
[----:B------:R-:W-:Y:S01]  /*103d0*/  IMAD R5, R5, 0x10, R4 ;  /* 0x0000001005057824 */ /* 0x000fe200078e0204 */
[----:B------:R-:W-:Y:S06]  /*103e0*/  @P0 BRA `(.L_x_996) ;  /* 0x0000000000340947 */ /* 0x000fec0003800000 */
[----:B------:R-:W1:Y:S01]  /*103f0*/  S2R R4, SR_CTAID.X ;  /* 0x0000000000047919 */ /* 0x000e620000002500 */
[C---:B------:R-:W-:Y:S01]  /*10400*/  VIADD R7, R5.reuse, 0x8 ;  /* 0x0000000805077836 */ /* 0x040fe20000000000 */
[----:B------:R-:W-:Y:S01]  /*10410*/  ISETP.GE.AND P2, PT, R5, R222, PT ;  /* 0x000000de0500720c */ /* 0x000fe20003f46270 */
[----:B------:R-:W-:-:S03]  /*10420*/  ULDC.64 UR4, c[0x0][0x2b0] ;  /* 0x0000ac0000047ab9 */ /* 0x000fc60000000a00 */
[----:B------:R-:W-:Y:S01]  /*10430*/  ISETP.GE.AND P1, PT, R7, R222, PT ;  /* 0x000000de0700720c */ /* 0x000fe20003f26270 */
[----:B-1----:R-:W-:-:S05]  /*10440*/  IMAD R4, R4, 0x40, R229 ;  /* 0x0000004004047824 */ /* 0x002fca00078e02e5 */
[----:B------:R-:W-:Y:S02]  /*10450*/  SHF.R.S32.HI R6, RZ, 0x1f, R4 ;  /* 0x0000001fff067819 */ /* 0x000fe40000011404 */
[----:B------:R-:W-:-:S04]  /*10460*/  IADD3 R4, P0, R5, R4, RZ ;  /* 0x0000000405047210 */ /* 0x000fc80007f1e0ff */
[----:B------:R-:W-:Y:S02]  /*10470*/  LEA.HI.X.SX32 R5, R5, R6, 0x1, P0 ;  /* 0x0000000605057211 */ /* 0x000fe400000f0eff */
[----:B------:R-:W-:-:S04]  /*10480*/  LEA R6, P0, R4, UR4, 0x2 ;  /* 0x0000000404067c11 */ /* 0x000fc8000f8010ff */
[----:B------:R-:W-:-:S05]  /*10490*/  LEA.HI.X R7, R4, UR5, R5, 0x2, P0 ;  /* 0x0000000504077c11 */ /* 0x000fca00080f1405 */
[----:B------:R1:W-:Y:S04]  /*104a0*/  @!P2 STG.E desc[UR16][R6.64], R10 ;  /* 0x0000000a0600a986 */ /* 0x0003e8000c101910 */
[----:B------:R1:W-:Y:S02]  /*104b0*/  @!P1 STG.E desc[UR16][R6.64+0x20], R13 ;  /* 0x0000200d06009986 */ /* 0x0003e4000c101910 */
.L_x_996:
[----:B------:R-:W-:Y:S05]  /*104c0*/  BSYNC B0 ;  /* 0x0000000000007941 */ /* 0x000fea0003800000 */
.L_x_995:
[----:B------:R-:W2:Y:S01]  /*104d0*/  S2UR UR5, SR_CTAID.X ;  /* 0x00000000000579c3 */ /* 0x000ea20000002500 */
[----:B------:R-:W-:Y:S01]  /*104e0*/  LEA.HI R0, R3, R0, RZ, 0x3 ;  /* 0x0000000003007211 */ /* 0x000fe200078f18ff */
[----:B-1----:R1:W3:Y:S01]  /*104f0*/  LDS.128 R8, [R230+0x1800] ;  /* 0x00180000e6087984 */ /* 0x0022e20000000c00 */
[----:B------:R-:W-:Y:S01]  /*10500*/  SHF.R.S32.HI R235, RZ, 0x1f, R234 ;  /* 0x0000001fffeb7819 */ /* 0x000fe200000114ea */
[----:B------:R-:W-:Y:S01]  /*10510*/  BSSY B0, `(.L_x_997) ;  /* 0x000002b000007945 */ /* 0x000fe20003800000 */
[----:B------:R-:W-:Y:S02]  /*10520*/  SHF.R.S32.HI R0, RZ, 0x3, R0 ;  /* 0x00000003ff007819 */ /* 0x000fe40000011400 */
[----:B------:R-:W-:Y:S01]  /*10530*/  LEA.HI R3, R15, R12, RZ, 0x3 ;  /* 0x0000000c0f037211 */ /* 0x000fe200078f18ff */
[----:B------:R-:W4:Y:S02]  /*10540*/  LDC.64 R6, c[0x0][0x298] ;  /* 0x0000a600ff067b82 */ /* 0x000f240000000a00 */
[C---:B------:R-:W-:Y:S01]  /*10550*/  VIADD R13, R0.reuse, 0x10 ;  /* 0x00000010000d7836 */ /* 0x040fe20000000000 */
[----:B------:R-:W-:Y:S01]  /*10560*/  SHF.R.S32.HI R3, RZ, 0x3, R3 ;  /* 0x00000003ff037819 */ /* 0x000fe20000011403 */
[----:B------:R-:W-:-:S03]  /*10570*/  VIADD R15, R0, 0x20 ;  /* 0x00000020000f7836 */ /* 0x000fc60000000000 */
[-C--:B------:R-:W-:Y:S01]  /*10580*/  ISETP.GE.AND P2, PT, R13, R222.reuse, PT ;  /* 0x000000de0d00720c */ /* 0x080fe20003f46270 */
[----:B------:R-:W-:Y:S01]  /*10590*/  VIADD R13, R0, 0x30 ;  /* 0x00000030000d7836 */ /* 0x000fe20000000000 */
[----:B------:R-:W-:Y:S01]  /*105a0*/  ISETP.GE.AND P1, PT, R15, R222, PT ;  /* 0x000000de0f00720c */ /* 0x000fe20003f26270 */
[----:B------:R-:W5:Y:S01]  /*105b0*/  LDC.64 R4, c[0x0][0x2a0] ;  /* 0x0000a800ff047b82 */ /* 0x000f620000000a00 */
[----:B------:R-:W-:Y:S01]  /*105c0*/  SHF.R.S32.HI R3, RZ, 0x1f, R3 ;  /* 0x0000001fff037819 */ /* 0x000fe20000011403 */
[----:B--2---:R-:W-:-:S04]  /*105d0*/  USHF.L.U32 UR5, UR5, 0x6, URZ ;  /* 0x0000000605057899 */ /* 0x004fc8000800063f */
[----:B------:R-:W-:Y:S02]  /*105e0*/  USHF.R.S32.HI UR4, URZ, 0x1f, UR5 ;  /* 0x0000001f3f047899 */ /* 0x000fe40008011405 */
[----:B----4-:R-:W-:-:S04]  /*105f0*/  IMAD.WIDE.U32 R18, R6, UR5, R234 ;  /* 0x0000000506127c25 */ /* 0x010fc8000f8e00ea */
[----:B------:R-:W-:Y:S01]  /*10600*/  IMAD R16, R6, UR4, RZ ;  /* 0x0000000406107c24 */ /* 0x000fe2000f8e02ff */
[----:B------:R-:W-:Y:S01]  /*10610*/  IADD3 R20, P0, R14, R18, RZ ;  /* 0x000000120e147210 */ /* 0x000fe20007f1e0ff */
[----:B------:R-:W-:Y:S02]  /*10620*/  USHF.R.S32.HI UR4, URZ, 0x1f, UR6 ;  /* 0x0000001f3f047899 */ /* 0x000fe40008011406 */
[----:B------:R-:W-:-:S05]  /*10630*/  IMAD R17, R7, UR5, R16 ;  /* 0x0000000507117c24 */ /* 0x000fca000f8e0210 */
[----:B------:R-:W-:Y:S01]  /*10640*/  IADD3.X R21, R2, R19, R17, P0, !PT ;  /* 0x0000001302157210 */ /* 0x000fe200007fe411 */
[----:B------:R-:W-:Y:S01]  /*10650*/  VIADD R17, R232, -UR5 ;  /* 0x80000005e8117c36 */ /* 0x000fe20008000000 */
[----:B------:R-:W-:Y:S01]  /*10660*/  ISETP.GE.AND P0, PT, R13, R222, PT ;  /* 0x000000de0d00720c */ /* 0x000fe20003f06270 */
[C---:B-----5:R-:W-:Y:S01]  /*10670*/  IMAD R2, R4.reuse, UR4, RZ ;  /* 0x0000000404027c24 */ /* 0x060fe2000f8e02ff */
[----:B------:R1:W2:Y:S01]  /*10680*/  LDS.128 R12, [R230+0x2000] ;  /* 0x00200000e60c7984 */ /* 0x0002a20000000c00 */
[----:B------:R-:W-:Y:S01]  /*10690*/  IMAD.WIDE.U32 R20, R4, UR6, R20 ;  /* 0x0000000604147c25 */ /* 0x000fe2000f8e0014 */
[----:B------:R-:W-:Y:S02]  /*106a0*/  ISETP.GE.AND P3, PT, R0, R17, PT ;  /* 0x000000110000720c */ /* 0x000fe40003f66270 */
[----:B------:R1:W4:Y:S01]  /*106b0*/  LDS.128 R16, [R230] ;  /* 0x00000000e6107984 */ /* 0x0003220000000c00 */
[----:B------:R-:W-:-:S04]  /*106c0*/  IMAD R5, R5, UR6, R2 ;  /* 0x0000000605057c24 */ /* 0x000fc8000f8e0202 */
[----:B------:R-:W-:-:S06]  /*106d0*/  IMAD.IADD R25, R5, 0x1, R21 ;  /* 0x0000000105197824 */ /* 0x000fcc00078e0215 */
[----:B---3--:R-:W-:Y:S05]  /*106e0*/  @P3 BRA `(.L_x_998) ;  /* 0x0000000000343947 */ /* 0x008fea0003800000 */
[-C--:B------:R-:W-:Y:S01]  /*106f0*/  IMAD R2, R3, R6.reuse, RZ ;  /* 0x0000000603027224 */ /* 0x080fe200078e02ff */
[----:B------:R-:W-:Y:S01]  /*10700*/  ULDC UR6, c[0x0][0x2d0] ;  /* 0x0000b40000067ab9 */ /* 0x000fe20000000800 */
[----:B------:R-:W-:Y:S01]  /*10710*/  IMAD.MOV.U32 R24, RZ, RZ, R20 ;  /* 0x000000ffff187224 */ /* 0x000fe200078e0014 */
[----:B------:R-:W-:Y:S01]  /*10720*/  ISETP.GE.AND P4, PT, R234, UR6, PT ;  /* 0x00000006ea007c0c */ /* 0x000fe2000bf86270 */
[C---:B------:R-:W-:Y:S01]  /*10730*/  IMAD R2, R0.reuse, R7, R2 ;  /* 0x0000000700027224 */ /* 0x040fe200078e0202 */
[----:B------:R-:W-:Y:S01]  /*10740*/  ISETP.GE.AND P3, PT, R223, UR6, PT ;  /* 0x00000006df007c0c */ /* 0x000fe2000bf66270 */
[----:B------:R-:W-:Y:S01]  /*10750*/  IMAD.WIDE.U32 R4, R0, R6, R24 ;  /* 0x0000000600047225 */ /* 0x000fe200078e0018 */
[----:B------:R-:W-:-:S04]  /*10760*/  ULDC.64 UR4, c[0x0][0x280] ;  /* 0x0000a00000047ab9 */ /* 0x000fc80000000a00 */
[----:B------:R-:W-:Y:S02]  /*10770*/  IADD3 R2, R2, R5, RZ ;  /* 0x0000000502027210 */ /* 0x000fe40007ffe0ff */
[----:B------:R-:W-:-:S04]  /*10780*/  LEA R22, P5, R4, UR4, 0x1 ;  /* 0x0000000404167c11 */ /* 0x000fc8000f8a08ff */
[----:B------:R-:W-:-:S05]  /*10790*/  LEA.HI.X R23, R4, UR5, R2, 0x1, P5 ;  /* 0x0000000504177c11 */ /* 0x000fca000a8f0c02 */
[----:B----4-:R3:W-:Y:S04]  /*107a0*/  @!P4 STG.E.128 desc[UR16][R22.64], R16 ;  /* 0x000000101600c986 */ /* 0x0107e8000c101d10 */
[----:B--2---:R3:W-:Y:S02]  /*107b0*/  @!P3 STG.E.128 desc[UR16][R22.64+0x80], R12 ;  /* 0x0000800c1600b986 */ /* 0x0047e4000c101d10 */
.L_x_998:
[----:B------:R-:W-:Y:S05]  /*107c0*/  BSYNC B0 ;  /* 0x0000000000007941 */ /* 0x000fea0003800000 */
.L_x_997:
[----:B---34-:R3:W4:Y:S01]  /*107d0*/  LDS.128 R16, [R230+0x800] ;  /* 0x00080000e6107984 */ /* 0x0187220000000c00 */
[----:B------:R-:W-:Y:S03]  /*107e0*/  BSSY B0, `(.L_x_999) ;  /* 0x0000013000007945 */ /* 0x000fe60003800000 */
[----:B--2---:R3:W2:Y:S01]  /*107f0*/  LDS.128 R12, [R230+0x2800] ;  /* 0x00280000e60c7984 */ /* 0x0046a20000000c00 */
        /* <DEDUP_REMOVED lines=15> */
[----:B----4-:R4:W-:Y:S04]  /*108f0*/  @!P3 STG.E.128 desc[UR16][R4.64], R16 ;  /* 0x000000100400b986 */ /* 0x0109e8000c101d10 */
[----:B--2---:R4:W-:Y:S02]  /*10900*/  @!P2 STG.E.128 desc[UR16][R4.64+0x80], R12 ;  /* 0x0000800c0400a986 */ /* 0x0049e4000c101d10 */
.L_x_1000:
[----:B------:R-:W-:Y:S05]  /*10910*/  BSYNC B0 ;  /* 0x0000000000007941 */ /* 0x000fea0003800000 */
.L_x_999:
[----:B----4-:R4:W1:Y:S01]  /*10920*/  LDS.128 R16, [R230+0x1000] ;  /* 0x00100000e6107984 */ /* 0x0108620000000c00 */
        /* <DEDUP_REMOVED lines=17> */
[----:B-1----:R1:W-:Y:S04]  /*10a40*/  @!P2 STG.E.128 desc[UR16][R4.64], R16 ;  /* 0x000000100400a986 */ /* 0x0023e8000c101d10 */
[----:B--2---:R1:W-:Y:S02]  /*10a50*/  @!P1 STG.E.128 desc[UR16][R4.64+0x80], R12 ;  /* 0x0000800c04009986 */ /* 0x0043e4000c101d10 */
.L_x_1002:
[----:B------:R-:W-:Y:S05]  /*10a60*/  BSYNC B0 ;  /* 0x0000000000007941 */ /* 0x000fea0003800000 */
.L_x_1001:
[----:B-1-34-:R-:W1:Y:S01]  /*10a70*/  LDS.128 R228, [R230+0x3800] ;  /* 0x00380000e6e47984 */ /* 0x01ae620000000c00 */
[----:B------:R-:W-:Y:S05]  /*10a80*/  @P0 EXIT ;  /* 0x000000000000094d */ /* 0x000fea0003800000 */
[----:B------:R-:W-:Y:S01]  /*10a90*/  IADD3 R0, P0, R0, 0x30, RZ ;  /* 0x0000003000007810 */ /* 0x000fe20007f1e0ff */
[----:B------:R-:W-:Y:S01]  /*10aa0*/  IMAD.MOV.U32 R4, RZ, RZ, R20 ;  /* 0x000000ffff047224 */ /* 0x000fe200078e0014 */
[----:B------:R-:W-:Y:S01]  /*10ab0*/  MOV R5, R25 ;  /* 0x0000001900057202 */ /* 0x000fe20000000f00 */
[----:B------:R-:W-:Y:S01]  /*10ac0*/  ULDC UR6, c[0x0][0x2d0] ;  /* 0x0000b40000067ab9 */ /* 0x000fe20000000800 */
[----:B------:R-:W-:Y:S01]  /*10ad0*/  ULDC.64 UR4, c[0x0][0x280] ;  /* 0x0000a00000047ab9 */ /* 0x000fe20000000a00 */
[----:B------:R-:W-:Y:S01]  /*10ae0*/  IMAD.X R3, RZ, RZ, R3, P0 ;  /* 0x000000ffff037224 */ /* 0x000fe200000e0603 */
[----:B------:R-:W-:Y:S01]  /*10af0*/  ISETP.GE.AND P1, PT, R234, UR6, PT ;  /* 0x00000006ea007c0c */ /* 0x000fe2000bf26270 */
[----:B------:R-:W-:Y:S01]  /*10b00*/  IMAD.WIDE.U32 R4, R0, R6, R4 ;  /* 0x0000000600047225 */ /* 0x000fe200078e0004 */
[----:B------:R-:W-:-:S03]  /*10b10*/  ISETP.GE.AND P0, PT, R223, UR6, PT ;  /* 0x00000006df007c0c */ /* 0x000fc6000bf06270 */
[----:B------:R-:W-:Y:S01]  /*10b20*/  IMAD R2, R3, R6, RZ ;  /* 0x0000000603027224 */ /* 0x000fe200078e02ff */
[----:B------:R-:W-:-:S03]  /*10b30*/  LEA R6, P2, R4, UR4, 0x1 ;  /* 0x0000000404067c11 */ /* 0x000fc6000f8408ff */
[----:B------:R-:W-:-:S04]  /*10b40*/  IMAD R2, R0, R7, R2 ;  /* 0x0000000700027224 */ /* 0x000fc800078e0202 */
[----:B------:R-:W-:-:S05]  /*10b50*/  IMAD.IADD R3, R2, 0x1, R5 ;  /* 0x0000000102037824 */ /* 0x000fca00078e0205 */
[----:B------:R-:W-:-:S05]  /*10b60*/  LEA.HI.X R7, R4, UR5, R3, 0x1, P2 ;  /* 0x0000000504077c11 */ /* 0x000fca00090f0c03 */
[----:B------:R3:W-:Y:S01]  /*10b70*/  @!P1 STG.E.128 desc[UR16][R6.64], R8 ;  /* 0x0000000806009986 */ /* 0x0007e2000c101d10 */
[----:B------:R-:W-:Y:S05]  /*10b80*/  @P0 EXIT ;  /* 0x000000000000094d */ /* 0x000fea0003800000 */
[----:B-1----:R-:W-:Y:S01]  /*10b90*/  STG.E.128 desc[UR16][R6.64+0x80], R228 ;  /* 0x000080e406007986 */ /* 0x002fe2000c101d10 */
[----:B------:R-:W-:Y:S05]  /*10ba0*/  EXIT ;  /* 0x000000000000794d */ /* 0x000fea0003800000 */
        .weak           $__internal_16_$__cuda_sm20_rcp_rn_f32_slowpath
        .type           $__internal_16_$__cuda_sm20_rcp_rn_f32_slowpath,@function
        .size           $__internal_16_$__cuda_sm20_rcp_rn_f32_slowpath,(.L_x_3489 - $__internal_16_$__cuda_sm20_rcp_rn_f32_slowpath)
$__internal_16_$__cuda_sm20_rcp_rn_f32_slowpath:
        /* <DEDUP_REMOVED lines=15> */
.L_x_1004:
        /* <DEDUP_REMOVED lines=33> */
.L_x_1006:
[----:B------:R1:W2:Y:S02]  /*10eb0*/  MUFU.RCP R2, R7 ;  /* 0x0000000700027308 */ /* 0x0002a40000001000 */
.L_x_1005:
[----:B------:R-:W-:Y:S05]  /*10ec0*/  BSYNC B0 ;  /* 0x0000000000007941 */ /* 0x000fea0003800000 */
.L_x_1003:
[----:B------:R-:W-:Y:S02]  /*10ed0*/  MOV R8, R6 ;  /* 0x0000000600087202 */ /* 0x000fe40000000f00 */
[----:B------:R-:W-:-:S04]  /*10ee0*/  MOV R9, 0x0 ;  /* 0x0000000000097802 */ /* 0x000fc80000000f00 */
[----:B-12---:R-:W-:Y:S05]  /*10ef0*/  RET.REL.NODEC R8 `(_ZN13pytorch_flash24flash_fwd_splitkv_kernelI23Flash_fwd_kernel_traitsILi128ELi64ELi128ELi4ELb0ELb0EN7cutlass10bfloat16_tE19Flash_kernel_traitsILi128ELi64ELi128ELi4ES3_EELb0ELb0ELb0ELb0ELb0ELb0ELb0ELb0EEEvNS_16Flash_fwd_paramsE) ;  /* 0xfffffef008407950 */ /* 0x006fea0003c3ffff */
.L_x_1007:
        /* <DEDUP_REMOVED lines=16> */
.L_x_3489:


//--------------------- .text._ZN13pytorch_flash24flash_fwd_splitkv_kernelI23Flash_fwd_kernel_traitsILi128ELi64ELi128ELi4ELb0ELb0EN7cutlass10bfloat16_tE19Flash_kernel_traitsILi128ELi64ELi128ELi4ES3_EELb0ELb0ELb0ELb0ELb0ELb0ELb0ELb1EEEvNS_16Flash_fwd_paramsE --------------------------
	.section	.text._ZN13pytorch_flash24flash_fwd_splitkv_kernelI23Flash_fwd_kernel_traitsILi128ELi64ELi128ELi4ELb0ELb0EN7cutlass10bfloat16_tE19Flash_kernel_traitsILi128ELi64ELi128ELi4ES3_EELb0ELb0ELb0ELb0ELb0ELb0ELb0ELb1EEEvNS_16Flash_fwd_paramsE,"ax",@progbits
	.sectionflags	@"SHF_BARRIERS=1"
	.align	128
        .global         _ZN13pytorch_flash24flash_fwd_splitkv_kernelI23Flash_fwd_kernel_traitsILi128ELi64ELi128ELi4ELb0ELb0EN7cutlass10bfloat16_tE19Flash_kernel_traitsILi128ELi64ELi128ELi4ES3_EELb0ELb0ELb0ELb0ELb0ELb0ELb0ELb1EEEvNS_16Flash_fwd_paramsE
        .type           _ZN13pytorch_flash24flash_fwd_splitkv_kernelI23Flash_fwd_kernel_traitsILi128ELi64ELi128ELi4ELb0ELb0EN7cutlass10bfloat16_tE19Flash_kernel_traitsILi128ELi64ELi128ELi4ES3_EELb0ELb0ELb0ELb0ELb0ELb0ELb0ELb1EEEvNS_16Flash_fwd_paramsE,@function
        .size           _ZN13pytorch_flash24flash_fwd_splitkv_kernelI23Flash_fwd_kernel_traitsILi128ELi64ELi128ELi4ELb0ELb0EN7cutlass10bfloat16_tE19Flash_kernel_traitsILi128ELi64ELi128ELi4ES3_EELb0ELb0ELb0ELb0ELb0ELb0ELb0ELb1EEEvNS_16Flash_fwd_paramsE,(.L_x_3491 - _ZN13pytorch_flash24flash_fwd_splitkv_kernelI23Flash_fwd_kernel_traitsILi128ELi64ELi128ELi4ELb0ELb0EN7cutlass10bfloat16_tE19Flash_kernel_traitsILi128ELi64ELi128ELi4ES3_EELb0ELb0ELb0ELb0ELb0ELb0ELb0ELb1EEEvNS_16Flash_fwd_paramsE)
        .other          _ZN13pytorch_flash24flash_fwd_splitkv_kernelI23Flash_fwd_kernel_traitsILi128ELi64ELi128ELi4ELb0ELb0EN7cutlass10bfloat16_tE19Flash_kernel_traitsILi128ELi64ELi128ELi4ES3_EELb0ELb0ELb0ELb0ELb0ELb0ELb0ELb1EEEvNS_16Flash_fwd_paramsE,@"STO_CUDA_ENTRY STV_DEFAULT"
_ZN13pytorch_flash24flash_fwd_splitkv_kernelI23Flash_fwd_kernel_traitsILi128ELi64ELi128ELi4ELb0ELb0EN7cutlass10bfloat16_tE19Flash_kernel_traitsILi128ELi64ELi128ELi4ES3_EELb0ELb0ELb0ELb0ELb0ELb0ELb0ELb1EEEvNS_16Flash_fwd_paramsE:
.text._ZN13pytorch_flash24flash_fwd_splitkv_kernelI23Flash_fwd_kernel_traitsILi128ELi64ELi128ELi4ELb0ELb0EN7cutlass10bfloat16_tE19Flash_kernel_traitsILi128ELi64ELi128ELi4ES3_EELb0ELb0ELb0ELb0ELb0ELb0ELb0ELb1EEEvNS_16Flash_fwd_paramsE:
[----:B------:R-:W1:Y:S01]  /*0000*/  LDC R1, c[0x0][0x28] ;  /* 0x00000a00ff017b82 */ /* 0x000e620000000800 */
[----:B------:R-:W2:Y:S07]  /*0010*/  S2R R234, SR_CTAID.X ;  /* 0x0000000000ea7919 */ /* 0x000eae0000002500 */
[----:B------:R-:W3:Y:S01]  /*0020*/  LDC.64 R132, c[0x0][0x198] ;  /* 0x00006600ff847b82 */ /* 0x000ee20000000a00 */
[----:B------:R-:W-:Y:S01]  /*0030*/  BSSY B4, `(.L_x_1008) ;  /* 0x0000005000047945 */ /* 0x000fe20003800000 */
[----:B------:R-:W-:Y:S01]  /*0040*/  MOV R230, 0x80 ;  /* 0x0000008000e67802 */ /* 0x000fe20000000f00 */
[----:B------:R-:W4:Y:S01]  /*0050*/  S2R R233, SR_CTAID.Y ;  /* 0x0000000000e97919 */ /* 0x000f220000002600 */
[----:B------:R-:W1:Y:S05]  /*0060*/  S2R R232, SR_CTAID.Z ;  /* 0x0000000000e87919 */ /* 0x000e6a0000002700 */
[----:B-1234-:R-:W-:Y:S05]  /*0070*/  CALL.REL.NOINC `($_ZN13pytorch_flash24flash_fwd_splitkv_kernelI23Flash_fwd_kernel_traitsILi128ELi64ELi128ELi4ELb0ELb0EN7cutlass10bfloat16_tE19Flash_kernel_traitsILi128ELi64ELi128ELi4ES3_EELb0ELb0ELb0ELb0ELb0ELb0ELb0ELb1EEEvNS_16Flash_fwd_paramsE$_ZN13pytorch_flash30compute_attn_1rowblock_splitkvI23Flash_fwd_kernel_traitsILi128ELi64ELi128ELi4ELb0ELb0EN7cutlass10bfloat16_tE19Flash_kernel_traitsILi128ELi64ELi128ELi4ES3_EELb0ELb0ELb0ELb0ELb0ELb0ELb0ELb1ENS_16Flash_fwd_paramsEEEvRKT8_iiiii) ;  /* 0x0000000000087944 */ /* 0x01efea0003c00000 */
[----:B------:R-:W-:Y:S05]  /*0080*/  BSYNC B4 ;  /* 0x0000000000047941 */ /* 0x000fea0003800000 */
.L_x_1008:
[----:B------:R-:W-:Y:S05]  /*0090*/  EXIT ;  /* 0x000000000000794d */ /* 0x000fea0003800000 */
        .type           $_ZN13pytorch_flash24flash_fwd_splitkv_kernelI23Flash_fwd_kernel_traitsILi128ELi64ELi128ELi4ELb0ELb0EN7cutlass10bfloat16_tE19Flash_kernel_traitsILi128ELi64ELi128ELi4ES3_EELb0ELb0ELb0ELb0ELb0ELb0ELb0ELb1EEEvNS_16Flash_fwd_paramsE$_ZN13pytorch_flash30compute_attn_1rowblock_splitkvI23Flash_fwd_kernel_traitsILi128ELi64ELi128ELi4ELb0ELb0EN7cutlass10bfloat16_tE19Flash_kernel_traitsILi128ELi64ELi128ELi4ES3_EELb0ELb0ELb0ELb0ELb0ELb0ELb0ELb1ENS_16Flash_fwd_paramsEEEvRKT8_iiiii,@function
        .size           $_ZN13pytorch_flash24flash_fwd_splitkv_kernelI23Flash_fwd_kernel_traitsILi128ELi64ELi128ELi4ELb0ELb0EN7cutlass10bfloat16_tE19Flash_kernel_traitsILi128ELi64ELi128ELi4ES3_EELb0ELb0ELb0ELb0ELb0ELb0ELb0ELb1EEEvNS_16Flash_fwd_paramsE$_ZN13pytorch_flash30compute_attn_1rowblock_splitkvI23Flash_fwd_kernel_traitsILi128ELi64ELi128ELi4ELb0ELb0EN7cutlass10bfloat16_tE19Flash_kernel_traitsILi128ELi64ELi128ELi4ES3_EELb0ELb0ELb0ELb0ELb0ELb0ELb0ELb1ENS_16Flash_fwd_paramsEEEvRKT8_iiiii,($__internal_17_$__cuda_sm20_rcp_rn_f32_slowpath - $_ZN13pytorch_flash24flash_fwd_splitkv_kernelI23Flash_fwd_kernel_traitsILi128ELi64ELi128ELi4ELb0ELb0EN7cutlass10bfloat16_tE19Flash_kernel_traitsILi128ELi64ELi128ELi4ES3_EELb0ELb0ELb0ELb0ELb0ELb0ELb0ELb1EEEvNS_16Flash_fwd_paramsE$_ZN13pytorch_flash30compute_attn_1rowblock_splitkvI23Flash_fwd_kernel_traitsILi128ELi64ELi128ELi4ELb0ELb0EN7cutlass10bfloat16_tE19Flash_kernel_traitsILi128ELi64ELi128ELi4ES3_EELb0ELb0ELb0ELb0ELb0ELb0ELb0ELb1ENS_16Flash_fwd_paramsEEEvRKT8_iiiii)
$_ZN13pytorch_flash24flash_fwd_splitkv_kernelI23Flash_fwd_kernel_traitsILi128ELi64ELi128ELi4ELb0ELb0EN7cutlass10bfloat16_tE19Flash_kernel_traitsILi128ELi64ELi128ELi4ES3_EELb0ELb0ELb0ELb0ELb0ELb0ELb0ELb1EEEvNS_16Flash_fwd_paramsE$_ZN13pytorch_flash30compute_attn_1rowblock_splitkvI23Flash_fwd_kernel_traitsILi128ELi64ELi128ELi4ELb0ELb0EN7cutlass10bfloat16_tE19Flash_kernel_traitsILi128ELi64ELi128ELi4ES3_EELb0ELb0ELb0ELb0ELb0ELb0ELb0ELb1ENS_16Flash_fwd_paramsEEEvRKT8_iiiii:
[----:B------:R-:W-:Y:S02]  /*00a0*/  ULDC.64 UR4, c[0x0][0x208] ;  /* 0x0000820000047ab9 */ /* 0x000fe40000000a00 */
[----:B------:R-:W2:Y:S04]  /*00b0*/  LD.E.64 R2, desc[UR4][R132.64+0xe0] ;  /* 0x0000e00484027980 */ /* 0x000ea8000c101b00 */
[----:B------:R-:W3:Y:S01]  /*00c0*/  LD.E.64 R10, desc[UR4][R132.64+0xf0] ;  /* 0x0000f004840a7980 */ /* 0x000ee2000c101b00 */
[----:B------:R-:W-:-:S03]  /*00d0*/  IMAD.MOV.U32 R237, RZ, RZ, -0x1 ;  /* 0xffffffffffed7424 */ /* 0x000fc600078e00ff */
[----:B------:R-:W4:Y:S01]  /*00e0*/  LD.E.64 R4, desc[UR4][R132.64+0xe8] ;  /* 0x0000e80484047980 */ /* 0x000f22000c101b00 */
[----:B------:R-:W-:Y:S01]  /*00f0*/  IMAD.MOV.U32 R16, RZ, RZ, RZ ;  /* 0x000000ffff107224 */ /* 0x000fe200078e00ff */
[----:B--2---:R-:W-:-:S04]  /*0100*/  ISETP.NE.U32.AND P0, PT, R2, RZ, PT ;  /* 0x000000ff0200720c */ /* 0x004fc80003f05070 */
[----:B------:R-:W-:Y:S01]  /*0110*/  ISETP.NE.AND.EX P0, PT, R3, RZ, PT, P0 ;  /* 0x000000ff0300720c */ /* 0x000fe20003f05300 */
[----:B------:R-:W-:-:S12]  /*0120*/  IMAD.WIDE R2, R233, 0x4, R2 ;  /* 0x00000004e9027825 */ /* 0x000fd800078e0202 */
[----:B------:R-:W2:Y:S04]  /*0130*/  @P0 LD.E R237, desc[UR4][R2.64] ;  /* 0x0000000402ed0980 */ /* 0x000ea8000c101900 */
[----:B------:R-:W2:Y:S01]  /*0140*/  @P0 LD.E R0, desc[UR4][R2.64+0x4] ;  /* 0x0000040402000980 */ /* 0x000ea2000c101900 */
[----:B---3--:R-:W-:-:S04]  /*0150*/  ISETP.NE.U32.AND P4, PT, R10, RZ, PT ;  /* 0x000000ff0a00720c */ /* 0x008fc80003f85070 */
[----:B------:R-:W-:Y:S01]  /*0160*/  ISETP.NE.AND.EX P4, PT, R11, RZ, PT, P4 ;  /* 0x000000ff0b00720c */ /* 0x000fe20003f85340 */
[----:B------:R-:W-:-:S12]  /*0170*/  IMAD.WIDE R10, R233, 0x4, R10 ;  /* 0x00000004e90a7825 */ /* 0x000fd800078e020a */
[----:B------:R1:W5:Y:S01]  /*0180*/  @P4 LD.E R16, desc[UR4][R10.64] ;  /* 0x000000040a104980 */ /* 0x000362000c101900 */
[----:B------:R-:W3:Y:S01]  /*0190*/  S2R R231, SR_TID.X ;  /* 0x0000000000e77919 */ /* 0x000ee20000002100 */
[----:B------:R-:W-:Y:S01]  /*01a0*/  BSSY B0, `(.L_x_1009) ;  /* 0x000000c000007945 */ /* 0x000fe20003800000 */
[----:B------:R-:W-:Y:S01]  /*01b0*/  IMAD.MOV.U32 R17, RZ, RZ, -0x1 ;  /* 0xffffffffff117424 */ /* 0x000fe200078e00ff */
[----:B--2---:R-:W-:-:S06]  /*01c0*/  @P0 IADD3 R235, -R237, R0, RZ ;  /* 0x00000000edeb0210 */ /* 0x004fcc0007ffe1ff */
[----:B------:R1:W5:Y:S01]  /*01d0*/  @!P0 LD.E R235, desc[UR4][R132.64+0xb4] ;  /* 0x0000b40484eb8980 */ /* 0x000362000c101900 */
[----:B----4-:R-:W-:-:S04]  /*01e0*/  ISETP.NE.U32.AND P0, PT, R4, RZ, PT ;  /* 0x000000ff0400720c */ /* 0x010fc80003f05070 */
[----:B------:R-:W-:Y:S01]  /*01f0*/  ISETP.NE.AND.EX P0, PT, R5, RZ, PT, P0 ;  /* 0x000000ff0500720c */ /* 0x000fe20003f05300 */
[----:B------:R-:W-:-:S12]  /*0200*/  IMAD.WIDE R4, R233, 0x4, R4 ;  /* 0x00000004e9047825 */ /* 0x000fd800078e0204 */
[----:B---3--:R-:W-:Y:S05]  /*0210*/  @!P0 BRA `(.L_x_1010) ;  /* 0x0000000000108947 */ /* 0x008fea0003800000 */
[----:B------:R-:W2:Y:S02]  /*0220*/  LD.E.U8 R0, desc[UR4][R132.64+0x1b2] ;  /* 0x0001b20484007980 */ /* 0x000ea4000c101100 */
[----:B--2---:R-:W-:-:S13]  /*0230*/  ISETP.NE.AND P1, PT, R0, RZ, PT ;  /* 0x000000ff0000720c */ /* 0x004fda0003f25270 */
[----:B------:R-:W-:Y:S05]  /*0240*/  @!P1 BRA `(.L_x_1010) ;  /* 0x0000000000049947 */ /* 0x000fea0003800000 */
[----:B------:R2:W5:Y:S02]  /*0250*/  LD.E R17, desc[UR4][R4.64] ;  /* 0x0000000404117980 */ /* 0x000564000c101900 */
.L_x_1010:
[----:B------:R-:W-:Y:S05]  /*0260*/  BSYNC B0 ;  /* 0x0000000000007941 */ /* 0x000fea0003800000 */
.L_x_1009:
[----:B------:R-:W-:Y:S04]  /*0270*/  BSSY B0, `(.L_x_1011) ;  /* 0x0000009000007945 */ /* 0x000fe80003800000 */
[----:B------:R-:W-:Y:S05]  /*0280*/  @!P0 BRA `(.L_x_1012) ;  /* 0x0000000000188947 */ /* 0x000fea0003800000 */
[----:B------:R-:W3:Y:S02]  /*0290*/  LD.E.U8 R0, desc[UR4][R132.64+0x1b2] ;  /* 0x0001b20484007980 */ /* 0x000ee4000c101100 */
[----:B---3--:R-:W-:-:S13]  /*02a0*/  ISETP.NE.AND P0, PT, R0, RZ, PT ;  /* 0x000000ff0000720c */ /* 0x008fda0003f05270 */
[----:B------:R-:W3:Y:S02]  /*02b0*/  @P0 LD.E R0, desc[UR4][R4.64+0x4] ;  /* 0x0000040404000980 */ /* 0x000ee4000c101900 */
[----:B---3-5:R-:W-:-:S06]  /*02c0*/  @P0 IADD3 R3, R0, -R17, RZ ;  /* 0x8000001100030210 */ /* 0x028fcc0007ffe0ff */
[----:B------:R4:W5:Y:S01]  /*02d0*/  @!P0 LD.E R3, desc[UR4][R4.64] ;  /* 0x0000000404038980 */ /* 0x000962000c101900 */
[----:B------:R-:W-:Y:S05]  /*02e0*/  BRA `(.L_x_1013) ;  /* 0x0000000000047947 */ /* 0x000fea0003800000 */
.L_x_1012:
[----:B------:R3:W5:Y:S02]  /*02f0*/  LD.E R3, desc[UR4][R132.64+0xb8] ;  /* 0x0000b80484037980 */ /* 0x000764000c101900 */
.L_x_1013:
[----:B------:R-:W-:Y:S05]  /*0300*/  BSYNC B0 ;  /* 0x0000000000007941 */ /* 0x000fea0003800000 */
.L_x_1011:
[----:B--2-4-:R-:W2:Y:S01]  /*0310*/  LD.E.64 R4, desc[UR4][R132.64+0xf8] ;  /* 0x0000f80484047980 */ /* 0x014ea2000c101b00 */
[----:B------:R-:W-:Y:S01]  /*0320*/  BSSY B1, `(.L_x_1014) ;  /* 0x0000012000017945 */ /* 0x000fe20003800000 */
[----:B-----5:R-:W-:Y:S01]  /*0330*/  IMAD.IADD R88, R3, 0x1, -R16 ;  /* 0x0000000103587824 */ /* 0x020fe200078e0a10 */
[----:B--2---:R-:W-:-:S04]  /*0340*/  ISETP.NE.U32.AND P0, PT, R4, RZ, PT ;  /* 0x000000ff0400720c */ /* 0x004fc80003f05070 */
[----:B------:R-:W-:-:S13]  /*0350*/  ISETP.NE.AND.EX P0, PT, R5, RZ, PT, P0 ;  /* 0x000000ff0500720c */ /* 0x000fda0003f05300 */
[----:B------:R-:W-:Y:S05]  /*0360*/  @!P0 BRA `(.L_x_1015) ;  /* 0x0000000000108947 */ /* 0x000fea0003800000 */
[----:B------:R-:W-:-:S05]  /*0370*/  IMAD.WIDE R4, R233, 0x4, R4 ;  /* 0x00000004e9047825 */ /* 0x000fca00078e0204 */
[----:B------:R-:W2:Y:S02]  /*0380*/  LD.E R3, desc[UR4][R4.64] ;  /* 0x0000000404037980 */ /* 0x000ea4000c101900 */
[----:B--2---:R-:W-:Y:S01]  /*0390*/  IADD3 R66, R3, -R16, RZ ;  /* 0x8000001003427210 */ /* 0x004fe20007ffe0ff */
[----:B------:R-:W-:Y:S05]  /*03a0*/  BRA `(.L_x_1016) ;  /* 0x0000000000247947 */ /* 0x000fea0003800000 */
.L_x_1015:
[----:B------:R-:W2:Y:S01]  /*03b0*/  LD.E.64 R2, desc[UR4][R132.64+0x108] ;  /* 0x0001080484027980 */ /* 0x000ea2000c101b00 */
[----:B------:R-:W-:Y:S01]  /*03c0*/  BSSY B0, `(.L_x_1017) ;  /* 0x0000006000007945 */ /* 0x000fe20003800000 */
[----:B--2---:R-:W-:-:S04]  /*03d0*/  ISETP.NE.U32.AND P0, PT, R2, RZ, PT ;  /* 0x000000ff0200720c */ /* 0x004fc80003f05070 */
[----:B------:R-:W-:Y:S01]  /*03e0*/  ISETP.NE.AND.EX P0, PT, R3, RZ, PT, P0 ;  /* 0x000000ff0300720c */ /* 0x000fe20003f05300 */
[----:B------:R-:W-:-:S12]  /*03f0*/  IMAD.MOV.U32 R3, RZ, RZ, RZ ;  /* 0x000000ffff037224 */ /* 0x000fd800078e00ff */
[----:B------:R-:W-:Y:S05]  /*0400*/  @!P0 BRA `(.L_x_1018) ;  /* 0x0000000000048947 */ /* 0x000fea0003800000 */
[----:B------:R2:W5:Y:S02]  /*0410*/  LD.E R3, desc[UR4][R132.64+0xbc] ;  /* 0x0000bc0484037980 */ /* 0x000564000c101900 */
.L_x_1018:
[----:B------:R-:W-:Y:S05]  /*0420*/  BSYNC B0 ;  /* 0x0000000000007941 */ /* 0x000fea0003800000 */
.L_x_1017:
[----:B-----5:R-:W-:Y:S02]  /*0430*/  IADD3 R66, R88, R3, RZ ;  /* 0x0000000358427210 */ /* 0x020fe40007ffe0ff */
.L_x_1016:
[----:B------:R-:W-:Y:S05]  /*0440*/  BSYNC B1 ;  /* 0x0000000000017941 */ /* 0x000fea0003800000 */
.L_x_1014:
[----:B------:R-:W-:Y:S01]  /*0450*/  IMAD.SHL.U32 R178, R234, 0x40, RZ ;  /* 0x00000040eab27824 */ /* 0x000fe200078e00ff */
[----:B------:R-:W-:Y:S01]  /*0460*/  MOV R2, R230 ;  /* 0x000000e600027202 */ /* 0x000fe20000000f00 */
[----:B------:R-:W-:-:S03]  /*0470*/  IMAD.MOV.U32 R3, RZ, RZ, 0x0 ;  /* 0x00000000ff037424 */ /* 0x000fc600078e00ff */
[----:B------:R-:W-:-:S13]  /*0480*/  ISETP.GT.AND P0, PT, R235, R178, PT ;  /* 0x000000b2eb00720c */ /* 0x000fda0003f04270 */
[----:B-123--:R-:W-:Y:S05]  /*0490*/  @!P0 RET.REL.NODEC R2 `(_ZN13pytorch_flash24flash_fwd_splitkv_kernelI23Flash_fwd_kernel_traitsILi128ELi64ELi128ELi4ELb0ELb0EN7cutlass10bfloat16_tE19Flash_kernel_traitsILi128ELi64ELi128ELi4ES3_EELb0ELb0ELb0ELb0ELb0ELb0ELb0ELb1EEEvNS_16Flash_fwd_paramsE) ;  /* 0xfffffff802d88950 */ /* 0x00efea0003c3ffff */
[----:B------:R-:W2:Y:S01]  /*04a0*/  LD.E R5, desc[UR4][R132.64+0xb8] ;  /* 0x0000b80484057980 */ /* 0x000ea2000c101900 */
[----:B------:R-:W-:-:S05]  /*04b0*/  VIADD R3, R66, 0x7f ;  /* 0x0000007f42037836 */ /* 0x000fca0000000000 */
[----:B------:R-:W-:-:S04]  /*04c0*/  SHF.R.S32.HI R0, RZ, 0x1f, R3 ;  /* 0x0000001fff007819 */ /* 0x000fc80000011403 */
[----:B------:R-:W-:-:S04]  /*04d0*/  LEA.HI R0, R0, R3, RZ, 0x7 ;  /* 0x0000000300007211 */ /* 0x000fc800078f38ff */
[----:B------:R-:W-:Y:S01]  /*04e0*/  SHF.R.S32.HI R0, RZ, 0x7, R0 ;  /* 0x00000007ff007819 */ /* 0x000fe20000011400 */
[----:B--2---:R-:W-:-:S05]  /*04f0*/  VIADD R5, R5, 0x7f ;  /* 0x0000007f05057836 */ /* 0x004fca0000000000 */
[----:B------:R-:W-:-:S04]  /*0500*/  SHF.R.S32.HI R2, RZ, 0x1f, R5 ;  /* 0x0000001fff027819 */ /* 0x000fc80000011405 */
[----:B------:R-:W-:-:S04]  /*0510*/  LEA.HI R2, R2, R5, RZ, 0x7 ;  /* 0x0000000502027211 */ /* 0x000fc800078f38ff */
[----:B------:R-:W-:-:S04]  /*0520*/  SHF.R.S32.HI R53, RZ, 0x7, R2 ;  /* 0x00000007ff357819 */ /* 0x000fc80000011402 */
[----:B------:R-:W-:-:S04]  /*0530*/  VIMNMX R53, R53, R0, PT ;  /* 0x0000000035357248 */ /* 0x000fc80003fe0100 */
[----:B------:R-:W-:-:S13]  /*0540*/  ISETP.GT.AND P0, PT, R53, RZ, PT ;  /* 0x000000ff3500720c */ /* 0x000fda0003f04270 */
[----:B------:R-:W-:Y:S05]  /*0550*/  @P0 BRA `(.L_x_1019) ;  /* 0x0000000800180947 */ /* 0x000fea0003800000 */
[----:B------:R-:W-:Y:S01]  /*0560*/  ISETP.NE.AND P0, PT, R237, -0x1, PT ;  /* 0xffffffffed00780c */ /* 0x000fe20003f05270 */
[----:B------:R-:W2:Y:S04]  /*0570*/  LD.E.64 R14, desc[UR4][R132.64+0x88] ;  /* 0x00008804840e7980 */ /* 0x000ea8000c101b00 */
[----:B------:R-:W3:Y:S04]  /*0580*/  LD.E.64 R4, desc[UR4][R132.64+0x90] ;  /* 0x0000900484047980 */ /* 0x000ee8000c101b00 */
[----:B------:R1:W5:Y:S04]  /*0590*/  LD.E R2, desc[UR4][R132.64+0x60] ;  /* 0x0000600484027980 */ /* 0x000368000c101900 */
[----:B------:R-:W4:Y:S04]  /*05a0*/  @!P0 LD.E.64 R12, desc[UR4][R132.64+0x80] ;  /* 0x00008004840c8980 */ /* 0x000f28000c101b00 */
[----:B------:R1:W5:Y:S04]  /*05b0*/  LD.E R3, desc[UR4][R132.64+0xb4] ;  /* 0x0000b40484037980 */ /* 0x000368000c101900 */
[----:B------:R1:W5:Y:S04]  /*05c0*/  LD.E.64 R10, desc[UR4][R132.64+0xa0] ;  /* 0x0000a004840a7980 */ /* 0x000368000c101b00 */
[----:B------:R1:W5:Y:S04]  /*05d0*/  LD.E R0, desc[UR4][R132.64+0xc0] ;  /* 0x0000c00484007980 */ /* 0x000368000c101900 */
[----:B------:R1:W5:Y:S01]  /*05e0*/  LD.E.64 R18, desc[UR4][R132.64+0x70] ;  /* 0x0000700484127980 */ /* 0x000362000c101b00 */
[----:B------:R-:W-:-:S04]  /*05f0*/  SHF.R.S32.HI R6, RZ, 0x1f, R231 ;  /* 0x0000001fff067819 */ /* 0x000fc800000114e7 */
[----:B------:R-:W-:-:S04]  /*0600*/  LEA.HI R6, R6, R231, RZ, 0x3 ;  /* 0x000000e706067211 */ /* 0x000fc800078f18ff */
[----:B------:R-:W-:-:S05]  /*0610*/  LOP3.LUT R8, R6, 0xfffffff8, RZ, 0xc0, !PT ;  /* 0xfffffff806087812 */ /* 0x000fca00078ec0ff */
[----:B------:R-:W-:Y:S01]  /*0620*/  IMAD.IADD R231, R231, 0x1, -R8 ;  /* 0x00000001e7e77824 */ /* 0x000fe200078e0a08 */
[----:B------:R-:W-:-:S03]  /*0630*/  @!P0 SHF.R.S32.HI R8, RZ, 0x1f, R233 ;  /* 0x0000001fff088819 */ /* 0x000fc600000114e9 */
[----:B------:R-:W-:-:S05]  /*0640*/  IMAD.SHL.U32 R20, R231, 0x8, RZ ;  /* 0x00000008e7147824 */ /* 0x000fca00078e00ff */
[----:B------:R-:W-:Y:S02]  /*0650*/  SHF.R.S32.HI R21, RZ, 0x1f, R20 ;  /* 0x0000001fff157819 */ /* 0x000fe40000011414 */
[----:B------:R-:W-:Y:S01]  /*0660*/  ISETP.NE.AND P6, PT, R231, RZ, PT ;  /* 0x000000ffe700720c */ /* 0x000fe20003fc5270 */
[----:B------:R-:W-:Y:S01]  /*0670*/  BSSY B0, `(.L_x_1020) ;  /* 0x000002a000007945 */ /* 0x000fe20003800000 */
[----:B--2---:R-:W-:Y:S02]  /*0680*/  @P0 IMAD R7, R15, R237, RZ ;  /* 0x000000ed0f070224 */ /* 0x004fe400078e02ff */
[-C--:B----4-:R-:W-:Y:S02]  /*0690*/  @!P0 IMAD R9, R13, R233.reuse, RZ ;  /* 0x000000e90d098224 */ /* 0x090fe400078e02ff */
[----:B------:R-:W-:-:S04]  /*06a0*/  @!P0 IMAD.WIDE.U32 R24, R12, R233, RZ ;  /* 0x000000e90c188225 */ /* 0x000fc800078e00ff */
[----:B------:R-:W-:Y:S01]  /*06b0*/  @!P0 IMAD R8, R12, R8, R9 ;  /* 0x000000080c088224 */ /* 0x000fe200078e0209 */
[----:B------:R-:W-:Y:S01]  /*06c0*/  SHF.R.S32.HI R12, RZ, 0x1f, R178 ;  /* 0x0000001fff0c7819 */ /* 0x000fe200000114b2 */
[----:B------:R-:W-:Y:S02]  /*06d0*/  IMAD R9, R15, R178, RZ ;  /* 0x000000b20f097224 */ /* 0x000fe400078e02ff */
[----:B------:R-:W-:Y:S01]  /*06e0*/  @P0 IMAD.WIDE.U32 R16, R14, R237, RZ ;  /* 0x000000ed0e100225 */ /* 0x000fe200078e00ff */
[----:B------:R-:W-:-:S03]  /*06f0*/  @!P0 MOV R16, R24 ;  /* 0x0000001800108202 */ /* 0x000fc60000000f00 */
[----:B------:R-:W-:Y:S01]  /*0700*/  IMAD R12, R14, R12, R9 ;  /* 0x0000000c0e0c7224 */ /* 0x000fe200078e0209 */
[----:B------:R-:W-:Y:S01]  /*0710*/  SHF.R.S32.HI R9, RZ, 0x3, R6 ;  /* 0x00000003ff097819 */ /* 0x000fe20000011406 */
[----:B------:R-:W-:-:S04]  /*0720*/  IMAD.WIDE.U32 R22, R178, R14, R20 ;  /* 0x0000000eb2167225 */ /* 0x000fc800078e0014 */
[----:B------:R-:W-:Y:S02]  /*0730*/  IMAD.IADD R6, R235, 0x1, -R178 ;  /* 0x00000001eb067824 */ /* 0x000fe400078e0ab2 */
[----:B------:R-:W-:Y:S02]  /*0740*/  @P0 IMAD.IADD R7, R17, 0x1, R7 ;  /* 0x0000000111070824 */ /* 0x000fe400078e0207 */
[----:B------:R-:W-:Y:S01]  /*0750*/  @!P0 IMAD.IADD R7, R25, 0x1, R8 ;  /* 0x0000000119078824 */ /* 0x000fe200078e0208 */
[----:B------:R-:W-:Y:S02]  /*0760*/  IADD3 R22, P0, R16, R22, RZ ;  /* 0x0000001610167210 */ /* 0x000fe40007f1e0ff */
[----:B------:R-:W-:Y:S02]  /*0770*/  ISETP.GE.AND P2, PT, R9, R6, PT ;  /* 0x000000060900720c */ /* 0x000fe40003f46270 */
[----:B------:R-:W-:Y:S01]  /*0780*/  IADD3.X R23, R7, R23, R12, P0, !PT ;  /* 0x0000001707177210 */ /* 0x000fe200007fe40c */
[----:B---3--:R-:W-:Y:S01]  /*0790*/  IMAD R5, R5, R232, RZ ;  /* 0x000000e805057224 */ /* 0x008fe200078e02ff */
[----:B------:R-:W-:Y:S01]  /*07a0*/  SHF.R.S32.HI R7, RZ, 0x1f, R232 ;  /* 0x0000001fff077819 */ /* 0x000fe200000114e8 */
[C---:B------:R-:W-:Y:S01]  /*07b0*/  VIADD R13, R9.reuse, 0x20 ;  /* 0x00000020090d7836 */ /* 0x040fe20000000000 */
[----:B------:R-:W-:Y:S01]  /*07c0*/  IADD3 R17, R9, 0x10, RZ ;  /* 0x0000001009117810 */ /* 0x000fe20007ffe0ff */
[----:B------:R-:W-:-:S04]  /*07d0*/  IMAD.WIDE.U32 R22, R232, R4, R22 ;  /* 0x00000004e8167225 */ /* 0x000fc800078e0016 */
[----:B------:R-:W-:Y:S01]  /*07e0*/  IMAD R5, R4, R7, R5 ;  /* 0x0000000704057224 */ /* 0x000fe200078e0205 */
[CC--:B------:R-:W-:Y:S02]  /*07f0*/  ISETP.GE.AND P1, PT, R17.reuse, R6.reuse, PT ;  /* 0x000000061100720c */ /* 0x0c0fe40003f26270 */
[-C--:B------:R-:W-:Y:S01]  /*0800*/  ISETP.GE.OR P4, PT, R17, R6.reuse, P6 ;  /* 0x000000061100720c */ /* 0x080fe20003786670 */
[----:B------:R-:W-:Y:S01]  /*0810*/  VIADD R17, R20, 0x40 ;  /* 0x0000004014117836 */ /* 0x000fe20000000000 */
[----:B------:R-:W-:Y:S02]  /*0820*/  ISETP.GE.AND P0, PT, R13, R6, PT ;  /* 0x000000060d00720c */ /* 0x000fe40003f06270 */
[----:B------:R-:W-:Y:S02]  /*0830*/  SHF.R.S32.HI R7, RZ, 0x1f, R9 ;  /* 0x0000001fff077819 */ /* 0x000fe40000011409 */
[----:B------:R-:W-:Y:S01]  /*0840*/  IADD3 R25, R23, R5, RZ ;  /* 0x0000000517197210 */ /* 0x000fe20007ffe0ff */
[----:B-1----:R-:W-:Y:S08]  /*0850*/  @P2 BRA `(.L_x_1021) ;  /* 0x00000000002c2947 */ /* 0x002ff00003800000 */
[----:B------:R-:W-:Y:S01]  /*0860*/  IMAD R4, R15, R9, RZ ;  /* 0x000000090f047224 */ /* 0x000fe200078e02ff */
[-C--:B-----5:R-:W-:Y:S01]  /*0870*/  ISETP.GE.AND P5, PT, R20, R0.reuse, PT ;  /* 0x000000001400720c */ /* 0x0a0fe20003fa6270 */
[----:B------:R-:W-:Y:S01]  /*0880*/  IMAD.MOV.U32 R24, RZ, RZ, R22 ;  /* 0x000000ffff187224 */ /* 0x000fe200078e0016 */
[----:B------:R-:W-:Y:S01]  /*0890*/  ISETP.GE.AND P3, PT, R17, R0, PT ;  /* 0x000000001100720c */ /* 0x000fe20003f66270 */
[C---:B------:R-:W-:Y:S02]  /*08a0*/  IMAD R4, R14.reuse, R7, R4 ;  /* 0x000000070e047224 */ /* 0x040fe400078e0204 */
[----:B------:R-:W-:-:S05]  /*08b0*/  IMAD.WIDE.U32 R26, R14, R9, R24 ;  /* 0x000000090e1a7225 */ /* 0x000fca00078e0018 */
[----:B------:R-:W-:Y:S02]  /*08c0*/  IADD3 R5, R27, R4, RZ ;  /* 0x000000041b057210 */ /* 0x000fe40007ffe0ff */
[----:B------:R-:W-:-:S04]  /*08d0*/  LEA R4, P2, R26, R18, 0x1 ;  /* 0x000000121a047211 */ /* 0x000fc800078408ff */
[----:B------:R-:W-:-:S05]  /*08e0*/  LEA.HI.X R5, R26, R19, R5, 0x1, P2 ;  /* 0x000000131a057211 */ /* 0x000fca00010f0c05 */
[----:B------:R1:W-:Y:S04]  /*08f0*/  @!P5 ST.E.128 desc[UR4][R4.64], RZ ;  /* 0x000000ff0400d985 */ /* 0x0003e8000c101d04 */
[----:B------:R1:W-:Y:S02]  /*0900*/  @!P3 ST.E.128 desc[UR4][R4.64+0x80], RZ ;  /* 0x000080ff0400b985 */ /* 0x0003e4000c101d04 */
.L_x_1021:
[----:B------:R-:W-:Y:S05]  /*0910*/  BSYNC B0 ;  /* 0x0000000000007941 */ /* 0x000fea0003800000 */
.L_x_1020:
[----:B------:R-:W-:Y:S01]  /*0920*/  BSSY B0, `(.L_x_1022) ;  /* 0x0000011000007945 */ /* 0x000fe20003800000 */
[----:B------:R-:W-:-:S03]  /*0930*/  ISETP.GE.OR P3, PT, R13, R6, P6 ;  /* 0x000000060d00720c */ /* 0x000fc60003766670 */
[----:B------:R-:W-:Y:S10]  /*0940*/  @P1 BRA `(.L_x_1023) ;  /* 0x0000000000381947 */ /* 0x000ff40003800000 */
[----:B------:R-:W-:Y:S01]  /*0950*/  IADD3 R13, P1, R9, 0x10, RZ ;  /* 0x00000010090d7810 */ /* 0x000fe20007f3e0ff */
[----:B------:R-:W-:Y:S01]  /*0960*/  IMAD.MOV.U32 R26, RZ, RZ, R22 ;  /* 0x000000ffff1a7224 */ /* 0x000fe200078e0016 */
[----:B------:R-:W-:Y:S02]  /*0970*/  MOV R27, R25 ;  /* 0x00000019001b7202 */ /* 0x000fe40000000f00 */
[-C--:B-----5:R-:W-:Y:S01]  /*0980*/  ISETP.GE.AND P2, PT, R20, R0.reuse, PT ;  /* 0x000000001400720c */ /* 0x0a0fe20003f46270 */
[----:B-1----:R-:W-:Y:S01]  /*0990*/  IMAD.X R5, RZ, RZ, R7, P1 ;  /* 0x000000ffff057224 */ /* 0x002fe200008e0607 */
[----:B------:R-:W-:Y:S01]  /*09a0*/  ISETP.GE.AND P1, PT, R17, R0, PT ;  /* 0x000000001100720c */ /* 0x000fe20003f26270 */
[----:B------:R-:W-:-:S04]  /*09b0*/  IMAD.WIDE.U32 R26, R14, R13, R26 ;  /* 0x0000000d0e1a7225 */ /* 0x000fc800078e001a */
[----:B------:R-:W-:Y:S01]  /*09c0*/  IMAD R5, R5, R14, RZ ;  /* 0x0000000e05057224 */ /* 0x000fe200078e02ff */
[----:B------:R-:W-:-:S03]  /*09d0*/  LEA R4, P5, R26, R18, 0x1 ;  /* 0x000000121a047211 */ /* 0x000fc600078a08ff */
[----:B------:R-:W-:-:S04]  /*09e0*/  IMAD R5, R15, R13, R5 ;  /* 0x0000000d0f057224 */ /* 0x000fc800078e0205 */
[----:B------:R-:W-:-:S05]  /*09f0*/  IMAD.IADD R5, R27, 0x1, R5 ;  /* 0x000000011b057824 */ /* 0x000fca00078e0205 */
[----:B------:R-:W-:-:S05]  /*0a00*/  LEA.HI.X R5, R26, R19, R5, 0x1, P5 ;  /* 0x000000131a057211 */ /* 0x000fca00028f0c05 */
[----:B------:R2:W-:Y:S04]  /*0a10*/  @!P2 ST.E.128 desc[UR4][R4.64], RZ ;  /* 0x000000ff0400a985 */ /* 0x0005e8000c101d04 */
[----:B------:R2:W-:Y:S02]  /*0a20*/  @!P1 ST.E.128 desc[UR4][R4.64+0x80], RZ ;  /* 0x000080ff04009985 */ /* 0x0005e4000c101d04 */
.L_x_1023:
[----:B------:R-:W-:Y:S05]  /*0a30*/  BSYNC B0 ;  /* 0x0000000000007941 */ /* 0x000fea0003800000 */
.L_x_1022:
[----:B-----5:R-:W-:Y:S01]  /*0a40*/  IMAD R2, R233, R2, R232 ;  /* 0x00000002e9027224 */ /* 0x020fe200078e02e8 */
[----:B------:R-:W-:Y:S01]  /*0a50*/  BSSY B0, `(.L_x_1024) ;  /* 0x0000013000007945 */ /* 0x000fe20003800000 */
[----:B------:R-:W-:Y:S02]  /*0a60*/  ISETP.GE.OR P5, PT, R9, R6, P6 ;  /* 0x000000060900720c */ /* 0x000fe400037a6670 */
[----:B------:R-:W-:Y:S01]  /*0a70*/  IMAD R178, R3, R2, R178 ;  /* 0x0000000203b27224 */ /* 0x000fe200078e02b2 */
[----:B------:R-:W-:Y:S01]  /*0a80*/  IADD3 R13, R9, 0x30, RZ ;  /* 0x00000030090d7810 */ /* 0x000fe20007ffe0ff */
[----:B------:R-:W-:Y:S09]  /*0a90*/  @P0 BRA `(.L_x_1025) ;  /* 0x0000000000380947 */ /* 0x000ff20003800000 */
[----:B-12---:R-:W-:Y:S01]  /*0aa0*/  IADD3 R5, P0, R9, 0x20, RZ ;  /* 0x0000002009057810 */ /* 0x006fe20007f1e0ff */
[----:B------:R-:W-:Y:S01]  /*0ab0*/  IMAD.MOV.U32 R26, RZ, RZ, R22 ;  /* 0x000000ffff1a7224 */ /* 0x000fe200078e0016 */
[----:B------:R-:W-:Y:S02]  /*0ac0*/  MOV R27, R25 ;  /* 0x00000019001b7202 */ /* 0x000fe40000000f00 */
[-C--:B------:R-:W-:Y:S01]  /*0ad0*/  ISETP.GE.AND P1, PT, R20, R0.reuse, PT ;  /* 0x000000001400720c */ /* 0x080fe20003f26270 */
[----:B------:R-:W-:Y:S01]  /*0ae0*/  IMAD.X R3, RZ, RZ, R7, P0 ;  /* 0x000000ffff037224 */ /* 0x000fe200000e0607 */
        /* <DEDUP_REMOVED lines=9> */
.L_x_1025:
[----:B------:R-:W-:Y:S05]  /*0b80*/  BSYNC B0 ;  /* 0x0000000000007941 */ /* 0x000fea0003800000 */
.L_x_1024:
[CC--:B------:R-:W-:Y:S01]  /*0b90*/  ISETP.GE.AND P1, PT, R13.reuse, R6.reuse, PT ;  /* 0x000000060d00720c */ /* 0x0c0fe20003f26270 */
[----:B------:R-:W-:Y:S01]  /*0ba0*/  BSSY B0, `(.L_x_1026) ;  /* 0x0000018000007945 */ /* 0x000fe20003800000 */
[C---:B---3--:R-:W-:Y:S01]  /*0bb0*/  IADD3 R3, P0, R178.reuse, R9, RZ ;  /* 0x00000009b2037210 */ /* 0x048fe20007f1e0ff */
[----:B-12---:R-:W-:Y:S01]  /*0bc0*/  @!P5 IMAD.MOV.U32 R4, RZ, RZ, 0x7f800000 ;  /* 0x7f800000ff04d424 */ /* 0x006fe200078e00ff */
[----:B------:R-:W-:Y:S01]  /*0bd0*/  ISETP.GE.OR P6, PT, R13, R6, P6 ;  /* 0x000000060d00720c */ /* 0x000fe200037c6670 */
[----:B------:R-:W-:Y:S01]  /*0be0*/  @!P3 IMAD.MOV.U32 R2, RZ, RZ, 0x7f800000 ;  /* 0x7f800000ff02b424 */ /* 0x000fe200078e00ff */
[----:B------:R-:W-:Y:S02]  /*0bf0*/  LEA.HI.X.SX32 R178, R178, R7, 0x1, P0 ;  /* 0x00000007b2b27211 */ /* 0x000fe400000f0eff */
[----:B------:R-:W-:-:S04]  /*0c00*/  LEA R10, P0, R3, R10, 0x2 ;  /* 0x0000000a030a7211 */ /* 0x000fc800078010ff */
[----:B------:R-:W-:Y:S01]  /*0c10*/  LEA.HI.X R11, R3, R11, R178, 0x2, P0 ;  /* 0x0000000b030b7211 */ /* 0x000fe200000f14b2 */
[----:B------:R-:W-:Y:S01]  /*0c20*/  @!P4 IMAD.MOV.U32 R3, RZ, RZ, 0x7f800000 ;  /* 0x7f800000ff03c424 */ /* 0x000fe200078e00ff */
[----:B------:R-:W-:Y:S07]  /*0c30*/  @P1 BRA `(.L_x_1027) ;  /* 0x0000000000381947 */ /* 0x000fee0003800000 */
[----:B------:R-:W-:Y:S01]  /*0c40*/  IADD3 R9, P0, R9, 0x30, RZ ;  /* 0x0000003009097810 */ /* 0x000fe20007f1e0ff */
[----:B------:R-:W-:Y:S01]  /*0c50*/  IMAD.MOV.U32 R6, RZ, RZ, R22 ;  /* 0x000000ffff067224 */ /* 0x000fe200078e0016 */
[----:B------:R-:W-:-:S03]  /*0c60*/  ISETP.GE.AND P1, PT, R20, R0, PT ;  /* 0x000000001400720c */ /* 0x000fc60003f26270 */
[----:B------:R-:W-:Y:S01]  /*0c70*/  IMAD.X R5, RZ, RZ, R7, P0 ;  /* 0x000000ffff057224 */ /* 0x000fe200000e0607 */
[----:B------:R-:W-:Y:S02]  /*0c80*/  MOV R7, R25 ;  /* 0x0000001900077202 */ /* 0x000fe40000000f00 */
[----:B------:R-:W-:Y:S01]  /*0c90*/  ISETP.GE.AND P0, PT, R17, R0, PT ;  /* 0x000000001100720c */ /* 0x000fe20003f06270 */
[----:B------:R-:W-:Y:S02]  /*0ca0*/  IMAD R5, R5, R14, RZ ;  /* 0x0000000e05057224 */ /* 0x000fe400078e02ff */
[----:B------:R-:W-:-:S04]  /*0cb0*/  IMAD.WIDE.U32 R6, R14, R9, R6 ;  /* 0x000000090e067225 */ /* 0x000fc800078e0006 */
[----:B------:R-:W-:Y:S01]  /*0cc0*/  IMAD R5, R15, R9, R5 ;  /* 0x000000090f057224 */ /* 0x000fe200078e0205 */
[----:B------:R-:W-:-:S03]  /*0cd0*/  LEA R8, P2, R6, R18, 0x1 ;  /* 0x0000001206087211 */ /* 0x000fc600078408ff */
[----:B------:R-:W-:-:S05]  /*0ce0*/  IMAD.IADD R5, R7, 0x1, R5 ;  /* 0x0000000107057824 */ /* 0x000fca00078e0205 */
[----:B------:R-:W-:-:S05]  /*0cf0*/  LEA.HI.X R9, R6, R19, R5, 0x1, P2 ;  /* 0x0000001306097211 */ /* 0x000fca00010f0c05 */
[----:B------:R1:W-:Y:S04]  /*0d00*/  @!P1 ST.E.128 desc[UR4][R8.64], RZ ;  /* 0x000000ff08009985 */ /* 0x0003e8000c101d04 */
[----:B------:R1:W-:Y:S02]  /*0d10*/  @!P0 ST.E.128 desc[UR4][R8.64+0x80], RZ ;  /* 0x000080ff08008985 */ /* 0x0003e4000c101d04 */
.L_x_1027:
[----:B------:R-:W-:Y:S05]  /*0d20*/  BSYNC B0 ;  /* 0x0000000000007941 */ /* 0x000fea0003800000 */
.L_x_1026:
[----:B------:R-:W-:Y:S01]  /*0d30*/  MOV R231, 0x0 ;  /* 0x0000000000e77802 */ /* 0x000fe20000000f00 */
[----:B------:R-:W-:Y:S04]  /*0d40*/  @!P5 ST.E desc[UR4][R10.64], R4 ;  /* 0x000000040a00d985 */ /* 0x000fe8000c101904 */
[----:B------:R-:W-:Y:S04]  /*0d50*/  @!P4 ST.E desc[UR4][R10.64+0x40], R3 ;  /* 0x000040030a00c985 */ /* 0x000fe8000c101904 */
[----:B------:R2:W-:Y:S02]  /*0d60*/  @!P3 ST.E desc[UR4][R10.64+0x80], R2 ;  /* 0x000080020a00b985 */ /* 0x0005e4000c101904 */
[----:B-12---:R-:W-:Y:S05]  /*0d70*/  @P6 RET.REL.NODEC R230 `(_ZN13pytorch_flash24flash_fwd_splitkv_kernelI23Flash_fwd_kernel_traitsILi128ELi64ELi128ELi4ELb0ELb0EN7cutlass10bfloat16_tE19Flash_kernel_traitsILi128ELi64ELi128ELi4ES3_EELb0ELb0ELb0ELb0ELb0ELb0ELb0ELb1EEEvNS_16Flash_fwd_paramsE) ;  /* 0xfffffff0e6a06950 */ /* 0x006fea0003c3ffff */
[----:B------:R-:W-:Y:S02]  /*0d80*/  MOV R3, 0x7f800000 ;  /* 0x7f80000000037802 */ /* 0x000fe40000000f00 */
[----:B------:R-:W-:-:S03]  /*0d90*/  MOV R231, 0x0 ;  /* 0x0000000000e77802 */ /* 0x000fc60000000f00 */
[----:B------:R1:W-:Y:S02]  /*0da0*/  ST.E desc[UR4][R10.64+0xc0], R3 ;  /* 0x0000c0030a007985 */ /* 0x0003e4000c101904 */
[----:B-1----:R-:W-:Y:S05]  /*0db0*/  RET.REL.NODEC R230 `(_ZN13pytorch_flash24flash_fwd_splitkv_kernelI23Flash_fwd_kernel_traitsILi128ELi64ELi128ELi4ELb0ELb0EN7cutlass10bfloat16_tE19Flash_kernel_traitsILi128ELi64ELi128ELi4ES3_EELb0ELb0ELb0ELb0ELb0ELb0ELb0ELb1EEEvNS_16Flash_fwd_paramsE) ;  /* 0xfffffff0e6907950 */ /* 0x002fea0003c3ffff */
.L_x_1019:
[----:B------:R-:W2:Y:S04]  /*0dc0*/  LD.E.64 R6, desc[UR4][R132.64+0x160] ;  /* 0x0001600484067980 */ /* 0x000ea8000c101b00 */
[----:B------:R-:W3:Y:S01]  /*0dd0*/  LD.E.64 R8, desc[UR4][R132.64+0x158] ;  /* 0x0001580484087980 */ /* 0x000ee2000c101b00 */
[----:B--2---:R-:W-:-:S04]  /*0de0*/  ISETP.NE.U32.AND P1, PT, R6, RZ, PT ;  /* 0x000000ff0600720c */ /* 0x004fc80003f25070 */
[----:B------:R-:W-:-:S13]  /*0df0*/  ISETP.NE.AND.EX P1, PT, R7, RZ, PT, P1 ;  /* 0x000000ff0700720c */ /* 0x000fda0003f25310 */
[----:B------:R-:W2:Y:S01]  /*0e00*/  @P1 LD.E.64 R4, desc[UR4][R132.64+0x168] ;  /* 0x0001680484041980 */ /* 0x000ea2000c101b00 */
[----:B---3--:R-:W-:Y:S01]  /*0e10*/  ISETP.NE.U32.AND P0, PT, R8, RZ, PT ;  /* 0x000000ff0800720c */ /* 0x008fe20003f05070 */
[----:B------:R-:W-:-:S03]  /*0e20*/  IMAD.MOV.U32 R13, RZ, RZ, R233 ;  /* 0x000000ffff0d7224 */ /* 0x000fc600078e00e9 */
[----:B------:R-:W-:Y:S02]  /*0e30*/  ISETP.NE.AND.EX P0, PT, R9, RZ, PT, P0 ;  /* 0x000000ff0900720c */ /* 0x000fe40003f05300 */
[----:B------:R-:W-:Y:S02]  /*0e40*/  @P1 SHF.R.S32.HI R0, RZ, 0x1f, R233 ;  /* 0x0000001fff001819 */ /* 0x000fe400000114e9 */
[----:B------:R-:W-:-:S09]  /*0e50*/  CS2R R238, SRZ ;  /* 0x0000000000ee7805 */ /* 0x000fd2000001ff00 */
[----:B------:R-:W-:-:S05]  /*0e60*/  @P0 IMAD.WIDE R8, R233, 0x4, R8 ;  /* 0x00000004e9080825 */ /* 0x000fca00078e0208 */
[----:B------:R1:W5:Y:S01]  /*0e70*/  @P0 LD.E R13, desc[UR4][R8.64] ;  /* 0x00000004080d0980 */ /* 0x000362000c101900 */
[----:B------:R-:W-:Y:S01]  /*0e80*/  BSSY B0, `(.L_x_1028) ;  /* 0x00000ad000007945 */ /* 0x000fe20003800000 */
[-C--:B--2---:R-:W-:Y:S02]  /*0e90*/  @P1 IMAD R5, R5, R233.reuse, RZ ;  /* 0x000000e905051224 */ /* 0x084fe400078e02ff */
[----:B------:R-:W-:-:S04]  /*0ea0*/  @P1 IMAD.WIDE.U32 R2, R4, R233, RZ ;  /* 0x000000e904021225 */ /* 0x000fc800078e00ff */
[----:B------:R-:W-:Y:S01]  /*0eb0*/  @P1 IMAD R0, R4, R0, R5 ;  /* 0x0000000004001224 */ /* 0x000fe200078e0205 */
[----:B------:R-:W-:-:S03]  /*0ec0*/  @P1 LEA R238, P0, R2, R6, 0x2 ;  /* 0x0000000602ee1211 */ /* 0x000fc600078010ff */
[----:B------:R-:W-:-:S05]  /*0ed0*/  @P1 IMAD.IADD R0, R3, 0x1, R0 ;  /* 0x0000000103001824 */ /* 0x000fca00078e0200 */
[----:B------:R-:W-:Y:S02]  /*0ee0*/  @P1 LEA.HI.X R239, R2, R7, R0, 0x2, P0 ;  /* 0x0000000702ef1211 */ /* 0x000fe400000f1400 */
[----:B------:R-:W-:-:S04]  /*0ef0*/  ISETP.NE.U32.AND P0, PT, R238, RZ, PT ;  /* 0x000000ffee00720c */ /* 0x000fc80003f05070 */
[----:B------:R-:W-:-:S13]  /*0f00*/  ISETP.NE.AND.EX P0, PT, R239, RZ, PT, P0 ;  /* 0x000000ffef00720c */ /* 0x000fda0003f05300 */
[----:B-1----:R-:W-:Y:S05]  /*0f10*/  @!P0 BRA `(.L_x_1029) ;  /* 0x0000000400508947 */ /* 0x002fea0003800000 */
[----:B-----5:R-:W2:Y:S04]  /*0f20*/  LD.E R13, desc[UR4][R132.64+0x170] ;  /* 0x00017004840d7980 */ /* 0x020ea8000c101900 */
[----:B------:R-:W3:Y:S01]  /*0f30*/  LD.E R3, desc[UR4][R132.64+0x68] ;  /* 0x0000680484037980 */ /* 0x000ee2000c101900 */
[----:B------:R-:W-:-:S03]  /*0f40*/  LEA R6, R53, 0xffffff80, 0x7 ;  /* 0xffffff8035067811 */ /* 0x000fc600078e38ff */
[----:B------:R-:W4:Y:S01]  /*0f50*/  LD.E.64 R22, desc[UR4][R132.64+0x20] ;  /* 0x0000200484167980 */ /* 0x000f22000c101b00 */
[----:B------:R-:W-:-:S03]  /*0f60*/  IABS R2, R6 ;  /* 0x0000000600027213 */ /* 0x000fc60000000000 */
[----:B------:R-:W3:Y:S04]  /*0f70*/  LD.E.64 R58, desc[UR4][R132.64+0x38] ;  /* 0x00003804843a7980 */ /* 0x000ee8000c101b00 */
[----:B------:R-:W3:Y:S04]  /*0f80*/  LD.E.64 R20, desc[UR4][R132.64+0x50] ;  /* 0x0000500484147980 */ /* 0x000ee8000c101b00 */
[----:B------:R-:W3:Y:S04]  /*0f90*/  LD.E.64 R18, desc[UR4][R132.64+0x28] ;  /* 0x0000280484127980 */ /* 0x000ee8000c101b00 */
[----:B------:R-:W5:Y:S04]  /*0fa0*/  LD.E.64 R14, desc[UR4][R132.64+0x58] ;  /* 0x00005804840e7980 */ /* 0x000f68000c101b00 */
[----:B------:R-:W5:Y:S01]  /*0fb0*/  LD.E.64 R64, desc[UR4][R132.64+0x40] ;  /* 0x0000400484407980 */ /* 0x000f62000c101b00 */
[----:B--2---:R-:W-:-:S04]  /*0fc0*/  IABS R4, R13 ;  /* 0x0000000d00047213 */ /* 0x004fc80000000000 */
[----:B------:R-:W1:Y:S08]  /*0fd0*/  I2F.RP R7, R4 ;  /* 0x0000000400077306 */ /* 0x000e700000209400 */
[----:B-1----:R-:W1:Y:S02]  /*0fe0*/  MUFU.RCP R8, R7 ;  /* 0x0000000700087308 */ /* 0x002e640000001000 */
[----:B-1----:R-:W-:-:S06]  /*0ff0*/  VIADD R8, R8, 0xffffffe ;  /* 0x0ffffffe08087836 */ /* 0x002fcc0000000000 */
[----:B------:R-:W1:Y:S01]  /*1000*/  F2I.FTZ.U32.TRUNC.NTZ R9, R8 ;  /* 0x0000000800097305 */ /* 0x000e62000021f000 */
[----:B------:R-:W-:Y:S01]  /*1010*/  IABS R0, R13 ;  /* 0x0000000d00007213 */ /* 0x000fe20000000000 */
[----:B-1----:R-:W-:Y:S01]  /*1020*/  IMAD.MOV R5, RZ, RZ, -R9 ;  /* 0x000000ffff057224 */ /* 0x002fe200078e0a09 */
[----:B------:R-:W-:-:S03]  /*1030*/  MOV R8, RZ ;  /* 0x000000ff00087202 */ /* 0x000fc60000000f00 */
[----:B------:R-:W-:-:S04]  /*1040*/  IMAD R5, R5, R4, RZ ;  /* 0x0000000405057224 */ /* 0x000fc800078e02ff */
[----:B------:R-:W-:-:S04]  /*1050*/  IMAD.HI.U32 R5, R9, R5, R8 ;  /* 0x0000000509057227 */ /* 0x000fc800078e0008 */
[----:B------:R-:W-:Y:S02]  /*1060*/  IMAD.MOV R0, RZ, RZ, -R0 ;  /* 0x000000ffff007224 */ /* 0x000fe400078e0a00 */
[----:B------:R-:W-:-:S04]  /*1070*/  IMAD.HI.U32 R9, R5, R2, RZ ;  /* 0x0000000205097227 */ /* 0x000fc800078e00ff */
[----:B------:R-:W-:-:S05]  /*1080*/  IMAD R5, R9, R0, R2 ;  /* 0x0000000009057224 */ /* 0x000fca00078e0202 */
[----:B------:R-:W-:Y:S02]  /*1090*/  ISETP.GT.U32.AND P1, PT, R4, R5, PT ;  /* 0x000000050400720c */ /* 0x000fe40003f24070 */
[----:B------:R-:W-:-:S11]  /*10a0*/  LOP3.LUT R0, R6, R13, RZ, 0x3c, !PT ;  /* 0x0000000d06007212 */ /* 0x000fd600078e3cff */
[----:B------:R-:W-:-:S04]  /*10b0*/  @!P1 IADD3 R5, R5, -R4, RZ ;  /* 0x8000000405059210 */ /* 0x000fc80007ffe0ff */
[----:B------:R-:W-:Y:S01]  /*10c0*/  ISETP.GE.U32.AND P2, PT, R5, R4, PT ;  /* 0x000000040500720c */ /* 0x000fe20003f46070 */
[----:B------:R-:W-:Y:S01]  /*10d0*/  @!P1 VIADD R9, R9, 0x1 ;  /* 0x0000000109099836 */ /* 0x000fe20000000000 */
[----:B------:R-:W-:Y:S02]  /*10e0*/  ISETP.GE.AND P0, PT, R0, RZ, PT ;  /* 0x000000ff0000720c */ /* 0x000fe40003f06270 */
[----:B------:R-:W-:-:S09]  /*10f0*/  ISETP.NE.AND P1, PT, R13, RZ, PT ;  /* 0x000000ff0d00720c */ /* 0x000fd20003f25270 */
[----:B------:R-:W-:-:S05]  /*1100*/  @P2 IADD3 R9, R9, 0x1, RZ ;  /* 0x0000000109092810 */ /* 0x000fca0007ffe0ff */
[----:B------:R-:W-:Y:S01]  /*1110*/  @!P0 IMAD.MOV R9, RZ, RZ, -R9 ;  /* 0x000000ffff098224 */ /* 0x000fe200078e0a09 */
[----:B------:R-:W-:-:S05]  /*1120*/  @!P1 LOP3.LUT R9, RZ, R13, RZ, 0x33, !PT ;  /* 0x0000000dff099212 */ /* 0x000fca00078e33ff */
[----:B------:R-:W-:-:S05]  /*1130*/  IMAD.WIDE R4, R9, 0x4, R238 ;  /* 0x0000000409047825 */ /* 0x000fca00078e02ee */
[----:B------:R1:W2:Y:S01]  /*1140*/  LD.E R0, desc[UR4][R4.64] ;  /* 0x0000000404007980 */ /* 0x0002a2000c101900 */
[----:B---3--:R-:W-:-:S04]  /*1150*/  IABS R7, R3 ;  /* 0x0000000300077213 */ /* 0x008fc80000000000 */
[----:B------:R-:W3:Y:S08]  /*1160*/  I2F.RP R12, R7 ;  /* 0x00000007000c7306 */ /* 0x000ef00000209400 */
[----:B---3--:R-:W3:Y:S02]  /*1170*/  MUFU.RCP R8, R12 ;  /* 0x0000000c00087308 */ /* 0x008ee40000001000 */
[----:B---3--:R-:W-:-:S06]  /*1180*/  IADD3 R8, R8, 0xffffffe, RZ ;  /* 0x0ffffffe08087810 */ /* 0x008fcc0007ffe0ff */
[----:B------:R-:W3:Y:S01]  /*1190*/  F2I.FTZ.U32.TRUNC.NTZ R25, R8 ;  /* 0x0000000800197305 */ /* 0x000ee2000021f000 */
[----:B------:R-:W-:Y:S02]  /*11a0*/  MOV R24, RZ ;  /* 0x000000ff00187202 */ /* 0x000fe40000000f00 */
[----:B-1----:R-:W-:Y:S02]  /*11b0*/  IABS R4, R232 ;  /* 0x000000e800047213 */ /* 0x002fe40000000000 */
[----:B------:R-:W-:Y:S01]  /*11c0*/  IABS R5, R3 ;  /* 0x0000000300057213 */ /* 0x000fe20000000000 */
[----:B---3--:R-:W-:-:S04]  /*11d0*/  IMAD.MOV R2, RZ, RZ, -R25 ;  /* 0x000000ffff027224 */ /* 0x008fc800078e0a19 */
        /* <DEDUP_REMOVED lines=9> */
[----:B------:R-:W-:Y:S01]  /*1270*/  IMAD.MOV R7, RZ, RZ, -R9 ;  /* 0x000000ffff077224 */ /* 0x000fe200078e0a09 */
[----:B------:R-:W-:Y:S02]  /*1280*/  @!P1 IADD3 R2, R2, 0x1, RZ ;  /* 0x0000000102029810 */ /* 0x000fe40007ffe0ff */
[----:B------:R-:W-:Y:S01]  /*1290*/  ISETP.GE.AND P0, PT, R5, RZ, PT ;  /* 0x000000ff0500720c */ /* 0x000fe20003f06270 */
[----:B------:R-:W-:Y:S01]  /*12a0*/  IMAD R6, R13, R7, R6 ;  /* 0x000000070d067224 */ /* 0x000fe200078e0206 */
[----:B------:R-:W-:-:S07]  /*12b0*/  ISETP.NE.AND P1, PT, R3, RZ, PT ;  /* 0x000000ff0300720c */ /* 0x000fce0003f25270 */
[----:B------:R-:W-:Y:S01]  /*12c0*/  @P2 VIADD R2, R2, 0x1 ;  /* 0x0000000102022836 */ /* 0x000fe20000000000 */
[----:B------:R-:W-:Y:S01]  /*12d0*/  SHF.R.S32.HI R7, RZ, 0x1f, R6 ;  /* 0x0000001fff077819 */ /* 0x000fe20000011406 */
[----:B------:R-:W-:-:S04]  /*12e0*/  IMAD R5, R59, R6, RZ ;  /* 0x000000063b057224 */ /* 0x000fc800078e02ff */
[----:B------:R-:W-:Y:S01]  /*12f0*/  IMAD R5, R58, R7, R5 ;  /* 0x000000073a057224 */ /* 0x000fe200078e0205 */
[----:B--2---:R-:W-:Y:S01]  /*1300*/  SHF.R.S32.HI R9, RZ, 0x1f, R0 ;  /* 0x0000001fff097819 */ /* 0x004fe20000011400 */
[-C--:B----4-:R-:W-:Y:S02]  /*1310*/  IMAD R4, R23, R0.reuse, RZ ;  /* 0x0000000017047224 */ /* 0x090fe400078e02ff */
[----:B------:R-:W-:-:S04]  /*1320*/  IMAD.WIDE.U32 R12, R22, R0, RZ ;  /* 0x00000000160c7225 */ /* 0x000fc800078e00ff */
[----:B------:R-:W-:-:S05]  /*1330*/  IMAD R4, R22, R9, R4 ;  /* 0x0000000916047224 */ /* 0x000fca00078e0204 */
[----:B------:R-:W-:Y:S01]  /*1340*/  IADD3 R13, R13, R4, RZ ;  /* 0x000000040d0d7210 */ /* 0x000fe20007ffe0ff */
[----:B------:R-:W-:Y:S02]  /*1350*/  IMAD.MOV.U32 R4, RZ, RZ, R2 ;  /* 0x000000ffff047224 */ /* 0x000fe400078e0002 */
[----:B------:R-:W-:-:S03]  /*1360*/  IMAD.WIDE.U32 R12, R6, R58, R12 ;  /* 0x0000003a060c7225 */ /* 0x000fc600078e000c */
[----:B------:R-:W-:Y:S02]  /*1370*/  @!P0 IADD3 R4, -R4, RZ, RZ ;  /* 0x000000ff04048210 */ /* 0x000fe40007ffe1ff */
[----:B------:R-:W-:Y:S01]  /*1380*/  @!P1 LOP3.LUT R4, RZ, R3, RZ, 0x33, !PT ;  /* 0x00000003ff049212 */ /* 0x000fe200078e33ff */
[----:B------:R-:W-:-:S03]  /*1390*/  IMAD.IADD R13, R13, 0x1, R5 ;  /* 0x000000010d0d7824 */ /* 0x000fc600078e0205 */
[----:B------:R-:W-:Y:S01]  /*13a0*/  SHF.R.S32.HI R5, RZ, 0x1f, R4 ;  /* 0x0000001fff057819 */ /* 0x000fe20000011404 */
[----:B------:R-:W-:Y:S02]  /*13b0*/  IMAD R3, R21, R4, RZ ;  /* 0x0000000415037224 */ /* 0x000fe400078e02ff */
[-C--:B------:R-:W-:Y:S02]  /*13c0*/  IMAD R2, R19, R0.reuse, RZ ;  /* 0x0000000013027224 */ /* 0x080fe400078e02ff */
[----:B------:R-:W-:-:S04]  /*13d0*/  IMAD.WIDE.U32 R16, R18, R0, RZ ;  /* 0x0000000012107225 */ /* 0x000fc800078e00ff */
[----:B------:R-:W-:Y:S02]  /*13e0*/  IMAD R3, R20, R5, R3 ;  /* 0x0000000514037224 */ /* 0x000fe400078e0203 */
[----:B------:R-:W-:-:S04]  /*13f0*/  IMAD.WIDE.U32 R12, R4, R20, R12 ;  /* 0x00000014040c7225 */ /* 0x000fc800078e000c */
[----:B------:R-:W-:Y:S01]  /*1400*/  IMAD R9, R18, R9, R2 ;  /* 0x0000000912097224 */ /* 0x000fe200078e0202 */
[----:B------:R-:W-:Y:S02]  /*1410*/  MOV R2, R16 ;  /* 0x0000001000027202 */ /* 0x000fe40000000f00 */
[----:B------:R-:W-:Y:S01]  /*1420*/  IADD3 R3, R13, R3, RZ ;  /* 0x000000030d037210 */ /* 0x000fe20007ffe0ff */
[----:B------:R-:W-:Y:S01]  /*1430*/  IMAD.IADD R9, R17, 0x1, R9 ;  /* 0x0000000111097824 */ /* 0x000fe200078e0209 */
[----:B------:R-:W-:Y:S01]  /*1440*/  MOV R0, R12 ;  /* 0x0000000c00007202 */ /* 0x000fe20000000f00 */
[----:B------:R-:W-:Y:S05]  /*1450*/  BRA `(.L_x_1030) ;  /* 0x00000004003c7947 */ /* 0x000fea0003800000 */
.L_x_1029:
[----:B------:R-:W2:Y:S01]  /*1460*/  LD.E R5, desc[UR4][R132.64+0x68] ;  /* 0x0000680484057980 */ /* 0x000ea2000c101900 */
[----:B------:R-:W-:-:S03]  /*1470*/  ISETP.NE.AND P3, PT, R17, -0x1, PT ;  /* 0xffffffff1100780c */ /* 0x000fc60003f65270 */
[----:B------:R-:W3:Y:S04]  /*1480*/  LD.E.64 R58, desc[UR4][R132.64+0x38] ;  /* 0x00003804843a7980 */ /* 0x000ee8000c101b00 */
[----:B------:R-:W4:Y:S04]  /*1490*/  LD.E.64 R64, desc[UR4][R132.64+0x40] ;  /* 0x0000400484407980 */ /* 0x000f28000c101b00 */
[----:B------:R-:W3:Y:S04]  /*14a0*/  LD.E.64 R18, desc[UR4][R132.64+0x50] ;  /* 0x0000500484127980 */ /* 0x000ee8000c101b00 */
[----:B------:R-:W3:Y:S04]  /*14b0*/  @!P3 LD.E.64 R22, desc[UR4][R132.64+0x20] ;  /* 0x000020048416b980 */ /* 0x000ee8000c101b00 */
[----:B------:R-:W3:Y:S04]  /*14c0*/  @!P3 LD.E.64 R20, desc[UR4][R132.64+0x28] ;  /* 0x000028048414b980 */ /* 0x000ee8000c101b00 */
[----:B------:R1:W5:Y:S01]  /*14d0*/  LD.E.64 R14, desc[UR4][R132.64+0x58] ;  /* 0x00005804840e7980 */ /* 0x000362000c101b00 */
[----:B------:R-:W-:Y:S01]  /*14e0*/  IMAD.MOV.U32 R24, RZ, RZ, RZ ;  /* 0x000000ffff187224 */ /* 0x000fe200078e00ff */
[----:B------:R-:W-:-:S02]  /*14f0*/  @P3 IADD3 R6, R16, R17, RZ ;  /* 0x0000001110063210 */ /* 0x000fc40007ffe0ff */
[----:B--2---:R-:W-:-:S04]  /*1500*/  IABS R3, R5 ;  /* 0x0000000500037213 */ /* 0x004fc80000000000 */
[----:B------:R-:W2:Y:S08]  /*1510*/  I2F.RP R4, R3 ;  /* 0x0000000300047306 */ /* 0x000eb00000209400 */
[----:B--2---:R-:W2:Y:S02]  /*1520*/  MUFU.RCP R2, R4 ;  /* 0x0000000400027308 */ /* 0x004ea40000001000 */
[----:B--2---:R-:W-:-:S06]  /*1530*/  IADD3 R2, R2, 0xffffffe, RZ ;  /* 0x0ffffffe02027810 */ /* 0x004fcc0007ffe0ff */
[----:B------:R-:W2:Y:S01]  /*1540*/  F2I.FTZ.U32.TRUNC.NTZ R25, R2 ;  /* 0x0000000200197305 */ /* 0x000ea2000021f000 */
[----:B------:R-:W-:Y:S02]  /*1550*/  IABS R9, R5 ;  /* 0x0000000500097213 */ /* 0x000fe40000000000 */
[----:B--2---:R-:W-:-:S05]  /*1560*/  IADD3 R0, RZ, -R25, RZ ;  /* 0x80000019ff007210 */ /* 0x004fca0007ffe0ff */
[----:B------:R-:W-:Y:S01]  /*1570*/  IMAD R7, R0, R3, RZ ;  /* 0x0000000300077224 */ /* 0x000fe200078e02ff */
[----:B------:R-:W-:-:S03]  /*1580*/  IABS R0, R232 ;  /* 0x000000e800007213 */ /* 0x000fc60000000000 */
[----:B------:R-:W-:Y:S01]  /*1590*/  IMAD.HI.U32 R7, R25, R7, R24 ;  /* 0x0000000719077227 */ /* 0x000fe200078e0018 */
[----:B------:R-:W-:-:S05]  /*15a0*/  IADD3 R9, RZ, -R9, RZ ;  /* 0x80000009ff097210 */ /* 0x000fca0007ffe0ff */
[----:B------:R-:W-:-:S04]  /*15b0*/  IMAD.HI.U32 R2, R7, R0, RZ ;  /* 0x0000000007027227 */ /* 0x000fc800078e00ff */
[----:B------:R-:W-:-:S05]  /*15c0*/  IMAD R0, R2, R9, R0 ;  /* 0x0000000902007224 */ /* 0x000fca00078e0200 */
[----:B------:R-:W-:Y:S01]  /*15d0*/  ISETP.GT.U32.AND P0, PT, R3, R0, PT ;  /* 0x000000000300720c */ /* 0x000fe20003f04070 */
[-C--:B---3--:R-:W-:Y:S01]  /*15e0*/  @!P3 IMAD R7, R59, R16.reuse, RZ ;  /* 0x000000103b07b224 */ /* 0x088fe200078e02ff */
[----:B------:R-:W-:Y:S01]  /*15f0*/  @!P3 SHF.R.S32.HI R4, RZ, 0x1f, R16 ;  /* 0x0000001fff04b819 */ /* 0x000fe20000011410 */
[----:B------:R-:W-:-:S04]  /*1600*/  @!P3 IMAD.WIDE.U32 R24, R58, R16, RZ ;  /* 0x000000103a18b225 */ /* 0x000fc800078e00ff */
[----:B------:R-:W-:Y:S01]  /*1610*/  @!P3 IMAD R4, R4, R58, R7 ;  /* 0x0000003a0404b224 */ /* 0x000fe200078e0207 */
[----:B-----5:R-:W-:-:S05]  /*1620*/  @!P3 SHF.R.S32.HI R7, RZ, 0x1f, R13 ;  /* 0x0000001fff07b819 */ /* 0x020fca000001140d */
[----:B------:R-:W-:Y:S02]  /*1630*/  @!P0 IMAD.IADD R0, R0, 0x1, -R3 ;  /* 0x0000000100008824 */ /* 0x000fe400078e0a03 */
[----:B------:R-:W-:Y:S02]  /*1640*/  @!P3 IMAD.IADD R25, R25, 0x1, R4 ;  /* 0x000000011919b824 */ /* 0x000fe400078e0204 */
[----:B------:R-:W-:Y:S01]  /*1650*/  @!P3 IMAD R4, R23, R13, RZ ;  /* 0x0000000d1704b224 */ /* 0x000fe200078e02ff */
[----:B------:R-:W-:Y:S01]  /*1660*/  ISETP.GE.U32.AND P2, PT, R0, R3, PT ;  /* 0x000000030000720c */ /* 0x000fe20003f46070 */
[-C--:B------:R-:W-:Y:S01]  /*1670*/  @P3 IMAD R9, R59, R6.reuse, RZ ;  /* 0x000000063b093224 */ /* 0x080fe200078e02ff */
[----:B------:R-:W-:Y:S01]  /*1680*/  LOP3.LUT R0, R232, R5, RZ, 0x3c, !PT ;  /* 0x00000005e8007212 */ /* 0x000fe200078e3cff */
[----:B------:R-:W-:Y:S01]  /*1690*/  @P3 IMAD.WIDE.U32 R26, R58, R6, RZ ;  /* 0x000000063a1a3225 */ /* 0x000fe200078e00ff */
[----:B------:R-:W-:-:S03]  /*16a0*/  @!P0 IADD3 R2, R2, 0x1, RZ ;  /* 0x0000000102028810 */ /* 0x000fc60007ffe0ff */
[C---:B------:R-:W-:Y:S02]  /*16b0*/  @!P3 IMAD R4, R22.reuse, R7, R4 ;  /* 0x000000071604b224 */ /* 0x040fe400078e0204 */
[----:B------:R-:W-:Y:S01]  /*16c0*/  @!P3 IMAD.WIDE.U32 R22, R22, R13, R24 ;  /* 0x0000000d1616b225 */ /* 0x000fe200078e0018 */
[----:B------:R-:W-:Y:S02]  /*16d0*/  ISETP.GE.AND P1, PT, R0, RZ, PT ;  /* 0x000000ff0000720c */ /* 0x000fe40003f26270 */
[----:B------:R-:W-:Y:S02]  /*16e0*/  @P3 IADD3 R9, R27, R9, RZ ;  /* 0x000000091b093210 */ /* 0x000fe40007ffe0ff */
[----:B------:R-:W-:Y:S02]  /*16f0*/  ISETP.NE.AND P0, PT, R5, RZ, PT ;  /* 0x000000ff0500720c */ /* 0x000fe40003f05270 */
[----:B------:R-:W-:Y:S01]  /*1700*/  @!P3 IADD3 R9, R23, R4, RZ ;  /* 0x000000041709b210 */ /* 0x000fe20007ffe0ff */
[----:B----4-:R-:W-:Y:S01]  /*1710*/  @!P3 IMAD R4, R65, R16, RZ ;  /* 0x000000104104b224 */ /* 0x010fe200078e02ff */
[----:B------:R-:W-:Y:S01]  /*1720*/  @!P3 SHF.R.S32.HI R3, RZ, 0x1f, R16 ;  /* 0x0000001fff03b819 */ /* 0x000fe20000011410 */
[----:B------:R-:W-:Y:S01]  /*1730*/  @P2 VIADD R2, R2, 0x1 ;  /* 0x0000000102022836 */ /* 0x000fe20000000000 */
[----:B------:R-:W-:-:S02]  /*1740*/  @P3 MOV R12, R26 ;  /* 0x0000001a000c3202 */ /* 0x000fc40000000f00 */
[----:B------:R-:W-:Y:S02]  /*1750*/  LEA R6, R53, 0xffffff80, 0x7 ;  /* 0xffffff8035067811 */ /* 0x000fe400078e38ff */
[----:B------:R-:W-:Y:S01]  /*1760*/  @!P3 MOV R12, R22 ;  /* 0x00000016000cb202 */ /* 0x000fe20000000f00 */
[----:B------:R-:W-:Y:S01]  /*1770*/  @!P3 IMAD R3, R3, R64, R4 ;  /* 0x000000400303b224 */ /* 0x000fe200078e0204 */
[----:B------:R-:W-:Y:S01]  /*1780*/  SHF.R.S32.HI R7, RZ, 0x1f, R6 ;  /* 0x0000001fff077819 */ /* 0x000fe20000011406 */
[----:B------:R-:W-:Y:S01]  /*1790*/  @!P3 IMAD.WIDE.U32 R24, R64, R16, RZ ;  /* 0x000000104018b225 */ /* 0x000fe200078e00ff */
[----:B------:R-:W-:-:S03]  /*17a0*/  MOV R23, R9 ;  /* 0x0000000900177202 */ /* 0x000fc60000000f00 */
[----:B------:R-:W-:Y:S02]  /*17b0*/  IMAD.MOV.U32 R4, RZ, RZ, R2 ;  /* 0x000000ffff047224 */ /* 0x000fe400078e0002 */
[----:B------:R-:W-:Y:S02]  /*17c0*/  IMAD R8, R59, R6, RZ ;  /* 0x000000063b087224 */ /* 0x000fe400078e02ff */
[----:B------:R-:W-:Y:S01]  /*17d0*/  IMAD.MOV.U32 R22, RZ, RZ, R12 ;  /* 0x000000ffff167224 */ /* 0x000fe200078e000c */
[----:B------:R-:W-:Y:S01]  /*17e0*/  @!P3 IADD3 R25, R25, R3, RZ ;  /* 0x000000031919b210 */ /* 0x000fe20007ffe0ff */
[----:B------:R-:W-:Y:S01]  /*17f0*/  IMAD R8, R7, R58, R8 ;  /* 0x0000003a07087224 */ /* 0x000fe200078e0208 */
[----:B------:R-:W-:Y:S01]  /*1800*/  @!P1 IADD3 R4, -R4, RZ, RZ ;  /* 0x000000ff04049210 */ /* 0x000fe20007ffe1ff */
[----:B------:R-:W-:Y:S01]  /*1810*/  IMAD.WIDE.U32 R22, R58, R6, R22 ;  /* 0x000000063a167225 */ /* 0x000fe200078e0016 */
[----:B------:R-:W-:Y:S02]  /*1820*/  @!P3 SHF.R.S32.HI R3, RZ, 0x1f, R13 ;  /* 0x0000001fff03b819 */ /* 0x000fe4000001140d */
[----:B------:R-:W-:Y:S01]  /*1830*/  @!P0 LOP3.LUT R4, RZ, R5, RZ, 0x33, !PT ;  /* 0x00000005ff048212 */ /* 0x000fe200078e33ff */
[----:B------:R-:W-:Y:S01]  /*1840*/  @!P3 IMAD R0, R21, R13, RZ ;  /* 0x0000000d1500b224 */ /* 0x000fe200078e02ff */
[----:B------:R-:W-:-:S02]  /*1850*/  @P3 IADD3 R16, R16, R17, RZ ;  /* 0x0000001110103210 */ /* 0x000fc40007ffe0ff */
[----:B------:R-:W-:Y:S01]  /*1860*/  IADD3 R23, R23, R8, RZ ;  /* 0x0000000817177210 */ /* 0x000fe20007ffe0ff */
[----:B------:R-:W-:Y:S01]  /*1870*/  @!P3 IMAD R0, R20, R3, R0 ;  /* 0x000000031400b224 */ /* 0x000fe200078e0200 */
[----:B------:R-:W-:Y:S01]  /*1880*/  SHF.R.S32.HI R5, RZ, 0x1f, R4 ;  /* 0x0000001fff057819 */ /* 0x000fe20000011404 */
[----:B------:R-:W-:Y:S02]  /*1890*/  IMAD R3, R19, R4, RZ ;  /* 0x0000000413037224 */ /* 0x000fe400078e02ff */
[-C--:B------:R-:W-:Y:S02]  /*18a0*/  @P3 IMAD R9, R65, R16.reuse, RZ ;  /* 0x0000001041093224 */ /* 0x080fe400078e02ff */
[----:B------:R-:W-:-:S04]  /*18b0*/  @P3 IMAD.WIDE.U32 R16, R64, R16, RZ ;  /* 0x0000001040103225 */ /* 0x000fc800078e00ff */
[----:B------:R-:W-:-:S04]  /*18c0*/  @!P3 IMAD.WIDE.U32 R20, R20, R13, R24 ;  /* 0x0000000d1414b225 */ /* 0x000fc800078e0018 */
[----:B------:R-:W-:-:S04]  /*18d0*/  IMAD.WIDE.U32 R22, R18, R4, R22 ;  /* 0x0000000412167225 */ /* 0x000fc800078e0016 */
[----:B------:R-:W-:Y:S01]  /*18e0*/  IMAD R3, R18, R5, R3 ;  /* 0x0000000512037224 */ /* 0x000fe200078e0203 */
[----:B------:R-:W-:Y:S01]  /*18f0*/  @P3 MOV R2, R16 ;  /* 0x0000001000023202 */ /* 0x000fe20000000f00 */
[----:B------:R-:W-:Y:S01]  /*1900*/  @P3 IMAD.IADD R9, R17, 0x1, R9 ;  /* 0x0000000111093824 */ /* 0x000fe200078e0209 */
[----:B------:R-:W-:Y:S01]  /*1910*/  @!P3 IADD3 R9, R21, R0, RZ ;  /* 0x000000001509b210 */ /* 0x000fe20007ffe0ff */
[----:B------:R-:W-:Y:S01]  /*1920*/  @!P3 IMAD.MOV.U32 R2, RZ, RZ, R20 ;  /* 0x000000ffff02b224 */ /* 0x000fe200078e0014 */
[----:B------:R-:W-:Y:S02]  /*1930*/  MOV R0, R22 ;  /* 0x0000001600007202 */ /* 0x000fe40000000f00 */
[----:B-1----:R-:W-:Y:S02]  /*1940*/  IADD3 R3, R23, R3, RZ ;  /* 0x0000000317037210 */ /* 0x002fe40007ffe0ff */
.L_x_1030:
[----:B------:R-:W-:Y:S05]  /*1950*/  BSYNC B0 ;  /* 0x0000000000007941 */ /* 0x000fea0003800000 */
.L_x_1028:
[----:B------:R-:W-:Y:S01]  /*1960*/  ISETP.NE.AND P0, PT, R237, -0x1, PT ;  /* 0xffffffffed00780c */ /* 0x000fe20003f05270 */
[----:B------:R-:W2:Y:S04]  /*1970*/  LD.E.64 R244, desc[UR4][R132.64+0x30] ;  /* 0x0000300484f47980 */ /* 0x000ea8000c101b00 */
[----:B------:R-:W3:Y:S04]  /*1980*/  LD.E R173, desc[UR4][R132.64+0xc0] ;  /* 0x0000c00484ad7980 */ /* 0x000ee8000c101900 */
[----:B------:R-:W4:Y:S04]  /*1990*/  LD.E.64 R12, desc[UR4][R132.64+0x48] ;  /* 0x00004804840c7980 */ /* 0x000f28000c101b00 */
[----:B------:R-:W3:Y:S04]  /*19a0*/  @!P0 LD.E.64 R18, desc[UR4][R132.64+0x18] ;  /* 0x0000180484128980 */ /* 0x000ee8000c101b00 */
[----:B------:R1:W5:Y:S04]  /*19b0*/  @P4 LD.E R10, desc[UR4][R10.64] ;  /* 0x000000040a0a4980 */ /* 0x000368000c101900 */
[----:B------:R-:W4:Y:S04]  /*19c0*/  LD.E.64 R182, desc[UR4][R132.64+0x8] ;  /* 0x0000080484b67980 */ /* 0x000f28000c101b00 */
[----:B------:R-:W4:Y:S04]  /*19d0*/  LD.E.64 R242, desc[UR4][R132.64+0x10] ;  /* 0x0000100484f27980 */ /* 0x000f28000c101b00 */
[----:B------:R1:W5:Y:S01]  /*19e0*/  LD.E.64 R246, desc[UR4][R132.64] ;  /* 0x0000000484f67980 */ /* 0x000362000c101b00 */
[----:B------:R-:W-:-:S04]  /*19f0*/  SHF.R.S32.HI R8, RZ, 0x1f, R231 ;  /* 0x0000001fff087819 */ /* 0x000fc800000114e7 */
[----:B------:R-:W-:-:S04]  /*1a00*/  LEA.HI R222, R8, R231, RZ, 0x3 ;  /* 0x000000e708de7211 */ /* 0x000fc800078f18ff */
[----:B------:R-:W-:-:S05]  /*1a10*/  LOP3.LUT R16, R222, 0xfffffff8, RZ, 0xc0, !PT ;  /* 0xfffffff8de107812 */ /* 0x000fca00078ec0ff */
[----:B------:R-:W-:Y:S01]  /*1a20*/  IMAD.IADD R55, R231, 0x1, -R16 ;  /* 0x00000001e7377824 */ /* 0x000fe200078e0a10 */
[----:B------:R-:W-:-:S03]  /*1a30*/  SHF.R.S32.HI R222, RZ, 0x3, R222 ;  /* 0x00000003ffde7819 */ /* 0x000fc600000114de */
[----:B------:R-:W-:Y:S01]  /*1a40*/  IMAD.SHL.U32 R16, R55, 0x8, RZ ;  /* 0x0000000837107824 */ /* 0x000fe200078e00ff */
[----:B------:R-:W-:-:S04]  /*1a50*/  LEA.HI R175, R8, R231, RZ, 0x4 ;  /* 0x000000e708af7211 */ /* 0x000fc800078f20ff */
[----:B------:R-:W-:Y:S01]  /*1a60*/  IADD3 R20, P1, R16, R2, RZ ;  /* 0x0000000210147210 */ /* 0x000fe20007f3e0ff */
[----:B-----5:R-:W-:Y:S01]  /*1a70*/  IMAD R2, R7, R64, RZ ;  /* 0x0000004007027224 */ /* 0x020fe200078e02ff */
[----:B------:R-:W-:Y:S01]  /*1a80*/  SHF.R.S32.HI R17, RZ, 0x1f, R16 ;  /* 0x0000001fff117819 */ /* 0x000fe20000011410 */
[----:B------:R-:W-:Y:S01]  /*1a90*/  IMAD.SHL.U32 R7, R222, 0x40, RZ ;  /* 0x00000040de077824 */ /* 0x000fe200078e00ff */
[----:B------:R-:W-:-:S03]  /*1aa0*/  LOP3.LUT R172, R175, 0xfffffff0, RZ, 0xc0, !PT ;  /* 0xfffffff0afac7812 */ /* 0x000fc600078ec0ff */
[----:B------:R-:W-:Y:S01]  /*1ab0*/  IMAD.X R21, R17, 0x1, R9, P1 ;  /* 0x0000000111157824 */ /* 0x000fe200008e0609 */
[----:B------:R-:W-:Y:S02]  /*1ac0*/  IADD3 R172, -R172, R231, RZ ;  /* 0x000000e7acac7210 */ /* 0x000fe40007ffe1ff */
[----:B------:R-:W-:Y:S01]  /*1ad0*/  LOP3.LUT R7, R7, 0x1c0, RZ, 0xc0, !PT ;  /* 0x000001c007077812 */ /* 0x000fe200078ec0ff */
[C---:B------:R-:W-:Y:S01]  /*1ae0*/  IMAD R2, R6.reuse, R65, R2 ;  /* 0x0000004106027224 */ /* 0x040fe200078e0202 */
[----:B-1----:R-:W-:Y:S01]  /*1af0*/  SHF.R.S32.HI R11, RZ, 0x1f, R172 ;  /* 0x0000001fff0b7819 */ /* 0x002fe200000114ac */
[----:B------:R-:W-:Y:S01]  /*1b00*/  IMAD.WIDE.U32 R20, R6, R64, R20 ;  /* 0x0000004006147225 */ /* 0x000fe200078e0014 */
[----:B------:R-:W-:Y:S02]  /*1b10*/  LOP3.LUT R9, R7, 0x38, R16, 0xf8, !PT ;  /* 0x0000003807097812 */ /* 0x000fe400078ef810 */
[----:B------:R-:W-:Y:S02]  /*1b20*/  SHF.R.U32.HI R6, RZ, 0x3, R7 ;  /* 0x00000003ff067819 */ /* 0x000fe40000011607 */
[----:B------:R-:W-:-:S02]  /*1b30*/  LEA.HI R7, R8, R231, RZ, 0x6 ;  /* 0x000000e708077211 */ /* 0x000fc400078f30ff */
[----:B------:R-:W-:Y:S02]  /*1b40*/  LEA.HI R174, R11, R172, RZ, 0x3 ;  /* 0x000000ac0bae7211 */ /* 0x000fe400078f18ff */
[----:B------:R-:W-:Y:S01]  /*1b50*/  LOP3.LUT R6, R9, R6, RZ, 0x3c, !PT ;  /* 0x0000000609067212 */ /* 0x000fe200078e3cff */
[----:B------:R-:W-:Y:S01]  /*1b60*/  IMAD.SHL.U32 R9, R7, 0x8, RZ ;  /* 0x0000000807097824 */ /* 0x000fe200078e00ff */
[----:B------:R-:W-:Y:S02]  /*1b70*/  LOP3.LUT R7, R174, 0xfffffff8, RZ, 0xc0, !PT ;  /* 0xfffffff8ae077812 */ /* 0x000fe400078ec0ff */
[----:B------:R-:W-:Y:S02]  /*1b80*/  SHF.R.S32.HI R70, RZ, 0x1f, R233 ;  /* 0x0000001fff467819 */ /* 0x000fe400000114e9 */
[----:B------:R-:W-:Y:S01]  /*1b90*/  LOP3.LUT R176, R6, 0xfffffe00, R9, 0xf8, !PT ;  /* 0xfffffe0006b07812 */ /* 0x000fe200078ef809 */
[----:B------:R-:W-:Y:S02]  /*1ba0*/  IMAD.IADD R172, R172, 0x1, -R7 ;  /* 0x00000001acac7824 */ /* 0x000fe400078e0a07 */
[----:B------:R-:W-:Y:S01]  /*1bb0*/  IMAD.IADD R21, R21, 0x1, R2 ;  /* 0x0000000115157824 */ /* 0x000fe200078e0202 */
[----:B------:R-:W-:-:S04]  /*1bc0*/  SHF.R.S32.HI R87, RZ, 0x1f, R88 ;  /* 0x0000001fff577819 */ /* 0x000fc80000011458 */
[----:B------:R-:W-:Y:S01]  /*1bd0*/  LEA.HI R87, R87, R88, RZ, 0x7 ;  /* 0x0000005857577211 */ /* 0x000fe200078f38ff */
[----:B------:R-:W-:-:S03]  /*1be0*/  IMAD R202, R15, R4, RZ ;  /* 0x000000040fca7224 */ /* 0x000fc600078e02ff */
[----:B------:R-:W-:Y:S01]  /*1bf0*/  SHF.R.S32.HI R87, RZ, 0x7, R87 ;  /* 0x00000007ff577819 */ /* 0x000fe20000011457 */
[-C--:B------:R-:W-:Y:S01]  /*1c00*/  IMAD R202, R5, R14.reuse, R202 ;  /* 0x0000000e05ca7224 */ /* 0x080fe200078e02ca */
[----:B------:R-:W-:Y:S01]  /*1c10*/  SHF.R.S32.HI R223, RZ, 0x1f, R222 ;  /* 0x0000001fffdf7819 */ /* 0x000fe200000114de */
[----:B------:R-:W-:Y:S01]  /*1c20*/  IMAD.WIDE.U32 R14, R4, R14, R20 ;  /* 0x0000000e040e7225 */ /* 0x000fe200078e0014 */
[----:B------:R-:W-:-:S03]  /*1c30*/  VIMNMX R87, RZ, R87, !PT ;  /* 0x00000057ff577248 */ /* 0x000fc60007fe0100 */
[----:B------:R-:W-:Y:S02]  /*1c40*/  IMAD.IADD R203, R15, 0x1, R202 ;  /* 0x000000010fcb7824 */ /* 0x000fe400078e02ca */
[----:B------:R-:W-:-:S04]  /*1c50*/  IMAD.WIDE R204, R234, 0x40, R222 ;  /* 0x00000040eacc7825 */ /* 0x000fc800078e02de */
[----:B------:R-:W-:Y:S02]  /*1c60*/  IMAD.MOV.U32 R202, RZ, RZ, R14 ;  /* 0x000000ffffca7224 */ /* 0x000fe400078e000e */
[-C--:B------:R-:W-:Y:S02]  /*1c70*/  IMAD R177, R59, R222.reuse, RZ ;  /* 0x000000de3bb17224 */ /* 0x080fe400078e02ff */
[----:B------:R-:W-:Y:S02]  /*1c80*/  IMAD R179, R65, R222, RZ ;  /* 0x000000de41b37224 */ /* 0x000fe400078e02ff */
[C---:B------:R-:W-:Y:S02]  /*1c90*/  IMAD R177, R223.reuse, R58, R177 ;  /* 0x0000003adfb17224 */ /* 0x040fe400078e02b1 */
[-C--:B------:R-:W-:Y:S02]  /*1ca0*/  IMAD R179, R223, R64.reuse, R179 ;  /* 0x00000040dfb37224 */ /* 0x080fe400078e02b3 */
[----:B------:R-:W-:-:S04]  /*1cb0*/  IMAD.WIDE.U32 R202, R222, R64, R202 ;  /* 0x00000040deca7225 */ /* 0x000fc800078e00ca */
[----:B------:R-:W-:Y:S02]  /*1cc0*/  IMAD.MOV.U32 R54, RZ, RZ, 0x10 ;  /* 0x00000010ff367424 */ /* 0x000fe400078e00ff */
[----:B------:R-:W-:Y:S02]  /*1cd0*/  IMAD.MOV.U32 R52, RZ, RZ, 0x20 ;  /* 0x00000020ff347424 */ /* 0x000fe400078e00ff */
[----:B------:R-:W-:Y:S01]  /*1ce0*/  IMAD.IADD R179, R203, 0x1, R179 ;  /* 0x00000001cbb37824 */ /* 0x000fe200078e02b3 */
[C---:B------:R-:W-:Y:S01]  /*1cf0*/  SHF.L.U64.HI R227, R58.reuse, 0x4, R59 ;  /* 0x000000043ae37819 */ /* 0x040fe2000001023b */
[----:B------:R-:W-:Y:S01]  /*1d00*/  IMAD.SHL.U32 R226, R58, 0x10, RZ ;  /* 0x000000103ae27824 */ /* 0x000fe200078e00ff */
[C---:B------:R-:W-:Y:S01]  /*1d10*/  SHF.L.U64.HI R225, R64.reuse, 0x4, R65 ;  /* 0x0000000440e17819 */ /* 0x040fe20000010241 */
[----:B------:R-:W-:Y:S01]  /*1d20*/  IMAD.SHL.U32 R170, R55, 0x4, RZ ;  /* 0x0000000437aa7824 */ /* 0x000fe200078e00ff */
[----:B------:R-:W-:Y:S01]  /*1d30*/  SHF.L.U32 R224, R64, 0x4, RZ ;  /* 0x0000000440e07819 */ /* 0x000fe200000006ff */
[----:B--2---:R-:W-:-:S04]  /*1d40*/  @P0 IMAD.WIDE.U32 R24, R244, R237, RZ ;  /* 0x000000edf4180225 */ /* 0x004fc800078e00ff */
[----:B------:R-:W-:Y:S02]  /*1d50*/  @P0 IMAD.MOV.U32 R6, RZ, RZ, R24 ;  /* 0x000000ffff060224 */ /* 0x000fe400078e0018 */
[----:B------:R-:W-:Y:S02]  /*1d60*/  @P0 IMAD R9, R245, R237, RZ ;  /* 0x000000edf5090224 */ /* 0x000fe400078e02ff */
[----:B---3--:R-:W-:-:S04]  /*1d70*/  @!P0 IMAD.WIDE.U32 R22, R18, R233, RZ ;  /* 0x000000e912168225 */ /* 0x008fc800078e00ff */
[----:B------:R-:W-:Y:S02]  /*1d80*/  @!P0 IMAD R7, R19, R233, RZ ;  /* 0x000000e913078224 */ /* 0x000fe400078e02ff */
[----:B------:R-:W-:Y:S02]  /*1d90*/  @!P0 IMAD.MOV.U32 R6, RZ, RZ, R22 ;  /* 0x000000ffff068224 */ /* 0x000fe400078e0016 */
[----:B------:R-:W-:Y:S01]  /*1da0*/  @!P0 IMAD R2, R18, R70, R7 ;  /* 0x0000004612028224 */ /* 0x000fe200078e0207 */
[----:B------:R-:W-:Y:S02]  /*1db0*/  @P0 IADD3 R9, R25, R9, RZ ;  /* 0x0000000919090210 */ /* 0x000fe40007ffe0ff */
[----:B------:R-:W-:Y:S01]  /*1dc0*/  IADD3 R18, P1, R16, R6, RZ ;  /* 0x0000000610127210 */ /* 0x000fe20007f3e0ff */
[----:B------:R-:W-:-:S04]  /*1dd0*/  @!P0 IMAD.IADD R9, R23, 0x1, R2 ;  /* 0x0000000117098824 */ /* 0x000fc800078e0202 */
[----:B------:R-:W-:Y:S01]  /*1de0*/  IMAD.X R19, R17, 0x1, R9, P1 ;  /* 0x0000000111137824 */ /* 0x000fe200008e0609 */
[----:B------:R-:W-:-:S04]  /*1df0*/  IADD3 R9, R16, 0x40, RZ ;  /* 0x0000004010097810 */ /* 0x000fc80007ffe0ff */
[----:B------:R-:W-:Y:S01]  /*1e00*/  ISETP.GE.AND P0, PT, R9, R173, PT ;  /* 0x000000ad0900720c */ /* 0x000fe20003f06270 */
[----:B----4-:R-:W-:Y:S01]  /*1e10*/  IMAD R7, R13, R232, RZ ;  /* 0x000000e80d077224 */ /* 0x010fe200078e02ff */
[----:B------:R-:W-:Y:S02]  /*1e20*/  SHF.R.S32.HI R2, RZ, 0x1f, R232 ;  /* 0x0000001fff027819 */ /* 0x000fe400000114e8 */
[----:B------:R-:W-:Y:S02]  /*1e30*/  SEL R150, RZ, 0xffffffff, P0 ;  /* 0xffffffffff967807 */ /* 0x000fe40000000000 */
[----:B------:R-:W-:Y:S01]  /*1e40*/  IADD3 R180, P0, R16, R0, RZ ;  /* 0x0000000010b47210 */ /* 0x000fe20007f1e0ff */
[----:B------:R-:W-:Y:S01]  /*1e50*/  @!P4 IMAD.MOV.U32 R10, RZ, RZ, RZ ;  /* 0x000000ffff0ac224 */ /* 0x000fe200078e00ff */
[----:B------:R-:W-:Y:S01]  /*1e60*/  ISETP.GT.AND P4, PT, R53, R87, PT ;  /* 0x000000573500720c */ /* 0x000fe20003f84270 */
[----:B------:R-:W-:Y:S02]  /*1e70*/  IMAD R2, R12, R2, R7 ;  /* 0x000000020c027224 */ /* 0x000fe400078e0207 */
[----:B------:R-:W-:-:S02]  /*1e80*/  IMAD.X R181, R17, 0x1, R3, P0 ;  /* 0x0000000111b57824 */ /* 0x000fc400000e0603 */
[----:B------:R-:W-:Y:S01]  /*1e90*/  IMAD.WIDE.U32 R12, R232, R12, R18 ;  /* 0x0000000ce80c7225 */ /* 0x000fe200078e0012 */
[----:B------:R-:W-:-:S03]  /*1ea0*/  ISETP.GE.AND P1, PT, R16, R173, PT ;  /* 0x000000ad1000720c */ /* 0x000fc60003f26270 */
[----:B------:R-:W-:Y:S02]  /*1eb0*/  IMAD R207, R205, R244, RZ ;  /* 0x000000f4cdcf7224 */ /* 0x000fe400078e02ff */
[----:B------:R-:W-:Y:S01]  /*1ec0*/  IMAD.WIDE.U32 R180, R222, R58, R180 ;  /* 0x0000003adeb47225 */ /* 0x000fe200078e00b4 */
[----:B------:R-:W-:-:S03]  /*1ed0*/  SEL R7, RZ, 0x1, P1 ;  /* 0x00000001ff077807 */ /* 0x000fc60000800000 */
[----:B------:R-:W-:Y:S01]  /*1ee0*/  IMAD.IADD R13, R13, 0x1, R2 ;  /* 0x000000010d0d7824 */ /* 0x000fe200078e0202 */
[----:B------:R-:W-:Y:S01]  /*1ef0*/  R2P PR, R172, 0x6 ;  /* 0x00000006ac007804 */ /* 0x000fe20000000000 */
[----:B------:R-:W-:Y:S01]  /*1f00*/  IMAD R207, R204, R245, R207 ;  /* 0x000000f5cccf7224 */ /* 0x000fe200078e02cf */
[----:B------:R-:W-:Y:S01]  /*1f10*/  SHF.L.U32 R150, R150, 0x1, RZ ;  /* 0x0000000196967819 */ /* 0x000fe200000006ff */
[----:B------:R-:W-:Y:S01]  /*1f20*/  IMAD.WIDE.U32 R204, R204, R244, R12 ;  /* 0x000000f4cccc7225 */ /* 0x000fe200078e000c */
[----:B------:R-:W-:Y:S02]  /*1f30*/  IADD3 R177, R181, R177, RZ ;  /* 0x000000b1b5b17210 */ /* 0x000fe40007ffe0ff */
[----:B------:R-:W-:Y:S02]  /*1f40*/  LEA R228, P3, R180, R182, 0x1 ;  /* 0x000000b6b4e47211 */ /* 0x000fe400078608ff */
[----:B------:R-:W-:Y:S01]  /*1f50*/  LEA R148, P0, R202, R242, 0x1 ;  /* 0x000000f2ca947211 */ /* 0x000fe200078008ff */
[----:B------:R-:W-:Y:S01]  /*1f60*/  IMAD.IADD R207, R205, 0x1, R207 ;  /* 0x00000001cdcf7824 */ /* 0x000fe200078e02cf */
[----:B------:R-:W-:-:S02]  /*1f70*/  LOP3.LUT R150, R150, 0x2, R7, 0xe2, !PT ;  /* 0x0000000296967812 */ /* 0x000fc400078ee207 */
[----:B------:R-:W-:Y:S02]  /*1f80*/  SEL R54, R54, 0xfffffff0, !P1 ;  /* 0xfffffff036367807 */ /* 0x000fe40004800000 */
[----:B------:R-:W-:Y:S02]  /*1f90*/  SEL R52, R52, 0xffffffe0, !P2 ;  /* 0xffffffe034347807 */ /* 0x000fe40005000000 */
[----:B------:R-:W-:Y:S02]  /*1fa0*/  LEA.HI.X R229, R180, R183, R177, 0x1, P3 ;  /* 0x000000b7b4e57211 */ /* 0x000fe400018f0cb1 */
[----:B------:R-:W-:Y:S01]  /*1fb0*/  LEA.HI.X R149, R202, R243, R179, 0x1, P0 ;  /* 0x000000f3ca957211 */ /* 0x000fe200000f0cb3 */
[----:B------:R-:W-:Y:S06]  /*1fc0*/  @!P4 BRA `(.L_x_1031) ;  /* 0x000000c000acc947 */ /* 0x000fec0003800000 */
[----:B------:R-:W2:Y:S04]  /*1fd0*/  LD.E.64 R28, desc[UR4][R132.64+0x120] ;  /* 0x00012004841c7980 */ /* 0x000ea8000c101b00 */
[----:B------:R-:W3:Y:S04]  /*1fe0*/  LD.E.64 R14, desc[UR4][R132.64+0x118] ;  /* 0x00011804840e7980 */ /* 0x000ee8000c101b00 */
[----:B------:R-:W4:Y:S04]  /*1ff0*/  LD.E.64 R208, desc[UR4][R132.64+0x130] ;  /* 0x0001300484d07980 */ /* 0x000f28000c101b00 */
[----:B------:R-:W5:Y:S04]  /*2000*/  LD.E.64 R240, desc[UR4][R132.64+0x128] ;  /* 0x0001280484f07980 */ /* 0x000f68000c101b00 */
[----:B------:R-:W4:Y:S04]  /*2010*/  LD.E.64 R22, desc[UR4][R132.64+0x138] ;  /* 0x0001380484167980 */ /* 0x000f28000c101b00 */
[----:B------:R-:W4:Y:S04]  /*2020*/  LD.E.64 R24, desc[UR4][R132.64+0x140] ;  /* 0x0001400484187980 */ /* 0x000f28000c101b00 */
[----:B------:R-:W5:Y:S04]  /*2030*/  LD.E R8, desc[UR4][R132.64+0xd0] ;  /* 0x0000d00484087980 */ /* 0x000f68000c101900 */
[----:B------:R-:W5:Y:S04]  /*2040*/  LD.E.64 R20, desc[UR4][R132.64+0x110] ;  /* 0x0001100484147980 */ /* 0x000f68000c101b00 */
[----:B------:R-:W5:Y:S04]  /*2050*/  LD.E.64 R18, desc[UR4][R132.64+0x108] ;  /* 0x0001080484127980 */ /* 0x000f68000c101b00 */
[----:B------:R-:W5:Y:S04]  /*2060*/  LD.E.64 R12, desc[UR4][R132.64+0x150] ;  /* 0x00015004840c7980 */ /* 0x000f68000c101b00 */
[----:B------:R-:W5:Y:S01]  /*2070*/  LD.E.64 R6, desc[UR4][R132.64+0x148] ;  /* 0x0001480484067980 */ /* 0x000f62000c101b00 */
[----:B------:R-:W-:-:S02]  /*2080*/  SHF.L.U32 R81, R58, 0x6, RZ ;  /* 0x000000063a517819 */ /* 0x000fc400000006ff */
[----:B------:R-:W-:Y:S01]  /*2090*/  SHF.L.U64.HI R82, R58, 0x6, R59 ;  /* 0x000000063a527819 */ /* 0x000fe2000001023b */
[----:B------:R-:W-:Y:S01]  /*20a0*/  IMAD.WIDE.U32 R188, R64, 0xa0, RZ ;  /* 0x000000a040bc7825 */ /* 0x000fe200078e00ff */
[----:B------:R-:W-:Y:S02]  /*20b0*/  LOP3.LUT R168, R150, 0xffff, RZ, 0xc0, !PT ;  /* 0x0000ffff96a87812 */ /* 0x000fe400078ec0ff */
[C-C-:B------:R-:W-:Y:S01]  /*20c0*/  SHF.L.U64.HI R77, R64.reuse, 0x5, R65.reuse ;  /* 0x00000005404d7819 */ /* 0x140fe20000010241 */
[----:B------:R-:W-:Y:S01]  /*20d0*/  IMAD R79, R59, 0x30, RZ ;  /* 0x000000303b4f7824 */ /* 0x000fe200078e02ff */
[C---:B------:R-:W-:Y:S01]  /*20e0*/  SHF.L.U64.HI R74, R64.reuse, 0x6, R65 ;  /* 0x00000006404a7819 */ /* 0x040fe20000010241 */
[C---:B------:R-:W-:Y:S02]  /*20f0*/  IMAD.SHL.U32 R76, R64.reuse, 0x20, RZ ;  /* 0x00000020404c7824 */ /* 0x040fe400078e00ff */
[----:B------:R-:W-:Y:S02]  /*2100*/  IMAD.SHL.U32 R73, R64, 0x40, RZ ;  /* 0x0000004040497824 */ /* 0x000fe400078e00ff */
[----:B------:R-:W-:-:S02]  /*2110*/  IMAD R75, R65, 0x60, RZ ;  /* 0x00000060414b7824 */ /* 0x000fc400078e02ff */
[----:B------:R-:W-:Y:S02]  /*2120*/  IMAD R71, R65, 0xc0, RZ ;  /* 0x000000c041477824 */ /* 0x000fe400078e02ff */
[----:B------:R-:W-:-:S04]  /*2130*/  IMAD.WIDE.U32 R190, R64, 0x60, RZ ;  /* 0x0000006040be7825 */ /* 0x000fc800078e00ff */
[----:B------:R-:W-:Y:S01]  /*2140*/  IMAD.WIDE.U32 R186, R64, 0xc0, RZ ;  /* 0x000000c040ba7825 */ /* 0x000fe200078e00ff */
[----:B------:R-:W-:-:S03]  /*2150*/  LOP3.LUT R169, R168, 0x1, RZ, 0xc0, !PT ;  /* 0x00000001a8a97812 */ /* 0x000fc600078ec0ff */
[----:B------:R-:W-:Y:S02]  /*2160*/  IMAD R69, R65, 0xe0, RZ ;  /* 0x000000e041457824 */ /* 0x000fe400078e02ff */
[----:B------:R-:W-:Y:S01]  /*2170*/  IMAD.WIDE.U32 R184, R64, 0xe0, RZ ;  /* 0x000000e040b87825 */ /* 0x000fe200078e00ff */
[----:B------:R-:W-:Y:S02]  /*2180*/  SHF.L.U64.HI R77, R76, 0x1, R77 ;  /* 0x000000014c4d7819 */ /* 0x000fe4000001024d */
[----:B------:R-:W-:Y:S01]  /*2190*/  SHF.L.U64.HI R74, R73, 0x1, R74 ;  /* 0x00000001494a7819 */ /* 0x000fe2000001024a */
[C---:B------:R-:W-:Y:S01]  /*21a0*/  VIADD R67, R222.reuse, 0x20 ;  /* 0x00000020de437836 */ /* 0x040fe20000000000 */
[C---:B------:R-:W-:Y:S01]  /*21b0*/  IADD3 R68, R222.reuse, 0x10, RZ ;  /* 0x00000010de447810 */ /* 0x040fe20007ffe0ff */
[C---:B------:R-:W-:Y:S01]  /*21c0*/  VIADD R57, R222.reuse, 0x30 ;  /* 0x00000030de397836 */ /* 0x040fe20000000000 */
[C---:B------:R-:W-:Y:S01]  /*21d0*/  IADD3 R167, R222.reuse, 0x40, RZ ;  /* 0x00000040dea77810 */ /* 0x040fe20007ffe0ff */
[C---:B------:R-:W-:Y:S01]  /*21e0*/  VIADD R166, R222.reuse, 0x50 ;  /* 0x00000050dea67836 */ /* 0x040fe20000000000 */
[C---:B------:R-:W-:Y:S01]  /*21f0*/  IADD3 R164, R222.reuse, 0x70, RZ ;  /* 0x00000070dea47810 */ /* 0x040fe20007ffe0ff */
[----:B------:R-:W-:Y:S01]  /*2200*/  VIADD R165, R222, 0x60 ;  /* 0x00000060dea57836 */ /* 0x000fe20000000000 */
[C---:B------:R-:W-:Y:S01]  /*2210*/  SHF.L.U64.HI R86, R58.reuse, 0x5, R59 ;  /* 0x000000053a567819 */ /* 0x040fe2000001023b */
[----:B------:R-:W-:Y:S01]  /*2220*/  IMAD.SHL.U32 R85, R58, 0x20, RZ ;  /* 0x000000203a557824 */ /* 0x000fe200078e00ff */
[----:B------:R-:W-:Y:S01]  /*2230*/  MOV R128, R228 ;  /* 0x000000e400807202 */ /* 0x000fe20000000f00 */
[----:B------:R-:W-:Y:S01]  /*2240*/  IMAD.MOV.U32 R129, RZ, RZ, R229 ;  /* 0x000000ffff817224 */ /* 0x000fe200078e00e5 */
[----:B------:R-:W-:Y:S01]  /*2250*/  MOV R131, R149 ;  /* 0x0000009500837202 */ /* 0x000fe20000000f00 */
[----:B------:R-:W-:Y:S01]  /*2260*/  IMAD.MOV.U32 R130, RZ, RZ, R148 ;  /* 0x000000ffff827224 */ /* 0x000fe200078e0094 */
[----:B------:R-:W-:Y:S01]  /*2270*/  LOP3.LUT R168, R168, 0x2, RZ, 0xc0, !PT ;  /* 0x00000002a8a87812 */ /* 0x000fe200078ec0ff */
[----:B------:R-:W-:Y:S01]  /*2280*/  IMAD.SHL.U32 R76, R76, 0x2, RZ ;  /* 0x000000024c4c7824 */ /* 0x000fe200078e00ff */
[----:B------:R-:W-:Y:S01]  /*2290*/  IADD3 R75, R191, R75, RZ ;  /* 0x0000004bbf4b7210 */ /* 0x000fe20007ffe0ff */
[----:B------:R-:W-:Y:S01]  /*22a0*/  IMAD.SHL.U32 R73, R73, 0x2, RZ ;  /* 0x0000000249497824 */ /* 0x000fe200078e00ff */
[----:B------:R-:W-:Y:S01]  /*22b0*/  IADD3 R71, R187, R71, RZ ;  /* 0x00000047bb477210 */ /* 0x000fe20007ffe0ff */
[----:B------:R-:W-:-:S02]  /*22c0*/  IMAD.IADD R69, R185, 0x1, R69 ;  /* 0x00000001b9457824 */ /* 0x000fc400078e0245 */
[----:B--2---:R-:W-:-:S04]  /*22d0*/  IMAD R3, R29, R233, RZ ;  /* 0x000000e91d037224 */ /* 0x004fc800078e02ff */
[----:B------:R-:W-:Y:S02]  /*22e0*/  IMAD R0, R28, R70, R3 ;  /* 0x000000461c007224 */ /* 0x000fe400078e0203 */
[----:B---3--:R-:W-:Y:S01]  /*22f0*/  IMAD R3, R15, R233, RZ ;  /* 0x000000e90f037224 */ /* 0x008fe200078e02ff */
[----:B------:R-:W-:Y:S01]  /*2300*/  LEA R15, R53, 0xffffff80, 0x7 ;  /* 0xffffff80350f7811 */ /* 0x000fe200078e38ff */
[----:B------:R-:W-:-:S04]  /*2310*/  IMAD.WIDE.U32 R28, R233, R28, R16 ;  /* 0x0000001ce91c7225 */ /* 0x000fc800078e0010 */
[----:B------:R-:W-:-:S04]  /*2320*/  IMAD.WIDE.U32 R26, R233, R14, R16 ;  /* 0x0000000ee91a7225 */ /* 0x000fc800078e0010 */
[----:B------:R-:W-:Y:S02]  /*2330*/  IMAD R2, R14, R70, R3 ;  /* 0x000000460e027224 */ /* 0x000fe400078e0203 */
[----:B------:R-:W-:Y:S01]  /*2340*/  IMAD.IADD R29, R29, 0x1, R0 ;  /* 0x000000011d1d7824 */ /* 0x000fe200078e0200 */
[----:B------:R-:W-:Y:S01]  /*2350*/  SHF.R.S32.HI R0, RZ, 0x1f, R15 ;  /* 0x0000001fff007819 */ /* 0x000fe2000001140f */
[-C--:B----4-:R-:W-:Y:S02]  /*2360*/  IMAD R11, R209, R15.reuse, RZ ;  /* 0x0000000fd10b7224 */ /* 0x090fe400078e02ff */
[----:B------:R-:W-:Y:S02]  /*2370*/  IMAD.IADD R27, R27, 0x1, R2 ;  /* 0x000000011b1b7824 */ /* 0x000fe400078e0202 */
[----:B-----5:R-:W-:Y:S02]  /*2380*/  IMAD R3, R241, R15, RZ ;  /* 0x0000000ff1037224 */ /* 0x020fe400078e02ff */
[----:B------:R-:W-:-:S02]  /*2390*/  IMAD R11, R208, R0, R11 ;  /* 0x00000000d00b7224 */ /* 0x000fc400078e020b */
[----:B------:R-:W-:-:S04]  /*23a0*/  IMAD.WIDE.U32 R28, R15, R208, R28 ;  /* 0x000000d00f1c7225 */ /* 0x000fc800078e001c */
[C---:B------:R-:W-:Y:S02]  /*23b0*/  IMAD R3, R240.reuse, R0, R3 ;  /* 0x00000000f0037224 */ /* 0x040fe400078e0203 */
[----:B------:R-:W-:Y:S01]  /*23c0*/  IMAD.WIDE.U32 R26, R240, R15, R26 ;  /* 0x0000000ff01a7225 */ /* 0x000fe200078e001a */
[----:B------:R-:W-:-:S03]  /*23d0*/  IADD3 R29, R29, R11, RZ ;  /* 0x0000000b1d1d7210 */ /* 0x000fc60007ffe0ff */
[-C--:B------:R-:W-:Y:S02]  /*23e0*/  IMAD R0, R23, R4.reuse, RZ ;  /* 0x0000000417007224 */ /* 0x080fe400078e02ff */
[----:B------:R-:W-:Y:S02]  /*23f0*/  IMAD.IADD R27, R27, 0x1, R3 ;  /* 0x000000011b1b7824 */ /* 0x000fe400078e0203 */
[----:B------:R-:W-:Y:S01]  /*2400*/  IMAD R2, R25, R4, RZ ;  /* 0x0000000419027224 */ /* 0x000fe200078e02ff */
[----:B------:R-:W-:Y:S01]  /*2410*/  SHF.R.S32.HI R11, RZ, 0x1f, R88 ;  /* 0x0000001fff0b7819 */ /* 0x000fe20000011458 */
[----:B------:R-:W-:Y:S01]  /*2420*/  IMAD R0, R22, R5, R0 ;  /* 0x0000000516007224 */ /* 0x000fe200078e0200 */
[----:B------:R-:W-:Y:S01]  /*2430*/  IADD3 R3, P0, -R88, R222, RZ ;  /* 0x000000de58037210 */ /* 0x000fe20007f1e1ff */
[----:B------:R-:W-:Y:S01]  /*2440*/  IMAD.WIDE.U32 R22, R22, R4, R26 ;  /* 0x0000000416167225 */ /* 0x000fe200078e001a */
[----:B------:R-:W-:-:S03]  /*2450*/  LEA.HI R153, R8, R8, RZ, 0x1 ;  /* 0x0000000808997211 */ /* 0x000fc600078f08ff */
[C---:B------:R-:W-:Y:S02]  /*2460*/  IMAD R2, R24.reuse, R5, R2 ;  /* 0x0000000518027224 */ /* 0x040fe400078e0202 */
[----:B------:R-:W-:Y:S01]  /*2470*/  IMAD.WIDE.U32 R24, R24, R4, R28 ;  /* 0x0000000418187225 */ /* 0x000fe200078e001c */
[----:B------:R-:W-:-:S03]  /*2480*/  SHF.R.S32.HI R153, RZ, 0x1, R153 ;  /* 0x00000001ff997819 */ /* 0x000fc60000011499 */
[----:B------:R-:W-:Y:S02]  /*2490*/  IMAD.X R11, R223, 0x1, ~R11, P0 ;  /* 0x00000001df0b7824 */ /* 0x000fe400000e0e0b */
[----:B------:R-:W-:Y:S02]  /*24a0*/  IMAD.IADD R23, R23, 0x1, R0 ;  /* 0x0000000117177824 */ /* 0x000fe400078e0200 */
[----:B------:R-:W-:Y:S01]  /*24b0*/  IMAD.IADD R0, R15, 0x1, R10 ;  /* 0x000000010f007824 */ /* 0x000fe200078e020a */
[----:B------:R-:W-:Y:S01]  /*24c0*/  IADD3 R25, R25, R2, RZ ;  /* 0x0000000219197210 */ /* 0x000fe20007ffe0ff */
[C---:B------:R-:W-:Y:S02]  /*24d0*/  IMAD R119, R11.reuse, R208, RZ ;  /* 0x000000d00b777224 */ /* 0x040fe400078e02ff */
[----:B------:R-:W-:Y:S02]  /*24e0*/  IMAD R123, R11, R240, RZ ;  /* 0x000000f00b7b7224 */ /* 0x000fe400078e02ff */
[----:B------:R-:W-:-:S02]  /*24f0*/  IMAD R0, R153, R0, RZ ;  /* 0x0000000099007224 */ /* 0x000fc400078e02ff */
[----:B------:R-:W-:Y:S02]  /*2500*/  IMAD R11, R222, R153, R170 ;  /* 0x00000099de0b7224 */ /* 0x000fe400078e02aa */
[-C--:B------:R-:W-:Y:S02]  /*2510*/  IMAD R119, R209, R3.reuse, R119 ;  /* 0x00000003d1777224 */ /* 0x080fe400078e0277 */
[----:B------:R-:W-:Y:S01]  /*2520*/  IMAD.WIDE.U32 R14, R208, R3, R24 ;  /* 0x00000003d00e7225 */ /* 0x000fe200078e0018 */
[----:B------:R-:W-:Y:S02]  /*2530*/  SHF.R.S32.HI R127, RZ, 0x1f, R0 ;  /* 0x0000001fff7f7819 */ /* 0x000fe40000011400 */
[----:B------:R-:W-:Y:S01]  /*2540*/  IADD3 R2, P3, R0, R11, RZ ;  /* 0x0000000b00027210 */ /* 0x000fe20007f7e0ff */
[-C--:B------:R-:W-:Y:S02]  /*2550*/  IMAD R123, R241, R3.reuse, R123 ;  /* 0x00000003f17b7224 */ /* 0x080fe400078e027b */
[----:B------:R-:W-:Y:S01]  /*2560*/  IMAD.WIDE.U32 R22, R240, R3, R22 ;  /* 0x00000003f0167225 */ /* 0x000fe200078e0016 */
[----:B------:R-:W-:-:S02]  /*2570*/  IADD3 R4, R170, R11, RZ ;  /* 0x0000000baa047210 */ /* 0x000fc40007ffe0ff */
[----:B------:R-:W-:Y:S01]  /*2580*/  LEA R120, P1, R14, R20, 0x1 ;  /* 0x000000140e787211 */ /* 0x000fe200078208ff */
[----:B------:R-:W-:Y:S01]  /*2590*/  IMAD.IADD R119, R15, 0x1, R119 ;  /* 0x000000010f777824 */ /* 0x000fe200078e0277 */
[----:B------:R-:W-:Y:S01]  /*25a0*/  LEA R122, P0, R22, R18, 0x1 ;  /* 0x00000012167a7211 */ /* 0x000fe200078008ff */
[----:B------:R-:W-:Y:S01]  /*25b0*/  IMAD.IADD R123, R23, 0x1, R123 ;  /* 0x00000001177b7824 */ /* 0x000fe200078e027b */
[----:B------:R-:W-:Y:S02]  /*25c0*/  LEA.HI.X.SX32 R11, R11, R127, 0x1, P3 ;  /* 0x0000007f0b0b7211 */ /* 0x000fe400018f0eff */
[----:B------:R-:W-:Y:S02]  /*25d0*/  SHF.L.U32 R10, R2, 0x1, RZ ;  /* 0x00000001020a7819 */ /* 0x000fe400000006ff */
[----:B------:R-:W-:Y:S02]  /*25e0*/  LEA.HI.X R119, R14, R21, R119, 0x1, P1 ;  /* 0x000000150e777211 */ /* 0x000fe400008f0c77 */
[----:B------:R-:W-:-:S02]  /*25f0*/  LEA.HI.X R123, R22, R19, R123, 0x1, P0 ;  /* 0x00000013167b7211 */ /* 0x000fc400000f0c7b */
[----:B------:R-:W-:Y:S02]  /*2600*/  SHF.L.U64.HI R11, R2, 0x1, R11 ;  /* 0x00000001020b7819 */ /* 0x000fe4000001020b */
[-C--:B------:R-:W-:Y:S02]  /*2610*/  IADD3 R56, P1, R12, R10.reuse, RZ ;  /* 0x0000000a0c387210 */ /* 0x080fe40007f3e0ff */
[----:B------:R-:W-:Y:S02]  /*2620*/  IADD3 R10, P0, R6, R10, RZ ;  /* 0x0000000a060a7210 */ /* 0x000fe40007f1e0ff */
[----:B------:R-:W-:Y:S01]  /*2630*/  SHF.L.U32 R171, R153, 0x4, RZ ;  /* 0x0000000499ab7819 */ /* 0x000fe200000006ff */
[--C-:B------:R-:W-:Y:S02]  /*2640*/  IMAD.X R51, R13, 0x1, R11.reuse, P1 ;  /* 0x000000010d337824 */ /* 0x100fe400008e060b */
[----:B------:R-:W-:Y:S01]  /*2650*/  IMAD.X R11, R7, 0x1, R11, P0 ;  /* 0x00000001070b7824 */ /* 0x000fe200000e060b */
[----:B------:R-:W-:Y:S01]  /*2660*/  IADD3 R83, P0, R226, 0x40, RZ ;  /* 0x00000040e2537810 */ /* 0x000fe20007f1e0ff */
[----:B------:R-:W-:Y:S01]  /*2670*/  VIADD R162, R171, 0x40 ;  /* 0x00000040aba27836 */ /* 0x000fe20000000000 */
[----:B------:R-:W-:-:S02]  /*2680*/  SHF.L.U32 R90, R240, 0x4, RZ ;  /* 0x00000004f05a7819 */ /* 0x000fc400000006ff */
[----:B------:R-:W-:Y:S02]  /*2690*/  IADD3.X R84, RZ, R227, RZ, P0, !PT ;  /* 0x000000e3ff547210 */ /* 0x000fe400007fe4ff */
[----:B------:R-:W-:Y:S02]  /*26a0*/  IADD3 R220, P1, R83, R226, RZ ;  /* 0x000000e253dc7210 */ /* 0x000fe40007f3e0ff */
[----:B------:R-:W-:Y:S02]  /*26b0*/  IADD3 R216, P0, R81, 0x40, RZ ;  /* 0x0000004051d87810 */ /* 0x000fe40007f1e0ff */
[C---:B------:R-:W-:Y:S01]  /*26c0*/  IADD3 R160, R171.reuse, R162, RZ ;  /* 0x000000a2aba07210 */ /* 0x040fe20007ffe0ff */
[----:B------:R-:W-:Y:S01]  /*26d0*/  IMAD.X R221, R84, 0x1, R227, P1 ;  /* 0x0000000154dd7824 */ /* 0x000fe200008e06e3 */
[----:B------:R-:W-:Y:S01]  /*26e0*/  IADD3.X R217, RZ, R82, RZ, P0, !PT ;  /* 0x00000052ffd97210 */ /* 0x000fe200007fe4ff */
[C---:B------:R-:W-:Y:S01]  /*26f0*/  IMAD.SHL.U32 R98, R240.reuse, 0x20, RZ ;  /* 0x00000020f0627824 */ /* 0x040fe200078e00ff */
[----:B------:R-:W-:Y:S01]  /*2700*/  SHF.L.U64.HI R89, R240, 0x4, R241 ;  /* 0x00000004f0597819 */ /* 0x000fe200000102f1 */
[----:B------:R-:W-:Y:S01]  /*2710*/  IMAD.IADD R158, R171, 0x1, R160 ;  /* 0x00000001ab9e7824 */ /* 0x000fe200078e02a0 */
[----:B------:R-:W-:-:S02]  /*2720*/  IADD3 R218, P1, R220, R226, RZ ;  /* 0x000000e2dcda7210 */ /* 0x000fc40007f3e0ff */
[----:B------:R-:W-:Y:S01]  /*2730*/  IADD3 R91, P0, R90, 0x40, RZ ;  /* 0x000000405a5b7810 */ /* 0x000fe20007f1e0ff */
[----:B------:R-:W-:Y:S01]  /*2740*/  IMAD.IADD R156, R171, 0x1, R158 ;  /* 0x00000001ab9c7824 */ /* 0x000fe200078e029e */
[----:B------:R-:W-:Y:S02]  /*2750*/  IADD3.X R219, R221, R227, RZ, P1, !PT ;  /* 0x000000e3dddb7210 */ /* 0x000fe40000ffe4ff */
[----:B------:R-:W-:Y:S01]  /*2760*/  IADD3 R0, P2, R0, R4, RZ ;  /* 0x0000000400007210 */ /* 0x000fe20007f5e0ff */
[----:B------:R-:W-:Y:S01]  /*2770*/  IMAD.X R92, RZ, RZ, R89, P0 ;  /* 0x000000ffff5c7224 */ /* 0x000fe200000e0659 */
[----:B------:R-:W-:Y:S02]  /*2780*/  IADD3 R94, P1, R91, R90, RZ ;  /* 0x0000005a5b5e7210 */ /* 0x000fe40007f3e0ff */
[----:B------:R-:W-:Y:S02]  /*2790*/  SHF.L.U64.HI R97, R240, 0x5, R241 ;  /* 0x00000005f0617819 */ /* 0x000fe400000102f1 */
[----:B------:R-:W-:Y:S01]  /*27a0*/  IADD3 R99, P0, R98, R91, RZ ;  /* 0x0000005b62637210 */ /* 0x000fe20007f1e0ff */
[----:B------:R-:W-:-:S02]  /*27b0*/  IMAD.IADD R154, R171, 0x1, R156 ;  /* 0x00000001ab9a7824 */ /* 0x000fc400078e029c */
[----:B------:R-:W-:Y:S01]  /*27c0*/  IMAD.SHL.U32 R126, R0, 0x2, RZ ;  /* 0x00000002007e7824 */ /* 0x000fe200078e00ff */
[----:B------:R-:W-:Y:S01]  /*27d0*/  IADD3.X R100, R97, R92, RZ, P0, !PT ;  /* 0x0000005c61647210 */ /* 0x000fe200007fe4ff */
[----:B------:R-:W-:Y:S01]  /*27e0*/  IMAD.X R93, R92, 0x1, R89, P1 ;  /* 0x000000015c5d7824 */ /* 0x000fe200008e0659 */
[----:B------:R-:W-:Y:S01]  /*27f0*/  IADD3 R101, P1, R98, R94, RZ ;  /* 0x0000005e62657210 */ /* 0x000fe20007f3e0ff */
[----:B------:R-:W-:Y:S01]  /*2800*/  IMAD R3, R65, 0xa0, RZ ;  /* 0x000000a041037824 */ /* 0x000fe200078e02ff */
[----:B------:R-:W-:Y:S02]  /*2810*/  IADD3 R103, P0, R99, R98, RZ ;  /* 0x0000006263677210 */ /* 0x000fe40007f1e0ff */
[----:B------:R-:W-:Y:S02]  /*2820*/  LEA.HI.X.SX32 R127, R4, R127, 0x1, P2 ;  /* 0x0000007f047f7211 */ /* 0x000fe400010f0eff */
[----:B------:R-:W-:Y:S01]  /*2830*/  IADD3 R152, R171, R154, RZ ;  /* 0x0000009aab987210 */ /* 0x000fe20007ffe0ff */
[----:B------:R-:W-:Y:S01]  /*2840*/  IMAD.IADD R72, R189, 0x1, R3 ;  /* 0x00000001bd487824 */ /* 0x000fe200078e0203 */
[-C--:B------:R-:W-:Y:S01]  /*2850*/  IADD3 R124, P3, R12, R126.reuse, RZ ;  /* 0x0000007e0c7c7210 */ /* 0x080fe20007f7e0ff */
[C---:B------:R-:W-:Y:S01]  /*2860*/  IMAD.SHL.U32 R110, R208.reuse, 0x10, RZ ;  /* 0x00000010d06e7824 */ /* 0x040fe200078e00ff */
[----:B------:R-:W-:Y:S01]  /*2870*/  SHF.L.U32 R159, R153, 0x6, RZ ;  /* 0x00000006999f7819 */ /* 0x000fe200000006ff */
[----:B------:R-:W-:Y:S01]  /*2880*/  IMAD.SHL.U32 R115, R208, 0x40, RZ ;  /* 0x00000040d0737824 */ /* 0x000fe200078e00ff */
[----:B------:R-:W-:Y:S01]  /*2890*/  IADD3.X R102, R97, R93, RZ, P1, !PT ;  /* 0x0000005d61667210 */ /* 0x000fe20000ffe4ff */
[C---:B------:R-:W-:Y:S01]  /*28a0*/  IMAD.SHL.U32 R163, R153.reuse, 0x20, RZ ;  /* 0x0000002099a37824 */ /* 0x040fe200078e00ff */
[----:B------:R-:W-:Y:S01]  /*28b0*/  IADD3.X R104, R100, R97, RZ, P0, !PT ;  /* 0x0000006164687210 */ /* 0x000fe200007fe4ff */
[C---:B------:R-:W-:Y:S01]  /*28c0*/  IMAD R161, R153.reuse, 0x30, RZ ;  /* 0x0000003099a17824 */ /* 0x040fe200078e02ff */
[----:B------:R-:W-:Y:S01]  /*28d0*/  SHF.L.U64.HI R127, R0, 0x1, R127 ;  /* 0x00000001007f7819 */ /* 0x000fe2000001027f */
[C---:B------:R-:W-:Y:S01]  /*28e0*/  IMAD R157, R153.reuse, 0x50, RZ ;  /* 0x00000050999d7824 */ /* 0x040fe200078e02ff */
[----:B------:R-:W-:Y:S01]  /*28f0*/  IADD3 R126, P2, R6, R126, RZ ;  /* 0x0000007e067e7210 */ /* 0x000fe20007f5e0ff */
[----:B------:R-:W-:Y:S01]  /*2900*/  IMAD R155, R153, 0x60, RZ ;  /* 0x00000060999b7824 */ /* 0x000fe200078e02ff */
[----:B------:R-:W-:Y:S01]  /*2910*/  SHF.L.U64.HI R109, R208, 0x4, R209 ;  /* 0x00000004d06d7819 */ /* 0x000fe200000102d1 */
[----:B------:R-:W-:Y:S01]  /*2920*/  IMAD.WIDE.U32 R196, R58, 0x30, R220 ;  /* 0x000000303ac47825 */ /* 0x000fe200078e00dc */
[----:B------:R-:W-:-:S02]  /*2930*/  SHF.L.U64.HI R111, R208, 0x5, R209 ;  /* 0x00000005d06f7819 */ /* 0x000fc400000102d1 */
[C---:B------:R-:W-:Y:S01]  /*2940*/  SHF.L.U32 R112, R208.reuse, 0x5, RZ ;  /* 0x00000005d0707819 */ /* 0x040fe200000006ff */
[C---:B------:R-:W-:Y:S01]  /*2950*/  IMAD R113, R209.reuse, 0x60, RZ ;  /* 0x00000060d1717824 */ /* 0x040fe200078e02ff */
[C---:B------:R-:W-:Y:S01]  /*2960*/  SHF.L.U64.HI R114, R208.reuse, 0x6, R209 ;  /* 0x00000006d0727819 */ /* 0x040fe200000102d1 */
[----:B------:R-:W-:Y:S01]  /*2970*/  IMAD R5, R209, 0xa0, RZ ;  /* 0x000000a0d1057824 */ /* 0x000fe200078e02ff */
[-C--:B------:R-:W-:Y:S01]  /*2980*/  IADD3 R106, P1, R101, R98.reuse, RZ ;  /* 0x00000062656a7210 */ /* 0x080fe20007f3e0ff */
[----:B------:R-:W-:Y:S01]  /*2990*/  IMAD R117, R209, 0xc0, RZ ;  /* 0x000000c0d1757824 */ /* 0x000fe200078e02ff */
[----:B------:R-:W-:Y:S01]  /*29a0*/  IADD3 R108, P0, R103, R98, RZ ;  /* 0x00000062676c7210 */ /* 0x000fe20007f1e0ff */
[----:B------:R-:W-:Y:S01]  /*29b0*/  IMAD R3, R209, 0xe0, RZ ;  /* 0x000000e0d1037824 */ /* 0x000fe200078e02ff */
[----:B------:R-:W-:Y:S01]  /*29c0*/  IADD3 R151, R171, R152, RZ ;  /* 0x00000098ab977210 */ /* 0x000fe20007ffe0ff */
[----:B------:R-:W-:-:S04]  /*29d0*/  IMAD.WIDE.U32 R214, R208, 0x60, RZ ;  /* 0x00000060d0d67825 */ /* 0x000fc800078e00ff */
[----:B------:R-:W-:-:S04]  /*29e0*/  IMAD.WIDE.U32 R212, R208, 0xa0, RZ ;  /* 0x000000a0d0d47825 */ /* 0x000fc800078e00ff */
[----:B------:R-:W-:-:S04]  /*29f0*/  IMAD.WIDE.U32 R210, R208, 0xc0, RZ ;  /* 0x000000c0d0d27825 */ /* 0x000fc800078e00ff */
[----:B------:R-:W-:Y:S02]  /*2a00*/  IMAD R153, R153, 0x70, RZ ;  /* 0x0000007099997824 */ /* 0x000fe400078e02ff */
[----:B------:R-:W-:-:S04]  /*2a10*/  IMAD.WIDE.U32 R192, R58, 0x30, R216 ;  /* 0x000000303ac07825 */ /* 0x000fc800078e00d8 */
[----:B------:R-:W-:Y:S01]  /*2a20*/  IMAD.WIDE.U32 R194, R58, 0x30, R218 ;  /* 0x000000303ac27825 */ /* 0x000fe200078e00da */
[----:B------:R-:W-:-:S03]  /*2a30*/  IADD3.X R125, R13, R127, RZ, P3, !PT ;  /* 0x0000007f0d7d7210 */ /* 0x000fc60001ffe4ff */
[----:B------:R-:W-:Y:S01]  /*2a40*/  IMAD.WIDE.U32 R208, R208, 0xe0, RZ ;  /* 0x000000e0d0d07825 */ /* 0x000fe200078e00ff */
[----:B------:R-:W-:Y:S02]  /*2a50*/  SHF.L.U64.HI R109, R110, 0x1, R109 ;  /* 0x000000016e6d7819 */ /* 0x000fe4000001026d */
[----:B------:R-:W-:Y:S01]  /*2a60*/  SHF.L.U64.HI R111, R112, 0x1, R111 ;  /* 0x00000001706f7819 */ /* 0x000fe2000001026f */
[----:B------:R-:W-:Y:S01]  /*2a70*/  IMAD.IADD R78, R79, 0x1, R193 ;  /* 0x000000014f4e7824 */ /* 0x000fe200078e02c1 */
[----:B------:R-:W-:Y:S01]  /*2a80*/  SHF.L.U64.HI R114, R115, 0x1, R114 ;  /* 0x0000000173727819 */ /* 0x000fe20000010272 */
[----:B------:R-:W-:Y:S01]  /*2a90*/  IMAD.X R127, R7, 0x1, R127, P2 ;  /* 0x00000001077f7824 */ /* 0x000fe200010e067f */
[----:B------:R-:W-:Y:S01]  /*2aa0*/  IADD3 R80, R197, R79, RZ ;  /* 0x0000004fc5507210 */ /* 0x000fe20007ffe0ff */
[----:B------:R-:W-:Y:S01]  /*2ab0*/  IMAD.MOV.U32 R12, RZ, RZ, R53 ;  /* 0x000000ffff0c7224 */ /* 0x000fe200078e0035 */
[----:B------:R-:W-:Y:S01]  /*2ac0*/  SHF.L.U64.HI R95, R240, 0x6, R241 ;  /* 0x00000006f05f7819 */ /* 0x000fe200000102f1 */
[----:B------:R-:W-:Y:S01]  /*2ad0*/  IMAD.SHL.U32 R110, R110, 0x2, RZ ;  /* 0x000000026e6e7824 */ /* 0x000fe200078e00ff */
[----:B------:R-:W-:Y:S01]  /*2ae0*/  SHF.L.U32 R96, R240, 0x6, RZ ;  /* 0x00000006f0607819 */ /* 0x000fe200000006ff */
[----:B------:R-:W-:Y:S01]  /*2af0*/  IMAD.SHL.U32 R115, R115, 0x2, RZ ;  /* 0x0000000273737824 */ /* 0x000fe200078e00ff */
[----:B------:R-:W-:Y:S01]  /*2b00*/  SHF.L.U32 R112, R112, 0x1, RZ ;  /* 0x0000000170707819 */ /* 0x000fe200000006ff */
[----:B------:R-:W-:Y:S01]  /*2b10*/  IMAD.IADD R116, R213, 0x1, R5 ;  /* 0x00000001d5747824 */ /* 0x000fe200078e0205 */
[----:B------:R-:W-:Y:S01]  /*2b20*/  IADD3 R113, R215, R113, RZ ;  /* 0x00000071d7717210 */ /* 0x000fe20007ffe0ff */
[----:B------:R-:W-:Y:S01]  /*2b30*/  IMAD.IADD R118, R209, 0x1, R3 ;  /* 0x00000001d1767824 */ /* 0x000fe200078e0203 */
[----:B------:R-:W-:Y:S01]  /*2b40*/  IADD3 R117, R211, R117, RZ ;  /* 0x00000075d3757210 */ /* 0x000fe20007ffe0ff */
[----:B------:R-:W-:Y:S01]  /*2b50*/  IMAD.X R105, R102, 0x1, R97, P1 ;  /* 0x0000000166697824 */ /* 0x000fe200008e0661 */
[----:B------:R-:W-:Y:S01]  /*2b60*/  SHF.R.S32.HI R147, RZ, 0x1f, R171 ;  /* 0x0000001fff937819 */ /* 0x000fe200000114ab */
[----:B------:R-:W-:Y:S01]  /*2b70*/  IMAD.X R107, R104, 0x1, R97, P0 ;  /* 0x00000001686b7824 */ /* 0x000fe200000e0661 */
[----:B------:R-:W-:-:S02]  /*2b80*/  SHF.R.S32.HI R146, RZ, 0x1f, R163 ;  /* 0x0000001fff927819 */ /* 0x000fc400000114a3 */
[----:B------:R-:W-:Y:S02]  /*2b90*/  SHF.R.S32.HI R144, RZ, 0x1f, R161 ;  /* 0x0000001fff907819 */ /* 0x000fe400000114a1 */
[----:B------:R-:W-:Y:S02]  /*2ba0*/  SHF.R.S32.HI R142, RZ, 0x1f, R159 ;  /* 0x0000001fff8e7819 */ /* 0x000fe4000001149f */
[----:B------:R-:W-:Y:S02]  /*2bb0*/  SHF.R.S32.HI R140, RZ, 0x1f, R157 ;  /* 0x0000001fff8c7819 */ /* 0x000fe4000001149d */
[----:B------:R-:W-:Y:S02]  /*2bc0*/  SHF.R.S32.HI R138, RZ, 0x1f, R155 ;  /* 0x0000001fff8a7819 */ /* 0x000fe4000001149b */
[----:B------:R-:W-:Y:S02]  /*2bd0*/  SHF.R.S32.HI R136, RZ, 0x1f, R153 ;  /* 0x0000001fff887819 */ /* 0x000fe40000011499 */
[----:B------:R-:W-:-:S02]  /*2be0*/  SHF.R.S32.HI R145, RZ, 0x1f, R162 ;  /* 0x0000001fff917819 */ /* 0x000fc400000114a2 */
[----:B------:R-:W-:Y:S02]  /*2bf0*/  IADD3 R79, R79, R195, RZ ;  /* 0x000000c34f4f7210 */ /* 0x000fe40007ffe0ff */
[----:B------:R-:W-:Y:S02]  /*2c00*/  SHF.R.S32.HI R143, RZ, 0x1f, R160 ;  /* 0x0000001fff8f7819 */ /* 0x000fe400000114a0 */
[----:B------:R-:W-:Y:S02]  /*2c10*/  SHF.R.S32.HI R141, RZ, 0x1f, R158 ;  /* 0x0000001fff8d7819 */ /* 0x000fe4000001149e */
[----:B------:R-:W-:Y:S02]  /*2c20*/  SHF.R.S32.HI R139, RZ, 0x1f, R156 ;  /* 0x0000001fff8b7819 */ /* 0x000fe4000001149c */
[----:B------:R-:W-:Y:S02]  /*2c30*/  SHF.R.S32.HI R137, RZ, 0x1f, R154 ;  /* 0x0000001fff897819 */ /* 0x000fe4000001149a */
[----:B------:R-:W-:-:S02]  /*2c40*/  SHF.R.S32.HI R135, RZ, 0x1f, R152 ;  /* 0x0000001fff877819 */ /* 0x000fc40000011498 */
[----:B------:R-:W-:-:S07]  /*2c50*/  SHF.R.S32.HI R134, RZ, 0x1f, R151 ;  /* 0x0000001fff867819 */ /* 0x000fce0000011497 */
.L_x_1165:
[----:B------:R-:W-:Y:S01]  /*2c60*/  IMAD.SHL.U32 R14, R12, 0x80, RZ ;  /* 0x000000800c0e7824 */ /* 0x000fe200078e00ff */
[----:B------:R-:W-:Y:S03]  /*2c70*/  BSSY B0, `(.L_x_1032) ;  /* 0x0000014000007945 */ /* 0x000fe60003800000 */
[----:B------:R-:W-:Y:S04]  /*2c80*/  VIADD R13, R14, 0xffffff80 ;  /* 0xffffff800e0d7836 */ /* 0x000fe80000000000 */
[--C-:B------:R-:W-:Y:S02]  /*2c90*/  IMAD.IADD R200, R66, 0x1, -R13.reuse ;  /* 0x0000000142c87824 */ /* 0x100fe400078e0a0d */
[----:B------:R-:W-:Y:S03]  /*2ca0*/  IMAD.IADD R198, R88, 0x1, -R13 ;  /* 0x0000000158c67824 */ /* 0x000fe600078e0a0d */
[-C--:B------:R-:W-:Y:S02]  /*2cb0*/  ISETP.GE.AND P6, PT, R222, R200.reuse, PT ;  /* 0x000000c8de00720c */ /* 0x080fe40003fc6270 */
[----:B------:R-:W-:Y:S02]  /*2cc0*/  ISETP.GE.AND P3, PT, R68, R200, PT ;  /* 0x000000c84400720c */ /* 0x000fe40003f66270 */
[----:B------:R-:W-:Y:S02]  /*2cd0*/  ISETP.GE.AND P6, PT, R222, R198, !P6 ;  /* 0x000000c6de00720c */ /* 0x000fe400077c6270 */
[-C--:B------:R-:W-:Y:S02]  /*2ce0*/  ISETP.GE.AND P2, PT, R67, R200.reuse, PT ;  /* 0x000000c84300720c */ /* 0x080fe40003f46270 */
[-C--:B------:R-:W-:Y:S02]  /*2cf0*/  ISETP.GE.AND P1, PT, R57, R200.reuse, PT ;  /* 0x000000c83900720c */ /* 0x080fe40003f26270 */
[----:B------:R-:W-:Y:S02]  /*2d00*/  ISETP.GE.AND P0, PT, R167, R200, PT ;  /* 0x000000c8a700720c */ /* 0x000fe40003f06270 */
[----:B------:R-:W-:Y:S05]  /*2d10*/  ISETP.GE.AND P3, PT, R68, R198, !P3 ;  /* 0x000000c64400720c */ /* 0x000fea0005f66270 */
[----:B-1-345:R-:W-:Y:S05]  /*2d20*/  @!P6 BRA `(.L_x_1033) ;  /* 0x000000000020e947 */ /* 0x03afea0003800000 */
[----:B------:R-:W-:Y:S02]  /*2d30*/  ISETP.NE.AND P5, PT, R169, RZ, PT ;  /* 0x000000ffa900720c */ /* 0x000fe40003fa5270 */
[----:B------:R-:W-:Y:S11]  /*2d40*/  ISETP.NE.AND P4, PT, R168, RZ, PT ;  /* 0x000000ffa800720c */ /* 0x000ff60003f85270 */
[--C-:B------:R-:W-:Y:S05]  /*2d50*/  @P5 IMAD.MOV.U32 R121, RZ, RZ, R119.reuse ;  /* 0x000000ffff795224 */ /* 0x100fea00078e0077 */
[----:B------:R1:W2:Y:S02]  /*2d60*/  @P5 LD.E.128 R20, desc[UR4][R120.64] ;  /* 0x0000000478145980 */ /* 0x0002a4000c101d00 */
[----:B-1----:R-:W-:Y:S02]  /*2d70*/  @P4 IMAD.MOV.U32 R121, RZ, RZ, R119 ;  /* 0x000000ffff794224 */ /* 0x002fe400078e0077 */
[----:B--2---:R1:W-:Y:S04]  /*2d80*/  @P5 ST.E.128 desc[UR4][R130.64], R20 ;  /* 0x0000001482005985 */ /* 0x0043e8000c101d04 */
[----:B------:R-:W2:Y:S04]  /*2d90*/  @P4 LD.E.128 R4, desc[UR4][R120.64+0x80] ;  /* 0x0000800478044980 */ /* 0x000ea8000c101d00 */
[----:B--2---:R1:W-:Y:S02]  /*2da0*/  @P4 ST.E.128 desc[UR4][R130.64+0x80], R4 ;  /* 0x0000800482004985 */ /* 0x0043e4000c101d04 */
.L_x_1033:
[----:B------:R-:W-:Y:S05]  /*2db0*/  BSYNC B0 ;  /* 0x0000000000007941 */ /* 0x000fea0003800000 */
.L_x_1032:
[----:B------:R-:W-:Y:S04]  /*2dc0*/  BSSY B0, `(.L_x_1034) ;  /* 0x000000c000007945 */ /* 0x000fe80003800000 */
[----:B------:R-:W-:Y:S05]  /*2dd0*/  @!P3 BRA `(.L_x_1035) ;  /* 0x000000000028b947 */ /* 0x000fea0003800000 */
[----:B------:R-:W-:Y:S02]  /*2de0*/  ISETP.NE.AND P4, PT, R169, RZ, PT ;  /* 0x000000ffa900720c */ /* 0x000fe40003f85270 */
[----:B------:R-:W-:Y:S02]  /*2df0*/  IADD3 R18, P3, R120, R110, RZ ;  /* 0x0000006e78127210 */ /* 0x000fe40007f7e0ff */
[----:B------:R-:W-:Y:S03]  /*2e00*/  LEA R2, P5, R224, R130, 0x1 ;  /* 0x00000082e0027211 */ /* 0x000fe600078a08ff */
[----:B------:R-:W-:Y:S01]  /*2e10*/  IMAD.X R19, R119, 0x1, R109, P3 ;  /* 0x0000000177137824 */ /* 0x000fe200018e066d */
[----:B------:R-:W-:Y:S02]  /*2e20*/  ISETP.NE.AND P3, PT, R168, RZ, PT ;  /* 0x000000ffa800720c */ /* 0x000fe40003f65270 */
[----:B------:R-:W-:Y:S03]  /*2e30*/  LEA.HI.X R3, R224, R131, R225, 0x1, P5 ;  /* 0x00000083e0037211 */ /* 0x000fe600028f0ce1 */
[----:B-1----:R-:W2:Y:S04]  /*2e40*/  @P4 LD.E.128 R20, desc[UR4][R18.64] ;  /* 0x0000000412144980 */ /* 0x002ea8000c101d00 */
[----:B--2---:R2:W-:Y:S04]  /*2e50*/  @P4 ST.E.128 desc[UR4][R2.64], R20 ;  /* 0x0000001402004985 */ /* 0x0045e8000c101d04 */
[----:B------:R-:W3:Y:S04]  /*2e60*/  @P3 LD.E.128 R4, desc[UR4][R18.64+0x80] ;  /* 0x0000800412043980 */ /* 0x000ee8000c101d00 */
[----:B---3--:R2:W-:Y:S02]  /*2e70*/  @P3 ST.E.128 desc[UR4][R2.64+0x80], R4 ;  /* 0x0000800402003985 */ /* 0x0085e4000c101d04 */
.L_x_1035:
[----:B------:R-:W-:Y:S05]  /*2e80*/  BSYNC B0 ;  /* 0x0000000000007941 */ /* 0x000fea0003800000 */
.L_x_1034:
[----:B------:R-:W-:Y:S01]  /*2e90*/  ISETP.GE.AND P2, PT, R67, R198, !P2 ;  /* 0x000000c64300720c */ /* 0x000fe20005746270 */
[----:B------:R-:W-:Y:S01]  /*2ea0*/  BSSY B0, `(.L_x_1036) ;  /* 0x000000e000007945 */ /* 0x000fe20003800000 */
[----:B------:R-:W-:Y:S02]  /*2eb0*/  ISETP.GE.AND P4, PT, R166, R200, PT ;  /* 0x000000c8a600720c */ /* 0x000fe40003f86270 */
[----:B------:R-:W-:Y:S09]  /*2ec0*/  ISETP.GE.AND P1, PT, R57, R198, !P1 ;  /* 0x000000c63900720c */ /* 0x000ff20004f26270 */
[----:B------:R-:W-:Y:S05]  /*2ed0*/  @!P2 BRA `(.L_x_1037) ;  /* 0x000000000028a947 */ /* 0x000fea0003800000 */
[----:B------:R-:W-:Y:S02]  /*2ee0*/  ISETP.NE.AND P3, PT, R169, RZ, PT ;  /* 0x000000ffa900720c */ /* 0x000fe40003f65270 */
[----:B------:R-:W-:Y:S02]  /*2ef0*/  IADD3 R18, P2, R120, R112, RZ ;  /* 0x0000007078127210 */ /* 0x000fe40007f5e0ff */
[----:B--2---:R-:W-:Y:S03]  /*2f00*/  IADD3 R2, P5, R130, R76, RZ ;  /* 0x0000004c82027210 */ /* 0x004fe60007fbe0ff */
[----:B------:R-:W-:Y:S01]  /*2f10*/  IMAD.X R19, R119, 0x1, R111, P2 ;  /* 0x0000000177137824 */ /* 0x000fe200010e066f */
[----:B------:R-:W-:Y:S01]  /*2f20*/  ISETP.NE.AND P2, PT, R168, RZ, PT ;  /* 0x000000ffa800720c */ /* 0x000fe20003f45270 */
[----:B------:R-:W-:Y:S04]  /*2f30*/  IMAD.X R3, R131, 0x1, R77, P5 ;  /* 0x0000000183037824 */ /* 0x000fe800028e064d */
[----:B-1----:R-:W2:Y:S04]  /*2f40*/  @P3 LD.E.128 R20, desc[UR4][R18.64] ;  /* 0x0000000412143980 */ /* 0x002ea8000c101d00 */
[----:B--2---:R3:W-:Y:S04]  /*2f50*/  @P3 ST.E.128 desc[UR4][R2.64], R20 ;  /* 0x0000001402003985 */ /* 0x0047e8000c101d04 */
[----:B------:R-:W2:Y:S04]  /*2f60*/  @P2 LD.E.128 R4, desc[UR4][R18.64+0x80] ;  /* 0x0000800412042980 */ /* 0x000ea8000c101d00 */
[----:B--2---:R3:W-:Y:S02]  /*2f70*/  @P2 ST.E.128 desc[UR4][R2.64+0x80], R4 ;  /* 0x0000800402002985 */ /* 0x0047e4000c101d04 */
.L_x_1037:
[----:B------:R-:W-:Y:S05]  /*2f80*/  BSYNC B0 ;  /* 0x0000000000007941 */ /* 0x000fea0003800000 */
.L_x_1036:
[----:B------:R-:W-:Y:S01]  /*2f90*/  ISETP.GE.AND P3, PT, R165, R200, PT ;  /* 0x000000c8a500720c */ /* 0x000fe20003f66270 */
[----:B------:R-:W-:Y:S04]  /*2fa0*/  BSSY B0, `(.L_x_1038) ;  /* 0x000000c000007945 */ /* 0x000fe80003800000 */
[----:B------:R-:W-:Y:S08]  /*2fb0*/  @!P1 BRA `(.L_x_1039) ;  /* 0x0000000000289947 */ /* 0x000ff00003800000 */
[----:B------:R-:W-:Y:S02]  /*2fc0*/  ISETP.NE.AND P2, PT, R169, RZ, PT ;  /* 0x000000ffa900720c */ /* 0x000fe40003f45270 */
[----:B------:R-:W-:Y:S02]  /*2fd0*/  IADD3 R18, P1, R120, R214, RZ ;  /* 0x000000d678127210 */ /* 0x000fe40007f3e0ff */
[----:B--23--:R-:W-:Y:S03]  /*2fe0*/  IADD3 R2, P5, R130, R190, RZ ;  /* 0x000000be82027210 */ /* 0x00cfe60007fbe0ff */
[----:B------:R-:W-:Y:S01]  /*2ff0*/  IMAD.X R19, R119, 0x1, R113, P1 ;  /* 0x0000000177137824 */ /* 0x000fe200008e0671 */
[----:B------:R-:W-:Y:S01]  /*3000*/  ISETP.NE.AND P1, PT, R168, RZ, PT ;  /* 0x000000ffa800720c */ /* 0x000fe20003f25270 */
[----:B------:R-:W-:Y:S04]  /*3010*/  IMAD.X R3, R131, 0x1, R75, P5 ;  /* 0x0000000183037824 */ /* 0x000fe800028e064b */
[----:B-1----:R-:W2:Y:S04]  /*3020*/  @P2 LD.E.128 R20, desc[UR4][R18.64] ;  /* 0x0000000412142980 */ /* 0x002ea8000c101d00 */
[----:B--2---:R4:W-:Y:S04]  /*3030*/  @P2 ST.E.128 desc[UR4][R2.64], R20 ;  /* 0x0000001402002985 */ /* 0x0049e8000c101d04 */
[----:B------:R-:W2:Y:S04]  /*3040*/  @P1 LD.E.128 R4, desc[UR4][R18.64+0x80] ;  /* 0x0000800412041980 */ /* 0x000ea8000c101d00 */
[----:B--2---:R4:W-:Y:S02]  /*3050*/  @P1 ST.E.128 desc[UR4][R2.64+0x80], R4 ;  /* 0x0000800402001985 */ /* 0x0049e4000c101d04 */
.L_x_1039:
[----:B------:R-:W-:Y:S05]  /*3060*/  BSYNC B0 ;  /* 0x0000000000007941 */ /* 0x000fea0003800000 */
.L_x_1038:
[----:B------:R-:W-:Y:S01]  /*3070*/  ISETP.GE.AND P0, PT, R167, R198, !P0 ;  /* 0x000000c6a700720c */ /* 0x000fe20004706270 */
[----:B------:R-:W-:Y:S01]  /*3080*/  BSSY B0, `(.L_x_1040) ;  /* 0x0000010000007945 */ /* 0x000fe20003800000 */
[----:B------:R-:W-:Y:S02]  /*3090*/  ISETP.GE.AND P2, PT, R164, R200, PT ;  /* 0x000000c8a400720c */ /* 0x000fe40003f46270 */
[-C--:B------:R-:W-:Y:S02]  /*30a0*/  ISETP.GE.AND P4, PT, R166, R198.reuse, !P4 ;  /* 0x000000c6a600720c */ /* 0x080fe40006786270 */
[-C--:B------:R-:W-:Y:S02]  /*30b0*/  ISETP.GE.AND P3, PT, R165, R198.reuse, !P3 ;  /* 0x000000c6a500720c */ /* 0x080fe40005f66270 */
[----:B------:R-:W-:Y:S05]  /*30c0*/  ISETP.GE.AND P2, PT, R164, R198, !P2 ;  /* 0x000000c6a400720c */ /* 0x000fea0005746270 */
[----:B------:R-:W-:Y:S08]  /*30d0*/  @!P0 BRA `(.L_x_1041) ;  /* 0x0000000000288947 */ /* 0x000ff00003800000 */
[----:B------:R-:W-:Y:S02]  /*30e0*/  ISETP.NE.AND P1, PT, R169, RZ, PT ;  /* 0x000000ffa900720c */ /* 0x000fe40003f25270 */
[----:B------:R-:W-:Y:S02]  /*30f0*/  IADD3 R18, P0, R120, R115, RZ ;  /* 0x0000007378127210 */ /* 0x000fe40007f1e0ff */
[----:B--234-:R-:W-:Y:S03]  /*3100*/  IADD3 R2, P5, R130, R73, RZ ;  /* 0x0000004982027210 */ /* 0x01cfe60007fbe0ff */
[----:B------:R-:W-:Y:S01]  /*3110*/  IMAD.X R19, R119, 0x1, R114, P0 ;  /* 0x0000000177137824 */ /* 0x000fe200000e0672 */
[----:B------:R-:W-:Y:S01]  /*3120*/  ISETP.NE.AND P0, PT, R168, RZ, PT ;  /* 0x000000ffa800720c */ /* 0x000fe20003f05270 */
[----:B------:R-:W-:Y:S04]  /*3130*/  IMAD.X R3, R131, 0x1, R74, P5 ;  /* 0x0000000183037824 */ /* 0x000fe800028e064a */
[----:B-1----:R-:W2:Y:S04]  /*3140*/  @P1 LD.E.128 R20, desc[UR4][R18.64] ;  /* 0x0000000412141980 */ /* 0x002ea8000c101d00 */
[----:B--2---:R1:W-:Y:S04]  /*3150*/  @P1 ST.E.128 desc[UR4][R2.64], R20 ;  /* 0x0000001402001985 */ /* 0x0043e8000c101d04 */
[----:B------:R-:W2:Y:S04]  /*3160*/  @P0 LD.E.128 R4, desc[UR4][R18.64+0x80] ;  /* 0x0000800412040980 */ /* 0x000ea8000c101d00 */
[----:B--2---:R1:W-:Y:S02]  /*3170*/  @P0 ST.E.128 desc[UR4][R2.64+0x80], R4 ;  /* 0x0000800402000985 */ /* 0x0043e4000c101d04 */
.L_x_1041:
[----:B------:R-:W-:Y:S05]  /*3180*/  BSYNC B0 ;  /* 0x0000000000007941 */ /* 0x000fea0003800000 */
.L_x_1040:
[----:B------:R-:W-:Y:S04]  /*3190*/  BSSY B0, `(.L_x_1042) ;  /* 0x000000c000007945 */ /* 0x000fe80003800000 */
[----:B------:R-:W-:Y:S05]  /*31a0*/  @!P4 BRA `(.L_x_1043) ;  /* 0x000000000028c947 */ /* 0x000fea0003800000 */
[----:B------:R-:W-:Y:S02]  /*31b0*/  ISETP.NE.AND P1, PT, R169, RZ, PT ;  /* 0x000000ffa900720c */ /* 0x000fe40003f25270 */
[----:B------:R-:W-:Y:S02]  /*31c0*/  IADD3 R18, P0, R120, R212, RZ ;  /* 0x000000d478127210 */ /* 0x000fe40007f1e0ff */
[----:B-1234-:R-:W-:Y:S03]  /*31d0*/  IADD3 R2, P4, R130, R188, RZ ;  /* 0x000000bc82027210 */ /* 0x01efe60007f9e0ff */
[----:B------:R-:W-:Y:S01]  /*31e0*/  IMAD.X R19, R119, 0x1, R116, P0 ;  /* 0x0000000177137824 */ /* 0x000fe200000e0674 */
[----:B------:R-:W-:Y:S01]  /*31f0*/  ISETP.NE.AND P0, PT, R168, RZ, PT ;  /* 0x000000ffa800720c */ /* 0x000fe20003f05270 */
[----:B------:R-:W-:Y:S04]  /*3200*/  IMAD.X R3, R131, 0x1, R72, P4 ;  /* 0x0000000183037824 */ /* 0x000fe800020e0648 */
[----:B------:R-:W2:Y:S04]  /*3210*/  @P1 LD.E.128 R20, desc[UR4][R18.64] ;  /* 0x0000000412141980 */ /* 0x000ea8000c101d00 */
[----:B--2---:R1:W-:Y:S04]  /*3220*/  @P1 ST.E.128 desc[UR4][R2.64], R20 ;  /* 0x0000001402001985 */ /* 0x0043e8000c101d04 */
[----:B------:R-:W2:Y:S04]  /*3230*/  @P0 LD.E.128 R4, desc[UR4][R18.64+0x80] ;  /* 0x0000800412040980 */ /* 0x000ea8000c101d00 */
[----:B--2---:R1:W-:Y:S02]  /*3240*/  @P0 ST.E.128 desc[UR4][R2.64+0x80], R4 ;  /* 0x0000800402000985 */ /* 0x0043e4000c101d04 */
.L_x_1043:
[----:B------:R-:W-:Y:S05]  /*3250*/  BSYNC B0 ;  /* 0x0000000000007941 */ /* 0x000fea0003800000 */
.L_x_1042:
        /* <DEDUP_REMOVED lines=12> */
.L_x_1045:
[----:B------:R-:W-:Y:S05]  /*3320*/  BSYNC B0 ;  /* 0x0000000000007941 */ /* 0x000fea0003800000 */
.L_x_1044:
        /* <DEDUP_REMOVED lines=12> */
.L_x_1047:
[----:B------:R-:W-:Y:S05]  /*33f0*/  BSYNC B0 ;  /* 0x0000000000007941 */ /* 0x000fea0003800000 */
.L_x_1046:
[----:B-1234-:R-:W2:Y:S01]  /*3400*/  LD.E R3, desc[UR4][R132.64+0x130] ;  /* 0x0001300484037980 */ /* 0x01eea2000c101900 */
[----:B------:R-:W-:Y:S01]  /*3410*/  IMAD.MOV.U32 R121, RZ, RZ, R119 ;  /* 0x000000ffff797224 */ /* 0x000fe200078e0077 */
[----:B------:R-:W-:Y:S02]  /*3420*/  BSSY B3, `(.L_x_1048) ;  /* 0x0000a7f000037945 */ /* 0x000fe40003800000 */
[----:B------:R-:W3:Y:S01]  /*3430*/  LD.E R15, desc[UR4][R132.64+0xd0] ;  /* 0x0000d004840f7980 */ /* 0x000ee2000c101900 */
[----:B--2---:R-:W-:Y:S05]  /*3440*/  IMAD.U32 R3, R3, -0x80, RZ ;  /* 0xffffff8003037824 */ /* 0x004fea00078e00ff */
[C---:B------:R-:W-:Y:S04]  /*3450*/  LEA R120, P0, R3.reuse, R120, 0x1 ;  /* 0x0000007803787211 */ /* 0x040fe800078008ff */
[----:B------:R-:W-:Y:S02]  /*3460*/  LEA.HI.X.SX32 R121, R3, R121, 0x1, P0 ;  /* 0x0000007903797211 */ /* 0x000fe400000f0eff */
[----:B---3--:R-:W-:Y:S03]  /*3470*/  ISETP.NE.AND P0, PT, R15, RZ, PT ;  /* 0x000000ff0f00720c */ /* 0x008fe60003f05270 */
[----:B------:R-:W-:Y:S10]  /*3480*/  IMAD.MOV.U32 R119, RZ, RZ, R121 ;  /* 0x000000ffff777224 */ /* 0x000ff400078e0079 */
[----:B------:R-:W-:Y:S05]  /*3490*/  @!P0 BRA `(.L_x_1049) ;  /* 0x0000009c005c8947 */ /* 0x000fea0003800000 */
[----:B------:R-:W2:Y:S04]  /*34a0*/  LD.E.U8 R0, desc[UR4][R132.64+0x1b3] ;  /* 0x0001b30484007980 */ /* 0x000ea8000c101100 */
[----:B------:R1:W5:Y:S01]  /*34b0*/  LD.E R121, desc[UR4][R132.64+0xc0] ;  /* 0x0000c00484797980 */ /* 0x000362000c101900 */
[----:B--2---:R-:W-:Y:S11]  /*34c0*/  ISETP.NE.AND P0, PT, R0, RZ, PT ;  /* 0x000000ff0000720c */ /* 0x004ff60003f05270 */
[----:B------:R-:W-:Y:S02]  /*34d0*/  @!UPT UIADD3 URZ, URZ, URZ, URZ ;  /* 0x0000003f3f3ff290 */ /* 0x000fe4000fffe03f */
[----:B-1----:R-:W-:Y:S05]  /*34e0*/  @!P0 BRA `(.L_x_1050) ;  /* 0x0000003800908947 */ /* 0x002fea0003800000 */
[----:B------:R-:W-:Y:S04]  /*34f0*/  BSSY B1, `(.L_x_1051) ;  /* 0x0000066000017945 */ /* 0x000fe80003800000 */
[----:B------:R-:W-:Y:S05]  /*3500*/  @!P6 BRA `(.L_x_1052) ;  /* 0x000000040090e947 */ /* 0x000fea0003800000 */
[-C--:B-----5:R-:W-:Y:S01]  /*3510*/  ISETP.GE.AND P0, PT, R16, R121.reuse, PT ;  /* 0x000000791000720c */ /* 0x0a0fe20003f06270 */
[----:B------:R-:W-:Y:S01]  /*3520*/  BSSY B0, `(.L_x_1053) ;  /* 0x0000032000007945 */ /* 0x000fe20003800000 */
[----:B------:R-:W-:Y:S11]  /*3530*/  ISETP.GE.AND P1, PT, R9, R121, PT ;  /* 0x000000790900720c */ /* 0x000ff60003f26270 */
[----:B------:R-:W-:Y:S05]  /*3540*/  @P0 BRA `(.L_x_1054) ;  /* 0x0000000000bc0947 */ /* 0x000fea0003800000 */
[----:B------:R-:W-:Y:S01]  /*3550*/  ISETP.GE.AND P0, PT, R16, R15, PT ;  /* 0x0000000f1000720c */ /* 0x000fe20003f06270 */
[----:B------:R-:W2:Y:S11]  /*3560*/  LD.E.128 R20, desc[UR4][R122.64] ;  /* 0x000000047a147980 */ /* 0x000eb6000c101d00 */
[----:B------:R-:W-:Y:S01]  /*3570*/  @!UPT UIADD3 URZ, URZ, URZ, URZ ;  /* 0x0000003f3f3ff290 */ /* 0x000fe2000fffe03f */
[----:B------:R-:W-:Y:S01]  /*3580*/  @!P0 MOV R50, R56 ;  /* 0x0000003800328202 */ /* 0x000fe20000000f00 */
[----:B------:R-:W3:Y:S06]  /*3590*/  @!P0 LD.E.64 R6, desc[UR4][R10.64] ;  /* 0x000000040a068980 */ /* 0x000eec000c101b00 */
[----:B------:R-:W4:Y:S01]  /*35a0*/  @!P0 LD.E.64 R32, desc[UR4][R50.64] ;  /* 0x0000000432208980 */ /* 0x000f22000c101b00 */
[----:B--2---:R-:W-:Y:S01]  /*35b0*/  @!P0 LOP3.LUT R19, R20, 0xffff0000, RZ, 0xc0, !PT ;  /* 0xffff000014138812 */ /* 0x004fe200078ec0ff */
[----:B------:R-:W-:Y:S01]  /*35c0*/  @!P0 IMAD.U32 R26, R22, 0x10000, RZ ;  /* 0x00010000161a8824 */ /* 0x000fe200078e00ff */
[----:B------:R-:W-:Y:S02]  /*35d0*/  @!P0 SHF.L.U32 R29, R20, 0x10, RZ ;  /* 0x00000010141d8819 */ /* 0x000fe400000006ff */
[----:B------:R-:W-:Y:S02]  /*35e0*/  @!P0 LOP3.LUT R25, R21, 0xffff0000, RZ, 0xc0, !PT ;  /* 0xffff000015198812 */ /* 0x000fe400078ec0ff */
[----:B------:R-:W-:Y:S02]  /*35f0*/  @!P0 LOP3.LUT R18, R22, 0xffff0000, RZ, 0xc0, !PT ;  /* 0xffff000016128812 */ /* 0x000fe400078ec0ff */
[----:B------:R-:W-:Y:S02]  /*3600*/  @!P0 SHF.L.U32 R28, R23, 0x10, RZ ;  /* 0x00000010171c8819 */ /* 0x000fe400000006ff */
[C---:B---3--:R-:W-:Y:S01]  /*3610*/  @!P0 SHF.L.U32 R5, R7.reuse, 0x10, RZ ;  /* 0x0000001007058819 */ /* 0x048fe200000006ff */
[C---:B------:R-:W-:Y:S01]  /*3620*/  @!P0 IMAD.U32 R8, R6.reuse, 0x10000, RZ ;  /* 0x0001000006088824 */ /* 0x040fe200078e00ff */
[----:B------:R-:W-:Y:S02]  /*3630*/  @!P0 LOP3.LUT R6, R6, 0xffff0000, RZ, 0xc0, !PT ;  /* 0xffff000006068812 */ /* 0x000fe400078ec0ff */
[----:B------:R-:W-:Y:S01]  /*3640*/  @!P0 LOP3.LUT R7, R7, 0xffff0000, RZ, 0xc0, !PT ;  /* 0xffff000007078812 */ /* 0x000fe200078ec0ff */
[----:B------:R-:W-:Y:S01]  /*3650*/  @!P0 FMUL R0, R19, R8 ;  /* 0x0000000813008220 */ /* 0x000fe20000400000 */
[C---:B----4-:R-:W-:Y:S01]  /*3660*/  @!P0 LOP3.LUT R31, R32.reuse, 0xffff0000, RZ, 0xc0, !PT ;  /* 0xffff0000201f8812 */ /* 0x050fe200078ec0ff */
[----:B------:R-:W-:Y:S02]  /*3670*/  @!P0 IMAD.U32 R27, R32, 0x10000, RZ ;  /* 0x00010000201b8824 */ /* 0x000fe400078e00ff */
[----:B------:R-:W-:Y:S01]  /*3680*/  @!P0 FMUL R2, R25, R6 ;  /* 0x0000000619028220 */ /* 0x000fe20000400000 */
[C---:B------:R-:W-:Y:S01]  /*3690*/  @!P0 IMAD.U32 R24, R33.reuse, 0x10000, RZ ;  /* 0x0001000021188824 */ /* 0x040fe200078e00ff */
[----:B------:R-:W-:Y:S01]  /*36a0*/  @!P0 LOP3.LUT R33, R33, 0xffff0000, RZ, 0xc0, !PT ;  /* 0xffff000021218812 */ /* 0x000fe200078ec0ff */
[----:B------:R-:W-:Y:S01]  /*36b0*/  @!P0 FMUL R35, R19, R27 ;  /* 0x0000001b13238220 */ /* 0x000fe20000400000 */
[----:B------:R-:W-:Y:S01]  /*36c0*/  @!P0 FFMA R0, R27, R29, R0 ;  /* 0x0000001d1b008223 */ /* 0x000fe20000000000 */
[----:B------:R-:W-:Y:S01]  /*36d0*/  @!P0 SHF.L.U32 R27, R21, 0x10, RZ ;  /* 0x00000010151b8819 */ /* 0x000fe200000006ff */
[----:B------:R-:W-:Y:S01]  /*36e0*/  @!P0 FMUL R37, R25, R31 ;  /* 0x0000001f19258220 */ /* 0x000fe20000400000 */
[----:B------:R-:W-:Y:S01]  /*36f0*/  @!P0 FFMA R35, R29, R8, -R35 ;  /* 0x000000081d238223 */ /* 0x000fe20000000823 */
[----:B------:R-:W-:Y:S01]  /*3700*/  @!P0 LOP3.LUT R8, R23, 0xffff0000, RZ, 0xc0, !PT ;  /* 0xffff000017088812 */ /* 0x000fe200078ec0ff */
[C---:B------:R-:W-:Y:S01]  /*3710*/  @!P0 FMUL R3, R18.reuse, R5 ;  /* 0x0000000512038220 */ /* 0x040fe20000400000 */
[----:B------:R-:W-:Y:S01]  /*3720*/  @!P0 FMUL R30, R18, R24 ;  /* 0x00000018121e8220 */ /* 0x000fe20000400000 */
[----:B------:R-:W-:Y:S01]  /*3730*/  @!P0 FFMA R2, R31, R27, R2 ;  /* 0x0000001b1f028223 */ /* 0x000fe20000000002 */
[----:B------:R-:W-:Y:S01]  /*3740*/  @!P0 F2FP.BF16.F32.PACK_AB R35, R0, R35 ;  /* 0x000000230023823e */ /* 0x000fe200000010ff */
[C---:B------:R-:W-:Y:S01]  /*3750*/  @!P0 FMUL R39, R8.reuse, R33 ;  /* 0x0000002108278220 */ /* 0x040fe20000400000 */
[----:B------:R-:W-:Y:S01]  /*3760*/  @!P0 FMUL R4, R8, R7 ;  /* 0x0000000708048220 */ /* 0x000fe20000400000 */
[----:B------:R-:W-:Y:S01]  /*3770*/  @!P0 FFMA R37, R27, R6, -R37 ;  /* 0x000000061b258223 */ /* 0x000fe20000000825 */
[----:B------:R-:W-:Y:S01]  /*3780*/  @!P0 MOV R20, R35 ;  /* 0x0000002300148202 */ /* 0x000fe20000000f00 */
[----:B------:R-:W-:Y:S01]  /*3790*/  @!P0 FFMA R3, R24, R26, R3 ;  /* 0x0000001a18038223 */ /* 0x000fe20000000003 */
[----:B------:R-:W-:Y:S01]  /*37a0*/  @!P0 FFMA R30, R26, R5, -R30 ;  /* 0x000000051a1e8223 */ /* 0x000fe2000000081e */
[----:B------:R-:W-:Y:S01]  /*37b0*/  @!P0 FFMA R39, R28, R7, -R39 ;  /* 0x000000071c278223 */ /* 0x000fe20000000827 */
[----:B------:R-:W-:Y:S01]  /*37c0*/  @!P0 F2FP.BF16.F32.PACK_AB R34, R2, R37 ;  /* 0x000000250222823e */ /* 0x000fe200000010ff */
[----:B------:R-:W-:Y:S02]  /*37d0*/  @!P0 FFMA R4, R33, R28, R4 ;  /* 0x0000001c21048223 */ /* 0x000fe40000000004 */
[----:B------:R-:W-:Y:S02]  /*37e0*/  @!P0 F2FP.BF16.F32.PACK_AB R30, R3, R30 ;  /* 0x0000001e031e823e */ /* 0x000fe400000010ff */
[----:B------:R-:W-:Y:S01]  /*37f0*/  @!P0 IMAD.MOV.U32 R21, RZ, RZ, R34 ;  /* 0x000000ffff158224 */ /* 0x000fe200078e0022 */
[----:B------:R-:W-:Y:S02]  /*3800*/  @!P0 F2FP.BF16.F32.PACK_AB R39, R4, R39 ;  /* 0x000000270427823e */ /* 0x000fe400000010ff */
[----:B------:R-:W-:Y:S02]  /*3810*/  @!P0 MOV R22, R30 ;  /* 0x0000001e00168202 */ /* 0x000fe40000000f00 */
[----:B------:R-:W-:Y:S05]  /*3820*/  @!P0 MOV R23, R39 ;  /* 0x0000002700178202 */ /* 0x000fea0000000f00 */
[----:B------:R1:W-:Y:S02]  /*3830*/  ST.E.128 desc[UR4][R128.64], R20 ;  /* 0x0000001480007985 */ /* 0x0003e4000c101d04 */
.L_x_1054:
[----:B------:R-:W-:Y:S05]  /*3840*/  BSYNC B0 ;  /* 0x0000000000007941 */ /* 0x000fea0003800000 */
.L_x_1053:
[----:B------:R-:W-:Y:S05]  /*3850*/  @P1 BRA `(.L_x_1052) ;  /* 0x0000000000bc1947 */ /* 0x000fea0003800000 */
[----:B------:R-:W-:Y:S01]  /*3860*/  ISETP.GE.AND P0, PT, R9, R15, PT ;  /* 0x0000000f0900720c */ /* 0x000fe20003f06270 */
[----:B-1----:R-:W2:Y:S11]  /*3870*/  LD.E.128 R20, desc[UR4][R122.64+0x80] ;  /* 0x000080047a147980 */ /* 0x002eb6000c101d00 */
        /* <DEDUP_REMOVED lines=45> */
.L_x_1052:
[----:B------:R-:W-:Y:S05]  /*3b50*/  BSYNC B1 ;  /* 0x0000000000017941 */ /* 0x000fea0003800000 */
.L_x_1051:
[C---:B------:R-:W-:Y:S01]  /*3b60*/  ISETP.GE.AND P0, PT, R68.reuse, R200, PT ;  /* 0x000000c84400720c */ /* 0x040fe20003f06270 */
[----:B------:R-:W-:Y:S03]  /*3b70*/  BSSY B1, `(.L_x_1055) ;  /* 0x0000072000017945 */ /* 0x000fe60003800000 */
[----:B------:R-:W-:Y:S11]  /*3b80*/  ISETP.GE.AND P0, PT, R68, R198, !P0 ;  /* 0x000000c64400720c */ /* 0x000ff60004706270 */
[----:B------:R-:W-:Y:S02]  /*3b90*/  @!UPT UIADD3 URZ, URZ, URZ, URZ ;  /* 0x0000003f3f3ff290 */ /* 0x000fe4000fffe03f */
[----:B------:R-:W-:Y:S05]  /*3ba0*/  @!P0 BRA `(.L_x_1056) ;  /* 0x0000000400b88947 */ /* 0x000fea0003800000 */
[-C--:B-----5:R-:W-:Y:S01]  /*3bb0*/  ISETP.GE.AND P0, PT, R16, R121.reuse, PT ;  /* 0x000000791000720c */ /* 0x0a0fe20003f06270 */
[C---:B------:R-:W-:Y:S01]  /*3bc0*/  IMAD.SHL.U32 R3, R171.reuse, 0x2, RZ ;  /* 0x00000002ab037824 */ /* 0x040fe200078e00ff */
[----:B------:R-:W-:Y:S01]  /*3bd0*/  SHF.L.U64.HI R0, R171, 0x1, R147 ;  /* 0x00000001ab007819 */ /* 0x000fe20000010293 */
[----:B------:R-:W-:Y:S01]  /*3be0*/  BSSY B0, `(.L_x_1057) ;  /* 0x0000038000007945 */ /* 0x000fe20003800000 */
[----:B------:R-:W-:Y:S02]  /*3bf0*/  ISETP.GE.AND P1, PT, R9, R121, PT ;  /* 0x000000790900720c */ /* 0x000fe40003f26270 */
[C---:B------:R-:W-:Y:S02]  /*3c00*/  IADD3 R18, P3, R3.reuse, R10, RZ ;  /* 0x0000000a03127210 */ /* 0x040fe40007f7e0ff */
[----:B------:R-:W-:Y:S03]  /*3c10*/  IADD3 R34, P2, R3, R56, RZ ;  /* 0x0000003803227210 */ /* 0x000fe60007f5e0ff */
[C---:B------:R-:W-:Y:S02]  /*3c20*/  IMAD.X R19, R0.reuse, 0x1, R11, P3 ;  /* 0x0000000100137824 */ /* 0x040fe400018e060b */
[----:B------:R-:W-:Y:S01]  /*3c30*/  IMAD.X R35, R0, 0x1, R51, P2 ;  /* 0x0000000100237824 */ /* 0x000fe200010e0633 */
[----:B------:R-:W-:Y:S07]  /*3c40*/  @P0 BRA `(.L_x_1058) ;  /* 0x0000000000c40947 */ /* 0x000fee0003800000 */
[----:B------:R-:W-:Y:S02]  /*3c50*/  ISETP.GE.AND P0, PT, R16, R15, PT ;  /* 0x0000000f1000720c */ /* 0x000fe40003f06270 */
[C---:B------:R-:W-:Y:S04]  /*3c60*/  LEA R38, P2, R90.reuse, R122, 0x1 ;  /* 0x0000007a5a267211 */ /* 0x040fe800078408ff */
[----:B------:R-:W-:Y:S02]  /*3c70*/  LEA.HI.X R39, R90, R123, R89, 0x1, P2 ;  /* 0x0000007b5a277211 */ /* 0x000fe400010f0c59 */
[C---:B------:R-:W-:Y:S03]  /*3c80*/  LEA R42, P2, R226.reuse, R128, 0x1 ;  /* 0x00000080e22a7211 */ /* 0x040fe600078408ff */
[----:B-12---:R-:W2:Y:S01]  /*3c90*/  LD.E.128 R20, desc[UR4][R38.64] ;  /* 0x0000000426147980 */ /* 0x006ea2000c101d00 */
[----:B------:R-:W-:Y:S07]  /*3ca0*/  LEA.HI.X R43, R226, R129, R227, 0x1, P2 ;  /* 0x00000081e22b7211 */ /* 0x000fee00010f0ce3 */
[----:B------:R-:W3:Y:S06]  /*3cb0*/  @!P0 LD.E.64 R32, desc[UR4][R34.64] ;  /* 0x0000000422208980 */ /* 0x000eec000c101b00 */
[----:B------:R-:W4:Y:S01]  /*3cc0*/  @!P0 LD.E.64 R6, desc[UR4][R18.64] ;  /* 0x0000000412068980 */ /* 0x000f22000c101b00 */
[C---:B--2---:R-:W-:Y:S01]  /*3cd0*/  @!P0 LOP3.LUT R25, R20.reuse, 0xffff0000, RZ, 0xc0, !PT ;  /* 0xffff000014198812 */ /* 0x044fe200078ec0ff */
[----:B------:R-:W-:Y:S01]  /*3ce0*/  @!P0 IMAD.U32 R30, R23, 0x10000, RZ ;  /* 0x00010000171e8824 */ /* 0x000fe200078e00ff */
[----:B------:R-:W-:Y:S02]  /*3cf0*/  @!P0 SHF.L.U32 R29, R20, 0x10, RZ ;  /* 0x00000010141d8819 */ /* 0x000fe400000006ff */
[C---:B------:R-:W-:Y:S02]  /*3d00*/  @!P0 LOP3.LUT R24, R22.reuse, 0xffff0000, RZ, 0xc0, !PT ;  /* 0xffff000016188812 */ /* 0x040fe400078ec0ff */
[----:B------:R-:W-:Y:S02]  /*3d10*/  @!P0 SHF.L.U32 R28, R22, 0x10, RZ ;  /* 0x00000010161c8819 */ /* 0x000fe400000006ff */
[C---:B---3--:R-:W-:Y:S01]  /*3d20*/  @!P0 SHF.L.U32 R27, R32.reuse, 0x10, RZ ;  /* 0x00000010201b8819 */ /* 0x048fe200000006ff */
[C---:B------:R-:W-:Y:S01]  /*3d30*/  @!P0 IMAD.U32 R26, R33.reuse, 0x10000, RZ ;  /* 0x00010000211a8824 */ /* 0x040fe200078e00ff */
[----:B------:R-:W-:Y:S02]  /*3d40*/  @!P0 LOP3.LUT R31, R32, 0xffff0000, RZ, 0xc0, !PT ;  /* 0xffff0000201f8812 */ /* 0x000fe400078ec0ff */
[----:B------:R-:W-:Y:S01]  /*3d50*/  @!P0 LOP3.LUT R33, R33, 0xffff0000, RZ, 0xc0, !PT ;  /* 0xffff000021218812 */ /* 0x000fe200078ec0ff */
[----:B------:R-:W-:Y:S01]  /*3d60*/  @!P0 FMUL R37, R25, R27 ;  /* 0x0000001b19258220 */ /* 0x000fe20000400000 */
[C---:B----4-:R-:W-:Y:S01]  /*3d70*/  @!P0 IMAD.U32 R8, R6.reuse, 0x10000, RZ ;  /* 0x0001000006088824 */ /* 0x050fe200078e00ff */
[----:B------:R-:W-:Y:S01]  /*3d80*/  @!P0 LOP3.LUT R6, R6, 0xffff0000, RZ, 0xc0, !PT ;  /* 0xffff000006068812 */ /* 0x000fe200078ec0ff */
[C---:B------:R-:W-:Y:S01]  /*3d90*/  @!P0 IMAD.U32 R5, R7.reuse, 0x10000, RZ ;  /* 0x0001000007058824 */ /* 0x040fe200078e00ff */
[----:B------:R-:W-:Y:S01]  /*3da0*/  @!P0 LOP3.LUT R7, R7, 0xffff0000, RZ, 0xc0, !PT ;  /* 0xffff000007078812 */ /* 0x000fe200078ec0ff */
[-C--:B------:R-:W-:Y:S01]  /*3db0*/  @!P0 FMUL R0, R25, R8.reuse ;  /* 0x0000000819008220 */ /* 0x080fe20000400000 */
[----:B------:R-:W-:Y:S01]  /*3dc0*/  @!P0 LOP3.LUT R25, R21, 0xffff0000, RZ, 0xc0, !PT ;  /* 0xffff000015198812 */ /* 0x000fe200078ec0ff */
[----:B------:R-:W-:Y:S01]  /*3dd0*/  @!P0 FFMA R37, R29, R8, -R37 ;  /* 0x000000081d258223 */ /* 0x000fe20000000825 */
[----:B------:R-:W-:Y:S01]  /*3de0*/  @!P0 LOP3.LUT R8, R23, 0xffff0000, RZ, 0xc0, !PT ;  /* 0xffff000017088812 */ /* 0x000fe200078ec0ff */
[----:B------:R-:W-:Y:S01]  /*3df0*/  @!P0 FFMA R0, R27, R29, R0 ;  /* 0x0000001d1b008223 */ /* 0x000fe20000000000 */
[----:B------:R-:W-:Y:S02]  /*3e00*/  @!P0 IMAD.U32 R27, R21, 0x10000, RZ ;  /* 0x00010000151b8824 */ /* 0x000fe400078e00ff */
[C---:B------:R-:W-:Y:S01]  /*3e10*/  @!P0 FMUL R2, R25.reuse, R6 ;  /* 0x0000000619028220 */ /* 0x040fe20000400000 */
[----:B------:R-:W-:Y:S01]  /*3e20*/  @!P0 FMUL R39, R25, R31 ;  /* 0x0000001f19278220 */ /* 0x000fe20000400000 */
[----:B------:R-:W-:Y:S01]  /*3e30*/  @!P0 FMUL R3, R24, R5 ;  /* 0x0000000518038220 */ /* 0x000fe20000400000 */
[----:B------:R-:W-:Y:S01]  /*3e40*/  @!P0 F2FP.BF16.F32.PACK_AB R37, R0, R37 ;  /* 0x000000250025823e */ /* 0x000fe200000010ff */
[----:B------:R-:W-:Y:S01]  /*3e50*/  @!P0 FMUL R36, R24, R26 ;  /* 0x0000001a18248220 */ /* 0x000fe20000400000 */
[C---:B------:R-:W-:Y:S01]  /*3e60*/  @!P0 FMUL R41, R8.reuse, R33 ;  /* 0x0000002108298220 */ /* 0x040fe20000400000 */
[----:B------:R-:W-:Y:S01]  /*3e70*/  @!P0 FMUL R4, R8, R7 ;  /* 0x0000000708048220 */ /* 0x000fe20000400000 */
[----:B------:R-:W-:Y:S01]  /*3e80*/  @!P0 MOV R20, R37 ;  /* 0x0000002500148202 */ /* 0x000fe20000000f00 */
[----:B------:R-:W-:Y:S01]  /*3e90*/  @!P0 FFMA R2, R31, R27, R2 ;  /* 0x0000001b1f028223 */ /* 0x000fe20000000002 */
[----:B------:R-:W-:Y:S01]  /*3ea0*/  @!P0 FFMA R39, R27, R6, -R39 ;  /* 0x000000061b278223 */ /* 0x000fe20000000827 */
[----:B------:R-:W-:Y:S01]  /*3eb0*/  @!P0 FFMA R3, R26, R28, R3 ;  /* 0x0000001c1a038223 */ /* 0x000fe20000000003 */
[----:B------:R-:W-:Y:S01]  /*3ec0*/  @!P0 FFMA R36, R28, R5, -R36 ;  /* 0x000000051c248223 */ /* 0x000fe20000000824 */
[----:B------:R-:W-:Y:S01]  /*3ed0*/  @!P0 FFMA R41, R30, R7, -R41 ;  /* 0x000000071e298223 */ /* 0x000fe20000000829 */
[----:B------:R-:W-:Y:S01]  /*3ee0*/  @!P0 FFMA R4, R33, R30, R4 ;  /* 0x0000001e21048223 */ /* 0x000fe20000000004 */
[----:B------:R-:W-:Y:S02]  /*3ef0*/  @!P0 F2FP.BF16.F32.PACK_AB R38, R2, R39 ;  /* 0x000000270226823e */ /* 0x000fe400000010ff */
[----:B------:R-:W-:Y:S02]  /*3f00*/  @!P0 F2FP.BF16.F32.PACK_AB R36, R3, R36 ;  /* 0x000000240324823e */ /* 0x000fe400000010ff */
[----:B------:R-:W-:Y:S01]  /*3f10*/  @!P0 F2FP.BF16.F32.PACK_AB R41, R4, R41 ;  /* 0x000000290429823e */ /* 0x000fe200000010ff */
[----:B------:R-:W-:Y:S01]  /*3f20*/  @!P0 IMAD.MOV.U32 R21, RZ, RZ, R38 ;  /* 0x000000ffff158224 */ /* 0x000fe200078e0026 */
[----:B------:R-:W-:Y:S02]  /*3f30*/  @!P0 MOV R22, R36 ;  /* 0x0000002400168202 */ /* 0x000fe40000000f00 */
[----:B------:R-:W-:Y:S05]  /*3f40*/  @!P0 MOV R23, R41 ;  /* 0x0000002900178202 */ /* 0x000fea0000000f00 */
[----:B------:R3:W-:Y:S02]  /*3f50*/  ST.E.128 desc[UR4][R42.64], R20 ;  /* 0x000000142a007985 */ /* 0x0007e4000c101d04 */
.L_x_1058:
[----:B------:R-:W-:Y:S05]  /*3f60*/  BSYNC B0 ;  /* 0x0000000000007941 */ /* 0x000fea0003800000 */
.L_x_1057:
[----:B------:R-:W-:Y:S05]  /*3f70*/  @P1 BRA `(.L_x_1056) ;  /* 0x0000000000c41947 */ /* 0x000fea0003800000 */
[----:B------:R-:W-:Y:S02]  /*3f80*/  ISETP.GE.AND P0, PT, R9, R15, PT ;  /* 0x0000000f0900720c */ /* 0x000fe40003f06270 */
[C---:B------:R-:W-:Y:S04]  /*3f90*/  LEA R38, P1, R91.reuse, R122, 0x1 ;  /* 0x0000007a5b267211 */ /* 0x040fe800078208ff */
[----:B------:R-:W-:Y:S05]  /*3fa0*/  LEA.HI.X R39, R91, R123, R92, 0x1, P1 ;  /* 0x0000007b5b277211 */ /* 0x000fea00008f0c5c */
[----:B-123--:R1:W2:Y:S08]  /*3fb0*/  LD.E.128 R20, desc[UR4][R38.64] ;  /* 0x0000000426147980 */ /* 0x00e2b0000c101d00 */
[----:B------:R-:W3:Y:S06]  /*3fc0*/  @!P0 LD.E.64 R32, desc[UR4][R34.64+0x40] ;  /* 0x0000400422208980 */ /* 0x000eec000c101b00 */
[----:B------:R4:W5:Y:S01]  /*3fd0*/  @!P0 LD.E.64 R6, desc[UR4][R18.64+0x40] ;  /* 0x0000400412068980 */ /* 0x000962000c101b00 */
[----:B-1----:R-:W-:Y:S02]  /*3fe0*/  LEA R38, P1, R83, R128, 0x1 ;  /* 0x0000008053267211 */ /* 0x002fe400078208ff */
[C---:B--2---:R-:W-:Y:S01]  /*3ff0*/  @!P0 LOP3.LUT R25, R20.reuse, 0xffff0000, RZ, 0xc0, !PT ;  /* 0xffff000014198812 */ /* 0x044fe200078ec0ff */
[----:B------:R-:W-:Y:S01]  /*4000*/  @!P0 IMAD.U32 R28, R23, 0x10000, RZ ;  /* 0x00010000171c8824 */ /* 0x000fe200078e00ff */
[----:B------:R-:W-:Y:S02]  /*4010*/  @!P0 SHF.L.U32 R29, R20, 0x10, RZ ;  /* 0x00000010141d8819 */ /* 0x000fe400000006ff */
[----:B----4-:R-:W-:Y:S02]  /*4020*/  @!P0 LOP3.LUT R19, R21, 0xffff0000, RZ, 0xc0, !PT ;  /* 0xffff000015138812 */ /* 0x010fe400078ec0ff */
[----:B------:R-:W-:Y:S02]  /*4030*/  @!P0 LOP3.LUT R18, R22, 0xffff0000, RZ, 0xc0, !PT ;  /* 0xffff000016128812 */ /* 0x000fe400078ec0ff */
[C---:B---3--:R-:W-:Y:S01]  /*4040*/  @!P0 SHF.L.U32 R27, R32.reuse, 0x10, RZ ;  /* 0x00000010201b8819 */ /* 0x048fe200000006ff */
[C---:B------:R-:W-:Y:S01]  /*4050*/  @!P0 IMAD.U32 R24, R33.reuse, 0x10000, RZ ;  /* 0x0001000021188824 */ /* 0x040fe200078e00ff */
[----:B------:R-:W-:Y:S02]  /*4060*/  @!P0 LOP3.LUT R31, R32, 0xffff0000, RZ, 0xc0, !PT ;  /* 0xffff0000201f8812 */ /* 0x000fe400078ec0ff */
[----:B------:R-:W-:Y:S01]  /*4070*/  @!P0 LOP3.LUT R33, R33, 0xffff0000, RZ, 0xc0, !PT ;  /* 0xffff000021218812 */ /* 0x000fe200078ec0ff */
[----:B------:R-:W-:Y:S01]  /*4080*/  @!P0 FMUL R37, R25, R27 ;  /* 0x0000001b19258220 */ /* 0x000fe20000400000 */
[----:B------:R-:W-:Y:S01]  /*4090*/  @!P0 SHF.L.U32 R26, R22, 0x10, RZ ;  /* 0x00000010161a8819 */ /* 0x000fe200000006ff */
[C---:B-----5:R-:W-:Y:S01]  /*40a0*/  @!P0 IMAD.U32 R8, R6.reuse, 0x10000, RZ ;  /* 0x0001000006088824 */ /* 0x060fe200078e00ff */
[----:B------:R-:W-:Y:S01]  /*40b0*/  @!P0 LOP3.LUT R6, R6, 0xffff0000, RZ, 0xc0, !PT ;  /* 0xffff000006068812 */ /* 0x000fe200078ec0ff */
[C---:B------:R-:W-:Y:S01]  /*40c0*/  @!P0 IMAD.U32 R5, R7.reuse, 0x10000, RZ ;  /* 0x0001000007058824 */ /* 0x040fe200078e00ff */
[----:B------:R-:W-:Y:S01]  /*40d0*/  @!P0 LOP3.LUT R7, R7, 0xffff0000, RZ, 0xc0, !PT ;  /* 0xffff000007078812 */ /* 0x000fe200078ec0ff */
[-C--:B------:R-:W-:Y:S01]  /*40e0*/  @!P0 FMUL R0, R25, R8.reuse ;  /* 0x0000000819008220 */ /* 0x080fe20000400000 */
[----:B------:R-:W-:Y:S01]  /*40f0*/  @!P0 FFMA R37, R29, R8, -R37 ;  /* 0x000000081d258223 */ /* 0x000fe20000000825 */
[----:B------:R-:W-:Y:S01]  /*4100*/  @!P0 LOP3.LUT R8, R23, 0xffff0000, RZ, 0xc0, !PT ;  /* 0xffff000017088812 */ /* 0x000fe200078ec0ff */
[----:B------:R-:W-:Y:S01]  /*4110*/  @!P0 FMUL R2, R19, R6 ;  /* 0x0000000613028220 */ /* 0x000fe20000400000 */
[----:B------:R-:W-:Y:S01]  /*4120*/  @!P0 FFMA R0, R27, R29, R0 ;  /* 0x0000001d1b008223 */ /* 0x000fe20000000000 */
[----:B------:R-:W-:Y:S02]  /*4130*/  @!P0 IMAD.U32 R27, R21, 0x10000, RZ ;  /* 0x00010000151b8824 */ /* 0x000fe400078e00ff */
[----:B------:R-:W-:Y:S01]  /*4140*/  @!P0 FMUL R39, R19, R31 ;  /* 0x0000001f13278220 */ /* 0x000fe20000400000 */
[C---:B------:R-:W-:Y:S01]  /*4150*/  @!P0 FMUL R3, R18.reuse, R5 ;  /* 0x0000000512038220 */ /* 0x040fe20000400000 */
[----:B------:R-:W-:Y:S01]  /*4160*/  @!P0 FMUL R30, R18, R24 ;  /* 0x00000018121e8220 */ /* 0x000fe20000400000 */
[----:B------:R-:W-:Y:S01]  /*4170*/  @!P0 F2FP.BF16.F32.PACK_AB R37, R0, R37 ;  /* 0x000000250025823e */ /* 0x000fe200000010ff */
[C---:B------:R-:W-:Y:S01]  /*4180*/  @!P0 FMUL R41, R8.reuse, R33 ;  /* 0x0000002108298220 */ /* 0x040fe20000400000 */
[----:B------:R-:W-:Y:S01]  /*4190*/  @!P0 FMUL R4, R8, R7 ;  /* 0x0000000708048220 */ /* 0x000fe20000400000 */
[----:B------:R-:W-:Y:S01]  /*41a0*/  @!P0 FFMA R2, R31, R27, R2 ;  /* 0x0000001b1f028223 */ /* 0x000fe20000000002 */
[----:B------:R-:W-:Y:S01]  /*41b0*/  @!P0 MOV R20, R37 ;  /* 0x0000002500148202 */ /* 0x000fe20000000f00 */
        /* <DEDUP_REMOVED lines=9> */
[----:B------:R-:W-:Y:S02]  /*4250*/  LEA.HI.X R39, R83, R129, R84, 0x1, P1 ;  /* 0x0000008153277211 */ /* 0x000fe400008f0c54 */
[----:B------:R-:W-:Y:S02]  /*4260*/  @!P0 MOV R22, R30 ;  /* 0x0000001e00168202 */ /* 0x000fe40000000f00 */
[----:B------:R-:W-:Y:S05]  /*4270*/  @!P0 MOV R23, R41 ;  /* 0x0000002900178202 */ /* 0x000fea0000000f00 */
[----:B------:R4:W-:Y:S02]  /*4280*/  ST.E.128 desc[UR4][R38.64], R20 ;  /* 0x0000001426007985 */ /* 0x0009e4000c101d04 */
.L_x_1056:
[----:B------:R-:W-:Y:S05]  /*4290*/  BSYNC B1 ;  /* 0x0000000000017941 */ /* 0x000fea0003800000 */
.L_x_1055:
        /* <DEDUP_REMOVED lines=16> */
[C---:B----4-:R-:W-:Y:S04]  /*43a0*/  LEA R38, P2, R98.reuse, R122, 0x1 ;  /* 0x0000007a62267211 */ /* 0x050fe800078408ff */
[----:B------:R-:W-:Y:S02]  /*43b0*/  LEA.HI.X R39, R98, R123, R97, 0x1, P2 ;  /* 0x0000007b62277211 */ /* 0x000fe400010f0c61 */
[C---:B---3--:R-:W-:Y:S03]  /*43c0*/  LEA R42, P2, R85.reuse, R128, 0x1 ;  /* 0x00000080552a7211 */ /* 0x048fe600078408ff */
        /* <DEDUP_REMOVED lines=45> */
.L_x_1062:
[----:B------:R-:W-:Y:S05]  /*46a0*/  BSYNC B0 ;  /* 0x0000000000007941 */ /* 0x000fea0003800000 */
.L_x_1061:
[----:B------:R-:W-:Y:S05]  /*46b0*/  @P1 BRA `(.L_x_1060) ;  /* 0x0000000000c41947 */ /* 0x000fea0003800000 */
[----:B------:R-:W-:Y:S02]  /*46c0*/  ISETP.GE.AND P0, PT, R9, R15, PT ;  /* 0x0000000f0900720c */ /* 0x000fe40003f06270 */
[C---:B----4-:R-:W-:Y:S04]  /*46d0*/  LEA R38, P1, R94.reuse, R122, 0x1 ;  /* 0x0000007a5e267211 */ /* 0x050fe800078208ff */
        /* <DEDUP_REMOVED lines=47> */
.L_x_1060:
[----:B------:R-:W-:Y:S05]  /*49d0*/  BSYNC B1 ;  /* 0x0000000000017941 */ /* 0x000fea0003800000 */
.L_x_1059:
        /* <DEDUP_REMOVED lines=15> */
[----:B------:R-:W-:Y:S01]  /*4ad0*/  ISETP.GE.AND P0, PT, R16, R15, PT ;  /* 0x0000000f1000720c */ /* 0x000fe20003f06270 */
[----:B-1--4-:R-:W-:Y:S04]  /*4ae0*/  IMAD.WIDE.U32 R38, R240, 0x60, R122 ;  /* 0x00000060f0267825 */ /* 0x012fe800078e007a */
[----:B------:R-:W-:Y:S02]  /*4af0*/  IMAD R36, R241, 0x60, RZ ;  /* 0x00000060f1247824 */ /* 0x000fe400078e02ff */
[----:B---3--:R-:W-:Y:S03]  /*4b00*/  IMAD.WIDE.U32 R42, R58, 0x60, R128 ;  /* 0x000000603a2a7825 */ /* 0x008fe600078e0080 */
[----:B------:R-:W-:Y:S03]  /*4b10*/  IADD3 R39, R39, R36, RZ ;  /* 0x0000002427277210 */ /* 0x000fe60007ffe0ff */
[----:B------:R-:W3:Y:S06]  /*4b20*/  @!P0 LD.E.64 R32, desc[UR4][R34.64] ;  /* 0x0000000422208980 */ /* 0x000eec000c101b00 */
[----:B--2---:R1:W2:Y:S08]  /*4b30*/  LD.E.128 R20, desc[UR4][R38.64] ;  /* 0x0000000426147980 */ /* 0x0042b0000c101d00 */
[----:B------:R-:W4:Y:S01]  /*4b40*/  @!P0 LD.E.64 R6, desc[UR4][R18.64] ;  /* 0x0000000412068980 */ /* 0x000f22000c101b00 */
[----:B-1----:R-:W-:Y:S05]  /*4b50*/  IMAD R38, R59, 0x60, RZ ;  /* 0x000000603b267824 */ /* 0x002fea00078e02ff */
[----:B------:R-:W-:Y:S02]  /*4b60*/  IADD3 R43, R43, R38, RZ ;  /* 0x000000262b2b7210 */ /* 0x000fe40007ffe0ff */
[C---:B---3--:R-:W-:Y:S01]  /*4b70*/  @!P0 SHF.L.U32 R26, R33.reuse, 0x10, RZ ;  /* 0x00000010211a8819 */ /* 0x048fe200000006ff */
[C---:B------:R-:W-:Y:S01]  /*4b80*/  @!P0 IMAD.U32 R27, R32.reuse, 0x10000, RZ ;  /* 0x00010000201b8824 */ /* 0x040fe200078e00ff */
[----:B------:R-:W-:Y:S02]  /*4b90*/  @!P0 LOP3.LUT R31, R32, 0xffff0000, RZ, 0xc0, !PT ;  /* 0xffff0000201f8812 */ /* 0x000fe400078ec0ff */
[----:B------:R-:W-:Y:S02]  /*4ba0*/  @!P0 LOP3.LUT R33, R33, 0xffff0000, RZ, 0xc0, !PT ;  /* 0xffff000021218812 */ /* 0x000fe400078ec0ff */
[C---:B--2---:R-:W-:Y:S02]  /*4bb0*/  @!P0 LOP3.LUT R25, R20.reuse, 0xffff0000, RZ, 0xc0, !PT ;  /* 0xffff000014198812 */ /* 0x044fe400078ec0ff */
[----:B------:R-:W-:Y:S02]  /*4bc0*/  @!P0 SHF.L.U32 R29, R20, 0x10, RZ ;  /* 0x00000010141d8819 */ /* 0x000fe400000006ff */
[C---:B------:R-:W-:Y:S01]  /*4bd0*/  @!P0 LOP3.LUT R24, R22.reuse, 0xffff0000, RZ, 0xc0, !PT ;  /* 0xffff000016188812 */ /* 0x040fe200078ec0ff */
[----:B------:R-:W-:Y:S01]  /*4be0*/  @!P0 FMUL R37, R25, R27 ;  /* 0x0000001b19258220 */ /* 0x000fe20000400000 */
[----:B------:R-:W-:Y:S02]  /*4bf0*/  @!P0 SHF.L.U32 R28, R22, 0x10, RZ ;  /* 0x00000010161c8819 */ /* 0x000fe400000006ff */
[----:B----4-:R-:W-:Y:S01]  /*4c00*/  @!P0 SHF.L.U32 R8, R6, 0x10, RZ ;  /* 0x0000001006088819 */ /* 0x010fe200000006ff */
[----:B------:R-:W-:Y:S01]  /*4c10*/  @!P0 FMUL R36, R24, R26 ;  /* 0x0000001a18248220 */ /* 0x000fe20000400000 */
[----:B------:R-:W-:Y:S02]  /*4c20*/  @!P0 LOP3.LUT R6, R6, 0xffff0000, RZ, 0xc0, !PT ;  /* 0xffff000006068812 */ /* 0x000fe400078ec0ff */
[----:B------:R-:W-:Y:S01]  /*4c30*/  @!P0 SHF.L.U32 R5, R7, 0x10, RZ ;  /* 0x0000001007058819 */ /* 0x000fe200000006ff */
[-C--:B------:R-:W-:Y:S01]  /*4c40*/  @!P0 FMUL R0, R25, R8.reuse ;  /* 0x0000000819008220 */ /* 0x080fe20000400000 */
[----:B------:R-:W-:Y:S01]  /*4c50*/  @!P0 LOP3.LUT R25, R21, 0xffff0000, RZ, 0xc0, !PT ;  /* 0xffff000015198812 */ /* 0x000fe200078ec0ff */
[----:B------:R-:W-:Y:S01]  /*4c60*/  @!P0 FFMA R37, R29, R8, -R37 ;  /* 0x000000081d258223 */ /* 0x000fe20000000825 */
[----:B------:R-:W-:Y:S01]  /*4c70*/  @!P0 LOP3.LUT R7, R7, 0xffff0000, RZ, 0xc0, !PT ;  /* 0xffff000007078812 */ /* 0x000fe200078ec0ff */
[----:B------:R-:W-:Y:S01]  /*4c80*/  @!P0 FFMA R0, R27, R29, R0 ;  /* 0x0000001d1b008223 */ /* 0x000fe20000000000 */
[----:B------:R-:W-:Y:S01]  /*4c90*/  @!P0 LOP3.LUT R8, R23, 0xffff0000, RZ, 0xc0, !PT ;  /* 0xffff000017088812 */ /* 0x000fe200078ec0ff */
[----:B------:R-:W-:Y:S01]  /*4ca0*/  @!P0 IMAD.U32 R27, R21, 0x10000, RZ ;  /* 0x00010000151b8824 */ /* 0x000fe200078e00ff */
[----:B------:R-:W-:Y:S01]  /*4cb0*/  @!P0 SHF.L.U32 R30, R23, 0x10, RZ ;  /* 0x00000010171e8819 */ /* 0x000fe200000006ff */
[C---:B------:R-:W-:Y:S01]  /*4cc0*/  @!P0 FMUL R2, R25.reuse, R6 ;  /* 0x0000000619028220 */ /* 0x040fe20000400000 */
[----:B------:R-:W-:Y:S01]  /*4cd0*/  @!P0 F2FP.BF16.F32.PACK_AB R37, R0, R37 ;  /* 0x000000250025823e */ /* 0x000fe200000010ff */
[----:B------:R-:W-:Y:S01]  /*4ce0*/  @!P0 FMUL R3, R24, R5 ;  /* 0x0000000518038220 */ /* 0x000fe20000400000 */
[----:B------:R-:W-:Y:S01]  /*4cf0*/  @!P0 FMUL R39, R25, R31 ;  /* 0x0000001f19278220 */ /* 0x000fe20000400000 */
[C---:B------:R-:W-:Y:S01]  /*4d00*/  @!P0 FMUL R41, R8.reuse, R33 ;  /* 0x0000002108298220 */ /* 0x040fe20000400000 */
[----:B------:R-:W-:Y:S01]  /*4d10*/  @!P0 FMUL R4, R8, R7 ;  /* 0x0000000708048220 */ /* 0x000fe20000400000 */
[----:B------:R-:W-:Y:S01]  /*4d20*/  @!P0 FFMA R2, R31, R27, R2 ;  /* 0x0000001b1f028223 */ /* 0x000fe20000000002 */
[----:B------:R-:W-:Y:S01]  /*4d30*/  @!P0 FFMA R3, R26, R28, R3 ;  /* 0x0000001c1a038223 */ /* 0x000fe20000000003 */
[----:B------:R-:W-:Y:S01]  /*4d40*/  @!P0 FFMA R39, R27, R6, -R39 ;  /* 0x000000061b278223 */ /* 0x000fe20000000827 */
[----:B------:R-:W-:Y:S01]  /*4d50*/  @!P0 FFMA R36, R28, R5, -R36 ;  /* 0x000000051c248223 */ /* 0x000fe20000000824 */
[----:B------:R-:W-:Y:S01]  /*4d60*/  @!P0 FFMA R41, R30, R7, -R41 ;  /* 0x000000071e298223 */ /* 0x000fe20000000829 */
[----:B------:R-:W-:Y:S01]  /*4d70*/  @!P0 FFMA R4, R33, R30, R4 ;  /* 0x0000001e21048223 */ /* 0x000fe20000000004 */
[----:B------:R-:W-:Y:S01]  /*4d80*/  @!P0 IMAD.MOV.U32 R20, RZ, RZ, R37 ;  /* 0x000000ffff148224 */ /* 0x000fe200078e0025 */
[----:B------:R-:W-:Y:S02]  /*4d90*/  @!P0 F2FP.BF16.F32.PACK_AB R40, R2, R39 ;  /* 0x000000270228823e */ /* 0x000fe400000010ff */
[----:B------:R-:W-:Y:S02]  /*4da0*/  @!P0 F2FP.BF16.F32.PACK_AB R36, R3, R36 ;  /* 0x000000240324823e */ /* 0x000fe400000010ff */
[----:B------:R-:W-:Y:S02]  /*4db0*/  @!P0 F2FP.BF16.F32.PACK_AB R41, R4, R41 ;  /* 0x000000290429823e */ /* 0x000fe400000010ff */
[----:B------:R-:W-:Y:S02]  /*4dc0*/  @!P0 MOV R21, R40 ;  /* 0x0000002800158202 */ /* 0x000fe40000000f00 */
[----:B------:R-:W-:Y:S02]  /*4dd0*/  @!P0 MOV R22, R36 ;  /* 0x0000002400168202 */ /* 0x000fe40000000f00 */
[----:B------:R-:W-:Y:S05]  /*4de0*/  @!P0 MOV R23, R41 ;  /* 0x0000002900178202 */ /* 0x000fea0000000f00 */
[----:B------:R1:W-:Y:S02]  /*4df0*/  ST.E.128 desc[UR4][R42.64], R20 ;  /* 0x000000142a007985 */ /* 0x0003e4000c101d04 */
.L_x_1066:
[----:B------:R-:W-:Y:S05]  /*4e00*/  BSYNC B0 ;  /* 0x0000000000007941 */ /* 0x000fea0003800000 */
.L_x_1065:
[----:B------:R-:W-:Y:S05]  /*4e10*/  @P1 BRA `(.L_x_1064) ;  /* 0x0000000000c41947 */ /* 0x000fea0003800000 */
[----:B------:R-:W-:Y:S02]  /*4e20*/  ISETP.GE.AND P0, PT, R9, R15, PT ;  /* 0x0000000f0900720c */ /* 0x000fe40003f06270 */
[C---:B-1--4-:R-:W-:Y:S04]  /*4e30*/  LEA R38, P1, R99.reuse, R122, 0x1 ;  /* 0x0000007a63267211 */ /* 0x052fe800078208ff */
[----:B------:R-:W-:Y:S05]  /*4e40*/  LEA.HI.X R39, R99, R123, R100, 0x1, P1 ;  /* 0x0000007b63277211 */ /* 0x000fea00008f0c64 */
[----:B--23--:R1:W2:Y:S08]  /*4e50*/  LD.E.128 R20, desc[UR4][R38.64] ;  /* 0x0000000426147980 */ /* 0x00c2b0000c101d00 */
        /* <DEDUP_REMOVED lines=45> */
.L_x_1064:
[----:B------:R-:W-:Y:S05]  /*5130*/  BSYNC B1 ;  /* 0x0000000000017941 */ /* 0x000fea0003800000 */
.L_x_1063:
        /* <DEDUP_REMOVED lines=16> */
[C---:B-1--4-:R-:W-:Y:S04]  /*5240*/  LEA R38, P2, R96.reuse, R122, 0x1 ;  /* 0x0000007a60267211 */ /* 0x052fe800078408ff */
[----:B------:R-:W-:Y:S02]  /*5250*/  LEA.HI.X R39, R96, R123, R95, 0x1, P2 ;  /* 0x0000007b60277211 */ /* 0x000fe400010f0c5f */
[C---:B---3--:R-:W-:Y:S03]  /*5260*/  LEA R42, P2, R81.reuse, R128, 0x1 ;  /* 0x00000080512a7211 */ /* 0x048fe600078408ff */
[----:B--2---:R-:W2:Y:S01]  /*5270*/  LD.E.128 R20, desc[UR4][R38.64] ;  /* 0x0000000426147980 */ /* 0x004ea2000c101d00 */
        /* <DEDUP_REMOVED lines=44> */
.L_x_1070:
[----:B------:R-:W-:Y:S05]  /*5540*/  BSYNC B0 ;  /* 0x0000000000007941 */ /* 0x000fea0003800000 */
.L_x_1069:
        /* <DEDUP_REMOVED lines=50> */
.L_x_1068:
[----:B------:R-:W-:Y:S05]  /*5870*/  BSYNC B1 ;  /* 0x0000000000017941 */ /* 0x000fea0003800000 */
.L_x_1067:
        /* <DEDUP_REMOVED lines=66> */
.L_x_1074:
[----:B------:R-:W-:Y:S05]  /*5ca0*/  BSYNC B0 ;  /* 0x0000000000007941 */ /* 0x000fea0003800000 */
.L_x_1073:
        /* <DEDUP_REMOVED lines=50> */
.L_x_1072:
[----:B------:R-:W-:Y:S05]  /*5fd0*/  BSYNC B1 ;  /* 0x0000000000017941 */ /* 0x000fea0003800000 */
.L_x_1071:
        /* <DEDUP_REMOVED lines=66> */
.L_x_1078:
[----:B------:R-:W-:Y:S05]  /*6400*/  BSYNC B0 ;  /* 0x0000000000007941 */ /* 0x000fea0003800000 */
.L_x_1077:
        /* <DEDUP_REMOVED lines=50> */
.L_x_1076:
[----:B------:R-:W-:Y:S05]  /*6730*/  BSYNC B1 ;  /* 0x0000000000017941 */ /* 0x000fea0003800000 */
.L_x_1075:
        /* <DEDUP_REMOVED lines=66> */
.L_x_1082:
[----:B------:R-:W-:Y:S05]  /*6b60*/  BSYNC B0 ;  /* 0x0000000000007941 */ /* 0x000fea0003800000 */
.L_x_1081:
[----:B------:R-:W-:Y:S05]  /*6b70*/  @P1 BRA `(.L_x_1080) ;  /* 0x0000000000c41947 */ /* 0x000fea0003800000 */
[----:B------:R-:W-:Y:S02]  /*6b80*/  ISETP.GE.AND P0, PT, R9, R15, PT ;  /* 0x0000000f0900720c */ /* 0x000fe40003f06270 */
[C---:B------:R-:W-:Y:S04]  /*6b90*/  LEA R36, P1, R108.reuse, R122, 0x1 ;  /* 0x0000007a6c247211 */ /* 0x040fe800078208ff */
[----:B------:R-:W-:Y:S02]  /*6ba0*/  LEA.HI.X R37, R108, R123, R107, 0x1, P1 ;  /* 0x0000007b6c257211 */ /* 0x000fe400008f0c6b */
[C---:B------:R-:W-:Y:S03]  /*6bb0*/  LEA R40, P1, R192.reuse, R128, 0x1 ;  /* 0x00000080c0287211 */ /* 0x040fe600078208ff */
[----:B-1234-:R-:W2:Y:S01]  /*6bc0*/  LD.E.128 R20, desc[UR4][R36.64] ;  /* 0x0000000424147980 */ /* 0x01eea2000c101d00 */
[----:B------:R-:W-:Y:S07]  /*6bd0*/  LEA.HI.X R41, R192, R129, R78, 0x1, P1 ;  /* 0x00000081c0297211 */ /* 0x000fee00008f0c4e */
[----:B------:R-:W3:Y:S06]  /*6be0*/  @!P0 LD.E.64 R30, desc[UR4][R34.64+0x40] ;  /* 0x00004004221e8980 */ /* 0x000eec000c101b00 */
[----:B------:R1:W4:Y:S01]  /*6bf0*/  @!P0 LD.E.64 R6, desc[UR4][R18.64+0x40] ;  /* 0x0000400412068980 */ /* 0x000322000c101b00 */
[C---:B--2---:R-:W-:Y:S01]  /*6c00*/  @!P0 LOP3.LUT R15, R20.reuse, 0xffff0000, RZ, 0xc0, !PT ;  /* 0xffff0000140f8812 */ /* 0x044fe200078ec0ff */
[----:B------:R-:W-:Y:S01]  /*6c10*/  @!P0 IMAD.U32 R28, R23, 0x10000, RZ ;  /* 0x00010000171c8824 */ /* 0x000fe200078e00ff */
[----:B------:R-:W-:Y:S02]  /*6c20*/  @!P0 SHF.L.U32 R27, R20, 0x10, RZ ;  /* 0x00000010141b8819 */ /* 0x000fe400000006ff */
[C---:B-1----:R-:W-:Y:S02]  /*6c30*/  @!P0 LOP3.LUT R18, R22.reuse, 0xffff0000, RZ, 0xc0, !PT ;  /* 0xffff000016128812 */ /* 0x042fe400078ec0ff */
        /* <DEDUP_REMOVED lines=37> */
.L_x_1080:
[----:B------:R-:W-:Y:S05]  /*6e90*/  BSYNC B1 ;  /* 0x0000000000017941 */ /* 0x000fea0003800000 */
.L_x_1079:
[----:B--2---:R-:W2:Y:S01]  /*6ea0*/  LD.E R3, desc[UR4][R132.64+0xd0] ;  /* 0x0000d00484037980 */ /* 0x004ea2000c101900 */
[----:B------:R-:W-:Y:S02]  /*6eb0*/  IMAD.MOV.U32 R50, RZ, RZ, R56 ;  /* 0x000000ffff327224 */ /* 0x000fe400078e0038 */
[----:B--2---:R-:W-:Y:S05]  /*6ec0*/  IMAD.U32 R3, R3, -0x40, RZ ;  /* 0xffffffc003037824 */ /* 0x004fea00078e00ff */
[C---:B------:R-:W-:Y:S02]  /*6ed0*/  LEA R50, P0, R3.reuse, R50, 0x1 ;  /* 0x0000003203327211 */ /* 0x040fe400078008ff */
[C---:B------:R-:W-:Y:S02]  /*6ee0*/  LEA R10, P1, R3.reuse, R10, 0x1 ;  /* 0x0000000a030a7211 */ /* 0x040fe400078208ff */
[C---:B------:R-:W-:Y:S01]  /*6ef0*/  LEA.HI.X.SX32 R51, R3.reuse, R51, 0x1, P0 ;  /* 0x0000003303337211 */ /* 0x040fe200000f0eff */
[----:B------:R-:W-:Y:S01]  /*6f00*/  IMAD.MOV.U32 R56, RZ, RZ, R50 ;  /* 0x000000ffff387224 */ /* 0x000fe200078e0032 */
[----:B------:R-:W-:Y:S01]  /*6f10*/  LEA.HI.X.SX32 R11, R3, R11, 0x1, P1 ;  /* 0x0000000b030b7211 */ /* 0x000fe200008f0eff */
[----:B------:R-:W-:Y:S05]  /*6f20*/  BRA `(.L_x_1083) ;  /* 0x0000006c00387947 */ /* 0x000fea0003800000 */
.L_x_1050:
[----:B------:R-:W-:Y:S04]  /*6f30*/  BSSY B2, `(.L_x_1084) ;  /* 0x00000b4000027945 */ /* 0x000fe80003800000 */
[----:B------:R-:W-:Y:S05]  /*6f40*/  @!P6 BRA `(.L_x_1085) ;  /* 0x0000000800c8e947 */ /* 0x000fea0003800000 */
[----:B-----5:R-:W-:Y:S01]  /*6f50*/  ISETP.GE.AND P0, PT, R16, R121, PT ;  /* 0x000000791000720c */ /* 0x020fe20003f06270 */
[----:B------:R-:W-:Y:S11]  /*6f60*/  BSSY B1, `(.L_x_1086) ;  /* 0x0000058000017945 */ /* 0x000ff60003800000 */
[----:B------:R-:W-:Y:S01]  /*6f70*/  @!UPT UIADD3 URZ, URZ, URZ, URZ ;  /* 0x0000003f3f3ff290 */ /* 0x000fe2000fffe03f */
[----:B------:R-:W-:Y:S05]  /*6f80*/  @P0 BRA `(.L_x_1087) ;  /* 0x0000000400540947 */ /* 0x000fea0003800000 */
[----:B------:R1:W5:Y:S01]  /*6f90*/  LD.E.128 R44, desc[UR4][R122.64] ;  /* 0x000000047a2c7980 */ /* 0x000362000c101d00 */
[----:B------:R-:W-:Y:S01]  /*6fa0*/  ISETP.GE.AND P0, PT, R16, R15, PT ;  /* 0x0000000f1000720c */ /* 0x000fe20003f06270 */
[----:B------:R-:W-:Y:S11]  /*6fb0*/  BSSY B0, `(.L_x_1088) ;  /* 0x0000051000007945 */ /* 0x000ff60003800000 */
[----:B------:R-:W-:Y:S01]  /*6fc0*/  @!UPT UIADD3 URZ, URZ, URZ, URZ ;  /* 0x0000003f3f3ff290 */ /* 0x000fe2000fffe03f */
[----:B------:R-:W-:Y:S05]  /*6fd0*/  @P0 BRA `(.L_x_1089) ;  /* 0x0000000400380947 */ /* 0x000fea0003800000 */
[----:B------:R-:W-:Y:S01]  /*6fe0*/  LEA.HI R19, R15, R15, RZ, 0x1 ;  /* 0x0000000f0f137211 */ /* 0x000fe200078f08ff */
[----:B------:R-:W-:Y:S01]  /*6ff0*/  IMAD.MOV.U32 R201, RZ, RZ, RZ ;  /* 0x000000ffffc97224 */ /* 0x000fe200078e00ff */
[C---:B-----5:R-:W-:Y:S01]  /*7000*/  LOP3.LUT R37, R44.reuse, 0xffff0000, RZ, 0xc0, !PT ;  /* 0xffff00002c257812 */ /* 0x060fe200078ec0ff */
[----:B------:R-:W-:Y:S01]  /*7010*/  IMAD.U32 R35, R44, 0x10000, RZ ;  /* 0x000100002c237824 */ /* 0x000fe200078e00ff */
[----:B------:R-:W-:Y:S01]  /*7020*/  SHF.R.S32.HI R19, RZ, 0x1, R19 ;  /* 0x00000001ff137819 */ /* 0x000fe20000011413 */
[C---:B------:R-:W-:Y:S01]  /*7030*/  IMAD.U32 R38, R45.reuse, 0x10000, RZ ;  /* 0x000100002d267824 */ /* 0x040fe200078e00ff */
[----:B------:R-:W-:Y:S01]  /*7040*/  LOP3.LUT R41, R45, 0xffff0000, RZ, 0xc0, !PT ;  /* 0xffff00002d297812 */ /* 0x000fe200078ec0ff */
[----:B------:R-:W-:Y:S01]  /*7050*/  IMAD.U32 R42, R46, 0x10000, RZ ;  /* 0x000100002e2a7824 */ /* 0x000fe200078e00ff */
[----:B------:R-:W-:Y:S01]  /*7060*/  ISETP.GE.AND P0, PT, R16, R19, PT ;  /* 0x000000131000720c */ /* 0x000fe20003f06270 */
[--C-:B------:R-:W-:Y:S01]  /*7070*/  IMAD.MOV.U32 R199, RZ, RZ, R19.reuse ;  /* 0x000000ffffc77224 */ /* 0x100fe200078e0013 */
[----:B------:R-:W-:Y:S01]  /*7080*/  LOP3.LUT R45, R46, 0xffff0000, RZ, 0xc0, !PT ;  /* 0xffff00002e2d7812 */ /* 0x000fe200078ec0ff */
[C---:B------:R-:W-:Y:S01]  /*7090*/  IMAD.U32 R46, R47.reuse, 0x10000, RZ ;  /* 0x000100002f2e7824 */ /* 0x040fe200078e00ff */
[----:B------:R-:W-:Y:S09]  /*70a0*/  LOP3.LUT R49, R47, 0xffff0000, RZ, 0xc0, !PT ;  /* 0xffff00002f317812 */ /* 0x000ff200078ec0ff */
[--C-:B------:R-:W-:Y:S02]  /*70b0*/  @P0 IMAD.MOV R201, RZ, RZ, -R19.reuse ;  /* 0x000000ffffc90224 */ /* 0x100fe400078e0a13 */
[--C-:B------:R-:W-:Y:S03]  /*70c0*/  @P0 IMAD.MOV R199, RZ, RZ, -R19.reuse ;  /* 0x000000ffffc70224 */ /* 0x100fe600078e0a13 */
[C---:B------:R-:W-:Y:S04]  /*70d0*/  LEA R24, P1, R201.reuse, R124, 0x1 ;  /* 0x0000007cc9187211 */ /* 0x040fe800078208ff */
[----:B------:R-:W-:Y:S02]  /*70e0*/  LEA.HI.X.SX32 R25, R201, R125, 0x1, P1 ;  /* 0x0000007dc9197211 */ /* 0x000fe400008f0eff */
[C---:B------:R-:W-:Y:S04]  /*70f0*/  LEA R20, P1, R199.reuse, R122, 0x1 ;  /* 0x0000007ac7147211 */ /* 0x040fe800078208ff */
[----:B------:R-:W-:Y:S01]  /*7100*/  LEA.HI.X.SX32 R21, R199, R123, 0x1, P1 ;  /* 0x0000007bc7157211 */ /* 0x000fe200008f0eff */
[----:B------:R-:W-:Y:S01]  /*7110*/  IMAD.MOV.U32 R199, RZ, RZ, RZ ;  /* 0x000000ffffc77224 */ /* 0x000fe200078e00ff */
[----:B------:R-:W2:Y:S01]  /*7120*/  LD.E.128 R24, desc[UR4][R24.64] ;  /* 0x0000000418187980 */ /* 0x000ea2000c101d00 */
[----:B------:R-:W-:Y:S05]  /*7130*/  @P0 IMAD.MOV R199, RZ, RZ, -R19 ;  /* 0x000000ffffc70224 */ /* 0x000fea00078e0a13 */
[C---:B------:R-:W-:Y:S02]  /*7140*/  LEA R60, P1, R199.reuse, R126, 0x1 ;  /* 0x0000007ec73c7211 */ /* 0x040fe400078208ff */
[----:B------:R-:W3:Y:S02]  /*7150*/  LD.E.128 R20, desc[UR4][R20.64] ;  /* 0x0000000414147980 */ /* 0x000ee4000c101d00 */
[----:B------:R-:W-:Y:S06]  /*7160*/  LEA.HI.X.SX32 R61, R199, R127, 0x1, P1 ;  /* 0x0000007fc73d7211 */ /* 0x000fec00008f0eff */
[----:B------:R-:W4:Y:S01]  /*7170*/  LD.E.128 R60, desc[UR4][R60.64] ;  /* 0x000000043c3c7980 */ /* 0x000f22000c101d00 */
[----:B--2---:R-:W-:Y:S01]  /*7180*/  SHF.L.U32 R28, R25, 0x10, RZ ;  /* 0x00000010191c7819 */ /* 0x004fe200000006ff */
[C---:B------:R-:W-:Y:S01]  /*7190*/  IMAD.U32 R30, R24.reuse, 0x10000, RZ ;  /* 0x00010000181e7824 */ /* 0x040fe200078e00ff */
[----:B------:R-:W-:Y:S01]  /*71a0*/  LOP3.LUT R29, R24, 0xffff0000, RZ, 0xc0, !PT ;  /* 0xffff0000181d7812 */ /* 0x000fe200078ec0ff */
[C---:B------:R-:W-:Y:S01]  /*71b0*/  IMAD.U32 R24, R26.reuse, 0x10000, RZ ;  /* 0x000100001a187824 */ /* 0x040fe200078e00ff */
[----:B------:R-:W-:Y:S01]  /*71c0*/  LOP3.LUT R19, R26, 0xffff0000, RZ, 0xc0, !PT ;  /* 0xffff00001a137812 */ /* 0x000fe200078ec0ff */
[C---:B------:R-:W-:Y:S01]  /*71d0*/  IMAD.U32 R18, R27.reuse, 0x10000, RZ ;  /* 0x000100001b127824 */ /* 0x040fe200078e00ff */
[----:B------:R-:W-:Y:S02]  /*71e0*/  LOP3.LUT R26, R27, 0xffff0000, RZ, 0xc0, !PT ;  /* 0xffff00001b1a7812 */ /* 0x000fe400078ec0ff */
[----:B------:R-:W-:Y:S01]  /*71f0*/  FSEL R28, -R28, R28, !P0 ;  /* 0x0000001c1c1c7208 */ /* 0x000fe20004000100 */
[----:B---3--:R-:W-:Y:S01]  /*7200*/  IMAD.U32 R27, R21, 0x10000, RZ ;  /* 0x00010000151b7824 */ /* 0x008fe200078e00ff */
[----:B------:R-:W-:Y:S01]  /*7210*/  LOP3.LUT R25, R25, 0xffff0000, RZ, 0xc0, !PT ;  /* 0xffff000019197812 */ /* 0x000fe200078ec0ff */
[----:B------:R-:W-:Y:S01]  /*7220*/  IMAD.U32 R33, R20, 0x10000, RZ ;  /* 0x0001000014217824 */ /* 0x000fe200078e00ff */
[----:B------:R-:W-:Y:S01]  /*7230*/  FSEL R30, -R30, R30, !P0 ;  /* 0x0000001e1e1e7208 */ /* 0x000fe20004000100 */
[----:B------:R-:W-:Y:S01]  /*7240*/  FMUL R3, R27, R28 ;  /* 0x0000001c1b037220 */ /* 0x000fe20000400000 */
[----:B------:R-:W-:Y:S02]  /*7250*/  LOP3.LUT R32, R20, 0xffff0000, RZ, 0xc0, !PT ;  /* 0xffff000014207812 */ /* 0x000fe400078ec0ff */
[----:B------:R-:W-:Y:S01]  /*7260*/  FSEL R29, -R29, R29, !P0 ;  /* 0x0000001d1d1d7208 */ /* 0x000fe20004000100 */
[----:B------:R-:W-:Y:S01]  /*7270*/  FMUL R0, R33, R30 ;  /* 0x0000001e21007220 */ /* 0x000fe20000400000 */
[----:B------:R-:W-:Y:S01]  /*7280*/  LOP3.LUT R31, R21, 0xffff0000, RZ, 0xc0, !PT ;  /* 0xffff0000151f7812 */ /* 0x000fe200078ec0ff */
[----:B------:R-:W-:Y:S01]  /*7290*/  IMAD.U32 R21, R22, 0x10000, RZ ;  /* 0x0001000016157824 */ /* 0x000fe200078e00ff */
[----:B------:R-:W-:Y:S01]  /*72a0*/  FSEL R28, -R25, R25, !P0 ;  /* 0x00000019191c7208 */ /* 0x000fe20004000100 */
[----:B----4-:R-:W-:Y:S01]  /*72b0*/  IMAD.U32 R34, R60, 0x10000, RZ ;  /* 0x000100003c227824 */ /* 0x010fe200078e00ff */
[----:B------:R-:W-:Y:S01]  /*72c0*/  FSEL R24, -R24, R24, !P0 ;  /* 0x0000001818187208 */ /* 0x000fe20004000100 */
[----:B------:R-:W-:Y:S01]  /*72d0*/  FMUL R2, R32, R29 ;  /* 0x0000001d20027220 */ /* 0x000fe20000400000 */
[----:B------:R-:W-:Y:S01]  /*72e0*/  LOP3.LUT R20, R22, 0xffff0000, RZ, 0xc0, !PT ;  /* 0xffff000016147812 */ /* 0x000fe200078ec0ff */
[----:B------:R-:W-:Y:S01]  /*72f0*/  IMAD.U32 R39, R61, 0x10000, RZ ;  /* 0x000100003d277824 */ /* 0x000fe200078e00ff */
[----:B------:R-:W-:Y:S01]  /*7300*/  FSEL R25, -R19, R19, !P0 ;  /* 0x0000001313197208 */ /* 0x000fe20004000100 */
[----:B------:R-:W-:Y:S01]  /*7310*/  FMUL R4, R31, R28 ;  /* 0x0000001c1f047220 */ /* 0x000fe20000400000 */
[----:B------:R-:W-:Y:S01]  /*7320*/  LOP3.LUT R36, R60, 0xffff0000, RZ, 0xc0, !PT ;  /* 0xffff00003c247812 */ /* 0x000fe200078ec0ff */
[----:B------:R-:W-:Y:S01]  /*7330*/  FMUL R5, R21, R24 ;  /* 0x0000001815057220 */ /* 0x000fe20000400000 */
[----:B------:R-:W-:Y:S01]  /*7340*/  SHF.L.U32 R22, R23, 0x10, RZ ;  /* 0x0000001017167819 */ /* 0x000fe200000006ff */
[----:B------:R-:W-:Y:S01]  /*7350*/  IMAD.U32 R43, R62, 0x10000, RZ ;  /* 0x000100003e2b7824 */ /* 0x000fe200078e00ff */
[----:B------:R-:W-:Y:S01]  /*7360*/  FSEL R19, -R18, R18, !P0 ;  /* 0x0000001212137208 */ /* 0x000fe20004000100 */
[----:B------:R-:W-:Y:S01]  /*7370*/  FFMA R0, R35, R34, R0 ;  /* 0x0000002223007223 */ /* 0x000fe20000000000 */
[----:B------:R-:W-:Y:S01]  /*7380*/  LOP3.LUT R23, R23, 0xffff0000, RZ, 0xc0, !PT ;  /* 0xffff000017177812 */ /* 0x000fe200078ec0ff */
[----:B------:R-:W-:Y:S01]  /*7390*/  FMUL R6, R20, R25 ;  /* 0x0000001914067220 */ /* 0x000fe20000400000 */
[----:B------:R-:W-:Y:S01]  /*73a0*/  FSEL R18, -R26, R26, !P0 ;  /* 0x0000001a1a127208 */ /* 0x000fe20004000100 */
[----:B------:R-:W-:Y:S01]  /*73b0*/  FFMA R2, R37, R36, R2 ;  /* 0x0000002425027223 */ /* 0x000fe20000000002 */
[----:B------:R-:W-:Y:S01]  /*73c0*/  LOP3.LUT R40, R61, 0xffff0000, RZ, 0xc0, !PT ;  /* 0xffff00003d287812 */ /* 0x000fe200078ec0ff */
[----:B------:R-:W-:Y:S01]  /*73d0*/  FMUL R7, R22, R19 ;  /* 0x0000001316077220 */ /* 0x000fe20000400000 */
[----:B------:R-:W-:Y:S01]  /*73e0*/  LOP3.LUT R44, R62, 0xffff0000, RZ, 0xc0, !PT ;  /* 0xffff00003e2c7812 */ /* 0x000fe200078ec0ff */
[C---:B------:R-:W-:Y:S01]  /*73f0*/  IMAD.U32 R47, R63.reuse, 0x10000, RZ ;  /* 0x000100003f2f7824 */ /* 0x040fe200078e00ff */
[----:B------:R-:W-:Y:S01]  /*7400*/  LOP3.LUT R48, R63, 0xffff0000, RZ, 0xc0, !PT ;  /* 0xffff00003f307812 */ /* 0x000fe200078ec0ff */
[----:B------:R-:W-:Y:S01]  /*7410*/  FFMA R3, R38, R39, R3 ;  /* 0x0000002726037223 */ /* 0x000fe20000000003 */
[----:B------:R-:W-:Y:S01]  /*7420*/  FMUL R8, R23, R18 ;  /* 0x0000001217087220 */ /* 0x000fe20000400000 */
[----:B------:R-:W-:Y:S01]  /*7430*/  FFMA R4, R41, R40, R4 ;  /* 0x0000002829047223 */ /* 0x000fe20000000004 */
[----:B------:R-:W-:Y:S01]  /*7440*/  FFMA R5, R42, R43, R5 ;  /* 0x0000002b2a057223 */ /* 0x000fe20000000005 */
[----:B------:R-:W-:Y:S01]  /*7450*/  FFMA R6, R45, R44, R6 ;  /* 0x0000002c2d067223 */ /* 0x000fe20000000006 */
[----:B------:R-:W-:Y:S01]  /*7460*/  F2FP.BF16.F32.PACK_AB R44, R2, R0 ;  /* 0x00000000022c723e */ /* 0x000fe200000010ff */
[----:B------:R-:W-:Y:S01]  /*7470*/  FFMA R7, R46, R47, R7 ;  /* 0x0000002f2e077223 */ /* 0x000fe20000000007 */
[----:B------:R-:W-:Y:S01]  /*7480*/  F2FP.BF16.F32.PACK_AB R45, R4, R3 ;  /* 0x00000003042d723e */ /* 0x000fe200000010ff */
[----:B------:R-:W-:Y:S01]  /*7490*/  FFMA R8, R49, R48, R8 ;  /* 0x0000003031087223 */ /* 0x000fe20000000008 */
[----:B------:R-:W-:Y:S04]  /*74a0*/  F2FP.BF16.F32.PACK_AB R46, R6, R5 ;  /* 0x00000005062e723e */ /* 0x000fe800000010ff */
[----:B------:R-:W-:Y:S02]  /*74b0*/  F2FP.BF16.F32.PACK_AB R47, R8, R7 ;  /* 0x00000007082f723e */ /* 0x000fe400000010ff */
.L_x_1089:
[----:B------:R-:W-:Y:S05]  /*74c0*/  BSYNC B0 ;  /* 0x0000000000007941 */ /* 0x000fea0003800000 */
.L_x_1088:
[----:B-----5:R2:W-:Y:S02]  /*74d0*/  ST.E.128 desc[UR4][R128.64], R44 ;  /* 0x0000002c80007985 */ /* 0x0205e4000c101d04 */
.L_x_1087:
[----:B------:R-:W-:Y:S05]  /*74e0*/  BSYNC B1 ;  /* 0x0000000000017941 */ /* 0x000fea0003800000 */
.L_x_1086:
[----:B------:R-:W-:Y:S11]  /*74f0*/  ISETP.GE.AND P0, PT, R9, R121, PT ;  /* 0x000000790900720c */ /* 0x000ff60003f06270 */
[----:B------:R-:W-:Y:S02]  /*7500*/  @!UPT UIADD3 URZ, URZ, URZ, URZ ;  /* 0x0000003f3f3ff290 */ /* 0x000fe4000fffe03f */
[----:B------:R-:W-:Y:S05]  /*7510*/  @P0 BRA `(.L_x_1085) ;  /* 0x0000000400540947 */ /* 0x000fea0003800000 */
[----:B--2---:R2:W5:Y:S01]  /*7520*/  LD.E.128 R44, desc[UR4][R122.64+0x80] ;  /* 0x000080047a2c7980 */ /* 0x004562000c101d00 */
        /* <DEDUP_REMOVED lines=11> */
[C---:B------:R-:W-:Y:S01]  /*75e0*/  IMAD.U32 R42, R46.reuse, 0x10000, RZ ;  /* 0x000100002e2a7824 */ /* 0x040fe200078e00ff */
        /* <DEDUP_REMOVED lines=12> */
[----:B------:R-:W3:Y:S01]  /*76b0*/  LD.E.128 R24, desc[UR4][R24.64+0x80] ;  /* 0x0000800418187980 */ /* 0x000ee2000c101d00 */
[----:B------:R-:W-:Y:S05]  /*76c0*/  @P0 IMAD.MOV R199, RZ, RZ, -R18 ;  /* 0x000000ffffc70224 */ /* 0x000fea00078e0a12 */
[C---:B------:R-:W-:Y:S02]  /*76d0*/  LEA R60, P1, R199.reuse, R126, 0x1 ;  /* 0x0000007ec73c7211 */ /* 0x040fe400078208ff */
[----:B------:R-:W4:Y:S02]  /*76e0*/  LD.E.128 R20, desc[UR4][R20.64+0x80] ;  /* 0x0000800414147980 */ /* 0x000f24000c101d00 */
[----:B------:R-:W-:Y:S06]  /*76f0*/  LEA.HI.X.SX32 R61, R199, R127, 0x1, P1 ;  /* 0x0000007fc73d7211 */ /* 0x000fec00008f0eff */
[----:B--2---:R-:W2:Y:S01]  /*7700*/  LD.E.128 R60, desc[UR4][R60.64+0x80] ;  /* 0x000080043c3c7980 */ /* 0x004ea2000c101d00 */
[----:B---3--:R-:W-:Y:S01]  /*7710*/  SHF.L.U32 R28, R25, 0x10, RZ ;  /* 0x00000010191c7819 */ /* 0x008fe200000006ff */
[C---:B------:R-:W-:Y:S01]  /*7720*/  IMAD.U32 R30, R24.reuse, 0x10000, RZ ;  /* 0x00010000181e7824 */ /* 0x040fe200078e00ff */
[----:B------:R-:W-:Y:S01]  /*7730*/  LOP3.LUT R29, R24, 0xffff0000, RZ, 0xc0, !PT ;  /* 0xffff0000181d7812 */ /* 0x000fe200078ec0ff */
[C---:B------:R-:W-:Y:S01]  /*7740*/  IMAD.U32 R24, R26.reuse, 0x10000, RZ ;  /* 0x000100001a187824 */ /* 0x040fe200078e00ff */
[----:B------:R-:W-:Y:S01]  /*7750*/  LOP3.LUT R19, R26, 0xffff0000, RZ, 0xc0, !PT ;  /* 0xffff00001a137812 */ /* 0x000fe200078ec0ff */
[C---:B------:R-:W-:Y:S01]  /*7760*/  IMAD.U32 R18, R27.reuse, 0x10000, RZ ;  /* 0x000100001b127824 */ /* 0x040fe200078e00ff */
[----:B------:R-:W-:Y:S02]  /*7770*/  LOP3.LUT R26, R27, 0xffff0000, RZ, 0xc0, !PT ;  /* 0xffff00001b1a7812 */ /* 0x000fe400078ec0ff */
[----:B------:R-:W-:Y:S01]  /*7780*/  FSEL R28, -R28, R28, !P0 ;  /* 0x0000001c1c1c7208 */ /* 0x000fe20004000100 */
[----:B----4-:R-:W-:Y:S01]  /*7790*/  IMAD.U32 R27, R21, 0x10000, RZ ;  /* 0x00010000151b7824 */ /* 0x010fe200078e00ff */
        /* <DEDUP_REMOVED lines=10> */
[----:B--2---:R-:W-:Y:S01]  /*7840*/  IMAD.U32 R34, R60, 0x10000, RZ ;  /* 0x000100003c227824 */ /* 0x004fe200078e00ff */
        /* <DEDUP_REMOVED lines=32> */
.L_x_1091:
[----:B------:R-:W-:Y:S05]  /*7a50*/  BSYNC B0 ;  /* 0x0000000000007941 */ /* 0x000fea0003800000 */
.L_x_1090:
[----:B-----5:R3:W-:Y:S02]  /*7a60*/  ST.E.128 desc[UR4][R128.64+0x80], R44 ;  /* 0x0000802c80007985 */ /* 0x0207e4000c101d04 */
.L_x_1085:
[----:B------:R-:W-:Y:S05]  /*7a70*/  BSYNC B2 ;  /* 0x0000000000027941 */ /* 0x000fea0003800000 */
.L_x_1084:
[C---:B------:R-:W-:Y:S01]  /*7a80*/  ISETP.GE.AND P0, PT, R68.reuse, R200, PT ;  /* 0x000000c84400720c */ /* 0x040fe20003f06270 */
[----:B------:R-:W-:Y:S03]  /*7a90*/  BSSY B2, `(.L_x_1092) ;  /* 0x00000c4000027945 */ /* 0x000fe60003800000 */
[----:B------:R-:W-:Y:S11]  /*7aa0*/  ISETP.GE.AND P0, PT, R68, R198, !P0 ;  /* 0x000000c64400720c */ /* 0x000ff60004706270 */
[----:B------:R-:W-:Y:S02]  /*7ab0*/  @!UPT UIADD3 URZ, URZ, URZ, URZ ;  /* 0x0000003f3f3ff290 */ /* 0x000fe4000fffe03f */
[----:B------:R-:W-:Y:S05]  /*7ac0*/  @!P0 BRA `(.L_x_1093) ;  /* 0x0000000c00008947 */ /* 0x000fea0003800000 */
[----:B-----5:R-:W-:Y:S01]  /*7ad0*/  ISETP.GE.AND P0, PT, R16, R121, PT ;  /* 0x000000791000720c */ /* 0x020fe20003f06270 */
[----:B------:R-:W-:Y:S11]  /*7ae0*/  BSSY B1, `(.L_x_1094) ;  /* 0x000005f000017945 */ /* 0x000ff60003800000 */
[----:B------:R-:W-:Y:S01]  /*7af0*/  @!UPT UIADD3 URZ, URZ, URZ, URZ ;  /* 0x0000003f3f3ff290 */ /* 0x000fe2000fffe03f */
[----:B------:R-:W-:Y:S05]  /*7b00*/  @P0 BRA `(.L_x_1095) ;  /* 0x0000000400700947 */ /* 0x000fea0003800000 */
[----:B------:R-:W-:Y:S01]  /*7b10*/  LEA R250, P0, R90, R122, 0x1 ;  /* 0x0000007a5afa7211 */ /* 0x000fe200078008ff */
[----:B------:R-:W-:Y:S01]  /*7b20*/  BSSY B0, `(.L_x_1096) ;  /* 0x0000059000007945 */ /* 0x000fe20003800000 */
[----:B------:R-:W-:Y:S02]  /*7b30*/  ISETP.GE.AND P1, PT, R16, R15, PT ;  /* 0x0000000f1000720c */ /* 0x000fe40003f26270 */
[----:B------:R-:W-:Y:S02]  /*7b40*/  LEA.HI.X R251, R90, R123, R89, 0x1, P0 ;  /* 0x0000007b5afb7211 */ /* 0x000fe400000f0c59 */
[C---:B------:R-:W-:Y:S03]  /*7b50*/  LEA R248, P0, R226.reuse, R128, 0x1 ;  /* 0x00000080e2f87211 */ /* 0x040fe600078008ff */
[----:B------:R4:W5:Y:S01]  /*7b60*/  LD.E.128 R40, desc[UR4][R250.64] ;  /* 0x00000004fa287980 */ /* 0x000962000c101d00 */
[----:B------:R-:W-:Y:S05]  /*7b70*/  LEA.HI.X R249, R226, R129, R227, 0x1, P0 ;  /* 0x00000081e2f97211 */ /* 0x000fea00000f0ce3 */
[----:B------:R-:W-:Y:S05]  /*7b80*/  @P1 BRA `(.L_x_1097) ;  /* 0x0000000400481947 */ /* 0x000fea0003800000 */
[----:B------:R-:W-:Y:S01]  /*7b90*/  LEA.HI R19, R15, R15, RZ, 0x1 ;  /* 0x0000000f0f137211 */ /* 0x000fe200078f08ff */
[----:B------:R-:W-:Y:S01]  /*7ba0*/  IMAD.MOV.U32 R236, RZ, RZ, RZ ;  /* 0x000000ffffec7224 */ /* 0x000fe200078e00ff */
[C---:B-----5:R-:W-:Y:S01]  /*7bb0*/  LOP3.LUT R39, R40.reuse, 0xffff0000, RZ, 0xc0, !PT ;  /* 0xffff000028277812 */ /* 0x060fe200078ec0ff */
[----:B------:R-:W-:Y:S01]  /*7bc0*/  IMAD.U32 R37, R40, 0x10000, RZ ;  /* 0x0001000028257824 */ /* 0x000fe200078e00ff */
[----:B------:R-:W-:Y:S01]  /*7bd0*/  SHF.R.S32.HI R19, RZ, 0x1, R19 ;  /* 0x00000001ff137819 */ /* 0x000fe20000011413 */
[C---:B------:R-:W-:Y:S01]  /*7be0*/  IMAD.U32 R38, R41.reuse, 0x10000, RZ ;  /* 0x0001000029267824 */ /* 0x040fe200078e00ff */
[C---:B--23--:R-:W-:Y:S01]  /*7bf0*/  LOP3.LUT R45, R42.reuse, 0xffff0000, RZ, 0xc0, !PT ;  /* 0xffff00002a2d7812 */ /* 0x04cfe200078ec0ff */
        /* <DEDUP_REMOVED lines=8> */
[----:B------:R-:W-:Y:S02]  /*7c80*/  LEA R20, P1, R201, R250, 0x1 ;  /* 0x000000fac9147211 */ /* 0x000fe400078208ff */
[----:B------:R-:W-:Y:S02]  /*7c90*/  IADD3 R199, P2, R171, R236, RZ ;  /* 0x000000ecabc77210 */ /* 0x000fe40007f5e0ff */
[----:B------:R-:W-:Y:S02]  /*7ca0*/  LEA.HI.X.SX32 R21, R201, R251, 0x1, P1 ;  /* 0x000000fbc9157211 */ /* 0x000fe400008f0eff */
[----:B------:R-:W-:Y:S02]  /*7cb0*/  LEA.HI.X.SX32 R236, R236, R147, 0x1, P2 ;  /* 0x00000093ecec7211 */ /* 0x000fe400010f0eff */
[C---:B------:R-:W-:Y:S02]  /*7cc0*/  LEA R24, P1, R199.reuse, R124, 0x1 ;  /* 0x0000007cc7187211 */ /* 0x040fe400078208ff */
[----:B------:R-:W2:Y:S02]  /*7cd0*/  LD.E.128 R20, desc[UR4][R20.64] ;  /* 0x0000000414147980 */ /* 0x000ea4000c101d00 */
[----:B------:R-:W-:Y:S01]  /*7ce0*/  LEA.HI.X R25, R199, R125, R236, 0x1, P1 ;  /* 0x0000007dc7197211 */ /* 0x000fe200008f0cec */
[----:B------:R-:W-:Y:S02]  /*7cf0*/  IMAD.MOV.U32 R236, RZ, RZ, RZ ;  /* 0x000000ffffec7224 */ /* 0x000fe400078e00ff */
[----:B------:R-:W-:Y:S03]  /*7d00*/  @P0 IMAD.MOV R236, RZ, RZ, -R19 ;  /* 0x000000ffffec0224 */ /* 0x000fe600078e0a13 */
[----:B------:R-:W3:Y:S02]  /*7d10*/  LD.E.128 R24, desc[UR4][R24.64] ;  /* 0x0000000418187980 */ /* 0x000ee4000c101d00 */
[----:B------:R-:W-:Y:S04]  /*7d20*/  IADD3 R199, P1, R171, R236, RZ ;  /* 0x000000ecabc77210 */ /* 0x000fe80007f3e0ff */
[----:B------:R-:W-:Y:S02]  /*7d30*/  LEA.HI.X.SX32 R236, R236, R147, 0x1, P1 ;  /* 0x00000093ecec7211 */ /* 0x000fe400008f0eff */
[C---:B------:R-:W-:Y:S04]  /*7d40*/  LEA R60, P1, R199.reuse, R126, 0x1 ;  /* 0x0000007ec73c7211 */ /* 0x040fe800078208ff */
[----:B------:R-:W-:Y:S06]  /*7d50*/  LEA.HI.X R61, R199, R127, R236, 0x1, P1 ;  /* 0x0000007fc73d7211 */ /* 0x000fec00008f0cec */
[----:B----4-:R-:W4:Y:S01]  /*7d60*/  LD.E.128 R60, desc[UR4][R60.64] ;  /* 0x000000043c3c7980 */ /* 0x010f22000c101d00 */
[C---:B--2---:R-:W-:Y:S01]  /*7d70*/  LOP3.LUT R30, R20.reuse, 0xffff0000, RZ, 0xc0, !PT ;  /* 0xffff0000141e7812 */ /* 0x044fe200078ec0ff */
[----:B------:R-:W-:Y:S01]  /*7d80*/  IMAD.U32 R31, R20, 0x10000, RZ ;  /* 0x00010000141f7824 */ /* 0x000fe200078e00ff */
[C---:B------:R-:W-:Y:S01]  /*7d90*/  LOP3.LUT R29, R21.reuse, 0xffff0000, RZ, 0xc0, !PT ;  /* 0xffff0000151d7812 */ /* 0x040fe200078ec0ff */
[----:B------:R-:W-:Y:S01]  /*7da0*/  IMAD.U32 R28, R21, 0x10000, RZ ;  /* 0x00010000151c7824 */ /* 0x000fe200078e00ff */
[C---:B------:R-:W-:Y:S01]  /*7db0*/  LOP3.LUT R20, R22.reuse, 0xffff0000, RZ, 0xc0, !PT ;  /* 0xffff000016147812 */ /* 0x040fe200078ec0ff */
[----:B------:R-:W-:Y:S01]  /*7dc0*/  IMAD.U32 R21, R22, 0x10000, RZ ;  /* 0x0001000016157824 */ /* 0x000fe200078e00ff */
[C---:B------:R-:W-:Y:S01]  /*7dd0*/  LOP3.LUT R19, R23.reuse, 0xffff0000, RZ, 0xc0, !PT ;  /* 0xffff000017137812 */ /* 0x040fe200078ec0ff */
[----:B------:R-:W-:Y:S01]  /*7de0*/  IMAD.U32 R18, R23, 0x10000, RZ ;  /* 0x0001000017127824 */ /* 0x000fe200078e00ff */
[C---:B---3--:R-:W-:Y:S01]  /*7df0*/  LOP3.LUT R35, R24.reuse, 0xffff0000, RZ, 0xc0, !PT ;  /* 0xffff000018237812 */ /* 0x048fe200078ec0ff */
[C---:B------:R-:W-:Y:S01]  /*7e00*/  IMAD.U32 R22, R25.reuse, 0x10000, RZ ;  /* 0x0001000019167824 */ /* 0x040fe200078e00ff */
[----:B------:R-:W-:Y:S01]  /*7e10*/  LOP3.LUT R25, R25, 0xffff0000, RZ, 0xc0, !PT ;  /* 0xffff000019197812 */ /* 0x000fe200078ec0ff */
[----:B------:R-:W-:Y:S01]  /*7e20*/  IMAD.U32 R32, R24, 0x10000, RZ ;  /* 0x0001000018207824 */ /* 0x000fe200078e00ff */
[C---:B------:R-:W-:Y:S01]  /*7e30*/  LOP3.LUT R23, R26.reuse, 0xffff0000, RZ, 0xc0, !PT ;  /* 0xffff00001a177812 */ /* 0x040fe200078ec0ff */
[----:B------:R-:W-:Y:S01]  /*7e40*/  IMAD.U32 R24, R26, 0x10000, RZ ;  /* 0x000100001a187824 */ /* 0x000fe200078e00ff */
[----:B------:R-:W-:Y:S01]  /*7e50*/  FSEL R33, -R22, R22, !P0 ;  /* 0x0000001616217208 */ /* 0x000fe20004000100 */
[----:B------:R-:W-:Y:S01]  /*7e60*/  IMAD.U32 R22, R27, 0x10000, RZ ;  /* 0x000100001b167824 */ /* 0x000fe200078e00ff */
[----:B------:R-:W-:Y:S02]  /*7e70*/  FSEL R32, -R32, R32, !P0 ;  /* 0x0000002020207208 */ /* 0x000fe40004000100 */
[----:B------:R-:W-:Y:S01]  /*7e80*/  FSEL R35, -R35, R35, !P0 ;  /* 0x0000002323237208 */ /* 0x000fe20004000100 */
[----:B------:R-:W-:Y:S01]  /*7e90*/  FMUL R3, R28, R33 ;  /* 0x000000211c037220 */ /* 0x000fe20000400000 */
[----:B------:R-:W-:Y:S01]  /*7ea0*/  LOP3.LUT R26, R27, 0xffff0000, RZ, 0xc0, !PT ;  /* 0xffff00001b1a7812 */ /* 0x000fe200078ec0ff */
[----:B------:R-:W-:Y:S01]  /*7eb0*/  FMUL R0, R31, R32 ;  /* 0x000000201f007220 */ /* 0x000fe20000400000 */
[----:B------:R-:W-:Y:S01]  /*7ec0*/  FSEL R28, -R25, R25, !P0 ;  /* 0x00000019191c7208 */ /* 0x000fe20004000100 */
[----:B------:R-:W-:Y:S01]  /*7ed0*/  FMUL R2, R30, R35 ;  /* 0x000000231e027220 */ /* 0x000fe20000400000 */
[----:B------:R-:W-:Y:S02]  /*7ee0*/  FSEL R24, -R24, R24, !P0 ;  /* 0x0000001818187208 */ /* 0x000fe40004000100 */
[----:B------:R-:W-:Y:S01]  /*7ef0*/  FSEL R25, -R23, R23, !P0 ;  /* 0x0000001717197208 */ /* 0x000fe20004000100 */
[C---:B----4-:R-:W-:Y:S01]  /*7f00*/  IMAD.U32 R34, R60.reuse, 0x10000, RZ ;  /* 0x000100003c227824 */ /* 0x050fe200078e00ff */
[----:B------:R-:W-:Y:S01]  /*7f10*/  LOP3.LUT R36, R60, 0xffff0000, RZ, 0xc0, !PT ;  /* 0xffff00003c247812 */ /* 0x000fe200078ec0ff */
[----:B------:R-:W-:Y:S01]  /*7f20*/  IMAD.U32 R40, R61, 0x10000, RZ ;  /* 0x000100003d287824 */ /* 0x000fe200078e00ff */
[----:B------:R-:W-:Y:S01]  /*7f30*/  FSEL R23, -R22, R22, !P0 ;  /* 0x0000001616177208 */ /* 0x000fe20004000100 */
[----:B------:R-:W-:Y:S01]  /*7f40*/  FMUL R4, R29, R28 ;  /* 0x0000001c1d047220 */ /* 0x000fe20000400000 */
[----:B------:R-:W-:Y:S01]  /*7f50*/  FSEL R22, -R26, R26, !P0 ;  /* 0x0000001a1a167208 */ /* 0x000fe20004000100 */
[----:B------:R-:W-:Y:S01]  /*7f60*/  FMUL R5, R21, R24 ;  /* 0x0000001815057220 */ /* 0x000fe20000400000 */
[----:B------:R-:W-:Y:S01]  /*7f70*/  LOP3.LUT R42, R61, 0xffff0000, RZ, 0xc0, !PT ;  /* 0xffff00003d2a7812 */ /* 0x000fe200078ec0ff */
[C---:B------:R-:W-:Y:S01]  /*7f80*/  IMAD.U32 R43, R62.reuse, 0x10000, RZ ;  /* 0x000100003e2b7824 */ /* 0x040fe200078e00ff */
[----:B------:R-:W-:Y:S01]  /*7f90*/  LOP3.LUT R46, R62, 0xffff0000, RZ, 0xc0, !PT ;  /* 0xffff00003e2e7812 */ /* 0x000fe200078ec0ff */
[----:B------:R-:W-:Y:S01]  /*7fa0*/  FFMA R0, R37, R34, R0 ;  /* 0x0000002225007223 */ /* 0x000fe20000000000 */
[----:B------:R-:W-:Y:S01]  /*7fb0*/  FMUL R6, R20, R25 ;  /* 0x0000001914067220 */ /* 0x000fe20000400000 */
[----:B------:R-:W-:Y:S01]  /*7fc0*/  LOP3.LUT R50, R63, 0xffff0000, RZ, 0xc0, !PT ;  /* 0xffff00003f327812 */ /* 0x000fe200078ec0ff */
[----:B------:R-:W-:Y:S01]  /*7fd0*/  FFMA R2, R39, R36, R2 ;  /* 0x0000002427027223 */ /* 0x000fe20000000002 */
[----:B------:R-:W-:Y:S01]  /*7fe0*/  FMUL R7, R18, R23 ;  /* 0x0000001712077220 */ /* 0x000fe20000400000 */
[----:B------:R-:W-:Y:S02]  /*7ff0*/  IMAD.U32 R47, R63, 0x10000, RZ ;  /* 0x000100003f2f7824 */ /* 0x000fe400078e00ff */
[----:B------:R-:W-:Y:S01]  /*8000*/  FFMA R3, R38, R40, R3 ;  /* 0x0000002826037223 */ /* 0x000fe20000000003 */
[----:B------:R-:W-:Y:S01]  /*8010*/  FMUL R8, R19, R22 ;  /* 0x0000001613087220 */ /* 0x000fe20000400000 */
[----:B------:R-:W-:Y:S01]  /*8020*/  F2FP.BF16.F32.PACK_AB R40, R2, R0 ;  /* 0x000000000228723e */ /* 0x000fe200000010ff */
[----:B------:R-:W-:Y:S01]  /*8030*/  FFMA R4, R41, R42, R4 ;  /* 0x0000002a29047223 */ /* 0x000fe20000000004 */
[----:B------:R-:W-:Y:S01]  /*8040*/  FFMA R5, R44, R43, R5 ;  /* 0x0000002b2c057223 */ /* 0x000fe20000000005 */
[----:B------:R-:W-:Y:S01]  /*8050*/  FFMA R6, R45, R46, R6 ;  /* 0x0000002e2d067223 */ /* 0x000fe20000000006 */
[----:B------:R-:W-:Y:S01]  /*8060*/  FFMA R7, R48, R47, R7 ;  /* 0x0000002f30077223 */ /* 0x000fe20000000007 */
[----:B------:R-:W-:Y:S01]  /*8070*/  FFMA R8, R49, R50, R8 ;  /* 0x0000003231087223 */ /* 0x000fe20000000008 */
[----:B------:R-:W-:Y:S02]  /*8080*/  F2FP.BF16.F32.PACK_AB R41, R4, R3 ;  /* 0x000000030429723e */ /* 0x000fe400000010ff */
[----:B------:R-:W-:Y:S02]  /*8090*/  F2FP.BF16.F32.PACK_AB R42, R6, R5 ;  /* 0x00000005062a723e */ /* 0x000fe400000010ff */
[----:B------:R-:W-:Y:S02]  /*80a0*/  F2FP.BF16.F32.PACK_AB R43, R8, R7 ;  /* 0x00000007082b723e */ /* 0x000fe400000010ff */
.L_x_1097:
[----:B------:R-:W-:Y:S05]  /*80b0*/  BSYNC B0 ;  /* 0x0000000000007941 */ /* 0x000fea0003800000 */
.L_x_1096:
[----:B-----5:R1:W-:Y:S02]  /*80c0*/  ST.E.128 desc[UR4][R248.64], R40 ;  /* 0x00000028f8007985 */ /* 0x0203e4000c101d04 */
.L_x_1095:
[----:B------:R-:W-:Y:S05]  /*80d0*/  BSYNC B1 ;  /* 0x0000000000017941 */ /* 0x000fea0003800000 */
.L_x_1094:
[----:B------:R-:W-:Y:S11]  /*80e0*/  ISETP.GE.AND P0, PT, R9, R121, PT ;  /* 0x000000790900720c */ /* 0x000ff60003f06270 */
[----:B------:R-:W-:Y:S02]  /*80f0*/  @!UPT UIADD3 URZ, URZ, URZ, URZ ;  /* 0x0000003f3f3ff290 */ /* 0x000fe4000fffe03f */
[----:B------:R-:W-:Y:S05]  /*8100*/  @P0 BRA `(.L_x_1093) ;  /* 0x0000000400700947 */ /* 0x000fea0003800000 */
[----:B----4-:R-:W-:Y:S01]  /*8110*/  LEA R250, P0, R91, R122, 0x1 ;  /* 0x0000007a5bfa7211 */ /* 0x010fe200078008ff */
[----:B------:R-:W-:Y:S01]  /*8120*/  BSSY B0, `(.L_x_1098) ;  /* 0x0000059000007945 */ /* 0x000fe20003800000 */
[----:B------:R-:W-:Y:S02]  /*8130*/  ISETP.GE.AND P1, PT, R9, R15, PT ;  /* 0x0000000f0900720c */ /* 0x000fe40003f26270 */
[----:B------:R-:W-:Y:S02]  /*8140*/  LEA.HI.X R251, R91, R123, R92, 0x1, P0 ;  /* 0x0000007b5bfb7211 */ /* 0x000fe400000f0c5c */
[C---:B-1----:R-:W-:Y:S03]  /*8150*/  LEA R248, P0, R83.reuse, R128, 0x1 ;  /* 0x0000008053f87211 */ /* 0x042fe600078008ff */
        /* <DEDUP_REMOVED lines=8> */
[----:B------:R-:W-:Y:S01]  /*81e0*/  IMAD.U32 R38, R41, 0x10000, RZ ;  /* 0x0001000029267824 */ /* 0x000fe200078e00ff */
        /* <DEDUP_REMOVED lines=8> */
[----:B------:R-:W-:Y:S03]  /*8270*/  @P0 IMAD.MOV R236, RZ, RZ, -R18 ;  /* 0x000000ffffec0224 */ /* 0x000fe600078e0a12 */
[C---:B------:R-:W-:Y:S02]  /*8280*/  LEA R20, P1, R201.reuse, R250, 0x1 ;  /* 0x000000fac9147211 */ /* 0x040fe400078208ff */
        /* <DEDUP_REMOVED lines=13> */
[----:B------:R-:W4:Y:S01]  /*8360*/  LD.E.128 R60, desc[UR4][R60.64] ;  /* 0x000000043c3c7980 */ /* 0x000f22000c101d00 */
        /* <DEDUP_REMOVED lines=52> */
.L_x_1099:
[----:B------:R-:W-:Y:S05]  /*86b0*/  BSYNC B0 ;  /* 0x0000000000007941 */ /* 0x000fea0003800000 */
.L_x_1098:
[----:B-----5:R4:W-:Y:S02]  /*86c0*/  ST.E.128 desc[UR4][R248.64], R40 ;  /* 0x00000028f8007985 */ /* 0x0209e4000c101d04 */
.L_x_1093:
[----:B------:R-:W-:Y:S05]  /*86d0*/  BSYNC B2 ;  /* 0x0000000000027941 */ /* 0x000fea0003800000 */
.L_x_1092:
        /* <DEDUP_REMOVED lines=9> */
[----:B-1--4-:R-:W-:Y:S01]  /*8770*/  LEA R250, P0, R98, R122, 0x1 ;  /* 0x0000007a62fa7211 */ /* 0x012fe200078008ff */
        /* <DEDUP_REMOVED lines=89> */
.L_x_1105:
[----:B------:R-:W-:Y:S05]  /*8d10*/  BSYNC B0 ;  /* 0x0000000000007941 */ /* 0x000fea0003800000 */
.L_x_1104:
[----:B-----5:R4:W-:Y:S02]  /*8d20*/  ST.E.128 desc[UR4][R248.64], R40 ;  /* 0x00000028f8007985 */ /* 0x0209e4000c101d04 */
.L_x_1103:
[----:B------:R-:W-:Y:S05]  /*8d30*/  BSYNC B1 ;  /* 0x0000000000017941 */ /* 0x000fea0003800000 */
.L_x_1102:
[----:B------:R-:W-:Y:S11]  /*8d40*/  ISETP.GE.AND P0, PT, R9, R121, PT ;  /* 0x000000790900720c */ /* 0x000ff60003f06270 */
[----:B------:R-:W-:Y:S02]  /*8d50*/  @!UPT UIADD3 URZ, URZ, URZ, URZ ;  /* 0x0000003f3f3ff290 */ /* 0x000fe4000fffe03f */
[----:B------:R-:W-:Y:S05]  /*8d60*/  @P0 BRA `(.L_x_1101) ;  /* 0x0000000400700947 */ /* 0x000fea0003800000 */
[C---:B-1--4-:R-:W-:Y:S01]  /*8d70*/  LEA R250, P0, R94.reuse, R122, 0x1 ;  /* 0x0000007a5efa7211 */ /* 0x052fe200078008ff */
        /* <DEDUP_REMOVED lines=89> */
.L_x_1107:
[----:B------:R-:W-:Y:S05]  /*9310*/  BSYNC B0 ;  /* 0x0000000000007941 */ /* 0x000fea0003800000 */
.L_x_1106:
[----:B-----5:R4:W-:Y:S02]  /*9320*/  ST.E.128 desc[UR4][R248.64], R40 ;  /* 0x00000028f8007985 */ /* 0x0209e4000c101d04 */
.L_x_1101:
[----:B------:R-:W-:Y:S05]  /*9330*/  BSYNC B2 ;  /* 0x0000000000027941 */ /* 0x000fea0003800000 */
.L_x_1100:
        /* <DEDUP_REMOVED lines=9> */
[----:B------:R-:W-:Y:S01]  /*93d0*/  IMAD R0, R241, 0x60, RZ ;  /* 0x00000060f1007824 */ /* 0x000fe200078e02ff */
[----:B------:R-:W-:Y:S01]  /*93e0*/  ISETP.GE.AND P0, PT, R16, R15, PT ;  /* 0x0000000f1000720c */ /* 0x000fe20003f06270 */
[----:B-1--4-:R-:W-:Y:S01]  /*93f0*/  IMAD.WIDE.U32 R250, R240, 0x60, R122 ;  /* 0x00000060f0fa7825 */ /* 0x012fe200078e007a */
[----:B------:R-:W-:Y:S03]  /*9400*/  BSSY B0, `(.L_x_1112) ;  /* 0x0000059000007945 */ /* 0x000fe60003800000 */
[----:B------:R-:W-:Y:S01]  /*9410*/  IMAD R3, R59, 0x60, RZ ;  /* 0x000000603b037824 */ /* 0x000fe200078e02ff */
[----:B------:R-:W-:Y:S01]  /*9420*/  IADD3 R251, R251, R0, RZ ;  /* 0x00000000fbfb7210 */ /* 0x000fe20007ffe0ff */
[----:B------:R-:W-:Y:S04]  /*9430*/  IMAD.WIDE.U32 R248, R58, 0x60, R128 ;  /* 0x000000603af87825 */ /* 0x000fe800078e0080 */
[----:B------:R1:W5:Y:S01]  /*9440*/  LD.E.128 R40, desc[UR4][R250.64] ;  /* 0x00000004fa287980 */ /* 0x000362000c101d00 */
[----:B------:R-:W-:Y:S01]  /*9450*/  IADD3 R249, R249, R3, RZ ;  /* 0x00000003f9f97210 */ /* 0x000fe20007ffe0ff */
[----:B------:R-:W-:Y:S06]  /*9460*/  @P0 BRA `(.L_x_1113) ;  /* 0x0000000400480947 */ /* 0x000fec0003800000 */
        /* <DEDUP_REMOVED lines=82> */
.L_x_1113:
[----:B------:R-:W-:Y:S05]  /*9990*/  BSYNC B0 ;  /* 0x0000000000007941 */ /* 0x000fea0003800000 */
.L_x_1112:
[----:B-----5:R4:W-:Y:S02]  /*99a0*/  ST.E.128 desc[UR4][R248.64], R40 ;  /* 0x00000028f8007985 */ /* 0x0209e4000c101d04 */
.L_x_1111:
[----:B------:R-:W-:Y:S05]  /*99b0*/  BSYNC B1 ;  /* 0x0000000000017941 */ /* 0x000fea0003800000 */
.L_x_1110:
[----:B------:R-:W-:Y:S11]  /*99c0*/  ISETP.GE.AND P0, PT, R9, R121, PT ;  /* 0x000000790900720c */ /* 0x000ff60003f06270 */
[----:B------:R-:W-:Y:S02]  /*99d0*/  @!UPT UIADD3 URZ, URZ, URZ, URZ ;  /* 0x0000003f3f3ff290 */ /* 0x000fe4000fffe03f */
        /* <DEDUP_REMOVED lines=91> */
.L_x_1115:
[----:B------:R-:W-:Y:S05]  /*9f90*/  BSYNC B0 ;  /* 0x0000000000007941 */ /* 0x000fea0003800000 */
.L_x_1114:
[----:B-----5:R4:W-:Y:S02]  /*9fa0*/  ST.E.128 desc[UR4][R248.64], R40 ;  /* 0x00000028f8007985 */ /* 0x0209e4000c101d04 */
.L_x_1109:
[----:B------:R-:W-:Y:S05]  /*9fb0*/  BSYNC B2 ;  /* 0x0000000000027941 */ /* 0x000fea0003800000 */
.L_x_1108:
        /* <DEDUP_REMOVED lines=99> */
.L_x_1121:
[----:B------:R-:W-:Y:S05]  /*a5f0*/  BSYNC B0 ;  /* 0x0000000000007941 */ /* 0x000fea0003800000 */
.L_x_1120:
[----:B-----5:R4:W-:Y:S02]  /*a600*/  ST.E.128 desc[UR4][R248.64], R40 ;  /* 0x00000028f8007985 */ /* 0x0209e4000c101d04 */
.L_x_1119:
[----:B------:R-:W-:Y:S05]  /*a610*/  BSYNC B1 ;  /* 0x0000000000017941 */ /* 0x000fea0003800000 */
.L_x_1118:
        /* <DEDUP_REMOVED lines=93> */
.L_x_1123:
[----:B------:R-:W-:Y:S05]  /*abf0*/  BSYNC B0 ;  /* 0x0000000000007941 */ /* 0x000fea0003800000 */
.L_x_1122:
[----:B-----5:R4:W-:Y:S02]  /*ac00*/  ST.E.128 desc[UR4][R248.64], R40 ;  /* 0x00000028f8007985 */ /* 0x0209e4000c101d04 */
.L_x_1117:
[----:B------:R-:W-:Y:S05]  /*ac10*/  BSYNC B2 ;  /* 0x0000000000027941 */ /* 0x000fea0003800000 */
.L_x_1116:
        /* <DEDUP_REMOVED lines=101> */
.L_x_1129:
[----:B------:R-:W-:Y:S05]  /*b270*/  BSYNC B0 ;  /* 0x0000000000007941 */ /* 0x000fea0003800000 */
.L_x_1128:
[----:B-----5:R4:W-:Y:S02]  /*b280*/  ST.E.128 desc[UR4][R248.64], R40 ;  /* 0x00000028f8007985 */ /* 0x0209e4000c101d04 */
.L_x_1127:
[----:B------:R-:W-:Y:S05]  /*b290*/  BSYNC B1 ;  /* 0x0000000000017941 */ /* 0x000fea0003800000 */
.L_x_1126:
        /* <DEDUP_REMOVED lines=93> */
.L_x_1131:
[----:B------:R-:W-:Y:S05]  /*b870*/  BSYNC B0 ;  /* 0x0000000000007941 */ /* 0x000fea0003800000 */
.L_x_1130:
[----:B-----5:R4:W-:Y:S02]  /*b880*/  ST.E.128 desc[UR4][R248.64], R40 ;  /* 0x00000028f8007985 */ /* 0x0209e4000c101d04 */
.L_x_1125:
[----:B------:R-:W-:Y:S05]  /*b890*/  BSYNC B2 ;  /* 0x0000000000027941 */ /* 0x000fea0003800000 */
.L_x_1124:
        /* <DEDUP_REMOVED lines=11> */
[----:B------:R-:W-:Y:S01]  /*b950*/  IMAD.WIDE.U32 R4, R240, 0xc0, R122 ;  /* 0x000000c0f0047825 */ /* 0x000fe200078e007a */
[----:B------:R-:W-:Y:S03]  /*b960*/  BSSY B0, `(.L_x_1136) ;  /* 0x0000059000007945 */ /* 0x000fe60003800000 */
[----:B------:R-:W-:Y:S01]  /*b970*/  IMAD R3, R59, 0xc0, RZ ;  /* 0x000000c03b037824 */ /* 0x000fe200078e02ff */
[----:B------:R-:W-:Y:S01]  /*b980*/  IADD3 R5, R5, R0, RZ ;  /* 0x0000000005057210 */ /* 0x000fe20007ffe0ff */
[----:B------:R-:W-:Y:S04]  /*b990*/  IMAD.WIDE.U32 R48, R58, 0xc0, R128 ;  /* 0x000000c03a307825 */ /* 0x000fe800078e0080 */
[----:B--23--:R2:W5:Y:S01]  /*b9a0*/  LD.E.128 R44, desc[UR4][R4.64] ;  /* 0x00000004042c7980 */ /* 0x00c562000c101d00 */
        /* <DEDUP_REMOVED lines=8> */
[----:B------:R-:W-:Y:S01]  /*ba30*/  LOP3.LUT R39, R45, 0xffff0000, RZ, 0xc0, !PT ;  /* 0xffff00002d277812 */ /* 0x000fe200078ec0ff */
[----:B-1--4-:R-:W-:Y:S01]  /*ba40*/  IMAD.U32 R40, R46, 0x10000, RZ ;  /* 0x000100002e287824 */ /* 0x012fe200078e00ff */
[----:B------:R-:W-:Y:S01]  /*ba50*/  ISETP.GE.AND P0, PT, R16, R19, PT ;  /* 0x000000131000720c */ /* 0x000fe20003f06270 */
[--C-:B------:R-:W-:Y:S01]  /*ba60*/  IMAD.MOV.U32 R2, RZ, RZ, R19.reuse ;  /* 0x000000ffff027224 */ /* 0x100fe200078e0013 */
[----:B------:R-:W-:Y:S01]  /*ba70*/  LOP3.LUT R43, R46, 0xffff0000, RZ, 0xc0, !PT ;  /* 0xffff00002e2b7812 */ /* 0x000fe200078ec0ff */
[C---:B------:R-:W-:Y:S01]  /*ba80*/  IMAD.U32 R44, R47.reuse, 0x10000, RZ ;  /* 0x000100002f2c7824 */ /* 0x040fe200078e00ff */
[----:B------:R-:W-:Y:S09]  /*ba90*/  LOP3.LUT R47, R47, 0xffff0000, RZ, 0xc0, !PT ;  /* 0xffff00002f2f7812 */ /* 0x000ff200078ec0ff */
[--C-:B------:R-:W-:Y:S02]  /*baa0*/  @P0 IMAD.MOV R2, RZ, RZ, -R19.reuse ;  /* 0x000000ffff020224 */ /* 0x100fe400078e0a13 */
[--C-:B------:R-:W-:Y:S03]  /*bab0*/  @P0 IMAD.MOV R0, RZ, RZ, -R19.reuse ;  /* 0x000000ffff000224 */ /* 0x100fe600078e0a13 */
[C---:B------:R-:W-:Y:S02]  /*bac0*/  LEA R20, P1, R2.reuse, R4, 0x1 ;  /* 0x0000000402147211 */ /* 0x040fe400078208ff */
[----:B------:R-:W-:Y:S02]  /*bad0*/  IADD3 R3, P2, R155, R0, RZ ;  /* 0x000000009b037210 */ /* 0x000fe40007f5e0ff */
[----:B------:R-:W-:Y:S02]  /*bae0*/  LEA.HI.X.SX32 R21, R2, R5, 0x1, P1 ;  /* 0x0000000502157211 */ /* 0x000fe400008f0eff */
[----:B------:R-:W-:Y:S02]  /*baf0*/  LEA.HI.X.SX32 R0, R0, R138, 0x1, P2 ;  /* 0x0000008a00007211 */ /* 0x000fe400010f0eff */
[C---:B------:R-:W-:Y:S02]  /*bb00*/  LEA R24, P1, R3.reuse, R124, 0x1 ;  /* 0x0000007c03187211 */ /* 0x040fe400078208ff */
[----:B------:R-:W3:Y:S02]  /*bb10*/  LD.E.128 R20, desc[UR4][R20.64] ;  /* 0x0000000414147980 */ /* 0x000ee4000c101d00 */
[----:B------:R-:W-:Y:S01]  /*bb20*/  LEA.HI.X R25, R3, R125, R0, 0x1, P1 ;  /* 0x0000007d03197211 */ /* 0x000fe200008f0c00 */
[----:B------:R-:W-:Y:S02]  /*bb30*/  IMAD.MOV.U32 R0, RZ, RZ, RZ ;  /* 0x000000ffff007224 */ /* 0x000fe400078e00ff */
[----:B------:R-:W-:Y:S03]  /*bb40*/  @P0 IMAD.MOV R0, RZ, RZ, -R19 ;  /* 0x000000ffff000224 */ /* 0x000fe600078e0a13 */
[----:B------:R-:W4:Y:S02]  /*bb50*/  LD.E.128 R24, desc[UR4][R24.64] ;  /* 0x0000000418187980 */ /* 0x000f24000c101d00 */
[----:B------:R-:W-:Y:S04]  /*bb60*/  IADD3 R3, P1, R155, R0, RZ ;  /* 0x000000009b037210 */ /* 0x000fe80007f3e0ff */
[----:B------:R-:W-:Y:S02]  /*bb70*/  LEA.HI.X.SX32 R0, R0, R138, 0x1, P1 ;  /* 0x0000008a00007211 */ /* 0x000fe400008f0eff */
[C---:B------:R-:W-:Y:S04]  /*bb80*/  LEA R60, P1, R3.reuse, R126, 0x1 ;  /* 0x0000007e033c7211 */ /* 0x040fe800078208ff */
[----:B------:R-:W-:Y:S06]  /*bb90*/  LEA.HI.X R61, R3, R127, R0, 0x1, P1 ;  /* 0x0000007f033d7211 */ /* 0x000fec00008f0c00 */
[----:B--2---:R-:W2:Y:S01]  /*bba0*/  LD.E.128 R60, desc[UR4][R60.64] ;  /* 0x000000043c3c7980 */ /* 0x004ea2000c101d00 */
[C---:B---3--:R-:W-:Y:S01]  /*bbb0*/  LOP3.LUT R30, R20.reuse, 0xffff0000, RZ, 0xc0, !PT ;  /* 0xffff0000141e7812 */ /* 0x048fe200078ec0ff */
[----:B------:R-:W-:Y:S01]  /*bbc0*/  IMAD.U32 R31, R20, 0x10000, RZ ;  /* 0x00010000141f7824 */ /* 0x000fe200078e00ff */
[C---:B------:R-:W-:Y:S01]  /*bbd0*/  LOP3.LUT R29, R21.reuse, 0xffff0000, RZ, 0xc0, !PT ;  /* 0xffff0000151d7812 */ /* 0x040fe200078ec0ff */
[----:B------:R-:W-:Y:S01]  /*bbe0*/  IMAD.U32 R28, R21, 0x10000, RZ ;  /* 0x00010000151c7824 */ /* 0x000fe200078e00ff */
[C---:B------:R-:W-:Y:S01]  /*bbf0*/  LOP3.LUT R20, R22.reuse, 0xffff0000, RZ, 0xc0, !PT ;  /* 0xffff000016147812 */ /* 0x040fe200078ec0ff */
[----:B------:R-:W-:Y:S01]  /*bc00*/  IMAD.U32 R21, R22, 0x10000, RZ ;  /* 0x0001000016157824 */ /* 0x000fe200078e00ff */
[C---:B------:R-:W-:Y:S01]  /*bc10*/  LOP3.LUT R19, R23.reuse, 0xffff0000, RZ, 0xc0, !PT ;  /* 0xffff000017137812 */ /* 0x040fe200078ec0ff */
[----:B------:R-:W-:Y:S01]  /*bc20*/  IMAD.U32 R18, R23, 0x10000, RZ ;  /* 0x0001000017127824 */ /* 0x000fe200078e00ff */
[C---:B----4-:R-:W-:Y:S01]  /*bc30*/  LOP3.LUT R2, R24.reuse, 0xffff0000, RZ, 0xc0, !PT ;  /* 0xffff000018027812 */ /* 0x050fe200078ec0ff */
[----:B------:R-:W-:Y:S01]  /*bc40*/  IMAD.U32 R22, R24, 0x10000, RZ ;  /* 0x0001000018167824 */ /* 0x000fe200078e00ff */
[C---:B------:R-:W-:Y:S01]  /*bc50*/  LOP3.LUT R7, R25.reuse, 0xffff0000, RZ, 0xc0, !PT ;  /* 0xffff000019077812 */ /* 0x040fe200078ec0ff */
[----:B------:R-:W-:Y:S01]  /*bc60*/  IMAD.U32 R3, R25, 0x10000, RZ ;  /* 0x0001000019037824 */ /* 0x000fe200078e00ff */
[----:B------:R-:W-:Y:S01]  /*bc70*/  FSEL R23, -R2, R2, !P0 ;  /* 0x0000000202177208 */ /* 0x000fe20004000100 */
[----:B------:R-:W-:Y:S01]  /*bc80*/  IMAD.U32 R6, R26, 0x10000, RZ ;  /* 0x000100001a067824 */ /* 0x000fe200078e00ff */
[----:B------:R-:W-:Y:S01]  /*bc90*/  FSEL R0, -R22, R22, !P0 ;  /* 0x0000001616007208 */ /* 0x000fe20004000100 */
[----:B------:R-:W-:Y:S01]  /*bca0*/  IMAD.U32 R4, R27, 0x10000, RZ ;  /* 0x000100001b047824 */ /* 0x000fe200078e00ff */
[----:B------:R-:W-:Y:S01]  /*bcb0*/  LOP3.LUT R5, R26, 0xffff0000, RZ, 0xc0, !PT ;  /* 0xffff00001a057812 */ /* 0x000fe200078ec0ff */
[----:B------:R-:W-:Y:S01]  /*bcc0*/  FMUL R2, R30, R23 ;  /* 0x000000171e027220 */ /* 0x000fe20000400000 */
[----:B------:R-:W-:Y:S01]  /*bcd0*/  FSEL R3, -R3, R3, !P0 ;  /* 0x0000000303037208 */ /* 0x000fe20004000100 */
[----:B------:R-:W-:Y:S01]  /*bce0*/  FMUL R0, R31, R0 ;  /* 0x000000001f007220 */ /* 0x000fe20000400000 */
[----:B------:R-:W-:Y:S02]  /*bcf0*/  LOP3.LUT R8, R27, 0xffff0000, RZ, 0xc0, !PT ;  /* 0xffff00001b087812 */ /* 0x000fe400078ec0ff */
[----:B------:R-:W-:Y:S01]  /*bd00*/  FSEL R22, -R7, R7, !P0 ;  /* 0x0000000707167208 */ /* 0x000fe20004000100 */
[----:B------:R-:W-:Y:S01]  /*bd10*/  FMUL R3, R28, R3 ;  /* 0x000000031c037220 */ /* 0x000fe20000400000 */
[----:B------:R-:W-:Y:S02]  /*bd20*/  FSEL R6, -R6, R6, !P0 ;  /* 0x0000000606067208 */ /* 0x000fe40004000100 */
[----:B------:R-:W-:Y:S01]  /*bd30*/  FSEL R23, -R5, R5, !P0 ;  /* 0x0000000505177208 */ /* 0x000fe20004000100 */
[C---:B--2---:R-:W-:Y:S01]  /*bd40*/  IMAD.U32 R32, R60.reuse, 0x10000, RZ ;  /* 0x000100003c207824 */ /* 0x044fe200078e00ff */
        /* <DEDUP_REMOVED lines=17> */
[----:B------:R-:W-:Y:S01]  /*be60*/  FFMA R4, R39, R38, R4 ;  /* 0x0000002627047223 */ /* 0x000fe20000000004 */
[----:B------:R-:W-:Y:S01]  /*be70*/  FFMA R5, R40, R41, R5 ;  /* 0x0000002928057223 */ /* 0x000fe20000000005 */
[----:B------:R-:W-:Y:S01]  /*be80*/  FFMA R6, R43, R42, R6 ;  /* 0x0000002a2b067223 */ /* 0x000fe20000000006 */
[----:B------:R-:W-:Y:S01]  /*be90*/  FFMA R7, R44, R45, R7 ;  /* 0x0000002d2c077223 */ /* 0x000fe20000000007 */
[----:B------:R-:W-:Y:S01]  /*bea0*/  F2FP.BF16.F32.PACK_AB R44, R2, R0 ;  /* 0x00000000022c723e */ /* 0x000fe200000010ff */
[----:B------:R-:W-:Y:S01]  /*beb0*/  FFMA R8, R47, R46, R8 ;  /* 0x0000002e2f087223 */ /* 0x000fe20000000008 */
[----:B------:R-:W-:Y:S02]  /*bec0*/  F2FP.BF16.F32.PACK_AB R45, R4, R3 ;  /* 0x00000003042d723e */ /* 0x000fe400000010ff */
[----:B------:R-:W-:Y:S02]  /*bed0*/  F2FP.BF16.F32.PACK_AB R46, R6, R5 ;  /* 0x00000005062e723e */ /* 0x000fe400000010ff */
[----:B------:R-:W-:Y:S02]  /*bee0*/  F2FP.BF16.F32.PACK_AB R47, R8, R7 ;  /* 0x00000007082f723e */ /* 0x000fe400000010ff */
.L_x_1137:
[----:B------:R-:W-:Y:S05]  /*bef0*/  BSYNC B0 ;  /* 0x0000000000007941 */ /* 0x000fea0003800000 */
.L_x_1136:
[----:B-----5:R3:W-:Y:S02]  /*bf00*/  ST.E.128 desc[UR4][R48.64], R44 ;  /* 0x0000002c30007985 */ /* 0x0207e4000c101d04 */
.L_x_1135:
[----:B------:R-:W-:Y:S05]  /*bf10*/  BSYNC B1 ;  /* 0x0000000000017941 */ /* 0x000fea0003800000 */
.L_x_1134:
[----:B------:R-:W-:Y:S11]  /*bf20*/  ISETP.GE.AND P0, PT, R9, R121, PT ;  /* 0x000000790900720c */ /* 0x000ff60003f06270 */
[----:B------:R-:W-:Y:S02]  /*bf30*/  @!UPT UIADD3 URZ, URZ, URZ, URZ ;  /* 0x0000003f3f3ff290 */ /* 0x000fe4000fffe03f */
[----:B------:R-:W-:Y:S05]  /*bf40*/  @P0 BRA `(.L_x_1133) ;  /* 0x0000000400700947 */ /* 0x000fea0003800000 */
[C---:B------:R-:W-:Y:S01]  /*bf50*/  LEA R2, P0, R106.reuse, R122, 0x1 ;  /* 0x0000007a6a027211 */ /* 0x040fe200078008ff */
[----:B------:R-:W-:Y:S01]  /*bf60*/  BSSY B0, `(.L_x_1138) ;  /* 0x0000059000007945 */ /* 0x000fe20003800000 */
[----:B------:R-:W-:Y:S02]  /*bf70*/  ISETP.GE.AND P1, PT, R9, R15, PT ;  /* 0x0000000f0900720c */ /* 0x000fe40003f26270 */
[----:B------:R-:W-:Y:S02]  /*bf80*/  LEA.HI.X R3, R106, R123, R105, 0x1, P0 ;  /* 0x0000007b6a037211 */ /* 0x000fe400000f0c69 */
[C---:B--23--:R-:W-:Y:S03]  /*bf90*/  LEA R44, P0, R194.reuse, R128, 0x1 ;  /* 0x00000080c22c7211 */ /* 0x04cfe600078008ff */
        /* <DEDUP_REMOVED lines=17> */
[----:B------:R-:W-:Y:S03]  /*c0b0*/  @P0 IMAD.MOV R8, RZ, RZ, -R0 ;  /* 0x000000ffff080224 */ /* 0x000fe600078e0a00 */
[----:B------:R-:W-:Y:S02]  /*c0c0*/  LEA R4, P1, R6, R2, 0x1 ;  /* 0x0000000206047211 */ /* 0x000fe400078208ff */
[----:B------:R-:W-:Y:S02]  /*c0d0*/  IADD3 R19, P2, R152, R8, RZ ;  /* 0x0000000898137210 */ /* 0x000fe40007f5e0ff */
[----:B------:R-:W-:Y:S02]  /*c0e0*/  LEA.HI.X.SX32 R5, R6, R3, 0x1, P1 ;  /* 0x0000000306057211 */ /* 0x000fe400008f0eff */
[----:B------:R-:W-:Y:S02]  /*c0f0*/  LEA.HI.X.SX32 R8, R8, R135, 0x1, P2 ;  /* 0x0000008708087211 */ /* 0x000fe400010f0eff */
[C---:B--2---:R-:W-:Y:S02]  /*c100*/  LEA R2, P1, R19.reuse, R124, 0x1 ;  /* 0x0000007c13027211 */ /* 0x044fe400078208ff */
[----:B------:R-:W2:Y:S02]  /*c110*/  LD.E.128 R4, desc[UR4][R4.64] ;  /* 0x0000000404047980 */ /* 0x000ea4000c101d00 */
[----:B------:R-:W-:Y:S01]  /*c120*/  LEA.HI.X R3, R19, R125, R8, 0x1, P1 ;  /* 0x0000007d13037211 */ /* 0x000fe200008f0c08 */
[----:B------:R-:W-:Y:S02]  /*c130*/  IMAD.MOV.U32 R8, RZ, RZ, RZ ;  /* 0x000000ffff087224 */ /* 0x000fe400078e00ff */
[----:B------:R-:W-:Y:S03]  /*c140*/  @P0 IMAD.MOV R8, RZ, RZ, -R0 ;  /* 0x000000ffff080224 */ /* 0x000fe600078e0a00 */
[----:B----4-:R3:W4:Y:S02]  /*c150*/  LD.E.128 R20, desc[UR4][R2.64] ;  /* 0x0000000402147980 */ /* 0x010724000c101d00 */
[----:B------:R-:W-:Y:S04]  /*c160*/  IADD3 R19, P1, R152, R8, RZ ;  /* 0x0000000898137210 */ /* 0x000fe80007f3e0ff */
[----:B------:R-:W-:Y:S02]  /*c170*/  LEA.HI.X.SX32 R0, R8, R135, 0x1, P1 ;  /* 0x0000008708007211 */ /* 0x000fe400008f0eff */
[C---:B-1----:R-:W-:Y:S04]  /*c180*/  LEA R40, P1, R19.reuse, R126, 0x1 ;  /* 0x0000007e13287211 */ /* 0x042fe800078208ff */
[----:B------:R-:W-:Y:S06]  /*c190*/  LEA.HI.X R41, R19, R127, R0, 0x1, P1 ;  /* 0x0000007f13297211 */ /* 0x000fec00008f0c00 */
[----:B------:R-:W4:Y:S01]  /*c1a0*/  LD.E.128 R40, desc[UR4][R40.64] ;  /* 0x0000000428287980 */ /* 0x000f22000c101d00 */
[C---:B--2---:R-:W-:Y:S01]  /*c1b0*/  LOP3.LUT R18, R7.reuse, 0xffff0000, RZ, 0xc0, !PT ;  /* 0xffff000007127812 */ /* 0x044fe200078ec0ff */
[----:B------:R-:W-:Y:S01]  /*c1c0*/  IMAD.U32 R8, R7, 0x10000, RZ ;  /* 0x0001000007087824 */ /* 0x000fe200078e00ff */
[C---:B---3--:R-:W-:Y:S01]  /*c1d0*/  LOP3.LUT R2, R4.reuse, 0xffff0000, RZ, 0xc0, !PT ;  /* 0xffff000004027812 */ /* 0x048fe200078ec0ff */
[----:B------:R-:W-:Y:S01]  /*c1e0*/  IMAD.U32 R0, R4, 0x10000, RZ ;  /* 0x0001000004007824 */ /* 0x000fe200078e00ff */
[C---:B------:R-:W-:Y:S01]  /*c1f0*/  LOP3.LUT R4, R5.reuse, 0xffff0000, RZ, 0xc0, !PT ;  /* 0xffff000005047812 */ /* 0x040fe200078ec0ff */
[----:B------:R-:W-:Y:S02]  /*c200*/  IMAD.U32 R3, R5, 0x10000, RZ ;  /* 0x0001000005037824 */ /* 0x000fe400078e00ff */
[----:B------:R-:W-:Y:S01]  /*c210*/  IMAD.U32 R5, R6, 0x10000, RZ ;  /* 0x0001000006057824 */ /* 0x000fe200078e00ff */
[----:B----4-:R-:W-:Y:S01]  /*c220*/  LOP3.LUT R25, R20, 0xffff0000, RZ, 0xc0, !PT ;  /* 0xffff000014197812 */ /* 0x010fe200078ec0ff */
[----:B------:R-:W-:Y:S01]  /*c230*/  IMAD.U32 R7, R21, 0x10000, RZ ;  /* 0x0001000015077824 */ /* 0x000fe200078e00ff */
[----:B------:R-:W-:Y:S01]  /*c240*/  LOP3.LUT R19, R22, 0xffff0000, RZ, 0xc0, !PT ;  /* 0xffff000016137812 */ /* 0x000fe200078ec0ff */
[----:B------:R-:W-:Y:S01]  /*c250*/  IMAD.U32 R27, R20, 0x10000, RZ ;  /* 0x00010000141b7824 */ /* 0x000fe200078e00ff */
[----:B------:R-:W-:Y:S01]  /*c260*/  FSEL R25, -R25, R25, !P0 ;  /* 0x0000001919197208 */ /* 0x000fe20004000100 */
[----:B------:R-:W-:Y:S01]  /*c270*/  IMAD.U32 R20, R22, 0x10000, RZ ;  /* 0x0001000016147824 */ /* 0x000fe200078e00ff */
[----:B------:R-:W-:Y:S01]  /*c280*/  FSEL R22, -R7, R7, !P0 ;  /* 0x0000000707167208 */ /* 0x000fe20004000100 */
[----:B------:R-:W-:Y:S01]  /*c290*/  IMAD.U32 R7, R23, 0x10000, RZ ;  /* 0x0001000017077824 */ /* 0x000fe200078e00ff */
[----:B------:R-:W-:Y:S01]  /*c2a0*/  LOP3.LUT R21, R21, 0xffff0000, RZ, 0xc0, !PT ;  /* 0xffff000015157812 */ /* 0x000fe200078ec0ff */
[----:B------:R-:W-:Y:S01]  /*c2b0*/  FMUL R2, R2, R25 ;  /* 0x0000001902027220 */ /* 0x000fe20000400000 */
[----:B------:R-:W-:Y:S01]  /*c2c0*/  LOP3.LUT R23, R23, 0xffff0000, RZ, 0xc0, !PT ;  /* 0xffff000017177812 */ /* 0x000fe200078ec0ff */
[----:B------:R-:W-:Y:S01]  /*c2d0*/  FMUL R3, R3, R22 ;  /* 0x0000001603037220 */ /* 0x000fe20000400000 */
[----:B------:R-:W-:Y:S02]  /*c2e0*/  FSEL R25, -R21, R21, !P0 ;  /* 0x0000001515197208 */ /* 0x000fe40004000100 */
[----:B------:R-:W-:Y:S02]  /*c2f0*/  FSEL R21, -R19, R19, !P0 ;  /* 0x0000001313157208 */ /* 0x000fe40004000100 */
[----:B------:R-:W-:Y:S01]  /*c300*/  FSEL R7, -R7, R7, !P0 ;  /* 0x0000000707077208 */ /* 0x000fe20004000100 */
[----:B------:R-:W-:Y:S01]  /*c310*/  FMUL R4, R4, R25 ;  /* 0x0000001904047220 */ /* 0x000fe20000400000 */
[----:B------:R-:W-:Y:S02]  /*c320*/  FSEL R20, -R20, R20, !P0 ;  /* 0x0000001414147208 */ /* 0x000fe40004000100 */
[----:B------:R-:W-:Y:S01]  /*c330*/  FSEL R19, -R23, R23, !P0 ;  /* 0x0000001717137208 */ /* 0x000fe20004000100 */
[----:B------:R-:W-:Y:S01]  /*c340*/  FMUL R7, R8, R7 ;  /* 0x0000000708077220 */ /* 0x000fe20000400000 */
[----:B------:R-:W-:Y:S01]  /*c350*/  FSEL R27, -R27, R27, !P0 ;  /* 0x0000001b1b1b7208 */ /* 0x000fe20004000100 */
[----:B------:R-:W-:Y:S01]  /*c360*/  FMUL R5, R5, R20 ;  /* 0x0000001405057220 */ /* 0x000fe20000400000 */
[----:B------:R-:W-:Y:S01]  /*c370*/  LOP3.LUT R6, R6, 0xffff0000, RZ, 0xc0, !PT ;  /* 0xffff000006067812 */ /* 0x000fe200078ec0ff */
[----:B------:R-:W-:Y:S01]  /*c380*/  FMUL R8, R18, R19 ;  /* 0x0000001312087220 */ /* 0x000fe20000400000 */
[----:B------:R-:W-:Y:S01]  /*c390*/  LOP3.LUT R20, R40, 0xffff0000, RZ, 0xc0, !PT ;  /* 0xffff000028147812 */ /* 0x000fe200078ec0ff */
[----:B------:R-:W-:Y:S01]  /*c3a0*/  FMUL R0, R0, R27 ;  /* 0x0000001b00007220 */ /* 0x000fe20000400000 */
[----:B------:R-:W-:Y:S01]  /*c3b0*/  LOP3.LUT R22, R41, 0xffff0000, RZ, 0xc0, !PT ;  /* 0xffff000029167812 */ /* 0x000fe200078ec0ff */
[----:B------:R-:W-:Y:S01]  /*c3c0*/  IMAD.U32 R19, R40, 0x10000, RZ ;  /* 0x0001000028137824 */ /* 0x000fe200078e00ff */
[----:B------:R-:W-:Y:S01]  /*c3d0*/  LOP3.LUT R25, R42, 0xffff0000, RZ, 0xc0, !PT ;  /* 0xffff00002a197812 */ /* 0x000fe200078ec0ff */
[----:B------:R-:W-:Y:S01]  /*c3e0*/  FMUL R6, R6, R21 ;  /* 0x0000001506067220 */ /* 0x000fe20000400000 */
[----:B------:R-:W-:Y:S01]  /*c3f0*/  LOP3.LUT R30, R43, 0xffff0000, RZ, 0xc0, !PT ;  /* 0xffff00002b1e7812 */ /* 0x000fe200078ec0ff */
[----:B------:R-:W-:Y:S02]  /*c400*/  IMAD.U32 R21, R41, 0x10000, RZ ;  /* 0x0001000029157824 */ /* 0x000fe400078e00ff */
[----:B------:R-:W-:Y:S01]  /*c410*/  FFMA R0, R29, R19, R0 ;  /* 0x000000131d007223 */ /* 0x000fe20000000000 */
[----:B------:R-:W-:Y:S02]  /*c420*/  IMAD.U32 R23, R42, 0x10000, RZ ;  /* 0x000100002a177824 */ /* 0x000fe400078e00ff */
[----:B------:R-:W-:Y:S01]  /*c430*/  FFMA R2, R31, R20, R2 ;  /* 0x000000141f027223 */ /* 0x000fe20000000002 */
[----:B------:R-:W-:Y:S02]  /*c440*/  IMAD.U32 R27, R43, 0x10000, RZ ;  /* 0x000100002b1b7824 */ /* 0x000fe400078e00ff */
[----:B------:R-:W-:Y:S01]  /*c450*/  FFMA R3, R24, R21, R3 ;  /* 0x0000001518037223 */ /* 0x000fe20000000003 */
[----:B------:R-:W-:Y:S01]  /*c460*/  FFMA R4, R33, R22, R4 ;  /* 0x0000001621047223 */ /* 0x000fe20000000004 */
[----:B------:R-:W-:Y:S01]  /*c470*/  FFMA R5, R26, R23, R5 ;  /* 0x000000171a057223 */ /* 0x000fe20000000005 */
[----:B------:R-:W-:Y:S01]  /*c480*/  F2FP.BF16.F32.PACK_AB R36, R2, R0 ;  /* 0x000000000224723e */ /* 0x000fe200000010ff */
[----:B------:R-:W-:Y:S01]  /*c490*/  FFMA R6, R35, R25, R6 ;  /* 0x0000001923067223 */ /* 0x000fe20000000006 */
[----:B------:R-:W-:Y:S01]  /*c4a0*/  FFMA R7, R28, R27, R7 ;  /* 0x0000001b1c077223 */ /* 0x000fe20000000007 */
[----:B------:R-:W-:Y:S01]  /*c4b0*/  FFMA R8, R37, R30, R8 ;  /* 0x0000001e25087223 */ /* 0x000fe20000000008 */
[----:B------:R-:W-:Y:S02]  /*c4c0*/  F2FP.BF16.F32.PACK_AB R37, R4, R3 ;  /* 0x000000030425723e */ /* 0x000fe400000010ff */
[----:B------:R-:W-:Y:S02]  /*c4d0*/  F2FP.BF16.F32.PACK_AB R38, R6, R5 ;  /* 0x000000050626723e */ /* 0x000fe400000010ff */
[----:B------:R-:W-:Y:S02]  /*c4e0*/  F2FP.BF16.F32.PACK_AB R39, R8, R7 ;  /* 0x000000070827723e */ /* 0x000fe400000010ff */
.L_x_1139:
[----:B------:R-:W-:Y:S05]  /*c4f0*/  BSYNC B0 ;  /* 0x0000000000007941 */ /* 0x000fea0003800000 */
.L_x_1138:
[----:B-----5:R3:W-:Y:S02]  /*c500*/  ST.E.128 desc[UR4][R44.64], R36 ;  /* 0x000000242c007985 */ /* 0x0207e4000c101d04 */
.L_x_1133:
[----:B------:R-:W-:Y:S05]  /*c510*/  BSYNC B2 ;  /* 0x0000000000027941 */ /* 0x000fea0003800000 */
.L_x_1132:
        /* <DEDUP_REMOVED lines=11> */
[----:B--2---:R-:W-:Y:S01]  /*c5d0*/  IMAD.WIDE.U32 R4, R240, 0xe0, R122 ;  /* 0x000000e0f0047825 */ /* 0x004fe200078e007a */
[----:B------:R-:W-:Y:S03]  /*c5e0*/  BSSY B0, `(.L_x_1144) ;  /* 0x0000059000007945 */ /* 0x000fe60003800000 */
[----:B------:R-:W-:Y:S01]  /*c5f0*/  IMAD R3, R59, 0xe0, RZ ;  /* 0x000000e03b037824 */ /* 0x000fe200078e02ff */
[----:B------:R-:W-:Y:S01]  /*c600*/  IADD3 R5, R5, R0, RZ ;  /* 0x0000000005057210 */ /* 0x000fe20007ffe0ff */
[----:B---3--:R-:W-:Y:S04]  /*c610*/  IMAD.WIDE.U32 R44, R58, 0xe0, R128 ;  /* 0x000000e03a2c7825 */ /* 0x008fe800078e0080 */
        /* <DEDUP_REMOVED lines=18> */
[C---:B--2---:R-:W-:Y:S02]  /*c740*/  LEA R4, P1, R2.reuse, R4, 0x1 ;  /* 0x0000000402047211 */ /* 0x044fe400078208ff */
        /* <DEDUP_REMOVED lines=8> */
[----:B------:R2:W3:Y:S02]  /*c7d0*/  LD.E.128 R20, desc[UR4][R18.64] ;  /* 0x0000000412147980 */ /* 0x0004e4000c101d00 */
[----:B------:R-:W-:Y:S04]  /*c7e0*/  IADD3 R3, P1, R153, R0, RZ ;  /* 0x0000000099037210 */ /* 0x000fe80007f3e0ff */
[----:B------:R-:W-:Y:S02]  /*c7f0*/  LEA.HI.X.SX32 R0, R0, R136, 0x1, P1 ;  /* 0x0000008800007211 */ /* 0x000fe400008f0eff */
[C---:B-1--4-:R-:W-:Y:S04]  /*c800*/  LEA R40, P1, R3.reuse, R126, 0x1 ;  /* 0x0000007e03287211 */ /* 0x052fe800078208ff */
[----:B------:R-:W-:Y:S06]  /*c810*/  LEA.HI.X R41, R3, R127, R0, 0x1, P1 ;  /* 0x0000007f03297211 */ /* 0x000fec00008f0c00 */
[----:B------:R-:W4:Y:S01]  /*c820*/  LD.E.128 R40, desc[UR4][R40.64] ;  /* 0x0000000428287980 */ /* 0x000f22000c101d00 */
[C---:B--2---:R-:W-:Y:S01]  /*c830*/  LOP3.LUT R18, R7.reuse, 0xffff0000, RZ, 0xc0, !PT ;  /* 0xffff000007127812 */ /* 0x044fe200078ec0ff */
[----:B------:R-:W-:Y:S01]  /*c840*/  IMAD.U32 R8, R7, 0x10000, RZ ;  /* 0x0001000007087824 */ /* 0x000fe200078e00ff */
[C---:B------:R-:W-:Y:S01]  /*c850*/  LOP3.LUT R2, R4.reuse, 0xffff0000, RZ, 0xc0, !PT ;  /* 0xffff000004027812 */ /* 0x040fe200078ec0ff */
[----:B------:R-:W-:Y:S01]  /*c860*/  IMAD.U32 R0, R4, 0x10000, RZ ;  /* 0x0001000004007824 */ /* 0x000fe200078e00ff */
[C---:B------:R-:W-:Y:S01]  /*c870*/  LOP3.LUT R4, R5.reuse, 0xffff0000, RZ, 0xc0, !PT ;  /* 0xffff000005047812 */ /* 0x040fe200078ec0ff */
[----:B------:R-:W-:Y:S02]  /*c880*/  IMAD.U32 R3, R5, 0x10000, RZ ;  /* 0x0001000005037824 */ /* 0x000fe400078e00ff */
[----:B------:R-:W-:Y:S01]  /*c890*/  IMAD.U32 R5, R6, 0x10000, RZ ;  /* 0x0001000006057824 */ /* 0x000fe200078e00ff */
[----:B---3--:R-:W-:Y:S01]  /*c8a0*/  LOP3.LUT R25, R20, 0xffff0000, RZ, 0xc0, !PT ;  /* 0xffff000014197812 */ /* 0x008fe200078ec0ff */
        /* <DEDUP_REMOVED lines=22> */
[----:B----4-:R-:W-:Y:S01]  /*ca10*/  LOP3.LUT R20, R40, 0xffff0000, RZ, 0xc0, !PT ;  /* 0xffff000028147812 */ /* 0x010fe200078ec0ff */
        /* <DEDUP_REMOVED lines=21> */
.L_x_1145:
[----:B------:R-:W-:Y:S05]  /*cb70*/  BSYNC B0 ;  /* 0x0000000000007941 */ /* 0x000fea0003800000 */
.L_x_1144:
[----:B-----5:R3:W-:Y:S02]  /*cb80*/  ST.E.128 desc[UR4][R44.64], R36 ;  /* 0x000000242c007985 */ /* 0x0207e4000c101d04 */
.L_x_1143:
[----:B------:R-:W-:Y:S05]  /*cb90*/  BSYNC B1 ;  /* 0x0000000000017941 */ /* 0x000fea0003800000 */
.L_x_1142:
[----:B------:R-:W-:Y:S11]  /*cba0*/  ISETP.GE.AND P0, PT, R9, R121, PT ;  /* 0x000000790900720c */ /* 0x000ff60003f06270 */
[----:B------:R-:W-:Y:S02]  /*cbb0*/  @!UPT UIADD3 URZ, URZ, URZ, URZ ;  /* 0x0000003f3f3ff290 */ /* 0x000fe4000fffe03f */
[----:B------:R-:W-:Y:S05]  /*cbc0*/  @P0 BRA `(.L_x_1141) ;  /* 0x0000000400700947 */ /* 0x000fea0003800000 */
[C---:B--2---:R-:W-:Y:S01]  /*cbd0*/  LEA R2, P0, R108.reuse, R122, 0x1 ;  /* 0x0000007a6c027211 */ /* 0x044fe200078008ff */
[----:B------:R-:W-:Y:S01]  /*cbe0*/  BSSY B0, `(.L_x_1146) ;  /* 0x0000059000007945 */ /* 0x000fe20003800000 */
[----:B------:R-:W-:Y:S02]  /*cbf0*/  ISETP.GE.AND P1, PT, R9, R15, PT ;  /* 0x0000000f0900720c */ /* 0x000fe40003f26270 */
[----:B------:R-:W-:Y:S02]  /*cc00*/  LEA.HI.X R3, R108, R123, R107, 0x1, P0 ;  /* 0x0000007b6c037211 */ /* 0x000fe400000f0c6b */
[C---:B-1--4-:R-:W-:Y:S03]  /*cc10*/  LEA R40, P0, R192.reuse, R128, 0x1 ;  /* 0x00000080c0287211 */ /* 0x052fe600078008ff */
        /* <DEDUP_REMOVED lines=22> */
[C---:B-1----:R-:W-:Y:S02]  /*cd80*/  LEA R2, P1, R19.reuse, R124, 0x1 ;  /* 0x0000007c13027211 */ /* 0x042fe400078208ff */
[----:B------:R-:W2:Y:S02]  /*cd90*/  LD.E.128 R4, desc[UR4][R4.64] ;  /* 0x0000000404047980 */ /* 0x000ea4000c101d00 */
[----:B------:R-:W-:Y:S01]  /*cda0*/  LEA.HI.X R3, R19, R125, R8, 0x1, P1 ;  /* 0x0000007d13037211 */ /* 0x000fe200008f0c08 */
[----:B------:R-:W-:Y:S02]  /*cdb0*/  IMAD.MOV.U32 R8, RZ, RZ, RZ ;  /* 0x000000ffff087224 */ /* 0x000fe400078e00ff */
[----:B------:R-:W-:Y:S03]  /*cdc0*/  @P0 IMAD.MOV R8, RZ, RZ, -R0 ;  /* 0x000000ffff080224 */ /* 0x000fe600078e0a00 */
[----:B------:R1:W4:Y:S02]  /*cdd0*/  LD.E.128 R20, desc[UR4][R2.64] ;  /* 0x0000000402147980 */ /* 0x000324000c101d00 */
[----:B------:R-:W-:Y:S04]  /*cde0*/  IADD3 R19, P1, R151, R8, RZ ;  /* 0x0000000897137210 */ /* 0x000fe80007f3e0ff */
[----:B------:R-:W-:Y:S02]  /*cdf0*/  LEA.HI.X.SX32 R0, R8, R134, 0x1, P1 ;  /* 0x0000008608007211 */ /* 0x000fe400008f0eff */
[C---:B---3--:R-:W-:Y:S04]  /*ce00*/  LEA R36, P1, R19.reuse, R126, 0x1 ;  /* 0x0000007e13247211 */ /* 0x048fe800078208ff */
[----:B------:R-:W-:Y:S06]  /*ce10*/  LEA.HI.X R37, R19, R127, R0, 0x1, P1 ;  /* 0x0000007f13257211 */ /* 0x000fec00008f0c00 */
[----:B------:R-:W3:Y:S01]  /*ce20*/  LD.E.128 R36, desc[UR4][R36.64] ;  /* 0x0000000424247980 */ /* 0x000ee2000c101d00 */
[C---:B--2---:R-:W-:Y:S01]  /*ce30*/  LOP3.LUT R15, R7.reuse, 0xffff0000, RZ, 0xc0, !PT ;  /* 0xffff0000070f7812 */ /* 0x044fe200078ec0ff */
[----:B------:R-:W-:Y:S01]  /*ce40*/  IMAD.U32 R8, R7, 0x10000, RZ ;  /* 0x0001000007087824 */ /* 0x000fe200078e00ff */
[C---:B-1----:R-:W-:Y:S01]  /*ce50*/  LOP3.LUT R2, R4.reuse, 0xffff0000, RZ, 0xc0, !PT ;  /* 0xffff000004027812 */ /* 0x042fe200078ec0ff */
[----:B------:R-:W-:Y:S01]  /*ce60*/  IMAD.U32 R0, R4, 0x10000, RZ ;  /* 0x0001000004007824 */ /* 0x000fe200078e00ff */
[C---:B------:R-:W-:Y:S01]  /*ce70*/  LOP3.LUT R4, R5.reuse, 0xffff0000, RZ, 0xc0, !PT ;  /* 0xffff000005047812 */ /* 0x040fe200078ec0ff */
[----:B------:R-:W-:Y:S02]  /*ce80*/  IMAD.U32 R3, R5, 0x10000, RZ ;  /* 0x0001000005037824 */ /* 0x000fe400078e00ff */
[----:B------:R-:W-:Y:S01]  /*ce90*/  IMAD.U32 R5, R6, 0x10000, RZ ;  /* 0x0001000006057824 */ /* 0x000fe200078e00ff */
[----:B----4-:R-:W-:Y:S01]  /*cea0*/  LOP3.LUT R24, R20, 0xffff0000, RZ, 0xc0, !PT ;  /* 0xffff000014187812 */ /* 0x010fe200078ec0ff */
[C---:B------:R-:W-:Y:S01]  /*ceb0*/  IMAD.U32 R7, R21.reuse, 0x10000, RZ ;  /* 0x0001000015077824 */ /* 0x040fe200078e00ff */
[----:B------:R-:W-:Y:S01]  /*cec0*/  LOP3.LUT R18, R22, 0xffff0000, RZ, 0xc0, !PT ;  /* 0xffff000016127812 */ /* 0x000fe200078ec0ff */
[----:B------:R-:W-:Y:S01]  /*ced0*/  IMAD.U32 R25, R20, 0x10000, RZ ;  /* 0x0001000014197824 */ /* 0x000fe200078e00ff */
[----:B------:R-:W-:Y:S01]  /*cee0*/  LOP3.LUT R20, R21, 0xffff0000, RZ, 0xc0, !PT ;  /* 0xffff000015147812 */ /* 0x000fe200078ec0ff */
[----:B------:R-:W-:Y:S01]  /*cef0*/  IMAD.U32 R19, R22, 0x10000, RZ ;  /* 0x0001000016137824 */ /* 0x000fe200078e00ff */
[----:B------:R-:W-:Y:S02]  /*cf00*/  FSEL R21, -R24, R24, !P0 ;  /* 0x0000001818157208 */ /* 0x000fe40004000100 */
[----:B------:R-:W-:Y:S01]  /*cf10*/  FSEL R22, -R7, R7, !P0 ;  /* 0x0000000707167208 */ /* 0x000fe20004000100 */
[C---:B------:R-:W-:Y:S01]  /*cf20*/  IMAD.U32 R7, R23.reuse, 0x10000, RZ ;  /* 0x0001000017077824 */ /* 0x040fe200078e00ff */
[----:B------:R-:W-:Y:S01]  /*cf30*/  LOP3.LUT R23, R23, 0xffff0000, RZ, 0xc0, !PT ;  /* 0xffff000017177812 */ /* 0x000fe200078ec0ff */
[----:B------:R-:W-:Y:S01]  /*cf40*/  FMUL R2, R2, R21 ;  /* 0x0000001502027220 */ /* 0x000fe20000400000 */
        /* <DEDUP_REMOVED lines=8> */
[----:B---3--:R-:W-:Y:S01]  /*cfd0*/  IMAD.U32 R20, R37, 0x10000, RZ ;  /* 0x0001000025147824 */ /* 0x008fe200078e00ff */
        /* <DEDUP_REMOVED lines=11> */
[----:B------:R-:W-:Y:S02]  /*d090*/  IMAD.U32 R22, R38, 0x10000, RZ ;  /* 0x0001000026167824 */ /* 0x000fe400078e00ff */
[----:B------:R-:W-:Y:S01]  /*d0a0*/  FFMA R0, R27, R18, R0 ;  /* 0x000000121b007223 */ /* 0x000fe20000000000 */
        /* <DEDUP_REMOVED lines=8> */
[----:B------:R-:W-:Y:S01]  /*d130*/  F2FP.BF16.F32.PACK_AB R33, R4, R3 ;  /* 0x000000030421723e */ /* 0x000fe200000010ff */
[----:B------:R-:W-:Y:S02]  /*d140*/  FFMA R8, R35, R25, R8 ;  /* 0x0000001923087223 */ /* 0x000fe40000000008 */
[----:B------:R-:W-:Y:S03]  /*d150*/  F2FP.BF16.F32.PACK_AB R34, R6, R5 ;  /* 0x000000050622723e */ /* 0x000fe600000010ff */
[----:B------:R-:W-:Y:S02]  /*d160*/  F2FP.BF16.F32.PACK_AB R35, R8, R7 ;  /* 0x000000070823723e */ /* 0x000fe400000010ff */
.L_x_1147:
[----:B------:R-:W-:Y:S05]  /*d170*/  BSYNC B0 ;  /* 0x0000000000007941 */ /* 0x000fea0003800000 */
.L_x_1146:
[----:B-----5:R2:W-:Y:S02]  /*d180*/  ST.E.128 desc[UR4][R40.64], R32 ;  /* 0x0000002028007985 */ /* 0x0205e4000c101d04 */
.L_x_1141:
[----:B------:R-:W-:Y:S05]  /*d190*/  BSYNC B2 ;  /* 0x0000000000027941 */ /* 0x000fea0003800000 */
.L_x_1140:
[----:B-12---:R-:W2:Y:S02]  /*d1a0*/  LD.E R3, desc[UR4][R132.64+0xd0] ;  /* 0x0000d00484037980 */ /* 0x006ea4000c101900 */
[----:B--2---:R-:W-:Y:S05]  /*d1b0*/  IMAD.U32 R3, R3, -0x40, RZ ;  /* 0xffffffc003037824 */ /* 0x004fea00078e00ff */
[C---:B------:R-:W-:Y:S02]  /*d1c0*/  LEA R126, P1, R3.reuse, R126, 0x1 ;  /* 0x0000007e037e7211 */ /* 0x040fe400078208ff */
[C---:B------:R-:W-:Y:S02]  /*d1d0*/  LEA R124, P0, R3.reuse, R124, 0x1 ;  /* 0x0000007c037c7211 */ /* 0x040fe400078008ff */
[C---:B------:R-:W-:Y:S02]  /*d1e0*/  LEA.HI.X.SX32 R127, R3.reuse, R127, 0x1, P1 ;  /* 0x0000007f037f7211 */ /* 0x040fe400008f0eff */
[----:B------:R-:W-:Y:S01]  /*d1f0*/  LEA.HI.X.SX32 R125, R3, R125, 0x1, P0 ;  /* 0x0000007d037d7211 */ /* 0x000fe200000f0eff */
[----:B------:R-:W-:Y:S05]  /*d200*/  BRA `(.L_x_1083) ;  /* 0x0000000800807947 */ /* 0x000fea0003800000 */
.L_x_1049:
[-C--:B------:R-:W-:Y:S01]  /*d210*/  ISETP.GE.AND P0, PT, R68, R200.reuse, PT ;  /* 0x000000c84400720c */ /* 0x080fe20003f06270 */
[----:B------:R-:W-:Y:S01]  /*d220*/  BSSY B0, `(.L_x_1148) ;  /* 0x0000011000007945 */ /* 0x000fe20003800000 */
[-C--:B------:R-:W-:Y:S02]  /*d230*/  ISETP.GE.AND P5, PT, R67, R200.reuse, PT ;  /* 0x000000c84300720c */ /* 0x080fe40003fa6270 */
[-C--:B------:R-:W-:Y:S02]  /*d240*/  ISETP.GE.AND P4, PT, R57, R200.reuse, PT ;  /* 0x000000c83900720c */ /* 0x080fe40003f86270 */
[-C--:B------:R-:W-:Y:S02]  /*d250*/  ISETP.GE.AND P3, PT, R167, R200.reuse, PT ;  /* 0x000000c8a700720c */ /* 0x080fe40003f66270 */
[-C--:B------:R-:W-:Y:S02]  /*d260*/  ISETP.GE.AND P2, PT, R166, R200.reuse, PT ;  /* 0x000000c8a600720c */ /* 0x080fe40003f46270 */
[----:B------:R-:W-:Y:S02]  /*d270*/  ISETP.GE.AND P1, PT, R165, R200, PT ;  /* 0x000000c8a500720c */ /* 0x000fe40003f26270 */
[----:B------:R-:W-:Y:S01]  /*d280*/  ISETP.GE.AND P0, PT, R68, R198, !P0 ;  /* 0x000000c64400720c */ /* 0x000fe20004706270 */
[----:B------:R-:W-:Y:S01]  /*d290*/  @!UPT UIADD3 URZ, URZ, URZ, URZ ;  /* 0x0000003f3f3ff290 */ /* 0x000fe2000fffe03f */
[----:B------:R-:W-:Y:S11]  /*d2a0*/  @!P6 BRA `(.L_x_1149) ;  /* 0x000000000020e947 */ /* 0x000ff60003800000 */
[----:B------:R-:W-:Y:S11]  /*d2b0*/  ISETP.NE.AND P6, PT, R169, RZ, PT ;  /* 0x000000ffa900720c */ /* 0x000ff60003fc5270 */
[----:B------:R-:W-:Y:S02]  /*d2c0*/  @!UPT UIADD3 URZ, URZ, URZ, URZ ;  /* 0x0000003f3f3ff290 */ /* 0x000fe4000fffe03f */
[----:B------:R-:W2:Y:S04]  /*d2d0*/  @P6 LD.E.128 R20, desc[UR4][R122.64] ;  /* 0x000000047a146980 */ /* 0x000ea8000c101d00 */
[----:B--2---:R1:W-:Y:S01]  /*d2e0*/  @P6 ST.E.128 desc[UR4][R128.64], R20 ;  /* 0x0000001480006985 */ /* 0x0043e2000c101d04 */
[----:B------:R-:W-:Y:S11]  /*d2f0*/  ISETP.NE.AND P6, PT, R168, RZ, PT ;  /* 0x000000ffa800720c */ /* 0x000ff60003fc5270 */
[----:B------:R-:W-:Y:S02]  /*d300*/  @!UPT UIADD3 URZ, URZ, URZ, URZ ;  /* 0x0000003f3f3ff290 */ /* 0x000fe4000fffe03f */
[----:B------:R-:W2:Y:S04]  /*d310*/  @P6 LD.E.128 R4, desc[UR4][R122.64+0x80] ;  /* 0x000080047a046980 */ /* 0x000ea8000c101d00 */
[----:B--2---:R1:W-:Y:S02]  /*d320*/  @P6 ST.E.128 desc[UR4][R128.64+0x80], R4 ;  /* 0x0000800480006985 */ /* 0x0043e4000c101d04 */
.L_x_1149:
[----:B------:R-:W-:Y:S05]  /*d330*/  BSYNC B0 ;  /* 0x0000000000007941 */ /* 0x000fea0003800000 */
.L_x_1148:
[----:B------:R-:W-:Y:S04]  /*d340*/  BSSY B0, `(.L_x_1150) ;  /* 0x0000014000007945 */ /* 0x000fe80003800000 */
[----:B------:R-:W-:Y:S05]  /*d350*/  @!P0 BRA `(.L_x_1151) ;  /* 0x0000000000488947 */ /* 0x000fea0003800000 */
[----:B------:R-:W-:Y:S11]  /*d360*/  ISETP.NE.AND P6, PT, R169, RZ, PT ;  /* 0x000000ffa900720c */ /* 0x000ff60003fc5270 */
[----:B------:R-:W-:Y:S02]  /*d370*/  @!UPT UIADD3 URZ, URZ, URZ, URZ ;  /* 0x0000003f3f3ff290 */ /* 0x000fe4000fffe03f */
[C---:B------:R-:W-:Y:S04]  /*d380*/  @P6 LEA R26, P0, R90.reuse, R122, 0x1 ;  /* 0x0000007a5a1a6211 */ /* 0x040fe800078008ff */
[----:B------:R-:W-:Y:S02]  /*d390*/  @P6 LEA.HI.X R27, R90, R123, R89, 0x1, P0 ;  /* 0x0000007b5a1b6211 */ /* 0x000fe400000f0c59 */
[C---:B------:R-:W-:Y:S04]  /*d3a0*/  @P6 LEA R18, P0, R226.reuse, R128, 0x1 ;  /* 0x00000080e2126211 */ /* 0x040fe800078008ff */
[----:B------:R-:W-:Y:S02]  /*d3b0*/  @P6 LEA.HI.X R19, R226, R129, R227, 0x1, P0 ;  /* 0x00000081e2136211 */ /* 0x000fe400000f0ce3 */
[----:B------:R-:W-:Y:S11]  /*d3c0*/  ISETP.NE.AND P6, PT, R168, RZ, PT ;  /* 0x000000ffa800720c */ /* 0x000ff60003fc5270 */
[----:B------:R-:W-:Y:S02]  /*d3d0*/  @!UPT UIADD3 URZ, URZ, URZ, URZ ;  /* 0x0000003f3f3ff290 */ /* 0x000fe4000fffe03f */
[C---:B------:R-:W-:Y:S04]  /*d3e0*/  @P6 LEA R2, P0, R91.reuse, R122, 0x1 ;  /* 0x0000007a5b026211 */ /* 0x040fe800078008ff */
[----:B------:R-:W-:Y:S02]  /*d3f0*/  @P6 LEA.HI.X R3, R91, R123, R92, 0x1, P0 ;  /* 0x0000007b5b036211 */ /* 0x000fe400000f0c5c */
[----:B------:R-:W-:Y:S11]  /*d400*/  ISETP.NE.AND P0, PT, R169, RZ, PT ;  /* 0x000000ffa900720c */ /* 0x000ff60003f05270 */
[----:B------:R-:W-:Y:S02]  /*d410*/  @!UPT UIADD3 URZ, URZ, URZ, URZ ;  /* 0x0000003f3f3ff290 */ /* 0x000fe4000fffe03f */
[----:B-1----:R-:W2:Y:S04]  /*d420*/  @P0 LD.E.128 R20, desc[UR4][R26.64] ;  /* 0x000000041a140980 */ /* 0x002ea8000c101d00 */
[----:B--2---:R2:W-:Y:S01]  /*d430*/  @P0 ST.E.128 desc[UR4][R18.64], R20 ;  /* 0x0000001412000985 */ /* 0x0045e2000c101d04 */
[C---:B------:R-:W-:Y:S03]  /*d440*/  @P6 LEA R24, P0, R83.reuse, R128, 0x1 ;  /* 0x0000008053186211 */ /* 0x040fe600078008ff */
[----:B------:R-:W3:Y:S01]  /*d450*/  @P6 LD.E.128 R4, desc[UR4][R2.64] ;  /* 0x0000000402046980 */ /* 0x000ee2000c101d00 */
[----:B------:R-:W-:Y:S05]  /*d460*/  @P6 LEA.HI.X R25, R83, R129, R84, 0x1, P0 ;  /* 0x0000008153196211 */ /* 0x000fea00000f0c54 */
[----:B---3--:R2:W-:Y:S04]  /*d470*/  @P6 ST.E.128 desc[UR4][R24.64], R4 ;  /* 0x0000000418006985 */ /* 0x0085e8000c101d04 */
.L_x_1151:
[----:B------:R-:W-:Y:S05]  /*d480*/  BSYNC B0 ;  /* 0x0000000000007941 */ /* 0x000fea0003800000 */
.L_x_1150:
[----:B------:R-:W-:Y:S01]  /*d490*/  ISETP.GE.AND P5, PT, R67, R198, !P5 ;  /* 0x000000c64300720c */ /* 0x000fe20006fa6270 */
[----:B------:R-:W-:Y:S01]  /*d4a0*/  BSSY B0, `(.L_x_1152) ;  /* 0x000001b000007945 */ /* 0x000fe20003800000 */
[----:B------:R-:W-:Y:S02]  /*d4b0*/  ISETP.GE.AND P0, PT, R164, R200, PT ;  /* 0x000000c8a400720c */ /* 0x000fe40003f06270 */
[-C--:B------:R-:W-:Y:S02]  /*d4c0*/  ISETP.GE.AND P4, PT, R57, R198.reuse, !P4 ;  /* 0x000000c63900720c */ /* 0x080fe40006786270 */
[-C--:B------:R-:W-:Y:S02]  /*d4d0*/  ISETP.GE.AND P3, PT, R167, R198.reuse, !P3 ;  /* 0x000000c6a700720c */ /* 0x080fe40005f66270 */
[-C--:B------:R-:W-:Y:S02]  /*d4e0*/  ISETP.GE.AND P2, PT, R166, R198.reuse, !P2 ;  /* 0x000000c6a600720c */ /* 0x080fe40005746270 */
[-C--:B------:R-:W-:Y:S02]  /*d4f0*/  ISETP.GE.AND P1, PT, R165, R198.reuse, !P1 ;  /* 0x000000c6a500720c */ /* 0x080fe40004f26270 */
[----:B------:R-:W-:Y:S01]  /*d500*/  ISETP.GE.AND P0, PT, R164, R198, !P0 ;  /* 0x000000c6a400720c */ /* 0x000fe20004706270 */
[----:B------:R-:W-:Y:S01]  /*d510*/  @!UPT UIADD3 URZ, URZ, URZ, URZ ;  /* 0x0000003f3f3ff290 */ /* 0x000fe2000fffe03f */
[----:B------:R-:W-:Y:S11]  /*d520*/  @!P5 BRA `(.L_x_1153) ;  /* 0x000000000048d947 */ /* 0x000ff60003800000 */
[----:B------:R-:W-:Y:S11]  /*d530*/  ISETP.NE.AND P6, PT, R169, RZ, PT ;  /* 0x000000ffa900720c */ /* 0x000ff60003fc5270 */
[----:B------:R-:W-:Y:S02]  /*d540*/  @!UPT UIADD3 URZ, URZ, URZ, URZ ;  /* 0x0000003f3f3ff290 */ /* 0x000fe4000fffe03f */
[C---:B------:R-:W-:Y:S04]  /*d550*/  @P6 LEA R26, P5, R98.reuse, R122, 0x1 ;  /* 0x0000007a621a6211 */ /* 0x040fe800078a08ff */
[----:B------:R-:W-:Y:S02]  /*d560*/  @P6 LEA.HI.X R27, R98, R123, R97, 0x1, P5 ;  /* 0x0000007b621b6211 */ /* 0x000fe400028f0c61 */
[C---:B--2---:R-:W-:Y:S04]  /*d570*/  @P6 LEA R18, P5, R85.reuse, R128, 0x1 ;  /* 0x0000008055126211 */ /* 0x044fe800078a08ff */
        /* <DEDUP_REMOVED lines=10> */
[----:B------:R-:W2:Y:S01]  /*d620*/  @P6 LD.E.128 R4, desc[UR4][R2.64] ;  /* 0x0000000402046980 */ /* 0x000ea2000c101d00 */
[----:B------:R-:W-:Y:S05]  /*d630*/  @P6 LEA.HI.X R25, R220, R129, R221, 0x1, P5 ;  /* 0x00000081dc196211 */ /* 0x000fea00028f0cdd */
[----:B--2---:R3:W-:Y:S04]  /*d640*/  @P6 ST.E.128 desc[UR4][R24.64], R4 ;  /* 0x0000000418006985 */ /* 0x0047e8000c101d04 */
.L_x_1153:
[----:B------:R-:W-:Y:S05]  /*d650*/  BSYNC B0 ;  /* 0x0000000000007941 */ /* 0x000fea0003800000 */
.L_x_1152:
[----:B------:R-:W-:Y:S04]  /*d660*/  BSSY B0, `(.L_x_1154) ;  /* 0x0000012000007945 */ /* 0x000fe80003800000 */
[----:B------:R-:W-:Y:S05]  /*d670*/  @!P4 BRA `(.L_x_1155) ;  /* 0x000000000040c947 */ /* 0x000fea0003800000 */
[----:B------:R-:W-:Y:S02]  /*d680*/  ISETP.NE.AND P6, PT, R169, RZ, PT ;  /* 0x000000ffa900720c */ /* 0x000fe40003fc5270 */
[----:B------:R-:W-:Y:S11]  /*d690*/  ISETP.NE.AND P5, PT, R168, RZ, PT ;  /* 0x000000ffa800720c */ /* 0x000ff60003fa5270 */
[----:B------:R-:W-:Y:S04]  /*d6a0*/  @P6 IMAD.WIDE.U32 R2, R240, 0x60, R122 ;  /* 0x00000060f0026825 */ /* 0x000fe800078e007a */
[----:B------:R-:W-:Y:S02]  /*d6b0*/  @P6 IMAD R0, R241, 0x60, RZ ;  /* 0x00000060f1006824 */ /* 0x000fe400078e02ff */
[----:B--23--:R-:W-:Y:S04]  /*d6c0*/  @P6 IMAD.WIDE.U32 R18, R58, 0x60, R128 ;  /* 0x000000603a126825 */ /* 0x00cfe800078e0080 */
[----:B------:R-:W-:Y:S02]  /*d6d0*/  @P6 IMAD.IADD R3, R3, 0x1, R0 ;  /* 0x0000000103036824 */ /* 0x000fe400078e0200 */
[----:B------:R-:W-:Y:S03]  /*d6e0*/  @P6 IMAD R0, R59, 0x60, RZ ;  /* 0x000000603b006824 */ /* 0x000fe600078e02ff */
[----:B-1----:R1:W2:Y:S01]  /*d6f0*/  @P6 LD.E.128 R20, desc[UR4][R2.64] ;  /* 0x0000000402146980 */ /* 0x0022a2000c101d00 */
[----:B------:R-:W-:Y:S01]  /*d700*/  @P6 IMAD.IADD R19, R19, 0x1, R0 ;  /* 0x0000000113136824 */ /* 0x000fe200078e0200 */
[C---:B-1----:R-:W-:Y:S04]  /*d710*/  @P5 LEA R2, P4, R99.reuse, R122, 0x1 ;  /* 0x0000007a63025211 */ /* 0x042fe800078808ff */
[----:B------:R-:W-:Y:S02]  /*d720*/  @P5 LEA.HI.X R3, R99, R123, R100, 0x1, P4 ;  /* 0x0000007b63035211 */ /* 0x000fe400020f0c64 */
[C---:B------:R-:W-:Y:S04]  /*d730*/  @P5 LEA R24, P4, R218.reuse, R128, 0x1 ;  /* 0x00000080da185211 */ /* 0x040fe800078808ff */
[----:B------:R-:W-:Y:S01]  /*d740*/  @P5 LEA.HI.X R25, R218, R129, R219, 0x1, P4 ;  /* 0x00000081da195211 */ /* 0x000fe200020f0cdb */
[----:B--2---:R4:W-:Y:S04]  /*d750*/  @P6 ST.E.128 desc[UR4][R18.64], R20 ;  /* 0x0000001412006985 */ /* 0x0049e8000c101d04 */
[----:B------:R-:W2:Y:S04]  /*d760*/  @P5 LD.E.128 R4, desc[UR4][R2.64] ;  /* 0x0000000402045980 */ /* 0x000ea8000c101d00 */
[----:B--2---:R4:W-:Y:S02]  /*d770*/  @P5 ST.E.128 desc[UR4][R24.64], R4 ;  /* 0x0000000418005985 */ /* 0x0049e4000c101d04 */
.L_x_1155:
[----:B------:R-:W-:Y:S05]  /*d780*/  BSYNC B0 ;  /* 0x0000000000007941 */ /* 0x000fea0003800000 */
.L_x_1154:
[----:B------:R-:W-:Y:S04]  /*d790*/  BSSY B0, `(.L_x_1156) ;  /* 0x0000010000007945 */ /* 0x000fe80003800000 */
[----:B------:R-:W-:Y:S05]  /*d7a0*/  @!P3 BRA `(.L_x_1157) ;  /* 0x000000000038b947 */ /* 0x000fea0003800000 */
[----:B------:R-:W-:Y:S02]  /*d7b0*/  ISETP.NE.AND P6, PT, R169, RZ, PT ;  /* 0x000000ffa900720c */ /* 0x000fe40003fc5270 */
[----:B------:R-:W-:Y:S11]  /*d7c0*/  ISETP.NE.AND P4, PT, R168, RZ, PT ;  /* 0x000000ffa800720c */ /* 0x000ff60003f85270 */
[C---:B------:R-:W-:Y:S02]  /*d7d0*/  @P6 LEA R26, P3, R96.reuse, R122, 0x1 ;  /* 0x0000007a601a6211 */ /* 0x040fe400078608ff */
[----:B--234-:R-:W-:Y:S02]  /*d7e0*/  @P6 LEA R18, P5, R81, R128, 0x1 ;  /* 0x0000008051126211 */ /* 0x01cfe400078a08ff */
[----:B------:R-:W-:Y:S02]  /*d7f0*/  @P6 LEA.HI.X R27, R96, R123, R95, 0x1, P3 ;  /* 0x0000007b601b6211 */ /* 0x000fe400018f0c5f */
[----:B------:R-:W-:Y:S02]  /*d800*/  @P4 LEA R2, P3, R101, R122, 0x1 ;  /* 0x0000007a65024211 */ /* 0x000fe400078608ff */
[----:B------:R-:W-:Y:S01]  /*d810*/  @P6 LEA.HI.X R19, R81, R129, R82, 0x1, P5 ;  /* 0x0000008151136211 */ /* 0x000fe200028f0c52 */
[----:B-1----:R-:W2:Y:S01]  /*d820*/  @P6 LD.E.128 R20, desc[UR4][R26.64] ;  /* 0x000000041a146980 */ /* 0x002ea2000c101d00 */
[----:B------:R-:W-:Y:S02]  /*d830*/  @P4 LEA.HI.X R3, R101, R123, R102, 0x1, P3 ;  /* 0x0000007b65034211 */ /* 0x000fe400018f0c66 */
[C---:B------:R-:W-:Y:S04]  /*d840*/  @P4 LEA R24, P3, R216.reuse, R128, 0x1 ;  /* 0x00000080d8184211 */ /* 0x040fe800078608ff */
[----:B------:R-:W-:Y:S01]  /*d850*/  @P4 LEA.HI.X R25, R216, R129, R217, 0x1, P3 ;  /* 0x00000081d8194211 */ /* 0x000fe200018f0cd9 */
[----:B--2---:R1:W-:Y:S04]  /*d860*/  @P6 ST.E.128 desc[UR4][R18.64], R20 ;  /* 0x0000001412006985 */ /* 0x0043e8000c101d04 */
[----:B------:R-:W2:Y:S04]  /*d870*/  @P4 LD.E.128 R4, desc[UR4][R2.64] ;  /* 0x0000000402044980 */ /* 0x000ea8000c101d00 */
[----:B--2---:R1:W-:Y:S02]  /*d880*/  @P4 ST.E.128 desc[UR4][R24.64], R4 ;  /* 0x0000000418004985 */ /* 0x0043e4000c101d04 */
.L_x_1157:
[----:B------:R-:W-:Y:S05]  /*d890*/  BSYNC B0 ;  /* 0x0000000000007941 */ /* 0x000fea0003800000 */
.L_x_1156:
[----:B------:R-:W-:Y:S04]  /*d8a0*/  BSSY B0, `(.L_x_1158) ;  /* 0x0000012000007945 */ /* 0x000fe80003800000 */
[----:B------:R-:W-:Y:S05]  /*d8b0*/  @!P2 BRA `(.L_x_1159) ;  /* 0x000000000040a947 */ /* 0x000fea0003800000 */
[----:B------:R-:W-:Y:S02]  /*d8c0*/  ISETP.NE.AND P4, PT, R169, RZ, PT ;  /* 0x000000ffa900720c */ /* 0x000fe40003f85270 */
[----:B------:R-:W-:Y:S11]  /*d8d0*/  ISETP.NE.AND P3, PT, R168, RZ, PT ;  /* 0x000000ffa800720c */ /* 0x000ff60003f65270 */
[----:B------:R-:W-:Y:S04]  /*d8e0*/  @P4 IMAD.WIDE.U32 R2, R240, 0xa0, R122 ;  /* 0x000000a0f0024825 */ /* 0x000fe800078e007a */
[----:B------:R-:W-:Y:S02]  /*d8f0*/  @P4 IMAD R0, R241, 0xa0, RZ ;  /* 0x000000a0f1004824 */ /* 0x000fe400078e02ff */
[----:B-1234-:R-:W-:Y:S04]  /*d900*/  @P4 IMAD.WIDE.U32 R18, R58, 0xa0, R128 ;  /* 0x000000a03a124825 */ /* 0x01efe800078e0080 */
[----:B------:R-:W-:Y:S02]  /*d910*/  @P4 IMAD.IADD R3, R3, 0x1, R0 ;  /* 0x0000000103034824 */ /* 0x000fe400078e0200 */
[----:B------:R-:W-:Y:S03]  /*d920*/  @P4 IMAD R0, R59, 0xa0, RZ ;  /* 0x000000a03b004824 */ /* 0x000fe600078e02ff */
[----:B------:R1:W2:Y:S01]  /*d930*/  @P4 LD.E.128 R20, desc[UR4][R2.64] ;  /* 0x0000000402144980 */ /* 0x0002a2000c101d00 */
        /* <DEDUP_REMOVED lines=8> */
.L_x_1159:
[----:B------:R-:W-:Y:S05]  /*d9c0*/  BSYNC B0 ;  /* 0x0000000000007941 */ /* 0x000fea0003800000 */
.L_x_1158:
        /* <DEDUP_REMOVED lines=18> */
.L_x_1161:
[----:B------:R-:W-:Y:S05]  /*daf0*/  BSYNC B0 ;  /* 0x0000000000007941 */ /* 0x000fea0003800000 */
.L_x_1160:
        /* <DEDUP_REMOVED lines=17> */
.L_x_1083:
[----:B------:R-:W-:Y:S05]  /*dc10*/  BSYNC B3 ;  /* 0x0000000000037941 */ /* 0x000fea0003800000 */
.L_x_1048:
[----:B------:R-:W-:Y:S01]  /*dc20*/  ISETP.NE.U32.AND P1, PT, R238, RZ, PT ;  /* 0x000000ffee00720c */ /* 0x000fe20003f25070 */
[----:B--2---:R-:W2:Y:S01]  /*dc30*/  LD.E R3, desc[UR4][R132.64+0x128] ;  /* 0x0001280484037980 */ /* 0x004ea2000c101900 */
[----:B------:R-:W-:Y:S02]  /*dc40*/  BSSY B0, `(.L_x_1162) ;  /* 0x000005f000007945 */ /* 0x000fe40003800000 */
[----:B------:R-:W-:Y:S01]  /*dc50*/  ISETP.NE.AND.EX P1, PT, R239, RZ, PT, P1 ;  /* 0x000000ffef00720c */ /* 0x000fe20003f25310 */
[----:B--2---:R-:W-:Y:S05]  /*dc60*/  IMAD.U32 R3, R3, -0x80, RZ ;  /* 0xffffff8003037824 */ /* 0x004fea00078e00ff */
[C---:B------:R-:W-:Y:S04]  /*dc70*/  LEA R122, P0, R3.reuse, R122, 0x1 ;  /* 0x0000007a037a7211 */ /* 0x040fe800078008ff */
[----:B------:R-:W-:Y:S03]  /*dc80*/  LEA.HI.X.SX32 R123, R3, R123, 0x1, P0 ;  /* 0x0000007b037b7211 */ /* 0x000fe600000f0eff */
[----:B------:R-:W-:Y:S06]  /*dc90*/  @!P1 BRA `(.L_x_1163) ;  /* 0x0000000400449947 */ /* 0x000fec0003800000 */
[----:B------:R-:W-:Y:S04]  /*dca0*/  IADD3 R0, R12, -0x1, RZ ;  /* 0xffffffff0c007810 */ /* 0x000fe80007ffe0ff */
[----:B------:R-:W-:Y:S11]  /*dcb0*/  ISETP.GT.AND P0, PT, R0, R87, PT ;  /* 0x000000570000720c */ /* 0x000ff60003f04270 */
[----:B------:R-:W-:Y:S02]  /*dcc0*/  @!UPT UIADD3 URZ, URZ, URZ, URZ ;  /* 0x0000003f3f3ff290 */ /* 0x000fe4000fffe03f */
[----:B------:R-:W-:Y:S05]  /*dcd0*/  @!P0 BRA `(.L_x_1164) ;  /* 0x0000000400548947 */ /* 0x000fea0003800000 */
[----:B-1-34-:R-:W-:Y:S01]  /*dce0*/  IMAD.MOV.U32 R18, RZ, RZ, RZ ;  /* 0x000000ffff127224 */ /* 0x01afe200078e00ff */
[----:B------:R-:W2:Y:S01]  /*dcf0*/  LD.E R2, desc[UR4][R132.64+0x170] ;  /* 0x0001700484027980 */ /* 0x000ea2000c101900 */
[----:B------:R-:W-:Y:S03]  /*dd00*/  IABS R8, R13 ;  /* 0x0000000d00087213 */ /* 0x000fe60000000000 */
[----:B------:R-:W3:Y:S06]  /*dd10*/  LD.E.64 R22, desc[UR4][R132.64+0x40] ;  /* 0x0000400484167980 */ /* 0x000eec000c101b00 */
[----:B------:R-:W4:Y:S01]  /*dd20*/  LD.E.64 R20, desc[UR4][R132.64+0x20] ;  /* 0x0000200484147980 */ /* 0x000f22000c101b00 */
[-C--:B--2---:R-:W-:Y:S02]  /*dd30*/  IABS R3, R2.reuse ;  /* 0x0000000200037213 */ /* 0x084fe40000000000 */
[----:B------:R-:W-:Y:S02]  /*dd40*/  IABS R7, R2 ;  /* 0x0000000200077213 */ /* 0x000fe40000000000 */
[----:B------:R-:W1:Y:S03]  /*dd50*/  I2F.RP R15, R3 ;  /* 0x00000003000f7306 */ /* 0x000e660000209400 */
[----:B------:R-:W-:Y:S07]  /*dd60*/  IMAD.MOV R7, RZ, RZ, -R7 ;  /* 0x000000ffff077224 */ /* 0x000fee00078e0a07 */
[----:B-1----:R-:W1:Y:S02]  /*dd70*/  MUFU.RCP R0, R15 ;  /* 0x0000000f00007308 */ /* 0x002e640000001000 */
[----:B-1----:R-:W-:Y:S01]  /*dd80*/  VIADD R4, R0, 0xffffffe ;  /* 0x0ffffffe00047836 */ /* 0x002fe20000000000 */
[----:B------:R-:W-:Y:S02]  /*dd90*/  IADD3 R0, R14, -0x100, RZ ;  /* 0xffffff000e007810 */ /* 0x000fe40007ffe0ff */
[----:B------:R-:W2:Y:S05]  /*dda0*/  LD.E.64 R14, desc[UR4][R132.64+0x38] ;  /* 0x00003804840e7980 */ /* 0x000eaa000c101b00 */
[----:B------:R-:W1:Y:S01]  /*ddb0*/  F2I.FTZ.U32.TRUNC.NTZ R19, R4 ;  /* 0x0000000400137305 */ /* 0x000e62000021f000 */
[----:B------:R-:W-:Y:S01]  /*ddc0*/  IABS R5, R0 ;  /* 0x0000000000057213 */ /* 0x000fe20000000000 */
[--C-:B-1----:R-:W-:Y:S04]  /*ddd0*/  IMAD.MOV R6, RZ, RZ, -R19.reuse ;  /* 0x000000ffff067224 */ /* 0x102fe800078e0a13 */
[----:B------:R-:W-:Y:S04]  /*dde0*/  IMAD R6, R6, R3, RZ ;  /* 0x0000000306067224 */ /* 0x000fe800078e02ff */
[----:B------:R-:W-:Y:S02]  /*ddf0*/  IMAD.HI.U32 R6, R19, R6, R18 ;  /* 0x0000000613067227 */ /* 0x000fe400078e0012 */
[----:B------:R-:W2:Y:S04]  /*de00*/  LD.E.64 R18, desc[UR4][R132.64+0x28] ;  /* 0x0000280484127980 */ /* 0x000ea8000c101b00 */
[C---:B------:R-:W-:Y:S04]  /*de10*/  IMAD.HI.U32 R4, R6.reuse, R5, RZ ;  /* 0x0000000506047227 */ /* 0x040fe800078e00ff */
[----:B------:R-:W-:Y:S04]  /*de20*/  IMAD.HI.U32 R6, R6, R8, RZ ;  /* 0x0000000806067227 */ /* 0x000fe800078e00ff */
[-C--:B------:R-:W-:Y:S02]  /*de30*/  IMAD R8, R6, R7.reuse, R8 ;  /* 0x0000000706087224 */ /* 0x080fe400078e0208 */
[----:B------:R-:W-:Y:S03]  /*de40*/  IMAD R5, R4, R7, R5 ;  /* 0x0000000704057224 */ /* 0x000fe600078e0205 */
[C---:B------:R-:W-:Y:S02]  /*de50*/  ISETP.GT.U32.AND P3, PT, R3.reuse, R8, PT ;  /* 0x000000080300720c */ /* 0x040fe40003f64070 */
[----:B------:R-:W-:Y:S11]  /*de60*/  ISETP.GT.U32.AND P0, PT, R3, R5, PT ;  /* 0x000000050300720c */ /* 0x000ff60003f04070 */
[----:B------:R-:W-:Y:S01]  /*de70*/  @!P3 IADD3 R6, R6, 0x1, RZ ;  /* 0x000000010606b810 */ /* 0x000fe20007ffe0ff */
[----:B------:R-:W-:Y:S01]  /*de80*/  @!P3 IMAD.IADD R8, R8, 0x1, -R3 ;  /* 0x000000010808b824 */ /* 0x000fe200078e0a03 */
[-C--:B------:R-:W-:Y:S01]  /*de90*/  @!P0 IADD3 R5, R5, -R3.reuse, RZ ;  /* 0x8000000305058210 */ /* 0x080fe20007ffe0ff */
[----:B------:R-:W-:Y:S01]  /*dea0*/  @!P0 VIADD R4, R4, 0x1 ;  /* 0x0000000104048836 */ /* 0x000fe20000000000 */
[----:B------:R-:W-:Y:S02]  /*deb0*/  ISETP.NE.AND P0, PT, R2, RZ, PT ;  /* 0x000000ff0200720c */ /* 0x000fe40003f05270 */
[-C--:B------:R-:W-:Y:S02]  /*dec0*/  ISETP.GE.U32.AND P4, PT, R5, R3.reuse, PT ;  /* 0x000000030500720c */ /* 0x080fe40003f86070 */
[----:B------:R-:W-:Y:S02]  /*ded0*/  ISETP.GE.U32.AND P5, PT, R8, R3, PT ;  /* 0x000000030800720c */ /* 0x000fe40003fa6070 */
[-C--:B------:R-:W-:Y:S02]  /*dee0*/  LOP3.LUT R5, R13, R2.reuse, RZ, 0x3c, !PT ;  /* 0x000000020d057212 */ /* 0x080fe400078e3cff */
[CC--:B------:R-:W-:Y:S01]  /*def0*/  LOP3.LUT R3, R0.reuse, R2.reuse, RZ, 0x3c, !PT ;  /* 0x0000000200037212 */ /* 0x0c0fe200078e3cff */
[----:B------:R-:W-:Y:S01]  /*df00*/  IMAD.IADD R0, R0, 0x1, -R13 ;  /* 0x0000000100007824 */ /* 0x000fe200078e0a0d */
[----:B------:R-:W-:Y:S02]  /*df10*/  ISETP.GE.AND P2, PT, R5, RZ, PT ;  /* 0x000000ff0500720c */ /* 0x000fe40003f46270 */
[----:B------:R-:W-:Y:S02]  /*df20*/  ISETP.GE.AND P1, PT, R3, RZ, PT ;  /* 0x000000ff0300720c */ /* 0x000fe40003f26270 */
[----:B------:R-:W-:Y:S01]  /*df30*/  LOP3.LUT R3, RZ, R2, RZ, 0x33, !PT ;  /* 0x00000002ff037212 */ /* 0x000fe200078e33ff */
[----:B------:R-:W-:Y:S02]  /*df40*/  @P4 VIADD R4, R4, 0x1 ;  /* 0x0000000104044836 */ /* 0x000fe40000000000 */
[----:B------:R-:W-:Y:S06]  /*df50*/  @P5 VIADD R6, R6, 0x1 ;  /* 0x0000000106065836 */ /* 0x000fec0000000000 */
[----:B------:R-:W-:Y:S02]  /*df60*/  @!P2 IMAD.MOV R6, RZ, RZ, -R6 ;  /* 0x000000ffff06a224 */ /* 0x000fe400078e0a06 */
[----:B------:R-:W-:Y:S04]  /*df70*/  @!P1 IADD3 R4, -R4, RZ, RZ ;  /* 0x000000ff04049210 */ /* 0x000fe80007ffe1ff */
[C---:B------:R-:W-:Y:S02]  /*df80*/  SEL R4, R3.reuse, R4, !P0 ;  /* 0x0000000403047207 */ /* 0x040fe40004000000 */
[----:B------:R-:W-:Y:S02]  /*df90*/  SEL R3, R3, R6, !P0 ;  /* 0x0000000603037207 */ /* 0x000fe40004000000 */
[CC--:B------:R-:W-:Y:S02]  /*dfa0*/  LEA R26, P1, R4.reuse, R238.reuse, 0x2 ;  /* 0x000000ee041a7211 */ /* 0x0c0fe400078210ff */
[C---:B------:R-:W-:Y:S02]  /*dfb0*/  LEA R24, P0, R3.reuse, R238, 0x2 ;  /* 0x000000ee03187211 */ /* 0x040fe400078010ff */
[-C--:B------:R-:W-:Y:S02]  /*dfc0*/  LEA.HI.X.SX32 R27, R4, R239.reuse, 0x2, P1 ;  /* 0x000000ef041b7211 */ /* 0x080fe400008f16ff */
[C---:B------:R-:W-:Y:S02]  /*dfd0*/  LEA.HI.X.SX32 R25, R3.reuse, R239, 0x2, P0 ;  /* 0x000000ef03197211 */ /* 0x040fe400000f16ff */
[----:B------:R-:W-:Y:S01]  /*dfe0*/  IADD3 R3, R3, -R4, RZ ;  /* 0x8000000403037210 */ /* 0x000fe20007ffe0ff */
[----:B------:R-:W2:Y:S04]  /*dff0*/  LD.E R5, desc[UR4][R26.64] ;  /* 0x000000041a057980 */ /* 0x000ea8000c101900 */
[----:B------:R-:W-:Y:S01]  /*e000*/  IMAD R0, R3, R2, R0 ;  /* 0x0000000203007224 */ /* 0x000fe200078e0200 */
[----:B------:R1:W2:Y:S03]  /*e010*/  LD.E R6, desc[UR4][R24.64] ;  /* 0x0000000418067980 */ /* 0x0002a6000c101900 */
[-C--:B---3--:R-:W-:Y:S01]  /*e020*/  IMAD R4, R23, R0.reuse, RZ ;  /* 0x0000000017047224 */ /* 0x088fe200078e02ff */
[----:B------:R-:W-:Y:S01]  /*e030*/  SHF.R.S32.HI R3, RZ, 0x1f, R0 ;  /* 0x0000001fff037819 */ /* 0x000fe20000011400 */
[C---:B-1----:R-:W-:Y:S04]  /*e040*/  IMAD.WIDE.U32 R24, R22.reuse, R0, RZ ;  /* 0x0000000016187225 */ /* 0x042fe800078e00ff */
[----:B--2---:R-:W-:Y:S02]  /*e050*/  IMAD.IADD R6, R5, 0x1, -R6 ;  /* 0x0000000105067824 */ /* 0x004fe400078e0a06 */
[----:B------:R-:W-:Y:S02]  /*e060*/  IMAD R5, R22, R3, R4 ;  /* 0x0000000316057224 */ /* 0x000fe400078e0204 */
[-C--:B----4-:R-:W-:Y:S01]  /*e070*/  IMAD R4, R21, R6.reuse, RZ ;  /* 0x0000000615047224 */ /* 0x090fe200078e02ff */
[----:B------:R-:W-:Y:S01]  /*e080*/  SHF.R.S32.HI R7, RZ, 0x1f, R6 ;  /* 0x0000001fff077819 */ /* 0x000fe20000011406 */
[C---:B------:R-:W-:Y:S01]  /*e090*/  IMAD.WIDE.U32 R22, R20.reuse, R6, RZ ;  /* 0x0000000614167225 */ /* 0x040fe200078e00ff */
[----:B------:R-:W-:Y:S03]  /*e0a0*/  IADD3 R21, R25, R5, RZ ;  /* 0x0000000519157210 */ /* 0x000fe60007ffe0ff */
[-C--:B------:R-:W-:Y:S01]  /*e0b0*/  IMAD R4, R20, R7.reuse, R4 ;  /* 0x0000000714047224 */ /* 0x080fe200078e0204 */
[----:B------:R-:W-:Y:S03]  /*e0c0*/  MOV R20, R24 ;  /* 0x0000001800147202 */ /* 0x000fe60000000f00 */
[----:B------:R-:W-:Y:S02]  /*e0d0*/  IMAD.IADD R23, R23, 0x1, R4 ;  /* 0x0000000117177824 */ /* 0x000fe400078e0204 */
[----:B------:R-:W-:Y:S04]  /*e0e0*/  IMAD.WIDE.U32 R20, R6, R18, R20 ;  /* 0x0000001206147225 */ /* 0x000fe800078e0014 */
[----:B------:R-:W-:Y:S01]  /*e0f0*/  IMAD R6, R19, R6, RZ ;  /* 0x0000000613067224 */ /* 0x000fe200078e02ff */
[----:B------:R-:W-:Y:S01]  /*e100*/  LEA R130, P1, R20, R130, 0x1 ;  /* 0x0000008214827211 */ /* 0x000fe200078208ff */
[----:B------:R-:W-:Y:S02]  /*e110*/  IMAD R4, R15, R0, RZ ;  /* 0x000000000f047224 */ /* 0x000fe400078e02ff */
[----:B------:R-:W-:Y:S04]  /*e120*/  IMAD.WIDE.U32 R22, R0, R14, R22 ;  /* 0x0000000e00167225 */ /* 0x000fe800078e0016 */
[----:B------:R-:W-:Y:S01]  /*e130*/  IMAD R6, R18, R7, R6 ;  /* 0x0000000712067224 */ /* 0x000fe200078e0206 */
[----:B------:R-:W-:Y:S01]  /*e140*/  LEA R128, P0, R22, R128, 0x1 ;  /* 0x0000008016807211 */ /* 0x000fe200078008ff */
[----:B------:R-:W-:Y:S02]  /*e150*/  IMAD R4, R14, R3, R4 ;  /* 0x000000030e047224 */ /* 0x000fe400078e0204 */
[----:B------:R-:W-:Y:S03]  /*e160*/  IMAD.IADD R6, R21, 0x1, R6 ;  /* 0x0000000115067824 */ /* 0x000fe600078e0206 */
[----:B------:R-:W-:Y:S02]  /*e170*/  IADD3 R4, R23, R4, RZ ;  /* 0x0000000417047210 */ /* 0x000fe40007ffe0ff */
[----:B------:R-:W-:Y:S02]  /*e180*/  LEA.HI.X R131, R20, R131, R6, 0x1, P1 ;  /* 0x0000008314837211 */ /* 0x000fe400008f0c06 */
[----:B------:R-:W-:Y:S01]  /*e190*/  LEA.HI.X R129, R22, R129, R4, 0x1, P0 ;  /* 0x0000008116817211 */ /* 0x000fe200000f0c04 */
[----:B------:R-:W-:Y:S05]  /*e1a0*/  BRA `(.L_x_1164) ;  /* 0x0000000000207947 */ /* 0x000fea0003800000 */
.L_x_1163:
[----:B-1-34-:R-:W2:Y:S04]  /*e1b0*/  LD.E R5, desc[UR4][R132.64+0x40] ;  /* 0x0000400484057980 */ /* 0x01aea8000c101900 */
[----:B------:R-:W3:Y:S02]  /*e1c0*/  LD.E R3, desc[UR4][R132.64+0x38] ;  /* 0x0000380484037980 */ /* 0x000ee4000c101900 */
[----:B---3--:R-:W-:Y:S02]  /*e1d0*/  IMAD.U32 R3, R3, -0x80, RZ ;  /* 0xffffff8003037824 */ /* 0x008fe400078e00ff */
[----:B--2---:R-:W-:Y:S03]  /*e1e0*/  IMAD.U32 R5, R5, -0x80, RZ ;  /* 0xffffff8005057824 */ /* 0x004fe600078e00ff */
[----:B------:R-:W-:Y:S02]  /*e1f0*/  LEA R128, P0, R3, R128, 0x1 ;  /* 0x0000008003807211 */ /* 0x000fe400078008ff */
[----:B------:R-:W-:Y:S02]  /*e200*/  LEA R130, P1, R5, R130, 0x1 ;  /* 0x0000008205827211 */ /* 0x000fe400078208ff */
[----:B------:R-:W-:Y:S02]  /*e210*/  LEA.HI.X.SX32 R129, R3, R129, 0x1, P0 ;  /* 0x0000008103817211 */ /* 0x000fe400000f0eff */
[----:B------:R-:W-:Y:S09]  /*e220*/  LEA.HI.X.SX32 R131, R5, R131, 0x1, P1 ;  /* 0x0000008305837211 */ /* 0x000ff200008f0eff */
.L_x_1164:
[----:B------:R-:W-:Y:S05]  /*e230*/  BSYNC B0 ;  /* 0x0000000000007941 */ /* 0x000fea0003800000 */
.L_x_1162:
[----:B------:R-:W-:Y:S04]  /*e240*/  IADD3 R12, R12, -0x1, RZ ;  /* 0xffffffff0c0c7810 */ /* 0x000fe80007ffe0ff */
[----:B------:R-:W-:Y:S11]  /*e250*/  ISETP.GT.AND P0, PT, R12, R87, PT ;  /* 0x000000570c00720c */ /* 0x000ff60003f04270 */
[----:B------:R-:W-:Y:S02]  /*e260*/  @!UPT UIADD3 URZ, URZ, URZ, URZ ;  /* 0x0000003f3f3ff290 */ /* 0x000fe4000fffe03f */
[----:B------:R-:W-:Y:S05]  /*e270*/  @P0 BRA `(.L_x_1165) ;  /* 0xffffff4800780947 */ /* 0x000fea000383ffff */
.L_x_1031:
[----:B------:R-:W-:Y:S05]  /*e280*/  WARPSYNC.ALL ;  /* 0x0000000000007948 */ /* 0x000fea0003800000 */
[----:B------:R-:W-:Y:S01]  /*e290*/  NOP ;  /* 0x0000000000007918 */ /* 0x000fe20000000000 */
[----:B------:R-:W-:Y:S06]  /*e2a0*/  BAR.SYNC.DEFER_BLOCKING 0x0 ;  /* 0x0000000000007b1d */ /* 0x000fec0000010000 */
[----:B------:R-:W2:Y:S02]  /*e2b0*/  LD.E R0, desc[UR4][R132.64+0xd0] ;  /* 0x0000d00484007980 */ /* 0x000ea4000c101900 */
[----:B------:R-:W1:Y:S01]  /*e2c0*/  S2UR UR6, SR_CgaCtaId ;  /* 0x00000000000679c3 */ /* 0x000e620000008800 */
[----:B------:R-:W-:Y:S01]  /*e2d0*/  UMOV UR7, 0x400 ;  /* 0x0000040000077882 */ /* 0x000fe20000000000 */
[----:B------:R-:W-:Y:S01]  /*e2e0*/  BSSY B3, `(.L_x_1166) ;  /* 0x0000509000037945 */ /* 0x000fe20003800000 */
[C---:B-1-34-:R-:W-:Y:S01]  /*e2f0*/  SHF.L.U64.HI R5, R244.reuse, 0x4, R245 ;  /* 0x00000004f4057819 */ /* 0x05afe200000102f5 */
[----:B------:R-:W-:Y:S01]  /*e300*/  IMAD.SHL.U32 R3, R244, 0x10, RZ ;  /* 0x00000010f4037824 */ /* 0x000fe200078e00ff */
[----:B------:R-:W-:-:S06]  /*e310*/  ULEA UR6, UR6, UR7, 0x18 ;  /* 0x0000000706067291 */ /* 0x000fcc000f8ec03f */
[----:B------:R-:W-:Y:S02]  /*e320*/  LEA R236, R176, UR6, 0x1 ;  /* 0x00000006b0ec7c11 */ /* 0x000fe4000f8e08ff */
[----:B--2---:R-:W-:-:S13]  /*e330*/  ISETP.NE.AND P0, PT, R0, RZ, PT ;  /* 0x000000ff0000720c */ /* 0x004fda0003f05270 */
[----:B------:R-:W-:Y:S05]  /*e340*/  @!P0 BRA `(.L_x_1167) ;  /* 0x00000048009c8947 */ /* 0x000fea0003800000 */
[----:B------:R-:W2:Y:S04]  /*e350*/  LD.E.64 R6, desc[UR4][R132.64+0xf0] ;  /* 0x0000f00484067980 */ /* 0x000ea8000c101b00 */
[----:B------:R-:W3:Y:S04]  /*e360*/  LD.E.U8 R4, desc[UR4][R132.64+0x1b3] ;  /* 0x0001b30484047980 */ /* 0x000ee8000c101100 */
[----:B------:R-:W5:Y:S04]  /*e370*/  LD.E.64 R36, desc[UR4][R132.64+0x148] ;  /* 0x0001480484247980 */ /* 0x000f68000c101b00 */
[----:B------:R-:W5:Y:S01]  /*e380*/  LD.E.64 R34, desc[UR4][R132.64+0x150] ;  /* 0x0001500484227980 */ /* 0x000f62000c101b00 */
[----:B--2---:R-:W-:-:S04]  /*e390*/  ISETP.NE.U32.AND P1, PT, R6, RZ, PT ;  /* 0x000000ff0600720c */ /* 0x004fc80003f25070 */
[----:B------:R-:W-:-:S13]  /*e3a0*/  ISETP.NE.AND.EX P1, PT, R7, RZ, PT, P1 ;  /* 0x000000ff0700720c */ /* 0x000fda0003f25310 */
[C---:B------:R-:W-:Y:S02]  /*e3b0*/  @P1 LEA R12, P0, R233.reuse, R6, 0x2 ;  /* 0x00000006e90c1211 */ /* 0x040fe400078010ff */
[----:B------:R-:W5:Y:S02]  /*e3c0*/  LD.E R6, desc[UR4][R132.64+0xc0] ;  /* 0x0000c00484067980 */ /* 0x000f64000c101900 */
[----:B------:R-:W-:Y:S01]  /*e3d0*/  @P1 LEA.HI.X R13, R233, R7, R70, 0x2, P0 ;  /* 0x00000007e90d1211 */ /* 0x000fe200000f1446 */
[----:B------:R-:W-:-:S06]  /*e3e0*/  IMAD.MOV.U32 R7, RZ, RZ, RZ ;  /* 0x000000ffff077224 */ /* 0x000fcc00078e00ff */
[----:B------:R1:W2:Y:S01]  /*e3f0*/  @P1 LD.E R7, desc[UR4][R12.64] ;  /* 0x000000040c071980 */ /* 0x0002a2000c101900 */
[-C--:B------:R-:W-:Y:S02]  /*e400*/  IADD3 R11, P1, R3, R204.reuse, RZ ;  /* 0x000000cc030b7210 */ /* 0x080fe40007f3e0ff */
[----:B------:R-:W-:Y:S02]  /*e410*/  LEA R3, P0, R244, R204, 0x5 ;  /* 0x000000ccf4037211 */ /* 0x000fe400078028ff */
[----:B------:R-:W-:Y:S01]  /*e420*/  LEA.HI R2, R0, R0, RZ, 0x1 ;  /* 0x0000000000027211 */ /* 0x000fe200078f08ff */
[----:B------:R-:W-:Y:S01]  /*e430*/  IMAD.X R8, R5, 0x1, R207, P1 ;  /* 0x0000000105087824 */ /* 0x000fe200008e06cf */
[----:B------:R-:W-:Y:S02]  /*e440*/  LEA.HI.X R5, R244, R207, R245, 0x5, P0 ;  /* 0x000000cff4057211 */ /* 0x000fe400000f2cf5 */
[----:B------:R-:W-:Y:S02]  /*e450*/  SHF.R.S32.HI R2, RZ, 0x1, R2 ;  /* 0x00000001ff027819 */ /* 0x000fe40000011402 */
[-C--:B------:R-:W-:Y:S01]  /*e460*/  LEA R32, P0, R3, R246.reuse, 0x1 ;  /* 0x000000f603207211 */ /* 0x080fe200078008ff */
[----:B------:R-:W-:Y:S01]  /*e470*/  IMAD.MOV.U32 R206, RZ, RZ, R204 ;  /* 0x000000ffffce7224 */ /* 0x000fe200078e00cc */
[----:B------:R-:W-:-:S02]  /*e480*/  LEA R46, P2, R204, R246, 0x1 ;  /* 0x000000f6cc2e7211 */ /* 0x000fc400078408ff */
[----:B---3--:R-:W-:Y:S02]  /*e490*/  ISETP.NE.AND P4, PT, R4, RZ, PT ;  /* 0x000000ff0400720c */ /* 0x008fe40003f85270 */
[----:B------:R-:W-:Y:S02]  /*e4a0*/  LEA R10, P1, R11, R246, 0x1 ;  /* 0x000000f60b0a7211 */ /* 0x000fe400078208ff */
[-C--:B------:R-:W-:Y:S02]  /*e4b0*/  LEA.HI.X R33, R3, R247.reuse, R5, 0x1, P0 ;  /* 0x000000f703217211 */ /* 0x080fe400000f0c05 */
[-CC-:B------:R-:W-:Y:S01]  /*e4c0*/  LEA.HI.X R47, R204, R247.reuse, R207.reuse, 0x1, P2 ;  /* 0x000000f7cc2f7211 */ /* 0x180fe200010f0ccf */
[----:B------:R-:W-:Y:S01]  /*e4d0*/  IMAD.WIDE.U32 R206, R244, 0x30, R206 ;  /* 0x00000030f4ce7825 */ /* 0x000fe200078e00ce */
[----:B------:R-:W-:-:S03]  /*e4e0*/  LEA.HI.X R11, R11, R247, R8, 0x1, P1 ;  /* 0x000000f70b0b7211 */ /* 0x000fc600008f0c08 */
[----:B-1----:R-:W-:Y:S02]  /*e4f0*/  IMAD R12, R245, 0x30, RZ ;  /* 0x00000030f50c7824 */ /* 0x002fe400078e02ff */
[----:B------:R-:W-:Y:S01]  /*e500*/  IMAD.IADD R8, R235, 0x1, -R178 ;  /* 0x00000001eb087824 */ /* 0x000fe200078e0ab2 */
[----:B------:R-:W-:Y:S01]  /*e510*/  LEA R18, P1, R206, R246, 0x1 ;  /* 0x000000f6ce127211 */ /* 0x000fe200078208ff */
[----:B------:R-:W-:-:S03]  /*e520*/  IMAD.IADD R5, R207, 0x1, R12 ;  /* 0x00000001cf057824 */ /* 0x000fc600078e020c */
[----:B------:R-:W-:Y:S02]  /*e530*/  ISETP.GE.AND P0, PT, R222, R8, PT ;  /* 0x00000008de00720c */ /* 0x000fe40003f06270 */
[----:B------:R-:W-:Y:S01]  /*e540*/  LEA.HI.X R19, R206, R247, R5, 0x1, P1 ;  /* 0x000000f7ce137211 */ /* 0x000fe200008f0c05 */
[----:B------:R-:W-:Y:S01]  /*e550*/  IMAD.MOV.U32 R5, RZ, RZ, R2 ;  /* 0x000000ffff057224 */ /* 0x000fe200078e0002 */
[----:B------:R-:W-:Y:S01]  /*e560*/  ISETP.GT.AND P0, PT, R231, -0x8, !P0 ;  /* 0xfffffff8e700780c */ /* 0x000fe20004704270 */
[----:B--2---:R-:W-:-:S04]  /*e570*/  IMAD.IADD R7, R88, 0x1, R7 ;  /* 0x0000000158077824 */ /* 0x004fc800078e0207 */
[----:B------:R-:W-:-:S05]  /*e580*/  IMAD R3, R2, R7, RZ ;  /* 0x0000000702037224 */ /* 0x000fca00078e02ff */
[----:B------:R-:W-:Y:S02]  /*e590*/  SHF.R.S32.HI R13, RZ, 0x1f, R3 ;  /* 0x0000001fff0d7819 */ /* 0x000fe40000011403 */
[-C--:B------:R-:W-:Y:S02]  /*e5a0*/  IADD3 R7, P3, R170, R3.reuse, RZ ;  /* 0x00000003aa077210 */ /* 0x080fe40007f7e0ff */
[----:B------:R-:W-:Y:S02]  /*e5b0*/  IADD3 R3, P2, R16, R3, RZ ;  /* 0x0000000310037210 */ /* 0x000fe40007f5e0ff */
[----:B------:R-:W-:-:S03]  /*e5c0*/  LEA.HI.X.SX32 R170, R170, R13, 0x1, P3 ;  /* 0x0000000daaaa7211 */ /* 0x000fc600018f0eff */
[----:B------:R-:W-:Y:S01]  /*e5d0*/  IMAD.X R4, R17, 0x1, R13, P2 ;  /* 0x0000000111047824 */ /* 0x000fe200010e060d */
[----:B------:R-:W-:Y:S07]  /*e5e0*/  @!P4 BRA `(.L_x_1168) ;  /* 0x000000180070c947 */ /* 0x000fee0003800000 */
[C---:B------:R-:W-:Y:S01]  /*e5f0*/  IMAD.SHL.U32 R23, R7.reuse, 0x2, RZ ;  /* 0x0000000207177824 */ /* 0x040fe200078e00ff */
[----:B------:R-:W-:Y:S01]  /*e600*/  SHF.L.U64.HI R7, R7, 0x1, R170 ;  /* 0x0000000107077819 */ /* 0x000fe200000102aa */
[----:B------:R-:W-:Y:S03]  /*e610*/  BSSY B2, `(.L_x_1169) ;  /* 0x0000066000027945 */ /* 0x000fe60003800000 */
[-C--:B-----5:R-:W-:Y:S02]  /*e620*/  IADD3 R20, P2, R36, R23.reuse, RZ ;  /* 0x0000001724147210 */ /* 0x0a0fe40007f5e0ff */
[----:B------:R-:W-:-:S03]  /*e630*/  IADD3 R22, P1, R34, R23, RZ ;  /* 0x0000001722167210 */ /* 0x000fc60007f3e0ff */
[--C-:B------:R-:W-:Y:S02]  /*e640*/  IMAD.X R21, R37, 0x1, R7.reuse, P2 ;  /* 0x0000000125157824 */ /* 0x100fe400010e0607 */
[----:B------:R-:W-:Y:S01]  /*e650*/  IMAD.X R23, R35, 0x1, R7, P1 ;  /* 0x0000000123177824 */ /* 0x000fe200008e0607 */
[----:B------:R-:W-:Y:S05]  /*e660*/  @!P0 BRA `(.L_x_1170) ;  /* 0x0000000400808947 */ /* 0x000fea0003800000 */
[----:B------:R-:W-:Y:S01]  /*e670*/  ISETP.GE.AND P0, PT, R16, R6, PT ;  /* 0x000000061000720c */ /* 0x000fe20003f06270 */
[----:B------:R-:W-:-:S12]  /*e680*/  BSSY B1, `(.L_x_1171) ;  /* 0x000002f000017945 */ /* 0x000fd80003800000 */
[----:B------:R1:W-:Y:S01]  /*e690*/  @P0 STS.128 [R236], RZ ;  /* 0x000000ffec000388 */ /* 0x0003e20000000c00 */
[----:B------:R-:W-:Y:S05]  /*e6a0*/  @P0 BRA `(.L_x_1172) ;  /* 0x0000000000b00947 */ /* 0x000fea0003800000 */
[----:B------:R2:W5:Y:S01]  /*e6b0*/  LD.E.128 R12, desc[UR4][R46.64] ;  /* 0x000000042e0c7980 */ /* 0x000562000c101d00 */
[----:B------:R-:W-:Y:S01]  /*e6c0*/  ISETP.GE.AND P0, PT, R16, R0, PT ;  /* 0x000000001000720c */ /* 0x000fe20003f06270 */
[----:B------:R-:W-:-:S12]  /*e6d0*/  BSSY B0, `(.L_x_1173) ;  /* 0x0000028000007945 */ /* 0x000fd80003800000 */
[----:B------:R-:W-:Y:S05]  /*e6e0*/  @P0 BRA `(.L_x_1174) ;  /* 0x0000000000980947 */ /* 0x000fea0003800000 */
[----:B------:R-:W3:Y:S04]  /*e6f0*/  LD.E.64 R2, desc[UR4][R22.64] ;  /* 0x0000000416027980 */ /* 0x000ee8000c101b00 */
[----:B------:R-:W4:Y:S01]  /*e700*/  LD.E.64 R4, desc[UR4][R20.64] ;  /* 0x0000000414047980 */ /* 0x000f22000c101b00 */
[C---:B-----5:R-:W-:Y:S01]  /*e710*/  LOP3.LUT R7, R13.reuse, 0xffff0000, RZ, 0xc0, !PT ;  /* 0xffff00000d077812 */ /* 0x060fe200078ec0ff */
[----:B------:R-:W-:Y:S01]  /*e720*/  IMAD.U32 R30, R14, 0x10000, RZ ;  /* 0x000100000e1e7824 */ /* 0x000fe200078e00ff */
[----:B------:R-:W-:Y:S02]  /*e730*/  SHF.L.U32 R24, R13, 0x10, RZ ;  /* 0x000000100d187819 */ /* 0x000fe400000006ff */
[C---:B------:R-:W-:Y:S02]  /*e740*/  SHF.L.U32 R13, R12.reuse, 0x10, RZ ;  /* 0x000000100c0d7819 */ /* 0x040fe400000006ff */
[----:B------:R-:W-:-:S02]  /*e750*/  LOP3.LUT R31, R12, 0xffff0000, RZ, 0xc0, !PT ;  /* 0xffff00000c1f7812 */ /* 0x000fc400078ec0ff */
[C---:B------:R-:W-:Y:S02]  /*e760*/  SHF.L.U32 R29, R15.reuse, 0x10, RZ ;  /* 0x000000100f1d7819 */ /* 0x040fe400000006ff */
[----:B------:R-:W-:Y:S02]  /*e770*/  LOP3.LUT R27, R15, 0xffff0000, RZ, 0xc0, !PT ;  /* 0xffff00000f1b7812 */ /* 0x000fe400078ec0ff */
[----:B---3--:R-:W-:Y:S02]  /*e780*/  LOP3.LUT R25, R2, 0xffff0000, RZ, 0xc0, !PT ;  /* 0xffff000002197812 */ /* 0x008fe400078ec0ff */
[----:B------:R-:W-:Y:S02]  /*e790*/  LOP3.LUT R12, R3, 0xffff0000, RZ, 0xc0, !PT ;  /* 0xffff0000030c7812 */ /* 0x000fe400078ec0ff */
[C---:B----4-:R-:W-:Y:S01]  /*e7a0*/  LOP3.LUT R28, R4.reuse, 0xffff0000, RZ, 0xc0, !PT ;  /* 0xffff0000041c7812 */ /* 0x050fe200078ec0ff */
[-C--:B------:R-:W-:Y:S01]  /*e7b0*/  FMUL R15, R7, R25.reuse ;  /* 0x00000019070f7220 */ /* 0x080fe20000400000 */
[----:B------:R-:W-:Y:S01]  /*e7c0*/  LOP3.LUT R26, R5, 0xffff0000, RZ, 0xc0, !PT ;  /* 0xffff0000051a7812 */ /* 0x000fe200078ec0ff */
[----:B------:R-:W-:Y:S01]  /*e7d0*/  IMAD.U32 R4, R4, 0x10000, RZ ;  /* 0x0001000004047824 */ /* 0x000fe200078e00ff */
[----:B------:R-:W-:Y:S01]  /*e7e0*/  SHF.L.U32 R2, R2, 0x10, RZ ;  /* 0x0000001002027819 */ /* 0x000fe200000006ff */
[----:B------:R-:W-:Y:S01]  /*e7f0*/  FMUL R34, R7, R28 ;  /* 0x0000001c07227220 */ /* 0x000fe20000400000 */
[----:B------:R-:W-:Y:S01]  /*e800*/  LOP3.LUT R7, R14, 0xffff0000, RZ, 0xc0, !PT ;  /* 0xffff00000e077812 */ /* 0x000fe200078ec0ff */
[C---:B------:R-:W-:Y:S01]  /*e810*/  FMUL R14, R27.reuse, R12 ;  /* 0x0000000c1b0e7220 */ /* 0x040fe20000400000 */
[C---:B------:R-:W-:Y:S01]  /*e820*/  FFMA R15, R24.reuse, R28, -R15 ;  /* 0x0000001c180f7223 */ /* 0x040fe2000000080f */
[----:B------:R-:W-:Y:S01]  /*e830*/  FFMA R34, R24, R25, R34 ;  /* 0x0000001918227223 */ /* 0x000fe20000000022 */
[-C--:B------:R-:W-:Y:S01]  /*e840*/  FMUL R24, R27, R26.reuse ;  /* 0x0000001a1b187220 */ /* 0x080fe20000400000 */
[----:B------:R-:W-:Y:S01]  /*e850*/  SHF.L.U32 R3, R3, 0x10, RZ ;  /* 0x0000001003037819 */ /* 0x000fe200000006ff */
[----:B------:R-:W-:Y:S01]  /*e860*/  FFMA R14, R29, R26, -R14 ;  /* 0x0000001a1d0e7223 */ /* 0x000fe2000000080e */
[----:B------:R-:W-:Y:S01]  /*e870*/  SHF.L.U32 R5, R5, 0x10, RZ ;  /* 0x0000001005057819 */ /* 0x000fe200000006ff */
[----:B------:R-:W-:Y:S01]  /*e880*/  FFMA R29, R29, R12, R24 ;  /* 0x0000000c1d1d7223 */ /* 0x000fe20000000018 */
[C---:B------:R-:W-:Y:S01]  /*e890*/  FMUL R12, R31.reuse, R2 ;  /* 0x000000021f0c7220 */ /* 0x040fe20000400000 */
[-C--:B------:R-:W-:Y:S01]  /*e8a0*/  FMUL R31, R31, R4.reuse ;  /* 0x000000041f1f7220 */ /* 0x080fe20000400000 */
[C---:B------:R-:W-:Y:S01]  /*e8b0*/  FMUL R25, R7.reuse, R3 ;  /* 0x0000000307197220 */ /* 0x040fe20000400000 */
[-C--:B------:R-:W-:Y:S01]  /*e8c0*/  FMUL R24, R7, R5.reuse ;  /* 0x0000000507187220 */ /* 0x080fe20000400000 */
[C---:B------:R-:W-:Y:S01]  /*e8d0*/  FFMA R12, R13.reuse, R4, -R12 ;  /* 0x000000040d0c7223 */ /* 0x040fe2000000080c */
[----:B------:R-:W-:Y:S01]  /*e8e0*/  FFMA R31, R13, R2, R31 ;  /* 0x000000020d1f7223 */ /* 0x000fe2000000001f */
[C---:B------:R-:W-:Y:S01]  /*e8f0*/  FFMA R25, R30.reuse, R5, -R25 ;  /* 0x000000051e197223 */ /* 0x040fe20000000819 */
[----:B------:R-:W-:Y:S01]  /*e900*/  FFMA R24, R30, R3, R24 ;  /* 0x000000031e187223 */ /* 0x000fe20000000018 */
[----:B------:R-:W-:-:S02]  /*e910*/  F2FP.BF16.F32.PACK_AB R13, R34, R15 ;  /* 0x0000000f220d723e */ /* 0x000fc400000010ff */
[----:B------:R-:W-:Y:S02]  /*e920*/  F2FP.BF16.F32.PACK_AB R15, R29, R14 ;  /* 0x0000000e1d0f723e */ /* 0x000fe400000010ff */
[----:B------:R-:W-:Y:S02]  /*e930*/  F2FP.BF16.F32.PACK_AB R12, R31, R12 ;  /* 0x0000000c1f0c723e */ /* 0x000fe400000010ff */
[----:B------:R-:W-:Y:S02]  /*e940*/  F2FP.BF16.F32.PACK_AB R14, R24, R25 ;  /* 0x00000019180e723e */ /* 0x000fe400000010ff */
.L_x_1174:
[----:B------:R-:W-:Y:S05]  /*e950*/  BSYNC B0 ;  /* 0x0000000000007941 */ /* 0x000fea0003800000 */
.L_x_1173:
[----:B-----5:R3:W-:Y:S02]  /*e960*/  STS.128 [R236], R12 ;  /* 0x0000000cec007388 */ /* 0x0207e40000000c00 */
.L_x_1172:
[----:B------:R-:W-:Y:S05]  /*e970*/  BSYNC B1 ;  /* 0x0000000000017941 */ /* 0x000fea0003800000 */
.L_x_1171:
[----:B------:R-:W-:-:S13]  /*e980*/  ISETP.GE.AND P0, PT, R9, R6, PT ;  /* 0x000000060900720c */ /* 0x000fda0003f06270 */
[----:B------:R4:W-:Y:S01]  /*e990*/  @P0 STS.128 [R236+0x2000], RZ ;  /* 0x002000ffec000388 */ /* 0x0009e20000000c00 */
[----:B------:R-:W-:Y:S05]  /*e9a0*/  @P0 BRA `(.L_x_1170) ;  /* 0x0000000000b00947 */ /* 0x000fea0003800000 */
[----:B---3--:R3:W5:Y:S01]  /*e9b0*/  LD.E.128 R12, desc[UR4][R46.64+0x80] ;  /* 0x000080042e0c7980 */ /* 0x008762000c101d00 */
[----:B------:R-:W-:Y:S01]  /*e9c0*/  ISETP.GE.AND P0, PT, R9, R0, PT ;  /* 0x000000000900720c */ /* 0x000fe20003f06270 */
[----:B------:R-:W-:-:S12]  /*e9d0*/  BSSY B0, `(.L_x_1175) ;  /* 0x0000028000007945 */ /* 0x000fd80003800000 */
[----:B------:R-:W-:Y:S05]  /*e9e0*/  @P0 BRA `(.L_x_1176) ;  /* 0x0000000000980947 */ /* 0x000fea0003800000 */
[----:B--2---:R-:W2:Y:S04]  /*e9f0*/  LD.E.64 R2, desc[UR4][R22.64+0x40] ;  /* 0x0000400416027980 */ /* 0x004ea8000c101b00 */
[----:B---3--:R-:W3:Y:S01]  /*ea00*/  LD.E.64 R4, desc[UR4][R20.64+0x40] ;  /* 0x0000400414047980 */ /* 0x008ee2000c101b00 */
[C---:B-----5:R-:W-:Y:S01]  /*ea10*/  LOP3.LUT R7, R13.reuse, 0xffff0000, RZ, 0xc0, !PT ;  /* 0xffff00000d077812 */ /* 0x060fe200078ec0ff */
[----:B------:R-:W-:Y:S01]  /*ea20*/  IMAD.U32 R30, R14, 0x10000, RZ ;  /* 0x000100000e1e7824 */ /* 0x000fe200078e00ff */
[----:B------:R-:W-:Y:S02]  /*ea30*/  SHF.L.U32 R24, R13, 0x10, RZ ;  /* 0x000000100d187819 */ /* 0x000fe400000006ff */
[C---:B------:R-:W-:Y:S02]  /*ea40*/  SHF.L.U32 R13, R12.reuse, 0x10, RZ ;  /* 0x000000100c0d7819 */ /* 0x040fe400000006ff */
[----:B------:R-:W-:-:S02]  /*ea50*/  LOP3.LUT R31, R12, 0xffff0000, RZ, 0xc0, !PT ;  /* 0xffff00000c1f7812 */ /* 0x000fc400078ec0ff */
[C---:B------:R-:W-:Y:S02]  /*ea60*/  SHF.L.U32 R29, R15.reuse, 0x10, RZ ;  /* 0x000000100f1d7819 */ /* 0x040fe400000006ff */
[----:B------:R-:W-:Y:S02]  /*ea70*/  LOP3.LUT R27, R15, 0xffff0000, RZ, 0xc0, !PT ;  /* 0xffff00000f1b7812 */ /* 0x000fe400078ec0ff */
[----:B--2---:R-:W-:Y:S02]  /*ea80*/  LOP3.LUT R25, R2, 0xffff0000, RZ, 0xc0, !PT ;  /* 0xffff000002197812 */ /* 0x004fe400078ec0ff */
[----:B------:R-:W-:Y:S02]  /*ea90*/  LOP3.LUT R12, R3, 0xffff0000, RZ, 0xc0, !PT ;  /* 0xffff0000030c7812 */ /* 0x000fe400078ec0ff */
[C---:B---3--:R-:W-:Y:S01]  /*eaa0*/  LOP3.LUT R28, R4.reuse, 0xffff0000, RZ, 0xc0, !PT ;  /* 0xffff0000041c7812 */ /* 0x048fe200078ec0ff */
        /* <DEDUP_REMOVED lines=26> */
.L_x_1176:
[----:B------:R-:W-:Y:S05]  /*ec50*/  BSYNC B0 ;  /* 0x0000000000007941 */ /* 0x000fea0003800000 */
.L_x_1175:
[----:B-----5:R1:W-:Y:S02]  /*ec60*/  STS.128 [R236+0x2000], R12 ;  /* 0x0020000cec007388 */ /* 0x0203e40000000c00 */
.L_x_1170:
[----:B------:R-:W-:Y:S05]  /*ec70*/  BSYNC B2 ;  /* 0x0000000000027941 */ /* 0x000fea0003800000 */
.L_x_1169:
[----:B------:R-:W-:Y:S01]  /*ec80*/  VIADD R7, R222, 0x10 ;  /* 0x00000010de077836 */ /* 0x000fe20000000000 */
[----:B------:R-:W-:Y:S04]  /*ec90*/  BSSY B2, `(.L_x_1177) ;  /* 0x0000065000027945 */ /* 0x000fe80003800000 */
[----:B------:R-:W-:-:S04]  /*eca0*/  ISETP.GE.AND P0, PT, R7, R8, PT ;  /* 0x000000080700720c */ /* 0x000fc80003f06270 */
[----:B------:R-:W-:-:S13]  /*ecb0*/  ISETP.LT.OR P0, PT, R231, -0x87, P0 ;  /* 0xffffff79e700780c */ /* 0x000fda0000701670 */
[----:B------:R-:W-:Y:S05]  /*ecc0*/  @P0 BRA `(.L_x_1178) ;  /* 0x0000000400840947 */ /* 0x000fea0003800000 */
[----:B------:R-:W-:Y:S01]  /*ecd0*/  ISETP.GE.AND P0, PT, R16, R6, PT ;  /* 0x000000061000720c */ /* 0x000fe20003f06270 */
[----:B------:R-:W-:-:S12]  /*ece0*/  BSSY B1, `(.L_x_1179) ;  /* 0x0000030000017945 */ /* 0x000fd80003800000 */
[----:B------:R1:W-:Y:S01]  /*ecf0*/  @P0 STS.128 [R236+0x800], RZ ;  /* 0x000800ffec000388 */ /* 0x0003e20000000c00 */
[----:B------:R-:W-:Y:S05]  /*ed00*/  @P0 BRA `(.L_x_1180) ;  /* 0x0000000000b40947 */ /* 0x000fea0003800000 */
[----:B-1-3--:R1:W5:Y:S01]  /*ed10*/  LD.E.128 R12, desc[UR4][R10.64] ;  /* 0x000000040a0c7980 */ /* 0x00a362000c101d00 */
[----:B------:R-:W-:Y:S01]  /*ed20*/  ISETP.GE.AND P0, PT, R16, R0, PT ;  /* 0x000000001000720c */ /* 0x000fe20003f06270 */
[----:B------:R-:W-:-:S12]  /*ed30*/  BSSY B0, `(.L_x_1181) ;  /* 0x0000029000007945 */ /* 0x000fd80003800000 */
[----:B------:R-:W-:Y:S05]  /*ed40*/  @P0 BRA `(.L_x_1182) ;  /* 0x00000000009c0947 */ /* 0x000fea0003800000 */
[----:B------:R-:W3:Y:S04]  /*ed50*/  LD.E.64 R2, desc[UR4][R22.64] ;  /* 0x0000000416027980 */ /* 0x000ee8000c101b00 */
[----:B--2---:R-:W2:Y:S01]  /*ed60*/  LD.E.64 R4, desc[UR4][R20.64] ;  /* 0x0000000414047980 */ /* 0x004ea2000c101b00 */
[C---:B-----5:R-:W-:Y:S01]  /*ed70*/  SHF.L.U32 R24, R13.reuse, 0x10, RZ ;  /* 0x000000100d187819 */ /* 0x060fe200000006ff */
[----:B------:R-:W-:Y:S01]  /*ed80*/  IMAD.U32 R31, R14, 0x10000, RZ ;  /* 0x000100000e1f7824 */ /* 0x000fe200078e00ff */
[----:B------:R-:W-:Y:S02]  /*ed90*/  LOP3.LUT R13, R13, 0xffff0000, RZ, 0xc0, !PT ;  /* 0xffff00000d0d7812 */ /* 0x000fe400078ec0ff */
[C---:B------:R-:W-:Y:S02]  /*eda0*/  SHF.L.U32 R25, R12.reuse, 0x10, RZ ;  /* 0x000000100c197819 */ /* 0x040fe400000006ff */
[----:B------:R-:W-:-:S02]  /*edb0*/  LOP3.LUT R34, R12, 0xffff0000, RZ, 0xc0, !PT ;  /* 0xffff00000c227812 */ /* 0x000fc400078ec0ff */
[C---:B------:R-:W-:Y:S02]  /*edc0*/  SHF.L.U32 R30, R15.reuse, 0x10, RZ ;  /* 0x000000100f1e7819 */ /* 0x040fe400000006ff */
[----:B------:R-:W-:Y:S02]  /*edd0*/  LOP3.LUT R29, R15, 0xffff0000, RZ, 0xc0, !PT ;  /* 0xffff00000f1d7812 */ /* 0x000fe400078ec0ff */
[----:B------:R-:W-:Y:S02]  /*ede0*/  LOP3.LUT R14, R14, 0xffff0000, RZ, 0xc0, !PT ;  /* 0xffff00000e0e7812 */ /* 0x000fe400078ec0ff */
[----:B---3--:R-:W-:Y:S02]  /*edf0*/  LOP3.LUT R26, R2, 0xffff0000, RZ, 0xc0, !PT ;  /* 0xffff0000021a7812 */ /* 0x008fe400078ec0ff */
[C---:B------:R-:W-:Y:S01]  /*ee00*/  LOP3.LUT R12, R3.reuse, 0xffff0000, RZ, 0xc0, !PT ;  /* 0xffff0000030c7812 */ /* 0x040fe200078ec0ff */
[----:B------:R-:W-:Y:S01]  /*ee10*/  IMAD.U32 R3, R3, 0x10000, RZ ;  /* 0x0001000003037824 */ /* 0x000fe200078e00ff */
[----:B--2---:R-:W-:Y:S01]  /*ee20*/  LOP3.LUT R28, R4, 0xffff0000, RZ, 0xc0, !PT ;  /* 0xffff0000041c7812 */ /* 0x004fe200078ec0ff */
[----:B------:R-:W-:Y:S01]  /*ee30*/  FMUL R15, R13, R26 ;  /* 0x0000001a0d0f7220 */ /* 0x000fe20000400000 */
[----:B------:R-:W-:Y:S01]  /*ee40*/  LOP3.LUT R27, R5, 0xffff0000, RZ, 0xc0, !PT ;  /* 0xffff0000051b7812 */ /* 0x000fe200078ec0ff */
[----:B------:R-:W-:Y:S01]  /*ee50*/  FMUL R35, R29, R12 ;  /* 0x0000000c1d237220 */ /* 0x000fe20000400000 */
[----:B------:R-:W-:Y:S01]  /*ee60*/  SHF.L.U32 R2, R2, 0x10, RZ ;  /* 0x0000001002027819 */ /* 0x000fe200000006ff */
[-C--:B------:R-:W-:Y:S01]  /*ee70*/  FMUL R13, R13, R28.reuse ;  /* 0x0000001c0d0d7220 */ /* 0x080fe20000400000 */
[----:B------:R-:W-:Y:S01]  /*ee80*/  SHF.L.U32 R4, R4, 0x10, RZ ;  /* 0x0000001004047819 */ /* 0x000fe200000006ff */
[C---:B------:R-:W-:Y:S01]  /*ee90*/  FFMA R15, R24.reuse, R28, -R15 ;  /* 0x0000001c180f7223 */ /* 0x040fe2000000080f */
[----:B------:R-:W-:Y:S01]  /*eea0*/  SHF.L.U32 R5, R5, 0x10, RZ ;  /* 0x0000001005057819 */ /* 0x000fe200000006ff */
[----:B------:R-:W-:Y:S01]  /*eeb0*/  FFMA R24, R24, R26, R13 ;  /* 0x0000001a18187223 */ /* 0x000fe2000000000d */
[----:B------:R-:W-:Y:S01]  /*eec0*/  FMUL R29, R29, R27 ;  /* 0x0000001b1d1d7220 */ /* 0x000fe20000400000 */
[C---:B------:R-:W-:Y:S01]  /*eed0*/  FMUL R26, R34.reuse, R2 ;  /* 0x00000002221a7220 */ /* 0x040fe20000400000 */
[----:B------:R-:W-:Y:S01]  /*eee0*/  FMUL R13, R34, R4 ;  /* 0x00000004220d7220 */ /* 0x000fe20000400000 */
[C---:B------:R-:W-:Y:S01]  /*eef0*/  FMUL R28, R14.reuse, R3 ;  /* 0x000000030e1c7220 */ /* 0x040fe20000400000 */
[----:B------:R-:W-:Y:S01]  /*ef00*/  FMUL R14, R14, R5 ;  /* 0x000000050e0e7220 */ /* 0x000fe20000400000 */
[C---:B------:R-:W-:Y:S01]  /*ef10*/  FFMA R35, R30.reuse, R27, -R35 ;  /* 0x0000001b1e237223 */ /* 0x040fe20000000823 */
[----:B------:R-:W-:Y:S01]  /*ef20*/  FFMA R12, R30, R12, R29 ;  /* 0x0000000c1e0c7223 */ /* 0x000fe2000000001d */
        /* <DEDUP_REMOVED lines=8> */
[----:B------:R-:W-:Y:S02]  /*efb0*/  MOV R13, R24 ;  /* 0x00000018000d7202 */ /* 0x000fe40000000f00 */
.L_x_1182:
[----:B------:R-:W-:Y:S05]  /*efc0*/  BSYNC B0 ;  /* 0x0000000000007941 */ /* 0x000fea0003800000 */
.L_x_1181:
[----:B-----5:R3:W-:Y:S02]  /*efd0*/  STS.128 [R236+0x800], R12 ;  /* 0x0008000cec007388 */ /* 0x0207e40000000c00 */
.L_x_1180:
[----:B------:R-:W-:Y:S05]  /*efe0*/  BSYNC B1 ;  /* 0x0000000000017941 */ /* 0x000fea0003800000 */
.L_x_1179:
[----:B------:R-:W-:-:S13]  /*eff0*/  ISETP.GE.AND P0, PT, R9, R6, PT ;  /* 0x000000060900720c */ /* 0x000fda0003f06270 */
        /* <DEDUP_REMOVED lines=8> */
[C---:B-1---5:R-:W-:Y:S01]  /*f080*/  LOP3.LUT R10, R13.reuse, 0xffff0000, RZ, 0xc0, !PT ;  /* 0xffff00000d0a7812 */ /* 0x062fe200078ec0ff */
[----:B------:R-:W-:Y:S01]  /*f090*/  IMAD.U32 R29, R14, 0x10000, RZ ;  /* 0x000100000e1d7824 */ /* 0x000fe200078e00ff */
[----:B------:R-:W-:Y:S02]  /*f0a0*/  SHF.L.U32 R11, R13, 0x10, RZ ;  /* 0x000000100d0b7819 */ /* 0x000fe400000006ff */
[C---:B------:R-:W-:Y:S02]  /*f0b0*/  SHF.L.U32 R28, R15.reuse, 0x10, RZ ;  /* 0x000000100f1c7819 */ /* 0x040fe400000006ff */
[----:B------:R-:W-:-:S02]  /*f0c0*/  LOP3.LUT R26, R15, 0xffff0000, RZ, 0xc0, !PT ;  /* 0xffff00000f1a7812 */ /* 0x000fc400078ec0ff */
[C---:B------:R-:W-:Y:S02]  /*f0d0*/  SHF.L.U32 R13, R12.reuse, 0x10, RZ ;  /* 0x000000100c0d7819 */ /* 0x040fe400000006ff */
[----:B------:R-:W-:Y:S02]  /*f0e0*/  LOP3.LUT R30, R12, 0xffff0000, RZ, 0xc0, !PT ;  /* 0xffff00000c1e7812 */ /* 0x000fe400078ec0ff */
[----:B------:R-:W-:Y:S02]  /*f0f0*/  LOP3.LUT R14, R14, 0xffff0000, RZ, 0xc0, !PT ;  /* 0xffff00000e0e7812 */ /* 0x000fe400078ec0ff */
[----:B---3--:R-:W-:Y:S02]  /*f100*/  LOP3.LUT R24, R2, 0xffff0000, RZ, 0xc0, !PT ;  /* 0xffff000002187812 */ /* 0x008fe400078ec0ff */
[----:B------:R-:W-:Y:S02]  /*f110*/  LOP3.LUT R15, R3, 0xffff0000, RZ, 0xc0, !PT ;  /* 0xffff0000030f7812 */ /* 0x000fe400078ec0ff */
[----:B--2---:R-:W-:Y:S01]  /*f120*/  LOP3.LUT R27, R4, 0xffff0000, RZ, 0xc0, !PT ;  /* 0xffff0000041b7812 */ /* 0x004fe200078ec0ff */
[----:B------:R-:W-:Y:S01]  /*f130*/  FMUL R12, R10, R24 ;  /* 0x000000180a0c7220 */ /* 0x000fe20000400000 */
[----:B------:R-:W-:Y:S01]  /*f140*/  LOP3.LUT R25, R5, 0xffff0000, RZ, 0xc0, !PT ;  /* 0xffff000005197812 */ /* 0x000fe200078ec0ff */
[----:B------:R-:W-:Y:S01]  /*f150*/  FMUL R35, R26, R15 ;  /* 0x0000000f1a237220 */ /* 0x000fe20000400000 */
[----:B------:R-:W-:Y:S01]  /*f160*/  SHF.L.U32 R3, R3, 0x10, RZ ;  /* 0x0000001003037819 */ /* 0x000fe200000006ff */
[-C--:B------:R-:W-:Y:S01]  /*f170*/  FMUL R31, R10, R27.reuse ;  /* 0x0000001b0a1f7220 */ /* 0x080fe20000400000 */
[----:B------:R-:W-:Y:S01]  /*f180*/  FFMA R12, R11, R27, -R12 ;  /* 0x0000001b0b0c7223 */ /* 0x000fe2000000080c */
[----:B------:R-:W-:Y:S01]  /*f190*/  SHF.L.U32 R2, R2, 0x10, RZ ;  /* 0x0000001002027819 */ /* 0x000fe200000006ff */
[----:B------:R-:W-:-:S02]  /*f1a0*/  IMAD.U32 R4, R4, 0x10000, RZ ;  /* 0x0001000004047824 */ /* 0x000fc400078e00ff */
[----:B------:R-:W-:Y:S01]  /*f1b0*/  FFMA R31, R11, R24, R31 ;  /* 0x000000180b1f7223 */ /* 0x000fe2000000001f */
[-C--:B------:R-:W-:Y:S01]  /*f1c0*/  FMUL R11, R26, R25.reuse ;  /* 0x000000191a0b7220 */ /* 0x080fe20000400000 */
[----:B------:R-:W-:Y:S01]  /*f1d0*/  SHF.L.U32 R5, R5, 0x10, RZ ;  /* 0x0000001005057819 */ /* 0x000fe200000006ff */
[----:B------:R-:W-:Y:S01]  /*f1e0*/  FFMA R35, R28, R25, -R35 ;  /* 0x000000191c237223 */ /* 0x000fe20000000823 */
[----:B------:R-:W-:Y:S01]  /*f1f0*/  FMUL R24, R14, R3 ;  /* 0x000000030e187220 */ /* 0x000fe20000400000 */
[----:B------:R-:W-:Y:S01]  /*f200*/  FFMA R28, R28, R15, R11 ;  /* 0x0000000f1c1c7223 */ /* 0x000fe2000000000b */
[C---:B------:R-:W-:Y:S01]  /*f210*/  FMUL R10, R30.reuse, R2 ;  /* 0x000000021e0a7220 */ /* 0x040fe20000400000 */
[-C--:B------:R-:W-:Y:S01]  /*f220*/  FMUL R11, R30, R4.reuse ;  /* 0x000000041e0b7220 */ /* 0x080fe20000400000 */
[-C--:B------:R-:W-:Y:S01]  /*f230*/  FMUL R14, R14, R5.reuse ;  /* 0x000000050e0e7220 */ /* 0x080fe20000400000 */
[----:B------:R-:W-:Y:S01]  /*f240*/  FFMA R24, R29, R5, -R24 ;  /* 0x000000051d187223 */ /* 0x000fe20000000818 */
[C---:B------:R-:W-:Y:S01]  /*f250*/  FFMA R10, R13.reuse, R4, -R10 ;  /* 0x000000040d0a7223 */ /* 0x040fe2000000080a */
[----:B------:R-:W-:Y:S01]  /*f260*/  FFMA R11, R13, R2, R11 ;  /* 0x000000020d0b7223 */ /* 0x000fe2000000000b */
[----:B------:R-:W-:Y:S01]  /*f270*/  FFMA R3, R29, R3, R14 ;  /* 0x000000031d037223 */ /* 0x000fe2000000000e */
[----:B------:R-:W-:-:S02]  /*f280*/  F2FP.BF16.F32.PACK_AB R13, R31, R12 ;  /* 0x0000000c1f0d723e */ /* 0x000fc400000010ff */
[----:B------:R-:W-:Y:S02]  /*f290*/  F2FP.BF16.F32.PACK_AB R15, R28, R35 ;  /* 0x000000231c0f723e */ /* 0x000fe400000010ff */
[----:B------:R-:W-:Y:S02]  /*f2a0*/  F2FP.BF16.F32.PACK_AB R12, R11, R10 ;  /* 0x0000000a0b0c723e */ /* 0x000fe400000010ff */
[----:B------:R-:W-:Y:S02]  /*f2b0*/  F2FP.BF16.F32.PACK_AB R14, R3, R24 ;  /* 0x00000018030e723e */ /* 0x000fe400000010ff */
.L_x_1184:
[----:B------:R-:W-:Y:S05]  /*f2c0*/  BSYNC B0 ;  /* 0x0000000000007941 */ /* 0x000fea0003800000 */
.L_x_1183:
[----:B-----5:R3:W-:Y:S02]  /*f2d0*/  STS.128 [R236+0x2800], R12 ;  /* 0x0028000cec007388 */ /* 0x0207e40000000c00 */
.L_x_1178:
[----:B------:R-:W-:Y:S05]  /*f2e0*/  BSYNC B2 ;  /* 0x0000000000027941 */ /* 0x000fea0003800000 */
.L_x_1177:
[----:B-1----:R-:W-:Y:S01]  /*f2f0*/  VIADD R11, R222, 0x20 ;  /* 0x00000020de0b7836 */ /* 0x002fe20000000000 */
        /* <DEDUP_REMOVED lines=21> */
[----:B------:R-:W-:Y:S02]  /*f450*/  LOP3.LUT R34, R14, 0xffff0000, RZ, 0xc0, !PT ;  /* 0xffff00000e227812 */ /* 0x000fe400078ec0ff */
[----:B--2---:R-:W-:Y:S02]  /*f460*/  LOP3.LUT R25, R2, 0xffff0000, RZ, 0xc0, !PT ;  /* 0xffff000002197812 */ /* 0x004fe400078ec0ff */
[----:B------:R-:W-:Y:S02]  /*f470*/  LOP3.LUT R12, R3, 0xffff0000, RZ, 0xc0, !PT ;  /* 0xffff0000030c7812 */ /* 0x000fe400078ec0ff */
[----:B---3--:R-:W-:Y:S01]  /*f480*/  LOP3.LUT R27, R4, 0xffff0000, RZ, 0xc0, !PT ;  /* 0xffff0000041b7812 */ /* 0x008fe200078ec0ff */
[C---:B------:R-:W-:Y:S01]  /*f490*/  FMUL R15, R10.reuse, R25 ;  /* 0x000000190a0f7220 */ /* 0x040fe20000400000 */
        /* <DEDUP_REMOVED lines=10> */
[C---:B------:R-:W-:Y:S01]  /*f540*/  FFMA R14, R31.reuse, R26, -R14 ;  /* 0x0000001a1f0e7223 */ /* 0x040fe2000000080e */
[----:B------:R-:W-:Y:S01]  /*f550*/  FMUL R25, R34, R3 ;  /* 0x0000000322197220 */ /* 0x000fe20000400000 */
[----:B------:R-:W-:Y:S01]  /*f560*/  FFMA R31, R31, R12, R24 ;  /* 0x0000000c1f1f7223 */ /* 0x000fe20000000018 */
[C---:B------:R-:W-:Y:S01]  /*f570*/  FMUL R12, R30.reuse, R2 ;  /* 0x000000021e0c7220 */ /* 0x040fe20000400000 */
[-C--:B------:R-:W-:Y:S01]  /*f580*/  FMUL R27, R30, R4.reuse ;  /* 0x000000041e1b7220 */ /* 0x080fe20000400000 */
[-C--:B------:R-:W-:Y:S01]  /*f590*/  FMUL R34, R34, R5.reuse ;  /* 0x0000000522227220 */ /* 0x080fe20000400000 */
[C---:B------:R-:W-:Y:S01]  /*f5a0*/  FFMA R25, R28.reuse, R5, -R25 ;  /* 0x000000051c197223 */ /* 0x040fe20000000819 */
[C---:B------:R-:W-:Y:S01]  /*f5b0*/  FFMA R12, R13.reuse, R4, -R12 ;  /* 0x000000040d0c7223 */ /* 0x040fe2000000080c */
[----:B------:R-:W-:Y:S01]  /*f5c0*/  FFMA R27, R13, R2, R27 ;  /* 0x000000020d1b7223 */ /* 0x000fe2000000001b */
[----:B------:R-:W-:Y:S01]  /*f5d0*/  FFMA R34, R28, R3, R34 ;  /* 0x000000031c227223 */ /* 0x000fe20000000022 */
[----:B------:R-:W-:-:S02]  /*f5e0*/  F2FP.BF16.F32.PACK_AB R13, R10, R15 ;  /* 0x0000000f0a0d723e */ /* 0x000fc400000010ff */
[----:B------:R-:W-:Y:S02]  /*f5f0*/  F2FP.BF16.F32.PACK_AB R15, R31, R14 ;  /* 0x0000000e1f0f723e */ /* 0x000fe400000010ff */
[----:B------:R-:W-:Y:S02]  /*f600*/  F2FP.BF16.F32.PACK_AB R12, R27, R12 ;  /* 0x0000000c1b0c723e */ /* 0x000fe400000010ff */
[----:B------:R-:W-:Y:S02]  /*f610*/  F2FP.BF16.F32.PACK_AB R14, R34, R25 ;  /* 0x00000019220e723e */ /* 0x000fe400000010ff */
.L_x_1190:
[----:B------:R-:W-:Y:S05]  /*f620*/  BSYNC B0 ;  /* 0x0000000000007941 */ /* 0x000fea0003800000 */
.L_x_1189:
[----:B-----5:R1:W-:Y:S02]  /*f630*/  STS.128 [R236+0x1000], R12 ;  /* 0x0010000cec007388 */ /* 0x0203e40000000c00 */
.L_x_1188:
[----:B------:R-:W-:Y:S05]  /*f640*/  BSYNC B1 ;  /* 0x0000000000017941 */ /* 0x000fea0003800000 */
.L_x_1187:
[----:B------:R-:W-:-:S13]  /*f650*/  ISETP.GE.AND P0, PT, R9, R6, PT ;  /* 0x000000060900720c */ /* 0x000fda0003f06270 */
[----:B------:R1:W-:Y:S01]  /*f660*/  @P0 STS.128 [R236+0x3000], RZ ;  /* 0x003000ffec000388 */ /* 0x0003e20000000c00 */
[----:B------:R-:W-:Y:S05]  /*f670*/  @P0 BRA `(.L_x_1186) ;  /* 0x0000000000b00947 */ /* 0x000fea0003800000 */
[----:B---3--:R-:W5:Y:S01]  /*f680*/  LD.E.128 R32, desc[UR4][R32.64+0x80] ;  /* 0x0000800420207980 */ /* 0x008f62000c101d00 */
[----:B------:R-:W-:Y:S01]  /*f690*/  ISETP.GE.AND P0, PT, R9, R0, PT ;  /* 0x000000000900720c */ /* 0x000fe20003f06270 */
[----:B------:R-:W-:-:S12]  /*f6a0*/  BSSY B0, `(.L_x_1191) ;  /* 0x0000028000007945 */ /* 0x000fd80003800000 */
[----:B------:R-:W-:Y:S05]  /*f6b0*/  @P0 BRA `(.L_x_1192) ;  /* 0x0000000000980947 */ /* 0x000fea0003800000 */
[----:B------:R-:W3:Y:S04]  /*f6c0*/  LD.E.64 R2, desc[UR4][R22.64+0x40] ;  /* 0x0000400416027980 */ /* 0x000ee8000c101b00 */
[----:B--2---:R-:W2:Y:S01]  /*f6d0*/  LD.E.64 R4, desc[UR4][R20.64+0x40] ;  /* 0x0000400414047980 */ /* 0x004ea2000c101b00 */
[C---:B-----5:R-:W-:Y:S01]  /*f6e0*/  LOP3.LUT R10, R33.reuse, 0xffff0000, RZ, 0xc0, !PT ;  /* 0xffff0000210a7812 */ /* 0x060fe200078ec0ff */
[----:B------:R-:W-:Y:S01]  /*f6f0*/  IMAD.U32 R26, R34, 0x10000, RZ ;  /* 0x00010000221a7824 */ /* 0x000fe200078e00ff */
[----:B-1----:R-:W-:Y:S02]  /*f700*/  SHF.L.U32 R12, R33, 0x10, RZ ;  /* 0x00000010210c7819 */ /* 0x002fe400000006ff */
[C---:B------:R-:W-:Y:S02]  /*f710*/  LOP3.LUT R29, R35.reuse, 0xffff0000, RZ, 0xc0, !PT ;  /* 0xffff0000231d7812 */ /* 0x040fe400078ec0ff */
[----:B------:R-:W-:-:S02]  /*f720*/  SHF.L.U32 R31, R35, 0x10, RZ ;  /* 0x00000010231f7819 */ /* 0x000fc400000006ff */
[----:B------:R-:W-:Y:S02]  /*f730*/  SHF.L.U32 R13, R32, 0x10, RZ ;  /* 0x00000010200d7819 */ /* 0x000fe400000006ff */
[----:B------:R-:W-:Y:S02]  /*f740*/  LOP3.LUT R34, R34, 0xffff0000, RZ, 0xc0, !PT ;  /* 0xffff000022227812 */ /* 0x000fe400078ec0ff */
[----:B------:R-:W-:Y:S02]  /*f750*/  LOP3.LUT R32, R32, 0xffff0000, RZ, 0xc0, !PT ;  /* 0xffff000020207812 */ /* 0x000fe400078ec0ff */
[----:B---3--:R-:W-:Y:S02]  /*f760*/  LOP3.LUT R25, R2, 0xffff0000, RZ, 0xc0, !PT ;  /* 0xffff000002197812 */ /* 0x008fe400078ec0ff */
[----:B------:R-:W-:Y:S02]  /*f770*/  LOP3.LUT R14, R3, 0xffff0000, RZ, 0xc0, !PT ;  /* 0xffff0000030e7812 */ /* 0x000fe400078ec0ff */
[----:B--2---:R-:W-:Y:S01]  /*f780*/  LOP3.LUT R27, R4, 0xffff0000, RZ, 0xc0, !PT ;  /* 0xffff0000041b7812 */ /* 0x004fe200078ec0ff */
        /* <DEDUP_REMOVED lines=25> */
.L_x_1192:
[----:B------:R-:W-:Y:S05]  /*f920*/  BSYNC B0 ;  /* 0x0000000000007941 */ /* 0x000fea0003800000 */
.L_x_1191:
[----:B-----5:R3:W-:Y:S02]  /*f930*/  STS.128 [R236+0x3000], R32 ;  /* 0x00300020ec007388 */ /* 0x0207e40000000c00 */
.L_x_1186:
[----:B------:R-:W-:Y:S05]  /*f940*/  BSYNC B2 ;  /* 0x0000000000027941 */ /* 0x000fea0003800000 */
.L_x_1185:
[----:B---3--:R-:W-:-:S05]  /*f950*/  VIADD R33, R222, 0x30 ;  /* 0x00000030de217836 */ /* 0x008fca0000000000 */
[----:B------:R-:W-:-:S04]  /*f960*/  ISETP.GE.AND P0, PT, R33, R8, PT ;  /* 0x000000082100720c */ /* 0x000fc80003f06270 */
[----:B------:R-:W-:-:S13]  /*f970*/  ISETP.LT.OR P0, PT, R231, -0x187, P0 ;  /* 0xfffffe79e700780c */ /* 0x000fda0000701670 */
[----:B------:R-:W-:Y:S05]  /*f980*/  @P0 BRA `(.L_x_1193) ;  /* 0x0000003800780947 */ /* 0x000fea0003800000 */
[----:B------:R-:W-:Y:S01]  /*f990*/  ISETP.GE.AND P0, PT, R16, R6, PT ;  /* 0x000000061000720c */ /* 0x000fe20003f06270 */
[----:B------:R-:W-:-:S12]  /*f9a0*/  BSSY B1, `(.L_x_1194) ;  /* 0x000002f000017945 */ /* 0x000fd80003800000 */
[----:B------:R3:W-:Y:S01]  /*f9b0*/  @P0 STS.128 [R236+0x1800], RZ ;  /* 0x001800ffec000388 */ /* 0x0007e20000000c00 */
[----:B------:R-:W-:Y:S05]  /*f9c0*/  @P0 BRA `(.L_x_1195) ;  /* 0x0000000000b00947 */ /* 0x000fea0003800000 */
[----:B-1----:R1:W5:Y:S01]  /*f9d0*/  LD.E.128 R12, desc[UR4][R18.64] ;  /* 0x00000004120c7980 */ /* 0x002362000c101d00 */
        /* <DEDUP_REMOVED lines=41> */
.L_x_1197:
[----:B------:R-:W-:Y:S05]  /*fc70*/  BSYNC B0 ;  /* 0x0000000000007941 */ /* 0x000fea0003800000 */
.L_x_1196:
[----:B-----5:R1:W-:Y:S02]  /*fc80*/  STS.128 [R236+0x1800], R12 ;  /* 0x0018000cec007388 */ /* 0x0203e40000000c00 */
.L_x_1195:
[----:B------:R-:W-:Y:S05]  /*fc90*/  BSYNC B1 ;  /* 0x0000000000017941 */ /* 0x000fea0003800000 */
.L_x_1194:
[----:B------:R-:W-:-:S13]  /*fca0*/  ISETP.GE.AND P0, PT, R9, R6, PT ;  /* 0x000000060900720c */ /* 0x000fda0003f06270 */
[----:B------:R1:W-:Y:S01]  /*fcb0*/  @P0 STS.128 [R236+0x3800], RZ ;  /* 0x003800ffec000388 */ /* 0x0003e20000000c00 */
[----:B------:R-:W-:Y:S05]  /*fcc0*/  @P0 BRA `(.L_x_1193) ;  /* 0x0000003400a80947 */ /* 0x000fea0003800000 */
[----:B-1----:R-:W5:Y:S01]  /*fcd0*/  LD.E.128 R16, desc[UR4][R18.64+0x80] ;  /* 0x0000800412107980 */ /* 0x002f62000c101d00 */
        /* <DEDUP_REMOVED lines=8> */
[----:B------:R-:W-:Y:S02]  /*fd60*/  SHF.L.U32 R8, R16, 0x10, RZ ;  /* 0x0000001010087819 */ /* 0x000fe400000006ff */
[----:B------:R-:W-:-:S02]  /*fd70*/  LOP3.LUT R17, R19, 0xffff0000, RZ, 0xc0, !PT ;  /* 0xffff000013117812 */ /* 0x000fc400078ec0ff */
[----:B------:R-:W-:Y:S02]  /*fd80*/  LOP3.LUT R16, R16, 0xffff0000, RZ, 0xc0, !PT ;  /* 0xffff000010107812 */ /* 0x000fe400078ec0ff */
[----:B------:R-:W-:Y:S02]  /*fd90*/  SHF.L.U32 R25, R19, 0x10, RZ ;  /* 0x0000001013197819 */ /* 0x000fe400000006ff */
[----:B------:R-:W-:Y:S02]  /*fda0*/  LOP3.LUT R19, R18, 0xffff0000, RZ, 0xc0, !PT ;  /* 0xffff000012137812 */ /* 0x000fe400078ec0ff */
[----:B--2---:R-:W-:Y:S02]  /*fdb0*/  LOP3.LUT R13, R2, 0xffff0000, RZ, 0xc0, !PT ;  /* 0xffff0000020d7812 */ /* 0x004fe400078ec0ff */
[C---:B------:R-:W-:Y:S01]  /*fdc0*/  LOP3.LUT R10, R3.reuse, 0xffff0000, RZ, 0xc0, !PT ;  /* 0xffff0000030a7812 */ /* 0x040fe200078ec0ff */
[----:B------:R-:W-:Y:S01]  /*fdd0*/  IMAD.U32 R3, R3, 0x10000, RZ ;  /* 0x0001000003037824 */ /* 0x000fe200078e00ff */
        /* <DEDUP_REMOVED lines=8> */
[----:B------:R-:W-:Y:S01]  /*fe60*/  FMUL R21, R19, R3 ;  /* 0x0000000313157220 */ /* 0x000fe20000400000 */
[----:B------:R-:W-:Y:S01]  /*fe70*/  FFMA R0, R6, R13, R0 ;  /* 0x0000000d06007223 */ /* 0x000fe20000000000 */
[----:B------:R-:W-:Y:S01]  /*fe80*/  SHF.L.U32 R13, R2, 0x10, RZ ;  /* 0x00000010020d7819 */ /* 0x000fe200000006ff */
[-C--:B------:R-:W-:Y:S01]  /*fe90*/  FMUL R6, R17, R12.reuse ;  /* 0x0000000c11067220 */ /* 0x080fe20000400000 */
[-C--:B------:R-:W-:Y:S01]  /*fea0*/  FMUL R2, R19, R5.reuse ;  /* 0x0000000513027220 */ /* 0x080fe20000400000 */
[C---:B------:R-:W-:Y:S01]  /*feb0*/  FFMA R18, R25.reuse, R12, -R18 ;  /* 0x0000000c19127223 */ /* 0x040fe20000000812 */
[----:B------:R-:W-:Y:S01]  /*fec0*/  FFMA R21, R14, R5, -R21 ;  /* 0x000000050e157223 */ /* 0x000fe20000000815 */
[C---:B------:R-:W-:Y:S01]  /*fed0*/  FMUL R17, R16.reuse, R13 ;  /* 0x0000000d10117220 */ /* 0x040fe20000400000 */
[----:B------:R-:W-:Y:S01]  /*fee0*/  FMUL R16, R16, R15 ;  /* 0x0000000f10107220 */ /* 0x000fe20000400000 */
[----:B------:R-:W-:Y:S01]  /*fef0*/  FFMA R25, R25, R10, R6 ;  /* 0x0000000a19197223 */ /* 0x000fe20000000006 */
        /* <DEDUP_REMOVED lines=8> */
.L_x_1199:
[----:B------:R-:W-:Y:S05]  /*ff80*/  BSYNC B0 ;  /* 0x0000000000007941 */ /* 0x000fea0003800000 */
.L_x_1198:
[----:B-----5:R1:W-:Y:S01]  /*ff90*/  STS.128 [R236+0x3800], R16 ;  /* 0x00380010ec007388 */ /* 0x0203e20000000c00 */
[----:B------:R-:W-:Y:S05]  /*ffa0*/  BRA `(.L_x_1193) ;  /* 0x0000003000f07947 */ /* 0x000fea0003800000 */
.L_x_1168:
[----:B------:R-:W-:Y:S04]  /*ffb0*/  BSSY B2, `(.L_x_1200) ;  /* 0x00000b4000027945 */ /* 0x000fe80003800000 */
[----:B------:R-:W-:Y:S05]  /*ffc0*/  @!P0 BRA `(.L_x_1201) ;  /* 0x0000000800c88947 */ /* 0x000fea0003800000 */
[----:B-----5:R-:W-:Y:S01]  /*ffd0*/  ISETP.GE.AND P0, PT, R16, R6, PT ;  /* 0x000000061000720c */ /* 0x020fe20003f06270 */
[----:B------:R-:W-:-:S12]  /*ffe0*/  BSSY B1, `(.L_x_1202) ;  /* 0x0000058000017945 */ /* 0x000fd80003800000 */
[----:B------:R1:W-:Y:S01]  /*fff0*/  @P0 STS.128 [R236], RZ ;  /* 0x000000ffec000388 */ /* 0x0003e20000000c00 */
[----:B------:R-:W-:Y:S05]  /*10000*/  @P0 BRA `(.L_x_1203) ;  /* 0x0000000400540947 */ /* 0x000fea0003800000 */
[----:B------:R2:W5:Y:S01]  /*10010*/  LD.E.128 R28, desc[UR4][R46.64] ;  /* 0x000000042e1c7980 */ /* 0x000562000c101d00 */
[----:B------:R-:W-:Y:S01]  /*10020*/  ISETP.GE.AND P0, PT, R16, R0, PT ;  /* 0x000000001000720c */ /* 0x000fe20003f06270 */
[----:B------:R-:W-:-:S12]  /*10030*/  BSSY B0, `(.L_x_1204) ;  /* 0x0000051000007945 */ /* 0x000fd80003800000 */
[----:B------:R-:W-:Y:S05]  /*10040*/  @P0 BRA `(.L_x_1205) ;  /* 0x00000004003c0947 */ /* 0x000fea0003800000 */
[----:B------:R-:W-:Y:S01]  /*10050*/  ISETP.GE.AND P0, PT, R16, R5, PT ;  /* 0x000000051000720c */ /* 0x000fe20003f06270 */
[----:B------:R-:W-:Y:S02]  /*10060*/  IMAD.MOV.U32 R7, RZ, RZ, RZ ;  /* 0x000000ffff077224 */ /* 0x000fe400078e00ff */
[----:B------:R-:W-:-:S10]  /*10070*/  IMAD.MOV.U32 R13, RZ, RZ, R5 ;  /* 0x000000ffff0d7224 */ /* 0x000fd400078e0005 */
[--C-:B------:R-:W-:Y:S02]  /*10080*/  @P0 IMAD.MOV R7, RZ, RZ, -R2.reuse ;  /* 0x000000ffff070224 */ /* 0x100fe400078e0a02 */
[----:B------:R-:W-:-:S03]  /*10090*/  @P0 IMAD.MOV R13, RZ, RZ, -R2 ;  /* 0x000000ffff0d0224 */ /* 0x000fc600078e0a02 */
[----:B------:R-:W-:Y:S01]  /*100a0*/  IADD3 R21, P1, R7, R3, RZ ;  /* 0x0000000307157210 */ /* 0x000fe20007f3e0ff */
[----:B------:R-:W-:-:S03]  /*100b0*/  IMAD.WIDE R12, R13, 0x2, R46 ;  /* 0x000000020d0c7825 */ /* 0x000fc600078e022e */
[----:B------:R-:W-:Y:S02]  /*100c0*/  LEA.HI.X.SX32 R7, R7, R4, 0x1, P1 ;  /* 0x0000000407077211 */ /* 0x000fe400008f0eff */
[C---:B------:R-:W-:Y:S01]  /*100d0*/  LEA R20, P1, R21.reuse, R34, 0x1 ;  /* 0x0000002215147211 */ /* 0x040fe200078208ff */
[----:B------:R-:W3:Y:S03]  /*100e0*/  LD.E.128 R12, desc[UR4][R12.64] ;  /* 0x000000040c0c7980 */ /* 0x000ee6000c101d00 */
[----:B------:R-:W-:Y:S01]  /*100f0*/  LEA.HI.X R21, R21, R35, R7, 0x1, P1 ;  /* 0x0000002315157211 */ /* 0x000fe200008f0c07 */
[----:B------:R-:W-:Y:S02]  /*10100*/  IMAD.MOV.U32 R7, RZ, RZ, RZ ;  /* 0x000000ffff077224 */ /* 0x000fe400078e00ff */
[----:B------:R-:W-:-:S03]  /*10110*/  @P0 IMAD.MOV R7, RZ, RZ, -R2 ;  /* 0x000000ffff070224 */ /* 0x000fc600078e0a02 */
[----:B------:R-:W4:Y:S02]  /*10120*/  LD.E.128 R20, desc[UR4][R20.64] ;  /* 0x0000000414147980 */ /* 0x000f24000c101d00 */
[----:B------:R-:W-:-:S04]  /*10130*/  IADD3 R25, P1, R7, R3, RZ ;  /* 0x0000000307197210 */ /* 0x000fc80007f3e0ff */
[----:B------:R-:W-:Y:S02]  /*10140*/  LEA.HI.X.SX32 R7, R7, R4, 0x1, P1 ;  /* 0x0000000407077211 */ /* 0x000fe400008f0eff */
[----:B------:R-:W-:-:S04]  /*10150*/  LEA R24, P1, R25, R36, 0x1 ;  /* 0x0000002419187211 */ /* 0x000fc800078208ff */
[----:B------:R-:W-:-:S06]  /*10160*/  LEA.HI.X R25, R25, R37, R7, 0x1, P1 ;  /* 0x0000002519197211 */ /* 0x000fcc00008f0c07 */
[----:B--2---:R-:W2:Y:S01]  /*10170*/  LD.E.128 R24, desc[UR4][R24.64] ;  /* 0x0000000418187980 */ /* 0x004ea2000c101d00 */
[C---:B-----5:R-:W-:Y:S01]  /*10180*/  LOP3.LUT R7, R29.reuse, 0xffff0000, RZ, 0xc0, !PT ;  /* 0xffff00001d077812 */ /* 0x060fe200078ec0ff */
[----:B------:R-:W-:Y:S01]  /*10190*/  IMAD.U32 R40, R29, 0x10000, RZ ;  /* 0x000100001d287824 */ /* 0x000fe200078e00ff */
[C---:B------:R-:W-:Y:S01]  /*101a0*/  LOP3.LUT R29, R31.reuse, 0xffff0000, RZ, 0xc0, !PT ;  /* 0xffff00001f1d7812 */ /* 0x040fe200078ec0ff */
[----:B------:R-:W-:Y:S02]  /*101b0*/  IMAD.U32 R42, R31, 0x10000, RZ ;  /* 0x000100001f2a7824 */ /* 0x000fe400078e00ff */
[C---:B------:R-:W-:Y:S01]  /*101c0*/  IMAD.U32 R38, R28.reuse, 0x10000, RZ ;  /* 0x000100001c267824 */ /* 0x040fe200078e00ff */
[----:B------:R-:W-:Y:S01]  /*101d0*/  LOP3.LUT R28, R28, 0xffff0000, RZ, 0xc0, !PT ;  /* 0xffff00001c1c7812 */ /* 0x000fe200078ec0ff */
[C---:B------:R-:W-:Y:S01]  /*101e0*/  IMAD.U32 R39, R30.reuse, 0x10000, RZ ;  /* 0x000100001e277824 */ /* 0x040fe200078e00ff */
[----:B------:R-:W-:Y:S01]  /*101f0*/  LOP3.LUT R30, R30, 0xffff0000, RZ, 0xc0, !PT ;  /* 0xffff00001e1e7812 */ /* 0x000fe200078ec0ff */
[C---:B---3--:R-:W-:Y:S01]  /*10200*/  IMAD.U32 R41, R12.reuse, 0x10000, RZ ;  /* 0x000100000c297824 */ /* 0x048fe200078e00ff */
[----:B------:R-:W-:Y:S01]  /*10210*/  LOP3.LUT R31, R12, 0xffff0000, RZ, 0xc0, !PT ;  /* 0xffff00000c1f7812 */ /* 0x000fe200078ec0ff */
[----:B------:R-:W-:Y:S01]  /*10220*/  IMAD.U32 R43, R14, 0x10000, RZ ;  /* 0x000100000e2b7824 */ /* 0x000fe200078e00ff */
[----:B------:R-:W-:-:S02]  /*10230*/  SHF.L.U32 R12, R13, 0x10, RZ ;  /* 0x000000100d0c7819 */ /* 0x000fc400000006ff */
[----:B------:R-:W-:Y:S01]  /*10240*/  LOP3.LUT R44, R13, 0xffff0000, RZ, 0xc0, !PT ;  /* 0xffff00000d2c7812 */ /* 0x000fe200078ec0ff */
[C---:B------:R-:W-:Y:S01]  /*10250*/  IMAD.U32 R13, R15.reuse, 0x10000, RZ ;  /* 0x000100000f0d7824 */ /* 0x040fe200078e00ff */
[----:B------:R-:W-:Y:S01]  /*10260*/  LOP3.LUT R48, R15, 0xffff0000, RZ, 0xc0, !PT ;  /* 0xffff00000f307812 */ /* 0x000fe200078ec0ff */
[C---:B----4-:R-:W-:Y:S01]  /*10270*/  IMAD.U32 R45, R20.reuse, 0x10000, RZ ;  /* 0x00010000142d7824 */ /* 0x050fe200078e00ff */
[----:B------:R-:W-:Y:S01]  /*10280*/  LOP3.LUT R20, R20, 0xffff0000, RZ, 0xc0, !PT ;  /* 0xffff000014147812 */ /* 0x000fe200078ec0ff */
[C---:B------:R-:W-:Y:S01]  /*10290*/  IMAD.U32 R15, R21.reuse, 0x10000, RZ ;  /* 0x00010000150f7824 */ /* 0x040fe200078e00ff */
[----:B------:R-:W-:Y:S01]  /*102a0*/  LOP3.LUT R50, R21, 0xffff0000, RZ, 0xc0, !PT ;  /* 0xffff000015327812 */ /* 0x000fe200078ec0ff */
[C---:B------:R-:W-:Y:S01]  /*102b0*/  IMAD.U32 R49, R22.reuse, 0x10000, RZ ;  /* 0x0001000016317824 */ /* 0x040fe200078e00ff */
[----:B------:R-:W-:Y:S02]  /*102c0*/  LOP3.LUT R21, R22, 0xffff0000, RZ, 0xc0, !PT ;  /* 0xffff000016157812 */ /* 0x000fe400078ec0ff */
[----:B------:R-:W-:-:S02]  /*102d0*/  FSEL R20, -R20, R20, !P0 ;  /* 0x0000001414147208 */ /* 0x000fc40004000100 */
[----:B------:R-:W-:Y:S02]  /*102e0*/  FSEL R15, -R15, R15, !P0 ;  /* 0x0000000f0f0f7208 */ /* 0x000fe40004000100 */
[----:B------:R-:W-:Y:S01]  /*102f0*/  FSEL R22, -R45, R45, !P0 ;  /* 0x0000002d2d167208 */ /* 0x000fe20004000100 */
[----:B------:R-:W-:Y:S01]  /*10300*/  FMUL R31, R31, R20 ;  /* 0x000000141f1f7220 */ /* 0x000fe20000400000 */
[C---:B------:R-:W-:Y:S01]  /*10310*/  SHF.L.U32 R45, R23.reuse, 0x10, RZ ;  /* 0x00000010172d7819 */ /* 0x040fe200000006ff */
[----:B------:R-:W-:Y:S01]  /*10320*/  FMUL R15, R12, R15 ;  /* 0x0000000f0c0f7220 */ /* 0x000fe20000400000 */
[----:B------:R-:W-:Y:S01]  /*10330*/  LOP3.LUT R23, R23, 0xffff0000, RZ, 0xc0, !PT ;  /* 0xffff000017177812 */ /* 0x000fe200078ec0ff */
[----:B------:R-:W-:Y:S01]  /*10340*/  FMUL R41, R41, R22 ;  /* 0x0000001629297220 */ /* 0x000fe20000400000 */
[----:B------:R-:W-:Y:S01]  /*10350*/  LOP3.LUT R14, R14, 0xffff0000, RZ, 0xc0, !PT ;  /* 0xffff00000e0e7812 */ /* 0x000fe200078ec0ff */
[----:B--2---:R-:W-:Y:S01]  /*10360*/  IMAD.U32 R22, R24, 0x10000, RZ ;  /* 0x0001000018167824 */ /* 0x004fe200078e00ff */
[----:B------:R-:W-:-:S02]  /*10370*/  FSEL R12, -R49, R49, !P0 ;  /* 0x00000031310c7208 */ /* 0x000fc40004000100 */
[----:B------:R-:W-:Y:S01]  /*10380*/  FSEL R21, -R21, R21, !P0 ;  /* 0x0000001515157208 */ /* 0x000fe20004000100 */
[----:B------:R-:W-:Y:S01]  /*10390*/  FFMA R22, R38, R22, R41 ;  /* 0x0000001626167223 */ /* 0x000fe20000000029 */
[----:B------:R-:W-:Y:S01]  /*103a0*/  FSEL R20, -R45, R45, !P0 ;  /* 0x0000002d2d147208 */ /* 0x000fe20004000100 */
[----:B------:R-:W-:Y:S01]  /*103b0*/  FMUL R12, R43, R12 ;  /* 0x0000000c2b0c7220 */ /* 0x000fe20000400000 */
[----:B------:R-:W-:Y:S01]  /*103c0*/  FSEL R23, -R23, R23, !P0 ;  /* 0x0000001717177208 */ /* 0x000fe20004000100 */
[----:B------:R-:W-:Y:S01]  /*103d0*/  FMUL R21, R14, R21 ;  /* 0x000000150e157220 */ /* 0x000fe20000400000 */
[----:B------:R-:W-:Y:S01]  /*103e0*/  FSEL R51, -R50, R50, !P0 ;  /* 0x0000003232337208 */ /* 0x000fe20004000100 */
[----:B------:R-:W-:Y:S01]  /*103f0*/  FMUL R13, R13, R20 ;  /* 0x000000140d0d7220 */ /* 0x000fe20000400000 */
[----:B------:R-:W-:Y:S01]  /*10400*/  LOP3.LUT R20, R24, 0xffff0000, RZ, 0xc0, !PT ;  /* 0xffff000018147812 */ /* 0x000fe200078ec0ff */
[C---:B------:R-:W-:Y:S01]  /*10410*/  IMAD.U32 R14, R25.reuse, 0x10000, RZ ;  /* 0x00010000190e7824 */ /* 0x040fe200078e00ff */
[----:B------:R-:W-:Y:S01]  /*10420*/  LOP3.LUT R43, R25, 0xffff0000, RZ, 0xc0, !PT ;  /* 0xffff0000192b7812 */ /* 0x000fe200078ec0ff */
[C---:B------:R-:W-:Y:S01]  /*10430*/  IMAD.U32 R25, R26.reuse, 0x10000, RZ ;  /* 0x000100001a197824 */ /* 0x040fe200078e00ff */
[----:B------:R-:W-:Y:S01]  /*10440*/  LOP3.LUT R24, R26, 0xffff0000, RZ, 0xc0, !PT ;  /* 0xffff00001a187812 */ /* 0x000fe200078ec0ff */
[----:B------:R-:W-:Y:S01]  /*10450*/  FMUL R48, R48, R23 ;  /* 0x0000001730307220 */ /* 0x000fe20000400000 */
[C---:B------:R-:W-:Y:S01]  /*10460*/  LOP3.LUT R26, R27.reuse, 0xffff0000, RZ, 0xc0, !PT ;  /* 0xffff00001b1a7812 */ /* 0x040fe200078ec0ff */
[----:B------:R-:W-:Y:S01]  /*10470*/  FMUL R44, R44, R51 ;  /* 0x000000332c2c7220 */ /* 0x000fe20000400000 */
[----:B------:R-:W-:-:S02]  /*10480*/  IMAD.U32 R23, R27, 0x10000, RZ ;  /* 0x000100001b177824 */ /* 0x000fc400078e00ff */
[----:B------:R-:W-:Y:S01]  /*10490*/  FFMA R31, R28, R20, R31 ;  /* 0x000000141c1f7223 */ /* 0x000fe2000000001f */
[----:B------:R-:W-:Y:S01]  /*104a0*/  FFMA R14, R40, R14, R15 ;  /* 0x0000000e280e7223 */ /* 0x000fe2000000000f */
[----:B------:R-:W-:Y:S01]  /*104b0*/  FFMA R7, R7, R43, R44 ;  /* 0x0000002b07077223 */ /* 0x000fe2000000002c */
[----:B------:R-:W-:Y:S01]  /*104c0*/  FFMA R12, R39, R25, R12 ;  /* 0x00000019270c7223 */ /* 0x000fe2000000000c */
[----:B------:R-:W-:Y:S01]  /*104d0*/  FFMA R13, R42, R23, R13 ;  /* 0x000000172a0d7223 */ /* 0x000fe2000000000d */
[----:B------:R-:W-:Y:S01]  /*104e0*/  FFMA R26, R29, R26, R48 ;  /* 0x0000001a1d1a7223 */ /* 0x000fe20000000030 */
[----:B------:R-:W-:Y:S01]  /*104f0*/  FFMA R21, R30, R24, R21 ;  /* 0x000000181e157223 */ /* 0x000fe20000000015 */
[----:B------:R-:W-:Y:S02]  /*10500*/  F2FP.BF16.F32.PACK_AB R28, R31, R22 ;  /* 0x000000161f1c723e */ /* 0x000fe400000010ff */
[----:B------:R-:W-:Y:S02]  /*10510*/  F2FP.BF16.F32.PACK_AB R29, R7, R14 ;  /* 0x0000000e071d723e */ /* 0x000fe400000010ff */
[----:B------:R-:W-:-:S02]  /*10520*/  F2FP.BF16.F32.PACK_AB R31, R26, R13 ;  /* 0x0000000d1a1f723e */ /* 0x000fc400000010ff */
[----:B------:R-:W-:Y:S02]  /*10530*/  F2FP.BF16.F32.PACK_AB R30, R21, R12 ;  /* 0x0000000c151e723e */ /* 0x000fe400000010ff */
.L_x_1205:
[----:B------:R-:W-:Y:S05]  /*10540*/  BSYNC B0 ;  /* 0x0000000000007941 */ /* 0x000fea0003800000 */
.L_x_1204:
[----:B-----5:R3:W-:Y:S02]  /*10550*/  STS.128 [R236], R28 ;  /* 0x0000001cec007388 */ /* 0x0207e40000000c00 */
.L_x_1203:
[----:B------:R-:W-:Y:S05]  /*10560*/  BSYNC B1 ;  /* 0x0000000000017941 */ /* 0x000fea0003800000 */
.L_x_1202:
[----:B------:R-:W-:-:S13]  /*10570*/  ISETP.GE.AND P0, PT, R9, R6, PT ;  /* 0x000000060900720c */ /* 0x000fda0003f06270 */
[----:B------:R4:W-:Y:S01]  /*10580*/  @P0 STS.128 [R236+0x2000], RZ ;  /* 0x002000ffec000388 */ /* 0x0009e20000000c00 */
[----:B------:R-:W-:Y:S05]  /*10590*/  @P0 BRA `(.L_x_1201) ;  /* 0x0000000400540947 */ /* 0x000fea0003800000 */
[----:B---3--:R3:W5:Y:S01]  /*105a0*/  LD.E.128 R28, desc[UR4][R46.64+0x80] ;  /* 0x000080042e1c7980 */ /* 0x008762000c101d00 */
        /* <DEDUP_REMOVED lines=12> */
[----:B--2---:R-:W2:Y:S03]  /*10670*/  LD.E.128 R12, desc[UR4][R12.64+0x80] ;  /* 0x000080040c0c7980 */ /* 0x004ea6000c101d00 */
[----:B------:R-:W-:Y:S01]  /*10680*/  LEA.HI.X R23, R7, R35, R20, 0x1, P1 ;  /* 0x0000002307177211 */ /* 0x000fe200008f0c14 */
[----:B------:R-:W-:Y:S02]  /*10690*/  IMAD.MOV.U32 R7, RZ, RZ, RZ ;  /* 0x000000ffff077224 */ /* 0x000fe400078e00ff */
[----:B------:R-:W-:-:S03]  /*106a0*/  @P0 IMAD.MOV R7, RZ, RZ, -R2 ;  /* 0x000000ffff070224 */ /* 0x000fc600078e0a02 */
[----:B---3--:R-:W3:Y:S02]  /*106b0*/  LD.E.128 R20, desc[UR4][R22.64+0x80] ;  /* 0x0000800416147980 */ /* 0x008ee4000c101d00 */
[----:B------:R-:W-:-:S04]  /*106c0*/  IADD3 R25, P1, R7, R3, RZ ;  /* 0x0000000307197210 */ /* 0x000fc80007f3e0ff */
[----:B------:R-:W-:Y:S02]  /*106d0*/  LEA.HI.X.SX32 R7, R7, R4, 0x1, P1 ;  /* 0x0000000407077211 */ /* 0x000fe400008f0eff */
[----:B------:R-:W-:-:S04]  /*106e0*/  LEA R24, P1, R25, R36, 0x1 ;  /* 0x0000002419187211 */ /* 0x000fc800078208ff */
[----:B------:R-:W-:-:S06]  /*106f0*/  LEA.HI.X R25, R25, R37, R7, 0x1, P1 ;  /* 0x0000002519197211 */ /* 0x000fcc00008f0c07 */
[----:B----4-:R-:W4:Y:S01]  /*10700*/  LD.E.128 R24, desc[UR4][R24.64+0x80] ;  /* 0x0000800418187980 */ /* 0x010f22000c101d00 */
        /* <DEDUP_REMOVED lines=8> */
[C---:B--2---:R-:W-:Y:S01]  /*10790*/  IMAD.U32 R41, R12.reuse, 0x10000, RZ ;  /* 0x000100000c297824 */ /* 0x044fe200078e00ff */
[----:B------:R-:W-:Y:S01]  /*107a0*/  LOP3.LUT R31, R12, 0xffff0000, RZ, 0xc0, !PT ;  /* 0xffff00000c1f7812 */ /* 0x000fe200078ec0ff */
[----:B------:R-:W-:Y:S01]  /*107b0*/  IMAD.U32 R43, R14, 0x10000, RZ ;  /* 0x000100000e2b7824 */ /* 0x000fe200078e00ff */
[----:B------:R-:W-:-:S02]  /*107c0*/  SHF.L.U32 R12, R13, 0x10, RZ ;  /* 0x000000100d0c7819 */ /* 0x000fc400000006ff */
[----:B------:R-:W-:Y:S01]  /*107d0*/  LOP3.LUT R44, R13, 0xffff0000, RZ, 0xc0, !PT ;  /* 0xffff00000d2c7812 */ /* 0x000fe200078ec0ff */
[C---:B------:R-:W-:Y:S01]  /*107e0*/  IMAD.U32 R13, R15.reuse, 0x10000, RZ ;  /* 0x000100000f0d7824 */ /* 0x040fe200078e00ff */
[----:B------:R-:W-:Y:S01]  /*107f0*/  LOP3.LUT R46, R15, 0xffff0000, RZ, 0xc0, !PT ;  /* 0xffff00000f2e7812 */ /* 0x000fe200078ec0ff */
[C---:B---3--:R-:W-:Y:S01]  /*10800*/  IMAD.U32 R45, R20.reuse, 0x10000, RZ ;  /* 0x00010000142d7824 */ /* 0x048fe200078e00ff */
        /* <DEDUP_REMOVED lines=14> */
[----:B----4-:R-:W-:Y:S01]  /*108f0*/  IMAD.U32 R22, R24, 0x10000, RZ ;  /* 0x0001000018167824 */ /* 0x010fe200078e00ff */
        /* <DEDUP_REMOVED lines=29> */
.L_x_1207:
[----:B------:R-:W-:Y:S05]  /*10ad0*/  BSYNC B0 ;  /* 0x0000000000007941 */ /* 0x000fea0003800000 */
.L_x_1206:
[----:B-----5:R1:W-:Y:S02]  /*10ae0*/  STS.128 [R236+0x2000], R28 ;  /* 0x0020001cec007388 */ /* 0x0203e40000000c00 */
.L_x_1201:
[----:B------:R-:W-:Y:S05]  /*10af0*/  BSYNC B2 ;  /* 0x0000000000027941 */ /* 0x000fea0003800000 */
.L_x_1200:
[----:B------:R-:W-:Y:S01]  /*10b00*/  VIADD R7, R222, 0x10 ;  /* 0x00000010de077836 */ /* 0x000fe20000000000 */
[----:B------:R-:W-:Y:S04]  /*10b10*/  BSSY B2, `(.L_x_1208) ;  /* 0x00000b7000027945 */ /* 0x000fe80003800000 */
[----:B------:R-:W-:-:S04]  /*10b20*/  ISETP.GE.AND P0, PT, R7, R8, PT ;  /* 0x000000080700720c */ /* 0x000fc80003f06270 */
[----:B------:R-:W-:-:S13]  /*10b30*/  ISETP.LT.OR P0, PT, R231, -0x87, P0 ;  /* 0xffffff79e700780c */ /* 0x000fda0000701670 */
[----:B------:R-:W-:Y:S05]  /*10b40*/  @P0 BRA `(.L_x_1209) ;  /* 0x0000000800cc0947 */ /* 0x000fea0003800000 */
[----:B-----5:R-:W-:Y:S01]  /*10b50*/  ISETP.GE.AND P0, PT, R16, R6, PT ;  /* 0x000000061000720c */ /* 0x020fe20003f06270 */
[----:B------:R-:W-:-:S12]  /*10b60*/  BSSY B1, `(.L_x_1210) ;  /* 0x0000059000017945 */ /* 0x000fd80003800000 */
[----:B------:R1:W-:Y:S01]  /*10b70*/  @P0 STS.128 [R236+0x800], RZ ;  /* 0x000800ffec000388 */ /* 0x0003e20000000c00 */
[----:B------:R-:W-:Y:S05]  /*10b80*/  @P0 BRA `(.L_x_1211) ;  /* 0x0000000400580947 */ /* 0x000fea0003800000 */
[----:B-1-3--:R1:W5:Y:S01]  /*10b90*/  LD.E.128 R28, desc[UR4][R10.64] ;  /* 0x000000040a1c7980 */ /* 0x00a362000c101d00 */
        /* <DEDUP_REMOVED lines=12> */
[----:B------:R-:W-:Y:S01]  /*10c60*/  IMAD.MOV.U32 R25, RZ, RZ, RZ ;  /* 0x000000ffff197224 */ /* 0x000fe200078e00ff */
[----:B------:R-:W3:Y:S02]  /*10c70*/  LD.E.128 R12, desc[UR4][R12.64] ;  /* 0x000000040c0c7980 */ /* 0x000ee4000c101d00 */
[----:B------:R-:W-:Y:S01]  /*10c80*/  LEA.HI.X R21, R23, R35, R21, 0x1, P1 ;  /* 0x0000002317157211 */ /* 0x000fe200008f0c15 */
[----:B------:R-:W-:-:S05]  /*10c90*/  @P0 IMAD.MOV R25, RZ, RZ, -R2 ;  /* 0x000000ffff190224 */ /* 0x000fca00078e0a02 */
[----:B--2---:R-:W2:Y:S01]  /*10ca0*/  LD.E.128 R20, desc[UR4][R20.64] ;  /* 0x0000000414147980 */ /* 0x004ea2000c101d00 */
[----:B------:R-:W-:-:S04]  /*10cb0*/  IADD3 R27, P1, R25, R3, RZ ;  /* 0x00000003191b7210 */ /* 0x000fc80007f3e0ff */
[----:B------:R-:W-:Y:S02]  /*10cc0*/  LEA.HI.X.SX32 R25, R25, R4, 0x1, P1 ;  /* 0x0000000419197211 */ /* 0x000fe400008f0eff */
[----:B------:R-:W-:-:S04]  /*10cd0*/  LEA R24, P1, R27, R36, 0x1 ;  /* 0x000000241b187211 */ /* 0x000fc800078208ff */
[----:B------:R-:W-:-:S06]  /*10ce0*/  LEA.HI.X R25, R27, R37, R25, 0x1, P1 ;  /* 0x000000251b197211 */ /* 0x000fcc00008f0c19 */
[----:B----4-:R-:W4:Y:S01]  /*10cf0*/  LD.E.128 R24, desc[UR4][R24.64] ;  /* 0x0000000418187980 */ /* 0x010f22000c101d00 */
[C---:B-----5:R-:W-:Y:S01]  /*10d00*/  IMAD.U32 R39, R28.reuse, 0x10000, RZ ;  /* 0x000100001c277824 */ /* 0x060fe200078e00ff */
[----:B------:R-:W-:Y:S01]  /*10d10*/  LOP3.LUT R38, R28, 0xffff0000, RZ, 0xc0, !PT ;  /* 0xffff00001c267812 */ /* 0x000fe200078ec0ff */
[----:B------:R-:W-:Y:S01]  /*10d20*/  IMAD.U32 R43, R31, 0x10000, RZ ;  /* 0x000100001f2b7824 */ /* 0x000fe200078e00ff */
[C---:B------:R-:W-:Y:S01]  /*10d30*/  LOP3.LUT R28, R29.reuse, 0xffff0000, RZ, 0xc0, !PT ;  /* 0xffff00001d1c7812 */ /* 0x040fe200078ec0ff */
[C---:B------:R-:W-:Y:S01]  /*10d40*/  IMAD.U32 R40, R30.reuse, 0x10000, RZ ;  /* 0x000100001e287824 */ /* 0x040fe200078e00ff */
[----:B------:R-:W-:Y:S02]  /*10d50*/  SHF.L.U32 R41, R29, 0x10, RZ ;  /* 0x000000101d297819 */ /* 0x000fe400000006ff */
[----:B------:R-:W-:Y:S02]  /*10d60*/  LOP3.LUT R29, R31, 0xffff0000, RZ, 0xc0, !PT ;  /* 0xffff00001f1d7812 */ /* 0x000fe400078ec0ff */
[----:B------:R-:W-:Y:S01]  /*10d70*/  LOP3.LUT R30, R30, 0xffff0000, RZ, 0xc0, !PT ;  /* 0xffff00001e1e7812 */ /* 0x000fe200078ec0ff */
[C---:B---3--:R-:W-:Y:S01]  /*10d80*/  IMAD.U32 R42, R12.reuse, 0x10000, RZ ;  /* 0x000100000c2a7824 */ /* 0x048fe200078e00ff */
[----:B------:R-:W-:Y:S01]  /*10d90*/  LOP3.LUT R31, R12, 0xffff0000, RZ, 0xc0, !PT ;  /* 0xffff00000c1f7812 */ /* 0x000fe200078ec0ff */
[C---:B------:R-:W-:Y:S01]  /*10da0*/  IMAD.U32 R12, R13.reuse, 0x10000, RZ ;  /* 0x000100000d0c7824 */ /* 0x040fe200078e00ff */
[----:B------:R-:W-:Y:S01]  /*10db0*/  LOP3.LUT R45, R13, 0xffff0000, RZ, 0xc0, !PT ;  /* 0xffff00000d2d7812 */ /* 0x000fe200078ec0ff */
[----:B------:R-:W-:Y:S01]  /*10dc0*/  IMAD.U32 R44, R14, 0x10000, RZ ;  /* 0x000100000e2c7824 */ /* 0x000fe200078e00ff */
[----:B------:R-:W-:-:S02]  /*10dd0*/  SHF.L.U32 R13, R15, 0x10, RZ ;  /* 0x000000100f0d7819 */ /* 0x000fc400000006ff */
[----:B------:R-:W-:Y:S01]  /*10de0*/  LOP3.LUT R47, R15, 0xffff0000, RZ, 0xc0, !PT ;  /* 0xffff00000f2f7812 */ /* 0x000fe200078ec0ff */
[C---:B--2---:R-:W-:Y:S01]  /*10df0*/  IMAD.U32 R15, R21.reuse, 0x10000, RZ ;  /* 0x00010000150f7824 */ /* 0x044fe200078e00ff */
[----:B------:R-:W-:Y:S01]  /*10e00*/  LOP3.LUT R49, R21, 0xffff0000, RZ, 0xc0, !PT ;  /* 0xffff000015317812 */ /* 0x000fe200078ec0ff */
[C---:B------:R-:W-:Y:S01]  /*10e10*/  IMAD.U32 R46, R20.reuse, 0x10000, RZ ;  /* 0x00010000142e7824 */ /* 0x040fe200078e00ff */
[----:B------:R-:W-:Y:S01]  /*10e20*/  LOP3.LUT R20, R20, 0xffff0000, RZ, 0xc0, !PT ;  /* 0xffff000014147812 */ /* 0x000fe200078ec0ff */
[C---:B------:R-:W-:Y:S01]  /*10e30*/  IMAD.U32 R48, R22.reuse, 0x10000, RZ ;  /* 0x0001000016307824 */ /* 0x040fe200078e00ff */
[----:B------:R-:W-:Y:S01]  /*10e40*/  LOP3.LUT R21, R22, 0xffff0000, RZ, 0xc0, !PT ;  /* 0xffff000016157812 */ /* 0x000fe200078ec0ff */
[----:B------:R-:W-:Y:S01]  /*10e50*/  IMAD.U32 R22, R23, 0x10000, RZ ;  /* 0x0001000017167824 */ /* 0x000fe200078e00ff */
[----:B------:R-:W-:Y:S02]  /*10e60*/  FSEL R15, -R15, R15, !P0 ;  /* 0x0000000f0f0f7208 */ /* 0x000fe40004000100 */
[----:B------:R-:W-:-:S02]  /*10e70*/  FSEL R20, -R20, R20, !P0 ;  /* 0x0000001414147208 */ /* 0x000fc40004000100 */
        /* <DEDUP_REMOVED lines=8> */
[----:B------:R-:W-:Y:S02]  /*10f00*/  FSEL R20, -R49, R49, !P0 ;  /* 0x0000003131147208 */ /* 0x000fe40004000100 */
[----:B------:R-:W-:-:S02]  /*10f10*/  FSEL R21, -R21, R21, !P0 ;  /* 0x0000001515157208 */ /* 0x000fc40004000100 */
[----:B------:R-:W-:Y:S01]  /*10f20*/  FSEL R51, -R46, R46, !P0 ;  /* 0x0000002e2e337208 */ /* 0x000fe20004000100 */
[----:B------:R-:W-:Y:S01]  /*10f30*/  FMUL R45, R45, R20 ;  /* 0x000000142d2d7220 */ /* 0x000fe20000400000 */
[----:B------:R-:W-:Y:S01]  /*10f40*/  FSEL R46, -R23, R23, !P0 ;  /* 0x00000017172e7208 */ /* 0x000fe20004000100 */
[----:B------:R-:W-:Y:S01]  /*10f50*/  FMUL R21, R14, R21 ;  /* 0x000000150e157220 */ /* 0x000fe20000400000 */
[C---:B----4-:R-:W-:Y:S01]  /*10f60*/  SHF.L.U32 R13, R25.reuse, 0x10, RZ ;  /* 0x00000010190d7819 */ /* 0x050fe200000006ff */
[----:B------:R-:W-:Y:S01]  /*10f70*/  IMAD.U32 R20, R24, 0x10000, RZ ;  /* 0x0001000018147824 */ /* 0x000fe200078e00ff */
[----:B------:R-:W-:Y:S01]  /*10f80*/  LOP3.LUT R44, R25, 0xffff0000, RZ, 0xc0, !PT ;  /* 0xffff0000192c7812 */ /* 0x000fe200078ec0ff */
[----:B------:R-:W-:Y:S01]  /*10f90*/  IMAD.U32 R25, R26, 0x10000, RZ ;  /* 0x000100001a197824 */ /* 0x000fe200078e00ff */
[----:B------:R-:W-:Y:S01]  /*10fa0*/  LOP3.LUT R14, R24, 0xffff0000, RZ, 0xc0, !PT ;  /* 0xffff0000180e7812 */ /* 0x000fe200078ec0ff */
[----:B------:R-:W-:Y:S01]  /*10fb0*/  FMUL R42, R42, R51 ;  /* 0x000000332a2a7220 */ /* 0x000fe20000400000 */
[----:B------:R-:W-:Y:S01]  /*10fc0*/  LOP3.LUT R24, R26, 0xffff0000, RZ, 0xc0, !PT ;  /* 0xffff00001a187812 */ /* 0x000fe200078ec0ff */
[----:B------:R-:W-:Y:S01]  /*10fd0*/  FMUL R46, R47, R46 ;  /* 0x0000002e2f2e7220 */ /* 0x000fe20000400000 */
[C---:B------:R-:W-:Y:S01]  /*10fe0*/  LOP3.LUT R26, R27.reuse, 0xffff0000, RZ, 0xc0, !PT ;  /* 0xffff00001b1a7812 */ /* 0x040fe200078ec0ff */
        /* <DEDUP_REMOVED lines=10> */
[----:B------:R-:W-:-:S02]  /*11090*/  F2FP.BF16.F32.PACK_AB R28, R31, R20 ;  /* 0x000000141f1c723e */ /* 0x000fc400000010ff */
[----:B------:R-:W-:Y:S01]  /*110a0*/  F2FP.BF16.F32.PACK_AB R31, R29, R22 ;  /* 0x000000161d1f723e */ /* 0x000fe200000010ff */
[----:B------:R-:W-:Y:S01]  /*110b0*/  IMAD.MOV.U32 R29, RZ, RZ, R12 ;  /* 0x000000ffff1d7224 */ /* 0x000fe200078e000c */
[----:B------:R-:W-:Y:S02]  /*110c0*/  F2FP.BF16.F32.PACK_AB R30, R24, R15 ;  /* 0x0000000f181e723e */ /* 0x000fe400000010ff */
.L_x_1213:
[----:B------:R-:W-:Y:S05]  /*110d0*/  BSYNC B0 ;  /* 0x0000000000007941 */ /* 0x000fea0003800000 */
.L_x_1212:
[----:B-----5:R3:W-:Y:S02]  /*110e0*/  STS.128 [R236+0x800], R28 ;  /* 0x0008001cec007388 */ /* 0x0207e40000000c00 */
.L_x_1211:
[----:B------:R-:W-:Y:S05]  /*110f0*/  BSYNC B1 ;  /* 0x0000000000017941 */ /* 0x000fea0003800000 */
.L_x_1210:
[----:B------:R-:W-:-:S13]  /*11100*/  ISETP.GE.AND P0, PT, R9, R6, PT ;  /* 0x000000060900720c */ /* 0x000fda0003f06270 */
        /* <DEDUP_REMOVED lines=13> */
[----:B-1----:R-:W-:Y:S02]  /*111e0*/  LEA.HI.X.SX32 R10, R12, R4, 0x1, P1 ;  /* 0x000000040c0a7211 */ /* 0x002fe400008f0eff */
        /* <DEDUP_REMOVED lines=13> */
[C---:B------:R-:W-:Y:S01]  /*112c0*/  IMAD.U32 R40, R29.reuse, 0x10000, RZ ;  /* 0x000100001d287824 */ /* 0x040fe200078e00ff */
[----:B------:R-:W-:Y:S01]  /*112d0*/  LOP3.LUT R10, R29, 0xffff0000, RZ, 0xc0, !PT ;  /* 0xffff00001d0a7812 */ /* 0x000fe200078ec0ff */
        /* <DEDUP_REMOVED lines=11> */
[C---:B--2---:R-:W-:Y:S01]  /*11390*/  IMAD.U32 R44, R20.reuse, 0x10000, RZ ;  /* 0x00010000142c7824 */ /* 0x044fe200078e00ff */
[----:B------:R-:W-:Y:S01]  /*113a0*/  LOP3.LUT R20, R20, 0xffff0000, RZ, 0xc0, !PT ;  /* 0xffff000014147812 */ /* 0x000fe200078ec0ff */
[C---:B------:R-:W-:Y:S01]  /*113b0*/  IMAD.U32 R15, R21.reuse, 0x10000, RZ ;  /* 0x00010000150f7824 */ /* 0x040fe200078e00ff */
[----:B------:R-:W-:Y:S01]  /*113c0*/  LOP3.LUT R47, R21, 0xffff0000, RZ, 0xc0, !PT ;  /* 0xffff0000152f7812 */ /* 0x000fe200078ec0ff */
[----:B------:R-:W-:Y:S01]  /*113d0*/  IMAD.U32 R46, R22, 0x10000, RZ ;  /* 0x00010000162e7824 */ /* 0x000fe200078e00ff */
[----:B------:R-:W-:Y:S02]  /*113e0*/  FSEL R49, -R20, R20, !P0 ;  /* 0x0000001414317208 */ /* 0x000fe40004000100 */
[----:B------:R-:W-:-:S02]  /*113f0*/  FSEL R15, -R15, R15, !P0 ;  /* 0x0000000f0f0f7208 */ /* 0x000fc40004000100 */
[----:B------:R-:W-:Y:S01]  /*11400*/  LOP3.LUT R21, R22, 0xffff0000, RZ, 0xc0, !PT ;  /* 0xffff000016157812 */ /* 0x000fe200078ec0ff */
[----:B------:R-:W-:Y:S01]  /*11410*/  FMUL R30, R30, R49 ;  /* 0x000000311e1e7220 */ /* 0x000fe20000400000 */
[C---:B------:R-:W-:Y:S01]  /*11420*/  SHF.L.U32 R20, R23.reuse, 0x10, RZ ;  /* 0x0000001017147819 */ /* 0x040fe200000006ff */
[----:B------:R-:W-:Y:S01]  /*11430*/  FMUL R15, R12, R15 ;  /* 0x0000000f0c0f7220 */ /* 0x000fe20000400000 */
[----:B------:R-:W-:Y:S02]  /*11440*/  LOP3.LUT R22, R23, 0xffff0000, RZ, 0xc0, !PT ;  /* 0xffff000017167812 */ /* 0x000fe400078ec0ff */
[----:B------:R-:W-:Y:S02]  /*11450*/  LOP3.LUT R14, R14, 0xffff0000, RZ, 0xc0, !PT ;  /* 0xffff00000e0e7812 */ /* 0x000fe400078ec0ff */
[----:B------:R-:W-:Y:S02]  /*11460*/  FSEL R21, -R21, R21, !P0 ;  /* 0x0000001515157208 */ /* 0x000fe40004000100 */
[----:B------:R-:W-:-:S02]  /*11470*/  FSEL R20, -R20, R20, !P0 ;  /* 0x0000001414147208 */ /* 0x000fc40004000100 */
[----:B------:R-:W-:Y:S01]  /*11480*/  FSEL R12, -R47, R47, !P0 ;  /* 0x0000002f2f0c7208 */ /* 0x000fe20004000100 */
[----:B------:R-:W-:Y:S01]  /*11490*/  FMUL R14, R14, R21 ;  /* 0x000000150e0e7220 */ /* 0x000fe20000400000 */
[----:B------:R-:W-:Y:S01]  /*114a0*/  FSEL R23, -R46, R46, !P0 ;  /* 0x0000002e2e177208 */ /* 0x000fe20004000100 */
[----:B------:R-:W-:Y:S01]  /*114b0*/  FMUL R20, R13, R20 ;  /* 0x000000140d147220 */ /* 0x000fe20000400000 */
[----:B------:R-:W-:Y:S01]  /*114c0*/  FSEL R44, -R44, R44, !P0 ;  /* 0x0000002c2c2c7208 */ /* 0x000fe20004000100 */
[----:B------:R-:W-:Y:S01]  /*114d0*/  FMUL R43, R43, R12 ;  /* 0x0000000c2b2b7220 */ /* 0x000fe20000400000 */
[----:B------:R-:W-:Y:S01]  /*114e0*/  FSEL R22, -R22, R22, !P0 ;  /* 0x0000001616167208 */ /* 0x000fe20004000100 */
[----:B------:R-:W-:Y:S01]  /*114f0*/  FMUL R42, R42, R23 ;  /* 0x000000172a2a7220 */ /* 0x000fe20000400000 */
[C---:B----4-:R-:W-:Y:S01]  /*11500*/  IMAD.U32 R21, R24.reuse, 0x10000, RZ ;  /* 0x0001000018157824 */ /* 0x050fe200078e00ff */
[----:B------:R-:W-:Y:S01]  /*11510*/  LOP3.LUT R13, R24, 0xffff0000, RZ, 0xc0, !PT ;  /* 0xffff0000180d7812 */ /* 0x000fe200078ec0ff */
[----:B------:R-:W-:Y:S01]  /*11520*/  IMAD.U32 R12, R25, 0x10000, RZ ;  /* 0x00010000190c7824 */ /* 0x000fe200078e00ff */
[C---:B------:R-:W-:Y:S01]  /*11530*/  LOP3.LUT R23, R26.reuse, 0xffff0000, RZ, 0xc0, !PT ;  /* 0xffff00001a177812 */ /* 0x040fe200078ec0ff */
[----:B------:R-:W-:-:S02]  /*11540*/  IMAD.U32 R24, R26, 0x10000, RZ ;  /* 0x000100001a187824 */ /* 0x000fc400078e00ff */
[----:B------:R-:W-:Y:S01]  /*11550*/  FMUL R31, R31, R44 ;  /* 0x0000002c1f1f7220 */ /* 0x000fe20000400000 */
[----:B------:R-:W-:Y:S01]  /*11560*/  FMUL R45, R45, R22 ;  /* 0x000000162d2d7220 */ /* 0x000fe20000400000 */
[----:B------:R-:W-:Y:S01]  /*11570*/  LOP3.LUT R25, R25, 0xffff0000, RZ, 0xc0, !PT ;  /* 0xffff000019197812 */ /* 0x000fe200078ec0ff */
[C---:B------:R-:W-:Y:S01]  /*11580*/  IMAD.U32 R22, R27.reuse, 0x10000, RZ ;  /* 0x000100001b167824 */ /* 0x040fe200078e00ff */
[----:B------:R-:W-:Y:S01]  /*11590*/  LOP3.LUT R26, R27, 0xffff0000, RZ, 0xc0, !PT ;  /* 0xffff00001b1a7812 */ /* 0x000fe200078ec0ff */
        /* <DEDUP_REMOVED lines=8> */
[----:B------:R-:W-:-:S02]  /*11620*/  F2FP.BF16.F32.PACK_AB R28, R30, R21 ;  /* 0x000000151e1c723e */ /* 0x000fc400000010ff */
[----:B------:R-:W-:Y:S02]  /*11630*/  F2FP.BF16.F32.PACK_AB R29, R25, R12 ;  /* 0x0000000c191d723e */ /* 0x000fe400000010ff */
[----:B------:R-:W-:Y:S02]  /*11640*/  F2FP.BF16.F32.PACK_AB R31, R45, R20 ;  /* 0x000000142d1f723e */ /* 0x000fe400000010ff */
[----:B------:R-:W-:Y:S02]  /*11650*/  F2FP.BF16.F32.PACK_AB R30, R23, R24 ;  /* 0x00000018171e723e */ /* 0x000fe400000010ff */
.L_x_1215:
[----:B------:R-:W-:Y:S05]  /*11660*/  BSYNC B0 ;  /* 0x0000000000007941 */ /* 0x000fea0003800000 */
.L_x_1214:
[----:B-----5:R3:W-:Y:S02]  /*11670*/  STS.128 [R236+0x2800], R28 ;  /* 0x0028001cec007388 */ /* 0x0207e40000000c00 */
.L_x_1209:
[----:B------:R-:W-:Y:S05]  /*11680*/  BSYNC B2 ;  /* 0x0000000000027941 */ /* 0x000fea0003800000 */
.L_x_1208:
[----:B-1----:R-:W-:Y:S01]  /*11690*/  VIADD R11, R222, 0x20 ;  /* 0x00000020de0b7836 */ /* 0x002fe20000000000 */
        /* <DEDUP_REMOVED lines=22> */
[----:B--2---:R-:W2:Y:S02]  /*11800*/  LD.E.128 R12, desc[UR4][R12.64] ;  /* 0x000000040c0c7980 */ /* 0x004ea4000c101d00 */
[----:B------:R-:W-:Y:S01]  /*11810*/  LEA.HI.X R21, R23, R35, R21, 0x1, P1 ;  /* 0x0000002317157211 */ /* 0x000fe200008f0c15 */
[----:B------:R-:W-:-:S05]  /*11820*/  @P0 IMAD.MOV R25, RZ, RZ, -R2 ;  /* 0x000000ffff190224 */ /* 0x000fca00078e0a02 */
[----:B---3--:R-:W3:Y:S01]  /*11830*/  LD.E.128 R20, desc[UR4][R20.64] ;  /* 0x0000000414147980 */ /* 0x008ee2000c101d00 */
        /* <DEDUP_REMOVED lines=65> */
.L_x_1221:
[----:B------:R-:W-:Y:S05]  /*11c50*/  BSYNC B0 ;  /* 0x0000000000007941 */ /* 0x000fea0003800000 */
.L_x_1220:
[----:B-----5:R1:W-:Y:S02]  /*11c60*/  STS.128 [R236+0x1000], R28 ;  /* 0x0010001cec007388 */ /* 0x0203e40000000c00 */
.L_x_1219:
[----:B------:R-:W-:Y:S05]  /*11c70*/  BSYNC B1 ;  /* 0x0000000000017941 */ /* 0x000fea0003800000 */
.L_x_1218:
        /* <DEDUP_REMOVED lines=30> */
[C---:B-1----:R-:W-:Y:S01]  /*11e60*/  IMAD.U32 R32, R28.reuse, 0x10000, RZ ;  /* 0x000100001c207824 */ /* 0x042fe200078e00ff */
        /* <DEDUP_REMOVED lines=55> */
.L_x_1223:
[----:B------:R-:W-:Y:S05]  /*121e0*/  BSYNC B0 ;  /* 0x0000000000007941 */ /* 0x000fea0003800000 */
.L_x_1222:
[----:B-----5:R3:W-:Y:S02]  /*121f0*/  STS.128 [R236+0x3000], R28 ;  /* 0x0030001cec007388 */ /* 0x0207e40000000c00 */
.L_x_1217:
[----:B------:R-:W-:Y:S05]  /*12200*/  BSYNC B2 ;  /* 0x0000000000027941 */ /* 0x000fea0003800000 */
.L_x_1216:
[----:B-1-3--:R-:W-:-:S05]  /*12210*/  VIADD R33, R222, 0x30 ;  /* 0x00000030de217836 */ /* 0x00afca0000000000 */
[----:B------:R-:W-:-:S04]  /*12220*/  ISETP.GE.AND P0, PT, R33, R8, PT ;  /* 0x000000082100720c */ /* 0x000fc80003f06270 */
[----:B------:R-:W-:-:S13]  /*12230*/  ISETP.LT.OR P0, PT, R231, -0x187, P0 ;  /* 0xfffffe79e700780c */ /* 0x000fda0000701670 */
[----:B------:R-:W-:Y:S05]  /*12240*/  @P0 BRA `(.L_x_1193) ;  /* 0x0000001000480947 */ /* 0x000fea0003800000 */
[----:B-----5:R-:W-:Y:S01]  /*12250*/  ISETP.GE.AND P0, PT, R16, R6, PT ;  /* 0x000000061000720c */ /* 0x020fe20003f06270 */
[----:B------:R-:W-:-:S12]  /*12260*/  BSSY B1, `(.L_x_1224) ;  /* 0x0000058000017945 */ /* 0x000fd80003800000 */
[----:B------:R1:W-:Y:S01]  /*12270*/  @P0 STS.128 [R236+0x1800], RZ ;  /* 0x001800ffec000388 */ /* 0x0003e20000000c00 */
        /* <DEDUP_REMOVED lines=32> */
[C---:B--2---:R-:W-:Y:S01]  /*12480*/  IMAD.U32 R38, R20.reuse, 0x10000, RZ ;  /* 0x0001000014267824 */ /* 0x044fe200078e00ff */
[----:B------:R-:W-:Y:S01]  /*12490*/  LOP3.LUT R15, R20, 0xffff0000, RZ, 0xc0, !PT ;  /* 0xffff0000140f7812 */ /* 0x000fe200078ec0ff */
[----:B------:R-:W-:Y:S01]  /*124a0*/  IMAD.U32 R40, R22, 0x10000, RZ ;  /* 0x0001000016287824 */ /* 0x000fe200078e00ff */
[----:B------:R-:W-:Y:S01]  /*124b0*/  SHF.L.U32 R14, R21, 0x10, RZ ;  /* 0x00000010150e7819 */ /* 0x000fe200000006ff */
[----:B------:R-:W-:Y:S01]  /*124c0*/  IMAD.U32 R20, R23, 0x10000, RZ ;  /* 0x0001000017147824 */ /* 0x000fe200078e00ff */
[----:B------:R-:W-:-:S02]  /*124d0*/  LOP3.LUT R41, R21, 0xffff0000, RZ, 0xc0, !PT ;  /* 0xffff000015297812 */ /* 0x000fc400078ec0ff */
[----:B------:R-:W-:Y:S02]  /*124e0*/  LOP3.LUT R21, R22, 0xffff0000, RZ, 0xc0, !PT ;  /* 0xffff000016157812 */ /* 0x000fe400078ec0ff */
[----:B------:R-:W-:Y:S01]  /*124f0*/  LOP3.LUT R43, R23, 0xffff0000, RZ, 0xc0, !PT ;  /* 0xffff0000172b7812 */ /* 0x000fe200078ec0ff */
[C---:B---3--:R-:W-:Y:S01]  /*12500*/  IMAD.U32 R22, R25.reuse, 0x10000, RZ ;  /* 0x0001000019167824 */ /* 0x048fe200078e00ff */
[C---:B------:R-:W-:Y:S01]  /*12510*/  LOP3.LUT R23, R24.reuse, 0xffff0000, RZ, 0xc0, !PT ;  /* 0xffff000018177812 */ /* 0x040fe200078ec0ff */
[----:B------:R-:W-:Y:S01]  /*12520*/  IMAD.U32 R42, R24, 0x10000, RZ ;  /* 0x00010000182a7824 */ /* 0x000fe200078e00ff */
[----:B------:R-:W-:Y:S01]  /*12530*/  LOP3.LUT R44, R25, 0xffff0000, RZ, 0xc0, !PT ;  /* 0xffff0000192c7812 */ /* 0x000fe200078ec0ff */
[C---:B------:R-:W-:Y:S01]  /*12540*/  IMAD.U32 R25, R26.reuse, 0x10000, RZ ;  /* 0x000100001a197824 */ /* 0x040fe200078e00ff */
[----:B------:R-:W-:Y:S02]  /*12550*/  LOP3.LUT R24, R26, 0xffff0000, RZ, 0xc0, !PT ;  /* 0xffff00001a187812 */ /* 0x000fe400078ec0ff */
[----:B------:R-:W-:-:S02]  /*12560*/  FSEL R26, -R23, R23, !P0 ;  /* 0x00000017171a7208 */ /* 0x000fc40004000100 */
[----:B------:R-:W-:Y:S02]  /*12570*/  FSEL R23, -R22, R22, !P0 ;  /* 0x0000001616177208 */ /* 0x000fe40004000100 */
[----:B------:R-:W-:Y:S01]  /*12580*/  SHF.L.U32 R22, R27, 0x10, RZ ;  /* 0x000000101b167819 */ /* 0x000fe200000006ff */
[----:B------:R-:W-:Y:S01]  /*12590*/  FMUL R15, R15, R26 ;  /* 0x0000001a0f0f7220 */ /* 0x000fe20000400000 */
[----:B------:R-:W-:Y:S01]  /*125a0*/  LOP3.LUT R27, R27, 0xffff0000, RZ, 0xc0, !PT ;  /* 0xffff00001b1b7812 */ /* 0x000fe200078ec0ff */
[----:B------:R-:W-:Y:S01]  /*125b0*/  FMUL R23, R14, R23 ;  /* 0x000000170e177220 */ /* 0x000fe20000400000 */
[----:B------:R-:W-:Y:S02]  /*125c0*/  FSEL R24, -R24, R24, !P0 ;  /* 0x0000001818187208 */ /* 0x000fe40004000100 */
[----:B------:R-:W-:Y:S01]  /*125d0*/  FSEL R14, -R27, R27, !P0 ;  /* 0x0000001b1b0e7208 */ /* 0x000fe20004000100 */
[----:B----4-:R-:W-:Y:S01]  /*125e0*/  IMAD.U32 R27, R30, 0x10000, RZ ;  /* 0x000100001e1b7824 */ /* 0x010fe200078e00ff */
[----:B------:R-:W-:Y:S01]  /*125f0*/  FSEL R45, -R42, R42, !P0 ;  /* 0x0000002a2a2d7208 */ /* 0x000fe20004000100 */
[----:B------:R-:W-:Y:S01]  /*12600*/  FMUL R24, R21, R24 ;  /* 0x0000001815187220 */ /* 0x000fe20000400000 */
[----:B------:R-:W-:Y:S01]  /*12610*/  FSEL R44, -R44, R44, !P0 ;  /* 0x0000002c2c2c7208 */ /* 0x000fe20004000100 */
[----:B------:R-:W-:Y:S01]  /*12620*/  FMUL R43, R43, R14 ;  /* 0x0000000e2b2b7220 */ /* 0x000fe20000400000 */
[----:B------:R-:W-:Y:S01]  /*12630*/  FSEL R25, -R25, R25, !P0 ;  /* 0x0000001919197208 */ /* 0x000fe20004000100 */
[----:B------:R-:W-:Y:S01]  /*12640*/  FMUL R45, R38, R45 ;  /* 0x0000002d262d7220 */ /* 0x000fe20000400000 */
[----:B------:R-:W-:Y:S01]  /*12650*/  FSEL R47, -R22, R22, !P0 ;  /* 0x00000016162f7208 */ /* 0x000fe20004000100 */
[C---:B------:R-:W-:Y:S01]  /*12660*/  IMAD.U32 R22, R28.reuse, 0x10000, RZ ;  /* 0x000100001c167824 */ /* 0x040fe200078e00ff */
[----:B------:R-:W-:Y:S01]  /*12670*/  LOP3.LUT R21, R28, 0xffff0000, RZ, 0xc0, !PT ;  /* 0xffff00001c157812 */ /* 0x000fe200078ec0ff */
[----:B------:R-:W-:Y:S01]  /*12680*/  FMUL R41, R41, R44 ;  /* 0x0000002c29297220 */ /* 0x000fe20000400000 */
[C---:B------:R-:W-:Y:S01]  /*12690*/  LOP3.LUT R28, R29.reuse, 0xffff0000, RZ, 0xc0, !PT ;  /* 0xffff00001d1c7812 */ /* 0x040fe200078ec0ff */
[----:B------:R-:W-:Y:S01]  /*126a0*/  FMUL R40, R40, R25 ;  /* 0x0000001928287220 */ /* 0x000fe20000400000 */
[----:B------:R-:W-:Y:S01]  /*126b0*/  LOP3.LUT R26, R30, 0xffff0000, RZ, 0xc0, !PT ;  /* 0xffff00001e1a7812 */ /* 0x000fe200078ec0ff */
[----:B------:R-:W-:Y:S01]  /*126c0*/  IMAD.U32 R14, R29, 0x10000, RZ ;  /* 0x000100001d0e7824 */ /* 0x000fe200078e00ff */
        /* <DEDUP_REMOVED lines=13> */
[----:B------:R-:W-:Y:S02]  /*127a0*/  F2FP.BF16.F32.PACK_AB R15, R43, R20 ;  /* 0x000000142b0f723e */ /* 0x000fe400000010ff */
[----:B------:R-:W-:Y:S02]  /*127b0*/  F2FP.BF16.F32.PACK_AB R14, R24, R17 ;  /* 0x00000011180e723e */ /* 0x000fe400000010ff */
.L_x_1227:
[----:B------:R-:W-:Y:S05]  /*127c0*/  BSYNC B0 ;  /* 0x0000000000007941 */ /* 0x000fea0003800000 */
.L_x_1226:
[----:B-----5:R1:W-:Y:S02]  /*127d0*/  STS.128 [R236+0x1800], R12 ;  /* 0x0018000cec007388 */ /* 0x0203e40000000c00 */
.L_x_1225:
[----:B------:R-:W-:Y:S05]  /*127e0*/  BSYNC B1 ;  /* 0x0000000000017941 */ /* 0x000fea0003800000 */
.L_x_1224:
[----:B------:R-:W-:-:S13]  /*127f0*/  ISETP.GE.AND P0, PT, R9, R6, PT ;  /* 0x000000060900720c */ /* 0x000fda0003f06270 */
[----:B------:R1:W-:Y:S01]  /*12800*/  @P0 STS.128 [R236+0x3800], RZ ;  /* 0x003800ffec000388 */ /* 0x0003e20000000c00 */
[----:B------:R-:W-:Y:S05]  /*12810*/  @P0 BRA `(.L_x_1193) ;  /* 0x0000000800d40947 */ /* 0x000fea0003800000 */
[----:B-1----:R1:W5:Y:S01]  /*12820*/  LD.E.128 R12, desc[UR4][R18.64+0x80] ;  /* 0x00008004120c7980 */ /* 0x002362000c101d00 */
[----:B------:R-:W-:Y:S01]  /*12830*/  ISETP.GE.AND P0, PT, R9, R0, PT ;  /* 0x000000000900720c */ /* 0x000fe20003f06270 */
[----:B------:R-:W-:Y:S01]  /*12840*/  BSSY B0, `(.L_x_1228) ;  /* 0x0000055000007945 */ /* 0x000fe20003800000 */
[----:B------:R-:W-:-:S05]  /*12850*/  IADD3 R16, P1, R18, 0x80, RZ ;  /* 0x0000008012107810 */ /* 0x000fca0007f3e0ff */
[----:B------:R-:W-:-:S06]  /*12860*/  IMAD.X R17, RZ, RZ, R19, P1 ;  /* 0x000000ffff117224 */ /* 0x000fcc00008e0613 */
[----:B------:R-:W-:Y:S05]  /*12870*/  @P0 BRA `(.L_x_1229) ;  /* 0x0000000400440947 */ /* 0x000fea0003800000 */
[----:B------:R-:W-:Y:S01]  /*12880*/  ISETP.GE.AND P0, PT, R9, R5, PT ;  /* 0x000000050900720c */ /* 0x000fe20003f06270 */
[----:B------:R-:W-:Y:S01]  /*12890*/  IMAD.MOV.U32 R0, RZ, RZ, RZ ;  /* 0x000000ffff007224 */ /* 0x000fe200078e00ff */
[----:B------:R-:W-:-:S05]  /*128a0*/  IADD3 R3, P1, R3, 0x40, RZ ;  /* 0x0000004003037810 */ /* 0x000fca0007f3e0ff */
[----:B------:R-:W-:-:S06]  /*128b0*/  IMAD.X R4, RZ, RZ, R4, P1 ;  /* 0x000000ffff047224 */ /* 0x000fcc00008e0604 */
[--C-:B------:R-:W-:Y:S02]  /*128c0*/  @P0 IMAD.MOV R0, RZ, RZ, -R2.reuse ;  /* 0x000000ffff000224 */ /* 0x100fe400078e0a02 */
[----:B------:R-:W-:-:S03]  /*128d0*/  @P0 IMAD.MOV R5, RZ, RZ, -R2 ;  /* 0x000000ffff050224 */ /* 0x000fc600078e0a02 */
[----:B------:R-:W-:Y:S01]  /*128e0*/  IADD3 R9, P1, R0, R3, RZ ;  /* 0x0000000300097210 */ /* 0x000fe20007f3e0ff */
[----:B------:R-:W-:-:S03]  /*128f0*/  IMAD.WIDE R16, R5, 0x2, R16 ;  /* 0x0000000205107825 */ /* 0x000fc600078e0210 */
[----:B------:R-:W-:Y:S02]  /*12900*/  LEA.HI.X.SX32 R0, R0, R4, 0x1, P1 ;  /* 0x0000000400007211 */ /* 0x000fe400008f0eff */
[C---:B------:R-:W-:Y:S01]  /*12910*/  LEA R20, P1, R9.reuse, R34, 0x1 ;  /* 0x0000002209147211 */ /* 0x040fe200078208ff */
[----:B-1-3--:R-:W3:Y:S03]  /*12920*/  LD.E.128 R16, desc[UR4][R16.64] ;  /* 0x0000000410107980 */ /* 0x00aee6000c101d00 */
[----:B------:R-:W-:Y:S01]  /*12930*/  LEA.HI.X R21, R9, R35, R0, 0x1, P1 ;  /* 0x0000002309157211 */ /* 0x000fe200008f0c00 */
[----:B------:R-:W-:Y:S02]  /*12940*/  IMAD.MOV.U32 R0, RZ, RZ, RZ ;  /* 0x000000ffff007224 */ /* 0x000fe400078e00ff */
[----:B------:R-:W-:-:S03]  /*12950*/  @P0 IMAD.MOV R0, RZ, RZ, -R2 ;  /* 0x000000ffff000224 */ /* 0x000fc600078e0a02 */
[----:B--2---:R-:W2:Y:S02]  /*12960*/  LD.E.128 R20, desc[UR4][R20.64] ;  /* 0x0000000414147980 */ /* 0x004ea4000c101d00 */
        /* <DEDUP_REMOVED lines=18> */
[----:B------:R-:W-:-:S02]  /*12a90*/  LOP3.LUT R29, R19, 0xffff0000, RZ, 0xc0, !PT ;  /* 0xffff0000131d7812 */ /* 0x000fc400078ec0ff */
[----:B------:R-:W-:Y:S02]  /*12aa0*/  SHF.L.U32 R8, R17, 0x10, RZ ;  /* 0x0000001011087819 */ /* 0x000fe400000006ff */
[C---:B--2---:R-:W-:Y:S01]  /*12ab0*/  LOP3.LUT R19, R20.reuse, 0xffff0000, RZ, 0xc0, !PT ;  /* 0xffff000014137812 */ /* 0x044fe200078ec0ff */
[C---:B------:R-:W-:Y:S01]  /*12ac0*/  IMAD.U32 R18, R21.reuse, 0x10000, RZ ;  /* 0x0001000015127824 */ /* 0x040fe200078e00ff */
[----:B------:R-:W-:Y:S01]  /*12ad0*/  LOP3.LUT R30, R21, 0xffff0000, RZ, 0xc0, !PT ;  /* 0xffff0000151e7812 */ /* 0x000fe200078ec0ff */
[----:B------:R-:W-:Y:S01]  /*12ae0*/  IMAD.U32 R28, R20, 0x10000, RZ ;  /* 0x00010000141c7824 */ /* 0x000fe200078e00ff */
[C---:B------:R-:W-:Y:S01]  /*12af0*/  LOP3.LUT R20, R22.reuse, 0xffff0000, RZ, 0xc0, !PT ;  /* 0xffff000016147812 */ /* 0x040fe200078ec0ff */
        /* <DEDUP_REMOVED lines=8> */
[----:B------:R-:W-:-:S02]  /*12b80*/  FSEL R20, -R20, R20, !P0 ;  /* 0x0000001414147208 */ /* 0x000fc40004000100 */
[----:B------:R-:W-:Y:S01]  /*12b90*/  FSEL R8, -R23, R23, !P0 ;  /* 0x0000001717087208 */ /* 0x000fe20004000100 */
[----:B------:R-:W-:Y:S01]  /*12ba0*/  FMUL R21, R16, R21 ;  /* 0x0000001510157220 */ /* 0x000fe20000400000 */
[----:B------:R-:W-:Y:S01]  /*12bb0*/  LOP3.LUT R17, R17, 0xffff0000, RZ, 0xc0, !PT ;  /* 0xffff000011117812 */ /* 0x000fe200078ec0ff */
[----:B------:R-:W-:Y:S01]  /*12bc0*/  FMUL R20, R15, R20 ;  /* 0x000000140f147220 */ /* 0x000fe20000400000 */
[----:B------:R-:W-:Y:S01]  /*12bd0*/  FSEL R30, -R30, R30, !P0 ;  /* 0x0000001e1e1e7208 */ /* 0x000fe20004000100 */
[----:B------:R-:W-:Y:S01]  /*12be0*/  FMUL R29, R29, R8 ;  /* 0x000000081d1d7220 */ /* 0x000fe20000400000 */
[----:B------:R-:W-:Y:S01]  /*12bf0*/  FSEL R18, -R18, R18, !P0 ;  /* 0x0000001212127208 */ /* 0x000fe20004000100 */
[----:B----4-:R-:W-:Y:S01]  /*12c00*/  IMAD.U32 R8, R25, 0x10000, RZ ;  /* 0x0001000019087824 */ /* 0x010fe200078e00ff */
[C---:B------:R-:W-:Y:S01]  /*12c10*/  SHF.L.U32 R16, R24.reuse, 0x10, RZ ;  /* 0x0000001018107819 */ /* 0x040fe200000006ff */
[----:B------:R-:W-:Y:S01]  /*12c20*/  FMUL R17, R17, R30 ;  /* 0x0000001e11117220 */ /* 0x000fe20000400000 */
[----:B------:R-:W-:Y:S01]  /*12c30*/  LOP3.LUT R15, R24, 0xffff0000, RZ, 0xc0, !PT ;  /* 0xffff0000180f7812 */ /* 0x000fe200078ec0ff */
[----:B------:R-:W-:Y:S01]  /*12c40*/  IMAD.U32 R23, R26, 0x10000, RZ ;  /* 0x000100001a177824 */ /* 0x000fe200078e00ff */
[----:B------:R-:W-:Y:S01]  /*12c50*/  LOP3.LUT R24, R25, 0xffff0000, RZ, 0xc0, !PT ;  /* 0xffff000019187812 */ /* 0x000fe200078ec0ff */
[----:B------:R-:W-:Y:S01]  /*12c60*/  FMUL R13, R13, R18 ;  /* 0x000000120d0d7220 */ /* 0x000fe20000400000 */
[----:B------:R-:W-:Y:S01]  /*12c70*/  FSEL R31, -R28, R28, !P0 ;  /* 0x0000001c1c1f7208 */ /* 0x000fe20004000100 */
[C---:B------:R-:W-:Y:S01]  /*12c80*/  IMAD.U32 R18, R27.reuse, 0x10000, RZ ;  /* 0x000100001b127824 */ /* 0x040fe200078e00ff */
[----:B------:R-:W-:Y:S01]  /*12c90*/  LOP3.LUT R22, R26, 0xffff0000, RZ, 0xc0, !PT ;  /* 0xffff00001a167812 */ /* 0x000fe200078ec0ff */
[----:B------:R-:W-:Y:S01]  /*12ca0*/  FFMA R8, R12, R8, R19 ;  /* 0x000000080c087223 */ /* 0x000fe20000000013 */
[----:B------:R-:W-:Y:S01]  /*12cb0*/  LOP3.LUT R26, R27, 0xffff0000, RZ, 0xc0, !PT ;  /* 0xffff00001b1a7812 */ /* 0x000fe200078ec0ff */
[----:B------:R-:W-:Y:S01]  /*12cc0*/  FFMA R17, R0, R24, R17 ;  /* 0x0000001800117223 */ /* 0x000fe20000000011 */
[----:B------:R-:W-:Y:S01]  /*12cd0*/  FMUL R10, R10, R31 ;  /* 0x0000001f0a0a7220 */ /* 0x000fe20000400000 */
        /* <DEDUP_REMOVED lines=8> */
[----:B------:R-:W-:Y:S01]  /*12d60*/  F2FP.BF16.F32.PACK_AB R12, R2, R3 ;  /* 0x00000003020c723e */ /* 0x000fe200000010ff */
[----:B------:R-:W-:Y:S01]  /*12d70*/  IMAD.MOV.U32 R13, RZ, RZ, R8 ;  /* 0x000000ffff0d7224 */ /* 0x000fe200078e0008 */
[----:B------:R-:W-:Y:S02]  /*12d80*/  F2FP.BF16.F32.PACK_AB R14, R5, R6 ;  /* 0x00000006050e723e */ /* 0x000fe400000010ff */
.L_x_1229:
[----:B------:R-:W-:Y:S05]  /*12d90*/  BSYNC B0 ;  /* 0x0000000000007941 */ /* 0x000fea0003800000 */
.L_x_1228:
[----:B-----5:R1:W-:Y:S01]  /*12da0*/  STS.128 [R236+0x3800], R12 ;  /* 0x0038000cec007388 */ /* 0x0203e20000000c00 */
[----:B------:R-:W-:Y:S05]  /*12db0*/  BRA `(.L_x_1193) ;  /* 0x00000004006c7947 */ /* 0x000fea0003800000 */
.L_x_1167:
[----:B------:R-:W-:Y:S01]  /*12dc0*/  IMAD.IADD R0, R235, 0x1, -R178 ;  /* 0x00000001eb007824 */ /* 0x000fe200078e0ab2 */
[----:B------:R-:W-:Y:S01]  /*12dd0*/  BSSY B0, `(.L_x_1230) ;  /* 0x000001a000007945 */ /* 0x000fe20003800000 */
[C---:B------:R-:W-:Y:S01]  /*12de0*/  VIADD R7, R222.reuse, 0x10 ;  /* 0x00000010de077836 */ /* 0x040fe20000000000 */
[----:B------:R-:W-:Y:S01]  /*12df0*/  ISETP.GE.AND P0, PT, R9, R173, PT ;  /* 0x000000ad0900720c */ /* 0x000fe20003f06270 */
[C---:B------:R-:W-:Y:S01]  /*12e00*/  VIADD R11, R222.reuse, 0x20 ;  /* 0x00000020de0b7836 */ /* 0x040fe20000000000 */
[CC--:B------:R-:W-:Y:S01]  /*12e10*/  ISETP.GE.AND P1, PT, R222.reuse, R0.reuse, PT ;  /* 0x00000000de00720c */ /* 0x0c0fe20003f26270 */
[----:B------:R-:W-:Y:S01]  /*12e20*/  VIADD R33, R222, 0x30 ;  /* 0x00000030de217836 */ /* 0x000fe20000000000 */
[-C--:B------:R-:W-:Y:S02]  /*12e30*/  ISETP.GE.AND P5, PT, R7, R0.reuse, PT ;  /* 0x000000000700720c */ /* 0x080fe40003fa6270 */
[-C--:B------:R-:W-:Y:S02]  /*12e40*/  ISETP.GE.AND P4, PT, R11, R0.reuse, PT ;  /* 0x000000000b00720c */ /* 0x080fe40003f86270 */
[----:B------:R-:W-:-:S07]  /*12e50*/  ISETP.GE.AND P3, PT, R33, R0, PT ;  /* 0x000000002100720c */ /* 0x000fce0003f66270 */
[----:B------:R-:W-:Y:S06]  /*12e60*/  @P1 BRA `(.L_x_1231) ;  /* 0x0000000000401947 */ /* 0x000fec0003800000 */
[----:B------:R-:W-:-:S13]  /*12e70*/  ISETP.GE.AND P2, PT, R16, R173, PT ;  /* 0x000000ad1000720c */ /* 0x000fda0003f46270 */
[C---:B------:R-:W-:Y:S01]  /*12e80*/  @!P2 LEA R8, P1, R204.reuse, R246, 0x1 ;  /* 0x000000f6cc08a211 */ /* 0x040fe200078208ff */
[----:B------:R1:W-:Y:S03]  /*12e90*/  @P2 STS.128 [R236], RZ ;  /* 0x000000ffec002388 */ /* 0x0003e60000000c00 */
[----:B------:R-:W-:-:S05]  /*12ea0*/  @!P2 LEA.HI.X R9, R204, R247, R207, 0x1, P1 ;  /* 0x000000f7cc09a211 */ /* 0x000fca00008f0ccf */
[----:B------:R-:W-:Y:S01]  /*12eb0*/  @!PT LDS RZ, [RZ] ;  /* 0x00000000fffff984 */ /* 0x000fe20000000800 */
[----:B------:R-:W-:Y:S01]  /*12ec0*/  @!PT LDS RZ, [RZ] ;  /* 0x00000000fffff984 */ /* 0x000fe20000000800 */
[----:B------:R-:W-:Y:S01]  /*12ed0*/  @!PT LDS RZ, [RZ] ;  /* 0x00000000fffff984 */ /* 0x000fe20000000800 */
[----:B------:R1:W-:Y:S04]  /*12ee0*/  @!P2 LDGSTS.E.BYPASS.LTC128B.128 [R236], desc[UR4][R8.64] ;  /* 0x0000000008ecafae */ /* 0x0003e8000b901d44 */
[----:B------:R1:W-:Y:S01]  /*12ef0*/  @P0 STS.128 [R236+0x2000], RZ ;  /* 0x002000ffec000388 */ /* 0x0003e20000000c00 */
[----:B------:R-:W-:Y:S05]  /*12f00*/  @P0 BRA `(.L_x_1231) ;  /* 0x0000000000180947 */ /* 0x000fea0003800000 */
[----:B-1----:R-:W-:-:S04]  /*12f10*/  LEA R8, P1, R204, R246, 0x1 ;  /* 0x000000f6cc087211 */ /* 0x002fc800078208ff */
[----:B------:R-:W-:-:S05]  /*12f20*/  LEA.HI.X R9, R204, R247, R207, 0x1, P1 ;  /* 0x000000f7cc097211 */ /* 0x000fca00008f0ccf */
[----:B------:R-:W-:Y:S01]  /*12f30*/  @!PT LDS RZ, [RZ] ;  /* 0x00000000fffff984 */ /* 0x000fe20000000800 */
[----:B------:R-:W-:Y:S01]  /*12f40*/  @!PT LDS RZ, [RZ] ;  /* 0x00000000fffff984 */ /* 0x000fe20000000800 */
[----:B------:R-:W-:Y:S01]  /*12f50*/  @!PT LDS RZ, [RZ] ;  /* 0x00000000fffff984 */ /* 0x000fe20000000800 */
[----:B------:R2:W-:Y:S04]  /*12f60*/  LDGSTS.E.BYPASS.LTC128B.128 [R236+0x2000], desc[UR4][R8.64+0x80] ;  /* 0x0200008008ec7fae */ /* 0x0005e8000b901d44 */
.L_x_1231:
[----:B------:R-:W-:Y:S05]  /*12f70*/  BSYNC B0 ;  /* 0x0000000000007941 */ /* 0x000fea0003800000 */
.L_x_1230:
[----:B------:R-:W-:Y:S04]  /*12f80*/  BSSY B0, `(.L_x_1232) ;  /* 0x0000014000007945 */ /* 0x000fe80003800000 */
[----:B------:R-:W-:Y:S05]  /*12f90*/  @P5 BRA `(.L_x_1233) ;  /* 0x0000000000485947 */ /* 0x000fea0003800000 */
[----:B------:R-:W-:Y:S02]  /*12fa0*/  ISETP.GE.AND P2, PT, R16, R173, PT ;  /* 0x000000ad1000720c */ /* 0x000fe40003f46270 */
[----:B------:R-:W-:-:S05]  /*12fb0*/  IADD3 R3, P1, R3, R204, RZ ;  /* 0x000000cc03037210 */ /* 0x000fca0007f3e0ff */
[----:B------:R-:W-:-:S06]  /*12fc0*/  IMAD.X R5, R5, 0x1, R207, P1 ;  /* 0x0000000105057824 */ /* 0x000fcc00008e06cf */
[C---:B-12---:R-:W-:Y:S01]  /*12fd0*/  @!P2 LEA R8, P1, R3.reuse, R246, 0x1 ;  /* 0x000000f60308a211 */ /* 0x046fe200078208ff */
        /* <DEDUP_REMOVED lines=8> */
[----:B------:R-:W-:-:S04]  /*13060*/  LEA R2, P1, R3, R246, 0x1 ;  /* 0x000000f603027211 */ /* 0x000fc800078208ff */
[----:B------:R-:W-:-:S05]  /*13070*/  LEA.HI.X R3, R3, R247, R5, 0x1, P1 ;  /* 0x000000f703037211 */ /* 0x000fca00008f0c05 */
[----:B------:R-:W-:Y:S01]  /*13080*/  @!PT LDS RZ, [RZ] ;  /* 0x00000000fffff984 */ /* 0x000fe20000000800 */
[----:B------:R-:W-:Y:S01]  /*13090*/  @!PT LDS RZ, [RZ] ;  /* 0x00000000fffff984 */ /* 0x000fe20000000800 */
[----:B------:R-:W-:Y:S01]  /*130a0*/  @!PT LDS RZ, [RZ] ;  /* 0x00000000fffff984 */ /* 0x000fe20000000800 */
[----:B------:R4:W-:Y:S04]  /*130b0*/  LDGSTS.E.BYPASS.LTC128B.128 [R236+0x2800], desc[UR4][R2.64+0x80] ;  /* 0x0280008002ec7fae */ /* 0x0009e8000b901d44 */
.L_x_1233:
[----:B------:R-:W-:Y:S05]  /*130c0*/  BSYNC B0 ;  /* 0x0000000000007941 */ /* 0x000fea0003800000 */
.L_x_1232:
[----:B------:R-:W-:Y:S04]  /*130d0*/  BSSY B0, `(.L_x_1234) ;  /* 0x0000014000007945 */ /* 0x000fe80003800000 */
[----:B------:R-:W-:Y:S05]  /*130e0*/  @P4 BRA `(.L_x_1235) ;  /* 0x0000000000484947 */ /* 0x000fea0003800000 */
[----:B------:R-:W-:Y:S02]  /*130f0*/  ISETP.GE.AND P2, PT, R16, R173, PT ;  /* 0x000000ad1000720c */ /* 0x000fe40003f46270 */
[----:B------:R-:W-:-:S04]  /*13100*/  LEA R5, P1, R244, R204, 0x5 ;  /* 0x000000ccf4057211 */ /* 0x000fc800078228ff */
[----:B----4-:R-:W-:-:S07]  /*13110*/  LEA.HI.X R3, R244, R207, R245, 0x5, P1 ;  /* 0x000000cff4037211 */ /* 0x010fce00008f2cf5 */
[C---:B-123--:R-:W-:Y:S01]  /*13120*/  @!P2 LEA R8, P1, R5.reuse, R246, 0x1 ;  /* 0x000000f60508a211 */ /* 0x04efe200078208ff */
        /* <DEDUP_REMOVED lines=14> */
.L_x_1235:
[----:B------:R-:W-:Y:S05]  /*13210*/  BSYNC B0 ;  /* 0x0000000000007941 */ /* 0x000fea0003800000 */
.L_x_1234:
[----:B------:R-:W-:Y:S05]  /*13220*/  @P3 BRA `(.L_x_1193) ;  /* 0x0000000000503947 */ /* 0x000fea0003800000 */
[----:B------:R-:W-:Y:S01]  /*13230*/  ISETP.GE.AND P1, PT, R16, R173, PT ;  /* 0x000000ad1000720c */ /* 0x000fe20003f26270 */
[----:B------:R-:W-:Y:S02]  /*13240*/  IMAD.MOV.U32 R205, RZ, RZ, R207 ;  /* 0x000000ffffcd7224 */ /* 0x000fe400078e00cf */
[----:B------:R-:W-:Y:S02]  /*13250*/  IMAD R0, R245, 0x30, RZ ;  /* 0x00000030f5007824 */ /* 0x000fe400078e02ff */
[----:B------:R-:W-:-:S05]  /*13260*/  IMAD.WIDE.U32 R244, R244, 0x30, R204 ;  /* 0x00000030f4f47825 */ /* 0x000fca00078e00cc */
[----:B--2-4-:R-:W-:-:S03]  /*13270*/  IADD3 R3, R0, R245, RZ ;  /* 0x000000f500037210 */ /* 0x014fc60007ffe0ff */
        /* <DEDUP_REMOVED lines=15> */
.L_x_1193:
[----:B------:R-:W-:Y:S05]  /*13370*/  BSYNC B3 ;  /* 0x0000000000037941 */ /* 0x000fea0003800000 */
.L_x_1166:
[----:B------:R-:W-:Y:S01]  /*13380*/  LEA R67, R53, 0xffffff80, 0x7 ;  /* 0xffffff8035437811 */ /* 0x000fe200078e38ff */
[C---:B--2-4-:R-:W-:Y:S01]  /*13390*/  VIADD R3, R222.reuse, 0x40 ;  /* 0x00000040de037836 */ /* 0x054fe20000000000 */
[----:B------:R-:W-:Y:S01]  /*133a0*/  BSSY B0, `(.L_x_1236) ;  /* 0x000001b000007945 */ /* 0x000fe20003800000 */
[----:B------:R-:W-:Y:S01]  /*133b0*/  VIADD R2, R222, 0x50 ;  /* 0x00000050de027836 */ /* 0x000fe20000000000 */
[----:B------:R-:W-:Y:S01]  /*133c0*/  LOP3.LUT R240, R150, 0xff, RZ, 0xc0, !PT ;  /* 0x000000ff96f07812 */ /* 0x000fe200078ec0ff */
[----:B------:R-:W-:Y:S02]  /*133d0*/  IMAD.IADD R4, R66, 0x1, -R67 ;  /* 0x0000000142047824 */ /* 0x000fe400078e0a43 */
[----:B------:R-:W-:-:S03]  /*133e0*/  VIADD R0, R222, 0x60 ;  /* 0x00000060de007836 */ /* 0x000fc60000000000 */
[-C--:B------:R-:W-:Y:S02]  /*133f0*/  ISETP.GE.AND P4, PT, R222, R4.reuse, PT ;  /* 0x00000004de00720c */ /* 0x080fe40003f86270 */
[-C--:B------:R-:W-:Y:S02]  /*13400*/  ISETP.GE.AND P2, PT, R7, R4.reuse, PT ;  /* 0x000000040700720c */ /* 0x080fe40003f46270 */
[-C--:B------:R-:W-:Y:S02]  /*13410*/  ISETP.GE.AND P1, PT, R11, R4.reuse, PT ;  /* 0x000000040b00720c */ /* 0x080fe40003f26270 */
[-C--:B------:R-:W-:Y:S02]  /*13420*/  ISETP.GE.AND P0, PT, R33, R4.reuse, PT ;  /* 0x000000042100720c */ /* 0x080fe40003f06270 */
[-C--:B------:R-:W-:Y:S02]  /*13430*/  ISETP.GE.AND P3, PT, R3, R4.reuse, PT ;  /* 0x000000040300720c */ /* 0x080fe40003f66270 */
[----:B------:R-:W-:-:S03]  /*13440*/  ISETP.GE.AND P6, PT, R2, R4, PT ;  /* 0x000000040200720c */ /* 0x000fc60003fc6270 */
[----:B------:R-:W-:Y:S10]  /*13450*/  @P4 BRA `(.L_x_1237) ;  /* 0x00000000003c4947 */ /* 0x000ff40003800000 */
[C---:B------:R-:W-:Y:S02]  /*13460*/  LOP3.LUT R5, R240.reuse, 0x1, RZ, 0xc0, !PT ;  /* 0x00000001f0057812 */ /* 0x040fe400078ec0ff */
[----:B------:R-:W-:Y:S02]  /*13470*/  LOP3.LUT P4, RZ, R240, 0x2, RZ, 0xc0, !PT ;  /* 0x00000002f0ff7812 */ /* 0x000fe4000788c0ff */
[----:B------:R-:W-:-:S13]  /*13480*/  ISETP.NE.U32.AND P5, PT, R5, 0x1, PT ;  /* 0x000000010500780c */ /* 0x000fda0003fa5070 */
[----:B-1-3--:R-:W-:Y:S02]  /*13490*/  @!P5 IMAD.MOV.U32 R8, RZ, RZ, R228 ;  /* 0x000000ffff08d224 */ /* 0x00afe400078e00e4 */
[----:B------:R-:W-:-:S05]  /*134a0*/  @!P5 IMAD.MOV.U32 R9, RZ, RZ, R229 ;  /* 0x000000ffff09d224 */ /* 0x000fca00078e00e5 */
        /* <DEDUP_REMOVED lines=8> */
[----:B------:R2:W-:Y:S04]  /*13530*/  @P4 LDGSTS.E.BYPASS.LTC128B.128 [R236+0x8000], desc[UR4][R228.64+0x80] ;  /* 0x08000080e4ec4fae */ /* 0x0005e8000b901d44 */
[----:B------:R2:W-:Y:S02]  /*13540*/  @!P4 STS.128 [R236+0x8000], RZ ;  /* 0x008000ffec00c388 */ /* 0x0005e40000000c00 */
.L_x_1237:
[----:B------:R-:W-:Y:S05]  /*13550*/  BSYNC B0 ;  /* 0x0000000000007941 */ /* 0x000fea0003800000 */
.L_x_1236:
[----:B------:R-:W-:Y:S04]  /*13560*/  BSSY B0, `(.L_x_1238) ;  /* 0x0000015000007945 */ /* 0x000fe80003800000 */
[----:B------:R-:W-:Y:S05]  /*13570*/  @P2 BRA `(.L_x_1239) ;  /* 0x00000000004c2947 */ /* 0x000fea0003800000 */
[C---:B------:R-:W-:Y:S02]  /*13580*/  LOP3.LUT R5, R240.reuse, 0x1, RZ, 0xc0, !PT ;  /* 0x00000001f0057812 */ /* 0x040fe400078ec0ff */
[----:B------:R-:W-:Y:S02]  /*13590*/  LOP3.LUT P2, RZ, R240, 0x2, RZ, 0xc0, !PT ;  /* 0x00000002f0ff7812 */ /* 0x000fe4000784c0ff */
[----:B------:R-:W-:-:S13]  /*135a0*/  ISETP.NE.U32.AND P4, PT, R5, 0x1, PT ;  /* 0x000000010500780c */ /* 0x000fda0003f85070 */
[----:B-1----:R-:W-:-:S04]  /*135b0*/  @!P4 LEA R12, P5, R226, R228, 0x1 ;  /* 0x000000e4e20cc211 */ /* 0x002fc800078a08ff */
[C---:B------:R-:W-:Y:S02]  /*135c0*/  @!P4 LEA.HI.X R13, R226.reuse, R229, R227, 0x1, P5 ;  /* 0x000000e5e20dc211 */ /* 0x040fe400028f0ce3 */
[----:B--23--:R-:W-:-:S03]  /*135d0*/  @P2 IADD3 R9, P5, R226, R180, RZ ;  /* 0x000000b4e2092210 */ /* 0x00cfc60007fbe0ff */
[----:B------:R-:W-:Y:S01]  /*135e0*/  @!PT LDS RZ, [RZ] ;  /* 0x00000000fffff984 */ /* 0x000fe20000000800 */
[----:B------:R-:W-:Y:S01]  /*135f0*/  @!PT LDS RZ, [RZ] ;  /* 0x00000000fffff984 */ /* 0x000fe20000000800 */
[----:B------:R-:W-:Y:S01]  /*13600*/  @!PT LDS RZ, [RZ] ;  /* 0x00000000fffff984 */ /* 0x000fe20000000800 */
[----:B------:R4:W-:Y:S02]  /*13610*/  @!P4 LDGSTS.E.BYPASS.LTC128B.128 [R236+0x4800], desc[UR4][R12.64] ;  /* 0x048000000ceccfae */ /* 0x0009e4000b901d44 */
[----:B------:R-:W-:Y:S01]  /*13620*/  @P2 IMAD.X R5, R177, 0x1, R227, P5 ;  /* 0x00000001b1052824 */ /* 0x000fe200028e06e3 */
[C---:B------:R-:W-:Y:S01]  /*13630*/  @P2 LEA R8, P5, R9.reuse, R182, 0x1 ;  /* 0x000000b609082211 */ /* 0x040fe200078a08ff */
[----:B------:R4:W-:Y:S03]  /*13640*/  @P4 STS.128 [R236+0x4800], RZ ;  /* 0x004800ffec004388 */ /* 0x0009e60000000c00 */
[----:B------:R-:W-:-:S05]  /*13650*/  @P2 LEA.HI.X R9, R9, R183, R5, 0x1, P5 ;  /* 0x000000b709092211 */ /* 0x000fca00028f0c05 */
[----:B------:R-:W-:Y:S01]  /*13660*/  @!PT LDS RZ, [RZ] ;  /* 0x00000000fffff984 */ /* 0x000fe20000000800 */
[----:B------:R-:W-:Y:S01]  /*13670*/  @!PT LDS RZ, [RZ] ;  /* 0x00000000fffff984 */ /* 0x000fe20000000800 */
[----:B------:R-:W-:Y:S01]  /*13680*/  @!PT LDS RZ, [RZ] ;  /* 0x00000000fffff984 */ /* 0x000fe20000000800 */
[----:B------:R4:W-:Y:S04]  /*13690*/  @P2 LDGSTS.E.BYPASS.LTC128B.128 [R236+0x8800], desc[UR4][R8.64+0x80] ;  /* 0x0880008008ec2fae */ /* 0x0009e8000b901d44 */
[----:B------:R4:W-:Y:S02]  /*136a0*/  @!P2 STS.128 [R236+0x8800], RZ ;  /* 0x008800ffec00a388 */ /* 0x0009e40000000c00 */
.L_x_1239:
[----:B------:R-:W-:Y:S05]  /*136b0*/  BSYNC B0 ;  /* 0x0000000000007941 */ /* 0x000fea0003800000 */
.L_x_1238:
[----:B------:R-:W-:Y:S01]  /*136c0*/  BSSY B0, `(.L_x_1240) ;  /* 0x0000019000007945 */ /* 0x000fe20003800000 */
[----:B------:R-:W-:Y:S02]  /*136d0*/  ISETP.GE.AND P5, PT, R0, R4, PT ;  /* 0x000000040000720c */ /* 0x000fe40003fa6270 */
[----:B------:R-:W-:Y:S01]  /*136e0*/  IADD3 R5, R222, 0x70, RZ ;  /* 0x00000070de057810 */ /* 0x000fe20007ffe0ff */
[----:B------:R-:W-:Y:S05]  /*136f0*/  @P1 BRA `(.L_x_1241) ;  /* 0x0000000000541947 */ /* 0x000fea0003800000 */
[----:B-----5:R-:W-:Y:S01]  /*13700*/  LOP3.LUT R6, R240, 0x1, RZ, 0xc0, !PT ;  /* 0x00000001f0067812 */ /* 0x020fe200078ec0ff */
[----:B-1234-:R-:W-:Y:S01]  /*13710*/  IMAD.SHL.U32 R9, R58, 0x20, RZ ;  /* 0x000000203a097824 */ /* 0x01efe200078e00ff */
[----:B------:R-:W-:Y:S02]  /*13720*/  LOP3.LUT P1, RZ, R240, 0x2, RZ, 0xc0, !PT ;  /* 0x00000002f0ff7812 */ /* 0x000fe4000782c0ff */
[----:B------:R-:W-:Y:S02]  /*13730*/  ISETP.NE.U32.AND P2, PT, R6, 0x1, PT ;  /* 0x000000010600780c */ /* 0x000fe40003f45070 */
[----:B------:R-:W-:-:S11]  /*13740*/  SHF.L.U64.HI R6, R58, 0x5, R59 ;  /* 0x000000053a067819 */ /* 0x000fd6000001023b */
[----:B------:R-:W-:-:S04]  /*13750*/  @!P2 LEA R12, P4, R9, R228, 0x1 ;  /* 0x000000e4090ca211 */ /* 0x000fc800078808ff */
[C---:B------:R-:W-:Y:S02]  /*13760*/  @!P2 LEA.HI.X R13, R9.reuse, R229, R6, 0x1, P4 ;  /* 0x000000e5090da211 */ /* 0x040fe400020f0c06 */
[----:B------:R-:W-:-:S03]  /*13770*/  @P1 IADD3 R9, P4, R9, R180, RZ ;  /* 0x000000b409091210 */ /* 0x000fc60007f9e0ff */
        /* <DEDUP_REMOVED lines=13> */
.L_x_1241:
[----:B------:R-:W-:Y:S05]  /*13850*/  BSYNC B0 ;  /* 0x0000000000007941 */ /* 0x000fea0003800000 */
.L_x_1240:
[----:B------:R-:W-:Y:S01]  /*13860*/  BSSY B0, `(.L_x_1242) ;  /* 0x0000019000007945 */ /* 0x000fe20003800000 */
[----:B------:R-:W-:-:S03]  /*13870*/  ISETP.GE.AND P4, PT, R5, R4, PT ;  /* 0x000000040500720c */ /* 0x000fc60003f86270 */
[----:B------:R-:W-:Y:S10]  /*13880*/  @P0 BRA `(.L_x_1243) ;  /* 0x0000000000580947 */ /* 0x000ff40003800000 */
[C---:B------:R-:W-:Y:S02]  /*13890*/  LOP3.LUT P0, RZ, R240.reuse, 0x2, RZ, 0xc0, !PT ;  /* 0x00000002f0ff7812 */ /* 0x040fe4000780c0ff */
[----:B-----5:R-:W-:-:S04]  /*138a0*/  LOP3.LUT R6, R240, 0x1, RZ, 0xc0, !PT ;  /* 0x00000001f0067812 */ /* 0x020fc800078ec0ff */
[----:B------:R-:W-:-:S07]  /*138b0*/  ISETP.NE.U32.AND P1, PT, R6, 0x1, PT ;  /* 0x000000010600780c */ /* 0x000fce0003f25070 */
[----:B------:R-:W-:Y:S02]  /*138c0*/  @P0 IMAD.MOV.U32 R176, RZ, RZ, R180 ;  /* 0x000000ffffb00224 */ /* 0x000fe400078e00b4 */
[----:B------:R-:W-:Y:S02]  /*138d0*/  @P0 IMAD R6, R59, 0x30, RZ ;  /* 0x000000303b060824 */ /* 0x000fe400078e02ff */
[----:B-1--4-:R-:W-:-:S04]  /*138e0*/  @P0 IMAD.WIDE.U32 R12, R58, 0x30, R176 ;  /* 0x000000303a0c0825 */ /* 0x012fc800078e00b0 */
[----:B--23--:R-:W-:Y:S01]  /*138f0*/  @!P1 IMAD R8, R59, 0x60, RZ ;  /* 0x000000603b089824 */ /* 0x00cfe200078e02ff */
[----:B------:R-:W-:Y:S01]  /*13900*/  @P0 IADD3 R9, R6, R13, RZ ;  /* 0x0000000d06090210 */ /* 0x000fe20007ffe0ff */
[----:B------:R-:W-:Y:S01]  /*13910*/  @!P1 IMAD.WIDE.U32 R14, R58, 0x60, R228 ;  /* 0x000000603a0e9825 */ /* 0x000fe200078e00e4 */
[----:B------:R-:W-:-:S03]  /*13920*/  @P0 LEA R16, P2, R12, R182, 0x1 ;  /* 0x000000b60c100211 */ /* 0x000fc600078408ff */
[----:B------:R-:W-:Y:S01]  /*13930*/  @!P1 IMAD.IADD R15, R8, 0x1, R15 ;  /* 0x00000001080f9824 */ /* 0x000fe200078e020f */
[----:B------:R-:W-:-:S04]  /*13940*/  @P0 LEA.HI.X R17, R12, R183, R9, 0x1, P2 ;  /* 0x000000b70c110211 */ /* 0x000fc800010f0c09 */
        /* <DEDUP_REMOVED lines=10> */
.L_x_1243:
[----:B------:R-:W-:Y:S05]  /*139f0*/  BSYNC B0 ;  /* 0x0000000000007941 */ /* 0x000fea0003800000 */
.L_x_1242:
[----:B------:R-:W-:Y:S04]  /*13a00*/  BSSY B0, `(.L_x_1244) ;  /* 0x0000017000007945 */ /* 0x000fe80003800000 */
[----:B------:R-:W-:Y:S05]  /*13a10*/  @P3 BRA `(.L_x_1245) ;  /* 0x0000000000543947 */ /* 0x000fea0003800000 */
[----:B-----5:R-:W-:Y:S01]  /*13a20*/  LOP3.LUT R6, R240, 0x1, RZ, 0xc0, !PT ;  /* 0x00000001f0067812 */ /* 0x020fe200078ec0ff */
[----:B-1234-:R-:W-:Y:S01]  /*13a30*/  IMAD.SHL.U32 R9, R58, 0x40, RZ ;  /* 0x000000403a097824 */ /* 0x01efe200078e00ff */
[----:B------:R-:W-:Y:S02]  /*13a40*/  LOP3.LUT P0, RZ, R240, 0x2, RZ, 0xc0, !PT ;  /* 0x00000002f0ff7812 */ /* 0x000fe4000780c0ff */
[----:B------:R-:W-:Y:S02]  /*13a50*/  ISETP.NE.U32.AND P1, PT, R6, 0x1, PT ;  /* 0x000000010600780c */ /* 0x000fe40003f25070 */
[----:B------:R-:W-:-:S09]  /*13a60*/  SHF.L.U64.HI R6, R58, 0x6, R59 ;  /* 0x000000063a067819 */ /* 0x000fd2000001023b */
[C---:B------:R-:W-:Y:S02]  /*13a70*/  @P0 IADD3 R15, P2, R9.reuse, R180, RZ ;  /* 0x000000b4090f0210 */ /* 0x040fe40007f5e0ff */
[----:B------:R-:W-:-:S03]  /*13a80*/  @!P1 LEA R8, P3, R9, R228, 0x1 ;  /* 0x000000e409089211 */ /* 0x000fc600078608ff */
[----:B------:R-:W-:Y:S01]  /*13a90*/  @P0 IMAD.X R13, R6, 0x1, R177, P2 ;  /* 0x00000001060d0824 */ /* 0x000fe200010e06b1 */
[----:B------:R-:W-:Y:S02]  /*13aa0*/  @P0 LEA R12, P2, R15, R182, 0x1 ;  /* 0x000000b60f0c0211 */ /* 0x000fe400078408ff */
[----:B------:R-:W-:Y:S02]  /*13ab0*/  @!P1 LEA.HI.X R9, R9, R229, R6, 0x1, P3 ;  /* 0x000000e509099211 */ /* 0x000fe400018f0c06 */
[----:B------:R-:W-:-:S03]  /*13ac0*/  @P0 LEA.HI.X R13, R15, R183, R13, 0x1, P2 ;  /* 0x000000b70f0d0211 */ /* 0x000fc600010f0c0d */
        /* <DEDUP_REMOVED lines=10> */
.L_x_1245:
[----:B------:R-:W-:Y:S05]  /*13b70*/  BSYNC B0 ;  /* 0x0000000000007941 */ /* 0x000fea0003800000 */
.L_x_1244:
[----:B------:R-:W-:Y:S04]  /*13b80*/  BSSY B0, `(.L_x_1246) ;  /* 0x0000019000007945 */ /* 0x000fe80003800000 */
[----:B------:R-:W-:Y:S05]  /*13b90*/  @P6 BRA `(.L_x_1247) ;  /* 0x00000000005c6947 */ /* 0x000fea0003800000 */
[C---:B------:R-:W-:Y:S02]  /*13ba0*/  LOP3.LUT P0, RZ, R240.reuse, 0x2, RZ, 0xc0, !PT ;  /* 0x00000002f0ff7812 */ /* 0x040fe4000780c0ff */
[----:B-----5:R-:W-:-:S04]  /*13bb0*/  LOP3.LUT R6, R240, 0x1, RZ, 0xc0, !PT ;  /* 0x00000001f0067812 */ /* 0x020fc800078ec0ff */
[----:B------:R-:W-:-:S07]  /*13bc0*/  ISETP.NE.U32.AND P1, PT, R6, 0x1, PT ;  /* 0x000000010600780c */ /* 0x000fce0003f25070 */
[----:B-1--4-:R-:W-:Y:S02]  /*13bd0*/  @P0 IMAD.MOV.U32 R12, RZ, RZ, R180 ;  /* 0x000000ffff0c0224 */ /* 0x012fe400078e00b4 */
[----:B------:R-:W-:Y:S02]  /*13be0*/  @P0 IMAD.MOV.U32 R13, RZ, RZ, R177 ;  /* 0x000000ffff0d0224 */ /* 0x000fe400078e00b1 */
[----:B--23--:R-:W-:Y:S02]  /*13bf0*/  @P0 IMAD R8, R59, 0x50, RZ ;  /* 0x000000503b080824 */ /* 0x00cfe400078e02ff */
[----:B------:R-:W-:-:S04]  /*13c00*/  @P0 IMAD.WIDE.U32 R12, R58, 0x50, R12 ;  /* 0x000000503a0c0825 */ /* 0x000fc800078e000c */
[----:B------:R-:W-:Y:S01]  /*13c10*/  @!P1 IMAD R6, R59, 0xa0, RZ ;  /* 0x000000a03b069824 */ /* 0x000fe200078e02ff */
[----:B------:R-:W-:Y:S01]  /*13c20*/  @P0 IADD3 R9, R13, R8, RZ ;  /* 0x000000080d090210 */ /* 0x000fe20007ffe0ff */
[----:B------:R-:W-:Y:S01]  /*13c30*/  @!P1 IMAD.WIDE.U32 R14, R58, 0xa0, R228 ;  /* 0x000000a03a0e9825 */ /* 0x000fe200078e00e4 */
[----:B------:R-:W-:-:S04]  /*13c40*/  @P0 LEA R8, P2, R12, R182, 0x1 ;  /* 0x000000b60c080211 */ /* 0x000fc800078408ff */
[----:B------:R-:W-:Y:S02]  /*13c50*/  @!P1 IADD3 R15, R6, R15, RZ ;  /* 0x0000000f060f9210 */ /* 0x000fe40007ffe0ff */
        /* <DEDUP_REMOVED lines=11> */
.L_x_1247:
[----:B------:R-:W-:Y:S05]  /*13d10*/  BSYNC B0 ;  /* 0x0000000000007941 */ /* 0x000fea0003800000 */
.L_x_1246:
[----:B------:R-:W-:Y:S04]  /*13d20*/  BSSY B0, `(.L_x_1248) ;  /* 0x0000019000007945 */ /* 0x000fe80003800000 */
[----:B------:R-:W-:Y:S05]  /*13d30*/  @P5 BRA `(.L_x_1249) ;  /* 0x00000000005c5947 */ /* 0x000fea0003800000 */
[C---:B------:R-:W-:Y:S02]  /*13d40*/  LOP3.LUT P0, RZ, R240.reuse, 0x2, RZ, 0xc0, !PT ;  /* 0x00000002f0ff7812 */ /* 0x040fe4000780c0ff */
[----:B-----5:R-:W-:-:S04]  /*13d50*/  LOP3.LUT R6, R240, 0x1, RZ, 0xc0, !PT ;  /* 0x00000001f0067812 */ /* 0x020fc800078ec0ff */
[----:B------:R-:W-:-:S07]  /*13d60*/  ISETP.NE.U32.AND P1, PT, R6, 0x1, PT ;  /* 0x000000010600780c */ /* 0x000fce0003f25070 */
[----:B-1--4-:R-:W-:Y:S02]  /*13d70*/  @P0 IMAD.MOV.U32 R12, RZ, RZ, R180 ;  /* 0x000000ffff0c0224 */ /* 0x012fe400078e00b4 */
[----:B------:R-:W-:Y:S02]  /*13d80*/  @P0 IMAD.MOV.U32 R13, RZ, RZ, R177 ;  /* 0x000000ffff0d0224 */ /* 0x000fe400078e00b1 */
[----:B------:R-:W-:Y:S02]  /*13d90*/  @P0 IMAD R6, R59, 0x60, RZ ;  /* 0x000000603b060824 */ /* 0x000fe400078e02ff */
[----:B------:R-:W-:-:S04]  /*13da0*/  @P0 IMAD.WIDE.U32 R12, R58, 0x60, R12 ;  /* 0x000000603a0c0825 */ /* 0x000fc800078e000c */
[----:B--23--:R-:W-:Y:S01]  /*13db0*/  @!P1 IMAD R8, R59, 0xc0, RZ ;  /* 0x000000c03b089824 */ /* 0x00cfe200078e02ff */
        /* <DEDUP_REMOVED lines=15> */
.L_x_1249:
[----:B------:R-:W-:Y:S05]  /*13eb0*/  BSYNC B0 ;  /* 0x0000000000007941 */ /* 0x000fea0003800000 */
.L_x_1248:
[----:B------:R-:W-:Y:S04]  /*13ec0*/  BSSY B0, `(.L_x_1250) ;  /* 0x0000019000007945 */ /* 0x000fe80003800000 */
[----:B------:R-:W-:Y:S05]  /*13ed0*/  @P4 BRA `(.L_x_1251) ;  /* 0x00000000005c4947 */ /* 0x000fea0003800000 */
[C---:B------:R-:W-:Y:S02]  /*13ee0*/  LOP3.LUT P0, RZ, R240.reuse, 0x2, RZ, 0xc0, !PT ;  /* 0x00000002f0ff7812 */ /* 0x040fe4000780c0ff */
[----:B-----5:R-:W-:-:S04]  /*13ef0*/  LOP3.LUT R6, R240, 0x1, RZ, 0xc0, !PT ;  /* 0x00000001f0067812 */ /* 0x020fc800078ec0ff */
[----:B------:R-:W-:-:S07]  /*13f00*/  ISETP.NE.U32.AND P1, PT, R6, 0x1, PT ;  /* 0x000000010600780c */ /* 0x000fce0003f25070 */
[----:B-1234-:R-:W-:Y:S02]  /*13f10*/  @P0 IMAD.MOV.U32 R8, RZ, RZ, R180 ;  /* 0x000000ffff080224 */ /* 0x01efe400078e00b4 */
[----:B------:R-:W-:Y:S02]  /*13f20*/  @P0 IMAD.MOV.U32 R9, RZ, RZ, R177 ;  /* 0x000000ffff090224 */ /* 0x000fe400078e00b1 */
[----:B------:R-:W-:Y:S02]  /*13f30*/  @P0 IMAD R6, R59, 0x70, RZ ;  /* 0x000000703b060824 */ /* 0x000fe400078e02ff */
[----:B------:R-:W-:-:S04]  /*13f40*/  @P0 IMAD.WIDE.U32 R8, R58, 0x70, R8 ;  /* 0x000000703a080825 */ /* 0x000fc800078e0008 */
[----:B------:R-:W-:Y:S01]  /*13f50*/  @!P1 IMAD.WIDE.U32 R12, R58, 0xe0, R228 ;  /* 0x000000e03a0c9825 */ /* 0x000fe200078e00e4 */
[----:B------:R-:W-:Y:S02]  /*13f60*/  @P0 IADD3 R9, R9, R6, RZ ;  /* 0x0000000609090210 */ /* 0x000fe40007ffe0ff */
[----:B------:R-:W-:Y:S01]  /*13f70*/  @P0 LEA R14, P2, R8, R182, 0x1 ;  /* 0x000000b6080e0211 */ /* 0x000fe200078408ff */
[----:B------:R-:W-:-:S03]  /*13f80*/  @!P1 IMAD R59, R59, 0xe0, RZ ;  /* 0x000000e03b3b9824 */ /* 0x000fc600078e02ff */
[----:B------:R-:W-:Y:S02]  /*13f90*/  @P0 LEA.HI.X R15, R8, R183, R9, 0x1, P2 ;  /* 0x000000b7080f0211 */ /* 0x000fe400010f0c09 */
[----:B------:R-:W-:-:S05]  /*13fa0*/  @!P1 IADD3 R13, R59, R13, RZ ;  /* 0x0000000d3b0d9210 */ /* 0x000fca0007ffe0ff */
        /* <DEDUP_REMOVED lines=10> */
.L_x_1251:
[----:B------:R-:W-:Y:S05]  /*14050*/  BSYNC B0 ;  /* 0x0000000000007941 */ /* 0x000fea0003800000 */
.L_x_1250:
[----:B------:R-:W0:Y:S01]  /*14060*/  LDGDEPBAR ;  /* 0x00000000000079af */ /* 0x000e220000000000 */
[-C--:B------:R-:W-:Y:S01]  /*14070*/  ISETP.GE.AND P2, PT, R222, R4.reuse, PT ;  /* 0x00000004de00720c */ /* 0x080fe20003f46270 */
[----:B------:R-:W-:Y:S01]  /*14080*/  BSSY B0, `(.L_x_1252) ;  /* 0x000001a000007945 */ /* 0x000fe20003800000 */
[-C--:B------:R-:W-:Y:S02]  /*14090*/  ISETP.GE.AND P5, PT, R7, R4.reuse, PT ;  /* 0x000000040700720c */ /* 0x080fe40003fa6270 */
[-C--:B------:R-:W-:Y:S02]  /*140a0*/  ISETP.GE.AND P1, PT, R11, R4.reuse, PT ;  /* 0x000000040b00720c */ /* 0x080fe40003f26270 */
[-C--:B------:R-:W-:Y:S02]  /*140b0*/  ISETP.GE.AND P0, PT, R33, R4.reuse, PT ;  /* 0x000000042100720c */ /* 0x080fe40003f06270 */
[-C--:B------:R-:W-:Y:S02]  /*140c0*/  ISETP.GE.AND P3, PT, R3, R4.reuse, PT ;  /* 0x000000040300720c */ /* 0x080fe40003f66270 */
[----:B------:R-:W-:Y:S01]  /*140d0*/  ISETP.GE.AND P6, PT, R2, R4, PT ;  /* 0x000000040200720c */ /* 0x000fe20003fc6270 */
[----:B------:R-:W-:-:S04]  /*140e0*/  DEPBAR.LE SB0, 0x0 ;  /* 0x000080000000791a */ /* 0x000fc80000000000 */
[----:B------:R-:W-:Y:S06]  /*140f0*/  BAR.SYNC.DEFER_BLOCKING 0x0 ;  /* 0x0000000000007b1d */ /* 0x000fec0000010000 */
[----:B------:R1:W-:Y:S04]  /*14100*/  @P2 STS.128 [R236+0xc000], RZ ;  /* 0x00c000ffec002388 */ /* 0x0003e80000000c00 */
[----:B------:R1:W-:Y:S01]  /*14110*/  @P2 STS.128 [R236+0x10000], RZ ;  /* 0x010000ffec002388 */ /* 0x0003e20000000c00 */
[----:B------:R-:W-:Y:S05]  /*14120*/  @P2 BRA `(.L_x_1253) ;  /* 0x00000000003c2947 */ /* 0x000fea0003800000 */
[C---:B------:R-:W-:Y:S02]  /*14130*/  LOP3.LUT R2, R240.reuse, 0x1, RZ, 0xc0, !PT ;  /* 0x00000001f0027812 */ /* 0x040fe400078ec0ff */
[----:B------:R-:W-:Y:S02]  /*14140*/  LOP3.LUT P2, RZ, R240, 0x2, RZ, 0xc0, !PT ;  /* 0x00000002f0ff7812 */ /* 0x000fe4000784c0ff */
[----:B------:R-:W-:-:S13]  /*14150*/  ISETP.NE.U32.AND P4, PT, R2, 0x1, PT ;  /* 0x000000010200780c */ /* 0x000fda0003f85070 */
[----:B------:R-:W-:Y:S02]  /*14160*/  @!P4 IMAD.MOV.U32 R2, RZ, RZ, R148 ;  /* 0x000000ffff02c224 */ /* 0x000fe400078e0094 */
        /* <DEDUP_REMOVED lines=11> */
.L_x_1253:
[----:B------:R-:W-:Y:S05]  /*14220*/  BSYNC B0 ;  /* 0x0000000000007941 */ /* 0x000fea0003800000 */
.L_x_1252:
[----:B------:R1:W-:Y:S01]  /*14230*/  @P5 STS.128 [R236+0xc800], RZ ;  /* 0x00c800ffec005388 */ /* 0x0003e20000000c00 */
[----:B------:R-:W-:Y:S03]  /*14240*/  BSSY B0, `(.L_x_1254) ;  /* 0x0000016000007945 */ /* 0x000fe60003800000 */
[----:B------:R1:W-:Y:S01]  /*14250*/  @P5 STS.128 [R236+0x10800], RZ ;  /* 0x010800ffec005388 */ /* 0x0003e20000000c00 */
[----:B------:R-:W-:Y:S05]  /*14260*/  @P5 BRA `(.L_x_1255) ;  /* 0x00000000004c5947 */ /* 0x000fea0003800000 */
[C---:B-1----:R-:W-:Y:S02]  /*14270*/  LOP3.LUT R2, R240.reuse, 0x1, RZ, 0xc0, !PT ;  /* 0x00000001f0027812 */ /* 0x042fe400078ec0ff */
[----:B------:R-:W-:Y:S02]  /*14280*/  LOP3.LUT P2, RZ, R240, 0x2, RZ, 0xc0, !PT ;  /* 0x00000002f0ff7812 */ /* 0x000fe4000784c0ff */
[----:B------:R-:W-:-:S13]  /*14290*/  ISETP.NE.U32.AND P4, PT, R2, 0x1, PT ;  /* 0x000000010200780c */ /* 0x000fda0003f85070 */
[----:B--234-:R-:W-:-:S04]  /*142a0*/  @!P4 LEA R8, P5, R224, R148, 0x1 ;  /* 0x00000094e008c211 */ /* 0x01cfc800078a08ff */
        /* <DEDUP_REMOVED lines=15> */
.L_x_1255:
[----:B------:R-:W-:Y:S05]  /*143a0*/  BSYNC B0 ;  /* 0x0000000000007941 */ /* 0x000fea0003800000 */
.L_x_1254:
[----:B------:R1:W-:Y:S01]  /*143b0*/  @P1 STS.128 [R236+0xd000], RZ ;  /* 0x00d000ffec001388 */ /* 0x0003e20000000c00 */
[----:B------:R-:W-:Y:S01]  /*143c0*/  BSSY B0, `(.L_x_1256) ;  /* 0x0000019000007945 */ /* 0x000fe20003800000 */
[----:B------:R-:W-:Y:S02]  /*143d0*/  ISETP.GE.AND P5, PT, R0, R4, PT ;  /* 0x000000040000720c */ /* 0x000fe40003fa6270 */
[----:B------:R1:W-:Y:S01]  /*143e0*/  @P1 STS.128 [R236+0x11000], RZ ;  /* 0x011000ffec001388 */ /* 0x0003e20000000c00 */
[----:B------:R-:W-:Y:S10]  /*143f0*/  @P1 BRA `(.L_x_1257) ;  /* 0x0000000000541947 */ /* 0x000ff40003800000 */
[----:B------:R-:W-:Y:S01]  /*14400*/  LOP3.LUT R0, R240, 0x1, RZ, 0xc0, !PT ;  /* 0x00000001f0007812 */ /* 0x000fe200078ec0ff */
[----:B-1----:R-:W-:Y:S01]  /*14410*/  IMAD.SHL.U32 R3, R64, 0x20, RZ ;  /* 0x0000002040037824 */ /* 0x002fe200078e00ff */
[----:B------:R-:W-:Y:S02]  /*14420*/  LOP3.LUT P1, RZ, R240, 0x2, RZ, 0xc0, !PT ;  /* 0x00000002f0ff7812 */ /* 0x000fe4000782c0ff */
[----:B------:R-:W-:Y:S02]  /*14430*/  ISETP.NE.U32.AND P2, PT, R0, 0x1, PT ;  /* 0x000000010000780c */ /* 0x000fe40003f45070 */
[----:B------:R-:W-:-:S11]  /*14440*/  SHF.L.U64.HI R0, R64, 0x5, R65 ;  /* 0x0000000540007819 */ /* 0x000fd60000010241 */
[----:B-----5:R-:W-:-:S04]  /*14450*/  @!P2 LEA R6, P4, R3, R148, 0x1 ;  /* 0x000000940306a211 */ /* 0x020fc800078808ff */
        /* <DEDUP_REMOVED lines=15> */
.L_x_1257:
[----:B------:R-:W-:Y:S05]  /*14550*/  BSYNC B0 ;  /* 0x0000000000007941 */ /* 0x000fea0003800000 */
.L_x_1256:
[----:B------:R1:W-:Y:S01]  /*14560*/  @P0 STS.128 [R236+0xd800], RZ ;  /* 0x00d800ffec000388 */ /* 0x0003e20000000c00 */
[----:B------:R-:W-:Y:S01]  /*14570*/  BSSY B0, `(.L_x_1258) ;  /* 0x000001a000007945 */ /* 0x000fe20003800000 */
[----:B------:R-:W-:Y:S02]  /*14580*/  ISETP.GE.AND P4, PT, R5, R4, PT ;  /* 0x000000040500720c */ /* 0x000fe40003f86270 */
[----:B------:R1:W-:Y:S01]  /*14590*/  @P0 STS.128 [R236+0x11800], RZ ;  /* 0x011800ffec000388 */ /* 0x0003e20000000c00 */
[----:B------:R-:W-:Y:S10]  /*145a0*/  @P0 BRA `(.L_x_1259) ;  /* 0x0000000000580947 */ /* 0x000ff40003800000 */
[C---:B------:R-:W-:Y:S02]  /*145b0*/  LOP3.LUT P0, RZ, R240.reuse, 0x2, RZ, 0xc0, !PT ;  /* 0x00000002f0ff7812 */ /* 0x040fe4000780c0ff */
[----:B------:R-:W-:-:S04]  /*145c0*/  LOP3.LUT R0, R240, 0x1, RZ, 0xc0, !PT ;  /* 0x00000001f0007812 */ /* 0x000fc800078ec0ff */
[----:B------:R-:W-:-:S07]  /*145d0*/  ISETP.NE.U32.AND P1, PT, R0, 0x1, PT ;  /* 0x000000010000780c */ /* 0x000fce0003f25070 */
[----:B------:R-:W-:Y:S02]  /*145e0*/  @P0 IMAD.MOV.U32 R178, RZ, RZ, R202 ;  /* 0x000000ffffb20224 */ /* 0x000fe400078e00ca */
[----:B-1----:R-:W-:Y:S02]  /*145f0*/  @P0 IMAD R2, R65, 0x30, RZ ;  /* 0x0000003041020824 */ /* 0x002fe400078e02ff */
[----:B------:R-:W-:-:S04]  /*14600*/  @P0 IMAD.WIDE.U32 R4, R64, 0x30, R178 ;  /* 0x0000003040040825 */ /* 0x000fc800078e00b2 */
[----:B------:R-:W-:Y:S01]  /*14610*/  @!P1 IMAD R0, R65, 0x60, RZ ;  /* 0x0000006041009824 */ /* 0x000fe200078e02ff */
[----:B------:R-:W-:Y:S01]  /*14620*/  @P0 IADD3 R3, R5, R2, RZ ;  /* 0x0000000205030210 */ /* 0x000fe20007ffe0ff */
[----:B-----5:R-:W-:Y:S01]  /*14630*/  @!P1 IMAD.WIDE.U32 R6, R64, 0x60, R148 ;  /* 0x0000006040069825 */ /* 0x020fe200078e0094 */
        /* <DEDUP_REMOVED lines=13> */
.L_x_1259:
[----:B------:R-:W-:Y:S05]  /*14710*/  BSYNC B0 ;  /* 0x0000000000007941 */ /* 0x000fea0003800000 */
.L_x_1258:
[----:B------:R1:W-:Y:S01]  /*14720*/  @P3 STS.128 [R236+0xe000], RZ ;  /* 0x00e000ffec003388 */ /* 0x0003e20000000c00 */
[----:B------:R-:W-:Y:S03]  /*14730*/  BSSY B0, `(.L_x_1260) ;  /* 0x0000018000007945 */ /* 0x000fe60003800000 */
[----:B------:R1:W-:Y:S01]  /*14740*/  @P3 STS.128 [R236+0x12000], RZ ;  /* 0x012000ffec003388 */ /* 0x0003e20000000c00 */
[----:B------:R-:W-:Y:S05]  /*14750*/  @P3 BRA `(.L_x_1261) ;  /* 0x0000000000543947 */ /* 0x000fea0003800000 */
[----:B------:R-:W-:Y:S01]  /*14760*/  LOP3.LUT R0, R240, 0x1, RZ, 0xc0, !PT ;  /* 0x00000001f0007812 */ /* 0x000fe200078ec0ff */
[----:B-1----:R-:W-:Y:S01]  /*14770*/  IMAD.SHL.U32 R3, R64, 0x40, RZ ;  /* 0x0000004040037824 */ /* 0x002fe200078e00ff */
        /* <DEDUP_REMOVED lines=19> */
.L_x_1261:
[----:B------:R-:W-:Y:S05]  /*148b0*/  BSYNC B0 ;  /* 0x0000000000007941 */ /* 0x000fea0003800000 */
.L_x_1260:
[----:B------:R1:W-:Y:S01]  /*148c0*/  @P6 STS.128 [R236+0xe800], RZ ;  /* 0x00e800ffec006388 */ /* 0x0003e20000000c00 */
[----:B------:R-:W-:Y:S03]  /*148d0*/  BSSY B0, `(.L_x_1262) ;  /* 0x000001a000007945 */ /* 0x000fe60003800000 */
[----:B------:R1:W-:Y:S01]  /*148e0*/  @P6 STS.128 [R236+0x12800], RZ ;  /* 0x012800ffec006388 */ /* 0x0003e20000000c00 */
[----:B------:R-:W-:Y:S05]  /*148f0*/  @P6 BRA `(.L_x_1263) ;  /* 0x00000000005c6947 */ /* 0x000fea0003800000 */
[C---:B------:R-:W-:Y:S02]  /*14900*/  LOP3.LUT P0, RZ, R240.reuse, 0x2, RZ, 0xc0, !PT ;  /* 0x00000002f0ff7812 */ /* 0x040fe4000780c0ff */
[----:B------:R-:W-:-:S04]  /*14910*/  LOP3.LUT R0, R240, 0x1, RZ, 0xc0, !PT ;  /* 0x00000001f0007812 */ /* 0x000fc800078ec0ff */
[----:B------:R-:W-:-:S07]  /*14920*/  ISETP.NE.U32.AND P1, PT, R0, 0x1, PT ;  /* 0x000000010000780c */ /* 0x000fce0003f25070 */
[----:B-1----:R-:W-:Y:S02]  /*14930*/  @P0 IMAD.MOV.U32 R4, RZ, RZ, R202 ;  /* 0x000000ffff040224 */ /* 0x002fe400078e00ca */
[----:B------:R-:W-:Y:S02]  /*14940*/  @P0 IMAD.MOV.U32 R5, RZ, RZ, R179 ;  /* 0x000000ffff050224 */ /* 0x000fe400078e00b3 */
[----:B------:R-:W-:Y:S02]  /*14950*/  @P0 IMAD R2, R65, 0x50, RZ ;  /* 0x0000005041020824 */ /* 0x000fe400078e02ff */
[----:B------:R-:W-:-:S04]  /*14960*/  @P0 IMAD.WIDE.U32 R4, R64, 0x50, R4 ;  /* 0x0000005040040825 */ /* 0x000fc800078e0004 */
[----:B------:R-:W-:Y:S01]  /*14970*/  @!P1 IMAD R0, R65, 0xa0, RZ ;  /* 0x000000a041009824 */ /* 0x000fe200078e02ff */
[----:B------:R-:W-:Y:S01]  /*14980*/  @P0 IADD3 R3, R5, R2, RZ ;  /* 0x0000000205030210 */ /* 0x000fe20007ffe0ff */
[----:B-----5:R-:W-:Y:S01]  /*14990*/  @!P1 IMAD.WIDE.U32 R6, R64, 0xa0, R148 ;  /* 0x000000a040069825 */ /* 0x020fe200078e0094 */
        /* <DEDUP_REMOVED lines=13> */
.L_x_1263:
[----:B------:R-:W-:Y:S05]  /*14a70*/  BSYNC B0 ;  /* 0x0000000000007941 */ /* 0x000fea0003800000 */
.L_x_1262:
        /* <DEDUP_REMOVED lines=14> */
[----:B--234-:R-:W-:-:S04]  /*14b60*/  @P0 LEA R8, P2, R4, R242, 0x1 ;  /* 0x000000f204080211 */ /* 0x01cfc800078408ff */
        /* <DEDUP_REMOVED lines=12> */
.L_x_1265:
[----:B------:R-:W-:Y:S05]  /*14c30*/  BSYNC B0 ;  /* 0x0000000000007941 */ /* 0x000fea0003800000 */
.L_x_1264:
[----:B------:R1:W-:Y:S01]  /*14c40*/  @P4 STS.128 [R236+0xf800], RZ ;  /* 0x00f800ffec004388 */ /* 0x0003e20000000c00 */
[----:B------:R-:W-:Y:S01]  /*14c50*/  SHF.R.S32.HI R0, RZ, 0x1f, R231 ;  /* 0x0000001fff007819 */ /* 0x000fe200000114e7 */
[----:B------:R-:W-:Y:S02]  /*14c60*/  BSSY B0, `(.L_x_1266) ;  /* 0x000001e000007945 */ /* 0x000fe40003800000 */
[----:B------:R1:W-:Y:S01]  /*14c70*/  @P4 STS.128 [R236+0x13800], RZ ;  /* 0x013800ffec004388 */ /* 0x0003e20000000c00 */
[----:B------:R-:W-:-:S04]  /*14c80*/  LEA.HI R0, R0, R231, RZ, 0x5 ;  /* 0x000000e700007211 */ /* 0x000fc800078f28ff */
[----:B------:R-:W-:Y:S01]  /*14c90*/  SHF.R.S32.HI R0, RZ, 0x5, R0 ;  /* 0x00000005ff007819 */ /* 0x000fe20000011400 */
[----:B------:R-:W-:Y:S05]  /*14ca0*/  @P4 BRA `(.L_x_1267) ;  /* 0x0000000000644947 */ /* 0x000fea0003800000 */
[----:B-1----:R-:W-:Y:S02]  /*14cb0*/  LOP3.LUT R2, R240, 0x1, RZ, 0xc0, !PT ;  /* 0x00000001f0027812 */ /* 0x002fe400078ec0ff */
[----:B-----5:R-:W-:Y:S02]  /*14cc0*/  MOV R6, R202 ;  /* 0x000000ca00067202 */ /* 0x020fe40000000f00 */
[----:B------:R-:W-:Y:S02]  /*14cd0*/  ISETP.NE.U32.AND P0, PT, R2, 0x1, PT ;  /* 0x000000010200780c */ /* 0x000fe40003f05070 */
[----:B------:R-:W-:-:S03]  /*14ce0*/  MOV R7, R179 ;  /* 0x000000b300077202 */ /* 0x000fc60000000f00 */
[----:B------:R-:W-:-:S08]  /*14cf0*/  IMAD.WIDE.U32 R6, R64, 0x70, R6 ;  /* 0x0000007040067825 */ /* 0x000fd000078e0006 */
[----:B------:R-:W-:Y:S02]  /*14d00*/  @!P0 IMAD R2, R65, 0xe0, RZ ;  /* 0x000000e041028824 */ /* 0x000fe400078e02ff */
[----:B------:R-:W-:-:S05]  /*14d10*/  @!P0 IMAD.WIDE.U32 R4, R64, 0xe0, R148 ;  /* 0x000000e040048825 */ /* 0x000fca00078e0094 */
[----:B------:R-:W-:-:S05]  /*14d20*/  @!P0 IADD3 R5, R2, R5, RZ ;  /* 0x0000000502058210 */ /* 0x000fca0007ffe0ff */
[----:B------:R-:W-:Y:S01]  /*14d30*/  @!PT LDS RZ, [RZ] ;  /* 0x00000000fffff984 */ /* 0x000fe20000000800 */
[----:B------:R-:W-:Y:S01]  /*14d40*/  @!PT LDS RZ, [RZ] ;  /* 0x00000000fffff984 */ /* 0x000fe20000000800 */
[----:B------:R-:W-:Y:S01]  /*14d50*/  @!PT LDS RZ, [RZ] ;  /* 0x00000000fffff984 */ /* 0x000fe20000000800 */
[----:B------:R1:W-:Y:S04]  /*14d60*/  @!P0 LDGSTS.E.BYPASS.LTC128B.128 [R236+0xf800], desc[UR4][R4.64] ;  /* 0x0f80000004ec8fae */ /* 0x0003e8000b901d44 */
[----:B------:R1:W-:Y:S01]  /*14d70*/  @P0 STS.128 [R236+0xf800], RZ ;  /* 0x00f800ffec000388 */ /* 0x0003e20000000c00 */
[----:B------:R-:W-:-:S13]  /*14d80*/  LOP3.LUT P0, RZ, R240, 0x2, RZ, 0xc0, !PT ;  /* 0x00000002f0ff7812 */ /* 0x000fda000780c0ff */
[----:B------:R-:W-:Y:S05]  /*14d90*/  @!P0 BRA `(.L_x_1268) ;  /* 0x0000000000248947 */ /* 0x000fea0003800000 */
[----:B------:R-:W-:Y:S01]  /*14da0*/  IMAD R3, R65, 0x70, RZ ;  /* 0x0000007041037824 */ /* 0x000fe200078e02ff */
[----:B------:R-:W-:-:S04]  /*14db0*/  LEA R2, P0, R6, R242, 0x1 ;  /* 0x000000f206027211 */ /* 0x000fc800078008ff */
[----:B------:R-:W-:-:S04]  /*14dc0*/  IADD3 R3, R7, R3, RZ ;  /* 0x0000000307037210 */ /* 0x000fc80007ffe0ff */
[----:B------:R-:W-:-:S05]  /*14dd0*/  LEA.HI.X R3, R6, R243, R3, 0x1, P0 ;  /* 0x000000f306037211 */ /* 0x000fca00000f0c03 */
[----:B------:R-:W-:Y:S01]  /*14de0*/  @!PT LDS RZ, [RZ] ;  /* 0x00000000fffff984 */ /* 0x000fe20000000800 */
[----:B------:R-:W-:Y:S01]  /*14df0*/  @!PT LDS RZ, [RZ] ;  /* 0x00000000fffff984 */ /* 0x000fe20000000800 */
[----:B------:R-:W-:Y:S01]  /*14e00*/  @!PT LDS RZ, [RZ] ;  /* 0x00000000fffff984 */ /* 0x000fe20000000800 */
[----:B------:R1:W-:Y:S01]  /*14e10*/  LDGSTS.E.BYPASS.LTC128B.128 [R236+0x13800], desc[UR4][R2.64+0x80] ;  /* 0x1380008002ec7fae */ /* 0x0003e2000b901d44 */
[----:B------:R-:W-:Y:S05]  /*14e20*/  BRA `(.L_x_1267) ;  /* 0x0000000000047947 */ /* 0x000fea0003800000 */
.L_x_1268:
[----:B------:R1:W-:Y:S02]  /*14e30*/  STS.128 [R236+0x13800], RZ ;  /* 0x013800ffec007388 */ /* 0x0003e40000000c00 */
.L_x_1267:
[----:B------:R-:W-:Y:S05]  /*14e40*/  BSYNC B0 ;  /* 0x0000000000007941 */ /* 0x000fea0003800000 */
.L_x_1266:
[----:B-1----:R-:W-:Y:S01]  /*14e50*/  SHF.R.S32.HI R2, RZ, 0x4, R175 ;  /* 0x00000004ff027819 */ /* 0x002fe200000114af */
[----:B------:R-:W-:Y:S01]  /*14e60*/  IMAD.SHL.U32 R172, R172, 0x40, RZ ;  /* 0x00000040acac7824 */ /* 0x000fe200078e00ff */
[C---:B------:R-:W-:Y:S01]  /*14e70*/  R2P PR, R55.reuse, 0x6 ;  /* 0x0000000637007804 */ /* 0x040fe20000000000 */
[----:B------:R-:W-:Y:S01]  /*14e80*/  IMAD.SHL.U32 R3, R55, 0x40, RZ ;  /* 0x0000004037037824 */ /* 0x000fe200078e00ff */
[----:B------:R-:W-:Y:S01]  /*14e90*/  LEA.HI R5, R175, R2, RZ, 0x1 ;  /* 0x00000002af057211 */ /* 0x000fe200078f08ff */
[----:B------:R-:W-:Y:S01]  /*14ea0*/  IMAD.SHL.U32 R137, R174, 0x40, RZ ;  /* 0x00000040ae897824 */ /* 0x000fe200078e00ff */
[----:B------:R-:W0:Y:S01]  /*14eb0*/  LDGDEPBAR ;  /* 0x00000000000079af */ /* 0x000e220000000000 */
[----:B------:R-:W-:Y:S01]  /*14ec0*/  IMAD.SHL.U32 R222, R222, 0x8, RZ ;  /* 0x00000008dede7824 */ /* 0x000fe200078e00ff */
[----:B------:R-:W-:Y:S01]  /*14ed0*/  LOP3.LUT R5, R5, 0xfffffffe, RZ, 0xc0, !PT ;  /* 0xfffffffe05057812 */ /* 0x000fe200078ec0ff */
[----:B------:R-:W-:Y:S01]  /*14ee0*/  BSSY B1, `(.L_x_1269) ;  /* 0x0000242000017945 */ /* 0x000fe20003800000 */
[----:B------:R-:W-:-:S02]  /*14ef0*/  LOP3.LUT R3, R3, 0x1c0, RZ, 0xc0, !PT ;  /* 0x000001c003037812 */ /* 0x000fc400078ec0ff */
[----:B------:R-:W-:Y:S01]  /*14f00*/  LOP3.LUT R137, R137, 0xfffffe00, RZ, 0xc0, !PT ;  /* 0xfffffe0089897812 */ /* 0x000fe200078ec0ff */
[----:B------:R-:W-:Y:S01]  /*14f10*/  IMAD.IADD R2, R2, 0x1, -R5 ;  /* 0x0000000102027824 */ /* 0x000fe200078e0a05 */
[----:B------:R-:W-:Y:S02]  /*14f20*/  LOP3.LUT R5, R172, 0x1c0, RZ, 0xc0, !PT ;  /* 0x000001c0ac057812 */ /* 0x000fe400078ec0ff */
[----:B------:R-:W-:Y:S01]  /*14f30*/  LOP3.LUT R222, R3, 0x8, R222, 0xf8, !PT ;  /* 0x0000000803de7812 */ /* 0x000fe200078ef8de */
[----:B------:R-:W-:Y:S01]  /*14f40*/  IMAD.SHL.U32 R4, R2, 0x8, RZ ;  /* 0x0000000802047824 */ /* 0x000fe200078e00ff */
[----:B------:R-:W-:Y:S01]  /*14f50*/  SHF.R.U32.HI R3, RZ, 0x3, R3 ;  /* 0x00000003ff037819 */ /* 0x000fe20000011603 */
[----:B------:R-:W-:-:S03]  /*14f60*/  IMAD R223, R0, 0x400, R137 ;  /* 0x0000040000df7824 */ /* 0x000fc600078e0289 */
[----:B------:R-:W-:Y:S02]  /*14f70*/  LOP3.LUT R4, R5, 0x8, R4, 0xf8, !PT ;  /* 0x0000000805047812 */ /* 0x000fe400078ef804 */
[----:B------:R-:W-:Y:S02]  /*14f80*/  SHF.R.U32.HI R5, RZ, 0x3, R5 ;  /* 0x00000003ff057819 */ /* 0x000fe40000011605 */
[----:B------:R-:W-:Y:S02]  /*14f90*/  LOP3.LUT R3, R222, R3, RZ, 0x3c, !PT ;  /* 0x00000003de037212 */ /* 0x000fe400078e3cff */
[----:B------:R-:W-:-:S03]  /*14fa0*/  LOP3.LUT R0, R4, R5, RZ, 0x3c, !PT ;  /* 0x0000000504007212 */ /* 0x000fc600078e3cff */
[----:B------:R-:W-:Y:S02]  /*14fb0*/  IMAD R222, R2, 0x200, R3 ;  /* 0x0000020002de7824 */ /* 0x000fe400078e0203 */
[----:B------:R-:W-:Y:S02]  /*14fc0*/  IMAD.IADD R223, R0, 0x1, R223 ;  /* 0x0000000100df7824 */ /* 0x000fe400078e02df */
[----:B------:R-:W-:Y:S01]  /*14fd0*/  IMAD.MOV.U32 R3, RZ, RZ, 0x40 ;  /* 0x00000040ff037424 */ /* 0x000fe200078e00ff */
[----:B------:R-:W-:Y:S02]  /*14fe0*/  LEA R222, R222, UR6, 0x1 ;  /* 0x00000006dede7c11 */ /* 0x000fe4000f8e08ff */
[----:B------:R-:W-:Y:S02]  /*14ff0*/  LEA R223, R223, UR6, 0x1 ;  /* 0x00000006dfdf7c11 */ /* 0x000fe4000f8e08ff */
[----:B------:R-:W-:Y:S01]  /*15000*/  SEL R3, R3, 0xffffffc0, !P2 ;  /* 0xffffffc003037807 */ /* 0x000fe20005000000 */
[----:B------:R-:W-:Y:S01]  /*15010*/  LDSM.16.M88.4 R68, [R222+0x4000] ;  /* 0x00400000de44783b */ /* 0x000fe20000000200 */
[----:B------:R-:W-:-:S02]  /*15020*/  VIADD R2, R222, 0x4000 ;  /* 0x00004000de027836 */ /* 0x000fc40000000000 */
[----:B------:R-:W-:Y:S01]  /*15030*/  VIADD R220, R222, 0x4020 ;  /* 0x00004020dedc7836 */ /* 0x000fe20000000000 */
[----:B------:R-:W1:Y:S01]  /*15040*/  LDSM.16.M88.4 R112, [R223] ;  /* 0x00000000df70783b */ /* 0x000e620000000200 */
[----:B------:R-:W-:Y:S02]  /*15050*/  @P1 VIADD R220, R2, 0xffffffe0 ;  /* 0xffffffe002dc1836 */ /* 0x000fe40000000000 */
[----:B------:R-:W-:Y:S01]  /*15060*/  IMAD R221, R54, 0x2, R223 ;  /* 0x0000000236dd7824 */ /* 0x000fe200078e02df */
[----:B----4-:R-:W4:Y:S01]  /*15070*/  LDSM.16.M88.4 R12, [R222+0x7000] ;  /* 0x00700000de0c783b */ /* 0x010f220000000200 */
[----:B------:R-:W-:Y:S02]  /*15080*/  IMAD.IADD R216, R222, 0x1, R3 ;  /* 0x00000001ded87824 */ /* 0x000fe400078e0203 */
[----:B------:R-:W-:Y:S01]  /*15090*/  IMAD R219, R52, 0x2, R223 ;  /* 0x0000000234db7824 */ /* 0x000fe200078e02df */
[----:B------:R-:W2:Y:S01]  /*150a0*/  LDSM.16.M88.4 R56, [R222+0x4800] ;  /* 0x00480000de38783b */ /* 0x000ea20000000200 */
[----:B------:R-:W-:-:S02]  /*150b0*/  IMAD.IADD R205, R3, 0x1, R220 ;  /* 0x0000000103cd7824 */ /* 0x000fc400078e02dc */
[----:B------:R-:W-:Y:S01]  /*150c0*/  IMAD R218, R52, 0x2, R221 ;  /* 0x0000000234da7824 */ /* 0x000fe200078e02dd */
[----:B------:R-:W3:Y:S01]  /*150d0*/  LDSM.16.M88.4 R28, [R222+0x6000] ;  /* 0x00600000de1c783b */ /* 0x000ee20000000200 */
[----:B------:R-:W-:Y:S02]  /*150e0*/  IMAD.SHL.U32 R2, R231, 0x2, RZ ;  /* 0x00000002e7027824 */ /* 0x000fe400078e00ff */
[C---:B------:R-:W-:Y:S01]  /*150f0*/  VIADD R212, R220.reuse, 0x800 ;  /* 0x00000800dcd47836 */ /* 0x040fe20000000000 */
[----:B------:R-:W2:Y:S01]  /*15100*/  LDSM.16.M88.4 R44, [R222+0x5000] ;  /* 0x00500000de2c783b */ /* 0x000ea20000000200 */
[----:B------:R-:W-:Y:S01]  /*15110*/  VIADD R211, R220, 0x1000 ;  /* 0x00001000dcd37836 */ /* 0x000fe20000000000 */
[----:B------:R-:W-:Y:S01]  /*15120*/  LOP3.LUT R2, R2, 0x6, RZ, 0xc0, !PT ;  /* 0x0000000602027812 */ /* 0x000fe200078ec0ff */
[C---:B------:R-:W-:Y:S01]  /*15130*/  VIADD R210, R220.reuse, 0x1800 ;  /* 0x00001800dcd27836 */ /* 0x040fe20000000000 */
[----:B-----5:R-:W2:Y:S01]  /*15140*/  LDSM.16.M88.4 R36, [R222+0x5800] ;  /* 0x00580000de24783b */ /* 0x020ea20000000200 */
[----:B------:R-:W-:-:S02]  /*15150*/  VIADD R209, R220, 0x2000 ;  /* 0x00002000dcd17836 */ /* 0x000fc40000000000 */
[----:B------:R-:W-:Y:S01]  /*15160*/  IMAD R3, R53, 0x80, R2 ;  /* 0x0000008035037824 */ /* 0x000fe200078e0202 */
[----:B------:R-:W2:Y:S01]  /*15170*/  LDSM.16.M88.4 R20, [R222+0x6800] ;  /* 0x00680000de14783b */ /* 0x000ea20000000200 */
[C---:B------:R-:W-:Y:S02]  /*15180*/  VIADD R208, R220.reuse, 0x2800 ;  /* 0x00002800dcd07836 */ /* 0x040fe40000000000 */
[C---:B------:R-:W-:Y:S01]  /*15190*/  VIADD R55, R3.reuse, 0xffffff81 ;  /* 0xffffff8103377836 */ /* 0x040fe20000000000 */
[----:B------:R-:W3:Y:S01]  /*151a0*/  LDSM.16.M88.4 R76, [R222+0x7800] ;  /* 0x00780000de4c783b */ /* 0x000ee20000000200 */
[----:B------:R-:W-:Y:S02]  /*151b0*/  VIADD R65, R3, 0xffffff80 ;  /* 0xffffff8003417836 */ /* 0x000fe40000000000 */
[----:B------:R-:W-:Y:S01]  /*151c0*/  VIADD R207, R220, 0x3000 ;  /* 0x00003000dccf7836 */ /* 0x000fe20000000000 */
[----:B--23--:R-:W-:Y:S01]  /*151d0*/  LDSM.16.M88.4 R8, [R220] ;  /* 0x00000000dc08783b */ /* 0x00cfe20000000200 */
[-C--:B------:R-:W-:Y:S01]  /*151e0*/  ISETP.GE.AND P2, PT, R55, R66.reuse, PT ;  /* 0x000000423700720c */ /* 0x080fe20003f46270 */
[----:B------:R-:W-:Y:S01]  /*151f0*/  VIADD R55, R3, 0xffffff90 ;  /* 0xffffff9003377836 */ /* 0x000fe20000000000 */
[----:B------:R-:W-:Y:S01]  /*15200*/  ISETP.GE.AND P3, PT, R65, R66, PT ;  /* 0x000000424100720c */ /* 0x000fe20003f66270 */
[----:B------:R-:W2:Y:S01]  /*15210*/  LDSM.16.M88.4 R80, [R221] ;  /* 0x00000000dd50783b */ /* 0x000ea20000000200 */
[----:B------:R-:W-:-:S02]  /*15220*/  VIADD R65, R3, 0xffffff89 ;  /* 0xffffff8903417836 */ /* 0x000fc40000000000 */
[-C--:B------:R-:W-:Y:S01]  /*15230*/  ISETP.GE.AND P6, PT, R55, R66.reuse, PT ;  /* 0x000000423700720c */ /* 0x080fe20003fc6270 */
[----:B------:R-:W3:Y:S01]  /*15240*/  LDSM.16.M88.4 R4, [R220+0x3000] ;  /* 0x00300000dc04783b */ /* 0x000ee20000000200 */
[C---:B-1----:R-:W-:Y:S01]  /*15250*/  HMMA.16816.F32.BF16 R72, R112.reuse, R68, RZ ;  /* 0x000000447048723c */ /* 0x042fe200000418ff */
[----:B------:R-:W-:Y:S01]  /*15260*/  VIADD R55, R3, 0xffffff98 ;  /* 0xffffff9803377836 */ /* 0x000fe20000000000 */
[-C--:B------:R-:W-:Y:S01]  /*15270*/  ISETP.GE.AND P0, PT, R65, R66.reuse, PT ;  /* 0x000000424100720c */ /* 0x080fe20003f06270 */
[----:B------:R-:W1:Y:S01]  /*15280*/  LDSM.16.M88.4 R108, [R220+0x800] ;  /* 0x00080000dc6c783b */ /* 0x000e620000000200 */
[----:B------:R-:W-:Y:S02]  /*15290*/  VIADD R65, R3, 0xffffff99 ;  /* 0xffffff9903417836 */ /* 0x000fe40000000000 */
[----:B----4-:R-:W-:Y:S01]  /*152a0*/  HMMA.16816.F32.BF16 R16, R112, R12, RZ ;  /* 0x0000000c7010723c */ /* 0x010fe200000418ff */
[----:B------:R-:W4:Y:S01]  /*152b0*/  LDSM.16.M88.4 R96, [R220+0x2000] ;  /* 0x00200000dc60783b */ /* 0x000f220000000200 */
[----:B------:R-:W-:Y:S01]  /*152c0*/  ISETP.GE.AND P4, PT, R55, R66, PT ;  /* 0x000000423700720c */ /* 0x000fe20003f86270 */
[----:B------:R-:W-:-:S02]  /*152d0*/  VIADD R206, R220, 0x3800 ;  /* 0x00003800dcce7836 */ /* 0x000fc40000000000 */
[----:B------:R-:W1:Y:S01]  /*152e0*/  LDSM.16.M88.4 R100, [R220+0x1800] ;  /* 0x00180000dc64783b */ /* 0x000e620000000200 */
[C---:B------:R-:W-:Y:S01]  /*152f0*/  HMMA.16816.F32.BF16 R68, R112.reuse, R70, RZ ;  /* 0x000000467044723c */ /* 0x040fe200000418ff */
[C---:B------:R-:W-:Y:S02]  /*15300*/  VIADD R204, R220.reuse, 0x4000 ;  /* 0x00004000dccc7836 */ /* 0x040fe40000000000 */
[----:B------:R-:W1:Y:S01]  /*15310*/  LDSM.16.M88.4 R104, [R220+0x1000] ;  /* 0x00100000dc68783b */ /* 0x000e620000000200 */
[C---:B------:R-:W-:Y:S02]  /*15320*/  VIADD R203, R220.reuse, 0x4800 ;  /* 0x00004800dccb7836 */ /* 0x040fe40000000000 */
[C---:B------:R-:W-:Y:S01]  /*15330*/  HMMA.16816.F32.BF16 R12, R112.reuse, R14, RZ ;  /* 0x0000000e700c723c */ /* 0x040fe200000418ff */
[----:B------:R-:W1:Y:S01]  /*15340*/  LDSM.16.M88.4 R92, [R220+0x2800] ;  /* 0x00280000dc5c783b */ /* 0x000e620000000200 */
[C---:B------:R-:W-:Y:S02]  /*15350*/  VIADD R202, R220.reuse, 0x5000 ;  /* 0x00005000dcca7836 */ /* 0x040fe40000000000 */
[C---:B------:R-:W-:Y:S01]  /*15360*/  VIADD R201, R220.reuse, 0x5800 ;  /* 0x00005800dcc97836 */ /* 0x040fe20000000000 */
[----:B------:R-:W1:Y:S01]  /*15370*/  LDSM.16.M88.4 R88, [R220+0x3800] ;  /* 0x00380000dc58783b */ /* 0x000e620000000200 */
[----:B------:R-:W-:Y:S01]  /*15380*/  HMMA.16816.F32.BF16 R60, R112, R56, RZ ;  /* 0x00000038703c723c */ /* 0x000fe200000418ff */
[----:B------:R-:W-:-:S02]  /*15390*/  VIADD R200, R220, 0x6000 ;  /* 0x00006000dcc87836 */ /* 0x000fc40000000000 */
[----:B------:R-:W-:Y:S01]  /*153a0*/  LDSM.16.M88.4 R84, [R219] ;  /* 0x00000000db54783b */ /* 0x000fe20000000200 */
[C---:B------:R-:W-:Y:S02]  /*153b0*/  VIADD R135, R220.reuse, 0x6800 ;  /* 0x00006800dc877836 */ /* 0x040fe40000000000 */
[----:B------:R-:W-:Y:S01]  /*153c0*/  HMMA.16816.F32.BF16 R32, R112, R28, RZ ;  /* 0x0000001c7020723c */ /* 0x000fe200000418ff */
[----:B------:R-:W-:Y:S01]  /*153d0*/  LDSM.16.M88.4 R124, [R221+0x2000] ;  /* 0x00200000dd7c783b */ /* 0x000fe20000000200 */
[----:B------:R-:W-:-:S03]  /*153e0*/  VIADD R134, R220, 0x7000 ;  /* 0x00007000dc867836 */ /* 0x000fc60000000000 */
[----:B------:R-:W-:Y:S01]  /*153f0*/  LDSM.16.M88.4 R128, [R220+0x7000] ;  /* 0x00700000dc80783b */ /* 0x000fe20000000200 */
[C---:B------:R-:W-:Y:S03]  /*15400*/  HMMA.16816.F32.BF16 R56, R112.reuse, R58, RZ ;  /* 0x0000003a7038723c */ /* 0x040fe600000418ff */
[----:B------:R-:W-:Y:S03]  /*15410*/  LDSM.16.M88.4 R120, [R220+0x7800] ;  /* 0x00780000dc78783b */ /* 0x000fe60000000200 */
[C---:B------:R-:W-:Y:S06]  /*15420*/  HMMA.16816.F32.BF16 R28, R112.reuse, R30, RZ ;  /* 0x0000001e701c723c */ /* 0x040fec00000418ff */
[C---:B------:R-:W-:Y:S06]  /*15430*/  HMMA.16816.F32.BF16 R48, R112.reuse, R44, RZ ;  /* 0x0000002c7030723c */ /* 0x040fec00000418ff */
[C---:B------:R-:W-:Y:S06]  /*15440*/  HMMA.16816.F32.BF16 R40, R112.reuse, R36, RZ ;  /* 0x000000247028723c */ /* 0x040fec00000418ff */
[C---:B------:R-:W-:Y:S06]  /*15450*/  HMMA.16816.F32.BF16 R24, R112.reuse, R20, RZ ;  /* 0x000000147018723c */ /* 0x040fec00000418ff */
[C---:B------:R-:W-:Y:S06]  /*15460*/  HMMA.16816.F32.BF16 R44, R112.reuse, R46, RZ ;  /* 0x0000002e702c723c */ /* 0x040fec00000418ff */
[C---:B------:R-:W-:Y:S06]  /*15470*/  HMMA.16816.F32.BF16 R36, R112.reuse, R38, RZ ;  /* 0x000000267024723c */ /* 0x040fec00000418ff */
[C---:B------:R-:W-:Y:S06]  /*15480*/  HMMA.16816.F32.BF16 R20, R112.reuse, R22, RZ ;  /* 0x000000167014723c */ /* 0x040fec00000418ff */
[C---:B------:R-:W-:Y:S06]  /*15490*/  HMMA.16816.F32.BF16 R116, R112.reuse, R76, RZ ;  /* 0x0000004c7074723c */ /* 0x040fec00000418ff */
[----:B------:R-:W-:Y:S01]  /*154a0*/  HMMA.16816.F32.BF16 R112, R112, R78, RZ ;  /* 0x0000004e7070723c */ /* 0x000fe200000418ff */
[----:B------:R-:W4:Y:S05]  /*154b0*/  LDSM.16.M88.4 R76, [R216+0x4000] ;  /* 0x00400000d84c783b */ /* 0x000f2a0000000200 */
[C---:B--2---:R-:W-:Y:S06]  /*154c0*/  HMMA.16816.F32.BF16 R72, R80.reuse, R8, R72 ;  /* 0x000000085048723c */ /* 0x044fec0000041848 */
[C---:B------:R-:W-:Y:S01]  /*154d0*/  HMMA.16816.F32.BF16 R68, R80.reuse, R10, R68 ;  /* 0x0000000a5044723c */ /* 0x040fe20000041844 */
[----:B------:R-:W2:Y:S05]  /*154e0*/  LDSM.16.M88.4 R8, [R216+0x4800] ;  /* 0x00480000d808783b */ /* 0x000eaa0000000200 */
[C---:B---3--:R-:W-:Y:S06]  /*154f0*/  HMMA.16816.F32.BF16 R16, R80.reuse, R4, R16 ;  /* 0x000000045010723c */ /* 0x048fec0000041810 */
[C---:B------:R-:W-:Y:S01]  /*15500*/  HMMA.16816.F32.BF16 R12, R80.reuse, R6, R12 ;  /* 0x00000006500c723c */ /* 0x040fe2000004180c */
[----:B------:R-:W3:Y:S05]  /*15510*/  LDSM.16.M88.4 R4, [R216+0x6000] ;  /* 0x00600000d804783b */ /* 0x000eea0000000200 */
[C---:B-1----:R-:W-:Y:S06]  /*15520*/  HMMA.16816.F32.BF16 R60, R80.reuse, R108, R60 ;  /* 0x0000006c503c723c */ /* 0x042fec000004183c */
[C---:B------:R-:W-:Y:S01]  /*15530*/  HMMA.16816.F32.BF16 R56, R80.reuse, R110, R56 ;  /* 0x0000006e5038723c */ /* 0x040fe20000041838 */
[----:B------:R-:W-:Y:S05]  /*15540*/  LDSM.16.M88.4 R108, [R205+0x1000] ;  /* 0x00100000cd6c783b */ /* 0x000fea0000000200 */
[C---:B----4-:R-:W-:Y:S06]  /*15550*/  HMMA.16816.F32.BF16 R32, R80.reuse, R96, R32 ;  /* 0x000000605020723c */ /* 0x050fec0000041820 */
[C---:B------:R-:W-:Y:S01]  /*15560*/  HMMA.16816.F32.BF16 R28, R80.reuse, R98, R28 ;  /* 0x00000062501c723c */ /* 0x040fe2000004181c */
[----:B------:R-:W-:Y:S05]  /*15570*/  LDSM.16.M88.4 R96, [R216+0x5800] ;  /* 0x00580000d860783b */ /* 0x000fea0000000200 */
        /* <DEDUP_REMOVED lines=11> */
[----:B------:R-:W4:Y:S04]  /*15630*/  LDSM.16.M88.4 R80, [R216+0x7000] ;  /* 0x00700000d850783b */ /* 0x000f280000000200 */
[----:B------:R-:W4:Y:S01]  /*15640*/  LDSM.16.M88.4 R88, [R216+0x7800] ;  /* 0x00780000d858783b */ /* 0x000f220000000200 */
[C---:B------:R-:W-:Y:S06]  /*15650*/  HMMA.16816.F32.BF16 R72, R84.reuse, R76, R72 ;  /* 0x0000004c5448723c */ /* 0x040fec0000041848 */
[C---:B------:R-:W-:Y:S01]  /*15660*/  HMMA.16816.F32.BF16 R68, R84.reuse, R78, R68 ;  /* 0x0000004e5444723c */ /* 0x040fe20000041844 */
[----:B------:R-:W-:Y:S05]  /*15670*/  LDSM.16.M88.4 R76, [R218] ;  /* 0x00000000da4c783b */ /* 0x000fea0000000200 */
[C---:B--2---:R-:W-:Y:S06]  /*15680*/  HMMA.16816.F32.BF16 R60, R84.reuse, R8, R60 ;  /* 0x00000008543c723c */ /* 0x044fec000004183c */
[C---:B------:R-:W-:Y:S01]  /*15690*/  HMMA.16816.F32.BF16 R56, R84.reuse, R10, R56 ;  /* 0x0000000a5438723c */ /* 0x040fe20000041838 */
[----:B------:R-:W2:Y:S05]  /*156a0*/  LDSM.16.M88.4 R8, [R205] ;  /* 0x00000000cd08783b */ /* 0x000eaa0000000200 */
        /* <DEDUP_REMOVED lines=8> */
[----:B------:R-:W1:Y:S05]  /*15730*/  LDSM.16.M88.4 R80, [R205+0x3000] ;  /* 0x00300000cd50783b */ /* 0x000e6a0000000200 */
[C---:B------:R-:W-:Y:S06]  /*15740*/  HMMA.16816.F32.BF16 R116, R84.reuse, R88, R116 ;  /* 0x000000585474723c */ /* 0x040fec0000041874 */
[----:B------:R-:W-:Y:S01]  /*15750*/  HMMA.16816.F32.BF16 R112, R84, R90, R112 ;  /* 0x0000005a5470723c */ /* 0x000fe20000041870 */
[----:B------:R-:W-:Y:S05]  /*15760*/  LDSM.16.M88.4 R88, [R223+0x2000] ;  /* 0x00200000df58783b */ /* 0x000fea0000000200 */
[C---:B--2---:R-:W-:Y:S06]  /*15770*/  HMMA.16816.F32.BF16 R72, R76.reuse, R8, R72 ;  /* 0x000000084c48723c */ /* 0x044fec0000041848 */
[C---:B------:R-:W-:Y:S01]  /*15780*/  HMMA.16816.F32.BF16 R68, R76.reuse, R10, R68 ;  /* 0x0000000a4c44723c */ /* 0x040fe20000041844 */
[----:B------:R-:W2:Y:S05]  /*15790*/  LDSM.16.M88.4 R8, [R222+0x8000] ;  /* 0x00800000de08783b */ /* 0x000eaa0000000200 */
[C---:B---3--:R-:W-:Y:S06]  /*157a0*/  HMMA.16816.F32.BF16 R60, R76.reuse, R4, R60 ;  /* 0x000000044c3c723c */ /* 0x048fec000004183c */
[----:B------:R-:W-:Y:S01]  /*157b0*/  HMMA.16816.F32.BF16 R56, R76, R6, R56 ;  /* 0x000000064c38723c */ /* 0x000fe20000041838 */
[----:B------:R-:W3:Y:S05]  /*157c0*/  LDSM.16.M88.4 R4, [R222+0x9000] ;  /* 0x00900000de04783b */ /* 0x000eea0000000200 */
[C---:B------:R-:W-:Y:S06]  /*157d0*/  HMMA.16816.F32.BF16 R40, R84.reuse, R96, R40 ;  /* 0x000000605428723c */ /* 0x040fec0000041828 */
[C---:B------:R-:W-:Y:S01]  /*157e0*/  HMMA.16816.F32.BF16 R36, R84.reuse, R98, R36 ;  /* 0x000000625424723c */ /* 0x040fe20000041824 */
[----:B------:R-:W4:Y:S05]  /*157f0*/  LDSM.16.M88.4 R96, [R205+0x2800] ;  /* 0x00280000cd60783b */ /* 0x000f2a0000000200 */
[C---:B------:R-:W-:Y:S06]  /*15800*/  HMMA.16816.F32.BF16 R24, R84.reuse, R92, R24 ;  /* 0x0000005c5418723c */ /* 0x040fec0000041818 */
[----:B------:R-:W-:Y:S01]  /*15810*/  HMMA.16816.F32.BF16 R20, R84, R94, R20 ;  /* 0x0000005e5414723c */ /* 0x000fe20000041814 */
[----:B------:R-:W3:Y:S04]  /*15820*/  LDSM.16.M88.4 R92, [R205+0x3800] ;  /* 0x00380000cd5c783b */ /* 0x000ee80000000200 */
[----:B------:R-:W-:Y:S01]  /*15830*/  LDSM.16.M88.4 R84, [R222+0x8800] ;  /* 0x00880000de54783b */ /* 0x000fe20000000200 */
[C---:B------:R-:W-:Y:S06]  /*15840*/  HMMA.16816.F32.BF16 R48, R76.reuse, R108, R48 ;  /* 0x0000006c4c30723c */ /* 0x040fec0000041830 */
[C---:B------:R-:W-:Y:S01]  /*15850*/  HMMA.16816.F32.BF16 R44, R76.reuse, R110, R44 ;  /* 0x0000006e4c2c723c */ /* 0x040fe2000004182c */
[----:B------:R-:W-:Y:S05]  /*15860*/  LDSM.16.M88.4 R108, [R219+0x2000] ;  /* 0x00200000db6c783b */ /* 0x000fea0000000200 */
[C---:B-1----:R-:W-:Y:S06]  /*15870*/  HMMA.16816.F32.BF16 R16, R76.reuse, R80, R16 ;  /* 0x000000504c10723c */ /* 0x042fec0000041810 */
[----:B------:R-:W-:Y:S01]  /*15880*/  HMMA.16816.F32.BF16 R12, R76, R82, R12 ;  /* 0x000000524c0c723c */ /* 0x000fe2000004180c */
[----:B------:R-:W1:Y:S05]  /*15890*/  LDSM.16.M88.4 R80, [R222+0x9800] ;  /* 0x00980000de50783b */ /* 0x000e6a0000000200 */
        /* <DEDUP_REMOVED lines=8> */
[----:B------:R-:W-:Y:S05]  /*15920*/  LDSM.16.M88.4 R104, [R216+0x8000] ;  /* 0x00800000d868783b */ /* 0x000fea0000000200 */
        /* <DEDUP_REMOVED lines=9> */
[----:B------:R-:W4:Y:S01]  /*159c0*/  LDSM.16.M88.4 R92, [R222+0xb800] ;  /* 0x00b80000de5c783b */ /* 0x000f220000000200 */
[C---:B-1----:R-:W-:Y:S06]  /*159d0*/  HMMA.16816.F32.BF16 R40, R88.reuse, R80, R40 ;  /* 0x000000505828723c */ /* 0x042fec0000041828 */
[C---:B------:R-:W-:Y:S01]  /*159e0*/  HMMA.16816.F32.BF16 R36, R88.reuse, R82, R36 ;  /* 0x000000525824723c */ /* 0x040fe20000041824 */
[----:B------:R-:W1:Y:S05]  /*159f0*/  LDSM.16.M88.4 R80, [R220+0x5000] ;  /* 0x00500000dc50783b */ /* 0x000e6a0000000200 */
[C---:B--2---:R-:W-:Y:S06]  /*15a00*/  HMMA.16816.F32.BF16 R16, R88.reuse, R8, R16 ;  /* 0x000000085810723c */ /* 0x044fec0000041810 */
[----:B------:R-:W-:Y:S01]  /*15a10*/  HMMA.16816.F32.BF16 R12, R88, R10, R12 ;  /* 0x0000000a580c723c */ /* 0x000fe2000004180c */
[----:B------:R-:W2:Y:S05]  /*15a20*/  LDSM.16.M88.4 R8, [R220+0x6000] ;  /* 0x00600000dc08783b */ /* 0x000eaa0000000200 */
[C---:B---3--:R-:W-:Y:S06]  /*15a30*/  HMMA.16816.F32.BF16 R72, R124.reuse, R4, R72 ;  /* 0x000000047c48723c */ /* 0x048fec0000041848 */
[----:B------:R-:W-:Y:S01]  /*15a40*/  HMMA.16816.F32.BF16 R68, R124, R6, R68 ;  /* 0x000000067c44723c */ /* 0x000fe20000041844 */
[----:B------:R-:W3:Y:S05]  /*15a50*/  LDSM.16.M88.4 R4, [R220+0x6800] ;  /* 0x00680000dc04783b */ /* 0x000eea0000000200 */
[C---:B----4-:R-:W-:Y:S06]  /*15a60*/  HMMA.16816.F32.BF16 R24, R88.reuse, R76, R24 ;  /* 0x0000004c5818723c */ /* 0x050fec0000041818 */
[C---:B------:R-:W-:Y:S01]  /*15a70*/  HMMA.16816.F32.BF16 R20, R88.reuse, R78, R20 ;  /* 0x0000004e5814723c */ /* 0x040fe20000041814 */
[----:B------:R-:W4:Y:S05]  /*15a80*/  LDSM.16.M88.4 R76, [R220+0x5800] ;  /* 0x00580000dc4c783b */ /* 0x000f2a0000000200 */
        /* <DEDUP_REMOVED lines=20> */
[C---:B------:R-:W-:Y:S01]  /*15bd0*/  HMMA.16816.F32.BF16 R36, R124.reuse, R78, R36 ;  /* 0x0000004e7c24723c */ /* 0x040fe20000041824 */
[----:B------:R-:W3:Y:S05]  /*15be0*/  LDSM.16.M88.4 R76, [R216+0xb800] ;  /* 0x00b80000d84c783b */ /* 0x000eea0000000200 */
[C---:B------:R-:W-:Y:S06]  /*15bf0*/  HMMA.16816.F32.BF16 R16, R124.reuse, R128, R16 ;  /* 0x000000807c10723c */ /* 0x040fec0000041810 */
[----:B------:R-:W-:Y:S06]  /*15c00*/  HMMA.16816.F32.BF16 R12, R124, R130, R12 ;  /* 0x000000827c0c723c */ /* 0x000fec000004180c */
[----:B------:R-:W-:Y:S06]  /*15c10*/  HMMA.16816.F32.BF16 R72, R108, R104, R72 ;  /* 0x000000686c48723c */ /* 0x000fec0000041848 */
[C---:B------:R-:W-:Y:S06]  /*15c20*/  HMMA.16816.F32.BF16 R60, R124.reuse, R84, R60 ;  /* 0x000000547c3c723c */ /* 0x040fec000004183c */
[----:B------:R-:W-:Y:S01]  /*15c30*/  HMMA.16816.F32.BF16 R56, R124, R86, R56 ;  /* 0x000000567c38723c */ /* 0x000fe20000041838 */
[----:B------:R-:W4:Y:S05]  /*15c40*/  LDSM.16.M88.4 R84, [R216+0xa800] ;  /* 0x00a80000d854783b */ /* 0x000f2a0000000200 */
[C---:B------:R-:W-:Y:S06]  /*15c50*/  HMMA.16816.F32.BF16 R68, R108.reuse, R106, R68 ;  /* 0x0000006a6c44723c */ /* 0x040fec0000041844 */
[C---:B------:R-:W-:Y:S06]  /*15c60*/  HMMA.16816.F32.BF16 R40, R108.reuse, R92, R40 ;  /* 0x0000005c6c28723c */ /* 0x040fec0000041828 */
[----:B------:R-:W-:Y:S01]  /*15c70*/  HMMA.16816.F32.BF16 R36, R108, R94, R36 ;  /* 0x0000005e6c24723c */ /* 0x000fe20000041824 */
[----:B------:R-:W3:Y:S05]  /*15c80*/  LDSM.16.M88.4 R92, [R205+0x4800] ;  /* 0x00480000cd5c783b */ /* 0x000eea0000000200 */
[C---:B------:R-:W-:Y:S06]  /*15c90*/  HMMA.16816.F32.BF16 R116, R124.reuse, R120, R116 ;  /* 0x000000787c74723c */ /* 0x040fec0000041874 */
[----:B------:R-:W-:Y:S06]  /*15ca0*/  HMMA.16816.F32.BF16 R112, R124, R122, R112 ;  /* 0x0000007a7c70723c */ /* 0x000fec0000041870 */
[C---:B-1----:R-:W-:Y:S06]  /*15cb0*/  HMMA.16816.F32.BF16 R16, R108.reuse, R80, R16 ;  /* 0x000000506c10723c */ /* 0x042fec0000041810 */
[----:B------:R-:W-:Y:S01]  /*15cc0*/  HMMA.16816.F32.BF16 R12, R108, R82, R12 ;  /* 0x000000526c0c723c */ /* 0x000fe2000004180c */
[----:B------:R-:W1:Y:S05]  /*15cd0*/  LDSM.16.M88.4 R80, [R205+0x5000] ;  /* 0x00500000cd50783b */ /* 0x000e6a0000000200 */
[----:B--2---:R-:W-:Y:S06]  /*15ce0*/  HMMA.16816.F32.BF16 R72, R8, R4, R72 ;  /* 0x000000040848723c */ /* 0x004fec0000041848 */
[----:B------:R-:W-:Y:S01]  /*15cf0*/  HMMA.16816.F32.BF16 R56, R108, R102, R56 ;  /* 0x000000666c38723c */ /* 0x000fe20000041838 */
[----:B------:R-:W-:-:S05]  /*15d00*/  VIADD R5, R3, 0xffffff88 ;  /* 0xffffff8803057836 */ /* 0x000fca0000000000 */
[----:B------:R-:W-:Y:S01]  /*15d10*/  HMMA.16816.F32.BF16 R68, R8, R6, R68 ;  /* 0x000000060844723c */ /* 0x000fe20000041844 */
[----:B------:R-:W-:Y:S02]  /*15d20*/  ISETP.GE.AND P1, PT, R5, R66, PT ;  /* 0x000000420500720c */ /* 0x000fe40003f26270 */
[----:B------:R-:W2:Y:S03]  /*15d30*/  LDSM.16.M88.4 R4, [R205+0x5800] ;  /* 0x00580000cd04783b */ /* 0x000ea60000000200 */
[C---:B------:R-:W-:Y:S06]  /*15d40*/  HMMA.16816.F32.BF16 R60, R108.reuse, R100, R60 ;  /* 0x000000646c3c723c */ /* 0x040fec000004183c */
[----:B------:R-:W-:Y:S01]  /*15d50*/  HMMA.16816.F32.BF16 R48, R108, R96, R48 ;  /* 0x000000606c30723c */ /* 0x000fe20000041830 */
[----:B------:R-:W-:-:S05]  /*15d60*/  FSEL R55, R75, -INF , !P2 ;  /* 0xff8000004b377808 */ /* 0x000fca0005000000 */
[C---:B---3--:R-:W-:Y:S06]  /*15d70*/  HMMA.16816.F32.BF16 R116, R108.reuse, R76, R116 ;  /* 0x0000004c6c74723c */ /* 0x048fec0000041874 */
[----:B----4-:R-:W-:Y:S01]  /*15d80*/  HMMA.16816.F32.BF16 R20, R108, R86, R20 ;  /* 0x000000566c14723c */ /* 0x010fe20000041814 */
[----:B------:R-:W-:Y:S01]  /*15d90*/  VIADD R77, R3, 0xffffff91 ;  /* 0xffffff91034d7836 */ /* 0x000fe20000000000 */
[----:B------:R-:W-:-:S04]  /*15da0*/  FSEL R96, R69, -INF , !P0 ;  /* 0xff80000045607808 */ /* 0x000fc80004000000 */
[----:B------:R-:W-:Y:S01]  /*15db0*/  HMMA.16816.F32.BF16 R112, R108, R78, R112 ;  /* 0x0000004e6c70723c */ /* 0x000fe20000041870 */
[-C--:B------:R-:W-:Y:S02]  /*15dc0*/  ISETP.GE.AND P5, PT, R77, R66.reuse, PT ;  /* 0x000000424d00720c */ /* 0x080fe40003fa6270 */
[----:B------:R-:W-:Y:S02]  /*15dd0*/  FSEL R86, R72, -INF , !P3 ;  /* 0xff80000048567808 */ /* 0x000fe40005800000 */
[----:B------:R-:W-:Y:S01]  /*15de0*/  FSEL R77, R73, -INF , !P2 ;  /* 0xff800000494d7808 */ /* 0x000fe20005000000 */
[----:B------:R-:W-:Y:S01]  /*15df0*/  HMMA.16816.F32.BF16 R56, R8, R94, R56 ;  /* 0x0000005e0838723c */ /* 0x000fe20000041838 */
[----:B------:R-:W-:Y:S01]  /*15e00*/  FSEL R78, R74, -INF , !P3 ;  /* 0xff8000004a4e7808 */ /* 0x000fe20005800000 */
[----:B------:R-:W-:Y:S01]  /*15e10*/  VIADD R79, R3, 0xffffffa1 ;  /* 0xffffffa1034f7836 */ /* 0x000fe20000000000 */
[----:B------:R-:W3:Y:S01]  /*15e20*/  LDSM.16.M88.4 R72, [R205+0x6000] ;  /* 0x00600000cd48783b */ /* 0x000ee20000000200 */
[-C--:B------:R-:W-:Y:S01]  /*15e30*/  ISETP.GE.AND P3, PT, R65, R66.reuse, PT ;  /* 0x000000424100720c */ /* 0x080fe20003f66270 */
[----:B------:R-:W-:Y:S01]  /*15e40*/  VIADD R65, R3, 0xffffffa0 ;  /* 0xffffffa003417836 */ /* 0x000fe20000000000 */
[----:B------:R-:W-:Y:S04]  /*15e50*/  HMMA.16816.F32.BF16 R32, R108, R88, R32 ;  /* 0x000000586c20723c */ /* 0x000fe80000041820 */
[----:B------:R-:W-:Y:S01]  /*15e60*/  ISETP.GE.AND P2, PT, R65, R66, PT ;  /* 0x000000424100720c */ /* 0x000fe20003f46270 */
[----:B------:R-:W-:Y:S01]  /*15e70*/  VIADD R65, R3, 0xffffffa8 ;  /* 0xffffffa803417836 */ /* 0x000fe20000000000 */
[----:B------:R-:W-:Y:S01]  /*15e80*/  HMMA.16816.F32.BF16 R60, R8, R92, R60 ;  /* 0x0000005c083c723c */ /* 0x000fe2000004183c */
[----:B------:R-:W-:-:S05]  /*15e90*/  FSEL R88, R70, -INF , !P1 ;  /* 0xff80000046587808 */ /* 0x000fca0004800000 */
[----:B-1----:R-:W-:Y:S01]  /*15ea0*/  HMMA.16816.F32.BF16 R48, R8, R80, R48 ;  /* 0x000000500830723c */ /* 0x002fe20000041830 */
[----:B------:R-:W-:Y:S02]  /*15eb0*/  FSEL R92, R68, -INF , !P1 ;  /* 0xff800000445c7808 */ /* 0x000fe40004800000 */
[-C--:B------:R-:W-:Y:S01]  /*15ec0*/  ISETP.GE.AND P1, PT, R79, R66.reuse, PT ;  /* 0x000000424f00720c */ /* 0x080fe20003f26270 */
[----:B------:R-:W-:Y:S02]  /*15ed0*/  VIADD R79, R3, 0xffffffa9 ;  /* 0xffffffa9034f7836 */ /* 0x000fe40000000000 */
[C---:B------:R-:W-:Y:S01]  /*15ee0*/  HMMA.16816.F32.BF16 R28, R108.reuse, R90, R28 ;  /* 0x0000005a6c1c723c */ /* 0x040fe2000004181c */
[----:B------:R-:W-:Y:S02]  /*15ef0*/  FSEL R80, R71, -INF , !P0 ;  /* 0xff80000047507808 */ /* 0x000fe40004000000 */
[----:B------:R-:W1:Y:S01]  /*15f00*/  LDSM.16.M88.4 R68, [R205+0x6800] ;  /* 0x00680000cd44783b */ /* 0x000e620000000200 */
[----:B------:R-:W-:Y:S01]  /*15f10*/  FSEL R76, R59, -INF , !P3 ;  /* 0xff8000003b4c7808 */ /* 0x000fe20005800000 */
[----:B------:R-:W-:Y:S01]  /*15f20*/  VIADD R59, R3, 0xffffffb9 ;  /* 0xffffffb9033b7836 */ /* 0x000fe20000000000 */
[----:B------:R-:W-:Y:S01]  /*15f30*/  HMMA.16816.F32.BF16 R44, R108, R98, R44 ;  /* 0x000000626c2c723c */ /* 0x000fe2000004182c */
[----:B------:R-:W-:Y:S01]  /*15f40*/  FSEL R100, R57, -INF , !P3 ;  /* 0xff80000039647808 */ /* 0x000fe20005800000 */
[----:B------:R-:W-:Y:S01]  /*15f50*/  VIADD R57, R3, 0xffffffc0 ;  /* 0xffffffc003397836 */ /* 0x000fe20000000000 */
[----:B------:R-:W-:Y:S01]  /*15f60*/  ISETP.GE.AND P0, PT, R65, R66, PT ;  /* 0x000000424100720c */ /* 0x000fe20003f06270 */
[----:B------:R-:W-:Y:S01]  /*15f70*/  VIADD R65, R3, 0xffffffb0 ;  /* 0xffffffb003417836 */ /* 0x000fe20000000000 */
[----:B------:R-:W-:Y:S01]  /*15f80*/  FSEL R56, R56, -INF , !P4 ;  /* 0xff80000038387808 */ /* 0x000fe20006000000 */
[----:B--2---:R-:W-:Y:S01]  /*15f90*/  HMMA.16816.F32.BF16 R40, R8, R4, R40 ;  /* 0x000000040828723c */ /* 0x004fe20000041828 */
[----:B------:R-:W-:-:S02]  /*15fa0*/  FSEL R90, R62, -INF , !P6 ;  /* 0xff8000003e5a7808 */ /* 0x000fc40007000000 */
[----:B------:R-:W-:Y:S02]  /*15fb0*/  FSEL R94, R60, -INF , !P6 ;  /* 0xff8000003c5e7808 */ /* 0x000fe40007000000 */
[-C--:B------:R-:W-:Y:S01]  /*15fc0*/  ISETP.GE.AND P6, PT, R79, R66.reuse, PT ;  /* 0x000000424f00720c */ /* 0x080fe20003fc6270 */
[----:B------:R-:W-:Y:S01]  /*15fd0*/  HMMA.16816.F32.BF16 R36, R8, R6, R36 ;  /* 0x000000060824723c */ /* 0x000fe20000041824 */
[----:B------:R-:W-:Y:S01]  /*15fe0*/  VIADD R5, R3, 0xffffffb8 ;  /* 0xffffffb803057836 */ /* 0x000fe20000000000 */
[----:B------:R-:W-:Y:S01]  /*15ff0*/  FSEL R98, R61, -INF , !P5 ;  /* 0xff8000003d627808 */ /* 0x000fe20006800000 */
[----:B------:R-:W-:Y:S01]  /*16000*/  VIADD R61, R3, 0xffffffb1 ;  /* 0xffffffb1033d7836 */ /* 0x000fe20000000000 */
[----:B------:R-:W-:Y:S01]  /*16010*/  FSEL R159, R49, -INF , !P1 ;  /* 0xff800000319f7808 */ /* 0x000fe20004800000 */
[----:B------:R-:W-:Y:S01]  /*16020*/  VIADD R49, R3, 0xffffffc8 ;  /* 0xffffffc803317836 */ /* 0x000fe20000000000 */
[----:B------:R-:W-:Y:S01]  /*16030*/  ISETP.GE.AND P3, PT, R5, R66, PT ;  /* 0x000000420500720c */ /* 0x000fe20003f66270 */
[----:B------:R-:W-:Y:S01]  /*16040*/  HMMA.16816.F32.BF16 R24, R108, R84, R24 ;  /* 0x000000546c18723c */ /* 0x000fe20000041818 */
[----:B------:R-:W2:Y:S01]  /*16050*/  LDSM.16.M88.4 R4, [R205+0x7000] ;  /* 0x00700000cd04783b */ /* 0x000ea20000000200 */
[----:B------:R-:W-:-:S02]  /*16060*/  FSEL R155, R50, -INF , !P2 ;  /* 0xff800000329b7808 */ /* 0x000fc40005000000 */
[----:B------:R-:W-:Y:S02]  /*16070*/  FSEL R161, R48, -INF , !P2 ;  /* 0xff80000030a17808 */ /* 0x000fe40005000000 */
[C---:B---3--:R-:W-:Y:S01]  /*16080*/  HMMA.16816.F32.BF16 R32, R8.reuse, R72, R32 ;  /* 0x000000480820723c */ /* 0x048fe20000041820 */
[----:B------:R-:W-:Y:S02]  /*16090*/  FSEL R84, R58, -INF , !P4 ;  /* 0xff8000003a547808 */ /* 0x000fe40006000000 */
[-C--:B------:R-:W-:Y:S02]  /*160a0*/  ISETP.GE.AND P4, PT, R61, R66.reuse, PT ;  /* 0x000000423d00720c */ /* 0x080fe40003f86270 */
[----:B------:R-:W-:Y:S01]  /*160b0*/  ISETP.GE.AND P2, PT, R59, R66, PT ;  /* 0x000000423b00720c */ /* 0x000fe20003f46270 */
[----:B------:R-:W-:Y:S01]  /*160c0*/  HMMA.16816.F32.BF16 R72, R8, R74, R28 ;  /* 0x0000004a0848723c */ /* 0x000fe2000004181c */
[----:B------:R-:W3:Y:S01]  /*160d0*/  LDSM.16.M88.4 R28, [R205+0x7800] ;  /* 0x00780000cd1c783b */ /* 0x000ee20000000200 */
[----:B------:R-:W-:Y:S01]  /*160e0*/  FSEL R252, R43, -INF , !P4 ;  /* 0xff8000002bfc7808 */ /* 0x000fe20006000000 */
[----:B------:R-:W-:-:S04]  /*160f0*/  DEPBAR.LE SB0, 0x0 ;  /* 0x000080000000791a */ /* 0x000fc80000000000 */
[C---:B------:R-:W-:Y:S01]  /*16100*/  HMMA.16816.F32.BF16 R44, R8.reuse, R82, R44 ;  /* 0x00000052082c723c */ /* 0x040fe2000004182c */
[----:B------:R-:W-:Y:S01]  /*16110*/  FSEL R139, R41, -INF , !P4 ;  /* 0xff800000298b7808 */ /* 0x000fe20006000000 */
[----:B------:R-:W-:Y:S01]  /*16120*/  VIADD R41, R3, 0xffffffd1 ;  /* 0xffffffd103297836 */ /* 0x000fe20000000000 */
[----:B------:R-:W-:Y:S02]  /*16130*/  FSEL R246, R38, -INF , !P3 ;  /* 0xff80000026f67808 */ /* 0x000fe40005800000 */
[----:B------:R-:W-:Y:S01]  /*16140*/  FSEL R2, R36, -INF , !P3 ;  /* 0xff80000024027808 */ /* 0x000fe20005800000 */
[C---:B-1----:R-:W-:Y:S01]  /*16150*/  HMMA.16816.F32.BF16 R24, R8.reuse, R68, R24 ;  /* 0x000000440818723c */ /* 0x042fe20000041818 */
[----:B------:R-:W-:Y:S02]  /*16160*/  FSEL R82, R63, -INF , !P5 ;  /* 0xff8000003f527808 */ /* 0x000fe40006800000 */
[-C--:B------:R-:W-:Y:S02]  /*16170*/  ISETP.GE.AND P5, PT, R65, R66.reuse, PT ;  /* 0x000000424100720c */ /* 0x080fe40003fa6270 */
[----:B------:R-:W-:Y:S01]  /*16180*/  ISETP.GE.AND P3, PT, R41, R66, PT ;  /* 0x000000422900720c */ /* 0x000fe20003f66270 */
[----:B------:R-:W-:Y:S01]  /*16190*/  HMMA.16816.F32.BF16 R20, R8, R70, R20 ;  /* 0x000000460814723c */ /* 0x000fe20000041814 */
        /* <DEDUP_REMOVED lines=8> */
[C---:B--2---:R-:W-:Y:S01]  /*16220*/  HMMA.16816.F32.BF16 R16, R8.reuse, R4, R16 ;  /* 0x000000040810723c */ /* 0x044fe20000041810 */
[----:B------:R-:W-:Y:S02]  /*16230*/  FSEL R248, R39, -INF , !P2 ;  /* 0xff80000027f87808 */ /* 0x000fe40005000000 */
[----:B------:R-:W-:Y:S01]  /*16240*/  FSEL R153, R45, -INF , !P6 ;  /* 0xff8000002d997808 */ /* 0x000fe20007000000 */
[----:B------:R-:W-:Y:S01]  /*16250*/  VIADD R45, R3, 0xffffffc9 ;  /* 0xffffffc9032d7836 */ /* 0x000fe20000000000 */
[----:B------:R-:W-:Y:S01]  /*16260*/  FSEL R143, R47, -INF , !P6 ;  /* 0xff8000002f8f7808 */ /* 0x000fe20007000000 */
[C---:B------:R-:W-:Y:S01]  /*16270*/  HMMA.16816.F32.BF16 R12, R8.reuse, R6, R12 ;  /* 0x00000006080c723c */ /* 0x040fe2000004180c */
[-C--:B------:R-:W-:Y:S01]  /*16280*/  ISETP.GE.AND P6, PT, R49, R66.reuse, PT ;  /* 0x000000423100720c */ /* 0x080fe20003fc6270 */
[----:B------:R-:W-:Y:S01]  /*16290*/  VIADD R5, R3, 0xffffffe1 ;  /* 0xffffffe103057836 */ /* 0x000fe20000000000 */
[-C--:B------:R-:W-:Y:S01]  /*162a0*/  ISETP.GE.AND P5, PT, R45, R66.reuse, PT ;  /* 0x000000422d00720c */ /* 0x080fe20003fa6270 */
[C---:B------:R-:W-:Y:S01]  /*162b0*/  VIADD R45, R3.reuse, 0xffffffd0 ;  /* 0xffffffd0032d7836 */ /* 0x040fe20000000000 */
[----:B------:R-:W-:Y:S01]  /*162c0*/  FSEL R172, R74, -INF , !P6 ;  /* 0xff8000004aac7808 */ /* 0x000fe20007000000 */
[C---:B---3--:R-:W-:Y:S01]  /*162d0*/  HMMA.16816.F32.BF16 R112, R8.reuse, R30, R112 ;  /* 0x0000001e0870723c */ /* 0x048fe20000041870 */
[----:B------:R-:W-:Y:S01]  /*162e0*/  FSEL R164, R72, -INF , !P6 ;  /* 0xff80000048a47808 */ /* 0x000fe20007000000 */
[----:B------:R-:W-:Y:S01]  /*162f0*/  VIADD R7, R3, 0xffffffe8 ;  /* 0xffffffe803077836 */ /* 0x000fe20000000000 */
[-C--:B------:R-:W-:Y:S01]  /*16300*/  ISETP.GE.AND P6, PT, R5, R66.reuse, PT ;  /* 0x000000420500720c */ /* 0x080fe20003fc6270 */
[----:B------:R-:W-:Y:S01]  /*16310*/  VIADD R5, R3, 0xffffffe9 ;  /* 0xffffffe903057836 */ /* 0x000fe20000000000 */
[----:B------:R-:W-:Y:S01]  /*16320*/  ISETP.GE.AND P4, PT, R45, R66, PT ;  /* 0x000000422d00720c */ /* 0x000fe20003f86270 */
[----:B------:R-:W-:Y:S01]  /*16330*/  HMMA.16816.F32.BF16 R116, R8, R28, R116 ;  /* 0x0000001c0874723c */ /* 0x000fe20000041874 */
[----:B------:R-:W-:-:S02]  /*16340*/  FSEL R188, R27, -INF , !P3 ;  /* 0xff8000001bbc7808 */ /* 0x000fc40005800000 */
[----:B------:R-:W-:Y:S02]  /*16350*/  FSEL R190, R26, -INF , !P4 ;  /* 0xff8000001abe7808 */ /* 0x000fe40006000000 */
[----:B------:R-:W-:Y:S02]  /*16360*/  FSEL R194, R24, -INF , !P4 ;  /* 0xff80000018c27808 */ /* 0x000fe40006000000 */
[-C--:B------:R-:W-:Y:S01]  /*16370*/  ISETP.GE.AND P4, PT, R5, R66.reuse, PT ;  /* 0x000000420500720c */ /* 0x080fe20003f86270 */
[----:B------:R-:W-:Y:S01]  /*16380*/  VIADD R5, R3, 0xfffffff0 ;  /* 0xfffffff003057836 */ /* 0x000fe20000000000 */
[----:B------:R-:W-:Y:S02]  /*16390*/  FSEL R192, R25, -INF , !P3 ;  /* 0xff80000019c07808 */ /* 0x000fe40005800000 */
[-C--:B------:R-:W-:Y:S02]  /*163a0*/  ISETP.GE.AND P2, PT, R41, R66.reuse, PT ;  /* 0x000000422900720c */ /* 0x080fe40003f46270 */
        /* <DEDUP_REMOVED lines=11> */
[-C--:B------:R-:W-:Y:S01]  /*16460*/  ISETP.GE.AND P2, PT, R5, R66.reuse, PT ;  /* 0x000000420500720c */ /* 0x080fe20003f46270 */
[----:B------:R-:W-:Y:S01]  /*16470*/  VIADD R5, R3, 0xfffffff8 ;  /* 0xfffffff803057836 */ /* 0x000fe20000000000 */
[----:B------:R-:W-:Y:S01]  /*16480*/  FSEL R196, R35, -INF , !P0 ;  /* 0xff80000023c47808 */ /* 0x000fe20004000000 */
[----:B------:R-:W-:Y:S01]  /*16490*/  VIADD R3, R3, 0xfffffff9 ;  /* 0xfffffff903037836 */ /* 0x000fe20000000000 */
[----:B------:R-:W-:Y:S02]  /*164a0*/  FSEL R242, R33, -INF , !P0 ;  /* 0xff80000021f27808 */ /* 0x000fe40004000000 */
[----:B------:R-:W-:Y:S02]  /*164b0*/  ISETP.GE.AND P0, PT, R37, R66, PT ;  /* 0x000000422500720c */ /* 0x000fe40003f06270 */
[----:B------:R-:W-:-:S02]  /*164c0*/  FSEL R170, R75, -INF , !P5 ;  /* 0xff8000004baa7808 */ /* 0x000fc40006800000 */
[----:B------:R-:W-:Y:S02]  /*164d0*/  FSEL R160, R18, -INF , !P0 ;  /* 0xff80000012a07808 */ /* 0x000fe40004000000 */
[----:B------:R-:W-:Y:S02]  /*164e0*/  FSEL R166, R16, -INF , !P0 ;  /* 0xff80000010a67808 */ /* 0x000fe40004000000 */
[----:B------:R-:W-:Y:S01]  /*164f0*/  ISETP.GE.AND P0, PT, R3, R66, PT ;  /* 0x000000420300720c */ /* 0x000fe20003f06270 */
        /* <DEDUP_REMOVED lines=8> */
[----:B------:R-:W-:Y:S02]  /*16580*/  ISETP.GE.AND P0, PT, R53, 0x2, PT ;  /* 0x000000023500780c */ /* 0x000fe40003f06270 */
[----:B------:R-:W-:-:S02]  /*16590*/  FSEL R158, R19, -INF , !P6 ;  /* 0xff800000139e7808 */ /* 0x000fc40007000000 */
        /* <DEDUP_REMOVED lines=13> */
[----:B------:R-:W-:Y:S01]  /*16670*/  ISETP.NE.U32.AND P1, PT, R238, RZ, PT ;  /* 0x000000ffee00720c */ /* 0x000fe20003f25070 */
[----:B------:R-:W-:Y:S03]  /*16680*/  BSSY B0, `(.L_x_1271) ;  /* 0x0000042000007945 */ /* 0x000fe60003800000 */
[----:B------:R-:W-:-:S13]  /*16690*/  ISETP.NE.AND.EX P1, PT, R239, RZ, PT, P1 ;  /* 0x000000ffef00720c */ /* 0x000fda0003f25310 */
[----:B------:R-:W-:Y:S05]  /*166a0*/  @!P1 BRA `(.L_x_1272) ;  /* 0x0000000000f09947 */ /* 0x000fea0003800000 */
[----:B------:R-:W2:Y:S01]  /*166b0*/  LD.E R12, desc[UR4][R132.64+0x170] ;  /* 0x00017004840c7980 */ /* 0x000ea2000c101900 */
[C---:B------:R-:W-:Y:S02]  /*166c0*/  IADD3 R9, R67.reuse, -0x80, RZ ;  /* 0xffffff8043097810 */ /* 0x040fe40007ffe0ff */
[----:B------:R-:W-:Y:S02]  /*166d0*/  IABS R6, R67 ;  /* 0x0000004300067213 */ /* 0x000fe40000000000 */
[-C--:B--2---:R-:W-:Y:S02]  /*166e0*/  IABS R7, R12.reuse ;  /* 0x0000000c00077213 */ /* 0x084fe40000000000 */
[-C--:B------:R-:W-:Y:S02]  /*166f0*/  IABS R5, R12.reuse ;  /* 0x0000000c00057213 */ /* 0x080fe40000000000 */
[----:B------:R-:W1:Y:S01]  /*16700*/  I2F.RP R8, R7 ;  /* 0x0000000700087306 */ /* 0x000e620000209400 */
[----:B------:R-:W-:-:S02]  /*16710*/  LOP3.LUT R67, R67, R12, RZ, 0x3c, !PT ;  /* 0x0000000c43437212 */ /* 0x000fc400078e3cff */
[----:B------:R-:W-:Y:S02]  /*16720*/  IADD3 R5, RZ, -R5, RZ ;  /* 0x80000005ff057210 */ /* 0x000fe40007ffe0ff */
[----:B------:R-:W-:-:S03]  /*16730*/  ISETP.GE.AND P3, PT, R67, RZ, PT ;  /* 0x000000ff4300720c */ /* 0x000fc60003f66270 */
[----:B-1----:R-:W1:Y:S02]  /*16740*/  MUFU.RCP R14, R8 ;  /* 0x00000008000e7308 */ /* 0x002e640000001000 */
[----:B-1----:R-:W-:-:S06]  /*16750*/  VIADD R14, R14, 0xffffffe ;  /* 0x0ffffffe0e0e7836 */ /* 0x002fcc0000000000 */
[----:B------:R-:W1:Y:S02]  /*16760*/  F2I.FTZ.U32.TRUNC.NTZ R15, R14 ;  /* 0x0000000e000f7305 */ /* 0x000e64000021f000 */
[--C-:B-1----:R-:W-:Y:S02]  /*16770*/  IMAD.MOV R4, RZ, RZ, -R15.reuse ;  /* 0x000000ffff047224 */ /* 0x102fe400078e0a0f */
[----:B------:R-:W-:Y:S02]  /*16780*/  IMAD.MOV.U32 R14, RZ, RZ, RZ ;  /* 0x000000ffff0e7224 */ /* 0x000fe400078e00ff */
[----:B------:R-:W-:Y:S01]  /*16790*/  IMAD R11, R4, R7, RZ ;  /* 0x00000007040b7224 */ /* 0x000fe200078e02ff */
[----:B------:R-:W-:Y:S02]  /*167a0*/  IABS R4, R9 ;  /* 0x0000000900047213 */ /* 0x000fe40000000000 */
[----:B------:R-:W-:Y:S01]  /*167b0*/  LOP3.LUT R9, R9, R12, RZ, 0x3c, !PT ;  /* 0x0000000c09097212 */ /* 0x000fe200078e3cff */
[----:B------:R-:W-:-:S03]  /*167c0*/  IMAD.HI.U32 R11, R15, R11, R14 ;  /* 0x0000000b0f0b7227 */ /* 0x000fc600078e000e */
[----:B------:R-:W-:-:S03]  /*167d0*/  ISETP.GE.AND P1, PT, R9, RZ, PT ;  /* 0x000000ff0900720c */ /* 0x000fc60003f26270 */
[----:B------:R-:W-:-:S04]  /*167e0*/  IMAD.HI.U32 R10, R11, R6, RZ ;  /* 0x000000060b0a7227 */ /* 0x000fc800078e00ff */
[----:B------:R-:W-:-:S04]  /*167f0*/  IMAD.HI.U32 R8, R11, R4, RZ ;  /* 0x000000040b087227 */ /* 0x000fc800078e00ff */
[-C--:B------:R-:W-:Y:S02]  /*16800*/  IMAD R6, R10, R5.reuse, R6 ;  /* 0x000000050a067224 */ /* 0x080fe400078e0206 */
[----:B------:R-:W-:Y:S01]  /*16810*/  IMAD R4, R8, R5, R4 ;  /* 0x0000000508047224 */ /* 0x000fe200078e0204 */
[----:B------:R-:W-:Y:S02]  /*16820*/  LOP3.LUT R5, RZ, R12, RZ, 0x33, !PT ;  /* 0x0000000cff057212 */ /* 0x000fe400078e33ff */
[C---:B------:R-:W-:Y:S02]  /*16830*/  ISETP.GT.U32.AND P4, PT, R7.reuse, R6, PT ;  /* 0x000000060700720c */ /* 0x040fe40003f84070 */
[----:B------:R-:W-:-:S11]  /*16840*/  ISETP.GT.U32.AND P2, PT, R7, R4, PT ;  /* 0x000000040700720c */ /* 0x000fd60003f44070 */
[----:B------:R-:W-:Y:S02]  /*16850*/  @!P4 IMAD.IADD R6, R6, 0x1, -R7 ;  /* 0x000000010606c824 */ /* 0x000fe400078e0a07 */
[-C--:B------:R-:W-:Y:S01]  /*16860*/  @!P2 IADD3 R4, R4, -R7.reuse, RZ ;  /* 0x800000070404a210 */ /* 0x080fe20007ffe0ff */
[----:B------:R-:W-:Y:S01]  /*16870*/  @!P4 VIADD R10, R10, 0x1 ;  /* 0x000000010a0ac836 */ /* 0x000fe20000000000 */
[----:B------:R-:W-:Y:S02]  /*16880*/  @!P2 IADD3 R8, R8, 0x1, RZ ;  /* 0x000000010808a810 */ /* 0x000fe40007ffe0ff */
[-C--:B------:R-:W-:Y:S02]  /*16890*/  ISETP.GE.U32.AND P6, PT, R6, R7.reuse, PT ;  /* 0x000000070600720c */ /* 0x080fe40003fc6070 */
[----:B------:R-:W-:Y:S02]  /*168a0*/  ISETP.GE.U32.AND P5, PT, R4, R7, PT ;  /* 0x000000070400720c */ /* 0x000fe40003fa6070 */
[----:B------:R-:W-:-:S09]  /*168b0*/  ISETP.NE.AND P2, PT, R12, RZ, PT ;  /* 0x000000ff0c00720c */ /* 0x000fd20003f45270 */
[----:B------:R-:W-:Y:S02]  /*168c0*/  @P6 VIADD R10, R10, 0x1 ;  /* 0x000000010a0a6836 */ /* 0x000fe40000000000 */
[----:B------:R-:W-:Y:S02]  /*168d0*/  @P5 IADD3 R8, R8, 0x1, RZ ;  /* 0x0000000108085810 */ /* 0x000fe40007ffe0ff */
[----:B------:R-:W-:Y:S02]  /*168e0*/  @!P3 IMAD.MOV R10, RZ, RZ, -R10 ;  /* 0x000000ffff0ab224 */ /* 0x000fe400078e0a0a */
[----:B------:R-:W-:-:S03]  /*168f0*/  @!P1 IADD3 R8, -R8, RZ, RZ ;  /* 0x000000ff08089210 */ /* 0x000fc60007ffe1ff */
[C---:B------:R-:W-:Y:S02]  /*16900*/  SEL R7, R5.reuse, R10, !P2 ;  /* 0x0000000a05077207 */ /* 0x040fe40005000000 */
[----:B------:R-:W-:Y:S01]  /*16910*/  SEL R6, R5, R8, !P2 ;  /* 0x0000000805067207 */ /* 0x000fe20005000000 */
[----:B------:R-:W2:Y:S02]  /*16920*/  LD.E.64 R10, desc[UR4][R132.64+0x20] ;  /* 0x00002004840a7980 */ /* 0x000ea4000c101b00 */
[C-C-:B------:R-:W-:Y:S02]  /*16930*/  IMAD.WIDE R16, R7.reuse, 0x4, R238.reuse ;  /* 0x0000000407107825 */ /* 0x140fe400078e02ee */
[----:B------:R-:W3:Y:S02]  /*16940*/  LD.E.64 R8, desc[UR4][R132.64+0x38] ;  /* 0x0000380484087980 */ /* 0x000ee4000c101b00 */
[----:B------:R-:W-:Y:S02]  /*16950*/  IMAD.WIDE R14, R6, 0x4, R238 ;  /* 0x00000004060e7825 */ /* 0x000fe400078e02ee */
[----:B------:R-:W4:Y:S04]  /*16960*/  LD.E R5, desc[UR4][R16.64] ;  /* 0x0000000410057980 */ /* 0x000f28000c101900 */
[----:B------:R-:W4:Y:S01]  /*16970*/  LD.E R4, desc[UR4][R14.64] ;  /* 0x000000040e047980 */ /* 0x000f22000c101900 */
[----:B------:R-:W-:-:S04]  /*16980*/  IMAD.IADD R7, R7, 0x1, -R6 ;  /* 0x0000000107077824 */ /* 0x000fc800078e0a06 */
[----:B------:R-:W-:-:S05]  /*16990*/  IMAD R12, R12, R7, -0x80 ;  /* 0xffffff800c0c7424 */ /* 0x000fca00078e0207 */
[----:B------:R-:W-:Y:S01]  /*169a0*/  SHF.R.S32.HI R7, RZ, 0x1f, R12 ;  /* 0x0000001fff077819 */ /* 0x000fe2000001140c */
[-C--:B---3--:R-:W-:Y:S02]  /*169b0*/  IMAD R6, R9, R12.reuse, RZ ;  /* 0x0000000c09067224 */ /* 0x088fe400078e02ff */
[----:B------:R-:W-:-:S04]  /*169c0*/  IMAD.WIDE.U32 R12, R8, R12, RZ ;  /* 0x0000000c080c7225 */ /* 0x000fc800078e00ff */
[----:B------:R-:W-:Y:S01]  /*169d0*/  IMAD R6, R8, R7, R6 ;  /* 0x0000000708067224 */ /* 0x000fe200078e0206 */
[----:B----4-:R-:W-:-:S03]  /*169e0*/  IADD3 R4, -R5, R4, RZ ;  /* 0x0000000405047210 */ /* 0x010fc60007ffe1ff */
[----:B------:R-:W-:Y:S01]  /*169f0*/  IMAD.IADD R13, R13, 0x1, R6 ;  /* 0x000000010d0d7824 */ /* 0x000fe200078e0206 */
[----:B------:R-:W-:Y:S01]  /*16a00*/  SHF.R.S32.HI R7, RZ, 0x1f, R4 ;  /* 0x0000001fff077819 */ /* 0x000fe20000011404 */
[----:B--2---:R-:W-:-:S04]  /*16a10*/  IMAD R5, R11, R4, RZ ;  /* 0x000000040b057224 */ /* 0x004fc800078e02ff */
[----:B------:R-:W-:Y:S02]  /*16a20*/  IMAD R5, R10, R7, R5 ;  /* 0x000000070a057224 */ /* 0x000fe400078e0205 */
[----:B------:R-:W-:-:S04]  /*16a30*/  IMAD.WIDE.U32 R10, R4, R10, R12 ;  /* 0x0000000a040a7225 */ /* 0x000fc800078e000c */
[----:B------:R-:W-:Y:S01]  /*16a40*/  IMAD.MOV.U32 R7, RZ, RZ, R10 ;  /* 0x000000ffff077224 */ /* 0x000fe200078e000a */
[----:B------:R-:W-:Y:S01]  /*16a50*/  IADD3 R4, R11, R5, RZ ;  /* 0x000000050b047210 */ /* 0x000fe20007ffe0ff */
[----:B------:R-:W-:Y:S05]  /*16a60*/  BRA `(.L_x_1273) ;  /* 0x00000000000c7947 */ /* 0x000fea0003800000 */
.L_x_1272:
[----:B------:R-:W2:Y:S02]  /*16a70*/  LD.E R7, desc[UR4][R132.64+0x38] ;  /* 0x0000380484077980 */ /* 0x000ea4000c101900 */
[----:B--2---:R-:W-:-:S04]  /*16a80*/  LEA R7, -R7, RZ, 0x7 ;  /* 0x000000ff07077211 */ /* 0x004fc800078e39ff */
[----:B------:R-:W-:Y:S02]  /*16a90*/  SHF.R.S32.HI R4, RZ, 0x1f, R7 ;  /* 0x0000001fff047819 */ /* 0x000fe40000011407 */
.L_x_1273:
[----:B------:R-:W-:Y:S05]  /*16aa0*/  BSYNC B0 ;  /* 0x0000000000007941 */ /* 0x000fea0003800000 */
.L_x_1271:
[C---:B------:R-:W-:Y:S02]  /*16ab0*/  LOP3.LUT P3, RZ, R240.reuse, 0x2, RZ, 0xc0, !PT ;  /* 0x00000002f0ff7812 */ /* 0x040fe4000786c0ff */
[----:B------:R-:W-:Y:S02]  /*16ac0*/  LOP3.LUT P5, RZ, R240, 0x1, RZ, 0xc0, !PT ;  /* 0x00000001f0ff7812 */ /* 0x000fe400078ac0ff */
[----:B------:R-:W-:-:S04]  /*16ad0*/  LEA R20, P4, R7, R228, 0x1 ;  /* 0x000000e407147211 */ /* 0x000fc800078808ff */
[----:B------:R-:W-:-:S05]  /*16ae0*/  LEA.HI.X R21, R7, R229, R4, 0x1, P4 ;  /* 0x000000e507157211 */ /* 0x000fca00020f0c04 */
[----:B------:R-:W-:Y:S02]  /*16af0*/  @P3 IADD3 R181, P1, R7, R180, RZ ;  /* 0x000000b407b53210 */ /* 0x000fe40007f3e0ff */
[----:B------:R-:W-:Y:S01]  /*16b00*/  @!PT LDS RZ, [RZ] ;  /* 0x00000000fffff984 */ /* 0x000fe20000000800 */
[----:B------:R-:W-:Y:S01]  /*16b10*/  @!PT LDS RZ, [RZ] ;  /* 0x00000000fffff984 */ /* 0x000fe20000000800 */
[----:B------:R-:W-:Y:S01]  /*16b20*/  @!PT LDS RZ, [RZ] ;  /* 0x00000000fffff984 */ /* 0x000fe20000000800 */
[----:B------:R-:W-:Y:S02]  /*16b30*/  @P5 LDGSTS.E.BYPASS.LTC128B.128 [R236+0x4000], desc[UR4][R20.64] ;  /* 0x0400000014ec5fae */ /* 0x000fe4000b901d44 */
[----:B------:R-:W-:Y:S01]  /*16b40*/  @P3 LEA R30, P2, R181, R182, 0x1 ;  /* 0x000000b6b51e3211 */ /* 0x000fe200078408ff */
[C---:B------:R-:W-:Y:S01]  /*16b50*/  @P3 IMAD.X R176, R4.reuse, 0x1, R177, P1 ;  /* 0x0000000104b03824 */ /* 0x040fe200008e06b1 */
[-C--:B------:R-:W-:Y:S01]  /*16b60*/  IADD3 R5, P1, R7, R226.reuse, RZ ;  /* 0x000000e207057210 */ /* 0x080fe20007f3e0ff */
[----:B------:R1:W-:Y:S03]  /*16b70*/  @!P5 STS.128 [R236+0x4000], RZ ;  /* 0x004000ffec00d388 */ /* 0x0003e60000000c00 */
[----:B------:R-:W-:Y:S01]  /*16b80*/  @P3 LEA.HI.X R31, R181, R183, R176, 0x1, P2 ;  /* 0x000000b7b51f3211 */ /* 0x000fe200010f0cb0 */
[----:B------:R-:W-:Y:S01]  /*16b90*/  IMAD.X R4, R4, 0x1, R227, P1 ;  /* 0x0000000104047824 */ /* 0x000fe200008e06e3 */
[----:B------:R-:W-:-:S02]  /*16ba0*/  IADD3 R7, P2, R5, R226, RZ ;  /* 0x000000e205077210 */ /* 0x000fc40007f5e0ff */
[CC--:B------:R-:W-:Y:S01]  /*16bb0*/  @P5 LEA R18, P4, R5.reuse, R228.reuse, 0x1 ;  /* 0x000000e405125211 */ /* 0x0c0fe200078808ff */
[----:B------:R-:W-:Y:S01]  /*16bc0*/  @!PT LDS RZ, [RZ] ;  /* 0x00000000fffff984 */ /* 0x000fe20000000800 */
[----:B------:R-:W-:Y:S01]  /*16bd0*/  @!PT LDS RZ, [RZ] ;  /* 0x00000000fffff984 */ /* 0x000fe20000000800 */
[----:B------:R-:W-:Y:S01]  /*16be0*/  @!PT LDS RZ, [RZ] ;  /* 0x00000000fffff984 */ /* 0x000fe20000000800 */
[----:B------:R2:W-:Y:S01]  /*16bf0*/  @P3 LDGSTS.E.BYPASS.LTC128B.128 [R236+0x8000], desc[UR4][R30.64+0x80] ;  /* 0x080000801eec3fae */ /* 0x0005e2000b901d44 */
[CC--:B------:R-:W-:Y:S01]  /*16c00*/  @P3 LEA R12, P1, R5.reuse, R228.reuse, 0x1 ;  /* 0x000000e4050c3211 */ /* 0x0c0fe200078208ff */
[----:B------:R-:W-:Y:S01]  /*16c10*/  IMAD.X R6, R4, 0x1, R227, P2 ;  /* 0x0000000104067824 */ /* 0x000fe200010e06e3 */
[CCC-:B------:R-:W-:Y:S01]  /*16c20*/  @P5 LEA.HI.X R19, R5.reuse, R229.reuse, R4.reuse, 0x1, P4 ;  /* 0x000000e505135211 */ /* 0x1c0fe200020f0c04 */
[----:B------:R1:W-:Y:S01]  /*16c30*/  @!P3 STS.128 [R236+0x8000], RZ ;  /* 0x008000ffec00b388 */ /* 0x0003e20000000c00 */
[----:B------:R-:W-:Y:S02]  /*16c40*/  @P3 LEA.HI.X R13, R5, R229, R4, 0x1, P1 ;  /* 0x000000e5050d3211 */ /* 0x000fe400008f0c04 */
[CC--:B------:R-:W-:Y:S01]  /*16c50*/  @P5 LEA R16, P4, R7.reuse, R228.reuse, 0x1 ;  /* 0x000000e407105211 */ /* 0x0c0fe200078808ff */
[----:B------:R-:W-:Y:S01]  /*16c60*/  @!PT LDS RZ, [RZ] ;  /* 0x00000000fffff984 */ /* 0x000fe20000000800 */
[----:B------:R-:W-:Y:S01]  /*16c70*/  @!PT LDS RZ, [RZ] ;  /* 0x00000000fffff984 */ /* 0x000fe20000000800 */
[----:B------:R-:W-:Y:S01]  /*16c80*/  @!PT LDS RZ, [RZ] ;  /* 0x00000000fffff984 */ /* 0x000fe20000000800 */
[----:B------:R1:W-:Y:S01]  /*16c90*/  @P5 LDGSTS.E.BYPASS.LTC128B.128 [R236+0x4800], desc[UR4][R18.64] ;  /* 0x0480000012ec5fae */ /* 0x0003e2000b901d44 */
[----:B------:R-:W-:-:S02]  /*16ca0*/  @P3 LEA R10, P1, R7, R228, 0x1 ;  /* 0x000000e4070a3211 */ /* 0x000fc400078208ff */
[C---:B------:R-:W-:Y:S01]  /*16cb0*/  IADD3 R5, P2, R7.reuse, R226, RZ ;  /* 0x000000e207057210 */ /* 0x040fe20007f5e0ff */
[----:B------:R1:W-:Y:S01]  /*16cc0*/  @!P5 STS.128 [R236+0x4800], RZ ;  /* 0x004800ffec00d388 */ /* 0x0003e20000000c00 */
[CCC-:B------:R-:W-:Y:S02]  /*16cd0*/  @P5 LEA.HI.X R17, R7.reuse, R229.reuse, R6.reuse, 0x1, P4 ;  /* 0x000000e507115211 */ /* 0x1c0fe400020f0c06 */
[-C--:B------:R-:W-:Y:S01]  /*16ce0*/  @P3 LEA.HI.X R11, R7, R229.reuse, R6, 0x1, P1 ;  /* 0x000000e5070b3211 */ /* 0x080fe200008f0c06 */
[----:B------:R-:W-:Y:S01]  /*16cf0*/  IMAD.X R6, R6, 0x1, R227, P2 ;  /* 0x0000000106067824 */ /* 0x000fe200010e06e3 */
[CC--:B------:R-:W-:Y:S01]  /*16d00*/  @P5 LEA R14, P4, R5.reuse, R228.reuse, 0x1 ;  /* 0x000000e4050e5211 */ /* 0x0c0fe200078808ff */
[----:B------:R-:W-:Y:S01]  /*16d10*/  @!PT LDS RZ, [RZ] ;  /* 0x00000000fffff984 */ /* 0x000fe20000000800 */
[----:B------:R-:W-:Y:S01]  /*16d20*/  @!PT LDS RZ, [RZ] ;  /* 0x00000000fffff984 */ /* 0x000fe20000000800 */
[----:B------:R-:W-:Y:S01]  /*16d30*/  @!PT LDS RZ, [RZ] ;  /* 0x00000000fffff984 */ /* 0x000fe20000000800 */
[----:B------:R1:W-:Y:S01]  /*16d40*/  @P3 LDGSTS.E.BYPASS.LTC128B.128 [R236+0x8800], desc[UR4][R12.64+0x80] ;  /* 0x088000800cec3fae */ /* 0x0003e2000b901d44 */
[C---:B------:R-:W-:Y:S02]  /*16d50*/  @P3 LEA R8, P1, R5.reuse, R228, 0x1 ;  /* 0x000000e405083211 */ /* 0x040fe400078208ff */
[C---:B------:R-:W-:Y:S01]  /*16d60*/  IADD3 R7, P2, R5.reuse, R226, RZ ;  /* 0x000000e205077210 */ /* 0x040fe20007f5e0ff */
[----:B------:R1:W-:Y:S01]  /*16d70*/  @!P3 STS.128 [R236+0x8800], RZ ;  /* 0x008800ffec00b388 */ /* 0x0003e20000000c00 */
[----:B------:R-:W-:-:S02]  /*16d80*/  @P5 LEA.HI.X R15, R5, R229, R6, 0x1, P4 ;  /* 0x000000e5050f5211 */ /* 0x000fc400020f0c06 */
[-C--:B------:R-:W-:Y:S01]  /*16d90*/  @P3 LEA.HI.X R9, R5, R229.reuse, R6, 0x1, P1 ;  /* 0x000000e505093211 */ /* 0x080fe200008f0c06 */
[--C-:B------:R-:W-:Y:S01]  /*16da0*/  IMAD.X R6, R6, 0x1, R227.reuse, P2 ;  /* 0x0000000106067824 */ /* 0x100fe200010e06e3 */
        /* <DEDUP_REMOVED lines=8> */
[CCC-:B------:R-:W-:Y:S02]  /*16e30*/  @P5 LEA.HI.X R25, R7.reuse, R229.reuse, R6.reuse, 0x1, P4 ;  /* 0x000000e507195211 */ /* 0x1c0fe400020f0c06 */
[----:B------:R-:W-:Y:S01]  /*16e40*/  @P3 LEA.HI.X R23, R7, R229, R6, 0x1, P1 ;  /* 0x000000e507173211 */ /* 0x000fe200008f0c06 */
[----:B------:R-:W-:Y:S01]  /*16e50*/  IMAD.X R6, R6, 0x1, R227, P2 ;  /* 0x0000000106067824 */ /* 0x000fe200010e06e3 */
[CC--:B------:R-:W-:Y:S01]  /*16e60*/  @P5 LEA R28, P4, R5.reuse, R228.reuse, 0x1 ;  /* 0x000000e4051c5211 */ /* 0x0c0fe200078808ff */
[----:B------:R-:W-:Y:S01]  /*16e70*/  @!PT LDS RZ, [RZ] ;  /* 0x00000000fffff984 */ /* 0x000fe20000000800 */
[----:B------:R-:W-:Y:S01]  /*16e80*/  @!PT LDS RZ, [RZ] ;  /* 0x00000000fffff984 */ /* 0x000fe20000000800 */
[----:B------:R-:W-:Y:S01]  /*16e90*/  @!PT LDS RZ, [RZ] ;  /* 0x00000000fffff984 */ /* 0x000fe20000000800 */
[----:B------:R1:W-:Y:S01]  /*16ea0*/  @P3 LDGSTS.E.BYPASS.LTC128B.128 [R236+0x9000], desc[UR4][R10.64+0x80] ;  /* 0x090000800aec3fae */ /* 0x0003e2000b901d44 */
[----:B------:R-:W-:-:S02]  /*16eb0*/  @P3 LEA R26, P1, R5, R228, 0x1 ;  /* 0x000000e4051a3211 */ /* 0x000fc400078208ff */
[CC--:B------:R-:W-:Y:S01]  /*16ec0*/  IADD3 R7, P2, R5.reuse, R226.reuse, RZ ;  /* 0x000000e205077210 */ /* 0x0c0fe20007f5e0ff */
[----:B------:R1:W-:Y:S01]  /*16ed0*/  @!P3 STS.128 [R236+0x9000], RZ ;  /* 0x009000ffec00b388 */ /* 0x0003e20000000c00 */
[CCC-:B------:R-:W-:Y:S02]  /*16ee0*/  @P5 LEA.HI.X R29, R5.reuse, R229.reuse, R6.reuse, 0x1, P4 ;  /* 0x000000e5051d5211 */ /* 0x1c0fe400020f0c06 */
[----:B------:R-:W-:Y:S01]  /*16ef0*/  @P3 LEA.HI.X R27, R5, R229, R6, 0x1, P1 ;  /* 0x000000e5051b3211 */ /* 0x000fe200008f0c06 */
[----:B------:R-:W-:Y:S01]  /*16f00*/  @!PT LDS RZ, [RZ] ;  /* 0x00000000fffff984 */ /* 0x000fe20000000800 */
[----:B------:R-:W-:Y:S01]  /*16f10*/  @!PT LDS RZ, [RZ] ;  /* 0x00000000fffff984 */ /* 0x000fe20000000800 */
[----:B------:R-:W-:Y:S01]  /*16f20*/  @!PT LDS RZ, [RZ] ;  /* 0x00000000fffff984 */ /* 0x000fe20000000800 */
[----:B------:R1:W-:Y:S01]  /*16f30*/  @P5 LDGSTS.E.BYPASS.LTC128B.128 [R236+0x5800], desc[UR4][R14.64] ;  /* 0x058000000eec5fae */ /* 0x0003e2000b901d44 */
[----:B------:R-:W-:Y:S01]  /*16f40*/  IMAD.X R6, R6, 0x1, R227, P2 ;  /* 0x0000000106067824 */ /* 0x000fe200010e06e3 */
[C---:B------:R-:W-:Y:S02]  /*16f50*/  IADD3 R5, P1, R7.reuse, R226, RZ ;  /* 0x000000e207057210 */ /* 0x040fe40007f3e0ff */
[----:B------:R1:W-:Y:S01]  /*16f60*/  @!P5 STS.128 [R236+0x5800], RZ ;  /* 0x005800ffec00d388 */ /* 0x0003e20000000c00 */
[----:B------:R-:W-:-:S02]  /*16f70*/  @P5 LEA R34, P4, R7, R228, 0x1 ;  /* 0x000000e407225211 */ /* 0x000fc400078808ff */
[CC--:B--2---:R-:W-:Y:S01]  /*16f80*/  @P3 LEA R30, P2, R7.reuse, R228.reuse, 0x1 ;  /* 0x000000e4071e3211 */ /* 0x0c4fe200078408ff */
[----:B------:R-:W-:Y:S01]  /*16f90*/  @!PT LDS RZ, [RZ] ;  /* 0x00000000fffff984 */ /* 0x000fe20000000800 */
[----:B------:R-:W-:Y:S01]  /*16fa0*/  @!PT LDS RZ, [RZ] ;  /* 0x00000000fffff984 */ /* 0x000fe20000000800 */
[----:B------:R-:W-:Y:S01]  /*16fb0*/  @!PT LDS RZ, [RZ] ;  /* 0x00000000fffff984 */ /* 0x000fe20000000800 */
[----:B------:R1:W-:Y:S01]  /*16fc0*/  @P3 LDGSTS.E.BYPASS.LTC128B.128 [R236+0x9800], desc[UR4][R8.64+0x80] ;  /* 0x0980008008ec3fae */ /* 0x0003e2000b901d44 */
[-C--:B------:R-:W-:Y:S01]  /*16fd0*/  @P5 LEA.HI.X R35, R7, R229.reuse, R6, 0x1, P4 ;  /* 0x000000e507235211 */ /* 0x080fe200020f0c06 */
[----:B------:R-:W-:Y:S01]  /*16fe0*/  IMAD.X R4, R6, 0x1, R227, P1 ;  /* 0x0000000106047824 */ /* 0x000fe200008e06e3 */
[CC--:B------:R-:W-:Y:S01]  /*16ff0*/  @P5 LEA R32, P4, R5.reuse, R228.reuse, 0x1 ;  /* 0x000000e405205211 */ /* 0x0c0fe200078808ff */
[----:B------:R1:W-:Y:S01]  /*17000*/  @!P3 STS.128 [R236+0x9800], RZ ;  /* 0x009800ffec00b388 */ /* 0x0003e20000000c00 */
[----:B------:R-:W-:Y:S01]  /*17010*/  @P3 LEA R36, P1, R5, R228, 0x1 ;  /* 0x000000e405243211 */ /* 0x000fe200078208ff */
[----:B------:R-:W-:Y:S01]  /*17020*/  IMAD.MOV.U32 R228, RZ, RZ, R20 ;  /* 0x000000ffffe47224 */ /* 0x000fe200078e0014 */
[-C--:B------:R-:W-:Y:S01]  /*17030*/  @P3 LEA.HI.X R31, R7, R229.reuse, R6, 0x1, P2 ;  /* 0x000000e5071f3211 */ /* 0x080fe200010f0c06 */
[----:B------:R-:W-:Y:S01]  /*17040*/  @!PT LDS RZ, [RZ] ;  /* 0x00000000fffff984 */ /* 0x000fe20000000800 */
[----:B------:R-:W-:Y:S01]  /*17050*/  @!PT LDS RZ, [RZ] ;  /* 0x00000000fffff984 */ /* 0x000fe20000000800 */
[----:B------:R-:W-:Y:S01]  /*17060*/  @!PT LDS RZ, [RZ] ;  /* 0x00000000fffff984 */ /* 0x000fe20000000800 */
[----:B------:R1:W-:Y:S01]  /*17070*/  @P5 LDGSTS.E.BYPASS.LTC128B.128 [R236+0x6000], desc[UR4][R24.64] ;  /* 0x0600000018ec5fae */ /* 0x0003e2000b901d44 */
[----:B------:R-:W-:-:S02]  /*17080*/  @P5 LEA.HI.X R33, R5, R229, R4, 0x1, P4 ;  /* 0x000000e505215211 */ /* 0x000fc400020f0c04 */
[----:B------:R-:W-:Y:S01]  /*17090*/  @P3 LEA.HI.X R37, R5, R229, R4, 0x1, P1 ;  /* 0x000000e505253211 */ /* 0x000fe200008f0c04 */
[----:B------:R1:W-:Y:S01]  /*170a0*/  @!P5 STS.128 [R236+0x6000], RZ ;  /* 0x006000ffec00d388 */ /* 0x0003e20000000c00 */
[----:B------:R-:W-:-:S03]  /*170b0*/  IMAD.MOV.U32 R229, RZ, RZ, R21 ;  /* 0x000000ffffe57224 */ /* 0x000fc600078e0015 */
[----:B------:R-:W-:Y:S01]  /*170c0*/  @!PT LDS RZ, [RZ] ;  /* 0x00000000fffff984 */ /* 0x000fe20000000800 */
[----:B------:R-:W-:Y:S01]  /*170d0*/  @!PT LDS RZ, [RZ] ;  /* 0x00000000fffff984 */ /* 0x000fe20000000800 */
[----:B------:R-:W-:Y:S01]  /*170e0*/  @!PT LDS RZ, [RZ] ;  /* 0x00000000fffff984 */ /* 0x000fe20000000800 */
[----:B------:R1:W-:Y:S04]  /*170f0*/  @P3 LDGSTS.E.BYPASS.LTC128B.128 [R236+0xa000], desc[UR4][R22.64+0x80] ;  /* 0x0a00008016ec3fae */ /* 0x0003e8000b901d44 */
[----:B------:R1:W-:Y:S04]  /*17100*/  @!P3 STS.128 [R236+0xa000], RZ ;  /* 0x00a000ffec00b388 */ /* 0x0003e80000000c00 */
        /* <DEDUP_REMOVED lines=30> */
[----:B------:R-:W0:Y:S02]  /*172f0*/  LDGDEPBAR ;  /* 0x00000000000079af */ /* 0x000e240000000000 */
.L_x_1270:
[----:B------:R-:W-:Y:S05]  /*17300*/  BSYNC B1 ;  /* 0x0000000000017941 */ /* 0x000fea0003800000 */
.L_x_1269:
[----:B------:R-:W2:Y:S01]  /*17310*/  LD.E R65, desc[UR4][R132.64+0xdc] ;  /* 0x0000dc0484417980 */ /* 0x000ea2000c101900 */
[----:B------:R-:W-:Y:S02]  /*17320*/  FMNMX R5, R86, R77, !PT ;  /* 0x0000004d56057209 */ /* 0x000fe40007800000 */
[----:B------:R-:W-:Y:S02]  /*17330*/  IADD3 R217, R137, R0, RZ ;  /* 0x0000000089d97210 */ /* 0x000fe40007ffe0ff */
[----:B------:R-:W-:Y:S02]  /*17340*/  FMNMX R5, R92, R5, !PT ;  /* 0x000000055c057209 */ /* 0x000fe40007800000 */
[----:B------:R-:W-:Y:S02]  /*17350*/  LEA R217, R217, UR6, 0x1 ;  /* 0x00000006d9d97c11 */ /* 0x000fe4000f8e08ff */
[----:B------:R-:W-:Y:S02]  /*17360*/  FMNMX R5, R96, R5, !PT ;  /* 0x0000000560057209 */ /* 0x000fe40007800000 */
[----:B------:R-:W-:Y:S01]  /*17370*/  LEA R215, R54, R217, 0x1 ;  /* 0x000000d936d77211 */ /* 0x000fe200078e08ff */
[----:B------:R-:W-:Y:S01]  /*17380*/  LDSM.16.MT88.4 R124, [R217+0xc000] ;  /* 0x00c00000d97c783b */ /* 0x000fe20000004200 */
[----:B------:R-:W-:-:S02]  /*17390*/  FMNMX R5, R94, R5, !PT ;  /* 0x000000055e057209 */ /* 0x000fc40007800000 */
[----:B------:R-:W-:Y:S01]  /*173a0*/  LEA R213, R52, R215, 0x1 ;  /* 0x000000d734d57211 */ /* 0x000fe200078e08ff */
[----:B------:R-:W-:Y:S01]  /*173b0*/  LDSM.16.MT88.4 R72, [R215+0xc000] ;  /* 0x00c00000d748783b */ /* 0x000fe20000004200 */
[----:B------:R-:W-:Y:S02]  /*173c0*/  FMNMX R5, R98, R5, !PT ;  /* 0x0000000562057209 */ /* 0x000fe40007800000 */
[----:B------:R-:W-:Y:S01]  /*173d0*/  LEA R214, R52, R217, 0x1 ;  /* 0x000000d934d67211 */ /* 0x000fe200078e08ff */
[----:B------:R-:W-:Y:S01]  /*173e0*/  LDSM.16.MT88.4 R120, [R213+0xc000] ;  /* 0x00c00000d578783b */ /* 0x000fe20000004200 */
[----:B------:R-:W-:-:S03]  /*173f0*/  FMNMX R5, R56, R5, !PT ;  /* 0x0000000538057209 */ /* 0x000fc60007800000 */
[----:B-1----:R-:W-:Y:S01]  /*17400*/  LDSM.16.MT88.4 R12, [R215+0xc800] ;  /* 0x00c80000d70c783b */ /* 0x002fe20000004200 */
[----:B------:R-:W-:Y:S02]  /*17410*/  FMNMX R4, R100, R5, !PT ;  /* 0x0000000564047209 */ /* 0x000fe40007800000 */
        /* <DEDUP_REMOVED lines=54> */
[----:B------:R-:W-:-:S03]  /*17780*/  FMNMX R5, R158, R5, !PT ;  /* 0x000000059e057209 */ /* 0x000fc60007800000 */
[----:B------:R-:W1:Y:S01]  /*17790*/  SHFL.BFLY PT, R4, R7, 0x2, 0x1f ;  /* 0x0c401f0007047f89 */ /* 0x000e6200000e0000 */
[----:B------:R-:W-:-:S04]  /*177a0*/  FMNMX R5, R152, R5, !PT ;  /* 0x0000000598057209 */ /* 0x000fc80007800000 */
[----:B------:R-:W-:-:S04]  /*177b0*/  FMNMX R5, R146, R5, !PT ;  /* 0x0000000592057209 */ /* 0x000fc80007800000 */
[----:B------:R-:W-:-:S04]  /*177c0*/  FMNMX R5, R140, R5, !PT ;  /* 0x000000058c057209 */ /* 0x000fc80007800000 */
[----:B------:R-:W-:-:S04]  /*177d0*/  FMNMX R5, R138, R5, !PT ;  /* 0x000000058a057209 */ /* 0x000fc80007800000 */
[----:B------:R-:W-:-:S04]  /*177e0*/  FMNMX R5, R64, R5, !PT ;  /* 0x0000000540057209 */ /* 0x000fc80007800000 */
[----:B------:R-:W-:Y:S02]  /*177f0*/  FMNMX R6, R60, R5, !PT ;  /* 0x000000053c067209 */ /* 0x000fe40007800000 */
[----:B-1----:R-:W-:-:S03]  /*17800*/  FMNMX R4, R7, R4, !PT ;  /* 0x0000000407047209 */ /* 0x002fc60007800000 */
[----:B------:R-:W1:Y:S04]  /*17810*/  SHFL.BFLY PT, R5, R6, 0x2, 0x1f ;  /* 0x0c401f0006057f89 */ /* 0x000e6800000e0000 */
[----:B------:R-:W3:Y:S01]  /*17820*/  SHFL.BFLY PT, R151, R4, 0x1, 0x1f ;  /* 0x0c201f0004977f89 */ /* 0x000ee200000e0000 */
[----:B-1----:R-:W-:Y:S02]  /*17830*/  FMNMX R5, R6, R5, !PT ;  /* 0x0000000506057209 */ /* 0x002fe40007800000 */
[----:B---3--:R-:W-:-:S03]  /*17840*/  FMNMX R151, R4, R151, !PT ;  /* 0x0000009704977209 */ /* 0x008fc60007800000 */
[----:B------:R-:W1:Y:S01]  /*17850*/  SHFL.BFLY PT, R150, R5, 0x1, 0x1f ;  /* 0x0c201f0005967f89 */ /* 0x000e6200000e0000 */
[----:B------:R-:W-:Y:S02]  /*17860*/  FSETP.NEU.AND P1, PT, R151, -INF , PT ;  /* 0xff8000009700780b */ /* 0x000fe40003f2d000 */
[----:B-1----:R-:W-:Y:S01]  /*17870*/  FMNMX R150, R5, R150, !PT ;  /* 0x0000009605967209 */ /* 0x002fe20007800000 */
[----:B--2---:R-:W-:Y:S01]  /*17880*/  FMUL R67, R65, R151 ;  /* 0x0000009741437220 */ /* 0x004fe20000400000 */
[-C--:B------:R-:W-:Y:S01]  /*17890*/  FMUL R92, R92, R65.reuse ;  /* 0x000000415c5c7220 */ /* 0x080fe20000400000 */
[-C--:B------:R-:W-:Y:S01]  /*178a0*/  FMUL R50, R96, R65.reuse ;  /* 0x0000004160327220 */ /* 0x080fe20000400000 */
[-C--:B------:R-:W-:Y:S01]  /*178b0*/  FMUL R86, R86, R65.reuse ;  /* 0x0000004156567220 */ /* 0x080fe20000400000 */
[-C--:B------:R-:W-:Y:S01]  /*178c0*/  FMUL R58, R77, R65.reuse ;  /* 0x000000414d3a7220 */ /* 0x080fe20000400000 */
[----:B------:R-:W-:Y:S01]  /*178d0*/  FSEL R67, R67, RZ, P1 ;  /* 0x000000ff43437208 */ /* 0x000fe20000800000 */
[----:B------:R-:W-:Y:S01]  /*178e0*/  FMUL R62, R65, R150 ;  /* 0x00000096413e7220 */ /* 0x000fe20000400000 */
[----:B------:R-:W-:Y:S01]  /*178f0*/  FSETP.NEU.AND P1, PT, R150, -INF , PT ;  /* 0xff8000009600780b */ /* 0x000fe20003f2d000 */
[-C--:B------:R-:W-:Y:S01]  /*17900*/  FMUL R55, R55, R65.reuse ;  /* 0x0000004137377220 */ /* 0x080fe20000400000 */
[-C--:B------:R-:W-:Y:S01]  /*17910*/  FMUL R94, R94, R65.reuse ;  /* 0x000000415e5e7220 */ /* 0x080fe20000400000 */
[C---:B------:R-:W-:Y:S01]  /*17920*/  FADD R57, -R67.reuse, R92 ;  /* 0x0000005c43397221 */ /* 0x040fe20000000100 */
[C---:B------:R-:W-:Y:S01]  /*17930*/  FADD R50, -R67.reuse, R50 ;  /* 0x0000003243327221 */ /* 0x040fe20000000100 */
[C---:B------:R-:W-:Y:S01]  /*17940*/  FADD R61, -R67.reuse, R86 ;  /* 0x00000056433d7221 */ /* 0x040fe20000000100 */
[----:B------:R-:W-:Y:S01]  /*17950*/  FADD R58, -R67, R58 ;  /* 0x0000003a433a7221 */ /* 0x000fe20000000100 */
[----:B------:R-:W-:Y:S01]  /*17960*/  FSEL R62, R62, RZ, P1 ;  /* 0x000000ff3e3e7208 */ /* 0x000fe20000800000 */
[-C--:B------:R-:W-:Y:S01]  /*17970*/  FMUL R46, R98, R65.reuse ;  /* 0x00000041622e7220 */ /* 0x080fe20000400000 */
[----:B------:R-:W-:Y:S01]  /*17980*/  FSETP.GEU.AND P2, PT, R57, -126, PT ;  /* 0xc2fc00003900780b */ /* 0x000fe20003f4e000 */
[----:B------:R-:W-:Y:S01]  /*17990*/  FADD R51, -R67, R94 ;  /* 0x0000005e43337221 */ /* 0x000fe20000000100 */
[----:B------:R-:W-:Y:S01]  /*179a0*/  FSETP.GEU.AND P1, PT, R50, -126, PT ;  /* 0xc2fc00003200780b */ /* 0x000fe20003f2e000 */
[----:B------:R-:W-:Y:S01]  /*179b0*/  FADD R4, -R62, R55 ;  /* 0x000000373e047221 */ /* 0x000fe20000000100 */
[----:B------:R-:W-:Y:S01]  /*179c0*/  FSETP.GEU.AND P6, PT, R61, -126, PT ;  /* 0xc2fc00003d00780b */ /* 0x000fe20003fce000 */
[-C--:B------:R-:W-:Y:S01]  /*179d0*/  FMUL R59, R78, R65.reuse ;  /* 0x000000414e3b7220 */ /* 0x080fe20000400000 */
[----:B------:R-:W-:Y:S01]  /*179e0*/  FSETP.GEU.AND P5, PT, R58, -126, PT ;  /* 0xc2fc00003a00780b */ /* 0x000fe20003fae000 */
[-C--:B------:R-:W-:Y:S01]  /*179f0*/  FMUL R55, R88, R65.reuse ;  /* 0x0000004158377220 */ /* 0x080fe20000400000 */
[-C--:B------:R-:W-:Y:S01]  /*17a00*/  FMUL R5, R80, R65.reuse ;  /* 0x0000004150057220 */ /* 0x080fe20000400000 */
[----:B------:R-:W-:Y:S01]  /*17a10*/  FADD R46, -R67, R46 ;  /* 0x0000002e432e7221 */ /* 0x000fe20000000100 */
[C---:B------:R-:W-:Y:S01]  /*17a20*/  FADD R59, -R62.reuse, R59 ;  /* 0x0000003b3e3b7221 */ /* 0x040fe20000000100 */
[C---:B------:R-:W-:Y:S01]  /*17a30*/  FADD R55, -R62.reuse, R55 ;  /* 0x000000373e377221 */ /* 0x040fe20000000100 */
[----:B------:R-:W-:Y:S01]  /*17a40*/  FADD R48, -R62, R5 ;  /* 0x000000053e307221 */ /* 0x000fe20000000100 */
[----:B------:R-:W-:Y:S01]  /*17a50*/  @!P2 FMUL R57, R57, 0.5 ;  /* 0x3f0000003939a820 */ /* 0x000fe20000400000 */
[----:B------:R-:W-:Y:S01]  /*17a60*/  FSETP.GEU.AND P3, PT, R4, -126, PT ;  /* 0xc2fc00000400780b */ /* 0x000fe20003f6e000 */
[----:B------:R-:W-:Y:S01]  /*17a70*/  @!P1 FMUL R50, R50, 0.5 ;  /* 0x3f00000032329820 */ /* 0x000fe20000400000 */
[----:B------:R-:W-:Y:S01]  /*17a80*/  FSETP.GEU.AND P4, PT, R59, -126, PT ;  /* 0xc2fc00003b00780b */ /* 0x000fe20003f8e000 */
[----:B------:R-:W-:Y:S01]  /*17a90*/  @!P6 FMUL R61, R61, 0.5 ;  /* 0x3f0000003d3de820 */ /* 0x000fe20000400000 */
[-C--:B------:R-:W-:Y:S01]  /*17aa0*/  FMUL R0, R56, R65.reuse ;  /* 0x0000004138007220 */ /* 0x080fe20000400000 */
[----:B------:R-:W-:Y:S01]  /*17ab0*/  @!P5 FMUL R58, R58, 0.5 ;  /* 0x3f0000003a3ad820 */ /* 0x000fe20000400000 */
[----:B------:R-:W1:Y:S01]  /*17ac0*/  MUFU.EX2 R57, R57 ;  /* 0x0000003900397308 */ /* 0x000e620000000800 */
[-C--:B------:R-:W-:Y:S01]  /*17ad0*/  FMUL R5, R82, R65.reuse ;  /* 0x0000004152057220 */ /* 0x080fe20000400000 */
[-C--:B------:R-:W-:Y:S01]  /*17ae0*/  FMUL R45, R84, R65.reuse ;  /* 0x00000041542d7220 */ /* 0x080fe20000400000 */
[-C--:B------:R-:W-:Y:S01]  /*17af0*/  FMUL R42, R100, R65.reuse ;  /* 0x00000041642a7220 */ /* 0x080fe20000400000 */
[-C--:B------:R-:W-:Y:S01]  /*17b00*/  FMUL R49, R90, R65.reuse ;  /* 0x000000415a317220 */ /* 0x080fe20000400000 */
[----:B------:R-:W-:Y:S01]  /*17b10*/  FADD R44, -R62, R5 ;  /* 0x000000053e2c7221 */ /* 0x000fe20000000100 */
[----:B------:R-:W-:Y:S01]  /*17b20*/  FMUL R5, R76, R65 ;  /* 0x000000414c057220 */ /* 0x000fe20000400000 */
[----:B------:R-:W-:Y:S01]  /*17b30*/  @!P3 FMUL R4, R4, 0.5 ;  /* 0x3f0000000404b820 */ /* 0x000fe20000400000 */
[----:B------:R-:W2:Y:S01]  /*17b40*/  MUFU.EX2 R50, R50 ;  /* 0x0000003200327308 */ /* 0x000ea20000000800 */
[----:B------:R-:W-:Y:S01]  /*17b50*/  @!P4 FMUL R59, R59, 0.5 ;  /* 0x3f0000003b3bc820 */ /* 0x000fe20000400000 */
[C---:B------:R-:W-:Y:S01]  /*17b60*/  FADD R45, -R62.reuse, R45 ;  /* 0x0000002d3e2d7221 */ /* 0x040fe20000000100 */
[C---:B------:R-:W-:Y:S01]  /*17b70*/  FADD R40, -R62.reuse, R5 ;  /* 0x000000053e287221 */ /* 0x040fe20000000100 */
[----:B------:R-:W-:Y:S01]  /*17b80*/  FADD R49, -R62, R49 ;  /* 0x000000313e317221 */ /* 0x000fe20000000100 */
[C---:B------:R-:W-:Y:S01]  /*17b90*/  FADD R47, -R67.reuse, R0 ;  /* 0x00000000432f7221 */ /* 0x040fe20000000100 */
[----:B------:R-:W-:Y:S01]  /*17ba0*/  FADD R42, -R67, R42 ;  /* 0x0000002a432a7221 */ /* 0x000fe20000000100 */
[----:B------:R-:W3:Y:S01]  /*17bb0*/  LDSM.16.MT88.4 R80, [R214+0xc000] ;  /* 0x00c00000d650783b */ /* 0x000ee20000004200 */
[----:B------:R-:W4:Y:S01]  /*17bc0*/  MUFU.EX2 R61, R61 ;  /* 0x0000003d003d7308 */ /* 0x000f220000000800 */
[----:B-1----:R-:W-:Y:S01]  /*17bd0*/  @!P2 FMUL R57, R57, R57 ;  /* 0x000000393939a220 */ /* 0x002fe20000400000 */
[----:B------:R-:W-:Y:S01]  /*17be0*/  FSETP.GEU.AND P2, PT, R51, -126, PT ;  /* 0xc2fc00003300780b */ /* 0x000fe20003f4e000 */
[-C--:B------:R-:W-:Y:S01]  /*17bf0*/  FMUL R0, R161, R65.reuse ;  /* 0x00000041a1007220 */ /* 0x080fe20000400000 */
[-C--:B------:R-:W-:Y:S01]  /*17c00*/  FMUL R38, R159, R65.reuse ;  /* 0x000000419f267220 */ /* 0x080fe20000400000 */
[----:B------:R-:W-:Y:S01]  /*17c10*/  LDSM.16.MT88.4 R92, [R217+0x10000] ;  /* 0x01000000d95c783b */ /* 0x000fe20000004200 */
[-C--:B------:R-:W-:Y:S01]  /*17c20*/  FMUL R41, R155, R65.reuse ;  /* 0x000000419b297220 */ /* 0x080fe20000400000 */
[C---:B------:R-:W-:Y:S01]  /*17c30*/  FADD R43, -R67.reuse, R0 ;  /* 0x00000000432b7221 */ /* 0x040fe20000000100 */
[----:B------:R-:W1:Y:S01]  /*17c40*/  MUFU.EX2 R58, R58 ;  /* 0x0000003a003a7308 */ /* 0x000e620000000800 */
[----:B--2---:R-:W-:Y:S01]  /*17c50*/  @!P1 FMUL R50, R50, R50 ;  /* 0x0000003232329220 */ /* 0x004fe20000400000 */
[----:B------:R-:W-:Y:S01]  /*17c60*/  FSETP.GEU.AND P1, PT, R46, -126, PT ;  /* 0xc2fc00002e00780b */ /* 0x000fe20003f2e000 */
[----:B------:R-:W-:Y:S01]  /*17c70*/  FADD R38, -R67, R38 ;  /* 0x0000002643267221 */ /* 0x000fe20000000100 */
[-C--:B------:R-:W-:Y:S01]  /*17c80*/  FMUL R147, R147, R65.reuse ;  /* 0x0000004193937220 */ /* 0x080fe20000400000 */
[----:B------:R-:W-:Y:S01]  /*17c90*/  FMUL R0, R157, R65 ;  /* 0x000000419d007220 */ /* 0x000fe20000400000 */
[----:B------:R-:W-:Y:S01]  /*17ca0*/  F2FP.BF16.F32.PACK_AB R114, R50, R57 ;  /* 0x000000393272723e */ /* 0x000fe200000010ff */
[----:B------:R-:W-:Y:S01]  /*17cb0*/  @!P2 FMUL R51, R51, 0.5 ;  /* 0x3f0000003333a820 */ /* 0x000fe20000400000 */
[----:B------:R-:W2:Y:S01]  /*17cc0*/  MUFU.EX2 R59, R59 ;  /* 0x0000003b003b7308 */ /* 0x000ea20000000800 */
[----:B----4-:R-:W-:Y:S01]  /*17cd0*/  @!P6 FMUL R61, R61, R61 ;  /* 0x0000003d3d3de220 */ /* 0x010fe20000400000 */
[----:B------:R-:W-:Y:S01]  /*17ce0*/  FSETP.GEU.AND P6, PT, R55, -126, PT ;  /* 0xc2fc00003700780b */ /* 0x000fe20003fce000 */
[-C--:B------:R-:W-:Y:S01]  /*17cf0*/  FMUL R34, R153, R65.reuse ;  /* 0x0000004199227220 */ /* 0x080fe20000400000 */
[-C--:B------:R-:W-:Y:S01]  /*17d00*/  FMUL R37, R145, R65.reuse ;  /* 0x0000004191257220 */ /* 0x080fe20000400000 */
[----:B------:R-:W-:Y:S01]  /*17d10*/  FMUL R143, R143, R65 ;  /* 0x000000418f8f7220 */ /* 0x000fe20000400000 */
[----:B------:R-:W-:Y:S01]  /*17d20*/  FADD R41, -R62, R41 ;  /* 0x000000293e297221 */ /* 0x000fe20000000100 */
[----:B------:R-:W-:Y:S01]  /*17d30*/  @!P1 FMUL R46, R46, 0.5 ;  /* 0x3f0000002e2e9820 */ /* 0x000fe20000400000 */
[----:B------:R-:W4:Y:S01]  /*17d40*/  MUFU.EX2 R51, R51 ;  /* 0x0000003300337308 */ /* 0x000f220000000800 */
[----:B-1----:R-:W-:Y:S01]  /*17d50*/  @!P5 FMUL R58, R58, R58 ;  /* 0x0000003a3a3ad220 */ /* 0x002fe20000400000 */
[----:B------:R-:W-:Y:S01]  /*17d60*/  FSETP.GEU.AND P5, PT, R48, -126, PT ;  /* 0xc2fc00003000780b */ /* 0x000fe20003fae000 */
[----:B------:R-:W-:Y:S01]  /*17d70*/  FADD R36, -R62, R147 ;  /* 0x000000933e247221 */ /* 0x000fe20000000100 */
[C---:B------:R-:W-:Y:S01]  /*17d80*/  FADD R39, -R67.reuse, R0 ;  /* 0x0000000043277221 */ /* 0x040fe20000000100 */
[----:B------:R-:W-:Y:S01]  /*17d90*/  FADD R34, -R67, R34 ;  /* 0x0000002243227221 */ /* 0x000fe20000000100 */
[----:B------:R-:W-:Y:S01]  /*17da0*/  F2FP.BF16.F32.PACK_AB R112, R58, R61 ;  /* 0x0000003d3a70723e */ /* 0x000fe200000010ff */
[----:B------:R-:W-:Y:S01]  /*17db0*/  @!P6 FMUL R55, R55, 0.5 ;  /* 0x3f0000003737e820 */ /* 0x000fe20000400000 */
[----:B------:R-:W1:Y:S01]  /*17dc0*/  MUFU.EX2 R46, R46 ;  /* 0x0000002e002e7308 */ /* 0x000e620000000800 */
[----:B--2---:R-:W-:Y:S01]  /*17dd0*/  @!P4 FMUL R59, R59, R59 ;  /* 0x0000003b3b3bc220 */ /* 0x004fe20000400000 */
[----:B------:R-:W-:Y:S01]  /*17de0*/  FSETP.GEU.AND P4, PT, R49, -126, PT ;  /* 0xc2fc00003100780b */ /* 0x000fe20003f8e000 */
[C---:B------:R-:W-:Y:S01]  /*17df0*/  FADD R37, -R62.reuse, R37 ;  /* 0x000000253e257221 */ /* 0x040fe20000000100 */
[----:B------:R-:W-:Y:S01]  /*17e00*/  FADD R0, -R62, R143 ;  /* 0x0000008f3e007221 */ /* 0x000fe20000000100 */
[-C--:B------:R-:W-:Y:S01]  /*17e10*/  FMUL R52, R2, R65.reuse ;  /* 0x0000004102347220 */ /* 0x080fe20000400000 */
[----:B------:R-:W-:Y:S01]  /*17e20*/  FMUL R33, R63, R65 ;  /* 0x000000413f217220 */ /* 0x000fe20000400000 */
[----:B------:R-:W-:Y:S01]  /*17e30*/  @!P5 FMUL R48, R48, 0.5 ;  /* 0x3f0000003030d820 */ /* 0x000fe20000400000 */
[----:B------:R-:W2:Y:S01]  /*17e40*/  MUFU.EX2 R56, R4 ;  /* 0x0000000400387308 */ /* 0x000ea20000000800 */
[----:B----4-:R-:W-:Y:S01]  /*17e50*/  @!P2 FMUL R51, R51, R51 ;  /* 0x000000333333a220 */ /* 0x010fe20000400000 */
[----:B------:R-:W-:Y:S01]  /*17e60*/  FSETP.GEU.AND P2, PT, R45, -126, PT ;  /* 0xc2fc00002d00780b */ /* 0x000fe20003f4e000 */
[-C--:B------:R-:W-:Y:S01]  /*17e70*/  FMUL R250, R250, R65.reuse ;  /* 0x00000041fafa7220 */ /* 0x080fe20000400000 */
[----:B------:R-:W-:Y:S01]  /*17e80*/  FADD R33, -R62, R33 ;  /* 0x000000213e217221 */ /* 0x000fe20000000100 */
[----:B------:R-:W-:Y:S01]  /*17e90*/  FADD R52, -R67, R52 ;  /* 0x0000003443347221 */ /* 0x000fe20000000100 */
[-C--:B------:R-:W-:Y:S01]  /*17ea0*/  FMUL R242, R242, R65.reuse ;  /* 0x00000041f2f27220 */ /* 0x080fe20000400000 */
[----:B------:R-:W-:Y:S01]  /*17eb0*/  @!P4 FMUL R49, R49, 0.5 ;  /* 0x3f0000003131c820 */ /* 0x000fe20000400000 */
[----:B------:R-:W4:Y:S01]  /*17ec0*/  MUFU.EX2 R55, R55 ;  /* 0x0000003700377308 */ /* 0x000f220000000800 */
[----:B-1----:R-:W-:Y:S01]  /*17ed0*/  @!P1 FMUL R46, R46, R46 ;  /* 0x0000002e2e2e9220 */ /* 0x002fe20000400000 */
[----:B------:R-:W-:Y:S01]  /*17ee0*/  FSETP.GEU.AND P1, PT, R40, -126, PT ;  /* 0xc2fc00002800780b */ /* 0x000fe20003f2e000 */
[----:B------:R-:W-:Y:S01]  /*17ef0*/  FADD R63, -R67, R250 ;  /* 0x000000fa433f7221 */ /* 0x000fe20000000100 */
[-C--:B------:R-:W-:Y:S01]  /*17f00*/  FMUL R244, R244, R65.reuse ;  /* 0x00000041f4f47220 */ /* 0x080fe20000400000 */
[----:B------:R-:W-:Y:S01]  /*17f10*/  FMUL R145, R172, R65 ;  /* 0x00000041ac917220 */ /* 0x000fe20000400000 */
[----:B------:R-:W-:Y:S01]  /*17f20*/  F2FP.BF16.F32.PACK_AB R24, R46, R51 ;  /* 0x000000332e18723e */ /* 0x000fe200000010ff */
[----:B------:R-:W-:Y:S01]  /*17f30*/  @!P2 FMUL R45, R45, 0.5 ;  /* 0x3f0000002d2da820 */ /* 0x000fe20000400000 */
[----:B------:R-:W1:Y:S01]  /*17f40*/  MUFU.EX2 R48, R48 ;  /* 0x0000003000307308 */ /* 0x000e620000000800 */
[----:B--2---:R-:W-:Y:S01]  /*17f50*/  @!P3 FMUL R56, R56, R56 ;  /* 0x000000383838b220 */ /* 0x004fe20000400000 */
[----:B------:R-:W-:Y:S01]  /*17f60*/  FSETP.GEU.AND P3, PT, R44, -126, PT ;  /* 0xc2fc00002c00780b */ /* 0x000fe20003f6e000 */
[----:B------:R-:W2:Y:S01]  /*17f70*/  LDSM.16.MT88.4 R4, [R213+0xc800] ;  /* 0x00c80000d504783b */ /* 0x000ea20000004200 */
[----:B------:R-:W-:Y:S01]  /*17f80*/  FADD R145, -R62, R145 ;  /* 0x000000913e917221 */ /* 0x000fe20000000100 */
[----:B------:R-:W-:Y:S01]  /*17f90*/  FMUL R194, R194, R65 ;  /* 0x00000041c2c27220 */ /* 0x000fe20000400000 */
[----:B------:R-:W-:Y:S01]  /*17fa0*/  F2FP.BF16.F32.PACK_AB R113, R56, R59 ;  /* 0x0000003b3871723e */ /* 0x000fe200000010ff */
[----:B------:R-:W-:Y:S01]  /*17fb0*/  @!P1 FMUL R40, R40, 0.5 ;  /* 0x3f00000028289820 */ /* 0x000fe20000400000 */
[----:B------:R-:W5:Y:S01]  /*17fc0*/  MUFU.EX2 R45, R45 ;  /* 0x0000002d002d7308 */ /* 0x000f620000000800 */
[----:B----4-:R-:W-:Y:S01]  /*17fd0*/  @!P6 FMUL R55, R55, R55 ;  /* 0x000000373737e220 */ /* 0x010fe20000400000 */
[----:B------:R-:W-:Y:S01]  /*17fe0*/  FSETP.GEU.AND P6, PT, R47, -126, PT ;  /* 0xc2fc00002f00780b */ /* 0x000fe20003fce000 */
[-C--:B------:R-:W-:Y:S01]  /*17ff0*/  FMUL R176, R192, R65.reuse ;  /* 0x00000041c0b07220 */ /* 0x080fe20000400000 */
[-C--:B------:R-:W-:Y:S01]  /*18000*/  FMUL R153, R190, R65.reuse ;  /* 0x00000041be997220 */ /* 0x080fe20000400000 */
[-C--:B------:R-:W-:Y:S01]  /*18010*/  FMUL R186, R186, R65.reuse ;  /* 0x00000041baba7220 */ /* 0x080fe20000400000 */
[-C--:B------:R-:W-:Y:S01]  /*18020*/  FMUL R157, R174, R65.reuse ;  /* 0x00000041ae9d7220 */ /* 0x080fe20000400000 */
[----:B------:R-:W-:Y:S01]  /*18030*/  @!P3 FMUL R44, R44, 0.5 ;  /* 0x3f0000002c2cb820 */ /* 0x000fe20000400000 */
[----:B------:R-:W4:Y:S01]  /*18040*/  MUFU.EX2 R40, R40 ;  /* 0x0000002800287308 */ /* 0x000f220000000800 */
[----:B-1----:R-:W-:Y:S01]  /*18050*/  @!P5 FMUL R48, R48, R48 ;  /* 0x000000303030d220 */ /* 0x002fe20000400000 */
[----:B------:R-:W-:Y:S01]  /*18060*/  FSETP.GEU.AND P5, PT, R42, -126, PT ;  /* 0xc2fc00002a00780b */ /* 0x000fe20003fae000 */
[----:B------:R-:W-:Y:S01]  /*18070*/  FADD R176, -R67, R176 ;  /* 0x000000b043b07221 */ /* 0x000fe20000000100 */
[----:B------:R-:W-:Y:S01]  /*18080*/  FMUL R159, R178, R65 ;  /* 0x00000041b29f7220 */ /* 0x000fe20000400000 */
[----:B------:R-:W-:Y:S01]  /*18090*/  FADD R153, -R62, R153 ;  /* 0x000000993e997221 */ /* 0x000fe20000000100 */
[----:B------:R-:W-:Y:S01]  /*180a0*/  F2FP.BF16.F32.PACK_AB R115, R48, R55 ;  /* 0x000000373073723e */ /* 0x000fe200000010ff */
[----:B------:R-:W-:Y:S01]  /*180b0*/  @!P6 FMUL R47, R47, 0.5 ;  /* 0x3f0000002f2fe820 */ /* 0x000fe20000400000 */
[----:B------:R-:W1:Y:S01]  /*180c0*/  MUFU.EX2 R49, R49 ;  /* 0x0000003100317308 */ /* 0x000e620000000800 */
[----:B-----5:R-:W-:Y:S01]  /*180d0*/  @!P2 FMUL R45, R45, R45 ;  /* 0x0000002d2d2da220 */ /* 0x020fe20000400000 */
[----:B------:R-:W-:Y:S01]  /*180e0*/  FSETP.GEU.AND P2, PT, R43, -126, PT ;  /* 0xc2fc00002b00780b */ /* 0x000fe20003f4e000 */
[----:B------:R-:W-:Y:S01]  /*180f0*/  FADD R155, -R67, R186 ;  /* 0x000000ba439b7221 */ /* 0x000fe20000000100 */
[C---:B------:R-:W-:Y:S01]  /*18100*/  FADD R157, -R62.reuse, R157 ;  /* 0x0000009d3e9d7221 */ /* 0x040fe20000000100 */
[C---:B------:R-:W-:Y:S01]  /*18110*/  HMMA.16816.F32.BF16 R84, R112.reuse, R120, RZ ;  /* 0x000000787054723c */ /* 0x040fe200000418ff */
[----:B------:R-:W-:Y:S01]  /*18120*/  FADD R159, -R62, R159 ;  /* 0x0000009f3e9f7221 */ /* 0x000fe20000000100 */
[----:B------:R-:W-:Y:S01]  /*18130*/  @!P5 FMUL R42, R42, 0.5 ;  /* 0x3f0000002a2ad820 */ /* 0x000fe20000400000 */
[----:B------:R-:W5:Y:S01]  /*18140*/  MUFU.EX2 R44, R44 ;  /* 0x0000002c002c7308 */ /* 0x000f620000000800 */
[----:B----4-:R-:W-:Y:S01]  /*18150*/  @!P1 FMUL R40, R40, R40 ;  /* 0x0000002828289220 */ /* 0x010fe20000400000 */
[----:B------:R-:W-:Y:S01]  /*18160*/  FSETP.GEU.AND P1, PT, R38, -126, PT ;  /* 0xc2fc00002600780b */ /* 0x000fe20003f2e000 */
[C---:B------:R-:W-:Y:S01]  /*18170*/  HMMA.16816.F32.BF16 R120, R112.reuse, R122, RZ ;  /* 0x0000007a7078723c */ /* 0x040fe200000418ff */
[-C--:B------:R-:W-:Y:S01]  /*18180*/  FMUL R162, R162, R65.reuse ;  /* 0x00000041a2a27220 */ /* 0x080fe20000400000 */
[----:B------:R-:W-:Y:S01]  /*18190*/  FMUL R161, R158, R65 ;  /* 0x000000419ea17220 */ /* 0x000fe20000400000 */
[----:B------:R-:W-:Y:S01]  /*181a0*/  F2FP.BF16.F32.PACK_AB R27, R40, R45 ;  /* 0x0000002d281b723e */ /* 0x000fe200000010ff */
[----:B------:R-:W-:Y:S01]  /*181b0*/  @!P2 FMUL R43, R43, 0.5 ;  /* 0x3f0000002b2ba820 */ /* 0x000fe20000400000 */
[----:B------:R-:W4:Y:S01]  /*181c0*/  MUFU.EX2 R47, R47 ;  /* 0x0000002f002f7308 */ /* 0x000f220000000800 */
[C---:B------:R-:W-:Y:S01]  /*181d0*/  HMMA.16816.F32.BF16 R68, R112.reuse, R72, RZ ;  /* 0x000000487044723c */ /* 0x040fe200000418ff */
[----:B-1----:R-:W-:Y:S01]  /*181e0*/  @!P4 FMUL R49, R49, R49 ;  /* 0x000000313131c220 */ /* 0x002fe20000400000 */
[----:B------:R-:W-:Y:S01]  /*181f0*/  FSETP.GEU.AND P4, PT, R41, -126, PT ;  /* 0xc2fc00002900780b */ /* 0x000fe20003f8e000 */
[-C--:B------:R-:W-:Y:S01]  /*18200*/  FMUL R165, R146, R65.reuse ;  /* 0x0000004192a57220 */ /* 0x080fe20000400000 */
[----:B------:R-:W-:Y:S01]  /*18210*/  FMUL R156, R156, R65 ;  /* 0x000000419c9c7220 */ /* 0x000fe20000400000 */
[----:B------:R-:W-:Y:S01]  /*18220*/  FADD R161, -R62, R161 ;  /* 0x000000a13ea17221 */ /* 0x000fe20000000100 */
[C---:B------:R-:W-:Y:S01]  /*18230*/  HMMA.16816.F32.BF16 R72, R112.reuse, R74, RZ ;  /* 0x0000004a7048723c */ /* 0x040fe200000418ff */
[----:B------:R-:W1:Y:S01]  /*18240*/  MUFU.EX2 R42, R42 ;  /* 0x0000002a002a7308 */ /* 0x000e620000000800 */
[----:B-----5:R-:W-:Y:S01]  /*18250*/  @!P3 FMUL R44, R44, R44 ;  /* 0x0000002c2c2cb220 */ /* 0x020fe20000400000 */
[----:B------:R-:W-:Y:S01]  /*18260*/  @!P1 FMUL R38, R38, 0.5 ;  /* 0x3f00000026269820 */ /* 0x000fe20000400000 */
[----:B------:R-:W-:Y:S01]  /*18270*/  FSETP.GEU.AND P3, PT, R36, -126, PT ;  /* 0xc2fc00002400780b */ /* 0x000fe20003f6e000 */
[----:B------:R-:W-:Y:S01]  /*18280*/  FADD R165, -R62, R165 ;  /* 0x000000a53ea57221 */ /* 0x000fe20000000100 */
[C---:B---3--:R-:W-:Y:S01]  /*18290*/  HMMA.16816.F32.BF16 R76, R112.reuse, R80, RZ ;  /* 0x00000050704c723c */ /* 0x048fe200000418ff */
[----:B------:R-:W-:Y:S01]  /*182a0*/  F2FP.BF16.F32.PACK_AB R25, R44, R49 ;  /* 0x000000312c19723e */ /* 0x000fe200000010ff */
[----:B------:R-:W-:Y:S01]  /*182b0*/  FMUL R142, R142, R65 ;  /* 0x000000418e8e7220 */ /* 0x000fe20000400000 */
[----:B------:R-:W3:Y:S01]  /*182c0*/  MUFU.EX2 R43, R43 ;  /* 0x0000002b002b7308 */ /* 0x000ee20000000800 */
[----:B----4-:R-:W-:Y:S01]  /*182d0*/  @!P6 FMUL R47, R47, R47 ;  /* 0x0000002f2f2fe220 */ /* 0x010fe20000400000 */
[----:B------:R-:W-:Y:S01]  /*182e0*/  FSETP.GEU.AND P6, PT, R39, -126, PT ;  /* 0xc2fc00002700780b */ /* 0x000fe20003fce000 */
[C---:B------:R-:W-:Y:S01]  /*182f0*/  HMMA.16816.F32.BF16 R80, R112.reuse, R82, RZ ;  /* 0x000000527050723c */ /* 0x040fe200000418ff */
[----:B------:R-:W-:Y:S01]  /*18300*/  @!P4 FMUL R41, R41, 0.5 ;  /* 0x3f0000002929c820 */ /* 0x000fe20000400000 */
[C---:B------:R-:W-:Y:S01]  /*18310*/  FADD R167, -R67.reuse, R142 ;  /* 0x0000008e43a77221 */ /* 0x040fe20000000100 */
[-C--:B------:R-:W-:Y:S01]  /*18320*/  FMUL R136, R136, R65.reuse ;  /* 0x0000004188887220 */ /* 0x080fe20000400000 */
[----:B------:R-:W-:Y:S01]  /*18330*/  FMUL R66, R66, R65 ;  /* 0x0000004142427220 */ /* 0x000fe20000400000 */
[----:B------:R-:W4:Y:S01]  /*18340*/  MUFU.EX2 R38, R38 ;  /* 0x0000002600267308 */ /* 0x000f220000000800 */
[----:B-1----:R-:W-:Y:S01]  /*18350*/  @!P5 FMUL R42, R42, R42 ;  /* 0x0000002a2a2ad220 */ /* 0x002fe20000400000 */
[C---:B------:R-:W-:Y:S01]  /*18360*/  HMMA.16816.F32.BF16 R100, R112.reuse, R104, RZ ;  /* 0x000000687064723c */ /* 0x040fe200000418ff */
[----:B------:R-:W-:Y:S01]  /*18370*/  FSETP.GEU.AND P5, PT, R34, -126, PT ;  /* 0xc2fc00002200780b */ /* 0x000fe20003fae000 */
[----:B------:R-:W-:Y:S01]  /*18380*/  @!P3 FMUL R36, R36, 0.5 ;  /* 0x3f0000002424b820 */ /* 0x000fe20000400000 */
[----:B------:R-:W-:Y:S01]  /*18390*/  FADD R245, -R67, R66 ;  /* 0x0000004243f57221 */ /* 0x000fe20000000100 */
[----:B------:R-:W-:Y:S01]  /*183a0*/  F2FP.BF16.F32.PACK_AB R26, R42, R47 ;  /* 0x0000002f2a1a723e */ /* 0x000fe200000010ff */
[----:B------:R-:W-:Y:S01]  /*183b0*/  @!P6 FMUL R39, R39, 0.5 ;  /* 0x3f0000002727e820 */ /* 0x000fe20000400000 */
[----:B------:R-:W-:Y:S01]  /*183c0*/  HMMA.16816.F32.BF16 R104, R112, R106, RZ ;  /* 0x0000006a7068723c */ /* 0x000fe200000418ff */
[----:B---3--:R-:W-:Y:S01]  /*183d0*/  @!P2 FMUL R43, R43, R43 ;  /* 0x0000002b2b2ba220 */ /* 0x008fe20000400000 */
[----:B------:R-:W-:Y:S01]  /*183e0*/  FSETP.GEU.AND P2, PT, R37, -126, PT ;  /* 0xc2fc00002500780b */ /* 0x000fe20003f4e000 */
[----:B------:R-:W1:Y:S01]  /*183f0*/  MUFU.EX2 R41, R41 ;  /* 0x0000002900297308 */ /* 0x000e620000000800 */
[----:B------:R-:W-:Y:S01]  /*18400*/  FADD R136, -R67, R136 ;  /* 0x0000008843887221 */ /* 0x000fe20000000100 */
[----:B------:R-:W-:Y:S01]  /*18410*/  FADD R58, R61, R58 ;  /* 0x0000003a3d3a7221 */ /* 0x000fe20000000000 */
[C---:B--2---:R-:W-:Y:S01]  /*18420*/  HMMA.16816.F32.BF16 R84, R24.reuse, R4, R84 ;  /* 0x000000041854723c */ /* 0x044fe20000041854 */
[----:B------:R-:W-:Y:S01]  /*18430*/  FADD R56, R59, R56 ;  /* 0x000000383b387221 */ /* 0x000fe20000000000 */
[----:B------:R-:W-:Y:S01]  /*18440*/  @!P5 FMUL R34, R34, 0.5 ;  /* 0x3f0000002222d820 */ /* 0x000fe20000400000 */
[----:B----4-:R-:W-:Y:S01]  /*18450*/  @!P1 FMUL R38, R38, R38 ;  /* 0x0000002626269220 */ /* 0x010fe20000400000 */
[----:B------:R-:W-:Y:S01]  /*18460*/  FSETP.GEU.AND P1, PT, R0, -126, PT ;  /* 0xc2fc00000000780b */ /* 0x000fe20003f2e000 */
[----:B------:R-:W2:Y:S01]  /*18470*/  MUFU.EX2 R36, R36 ;  /* 0x0000002400247308 */ /* 0x000ea20000000800 */
[----:B------:R-:W-:Y:S01]  /*18480*/  HMMA.16816.F32.BF16 R120, R24, R6, R120 ;  /* 0x000000061878723c */ /* 0x000fe20000041878 */
[----:B------:R-:W3:Y:S01]  /*18490*/  LDSM.16.MT88.4 R4, [R214+0x10800] ;  /* 0x01080000d604783b */ /* 0x000ee20000004200 */
[----:B------:R-:W-:Y:S01]  /*184a0*/  FADD R57, R57, R58 ;  /* 0x0000003a39397221 */ /* 0x000fe20000000000 */
[----:B------:R-:W-:Y:S01]  /*184b0*/  @!P2 FMUL R37, R37, 0.5 ;  /* 0x3f0000002525a820 */ /* 0x000fe20000400000 */
[----:B------:R-:W-:-:S02]  /*184c0*/  FADD R55, R55, R56 ;  /* 0x0000003837377221 */ /* 0x000fc40000000000 */
[C---:B------:R-:W-:Y:S01]  /*184d0*/  HMMA.16816.F32.BF16 R68, R24.reuse, R12, R68 ;  /* 0x0000000c1844723c */ /* 0x040fe20000041844 */
[----:B------:R-:W4:Y:S01]  /*184e0*/  MUFU.EX2 R39, R39 ;  /* 0x0000002700277308 */ /* 0x000f220000000800 */
[----:B-1----:R-:W-:Y:S01]  /*184f0*/  @!P4 FMUL R41, R41, R41 ;  /* 0x000000292929c220 */ /* 0x002fe20000400000 */
[----:B------:R-:W-:Y:S01]  /*18500*/  FSETP.GEU.AND P4, PT, R33, -126, PT ;  /* 0xc2fc00002100780b */ /* 0x000fe20003f8e000 */
[----:B------:R-:W-:Y:S01]  /*18510*/  FADD R50, R50, R57 ;  /* 0x0000003932327221 */ /* 0x000fe20000000000 */
[----:B------:R-:W-:Y:S01]  /*18520*/  @!P1 FMUL R0, R0, 0.5 ;  /* 0x3f00000000009820 */ /* 0x000fe20000400000 */
[----:B------:R-:W-:Y:S01]  /*18530*/  HMMA.16816.F32.BF16 R72, R24, R14, R72 ;  /* 0x0000000e1848723c */ /* 0x000fe20000041848 */
[----:B------:R-:W1:Y:S01]  /*18540*/  LDSM.16.MT88.4 R12, [R217+0x10800] ;  /* 0x01080000d90c783b */ /* 0x000e620000004200 */
[----:B------:R-:W-:Y:S01]  /*18550*/  FADD R48, R48, R55 ;  /* 0x0000003730307221 */ /* 0x000fe20000000000 */
[----:B------:R-:W5:Y:S01]  /*18560*/  MUFU.EX2 R34, R34 ;  /* 0x0000002200227308 */ /* 0x000f620000000800 */
[----:B--2---:R-:W-:Y:S01]  /*18570*/  @!P3 FMUL R36, R36, R36 ;  /* 0x000000242424b220 */ /* 0x004fe20000400000 */
[----:B------:R-:W-:Y:S01]  /*18580*/  FADD R51, R51, R50 ;  /* 0x0000003233337221 */ /* 0x000fe20000000000 */
[----:B------:R-:W-:Y:S01]  /*18590*/  HMMA.16816.F32.BF16 R88, R112, R92, RZ ;  /* 0x0000005c7058723c */ /* 0x000fe200000418ff */
[----:B------:R-:W-:-:S02]  /*185a0*/  FADD R49, R49, R48 ;  /* 0x0000003031317221 */ /* 0x000fc40000000000 */
[----:B------:R-:W-:Y:S01]  /*185b0*/  FADD R46, R46, R51 ;  /* 0x000000332e2e7221 */ /* 0x000fe20000000000 */
[----:B------:R-:W-:Y:S01]  /*185c0*/  @!P4 FMUL R33, R33, 0.5 ;  /* 0x3f0000002121c820 */ /* 0x000fe20000400000 */
[----:B------:R-:W2:Y:S01]  /*185d0*/  MUFU.EX2 R37, R37 ;  /* 0x0000002500257308 */ /* 0x000ea20000000800 */
[C---:B------:R-:W-:Y:S01]  /*185e0*/  HMMA.16816.F32.BF16 R92, R112.reuse, R94, RZ ;  /* 0x0000005e705c723c */ /* 0x040fe200000418ff */
[----:B----4-:R-:W-:Y:S01]  /*185f0*/  @!P6 FMUL R39, R39, R39 ;  /* 0x000000272727e220 */ /* 0x010fe20000400000 */
[----:B------:R-:W-:Y:S01]  /*18600*/  FSETP.GEU.AND P6, PT, R52, -126, PT ;  /* 0xc2fc00003400780b */ /* 0x000fe20003fce000 */
[----:B------:R-:W-:Y:S01]  /*18610*/  FADD R44, R44, R49 ;  /* 0x000000312c2c7221 */ /* 0x000fe20000000000 */
[----:B------:R-:W-:Y:S02]  /*18620*/  FADD R47, R47, R46 ;  /* 0x0000002e2f2f7221 */ /* 0x000fe40000000000 */
[----:B------:R-:W-:Y:S01]  /*18630*/  HMMA.16816.F32.BF16 R128, R112, R124, RZ ;  /* 0x0000007c7080723c */ /* 0x000fe200000418ff */
[----:B------:R-:W4:Y:S01]  /*18640*/  MUFU.EX2 R32, R0 ;  /* 0x0000000000207308 */ /* 0x000f220000000800 */
[----:B-----5:R-:W-:Y:S01]  /*18650*/  @!P5 FMUL R34, R34, R34 ;  /* 0x000000222222d220 */ /* 0x020fe20000400000 */
[----:B------:R-:W-:Y:S01]  /*18660*/  FSETP.GEU.AND P5, PT, R63, -126, PT ;  /* 0xc2fc00003f00780b */ /* 0x000fe20003fae000 */
[----:B------:R-:W-:Y:S01]  /*18670*/  FADD R45, R45, R44 ;  /* 0x0000002c2d2d7221 */ /* 0x000fe20000000000 */
[----:B------:R-:W-:Y:S01]  /*18680*/  FADD R42, R42, R47 ;  /* 0x0000002f2a2a7221 */ /* 0x000fe20000000000 */
[C---:B------:R-:W-:Y:S02]  /*18690*/  HMMA.16816.F32.BF16 R76, R24.reuse, R8, R76 ;  /* 0x00000008184c723c */ /* 0x040fe4000004184c */
[----:B------:R-:W-:Y:S01]  /*186a0*/  FADD R40, R40, R45 ;  /* 0x0000002d28287221 */ /* 0x000fe20000000000 */
[----:B------:R-:W-:Y:S01]  /*186b0*/  @!P6 FMUL R52, R52, 0.5 ;  /* 0x3f0000003434e820 */ /* 0x000fe20000400000 */
[----:B--2---:R-:W-:Y:S01]  /*186c0*/  @!P2 FMUL R37, R37, R37 ;  /* 0x000000252525a220 */ /* 0x004fe20000400000 */
[----:B------:R-:W2:Y:S01]  /*186d0*/  MUFU.EX2 R33, R33 ;  /* 0x0000002100217308 */ /* 0x000ea20000000800 */
[----:B------:R-:W-:Y:S01]  /*186e0*/  HMMA.16816.F32.BF16 R80, R24, R10, R80 ;  /* 0x0000000a1850723c */ /* 0x000fe20000041850 */
[----:B------:R-:W5:Y:S03]  /*186f0*/  LDSM.16.MT88.4 R8, [R215+0x10800] ;  /* 0x01080000d708783b */ /* 0x000f660000004200 */
[----:B------:R-:W-:-:S02]  /*18700*/  @!P5 FMUL R63, R63, 0.5 ;  /* 0x3f0000003f3fd820 */ /* 0x000fc40000400000 */
[C---:B------:R-:W-:Y:S01]  /*18710*/  HMMA.16816.F32.BF16 R124, R112.reuse, R126, RZ ;  /* 0x0000007e707c723c */ /* 0x040fe200000418ff */
[----:B----4-:R-:W-:Y:S01]  /*18720*/  @!P1 FMUL R32, R32, R32 ;  /* 0x0000002020209220 */ /* 0x010fe20000400000 */
[-C--:B------:R-:W-:Y:S01]  /*18730*/  FMUL R0, R141, R65.reuse ;  /* 0x000000418d007220 */ /* 0x080fe20000400000 */
[----:B------:R-:W4:Y:S01]  /*18740*/  MUFU.EX2 R52, R52 ;  /* 0x0000003400347308 */ /* 0x000f220000000800 */
[----:B------:R-:W-:Y:S02]  /*18750*/  FMUL R141, R196, R65 ;  /* 0x00000041c48d7220 */ /* 0x000fe40000400000 */
[C---:B------:R-:W-:Y:S01]  /*18760*/  HMMA.16816.F32.BF16 R96, R112.reuse, R116, RZ ;  /* 0x000000747060723c */ /* 0x040fe200000418ff */
[----:B------:R-:W-:Y:S01]  /*18770*/  FADD R35, -R67, R0 ;  /* 0x0000000043237221 */ /* 0x000fe20000000100 */
[----:B------:R-:W-:Y:S01]  /*18780*/  FADD R141, -R62, R141 ;  /* 0x0000008d3e8d7221 */ /* 0x000fe20000000100 */
[----:B--2---:R-:W-:Y:S02]  /*18790*/  @!P4 FMUL R33, R33, R33 ;  /* 0x000000212121c220 */ /* 0x004fe40000400000 */
[----:B------:R-:W2:Y:S01]  /*187a0*/  MUFU.EX2 R63, R63 ;  /* 0x0000003f003f7308 */ /* 0x000ea20000000800 */
[----:B------:R-:W-:Y:S01]  /*187b0*/  HMMA.16816.F32.BF16 R116, R112, R118, RZ ;  /* 0x000000767074723c */ /* 0x000fe200000418ff */
[----:B------:R-:W-:-:S05]  /*187c0*/  FSETP.GEU.AND P2, PT, R35, -126, PT ;  /* 0xc2fc00002300780b */ /* 0x000fca0003f4e000 */
[----:B------:R-:W-:Y:S01]  /*187d0*/  HMMA.16816.F32.BF16 R108, R112, R20, RZ ;  /* 0x00000014706c723c */ /* 0x000fe200000418ff */
[----:B----4-:R-:W-:-:S05]  /*187e0*/  @!P6 FMUL R52, R52, R52 ;  /* 0x000000343434e220 */ /* 0x010fca0000400000 */
[----:B------:R-:W-:Y:S01]  /*187f0*/  HMMA.16816.F32.BF16 R112, R112, R22, RZ ;  /* 0x000000167070723c */ /* 0x000fe200000418ff */
[----:B------:R-:W4:Y:S01]  /*18800*/  LDSM.16.MT88.4 R20, [R217+0xd000] ;  /* 0x00d00000d914783b */ /* 0x000f220000004200 */
[----:B------:R-:W-:Y:S01]  /*18810*/  @!P2 FMUL R35, R35, 0.5 ;  /* 0x3f0000002323a820 */ /* 0x000fe20000400000 */
[----:B--2---:R-:W-:-:S03]  /*18820*/  @!P5 FMUL R63, R63, R63 ;  /* 0x0000003f3f3fd220 */ /* 0x004fc60000400000 */
[C---:B---3--:R-:W-:Y:S02]  /*18830*/  HMMA.16816.F32.BF16 R100, R24.reuse, R4, R100 ;  /* 0x000000041864723c */ /* 0x048fe40000041864 */
[----:B------:R-:W2:Y:S04]  /*18840*/  MUFU.EX2 R35, R35 ;  /* 0x0000002300237308 */ /* 0x000ea80000000800 */
[C---:B------:R-:W-:Y:S01]  /*18850*/  HMMA.16816.F32.BF16 R104, R24.reuse, R6, R104 ;  /* 0x000000061868723c */ /* 0x040fe20000041868 */
[----:B------:R-:W3:Y:S05]  /*18860*/  LDSM.16.MT88.4 R4, [R214+0xd000] ;  /* 0x00d00000d604783b */ /* 0x000eea0000004200 */
[C---:B-1----:R-:W-:Y:S06]  /*18870*/  HMMA.16816.F32.BF16 R88, R24.reuse, R12, R88 ;  /* 0x0000000c1858723c */ /* 0x042fec0000041858 */
[----:B------:R-:W-:Y:S01]  /*18880*/  HMMA.16816.F32.BF16 R92, R24, R14, R92 ;  /* 0x0000000e185c723c */ /* 0x000fe2000004185c */
[----:B------:R-:W1:Y:S01]  /*18890*/  LDSM.16.MT88.4 R12, [R215+0xd000] ;  /* 0x00d00000d70c783b */ /* 0x000e620000004200 */
[----:B--2---:R-:W-:-:S04]  /*188a0*/  @!P2 FMUL R35, R35, R35 ;  /* 0x000000232323a220 */ /* 0x004fc80000400000 */
[C---:B------:R-:W-:Y:S06]  /*188b0*/  HMMA.16816.F32.BF16 R128, R24.reuse, R16, R128 ;  /* 0x000000101880723c */ /* 0x040fec0000041880 */
[C---:B------:R-:W-:Y:S01]  /*188c0*/  HMMA.16816.F32.BF16 R124, R24.reuse, R18, R124 ;  /* 0x00000012187c723c */ /* 0x040fe2000004187c */
[----:B------:R-:W2:Y:S05]  /*188d0*/  LDSM.16.MT88.4 R16, [R213+0xd000] ;  /* 0x00d00000d510783b */ /* 0x000eaa0000004200 */
[C---:B-----5:R-:W-:Y:S06]  /*188e0*/  HMMA.16816.F32.BF16 R96, R24.reuse, R8, R96 ;  /* 0x000000081860723c */ /* 0x060fec0000041860 */
[----:B------:R-:W-:Y:S01]  /*188f0*/  HMMA.16816.F32.BF16 R116, R24, R10, R116 ;  /* 0x0000000a1874723c */ /* 0x000fe20000041874 */
[----:B------:R-:W-:Y:S01]  /*18900*/  F2FP.BF16.F32.PACK_AB R8, R38, R43 ;  /* 0x0000002b2608723e */ /* 0x000fe200000010ff */
[----:B------:R-:W-:Y:S01]  /*18910*/  FADD R43, R43, R42 ;  /* 0x0000002a2b2b7221 */ /* 0x000fe20000000000 */
[----:B------:R-:W-:Y:S01]  /*18920*/  F2FP.BF16.F32.PACK_AB R9, R36, R41 ;  /* 0x000000292409723e */ /* 0x000fe200000010ff */
[----:B------:R-:W-:-:S02]  /*18930*/  FADD R41, R41, R40 ;  /* 0x0000002829297221 */ /* 0x000fc40000000000 */
[C---:B------:R-:W-:Y:S01]  /*18940*/  HMMA.16816.F32.BF16 R108, R24.reuse, R28, R108 ;  /* 0x0000001c186c723c */ /* 0x040fe2000004186c */
[----:B------:R-:W-:Y:S01]  /*18950*/  F2FP.BF16.F32.PACK_AB R10, R34, R39 ;  /* 0x00000027220a723e */ /* 0x000fe200000010ff */
[----:B------:R-:W-:Y:S01]  /*18960*/  FADD R38, R38, R43 ;  /* 0x0000002b26267221 */ /* 0x000fe20000000000 */
[----:B------:R-:W-:Y:S01]  /*18970*/  F2FP.BF16.F32.PACK_AB R11, R32, R37 ;  /* 0x00000025200b723e */ /* 0x000fe200000010ff */
[----:B------:R-:W-:Y:S02]  /*18980*/  FADD R36, R36, R41 ;  /* 0x0000002924247221 */ /* 0x000fe40000000000 */
[----:B------:R-:W-:Y:S01]  /*18990*/  HMMA.16816.F32.BF16 R112, R24, R30, R112 ;  /* 0x0000001e1870723c */ /* 0x000fe20000041870 */
[----:B------:R-:W-:Y:S01]  /*189a0*/  LDSM.16.MT88.4 R28, [R217+0x11800] ;  /* 0x01180000d91c783b */ /* 0x000fe20000004200 */
[----:B------:R-:W-:Y:S01]  /*189b0*/  FADD R39, R39, R38 ;  /* 0x0000002627277221 */ /* 0x000fe20000000000 */
[----:B------:R-:W-:-:S03]  /*189c0*/  FADD R37, R37, R36 ;  /* 0x0000002425257221 */ /* 0x000fc60000000000 */
[C---:B----4-:R-:W-:Y:S01]  /*189d0*/  HMMA.16816.F32.BF16 R128, R8.reuse, R20, R128 ;  /* 0x000000140880723c */ /* 0x050fe20000041880 */
[-C--:B------:R-:W-:Y:S01]  /*189e0*/  FMUL R24, R139, R65.reuse ;  /* 0x000000418b187220 */ /* 0x080fe20000400000 */
[----:B------:R-:W-:Y:S01]  /*189f0*/  FMUL R25, R246, R65 ;  /* 0x00000041f6197220 */ /* 0x000fe20000400000 */
[C---:B------:R-:W-:Y:S01]  /*18a00*/  FADD R139, -R67.reuse, R244 ;  /* 0x000000f4438b7221 */ /* 0x040fe20000000100 */
[----:B------:R-:W-:Y:S01]  /*18a10*/  FADD R34, R34, R39 ;  /* 0x0000002722227221 */ /* 0x000fe20000000000 */
[----:B------:R-:W-:Y:S01]  /*18a20*/  FADD R24, -R67, R24 ;  /* 0x0000001843187221 */ /* 0x000fe20000000100 */
[----:B------:R-:W-:Y:S01]  /*18a30*/  HMMA.16816.F32.BF16 R124, R8, R22, R124 ;  /* 0x00000016087c723c */ /* 0x000fe2000004187c */
[----:B------:R-:W4:Y:S01]  /*18a40*/  LDSM.16.MT88.4 R20, [R217+0x11000] ;  /* 0x01100000d914783b */ /* 0x000f220000004200 */
[----:B------:R-:W-:Y:S01]  /*18a50*/  FADD R54, -R62, R25 ;  /* 0x000000193e367221 */ /* 0x000fe20000000100 */
[----:B------:R-:W-:Y:S01]  /*18a60*/  FADD R32, R32, R37 ;  /* 0x0000002520207221 */ /* 0x000fe20000000000 */
[----:B------:R-:W-:-:S02]  /*18a70*/  FSETP.GEU.AND P1, PT, R24, -126, PT ;  /* 0xc2fc00001800780b */ /* 0x000fc40003f2e000 */
[----:B---3--:R-:W-:Y:S01]  /*18a80*/  HMMA.16816.F32.BF16 R76, R8, R4, R76 ;  /* 0x00000004084c723c */ /* 0x008fe2000004184c */
[----:B------:R-:W-:-:S05]  /*18a90*/  FSETP.GEU.AND P2, PT, R54, -126, PT ;  /* 0xc2fc00003600780b */ /* 0x000fca0003f4e000 */
[----:B-1----:R-:W-:Y:S01]  /*18aa0*/  HMMA.16816.F32.BF16 R68, R8, R12, R68 ;  /* 0x0000000c0844723c */ /* 0x002fe20000041844 */
[----:B------:R-:W-:-:S04]  /*18ab0*/  FMUL R5, R252, R65 ;  /* 0x00000041fc057220 */ /* 0x000fc80000400000 */
[----:B------:R-:W-:Y:S01]  /*18ac0*/  FADD R0, -R62, R5 ;  /* 0x000000053e007221 */ /* 0x000fe20000000100 */
[C---:B------:R-:W-:Y:S01]  /*18ad0*/  HMMA.16816.F32.BF16 R72, R8.reuse, R14, R72 ;  /* 0x0000000e0848723c */ /* 0x040fe20000041848 */
[----:B------:R-:W1:Y:S01]  /*18ae0*/  LDSM.16.MT88.4 R12, [R215+0x11000] ;  /* 0x01100000d70c783b */ /* 0x000e620000004200 */
[----:B------:R-:W-:Y:S01]  /*18af0*/  @!P1 FMUL R24, R24, 0.5 ;  /* 0x3f00000018189820 */ /* 0x000fe20000400000 */
[----:B------:R-:W-:Y:S01]  /*18b00*/  @!P2 FMUL R54, R54, 0.5 ;  /* 0x3f0000003636a820 */ /* 0x000fe20000400000 */
[C---:B------:R-:W-:Y:S02]  /*18b10*/  FSETP.GEU.AND P3, PT, R0.reuse, -126, PT ;  /* 0xc2fc00000000780b */ /* 0x040fe40003f6e000 */
[C---:B------:R-:W-:Y:S01]  /*18b20*/  HMMA.16816.F32.BF16 R80, R8.reuse, R6, R80 ;  /* 0x000000060850723c */ /* 0x040fe20000041850 */
[----:B------:R-:W3:Y:S01]  /*18b30*/  LDSM.16.MT88.4 R4, [R214+0x11000] ;  /* 0x01100000d604783b */ /* 0x000ee20000004200 */
[----:B------:R-:W5:Y:S04]  /*18b40*/  MUFU.EX2 R2, R24 ;  /* 0x0000001800027308 */ /* 0x000f680000000800 */
[C---:B--2---:R-:W-:Y:S04]  /*18b50*/  HMMA.16816.F32.BF16 R84, R8.reuse, R16, R84 ;  /* 0x000000100854723c */ /* 0x044fe80000041854 */
[----:B------:R-:W2:Y:S01]  /*18b60*/  MUFU.EX2 R54, R54 ;  /* 0x0000003600367308 */ /* 0x000ea20000000800 */
[----:B------:R-:W-:Y:S01]  /*18b70*/  @!P3 FMUL R0, R0, 0.5 ;  /* 0x3f0000000000b820 */ /* 0x000fe20000400000 */
[C---:B------:R-:W-:Y:S01]  /*18b80*/  HMMA.16816.F32.BF16 R120, R8.reuse, R18, R120 ;  /* 0x000000120878723c */ /* 0x040fe20000041878 */
[----:B------:R-:W3:Y:S05]  /*18b90*/  LDSM.16.MT88.4 R16, [R213+0x11000] ;  /* 0x01100000d510783b */ /* 0x000eea0000004200 */
[C---:B----4-:R-:W-:Y:S01]  /*18ba0*/  HMMA.16816.F32.BF16 R88, R8.reuse, R20, R88 ;  /* 0x000000140858723c */ /* 0x050fe20000041858 */
[----:B-----5:R-:W-:Y:S01]  /*18bb0*/  @!P1 FMUL R2, R2, R2 ;  /* 0x0000000202029220 */ /* 0x020fe20000400000 */
[----:B------:R-:W4:Y:S01]  /*18bc0*/  MUFU.EX2 R0, R0 ;  /* 0x0000000000007308 */ /* 0x000f220000000800 */
[----:B------:R-:W-:Y:S03]  /*18bd0*/  LDSM.16.MT88.4 R24, [R215+0x11800] ;  /* 0x01180000d718783b */ /* 0x000fe60000004200 */
[----:B------:R-:W-:Y:S01]  /*18be0*/  HMMA.16816.F32.BF16 R92, R8, R22, R92 ;  /* 0x00000016085c723c */ /* 0x000fe2000004185c */
[----:B------:R-:W-:Y:S01]  /*18bf0*/  FMUL R21, R248, R65 ;  /* 0x00000041f8157220 */ /* 0x000fe20000400000 */
[----:B--2---:R-:W-:Y:S01]  /*18c00*/  @!P2 FMUL R54, R54, R54 ;  /* 0x000000363636a220 */ /* 0x004fe20000400000 */
[----:B------:R-:W-:-:S02]  /*18c10*/  FSETP.GEU.AND P2, PT, R139, -126, PT ;  /* 0xc2fc00008b00780b */ /* 0x000fc40003f4e000 */
[----:B------:R-:W-:Y:S01]  /*18c20*/  FADD R20, -R62, R21 ;  /* 0x000000153e147221 */ /* 0x000fe20000000100 */
[----:B------:R-:W-:-:S04]  /*18c30*/  FADD R21, -R67, R242 ;  /* 0x000000f243157221 */ /* 0x000fc80000000100 */
[----:B------:R-:W-:Y:S01]  /*18c40*/  FSETP.GEU.AND P1, PT, R20, -126, PT ;  /* 0xc2fc00001400780b */ /* 0x000fe20003f2e000 */
[----:B-1----:R-:W-:Y:S01]  /*18c50*/  HMMA.16816.F32.BF16 R96, R8, R12, R96 ;  /* 0x0000000c0860723c */ /* 0x002fe20000041860 */
[----:B----4-:R-:W-:Y:S01]  /*18c60*/  @!P3 FMUL R0, R0, R0 ;  /* 0x000000000000b220 */ /* 0x010fe20000400000 */
[----:B------:R-:W-:-:S04]  /*18c70*/  FSETP.GEU.AND P3, PT, R141, -126, PT ;  /* 0xc2fc00008d00780b */ /* 0x000fc80003f6e000 */
[----:B------:R-:W-:Y:S01]  /*18c80*/  HMMA.16816.F32.BF16 R116, R8, R14, R116 ;  /* 0x0000000e0874723c */ /* 0x000fe20000041874 */
[----:B------:R-:W1:Y:S01]  /*18c90*/  LDSM.16.MT88.4 R12, [R217+0xd800] ;  /* 0x00d80000d90c783b */ /* 0x000e620000004200 */
[----:B------:R-:W-:-:S04]  /*18ca0*/  @!P2 FMUL R139, R139, 0.5 ;  /* 0x3f0000008b8ba820 */ /* 0x000fc80000400000 */
[----:B---3--:R-:W-:Y:S01]  /*18cb0*/  HMMA.16816.F32.BF16 R100, R8, R4, R100 ;  /* 0x000000040864723c */ /* 0x008fe20000041864 */
[----:B------:R-:W-:Y:S01]  /*18cc0*/  @!P1 FMUL R20, R20, 0.5 ;  /* 0x3f00000014149820 */ /* 0x000fe20000400000 */
[----:B------:R-:W2:Y:S01]  /*18cd0*/  MUFU.EX2 R139, R139 ;  /* 0x0000008b008b7308 */ /* 0x000ea20000000800 */
[----:B------:R-:W-:-:S03]  /*18ce0*/  @!P3 FMUL R141, R141, 0.5 ;  /* 0x3f0000008d8db820 */ /* 0x000fc60000400000 */
[C---:B------:R-:W-:Y:S01]  /*18cf0*/  HMMA.16816.F32.BF16 R104, R8.reuse, R6, R104 ;  /* 0x000000060868723c */ /* 0x040fe20000041868 */
[----:B------:R-:W3:Y:S03]  /*18d00*/  LDSM.16.MT88.4 R4, [R215+0xd800] ;  /* 0x00d80000d704783b */ /* 0x000ee60000004200 */
[----:B------:R-:W4:Y:S02]  /*18d10*/  MUFU.EX2 R137, R20 ;  /* 0x0000001400897308 */ /* 0x000f240000000800 */
[C---:B------:R-:W-:Y:S06]  /*18d20*/  HMMA.16816.F32.BF16 R108, R8.reuse, R16, R108 ;  /* 0x00000010086c723c */ /* 0x040fec000004186c */
[----:B------:R-:W-:Y:S01]  /*18d30*/  HMMA.16816.F32.BF16 R112, R8, R18, R112 ;  /* 0x000000120870723c */ /* 0x000fe20000041870 */
[----:B------:R-:W-:Y:S01]  /*18d40*/  F2FP.BF16.F32.PACK_AB R16, R2, R35 ;  /* 0x000000230210723e */ /* 0x000fe200000010ff */
[----:B------:R-:W5:Y:S01]  /*18d50*/  LDSM.16.MT88.4 R8, [R214+0xd800] ;  /* 0x00d80000d608783b */ /* 0x000f620000004200 */
[----:B------:R-:W-:Y:S01]  /*18d60*/  F2FP.BF16.F32.PACK_AB R17, R0, R33 ;  /* 0x000000210011723e */ /* 0x000fe200000010ff */
[----:B--2---:R-:W-:Y:S01]  /*18d70*/  @!P2 FMUL R139, R139, R139 ;  /* 0x0000008b8b8ba220 */ /* 0x004fe20000400000 */
[----:B------:R-:W-:Y:S01]  /*18d80*/  FSETP.GEU.AND P2, PT, R145, -126, PT ;  /* 0xc2fc00009100780b */ /* 0x000fe20003f4e000 */
[----:B------:R-:W2:Y:S01]  /*18d90*/  MUFU.EX2 R141, R141 ;  /* 0x0000008d008d7308 */ /* 0x000ea20000000800 */
[----:B------:R-:W-:Y:S01]  /*18da0*/  F2FP.BF16.F32.PACK_AB R18, R63, R52 ;  /* 0x000000343f12723e */ /* 0x000fe200000010ff */
[----:B------:R-:W-:Y:S01]  /*18db0*/  FADD R35, R35, R34 ;  /* 0x0000002223237221 */ /* 0x000fe20000000000 */
[----:B----4-:R-:W-:Y:S01]  /*18dc0*/  @!P1 FMUL R137, R137, R137 ;  /* 0x0000008989899220 */ /* 0x010fe20000400000 */
[----:B------:R-:W-:Y:S01]  /*18dd0*/  FSETP.GEU.AND P1, PT, R21, -126, PT ;  /* 0xc2fc00001500780b */ /* 0x000fe20003f2e000 */
[----:B------:R-:W-:Y:S01]  /*18de0*/  FADD R33, R33, R32 ;  /* 0x0000002021217221 */ /* 0x000fe20000000000 */
[----:B------:R-:W-:-:S02]  /*18df0*/  FADD R35, R2, R35 ;  /* 0x0000002302237221 */ /* 0x000fc40000000000 */
[----:B------:R-:W-:Y:S01]  /*18e00*/  F2FP.BF16.F32.PACK_AB R19, R137, R54 ;  /* 0x000000368913723e */ /* 0x000fe200000010ff */
[----:B------:R-:W-:Y:S01]  /*18e10*/  FADD R33, R0, R33 ;  /* 0x0000002100217221 */ /* 0x000fe20000000000 */
[----:B------:R-:W-:Y:S02]  /*18e20*/  FADD R52, R52, R35 ;  /* 0x0000002334347221 */ /* 0x000fe40000000000 */
[----:B------:R-:W-:Y:S01]  /*18e30*/  @!P2 FMUL R145, R145, 0.5 ;  /* 0x3f0000009191a820 */ /* 0x000fe20000400000 */
[----:B------:R-:W-:Y:S01]  /*18e40*/  FADD R54, R54, R33 ;  /* 0x0000002136367221 */ /* 0x000fe20000000000 */
[----:B------:R-:W-:Y:S01]  /*18e50*/  FADD R52, R63, R52 ;  /* 0x000000343f347221 */ /* 0x000fe20000000000 */
[C---:B-1----:R-:W-:Y:S02]  /*18e60*/  HMMA.16816.F32.BF16 R128, R16.reuse, R12, R128 ;  /* 0x0000000c1080723c */ /* 0x042fe40000041880 */
[----:B------:R-:W-:Y:S01]  /*18e70*/  @!P1 FMUL R21, R21, 0.5 ;  /* 0x3f00000015159820 */ /* 0x000fe20000400000 */
[----:B------:R-:W1:Y:S01]  /*18e80*/  MUFU.EX2 R145, R145 ;  /* 0x0000009100917308 */ /* 0x000e620000000800 */
[----:B--2---:R-:W-:Y:S01]  /*18e90*/  @!P3 FMUL R141, R141, R141 ;  /* 0x0000008d8d8db220 */ /* 0x004fe20000400000 */
[----:B------:R-:W-:Y:S01]  /*18ea0*/  FADD R137, R137, R54 ;  /* 0x0000003689897221 */ /* 0x000fe20000000000 */
[----:B------:R-:W-:Y:S01]  /*18eb0*/  HMMA.16816.F32.BF16 R124, R16, R14, R124 ;  /* 0x0000000e107c723c */ /* 0x000fe2000004187c */
[----:B------:R-:W-:-:S04]  /*18ec0*/  FMUL R13, R198, R65 ;  /* 0x00000041c60d7220 */ /* 0x000fc80000400000 */
[----:B------:R-:W-:Y:S01]  /*18ed0*/  FADD R20, -R62, R13 ;  /* 0x0000000d3e147221 */ /* 0x000fe20000000100 */
[C---:B---3--:R-:W-:Y:S01]  /*18ee0*/  HMMA.16816.F32.BF16 R68, R16.reuse, R4, R68 ;  /* 0x000000041044723c */ /* 0x048fe20000041844 */
[----:B------:R-:W2:Y:S03]  /*18ef0*/  LDSM.16.MT88.4 R12, [R213+0xd800] ;  /* 0x00d80000d50c783b */ /* 0x000ea60000004200 */
[----:B------:R-:W-:Y:S02]  /*18f00*/  FSETP.GEU.AND P4, PT, R20, -126, PT ;  /* 0xc2fc00001400780b */ /* 0x000fe40003f8e000 */
[C---:B------:R-:W-:Y:S01]  /*18f10*/  HMMA.16816.F32.BF16 R72, R16.reuse, R6, R72 ;  /* 0x000000061048723c */ /* 0x040fe20000041848 */
[----:B------:R-:W-:Y:S01]  /*18f20*/  FMUL R4, R164, R65 ;  /* 0x00000041a4047220 */ /* 0x000fe20000400000 */
[----:B-1----:R-:W-:Y:S01]  /*18f30*/  @!P2 FMUL R145, R145, R145 ;  /* 0x000000919191a220 */ /* 0x002fe20000400000 */
[----:B------:R1:W3:Y:S02]  /*18f40*/  MUFU.EX2 R164, R21 ;  /* 0x0000001500a47308 */ /* 0x0002e40000000800 */
[C---:B------:R-:W-:Y:S01]  /*18f50*/  FADD R143, -R67.reuse, R4 ;  /* 0x00000004438f7221 */ /* 0x040fe20000000100 */
[-C--:B------:R-:W-:Y:S01]  /*18f60*/  FMUL R4, R168, R65.reuse ;  /* 0x00000041a8047220 */ /* 0x080fe20000400000 */
[C---:B-----5:R-:W-:Y:S03]  /*18f70*/  HMMA.16816.F32.BF16 R76, R16.reuse, R8, R76 ;  /* 0x00000008104c723c */ /* 0x060fe6000004184c */
[----:B------:R-:W-:Y:S01]  /*18f80*/  FADD R147, -R67, R4 ;  /* 0x0000000443937221 */ /* 0x000fe20000000100 */
[----:B------:R-:W-:Y:S01]  /*18f90*/  @!P4 FMUL R20, R20, 0.5 ;  /* 0x3f0000001414c820 */ /* 0x000fe20000400000 */
[----:B------:R-:W4:Y:S01]  /*18fa0*/  LDSM.16.MT88.4 R4, [R214+0x11800] ;  /* 0x01180000d604783b */ /* 0x000f220000004200 */
[----:B------:R-:W-:Y:S01]  /*18fb0*/  FSETP.GEU.AND P6, PT, R143, -126, PT ;  /* 0xc2fc00008f00780b */ /* 0x000fe20003fce000 */
[C---:B------:R-:W-:Y:S01]  /*18fc0*/  HMMA.16816.F32.BF16 R80, R16.reuse, R10, R80 ;  /* 0x0000000a1050723c */ /* 0x040fe20000041850 */
[----:B------:R-:W5:Y:S01]  /*18fd0*/  MUFU.EX2 R168, R20 ;  /* 0x0000001400a87308 */ /* 0x000f620000000800 */
[----:B------:R-:W-:Y:S01]  /*18fe0*/  FSETP.GEU.AND P5, PT, R147, -126, PT ;  /* 0xc2fc00009300780b */ /* 0x000fe20003fae000 */
[----:B------:R-:W-:Y:S01]  /*18ff0*/  LDSM.16.MT88.4 R8, [R217+0xe000] ;  /* 0x00e00000d908783b */ /* 0x000fe20000004200 */
[----:B-1----:R-:W-:Y:S01]  /*19000*/  FMUL R21, R170, R65 ;  /* 0x00000041aa157220 */ /* 0x002fe20000400000 */
[----:B---3--:R-:W-:Y:S01]  /*19010*/  @!P1 FMUL R164, R164, R164 ;  /* 0x000000a4a4a49220 */ /* 0x008fe20000400000 */
[----:B------:R-:W-:Y:S02]  /*19020*/  HMMA.16816.F32.BF16 R88, R16, R28, R88 ;  /* 0x0000001c1058723c */ /* 0x000fe40000041858 */
[----:B------:R-:W-:-:S04]  /*19030*/  FADD R172, -R62, R21 ;  /* 0x000000153eac7221 */ /* 0x000fc80000000100 */
[----:B------:R-:W-:Y:S01]  /*19040*/  @!P6 FMUL R143, R143, 0.5 ;  /* 0x3f0000008f8fe820 */ /* 0x000fe20000400000 */
[C---:B------:R-:W-:Y:S01]  /*19050*/  HMMA.16816.F32.BF16 R92, R16.reuse, R30, R92 ;  /* 0x0000001e105c723c */ /* 0x040fe2000004185c */
[----:B------:R-:W-:Y:S01]  /*19060*/  FSETP.GEU.AND P1, PT, R172, -126, PT ;  /* 0xc2fc0000ac00780b */ /* 0x000fe20003f2e000 */
[----:B------:R-:W-:Y:S01]  /*19070*/  @!P5 FMUL R147, R147, 0.5 ;  /* 0x3f0000009393d820 */ /* 0x000fe20000400000 */
[----:B------:R-:W-:Y:S02]  /*19080*/  LDSM.16.MT88.4 R28, [R213+0x12000] ;  /* 0x01200000d51c783b */ /* 0x000fe40000004200 */
[----:B------:R-:W1:Y:S01]  /*19090*/  MUFU.EX2 R143, R143 ;  /* 0x0000008f008f7308 */ /* 0x000e620000000800 */
[----:B-----5:R-:W-:Y:S01]  /*190a0*/  @!P4 FMUL R168, R168, R168 ;  /* 0x000000a8a8a8c220 */ /* 0x020fe20000400000 */
[----:B------:R-:W-:Y:S01]  /*190b0*/  HMMA.16816.F32.BF16 R96, R16, R24, R96 ;  /* 0x000000181060723c */ /* 0x000fe20000041860 */
[----:B------:R-:W3:Y:S01]  /*190c0*/  LDSM.16.MT88.4 R20, [R213+0x11800] ;  /* 0x01180000d514783b */ /* 0x000ee20000004200 */
[----:B------:R-:W-:-:S04]  /*190d0*/  FSETP.GEU.AND P4, PT, R153, -126, PT ;  /* 0xc2fc00009900780b */ /* 0x000fc80003f8e000 */
[----:B------:R5:W5:Y:S01]  /*190e0*/  MUFU.EX2 R170, R147 ;  /* 0x0000009300aa7308 */ /* 0x000b620000000800 */
[C---:B--2---:R-:W-:Y:S01]  /*190f0*/  HMMA.16816.F32.BF16 R84, R16.reuse, R12, R84 ;  /* 0x0000000c1054723c */ /* 0x044fe20000041854 */
[----:B------:R-:W-:Y:S01]  /*19100*/  @!P1 FMUL R172, R172, 0.5 ;  /* 0x3f000000acac9820 */ /* 0x000fe20000400000 */
[----:B------:R-:W-:Y:S01]  /*19110*/  F2FP.BF16.F32.PACK_AB R24, R164, R139 ;  /* 0x0000008ba418723e */ /* 0x000fe200000010ff */
[----:B------:R-:W-:Y:S01]  /*19120*/  FADD R139, R139, R52 ;  /* 0x000000348b8b7221 */ /* 0x000fe20000000000 */
[----:B------:R-:W-:Y:S01]  /*19130*/  F2FP.BF16.F32.PACK_AB R25, R141, R168 ;  /* 0x000000a88d19723e */ /* 0x000fe200000010ff */
[----:B------:R-:W-:Y:S01]  /*19140*/  FADD R168, R168, R137 ;  /* 0x00000089a8a87221 */ /* 0x000fe20000000000 */
[C---:B------:R-:W-:Y:S01]  /*19150*/  HMMA.16816.F32.BF16 R120, R16.reuse, R14, R120 ;  /* 0x0000000e1078723c */ /* 0x040fe20000041878 */
[----:B------:R-:W2:Y:S01]  /*19160*/  MUFU.EX2 R172, R172 ;  /* 0x000000ac00ac7308 */ /* 0x000ea20000000800 */
[----:B------:R-:W3:Y:S01]  /*19170*/  LDSM.16.MT88.4 R12, [R215+0xe000] ;  /* 0x00e00000d70c783b */ /* 0x000ee20000004200 */
[----:B-1----:R-:W-:Y:S01]  /*19180*/  @!P6 FMUL R143, R143, R143 ;  /* 0x0000008f8f8fe220 */ /* 0x002fe20000400000 */
[----:B------:R-:W-:Y:S01]  /*19190*/  FSETP.GEU.AND P6, PT, R155, -126, PT ;  /* 0xc2fc00009b00780b */ /* 0x000fe20003fce000 */
[----:B------:R-:W-:Y:S01]  /*191a0*/  @!P4 FMUL R153, R153, 0.5 ;  /* 0x3f0000009999c820 */ /* 0x000fe20000400000 */
[----:B----4-:R-:W-:Y:S01]  /*191b0*/  HMMA.16816.F32.BF16 R100, R16, R4, R100 ;  /* 0x000000041064723c */ /* 0x010fe20000041864 */
[----:B------:R-:W-:Y:S01]  /*191c0*/  FADD R164, R164, R139 ;  /* 0x0000008ba4a47221 */ /* 0x000fe20000000000 */
[----:B------:R-:W-:Y:S01]  /*191d0*/  FADD R168, R141, R168 ;  /* 0x000000a88da87221 */ /* 0x000fe20000000000 */
[----:B-----5:R-:W-:Y:S01]  /*191e0*/  FADD R147, -R67, R194 ;  /* 0x000000c243937221 */ /* 0x020fe20000000100 */
[----:B------:R-:W-:-:S02]  /*191f0*/  @!P5 FMUL R170, R170, R170 ;  /* 0x000000aaaaaad220 */ /* 0x000fc40000400000 */
[C---:B------:R-:W-:Y:S01]  /*19200*/  HMMA.16816.F32.BF16 R104, R16.reuse, R6, R104 ;  /* 0x000000061068723c */ /* 0x040fe20000041868 */
[----:B------:R-:W1:Y:S01]  /*19210*/  LDSM.16.MT88.4 R4, [R214+0xe000] ;  /* 0x00e00000d604783b */ /* 0x000e620000004200 */
[----:B------:R-:W4:Y:S01]  /*19220*/  MUFU.EX2 R153, R153 ;  /* 0x0000009900997308 */ /* 0x000f220000000800 */
[----:B------:R-:W-:Y:S02]  /*19230*/  FSETP.GEU.AND P2, PT, R147, -126, PT ;  /* 0xc2fc00009300780b */ /* 0x000fe40003f4e000 */
[----:B------:R-:W-:Y:S01]  /*19240*/  @!P6 FMUL R155, R155, 0.5 ;  /* 0x3f0000009b9be820 */ /* 0x000fe20000400000 */
[----:B------:R-:W-:Y:S01]  /*19250*/  HMMA.16816.F32.BF16 R116, R16, R26, R116 ;  /* 0x0000001a1074723c */ /* 0x000fe20000041874 */
[----:B--2---:R-:W-:Y:S01]  /*19260*/  @!P1 FMUL R172, R172, R172 ;  /* 0x000000acacac9220 */ /* 0x004fe20000400000 */
[----:B------:R-:W-:-:S03]  /*19270*/  FSETP.GEU.AND P1, PT, R176, -126, PT ;  /* 0xc2fc0000b000780b */ /* 0x000fc60003f2e000 */
[----:B------:R-:W2:Y:S02]  /*19280*/  MUFU.EX2 R155, R155 ;  /* 0x0000009b009b7308 */ /* 0x000ea40000000800 */
[----:B------:R-:W-:Y:S01]  /*19290*/  F2FP.BF16.F32.PACK_AB R26, R170, R143 ;  /* 0x0000008faa1a723e */ /* 0x000fe200000010ff */
[----:B------:R-:W-:Y:S01]  /*192a0*/  FADD R143, R143, R164 ;  /* 0x000000a48f8f7221 */ /* 0x000fe20000000000 */
[----:B------:R-:W-:Y:S01]  /*192b0*/  F2FP.BF16.F32.PACK_AB R27, R172, R145 ;  /* 0x00000091ac1b723e */ /* 0x000fe200000010ff */
[C---:B---3--:R-:W-:Y:S01]  /*192c0*/  HMMA.16816.F32.BF16 R108, R16.reuse, R20, R108 ;  /* 0x00000014106c723c */ /* 0x048fe2000004186c */
[----:B------:R-:W-:Y:S01]  /*192d0*/  @!P2 FMUL R147, R147, 0.5 ;  /* 0x3f0000009393a820 */ /* 0x000fe20000400000 */
[----:B------:R-:W-:Y:S01]  /*192e0*/  FADD R145, R145, R168 ;  /* 0x000000a891917221 */ /* 0x000fe20000000000 */
[----:B----4-:R-:W-:Y:S01]  /*192f0*/  @!P4 FMUL R153, R153, R153 ;  /* 0x000000999999c220 */ /* 0x010fe20000400000 */
[----:B------:R-:W-:Y:S01]  /*19300*/  FADD R170, R170, R143 ;  /* 0x0000008faaaa7221 */ /* 0x000fe20000000000 */
[----:B------:R-:W-:Y:S01]  /*19310*/  @!P1 FMUL R176, R176, 0.5 ;  /* 0x3f000000b0b09820 */ /* 0x000fe20000400000 */
[----:B------:R-:W-:Y:S01]  /*19320*/  HMMA.16816.F32.BF16 R112, R16, R22, R112 ;  /* 0x000000161070723c */ /* 0x000fe20000041870 */
[----:B------:R-:W3:Y:S01]  /*19330*/  LDSM.16.MT88.4 R16, [R213+0xe000] ;  /* 0x00e00000d510783b */ /* 0x000ee20000004200 */
[----:B------:R-:W4:Y:S01]  /*19340*/  MUFU.EX2 R147, R147 ;  /* 0x0000009300937308 */ /* 0x000f220000000800 */
[----:B------:R-:W-:-:S03]  /*19350*/  FADD R172, R172, R145 ;  /* 0x00000091acac7221 */ /* 0x000fc60000000000 */
[----:B------:R-:W-:Y:S01]  /*19360*/  HMMA.16816.F32.BF16 R128, R24, R8, R128 ;  /* 0x000000081880723c */ /* 0x000fe20000041880 */
[----:B--2---:R-:W-:-:S03]  /*19370*/  @!P6 FMUL R155, R155, R155 ;  /* 0x0000009b9b9be220 */ /* 0x004fc60000400000 */
[----:B------:R-:W2:Y:S02]  /*19380*/  MUFU.EX2 R176, R176 ;  /* 0x000000b000b07308 */ /* 0x000ea40000000800 */
[C---:B------:R-:W-:Y:S01]  /*19390*/  HMMA.16816.F32.BF16 R124, R24.reuse, R10, R124 ;  /* 0x0000000a187c723c */ /* 0x040fe2000004187c */
[----:B------:R-:W5:Y:S05]  /*193a0*/  LDSM.16.MT88.4 R8, [R217+0x12000] ;  /* 0x01200000d908783b */ /* 0x000f6a0000004200 */
[----:B------:R-:W-:Y:S01]  /*193b0*/  HMMA.16816.F32.BF16 R68, R24, R12, R68 ;  /* 0x0000000c1844723c */ /* 0x000fe20000041844 */
[----:B----4-:R-:W-:Y:S01]  /*193c0*/  @!P2 FMUL R147, R147, R147 ;  /* 0x000000939393a220 */ /* 0x010fe20000400000 */
[----:B------:R-:W-:-:S04]  /*193d0*/  FSETP.GEU.AND P2, PT, R157, -126, PT ;  /* 0xc2fc00009d00780b */ /* 0x000fc80003f4e000 */
[----:B-1----:R-:W-:Y:S01]  /*193e0*/  HMMA.16816.F32.BF16 R76, R24, R4, R76 ;  /* 0x00000004184c723c */ /* 0x002fe2000004184c */
[----:B--2---:R-:W-:Y:S01]  /*193f0*/  @!P1 FMUL R176, R176, R176 ;  /* 0x000000b0b0b09220 */ /* 0x004fe20000400000 */
[----:B------:R-:W-:-:S04]  /*19400*/  FSETP.GEU.AND P1, PT, R159, -126, PT ;  /* 0xc2fc00009f00780b */ /* 0x000fc80003f2e000 */
[C---:B------:R-:W-:Y:S01]  /*19410*/  HMMA.16816.F32.BF16 R72, R24.reuse, R14, R72 ;  /* 0x0000000e1848723c */ /* 0x040fe20000041848 */
[-C--:B------:R-:W-:Y:S01]  /*19420*/  FMUL R5, R188, R65.reuse ;  /* 0x00000041bc057220 */ /* 0x080fe20000400000 */
[----:B------:R-:W1:Y:S01]  /*19430*/  LDSM.16.MT88.4 R12, [R215+0x12000] ;  /* 0x01200000d70c783b */ /* 0x000e620000004200 */
[----:B------:R-:W-:Y:S02]  /*19440*/  @!P2 FMUL R157, R157, 0.5 ;  /* 0x3f0000009d9da820 */ /* 0x000fe40000400000 */
[----:B------:R-:W-:Y:S01]  /*19450*/  FADD R20, -R62, R5 ;  /* 0x000000053e147221 */ /* 0x000fe20000000100 */
[C---:B------:R-:W-:Y:S01]  /*19460*/  HMMA.16816.F32.BF16 R80, R24.reuse, R6, R80 ;  /* 0x000000061850723c */ /* 0x040fe20000041850 */
[----:B------:R-:W2:Y:S02]  /*19470*/  LDSM.16.MT88.4 R4, [R214+0x12000] ;  /* 0x01200000d604783b */ /* 0x000ea40000004200 */
[----:B------:R-:W4:Y:S01]  /*19480*/  MUFU.EX2 R157, R157 ;  /* 0x0000009d009d7308 */ /* 0x000f220000000800 */
[----:B------:R-:W-:Y:S01]  /*19490*/  FSETP.GEU.AND P3, PT, R20, -126, PT ;  /* 0xc2fc00001400780b */ /* 0x000fe20003f6e000 */
[----:B------:R-:W-:Y:S01]  /*194a0*/  @!P1 FMUL R159, R159, 0.5 ;  /* 0x3f0000009f9f9820 */ /* 0x000fe20000400000 */
[C---:B---3--:R-:W-:Y:S05]  /*194b0*/  HMMA.16816.F32.BF16 R84, R24.reuse, R16, R84 ;  /* 0x000000101854723c */ /* 0x048fea0000041854 */
[----:B------:R-:W3:Y:S01]  /*194c0*/  MUFU.EX2 R180, R159 ;  /* 0x0000009f00b47308 */ /* 0x000ee20000000800 */
[----:B------:R-:W-:Y:S01]  /*194d0*/  HMMA.16816.F32.BF16 R120, R24, R18, R120 ;  /* 0x000000121878723c */ /* 0x000fe20000041878 */
[----:B------:R-:W-:-:S04]  /*194e0*/  FMUL R16, R184, R65 ;  /* 0x00000041b8107220 */ /* 0x000fc80000400000 */
[----:B------:R-:W-:Y:S01]  /*194f0*/  FADD R16, -R67, R16 ;  /* 0x0000001043107221 */ /* 0x000fe20000000100 */
[----:B------:R-:W-:Y:S01]  /*19500*/  @!P3 FMUL R20, R20, 0.5 ;  /* 0x3f0000001414b820 */ /* 0x000fe20000400000 */
[C---:B-----5:R-:W-:Y:S01]  /*19510*/  HMMA.16816.F32.BF16 R88, R24.reuse, R8, R88 ;  /* 0x000000081858723c */ /* 0x060fe20000041858 */
[----:B----4-:R-:W-:Y:S02]  /*19520*/  @!P2 FMUL R157, R157, R157 ;  /* 0x0000009d9d9da220 */ /* 0x010fe40000400000 */
[----:B------:R-:W-:Y:S01]  /*19530*/  FSETP.GEU.AND P5, PT, R16, -126, PT ;  /* 0xc2fc00001000780b */ /* 0x000fe20003fae000 */
[----:B------:R4:W5:Y:S02]  /*19540*/  MUFU.EX2 R174, R20 ;  /* 0x0000001400ae7308 */ /* 0x0009640000000800 */
[----:B------:R-:W-:Y:S01]  /*19550*/  HMMA.16816.F32.BF16 R92, R24, R10, R92 ;  /* 0x0000000a185c723c */ /* 0x000fe2000004185c */
[----:B------:R-:W2:Y:S01]  /*19560*/  LDSM.16.MT88.4 R8, [R215+0xe800] ;  /* 0x00e80000d708783b */ /* 0x000ea20000004200 */
[----:B---3--:R-:W-:Y:S01]  /*19570*/  @!P1 FMUL R180, R180, R180 ;  /* 0x000000b4b4b49220 */ /* 0x008fe20000400000 */
[----:B------:R-:W-:-:S03]  /*19580*/  FADD R159, -R67, R162 ;  /* 0x000000a2439f7221 */ /* 0x000fc60000000100 */
[C---:B------:R-:W-:Y:S02]  /*19590*/  HMMA.16816.F32.BF16 R108, R24.reuse, R28, R108 ;  /* 0x0000001c186c723c */ /* 0x040fe4000004186c */
[----:B------:R-:W-:Y:S02]  /*195a0*/  FSETP.GEU.AND P1, PT, R159, -126, PT ;  /* 0xc2fc00009f00780b */ /* 0x000fe40003f2e000 */
[----:B------:R-:W-:Y:S02]  /*195b0*/  @!P5 FMUL R16, R16, 0.5 ;  /* 0x3f0000001010d820 */ /* 0x000fe40000400000 */
[C---:B-1----:R-:W-:Y:S02]  /*195c0*/  HMMA.16816.F32.BF16 R96, R24.reuse, R12, R96 ;  /* 0x0000000c1860723c */ /* 0x042fe40000041860 */
[----:B------:R-:W1:Y:S01]  /*195d0*/  MUFU.EX2 R178, R16 ;  /* 0x0000001000b27308 */ /* 0x000e620000000800 */
[----:B----4-:R-:W3:Y:S01]  /*195e0*/  LDSM.16.MT88.4 R20, [R217+0xe800] ;  /* 0x00e80000d914783b */ /* 0x010ee20000004200 */
[----:B-----5:R-:W-:Y:S01]  /*195f0*/  @!P3 FMUL R174, R174, R174 ;  /* 0x000000aeaeaeb220 */ /* 0x020fe20000400000 */
[----:B------:R-:W-:Y:S01]  /*19600*/  FSETP.GEU.AND P3, PT, R161, -126, PT ;  /* 0xc2fc0000a100780b */ /* 0x000fe20003f6e000 */
[C---:B------:R-:W-:Y:S01]  /*19610*/  HMMA.16816.F32.BF16 R116, R24.reuse, R14, R116 ;  /* 0x0000000e1874723c */ /* 0x040fe20000041874 */
[----:B------:R-:W-:Y:S01]  /*19620*/  F2FP.BF16.F32.PACK_AB R12, R176, R147 ;  /* 0x00000093b00c723e */ /* 0x000fe200000010ff */
[----:B------:R-:W-:Y:S01]  /*19630*/  FADD R147, R147, R170 ;  /* 0x000000aa93937221 */ /* 0x000fe20000000000 */
[----:B------:R-:W-:Y:S01]  /*19640*/  F2FP.BF16.F32.PACK_AB R13, R174, R153 ;  /* 0x00000099ae0d723e */ /* 0x000fe200000010ff */
[----:B------:R-:W-:Y:S01]  /*19650*/  @!P1 FMUL R159, R159, 0.5 ;  /* 0x3f0000009f9f9820 */ /* 0x000fe20000400000 */
[----:B------:R-:W-:Y:S01]  /*19660*/  FADD R153, R153, R172 ;  /* 0x000000ac99997221 */ /* 0x000fe20000000000 */
[C---:B--2---:R-:W-:Y:S01]  /*19670*/  HMMA.16816.F32.BF16 R100, R24.reuse, R4, R100 ;  /* 0x000000041864723c */ /* 0x044fe20000041864 */
[----:B------:R-:W-:Y:S01]  /*19680*/  F2FP.BF16.F32.PACK_AB R15, R180, R157 ;  /* 0x0000009db40f723e */ /* 0x000fe200000010ff */
[----:B------:R-:W-:Y:S01]  /*19690*/  FADD R176, R176, R147 ;  /* 0x00000093b0b07221 */ /* 0x000fe20000000000 */
[----:B------:R-:W-:Y:S01]  /*196a0*/  FADD R174, R174, R153 ;  /* 0x00000099aeae7221 */ /* 0x000fe20000000000 */
[----:B------:R-:W2:Y:S02]  /*196b0*/  MUFU.EX2 R159, R159 ;  /* 0x0000009f009f7308 */ /* 0x000ea40000000800 */
[----:B------:R-:W-:Y:S01]  /*196c0*/  HMMA.16816.F32.BF16 R104, R24, R6, R104 ;  /* 0x000000061868723c */ /* 0x000fe20000041868 */
[----:B-1----:R-:W-:Y:S01]  /*196d0*/  @!P5 FMUL R178, R178, R178 ;  /* 0x000000b2b2b2d220 */ /* 0x002fe20000400000 */
[----:B------:R-:W1:Y:S01]  /*196e0*/  LDSM.16.MT88.4 R16, [R213+0xe800] ;  /* 0x00e80000d510783b */ /* 0x000e620000004200 */
[----:B------:R-:W-:Y:S01]  /*196f0*/  @!P3 FMUL R161, R161, 0.5 ;  /* 0x3f000000a1a1b820 */ /* 0x000fe20000400000 */
[----:B------:R-:W-:-:S02]  /*19700*/  FADD R157, R157, R174 ;  /* 0x000000ae9d9d7221 */ /* 0x000fc40000000000 */
[----:B------:R-:W4:Y:S01]  /*19710*/  LDSM.16.MT88.4 R4, [R214+0xe800] ;  /* 0x00e80000d604783b */ /* 0x000f220000004200 */
[----:B------:R-:W-:Y:S01]  /*19720*/  F2FP.BF16.F32.PACK_AB R14, R178, R155 ;  /* 0x0000009bb20e723e */ /* 0x000fe200000010ff */
[----:B------:R-:W-:Y:S01]  /*19730*/  HMMA.16816.F32.BF16 R112, R24, R30, R112 ;  /* 0x0000001e1870723c */ /* 0x000fe20000041870 */
[----:B------:R-:W5:Y:S01]  /*19740*/  MUFU.EX2 R161, R161 ;  /* 0x000000a100a17308 */ /* 0x000f620000000800 */
[----:B------:R-:W-:Y:S01]  /*19750*/  LDSM.16.MT88.4 R28, [R213+0x13000] ;  /* 0x01300000d51c783b */ /* 0x000fe20000004200 */
[----:B------:R-:W-:Y:S01]  /*19760*/  FADD R155, R155, R176 ;  /* 0x000000b09b9b7221 */ /* 0x000fe20000000000 */
[----:B------:R-:W-:Y:S02]  /*19770*/  FADD R157, R180, R157 ;  /* 0x0000009db49d7221 */ /* 0x000fe40000000000 */
[C---:B------:R-:W-:Y:S01]  /*19780*/  HMMA.16816.F32.BF16 R68, R12.reuse, R8, R68 ;  /* 0x000000080c44723c */ /* 0x040fe20000041844 */
[----:B------:R-:W-:Y:S01]  /*19790*/  FMUL R26, R166, R65 ;  /* 0x00000041a61a7220 */ /* 0x000fe20000400000 */
[----:B--2---:R-:W-:Y:S01]  /*197a0*/  @!P1 FMUL R159, R159, R159 ;  /* 0x0000009f9f9f9220 */ /* 0x004fe20000400000 */
[----:B------:R-:W-:Y:S01]  /*197b0*/  FADD R25, -R67, R156 ;  /* 0x0000009c43197221 */ /* 0x000fe20000000100 */
[----:B------:R-:W-:Y:S01]  /*197c0*/  FSETP.GEU.AND P1, PT, R165, -126, PT ;  /* 0xc2fc0000a500780b */ /* 0x000fe20003f2e000 */
[----:B------:R-:W-:Y:S01]  /*197d0*/  FADD R26, -R67, R26 ;  /* 0x0000001a431a7221 */ /* 0x000fe20000000100 */
[----:B------:R-:W-:Y:S01]  /*197e0*/  HMMA.16816.F32.BF16 R72, R12, R10, R72 ;  /* 0x0000000a0c48723c */ /* 0x000fe20000041848 */
[----:B------:R-:W2:Y:S01]  /*197f0*/  LDSM.16.MT88.4 R8, [R215+0x12800] ;  /* 0x01280000d708783b */ /* 0x000ea20000004200 */
[----:B------:R-:W-:Y:S01]  /*19800*/  FSETP.GEU.AND P6, PT, R25, -126, PT ;  /* 0xc2fc00001900780b */ /* 0x000fe20003fce000 */
[----:B------:R-:W-:Y:S01]  /*19810*/  FADD R155, R178, R155 ;  /* 0x0000009bb29b7221 */ /* 0x000fe20000000000 */
[----:B------:R-:W-:-:S02]  /*19820*/  FSETP.GEU.AND P2, PT, R26, -126, PT ;  /* 0xc2fc00001a00780b */ /* 0x000fc40003f4e000 */
[----:B---3--:R-:W-:Y:S01]  /*19830*/  HMMA.16816.F32.BF16 R128, R12, R20, R128 ;  /* 0x000000140c80723c */ /* 0x008fe20000041880 */
[----:B-----5:R-:W-:-:S04]  /*19840*/  @!P3 FMUL R161, R161, R161 ;  /* 0x000000a1a1a1b220 */ /* 0x020fc80000400000 */
[----:B------:R-:W-:Y:S01]  /*19850*/  @!P1 FMUL R165, R165, 0.5 ;  /* 0x3f000000a5a59820 */ /* 0x000fe20000400000 */
[C---:B------:R-:W-:Y:S01]  /*19860*/  HMMA.16816.F32.BF16 R124, R12.reuse, R22, R124 ;  /* 0x000000160c7c723c */ /* 0x040fe2000004187c */
[----:B------:R-:W3:Y:S02]  /*19870*/  LDSM.16.MT88.4 R20, [R217+0x12800] ;  /* 0x01280000d914783b */ /* 0x000ee40000004200 */
[----:B------:R-:W-:Y:S02]  /*19880*/  @!P6 FMUL R25, R25, 0.5 ;  /* 0x3f0000001919e820 */ /* 0x000fe40000400000 */
[----:B------:R-:W-:Y:S01]  /*19890*/  @!P2 FMUL R26, R26, 0.5 ;  /* 0x3f0000001a1aa820 */ /* 0x000fe20000400000 */
[----:B------:R-:W5:Y:S01]  /*198a0*/  MUFU.EX2 R165, R165 ;  /* 0x000000a500a57308 */ /* 0x000f620000000800 */
[C---:B-1----:R-:W-:Y:S07]  /*198b0*/  HMMA.16816.F32.BF16 R84, R12.reuse, R16, R84 ;  /* 0x000000100c54723c */ /* 0x042fee0000041854 */
[----:B------:R-:W1:Y:S01]  /*198c0*/  MUFU.EX2 R158, R26 ;  /* 0x0000001a009e7308 */ /* 0x000e620000000800 */
[----:B----4-:R-:W-:Y:S01]  /*198d0*/  HMMA.16816.F32.BF16 R76, R12, R4, R76 ;  /* 0x000000040c4c723c */ /* 0x010fe2000004184c */
[----:B------:R-:W-:-:S04]  /*198e0*/  FMUL R16, R154, R65 ;  /* 0x000000419a107220 */ /* 0x000fc80000400000 */
[----:B------:R-:W-:Y:S01]  /*198f0*/  FADD R163, -R67, R16 ;  /* 0x0000001043a37221 */ /* 0x000fe20000000100 */
[C---:B------:R-:W-:Y:S01]  /*19900*/  HMMA.16816.F32.BF16 R120, R12.reuse, R18, R120 ;  /* 0x000000120c78723c */ /* 0x040fe20000041878 */
[----:B------:R-:W-:Y:S01]  /*19910*/  FMUL R5, R160, R65 ;  /* 0x00000041a0057220 */ /* 0x000fe20000400000 */
[----:B------:R-:W4:Y:S01]  /*19920*/  LDSM.16.MT88.4 R16, [R213+0x12800] ;  /* 0x01280000d510783b */ /* 0x000f220000004200 */
[----:B------:R-:W3:Y:S01]  /*19930*/  MUFU.EX2 R146, R25 ;  /* 0x0000001900927308 */ /* 0x000ee20000000800 */
[----:B------:R-:W-:Y:S01]  /*19940*/  FSETP.GEU.AND P5, PT, R163, -126, PT ;  /* 0xc2fc0000a300780b */ /* 0x000fe20003fae000 */
[----:B------:R-:W-:Y:S01]  /*19950*/  FADD R24, -R62, R5 ;  /* 0x000000053e187221 */ /* 0x000fe20000000100 */
[----:B------:R-:W-:Y:S01]  /*19960*/  HMMA.16816.F32.BF16 R80, R12, R6, R80 ;  /* 0x000000060c50723c */ /* 0x000fe20000041850 */
[----:B------:R-:W4:Y:S01]  /*19970*/  LDSM.16.MT88.4 R4, [R214+0x12800] ;  /* 0x01280000d604783b */ /* 0x000f220000004200 */
[----:B-----5:R-:W-:Y:S01]  /*19980*/  @!P1 FMUL R165, R165, R165 ;  /* 0x000000a5a5a59220 */ /* 0x020fe20000400000 */
[----:B-1----:R-:W-:Y:S01]  /*19990*/  @!P2 FMUL R158, R158, R158 ;  /* 0x0000009e9e9ea220 */ /* 0x002fe20000400000 */
[----:B------:R-:W-:-:S02]  /*199a0*/  FSETP.GEU.AND P4, PT, R24, -126, PT ;  /* 0xc2fc00001800780b */ /* 0x000fc40003f8e000 */
[----:B--2---:R-:W-:Y:S01]  /*199b0*/  HMMA.16816.F32.BF16 R96, R12, R8, R96 ;  /* 0x000000080c60723c */ /* 0x004fe20000041860 */
[----:B------:R-:W-:-:S04]  /*199c0*/  FSETP.GEU.AND P1, PT, R167, -126, PT ;  /* 0xc2fc0000a700780b */ /* 0x000fc80003f2e000 */
[----:B------:R-:W-:Y:S01]  /*199d0*/  @!P5 FMUL R163, R163, 0.5 ;  /* 0x3f000000a3a3d820 */ /* 0x000fe20000400000 */
[C---:B------:R-:W-:Y:S01]  /*199e0*/  HMMA.16816.F32.BF16 R116, R12.reuse, R10, R116 ;  /* 0x0000000a0c74723c */ /* 0x040fe20000041874 */
[----:B------:R-:W1:Y:S01]  /*199f0*/  LDSM.16.MT88.4 R8, [R217+0xf000] ;  /* 0x00f00000d908783b */ /* 0x000e620000004200 */
[----:B---3--:R-:W-:Y:S01]  /*19a00*/  @!P6 FMUL R146, R146, R146 ;  /* 0x000000929292e220 */ /* 0x008fe20000400000 */
[----:B------:R-:W-:Y:S02]  /*19a10*/  FSETP.GEU.AND P6, PT, R136, -126, PT ;  /* 0xc2fc00008800780b */ /* 0x000fe40003fce000 */
[----:B------:R-:W-:Y:S01]  /*19a20*/  @!P4 FMUL R24, R24, 0.5 ;  /* 0x3f0000001818c820 */ /* 0x000fe20000400000 */
[----:B------:R-:W-:Y:S01]  /*19a30*/  HMMA.16816.F32.BF16 R88, R12, R20, R88 ;  /* 0x000000140c58723c */ /* 0x000fe20000041858 */
[----:B------:R-:W2:Y:S01]  /*19a40*/  MUFU.EX2 R163, R163 ;  /* 0x000000a300a37308 */ /* 0x000ea20000000800 */
[----:B------:R-:W-:-:S04]  /*19a50*/  @!P1 FMUL R167, R167, 0.5 ;  /* 0x3f000000a7a79820 */ /* 0x000fc80000400000 */
[C---:B------:R-:W-:Y:S01]  /*19a60*/  HMMA.16816.F32.BF16 R92, R12.reuse, R22, R92 ;  /* 0x000000160c5c723c */ /* 0x040fe2000004185c */
[----:B------:R-:W-:Y:S02]  /*19a70*/  FMUL R21, R152, R65 ;  /* 0x0000004198157220 */ /* 0x000fe40000400000 */
[----:B------:R-:W3:Y:S01]  /*19a80*/  MUFU.EX2 R154, R24 ;  /* 0x00000018009a7308 */ /* 0x000ee20000000800 */
[----:B------:R-:W-:Y:S01]  /*19a90*/  @!P6 FMUL R136, R136, 0.5 ;  /* 0x3f0000008888e820 */ /* 0x000fe20000400000 */
[----:B------:R-:W-:Y:S02]  /*19aa0*/  FADD R152, -R62, R21 ;  /* 0x000000153e987221 */ /* 0x000fe40000000100 */
[----:B------:R-:W5:Y:S03]  /*19ab0*/  LDSM.16.MT88.4 R20, [R214+0xf000] ;  /* 0x00f00000d614783b */ /* 0x000f660000004200 */
[----:B------:R-:W-:Y:S01]  /*19ac0*/  FSETP.GEU.AND P2, PT, R152, -126, PT ;  /* 0xc2fc00009800780b */ /* 0x000fe20003f4e000 */
[----:B------:R-:W1:Y:S01]  /*19ad0*/  MUFU.EX2 R167, R167 ;  /* 0x000000a700a77308 */ /* 0x000e620000000800 */
[----:B----4-:R-:W-:Y:S01]  /*19ae0*/  HMMA.16816.F32.BF16 R108, R12, R16, R108 ;  /* 0x000000100c6c723c */ /* 0x010fe2000004186c */
[----:B--2---:R-:W-:Y:S01]  /*19af0*/  @!P5 FMUL R163, R163, R163 ;  /* 0x000000a3a3a3d220 */ /* 0x004fe20000400000 */
[----:B------:R-:W-:-:S04]  /*19b00*/  FSETP.GEU.AND P5, PT, R245, -126, PT ;  /* 0xc2fc0000f500780b */ /* 0x000fc80003fae000 */
[C---:B------:R-:W-:Y:S01]  /*19b10*/  HMMA.16816.F32.BF16 R100, R12.reuse, R4, R100 ;  /* 0x000000040c64723c */ /* 0x040fe20000041864 */
[----:B------:R-:W-:Y:S01]  /*19b20*/  FMUL R16, R144, R65 ;  /* 0x0000004190107220 */ /* 0x000fe20000400000 */
[----:B---3--:R-:W-:Y:S01]  /*19b30*/  @!P4 FMUL R154, R154, R154 ;  /* 0x0000009a9a9ac220 */ /* 0x008fe20000400000 */
[----:B------:R-:W-:Y:S01]  /*19b40*/  F2FP.BF16.F32.PACK_AB R24, R159, R158 ;  /* 0x0000009e9f18723e */ /* 0x000fe200000010ff */
[----:B------:R-:W-:Y:S01]  /*19b50*/  FADD R158, R158, R155 ;  /* 0x0000009b9e9e7221 */ /* 0x000fe20000000000 */
[----:B------:R-:W-:Y:S01]  /*19b60*/  @!P2 FMUL R152, R152, 0.5 ;  /* 0x3f0000009898a820 */ /* 0x000fe20000400000 */
[C---:B------:R-:W-:Y:S01]  /*19b70*/  HMMA.16816.F32.BF16 R104, R12.reuse, R6, R104 ;  /* 0x000000060c68723c */ /* 0x040fe20000041868 */
[----:B------:R-:W2:Y:S01]  /*19b80*/  LDSM.16.MT88.4 R4, [R215+0xf000] ;  /* 0x00f00000d704783b */ /* 0x000ea20000004200 */
[----:B------:R-:W-:Y:S01]  /*19b90*/  FADD R16, -R67, R16 ;  /* 0x0000001043107221 */ /* 0x000fe20000000100 */
[----:B------:R-:W-:Y:S01]  /*19ba0*/  F2FP.BF16.F32.PACK_AB R25, R161, R154 ;  /* 0x0000009aa119723e */ /* 0x000fe200000010ff */
[----:B-1----:R-:W-:Y:S01]  /*19bb0*/  @!P1 FMUL R167, R167, R167 ;  /* 0x000000a7a7a79220 */ /* 0x002fe20000400000 */
[----:B------:R-:W1:Y:S01]  /*19bc0*/  MUFU.EX2 R152, R152 ;  /* 0x0000009800987308 */ /* 0x000e620000000800 */
[----:B------:R-:W-:Y:S01]  /*19bd0*/  HMMA.16816.F32.BF16 R112, R12, R18, R112 ;  /* 0x000000120c70723c */ /* 0x000fe20000041870 */
[----:B------:R-:W3:Y:S01]  /*19be0*/  LDSM.16.MT88.4 R12, [R213+0xf000] ;  /* 0x00f00000d50c783b */ /* 0x000ee20000004200 */
[----:B------:R-:W-:Y:S01]  /*19bf0*/  F2FP.BF16.F32.PACK_AB R26, R163, R146 ;  /* 0x00000092a31a723e */ /* 0x000fe200000010ff */
[----:B------:R-:W-:Y:S01]  /*19c00*/  @!P5 FMUL R245, R245, 0.5 ;  /* 0x3f000000f5f5d820 */ /* 0x000fe20000400000 */
[----:B------:R-:W-:Y:S01]  /*19c10*/  FADD R154, R154, R157 ;  /* 0x0000009d9a9a7221 */ /* 0x000fe20000000000 */
[----:B------:R-:W-:-:S03]  /*19c20*/  FADD R159, R159, R158 ;  /* 0x0000009e9f9f7221 */ /* 0x000fc60000000000 */
[----:B------:R-:W-:Y:S01]  /*19c30*/  FADD R161, R161, R154 ;  /* 0x0000009aa1a17221 */ /* 0x000fe20000000000 */
[----:B------:R-:W4:Y:S01]  /*19c40*/  MUFU.EX2 R245, R245 ;  /* 0x000000f500f57308 */ /* 0x000f220000000800 */
[----:B------:R-:W-:-:S04]  /*19c50*/  FADD R146, R146, R159 ;  /* 0x0000009f92927221 */ /* 0x000fc80000000000 */
[----:B------:R-:W-:Y:S01]  /*19c60*/  FADD R163, R163, R146 ;  /* 0x00000092a3a37221 */ /* 0x000fe20000000000 */
[----:B-1----:R-:W-:Y:S01]  /*19c70*/  @!P2 FMUL R152, R152, R152 ;  /* 0x000000989898a220 */ /* 0x002fe20000400000 */
[----:B------:R-:W-:-:S04]  /*19c80*/  FSETP.GEU.AND P2, PT, R16, -126, PT ;  /* 0xc2fc00001000780b */ /* 0x000fc80003f4e000 */
[----:B------:R-:W-:Y:S01]  /*19c90*/  F2FP.BF16.F32.PACK_AB R27, R165, R152 ;  /* 0x00000098a51b723e */ /* 0x000fe200000010ff */
[----:B------:R-:W-:Y:S01]  /*19ca0*/  FADD R152, R152, R161 ;  /* 0x000000a198987221 */ /* 0x000fe20000000000 */
[----:B----4-:R-:W-:-:S03]  /*19cb0*/  @!P5 FMUL R245, R245, R245 ;  /* 0x000000f5f5f5d220 */ /* 0x010fc60000400000 */
[----:B------:R-:W-:Y:S02]  /*19cc0*/  FADD R165, R165, R152 ;  /* 0x00000098a5a57221 */ /* 0x000fe40000000000 */
[----:B------:R-:W-:Y:S02]  /*19cd0*/  HMMA.16816.F32.BF16 R128, R24, R8, R128 ;  /* 0x000000081880723c */ /* 0x000fe40000041880 */
[----:B------:R-:W-:-:S04]  /*19ce0*/  @!P2 FMUL R16, R16, 0.5 ;  /* 0x3f0000001010a820 */ /* 0x000fc80000400000 */
[----:B-----5:R-:W-:Y:S01]  /*19cf0*/  HMMA.16816.F32.BF16 R76, R24, R20, R76 ;  /* 0x00000014184c723c */ /* 0x020fe2000004184c */
[----:B------:R-:W-:-:S04]  /*19d00*/  FMUL R9, R140, R65 ;  /* 0x000000418c097220 */ /* 0x000fc80000400000 */
[----:B------:R-:W-:Y:S01]  /*19d10*/  FADD R142, -R62, R9 ;  /* 0x000000093e8e7221 */ /* 0x000fe20000000100 */
[-C--:B------:R-:W-:Y:S01]  /*19d20*/  FMUL R9, R138, R65.reuse ;  /* 0x000000418a097220 */ /* 0x080fe20000400000 */
[-C--:B------:R-:W-:Y:S01]  /*19d30*/  FMUL R21, R64, R65.reuse ;  /* 0x0000004140157220 */ /* 0x080fe20000400000 */
[----:B------:R-:W1:Y:S01]  /*19d40*/  MUFU.EX2 R138, R16 ;  /* 0x00000010008a7308 */ /* 0x000e620000000800 */
[----:B------:R-:W-:Y:S01]  /*19d50*/  FMUL R65, R60, R65 ;  /* 0x000000413c417220 */ /* 0x000fe20000400000 */
[C---:B------:R-:W-:Y:S01]  /*19d60*/  FADD R140, -R62.reuse, R9 ;  /* 0x000000093e8c7221 */ /* 0x040fe20000000100 */
[C---:B------:R-:W-:Y:S01]  /*19d70*/  FADD R64, -R62.reuse, R21 ;  /* 0x000000153e407221 */ /* 0x040fe20000000100 */
[C---:B--2---:R-:W-:Y:S01]  /*19d80*/  HMMA.16816.F32.BF16 R68, R24.reuse, R4, R68 ;  /* 0x000000041844723c */ /* 0x044fe20000041844 */
[----:B------:R-:W-:Y:S01]  /*19d90*/  FADD R243, -R62, R65 ;  /* 0x000000413ef37221 */ /* 0x000fe20000000100 */
[----:B------:R-:W-:Y:S02]  /*19da0*/  FSETP.GEU.AND P4, PT, R142, -126, PT ;  /* 0xc2fc00008e00780b */ /* 0x000fe40003f8e000 */
[----:B------:R-:W-:Y:S01]  /*19db0*/  FSETP.GEU.AND P3, PT, R140, -126, PT ;  /* 0xc2fc00008c00780b */ /* 0x000fe20003f6e000 */
[----:B------:R-:W2:Y:S01]  /*19dc0*/  MUFU.EX2 R60, R136 ;  /* 0x00000088003c7308 */ /* 0x000ea20000000800 */
[----:B------:R-:W-:Y:S01]  /*19dd0*/  HMMA.16816.F32.BF16 R72, R24, R6, R72 ;  /* 0x000000061848723c */ /* 0x000fe20000041848 */
[----:B------:R-:W4:Y:S01]  /*19de0*/  LDSM.16.MT88.4 R4, [R214+0x13000] ;  /* 0x01300000d604783b */ /* 0x000f220000004200 */
[----:B------:R-:W-:-:S04]  /*19df0*/  FSETP.GEU.AND P1, PT, R243, -126, PT ;  /* 0xc2fc0000f300780b */ /* 0x000fc80003f2e000 */
[C---:B------:R-:W-:Y:S01]  /*19e00*/  HMMA.16816.F32.BF16 R124, R24.reuse, R10, R124 ;  /* 0x0000000a187c723c */ /* 0x040fe2000004187c */
[----:B-1----:R-:W-:Y:S01]  /*19e10*/  @!P2 FMUL R138, R138, R138 ;  /* 0x0000008a8a8aa220 */ /* 0x002fe20000400000 */
[----:B------:R-:W-:Y:S01]  /*19e20*/  FSETP.GEU.AND P2, PT, R64, -126, PT ;  /* 0xc2fc00004000780b */ /* 0x000fe20003f4e000 */
[----:B------:R-:W1:Y:S01]  /*19e30*/  LDSM.16.MT88.4 R8, [R217+0x13000] ;  /* 0x01300000d908783b */ /* 0x000e620000004200 */
[----:B------:R-:W-:Y:S01]  /*19e40*/  @!P4 FMUL R142, R142, 0.5 ;  /* 0x3f0000008e8ec820 */ /* 0x000fe20000400000 */
[----:B------:R-:W-:Y:S01]  /*19e50*/  @!P3 FMUL R140, R140, 0.5 ;  /* 0x3f0000008c8cb820 */ /* 0x000fe20000400000 */
[----:B---3--:R-:W-:Y:S01]  /*19e60*/  HMMA.16816.F32.BF16 R84, R24, R12, R84 ;  /* 0x0000000c1854723c */ /* 0x008fe20000041854 */
[----:B------:R-:W3:Y:S01]  /*19e70*/  LDSM.16.MT88.4 R16, [R215+0x13000] ;  /* 0x01300000d710783b */ /* 0x000ee20000004200 */
[----:B------:R-:W5:Y:S01]  /*19e80*/  MUFU.EX2 R66, R142 ;  /* 0x0000008e00427308 */ /* 0x000f620000000800 */
[----:B------:R-:W-:Y:S01]  /*19e90*/  @!P1 FMUL R243, R243, 0.5 ;  /* 0x3f000000f3f39820 */ /* 0x000fe20000400000 */
[----:B--2---:R-:W-:-:S02]  /*19ea0*/  @!P6 FMUL R60, R60, R60 ;  /* 0x0000003c3c3ce220 */ /* 0x004fc40000400000 */
[C---:B------:R-:W-:Y:S01]  /*19eb0*/  HMMA.16816.F32.BF16 R120, R24.reuse, R14, R120 ;  /* 0x0000000e1878723c */ /* 0x040fe20000041878 */
[----:B------:R-:W2:Y:S02]  /*19ec0*/  LDSM.16.MT88.4 R12, [R217+0xf800] ;  /* 0x00f80000d90c783b */ /* 0x000ea40000004200 */
[----:B------:R-:W-:Y:S01]  /*19ed0*/  @!P2 FMUL R64, R64, 0.5 ;  /* 0x3f0000004040a820 */ /* 0x000fe20000400000 */
[----:B------:R-:W4:Y:S02]  /*19ee0*/  MUFU.EX2 R67, R140 ;  /* 0x0000008c00437308 */ /* 0x000f240000000800 */
[C---:B------:R-:W-:Y:S01]  /*19ef0*/  HMMA.16816.F32.BF16 R80, R24.reuse, R22, R80 ;  /* 0x000000161850723c */ /* 0x040fe20000041850 */
[----:B------:R-:W2:Y:S05]  /*19f00*/  LDSM.16.MT88.4 R20, [R214+0xf800] ;  /* 0x00f80000d614783b */ /* 0x000eaa0000004200 */
[----:B------:R-:W1:Y:S01]  /*19f10*/  MUFU.EX2 R62, R64 ;  /* 0x00000040003e7308 */ /* 0x000e620000000800 */
[----:B-----5:R-:W-:Y:S01]  /*19f20*/  @!P4 FMUL R66, R66, R66 ;  /* 0x000000424242c220 */ /* 0x020fe20000400000 */
[C---:B------:R-:W-:Y:S06]  /*19f30*/  HMMA.16816.F32.BF16 R108, R24.reuse, R28, R108 ;  /* 0x0000001c186c723c */ /* 0x040fec000004186c */
[----:B------:R-:W5:Y:S01]  /*19f40*/  MUFU.EX2 R243, R243 ;  /* 0x000000f300f37308 */ /* 0x000f620000000800 */
[----:B----4-:R-:W-:Y:S01]  /*19f50*/  @!P3 FMUL R67, R67, R67 ;  /* 0x000000434343b220 */ /* 0x010fe20000400000 */
[C---:B------:R-:W-:Y:S06]  /*19f60*/  HMMA.16816.F32.BF16 R112, R24.reuse, R30, R112 ;  /* 0x0000001e1870723c */ /* 0x040fec0000041870 */
[----:B------:R-:W-:Y:S01]  /*19f70*/  HMMA.16816.F32.BF16 R100, R24, R4, R100 ;  /* 0x000000041864723c */ /* 0x000fe20000041864 */
[----:B-1----:R-:W-:-:S05]  /*19f80*/  @!P2 FMUL R62, R62, R62 ;  /* 0x0000003e3e3ea220 */ /* 0x002fca0000400000 */
[C---:B------:R-:W-:Y:S01]  /*19f90*/  HMMA.16816.F32.BF16 R104, R24.reuse, R6, R104 ;  /* 0x000000061868723c */ /* 0x040fe20000041868 */
[----:B------:R-:W-:Y:S01]  /*19fa0*/  F2FP.BF16.F32.PACK_AB R4, R167, R138 ;  /* 0x0000008aa704723e */ /* 0x000fe200000010ff */
[----:B------:R-:W-:Y:S01]  /*19fb0*/  FADD R138, R138, R163 ;  /* 0x000000a38a8a7221 */ /* 0x000fe20000000000 */
[----:B-----5:R-:W-:Y:S01]  /*19fc0*/  @!P1 FMUL R243, R243, R243 ;  /* 0x000000f3f3f39220 */ /* 0x020fe20000400000 */
[----:B------:R-:W-:Y:S01]  /*19fd0*/  F2FP.BF16.F32.PACK_AB R5, R67, R66 ;  /* 0x000000424305723e */ /* 0x000fe200000010ff */
[----:B------:R-:W-:Y:S01]  /*19fe0*/  FADD R66, R66, R165 ;  /* 0x000000a542427221 */ /* 0x000fe20000000000 */
[----:B------:R-:W-:Y:S01]  /*19ff0*/  HMMA.16816.F32.BF16 R88, R24, R8, R88 ;  /* 0x000000081858723c */ /* 0x000fe20000041858 */
[----:B------:R-:W-:Y:S01]  /*1a000*/  F2FP.BF16.F32.PACK_AB R6, R245, R60 ;  /* 0x0000003cf506723e */ /* 0x000fe200000010ff */
[----:B------:R-:W-:Y:S01]  /*1a010*/  FADD R167, R167, R138 ;  /* 0x0000008aa7a77221 */ /* 0x000fe20000000000 */
[----:B------:R-:W-:Y:S01]  /*1a020*/  F2FP.BF16.F32.PACK_AB R7, R243, R62 ;  /* 0x0000003ef307723e */ /* 0x000fe200000010ff */
[----:B------:R-:W-:-:S02]  /*1a030*/  FADD R67, R67, R66 ;  /* 0x0000004243437221 */ /* 0x000fc40000000000 */
        /* <DEDUP_REMOVED lines=8> */
[----:B------:R-:W3:Y:S05]  /*1a0c0*/  LDSM.16.MT88.4 R16, [R213+0xf800] ;  /* 0x00f80000d510783b */ /* 0x000eea0000004200 */
[C---:B--2---:R-:W-:Y:S06]  /*1a0d0*/  HMMA.16816.F32.BF16 R128, R4.reuse, R12, R128 ;  /* 0x0000000c0480723c */ /* 0x044fec0000041880 */
[C---:B------:R-:W-:Y:S01]  /*1a0e0*/  HMMA.16816.F32.BF16 R124, R4.reuse, R14, R124 ;  /* 0x0000000e047c723c */ /* 0x040fe2000004187c */
[----:B------:R-:W2:Y:S05]  /*1a0f0*/  LDSM.16.MT88.4 R12, [R217+0x13800] ;  /* 0x01380000d90c783b */ /* 0x000eaa0000004200 */
[C---:B------:R-:W-:Y:S06]  /*1a100*/  HMMA.16816.F32.BF16 R76, R4.reuse, R20, R76 ;  /* 0x00000014044c723c */ /* 0x040fec000004184c */
[C---:B------:R-:W-:Y:S06]  /*1a110*/  HMMA.16816.F32.BF16 R80, R4.reuse, R22, R80 ;  /* 0x000000160450723c */ /* 0x040fec0000041850 */
[C---:B-1----:R-:W-:Y:S06]  /*1a120*/  HMMA.16816.F32.BF16 R68, R4.reuse, R8, R68 ;  /* 0x000000080444723c */ /* 0x042fec0000041844 */
[C---:B------:R-:W-:Y:S01]  /*1a130*/  HMMA.16816.F32.BF16 R72, R4.reuse, R10, R72 ;  /* 0x0000000a0448723c */ /* 0x040fe20000041848 */
[----:B------:R-:W1:Y:S05]  /*1a140*/  LDSM.16.MT88.4 R8, [R215+0x13800] ;  /* 0x01380000d708783b */ /* 0x000e6a0000004200 */
[C---:B---3--:R-:W-:Y:S06]  /*1a150*/  HMMA.16816.F32.BF16 R84, R4.reuse, R16, R84 ;  /* 0x000000100454723c */ /* 0x048fec0000041854 */
[C---:B------:R-:W-:Y:S01]  /*1a160*/  HMMA.16816.F32.BF16 R120, R4.reuse, R18, R120 ;  /* 0x000000120478723c */ /* 0x040fe20000041878 */
[----:B------:R-:W3:Y:S05]  /*1a170*/  LDSM.16.MT88.4 R16, [R214+0x13800] ;  /* 0x01380000d610783b */ /* 0x000eea0000004200 */
[C---:B--2---:R-:W-:Y:S06]  /*1a180*/  HMMA.16816.F32.BF16 R88, R4.reuse, R12, R88 ;  /* 0x0000000c0458723c */ /* 0x044fec0000041858 */
[C---:B------:R-:W-:Y:S01]  /*1a190*/  HMMA.16816.F32.BF16 R92, R4.reuse, R14, R92 ;  /* 0x0000000e045c723c */ /* 0x040fe2000004185c */
[----:B------:R-:W2:Y:S05]  /*1a1a0*/  LDSM.16.MT88.4 R12, [R213+0x13800] ;  /* 0x01380000d50c783b */ /* 0x000eaa0000004200 */
[C---:B-1----:R-:W-:Y:S06]  /*1a1b0*/  HMMA.16816.F32.BF16 R96, R4.reuse, R8, R96 ;  /* 0x000000080460723c */ /* 0x042fec0000041860 */
[C---:B------:R-:W-:Y:S06]  /*1a1c0*/  HMMA.16816.F32.BF16 R116, R4.reuse, R10, R116 ;  /* 0x0000000a0474723c */ /* 0x040fec0000041874 */
[C---:B---3--:R-:W-:Y:S06]  /*1a1d0*/  HMMA.16816.F32.BF16 R100, R4.reuse, R16, R100 ;  /* 0x000000100464723c */ /* 0x048fec0000041864 */
[C---:B------:R-:W-:Y:S06]  /*1a1e0*/  HMMA.16816.F32.BF16 R104, R4.reuse, R18, R104 ;  /* 0x000000120468723c */ /* 0x040fec0000041868 */
[C---:B--2---:R-:W-:Y:S06]  /*1a1f0*/  HMMA.16816.F32.BF16 R108, R4.reuse, R12, R108 ;  /* 0x0000000c046c723c */ /* 0x044fec000004186c */
[----:B------:R-:W-:Y:S01]  /*1a200*/  HMMA.16816.F32.BF16 R112, R4, R14, R112 ;  /* 0x0000000e0470723c */ /* 0x000fe20000041870 */
[----:B------:R-:W-:-:S08]  /*1a210*/  NOP ;  /* 0x0000000000007918 */ /* 0x000fd00000000000 */
[----:B------:R-:W-:-:S15]  /*1a220*/  @!P0 BRA `(.L_x_1274) ;  /* 0x0000005800a48947 */ /* 0x000fde0003800000 */
[----:B------:R-:W-:Y:S02]  /*1a230*/  IADD3 R241, R53, -0x2, RZ ;  /* 0xfffffffe35f17810 */ /* 0x000fe40007ffe0ff */
[----:B------:R-:W-:Y:S02]  /*1a240*/  MOV R247, R150 ;  /* 0x0000009600f77202 */ /* 0x000fe40000000f00 */
[----:B------:R-:W-:-:S05]  /*1a250*/  MOV R0, R151 ;  /* 0x0000009700007202 */ /* 0x000fca0000000f00 */
.L_x_1283:
[----:B------:R-:W-:Y:S04]  /*1a260*/  DEPBAR.LE SB0, 0x0 ;  /* 0x000080000000791a */ /* 0x000fe80000000000 */
[----:B------:R-:W-:Y:S05]  /*1a270*/  WARPSYNC.ALL ;  /* 0x0000000000007948 */ /* 0x000fea0003800000 */
[----:B------:R-:W-:Y:S01]  /*1a280*/  NOP ;  /* 0x0000000000007918 */ /* 0x000fe20000000000 */
[----:B------:R-:W-:Y:S01]  /*1a290*/  BAR.SYNC.DEFER_BLOCKING 0x0 ;  /* 0x0000000000007b1d */ /* 0x000fe20000010000 */
[----:B------:R-:W-:Y:S04]  /*1a2a0*/  ISETP.NE.U32.AND P0, PT, R238, RZ, PT ;  /* 0x000000ffee00720c */ /* 0x000fe80003f05070 */
[----:B------:R-:W-:Y:S01]  /*1a2b0*/  ISETP.NE.AND.EX P0, PT, R239, RZ, PT, P0 ;  /* 0x000000ffef00720c */ /* 0x000fe20003f05300 */
[----:B------:R-:W-:Y:S11]  /*1a2c0*/  BSSY B0, `(.L_x_1275) ;  /* 0x0000045000007945 */ /* 0x000ff60003800000 */
[----:B------:R-:W-:Y:S01]  /*1a2d0*/  @!UPT UIADD3 URZ, URZ, URZ, URZ ;  /* 0x0000003f3f3ff290 */ /* 0x000fe2000fffe03f */
[----:B------:R-:W-:Y:S05]  /*1a2e0*/  @!P0 BRA `(.L_x_1276) ;  /* 0x0000000000fc8947 */ /* 0x000fea0003800000 */
[----:B------:R-:W2:Y:S04]  /*1a2f0*/  LD.E R11, desc[UR4][R132.64+0x170] ;  /* 0x00017004840b7980 */ /* 0x000ea8000c101900 */
[----:B------:R-:W3:Y:S01]  /*1a300*/  LD.E.64 R14, desc[UR4][R132.64+0x28] ;  /* 0x00002804840e7980 */ /* 0x000ee2000c101b00 */
[-C--:B--2---:R-:W-:Y:S02]  /*1a310*/  IABS R7, R11.reuse ;  /* 0x0000000b00077213 */ /* 0x084fe40000000000 */
[-C--:B------:R-:W-:Y:S02]  /*1a320*/  IABS R5, R11.reuse ;  /* 0x0000000b00057213 */ /* 0x080fe40000000000 */
[----:B------:R-:W1:Y:S03]  /*1a330*/  I2F.RP R12, R7 ;  /* 0x00000007000c7306 */ /* 0x000e660000209400 */
[----:B------:R-:W-:Y:S07]  /*1a340*/  IMAD.MOV R5, RZ, RZ, -R5 ;  /* 0x000000ffff057224 */ /* 0x000fee00078e0a05 */
[----:B-1----:R-:W1:Y:S02]  /*1a350*/  MUFU.RCP R2, R12 ;  /* 0x0000000c00027308 */ /* 0x002e640000001000 */
[----:B-1----:R-:W-:Y:S02]  /*1a360*/  VIADD R8, R2, 0xffffffe ;  /* 0x0ffffffe02087836 */ /* 0x002fe40000000000 */
[----:B------:R-:W-:Y:S06]  /*1a370*/  IMAD.SHL.U32 R2, R241, 0x80, RZ ;  /* 0x00000080f1027824 */ /* 0x000fec00078e00ff */
[----:B------:R-:W1:Y:S01]  /*1a380*/  F2I.FTZ.U32.TRUNC.NTZ R9, R8 ;  /* 0x0000000800097305 */ /* 0x000e62000021f000 */
[----:B------:R-:W-:Y:S02]  /*1a390*/  IABS R4, R2 ;  /* 0x0000000200047213 */ /* 0x000fe40000000000 */
[C---:B------:R-:W-:Y:S02]  /*1a3a0*/  IADD3 R10, R2.reuse, 0x80, RZ ;  /* 0x00000080020a7810 */ /* 0x040fe40007ffe0ff */
[-C--:B------:R-:W-:Y:S04]  /*1a3b0*/  LOP3.LUT R2, R2, R11.reuse, RZ, 0x3c, !PT ;  /* 0x0000000b02027212 */ /* 0x080fe800078e3cff */
[----:B------:R-:W-:Y:S02]  /*1a3c0*/  ISETP.GE.AND P0, PT, R2, RZ, PT ;  /* 0x000000ff0200720c */ /* 0x000fe40003f06270 */
[----:B------:R-:W-:Y:S01]  /*1a3d0*/  LOP3.LUT R2, RZ, R11, RZ, 0x33, !PT ;  /* 0x0000000bff027212 */ /* 0x000fe200078e33ff */
[--C-:B-1----:R-:W-:Y:S02]  /*1a3e0*/  IMAD.MOV R6, RZ, RZ, -R9.reuse ;  /* 0x000000ffff067224 */ /* 0x102fe400078e0a09 */
[----:B------:R-:W-:Y:S02]  /*1a3f0*/  IMAD.MOV.U32 R8, RZ, RZ, RZ ;  /* 0x000000ffff087224 */ /* 0x000fe400078e00ff */
[----:B------:R-:W-:Y:S01]  /*1a400*/  IMAD R13, R6, R7, RZ ;  /* 0x00000007060d7224 */ /* 0x000fe200078e02ff */
[----:B------:R-:W-:Y:S02]  /*1a410*/  IABS R6, R10 ;  /* 0x0000000a00067213 */ /* 0x000fe40000000000 */
[----:B------:R-:W-:Y:S01]  /*1a420*/  LOP3.LUT R10, R10, R11, RZ, 0x3c, !PT ;  /* 0x0000000b0a0a7212 */ /* 0x000fe200078e3cff */
[----:B------:R-:W-:Y:S02]  /*1a430*/  IMAD.HI.U32 R9, R9, R13, R8 ;  /* 0x0000000d09097227 */ /* 0x000fe400078e0008 */
[----:B------:R-:W2:Y:S01]  /*1a440*/  LD.E.64 R12, desc[UR4][R132.64+0x40] ;  /* 0x00004004840c7980 */ /* 0x000ea2000c101b00 */
[----:B------:R-:W-:Y:S03]  /*1a450*/  ISETP.GE.AND P2, PT, R10, RZ, PT ;  /* 0x000000ff0a00720c */ /* 0x000fe60003f46270 */
[C---:B------:R-:W-:Y:S04]  /*1a460*/  IMAD.HI.U32 R8, R9.reuse, R4, RZ ;  /* 0x0000000409087227 */ /* 0x040fe800078e00ff */
[----:B------:R-:W-:Y:S04]  /*1a470*/  IMAD.HI.U32 R9, R9, R6, RZ ;  /* 0x0000000609097227 */ /* 0x000fe800078e00ff */
[-C--:B------:R-:W-:Y:S02]  /*1a480*/  IMAD R6, R9, R5.reuse, R6 ;  /* 0x0000000509067224 */ /* 0x080fe400078e0206 */
[----:B------:R-:W-:Y:S03]  /*1a490*/  IMAD R4, R8, R5, R4 ;  /* 0x0000000508047224 */ /* 0x000fe600078e0204 */
[C---:B------:R-:W-:Y:S02]  /*1a4a0*/  ISETP.GT.U32.AND P3, PT, R7.reuse, R6, PT ;  /* 0x000000060700720c */ /* 0x040fe40003f64070 */
[----:B------:R-:W-:Y:S11]  /*1a4b0*/  ISETP.GT.U32.AND P1, PT, R7, R4, PT ;  /* 0x000000040700720c */ /* 0x000ff60003f24070 */
[----:B------:R-:W-:Y:S01]  /*1a4c0*/  @!P3 IMAD.IADD R6, R6, 0x1, -R7 ;  /* 0x000000010606b824 */ /* 0x000fe200078e0a07 */
[----:B------:R-:W-:Y:S01]  /*1a4d0*/  @!P3 IADD3 R9, R9, 0x1, RZ ;  /* 0x000000010909b810 */ /* 0x000fe20007ffe0ff */
[----:B------:R-:W-:Y:S01]  /*1a4e0*/  @!P1 VIADD R8, R8, 0x1 ;  /* 0x0000000108089836 */ /* 0x000fe20000000000 */
[-C--:B------:R-:W-:Y:S02]  /*1a4f0*/  @!P1 IADD3 R4, R4, -R7.reuse, RZ ;  /* 0x8000000704049210 */ /* 0x080fe40007ffe0ff */
[-C--:B------:R-:W-:Y:S02]  /*1a500*/  ISETP.GE.U32.AND P5, PT, R6, R7.reuse, PT ;  /* 0x000000070600720c */ /* 0x080fe40003fa6070 */
[----:B------:R-:W-:Y:S02]  /*1a510*/  ISETP.GE.U32.AND P4, PT, R4, R7, PT ;  /* 0x000000070400720c */ /* 0x000fe40003f86070 */
[----:B------:R-:W-:Y:S09]  /*1a520*/  ISETP.NE.AND P1, PT, R11, RZ, PT ;  /* 0x000000ff0b00720c */ /* 0x000ff20003f25270 */
[----:B------:R-:W-:Y:S02]  /*1a530*/  @P5 VIADD R9, R9, 0x1 ;  /* 0x0000000109095836 */ /* 0x000fe40000000000 */
[----:B------:R-:W-:Y:S02]  /*1a540*/  @P4 VIADD R8, R8, 0x1 ;  /* 0x0000000108084836 */ /* 0x000fe40000000000 */
[----:B------:R-:W-:Y:S03]  /*1a550*/  @!P2 IMAD.MOV R9, RZ, RZ, -R9 ;  /* 0x000000ffff09a224 */ /* 0x000fe600078e0a09 */
[----:B------:R-:W-:Y:S02]  /*1a560*/  @!P0 IADD3 R8, -R8, RZ, RZ ;  /* 0x000000ff08088210 */ /* 0x000fe40007ffe1ff */
[C---:B------:R-:W-:Y:S02]  /*1a570*/  SEL R9, R2.reuse, R9, !P1 ;  /* 0x0000000902097207 */ /* 0x040fe40004800000 */
[----:B------:R-:W-:Y:S02]  /*1a580*/  SEL R7, R2, R8, !P1 ;  /* 0x0000000802077207 */ /* 0x000fe40004800000 */
[-C--:B------:R-:W-:Y:S02]  /*1a590*/  LEA R16, P0, R9, R238.reuse, 0x2 ;  /* 0x000000ee09107211 */ /* 0x080fe400078010ff */
[----:B------:R-:W-:Y:S01]  /*1a5a0*/  LEA R18, P1, R7, R238, 0x2 ;  /* 0x000000ee07127211 */ /* 0x000fe200078210ff */
[C---:B------:R-:W-:Y:S01]  /*1a5b0*/  IMAD.IADD R4, R9.reuse, 0x1, -R7 ;  /* 0x0000000109047824 */ /* 0x040fe200078e0a07 */
[-C--:B------:R-:W-:Y:S02]  /*1a5c0*/  LEA.HI.X.SX32 R17, R9, R239.reuse, 0x2, P0 ;  /* 0x000000ef09117211 */ /* 0x080fe400000f16ff */
[----:B------:R-:W-:Y:S01]  /*1a5d0*/  LEA.HI.X.SX32 R19, R7, R239, 0x2, P1 ;  /* 0x000000ef07137211 */ /* 0x000fe200008f16ff */
[----:B------:R-:W-:Y:S02]  /*1a5e0*/  IMAD R11, R11, R4, -0x80 ;  /* 0xffffff800b0b7424 */ /* 0x000fe400078e0204 */
[----:B------:R-:W4:Y:S03]  /*1a5f0*/  LD.E R5, desc[UR4][R16.64] ;  /* 0x0000000410057980 */ /* 0x000f26000c101900 */
[----:B------:R-:W-:Y:S01]  /*1a600*/  SHF.R.S32.HI R7, RZ, 0x1f, R11 ;  /* 0x0000001fff077819 */ /* 0x000fe2000001140b */
[----:B------:R-:W4:Y:S01]  /*1a610*/  LD.E R2, desc[UR4][R18.64] ;  /* 0x0000000412027980 */ /* 0x000f22000c101900 */
[-C--:B--2---:R-:W-:Y:S02]  /*1a620*/  IMAD R4, R13, R11.reuse, RZ ;  /* 0x0000000b0d047224 */ /* 0x084fe400078e02ff */
[C---:B------:R-:W-:Y:S04]  /*1a630*/  IMAD.WIDE.U32 R8, R12.reuse, R11, RZ ;  /* 0x0000000b0c087225 */ /* 0x040fe800078e00ff */
[----:B------:R-:W-:Y:S04]  /*1a640*/  IMAD R4, R12, R7, R4 ;  /* 0x000000070c047224 */ /* 0x000fe800078e0204 */
[----:B------:R-:W-:Y:S01]  /*1a650*/  IMAD.IADD R9, R9, 0x1, R4 ;  /* 0x0000000109097824 */ /* 0x000fe200078e0204 */
[----:B----4-:R-:W-:Y:S04]  /*1a660*/  IADD3 R5, -R5, R2, RZ ;  /* 0x0000000205057210 */ /* 0x010fe80007ffe1ff */
[----:B------:R-:W-:Y:S01]  /*1a670*/  SHF.R.S32.HI R2, RZ, 0x1f, R5 ;  /* 0x0000001fff027819 */ /* 0x000fe20000011405 */
[----:B---3--:R-:W-:Y:S02]  /*1a680*/  IMAD R7, R15, R5, RZ ;  /* 0x000000050f077224 */ /* 0x008fe400078e02ff */
[----:B------:R-:W-:Y:S04]  /*1a690*/  IMAD.WIDE.U32 R8, R5, R14, R8 ;  /* 0x0000000e05087225 */ /* 0x000fe800078e0008 */
[----:B------:R-:W-:Y:S04]  /*1a6a0*/  IMAD R7, R14, R2, R7 ;  /* 0x000000020e077224 */ /* 0x000fe800078e0207 */
[----:B------:R-:W-:Y:S01]  /*1a6b0*/  IMAD.IADD R2, R9, 0x1, R7 ;  /* 0x0000000109027824 */ /* 0x000fe200078e0207 */
[----:B------:R-:W-:Y:S01]  /*1a6c0*/  MOV R9, R8 ;  /* 0x0000000800097202 */ /* 0x000fe20000000f00 */
[----:B------:R-:W-:Y:S05]  /*1a6d0*/  BRA `(.L_x_1277) ;  /* 0x00000000000c7947 */ /* 0x000fea0003800000 */
.L_x_1276:
[----:B------:R-:W2:Y:S02]  /*1a6e0*/  LD.E R9, desc[UR4][R132.64+0x40] ;  /* 0x0000400484097980 */ /* 0x000ea4000c101900 */
[----:B--2---:R-:W-:Y:S04]  /*1a6f0*/  LEA R9, -R9, RZ, 0x7 ;  /* 0x000000ff09097211 */ /* 0x004fe800078e39ff */
[----:B------:R-:W-:Y:S02]  /*1a700*/  SHF.R.S32.HI R2, RZ, 0x1f, R9 ;  /* 0x0000001fff027819 */ /* 0x000fe40000011409 */
.L_x_1277:
[----:B------:R-:W-:Y:S05]  /*1a710*/  BSYNC B0 ;  /* 0x0000000000007941 */ /* 0x000fea0003800000 */
.L_x_1275:
[C---:B------:R-:W-:Y:S01]  /*1a720*/  LOP3.LUT P3, RZ, R240.reuse, 0x1, RZ, 0xc0, !PT ;  /* 0x00000001f0ff7812 */ /* 0x040fe2000786c0ff */
[----:B------:R-:W-:Y:S01]  /*1a730*/  BSSY B1, `(.L_x_1278) ;  /* 0x0000218000017945 */ /* 0x000fe20003800000 */
[C---:B------:R-:W-:Y:S02]  /*1a740*/  LEA R248, P5, R9.reuse, R148, 0x1 ;  /* 0x0000009409f87211 */ /* 0x040fe400078a08ff */
[----:B------:R-:W-:Y:S02]  /*1a750*/  LOP3.LUT P2, RZ, R240, 0x2, RZ, 0xc0, !PT ;  /* 0x00000002f0ff7812 */ /* 0x000fe4000784c0ff */
[CC--:B------:R-:W-:Y:S02]  /*1a760*/  LEA.HI.X R249, R9.reuse, R149.reuse, R2, 0x1, P5 ;  /* 0x0000009509f97211 */ /* 0x0c0fe400028f0c02 */
[-C--:B------:R-:W-:Y:S04]  /*1a770*/  IADD3 R5, P0, R9, R224.reuse, RZ ;  /* 0x000000e009057210 */ /* 0x080fe80007f1e0ff */
[C---:B------:R-:W-:Y:S01]  /*1a780*/  IADD3 R7, P1, R5.reuse, R224, RZ ;  /* 0x000000e005077210 */ /* 0x040fe20007f3e0ff */
[----:B------:R-:W-:Y:S01]  /*1a790*/  @!PT LDS RZ, [RZ] ;  /* 0x00000000fffff984 */ /* 0x000fe20000000800 */
[----:B------:R-:W-:Y:S01]  /*1a7a0*/  @!PT LDS RZ, [RZ] ;  /* 0x00000000fffff984 */ /* 0x000fe20000000800 */
[----:B------:R-:W-:Y:S01]  /*1a7b0*/  @!PT LDS RZ, [RZ] ;  /* 0x00000000fffff984 */ /* 0x000fe20000000800 */
[----:B------:R-:W-:Y:S01]  /*1a7c0*/  @P3 LDGSTS.E.BYPASS.LTC128B.128 [R236+0xc000], desc[UR4][R248.64] ;  /* 0x0c000000f8ec3fae */ /* 0x000fe2000b901d44 */
[--C-:B------:R-:W-:Y:S01]  /*1a7d0*/  IMAD.X R4, R2, 0x1, R225.reuse, P0 ;  /* 0x0000000102047824 */ /* 0x100fe200000e06e1 */
[CC--:B------:R-:W-:Y:S02]  /*1a7e0*/  @P3 LEA R18, P4, R5.reuse, R148.reuse, 0x1 ;  /* 0x0000009405123211 */ /* 0x0c0fe400078808ff */
[----:B------:R-:W-:Y:S01]  /*1a7f0*/  @!P3 STS.128 [R236+0xc000], RZ ;  /* 0x00c000ffec00b388 */ /* 0x000fe20000000c00 */
[CC--:B------:R-:W-:Y:S02]  /*1a800*/  @P2 LEA R12, P0, R5.reuse, R148.reuse, 0x1 ;  /* 0x00000094050c2211 */ /* 0x0c0fe400078008ff */
[CCC-:B------:R-:W-:Y:S01]  /*1a810*/  @P3 LEA.HI.X R19, R5.reuse, R149.reuse, R4.reuse, 0x1, P4 ;  /* 0x0000009505133211 */ /* 0x1c0fe200020f0c04 */
[----:B------:R-:W-:Y:S01]  /*1a820*/  @!PT LDS RZ, [RZ] ;  /* 0x00000000fffff984 */ /* 0x000fe20000000800 */
[----:B------:R-:W-:Y:S01]  /*1a830*/  @!PT LDS RZ, [RZ] ;  /* 0x00000000fffff984 */ /* 0x000fe20000000800 */
[----:B------:R-:W-:Y:S01]  /*1a840*/  @!PT LDS RZ, [RZ] ;  /* 0x00000000fffff984 */ /* 0x000fe20000000800 */
[----:B------:R-:W-:Y:S01]  /*1a850*/  @P2 LDGSTS.E.BYPASS.LTC128B.128 [R236+0x10000], desc[UR4][R248.64+0x80] ;  /* 0x10000080f8ec2fae */ /* 0x000fe2000b901d44 */
[-C--:B------:R-:W-:Y:S01]  /*1a860*/  @P2 LEA.HI.X R13, R5, R149.reuse, R4, 0x1, P0 ;  /* 0x00000095050d2211 */ /* 0x080fe200000f0c04 */
[--C-:B------:R-:W-:Y:S01]  /*1a870*/  IMAD.X R4, R4, 0x1, R225.reuse, P1 ;  /* 0x0000000104047824 */ /* 0x100fe200008e06e1 */
[CC--:B------:R-:W-:Y:S01]  /*1a880*/  @P3 LEA R16, P4, R7.reuse, R148.reuse, 0x1 ;  /* 0x0000009407103211 */ /* 0x0c0fe200078808ff */
[----:B------:R-:W-:Y:S01]  /*1a890*/  @!P2 STS.128 [R236+0x10000], RZ ;  /* 0x010000ffec00a388 */ /* 0x000fe20000000c00 */
[C---:B------:R-:W-:Y:S02]  /*1a8a0*/  @P2 LEA R10, P0, R7.reuse, R148, 0x1 ;  /* 0x00000094070a2211 */ /* 0x040fe400078008ff */
[CCC-:B------:R-:W-:Y:S01]  /*1a8b0*/  @P3 LEA.HI.X R17, R7.reuse, R149.reuse, R4.reuse, 0x1, P4 ;  /* 0x0000009507113211 */ /* 0x1c0fe200020f0c04 */
[----:B------:R-:W-:Y:S01]  /*1a8c0*/  @!PT LDS RZ, [RZ] ;  /* 0x00000000fffff984 */ /* 0x000fe20000000800 */
[----:B------:R-:W-:Y:S01]  /*1a8d0*/  @!PT LDS RZ, [RZ] ;  /* 0x00000000fffff984 */ /* 0x000fe20000000800 */
[----:B------:R-:W-:Y:S01]  /*1a8e0*/  @!PT LDS RZ, [RZ] ;  /* 0x00000000fffff984 */ /* 0x000fe20000000800 */
[----:B------:R-:W-:Y:S01]  /*1a8f0*/  @P3 LDGSTS.E.BYPASS.LTC128B.128 [R236+0xc800], desc[UR4][R18.64] ;  /* 0x0c80000012ec3fae */ /* 0x000fe2000b901d44 */
[C---:B------:R-:W-:Y:S02]  /*1a900*/  IADD3 R5, P1, R7.reuse, R224, RZ ;  /* 0x000000e007057210 */ /* 0x040fe40007f3e0ff */
[-C--:B------:R-:W-:Y:S01]  /*1a910*/  @P2 LEA.HI.X R11, R7, R149.reuse, R4, 0x1, P0 ;  /* 0x00000095070b2211 */ /* 0x080fe200000f0c04 */
[----:B------:R-:W-:Y:S01]  /*1a920*/  @!P3 STS.128 [R236+0xc800], RZ ;  /* 0x00c800ffec00b388 */ /* 0x000fe20000000c00 */
[CC--:B------:R-:W-:Y:S01]  /*1a930*/  @P3 LEA R14, P4, R5.reuse, R148.reuse, 0x1 ;  /* 0x00000094050e3211 */ /* 0x0c0fe200078808ff */
[--C-:B------:R-:W-:Y:S01]  /*1a940*/  IMAD.X R4, R4, 0x1, R225.reuse, P1 ;  /* 0x0000000104047824 */ /* 0x100fe200008e06e1 */
[C---:B------:R-:W-:Y:S01]  /*1a950*/  @P2 LEA R8, P0, R5.reuse, R148, 0x1 ;  /* 0x0000009405082211 */ /* 0x040fe200078008ff */
[----:B------:R-:W-:Y:S01]  /*1a960*/  @!PT LDS RZ, [RZ] ;  /* 0x00000000fffff984 */ /* 0x000fe20000000800 */
[----:B------:R-:W-:Y:S01]  /*1a970*/  @!PT LDS RZ, [RZ] ;  /* 0x00000000fffff984 */ /* 0x000fe20000000800 */
[----:B------:R-:W-:Y:S01]  /*1a980*/  @!PT LDS RZ, [RZ] ;  /* 0x00000000fffff984 */ /* 0x000fe20000000800 */
[----:B------:R-:W-:Y:S01]  /*1a990*/  @P2 LDGSTS.E.BYPASS.LTC128B.128 [R236+0x10800], desc[UR4][R12.64+0x80] ;  /* 0x108000800cec2fae */ /* 0x000fe2000b901d44 */
[C---:B------:R-:W-:Y:S02]  /*1a9a0*/  IADD3 R7, P1, R5.reuse, R224, RZ ;  /* 0x000000e005077210 */ /* 0x040fe40007f3e0ff */
[CCC-:B------:R-:W-:Y:S01]  /*1a9b0*/  @P3 LEA.HI.X R15, R5.reuse, R149.reuse, R4.reuse, 0x1, P4 ;  /* 0x00000095050f3211 */ /* 0x1c0fe200020f0c04 */
[----:B------:R-:W-:Y:S01]  /*1a9c0*/  @!P2 STS.128 [R236+0x10800], RZ ;  /* 0x010800ffec00a388 */ /* 0x000fe20000000c00 */
[-C--:B------:R-:W-:Y:S01]  /*1a9d0*/  @P2 LEA.HI.X R9, R5, R149.reuse, R4, 0x1, P0 ;  /* 0x0000009505092211 */ /* 0x080fe200000f0c04 */
[--C-:B------:R-:W-:Y:S01]  /*1a9e0*/  IMAD.X R4, R4, 0x1, R225.reuse, P1 ;  /* 0x0000000104047824 */ /* 0x100fe200008e06e1 */
[CC--:B------:R-:W-:Y:S01]  /*1a9f0*/  @P3 LEA R22, P4, R7.reuse, R148.reuse, 0x1 ;  /* 0x0000009407163211 */ /* 0x0c0fe200078808ff */
[----:B------:R-:W-:Y:S01]  /*1aa00*/  @!PT LDS RZ, [RZ] ;  /* 0x00000000fffff984 */ /* 0x000fe20000000800 */
[----:B------:R-:W-:Y:S01]  /*1aa10*/  @!PT LDS RZ, [RZ] ;  /* 0x00000000fffff984 */ /* 0x000fe20000000800 */
[----:B------:R-:W-:Y:S01]  /*1aa20*/  @!PT LDS RZ, [RZ] ;  /* 0x00000000fffff984 */ /* 0x000fe20000000800 */
[----:B------:R-:W-:Y:S01]  /*1aa30*/  @P3 LDGSTS.E.BYPASS.LTC128B.128 [R236+0xd000], desc[UR4][R16.64] ;  /* 0x0d00000010ec3fae */ /* 0x000fe2000b901d44 */
[C---:B------:R-:W-:Y:S02]  /*1aa40*/  @P2 LEA R20, P0, R7.reuse, R148, 0x1 ;  /* 0x0000009407142211 */ /* 0x040fe400078008ff */
[CCC-:B------:R-:W-:Y:S01]  /*1aa50*/  @P3 LEA.HI.X R23, R7.reuse, R149.reuse, R4.reuse, 0x1, P4 ;  /* 0x0000009507173211 */ /* 0x1c0fe200020f0c04 */
[----:B------:R-:W-:Y:S01]  /*1aa60*/  @!P3 STS.128 [R236+0xd000], RZ ;  /* 0x00d000ffec00b388 */ /* 0x000fe20000000c00 */
[C---:B------:R-:W-:Y:S02]  /*1aa70*/  IADD3 R5, P1, R7.reuse, R224, RZ ;  /* 0x000000e007057210 */ /* 0x040fe40007f3e0ff */
[-C--:B------:R-:W-:Y:S01]  /*1aa80*/  @P2 LEA.HI.X R21, R7, R149.reuse, R4, 0x1, P0 ;  /* 0x0000009507152211 */ /* 0x080fe200000f0c04 */
[----:B------:R-:W-:Y:S01]  /*1aa90*/  @!PT LDS RZ, [RZ] ;  /* 0x00000000fffff984 */ /* 0x000fe20000000800 */
[----:B------:R-:W-:Y:S01]  /*1aaa0*/  @!PT LDS RZ, [RZ] ;  /* 0x00000000fffff984 */ /* 0x000fe20000000800 */
[----:B------:R-:W-:Y:S01]  /*1aab0*/  @!PT LDS RZ, [RZ] ;  /* 0x00000000fffff984 */ /* 0x000fe20000000800 */
[----:B------:R-:W-:Y:S01]  /*1aac0*/  @P2 LDGSTS.E.BYPASS.LTC128B.128 [R236+0x11000], desc[UR4][R10.64+0x80] ;  /* 0x110000800aec2fae */ /* 0x000fe2000b901d44 */
[CC--:B------:R-:W-:Y:S01]  /*1aad0*/  @P3 LEA R26, P4, R5.reuse, R148.reuse, 0x1 ;  /* 0x00000094051a3211 */ /* 0x0c0fe200078808ff */
[--C-:B------:R-:W-:Y:S01]  /*1aae0*/  IMAD.X R4, R4, 0x1, R225.reuse, P1 ;  /* 0x0000000104047824 */ /* 0x100fe200008e06e1 */
[C---:B------:R-:W-:Y:S01]  /*1aaf0*/  @P2 LEA R24, P0, R5.reuse, R148, 0x1 ;  /* 0x0000009405182211 */ /* 0x040fe200078008ff */
[----:B------:R-:W-:Y:S01]  /*1ab00*/  @!P2 STS.128 [R236+0x11000], RZ ;  /* 0x011000ffec00a388 */ /* 0x000fe20000000c00 */
[C---:B------:R-:W-:Y:S02]  /*1ab10*/  IADD3 R7, P1, R5.reuse, R224, RZ ;  /* 0x000000e005077210 */ /* 0x040fe40007f3e0ff */
        /* <DEDUP_REMOVED lines=14> */
[----:B------:R1:W-:Y:S01]  /*1ac00*/  @P2 LDGSTS.E.BYPASS.LTC128B.128 [R236+0x11800], desc[UR4][R8.64+0x80] ;  /* 0x1180008008ec2fae */ /* 0x0003e2000b901d44 */
[C---:B------:R-:W-:Y:S02]  /*1ac10*/  IADD3 R5, P0, R7.reuse, R224, RZ ;  /* 0x000000e007057210 */ /* 0x040fe40007f1e0ff */
[-C--:B------:R-:W-:Y:S01]  /*1ac20*/  @P2 LEA.HI.X R7, R7, R149.reuse, R4, 0x1, P1 ;  /* 0x0000009507072211 */ /* 0x080fe200008f0c04 */
[----:B------:R-:W-:Y:S01]  /*1ac30*/  @!P2 STS.128 [R236+0x11800], RZ ;  /* 0x011800ffec00a388 */ /* 0x000fe20000000c00 */
[CC--:B------:R-:W-:Y:S01]  /*1ac40*/  @P3 LEA R28, P4, R5.reuse, R148.reuse, 0x1 ;  /* 0x00000094051c3211 */ /* 0x0c0fe200078808ff */
[----:B------:R-:W-:Y:S01]  /*1ac50*/  IMAD.X R2, R4, 0x1, R225, P0 ;  /* 0x0000000104027824 */ /* 0x000fe200000e06e1 */
[C---:B------:R-:W-:Y:S01]  /*1ac60*/  @P2 LEA R36, P0, R5.reuse, R148, 0x1 ;  /* 0x0000009405242211 */ /* 0x040fe200078008ff */
[----:B------:R-:W-:Y:S01]  /*1ac70*/  @!PT LDS RZ, [RZ] ;  /* 0x00000000fffff984 */ /* 0x000fe20000000800 */
[----:B------:R-:W-:Y:S01]  /*1ac80*/  @!PT LDS RZ, [RZ] ;  /* 0x00000000fffff984 */ /* 0x000fe20000000800 */
[----:B------:R-:W-:Y:S01]  /*1ac90*/  @!PT LDS RZ, [RZ] ;  /* 0x00000000fffff984 */ /* 0x000fe20000000800 */
[----:B------:R-:W-:Y:S03]  /*1aca0*/  @P3 LDGSTS.E.BYPASS.LTC128B.128 [R236+0xe000], desc[UR4][R22.64] ;  /* 0x0e00000016ec3fae */ /* 0x000fe6000b901d44 */
[CCC-:B------:R-:W-:Y:S01]  /*1acb0*/  @P3 LEA.HI.X R29, R5.reuse, R149.reuse, R2.reuse, 0x1, P4 ;  /* 0x00000095051d3211 */ /* 0x1c0fe200020f0c02 */
[----:B------:R-:W-:Y:S01]  /*1acc0*/  @!P3 STS.128 [R236+0xe000], RZ ;  /* 0x00e000ffec00b388 */ /* 0x000fe20000000c00 */
[----:B------:R-:W-:Y:S02]  /*1acd0*/  @P2 LEA.HI.X R37, R5, R149, R2, 0x1, P0 ;  /* 0x0000009505252211 */ /* 0x000fe400000f0c02 */
[----:B------:R-:W-:Y:S01]  /*1ace0*/  ISETP.GE.AND P0, PT, R241, 0x1, PT ;  /* 0x00000001f100780c */ /* 0x000fe20003f06270 */
[----:B------:R-:W-:Y:S01]  /*1acf0*/  @!PT LDS RZ, [RZ] ;  /* 0x00000000fffff984 */ /* 0x000fe20000000800 */
[----:B------:R-:W-:Y:S01]  /*1ad00*/  @!PT LDS RZ, [RZ] ;  /* 0x00000000fffff984 */ /* 0x000fe20000000800 */
[----:B------:R-:W-:Y:S01]  /*1ad10*/  @!PT LDS RZ, [RZ] ;  /* 0x00000000fffff984 */ /* 0x000fe20000000800 */
[----:B------:R-:W-:Y:S04]  /*1ad20*/  @P2 LDGSTS.E.BYPASS.LTC128B.128 [R236+0x12000], desc[UR4][R20.64+0x80] ;  /* 0x1200008014ec2fae */ /* 0x000fe8000b901d44 */
[----:B------:R-:W-:Y:S04]  /*1ad30*/  @!P2 STS.128 [R236+0x12000], RZ ;  /* 0x012000ffec00a388 */ /* 0x000fe80000000c00 */
        /* <DEDUP_REMOVED lines=8> */
[----:B------:R2:W-:Y:S04]  /*1adc0*/  @P2 LDGSTS.E.BYPASS.LTC128B.128 [R236+0x12800], desc[UR4][R24.64+0x80] ;  /* 0x1280008018ec2fae */ /* 0x0005e8000b901d44 */
        /* <DEDUP_REMOVED lines=21> */
[----:B------:R-:W-:Y:S04]  /*1af20*/  LDSM.16.M88.4 R64, [R223] ;  /* 0x00000000df40783b */ /* 0x000fe80000000200 */
[----:B-1----:R-:W3:Y:S04]  /*1af30*/  LDSM.16.M88.4 R8, [R222+0x4000] ;  /* 0x00400000de08783b */ /* 0x002ee80000000200 */
[----:B------:R-:W1:Y:S04]  /*1af40*/  LDSM.16.M88.4 R16, [R222+0x4800] ;  /* 0x00480000de10783b */ /* 0x000e680000000200 */
[----:B--2---:R-:W2:Y:S04]  /*1af50*/  LDSM.16.M88.4 R24, [R222+0x5000] ;  /* 0x00500000de18783b */ /* 0x004ea80000000200 */
[----:B------:R-:W4:Y:S04]  /*1af60*/  LDSM.16.M88.4 R32, [R222+0x5800] ;  /* 0x00580000de20783b */ /* 0x000f280000000200 */
[----:B------:R-:W0:Y:S04]  /*1af70*/  LDGDEPBAR ;  /* 0x00000000000079af */ /* 0x000e280000000000 */
[----:B------:R-:W5:Y:S04]  /*1af80*/  LDSM.16.M88.4 R40, [R222+0x6000] ;  /* 0x00600000de28783b */ /* 0x000f680000000200 */
[----:B------:R-:W2:Y:S04]  /*1af90*/  LDSM.16.M88.4 R48, [R222+0x6800] ;  /* 0x00680000de30783b */ /* 0x000ea80000000200 */
[----:B------:R-:W4:Y:S04]  /*1afa0*/  LDSM.16.M88.4 R56, [R222+0x7000] ;  /* 0x00700000de38783b */ /* 0x000f280000000200 */
[----:B------:R-:W4:Y:S04]  /*1afb0*/  LDSM.16.M88.4 R136, [R222+0x7800] ;  /* 0x00780000de88783b */ /* 0x000f280000000200 */
[----:B------:R-:W-:Y:S01]  /*1afc0*/  LDSM.16.M88.4 R140, [R221] ;  /* 0x00000000dd8c783b */ /* 0x000fe20000000200 */
[C---:B---3--:R-:W-:Y:S03]  /*1afd0*/  HMMA.16816.F32.BF16 R4, R64.reuse, R8, RZ ;  /* 0x000000084004723c */ /* 0x048fe600000418ff */
[----:B------:R-:W3:Y:S04]  /*1afe0*/  LDSM.16.M88.4 R144, [R220] ;  /* 0x00000000dc90783b */ /* 0x000ee80000000200 */
[----:B------:R-:W3:Y:S01]  /*1aff0*/  LDSM.16.M88.4 R148, [R212] ;  /* 0x00000000d494783b */ /* 0x000ee20000000200 */
[C---:B------:R-:W-:Y:S03]  /*1b000*/  HMMA.16816.F32.BF16 R8, R64.reuse, R10, RZ ;  /* 0x0000000a4008723c */ /* 0x040fe600000418ff */
[----:B------:R-:W3:Y:S03]  /*1b010*/  LDSM.16.M88.4 R152, [R211] ;  /* 0x00000000d398783b */ /* 0x000ee60000000200 */
[C---:B-1----:R-:W-:Y:S01]  /*1b020*/  HMMA.16816.F32.BF16 R12, R64.reuse, R16, RZ ;  /* 0x00000010400c723c */ /* 0x042fe200000418ff */
[----:B------:R-:W1:Y:S04]  /*1b030*/  LDSM.16.M88.4 R156, [R210] ;  /* 0x00000000d29c783b */ /* 0x000e680000000200 */
[----:B------:R-:W1:Y:S01]  /*1b040*/  LDSM.16.M88.4 R160, [R209] ;  /* 0x00000000d1a0783b */ /* 0x000e620000000200 */
[C---:B------:R-:W-:Y:S03]  /*1b050*/  HMMA.16816.F32.BF16 R16, R64.reuse, R18, RZ ;  /* 0x000000124010723c */ /* 0x040fe600000418ff */
[----:B------:R-:W1:Y:S03]  /*1b060*/  LDSM.16.M88.4 R164, [R208] ;  /* 0x00000000d0a4783b */ /* 0x000e660000000200 */
[C---:B--2---:R-:W-:Y:S01]  /*1b070*/  HMMA.16816.F32.BF16 R20, R64.reuse, R24, RZ ;  /* 0x000000184014723c */ /* 0x044fe200000418ff */
[----:B------:R-:W2:Y:S04]  /*1b080*/  LDSM.16.M88.4 R168, [R207] ;  /* 0x00000000cfa8783b */ /* 0x000ea80000000200 */
[----:B------:R-:W-:Y:S01]  /*1b090*/  LDSM.16.M88.4 R172, [R216+0x5000] ;  /* 0x00500000d8ac783b */ /* 0x000fe20000000200 */
[C---:B------:R-:W-:Y:S03]  /*1b0a0*/  HMMA.16816.F32.BF16 R24, R64.reuse, R26, RZ ;  /* 0x0000001a4018723c */ /* 0x040fe600000418ff */
[----:B------:R-:W-:Y:S03]  /*1b0b0*/  LDSM.16.M88.4 R176, [R216+0x5800] ;  /* 0x00580000d8b0783b */ /* 0x000fe60000000200 */
[C---:B----4-:R-:W-:Y:S01]  /*1b0c0*/  HMMA.16816.F32.BF16 R28, R64.reuse, R32, RZ ;  /* 0x00000020401c723c */ /* 0x050fe200000418ff */
[----:B------:R-:W-:Y:S04]  /*1b0d0*/  LDSM.16.M88.4 R180, [R218] ;  /* 0x00000000dab4783b */ /* 0x000fe80000000200 */
[----:B------:R-:W-:Y:S01]  /*1b0e0*/  LDSM.16.M88.4 R184, [R205] ;  /* 0x00000000cdb8783b */ /* 0x000fe20000000200 */
[C---:B------:R-:W-:Y:S03]  /*1b0f0*/  HMMA.16816.F32.BF16 R32, R64.reuse, R34, RZ ;  /* 0x000000224020723c */ /* 0x040fe600000418ff */
[----:B------:R-:W-:Y:S03]  /*1b100*/  LDSM.16.M88.4 R188, [R205+0x6000] ;  /* 0x00600000cdbc783b */ /* 0x000fe60000000200 */
[C---:B-----5:R-:W-:Y:S01]  /*1b110*/  HMMA.16816.F32.BF16 R36, R64.reuse, R40, RZ ;  /* 0x000000284024723c */ /* 0x060fe200000418ff */
[----:B------:R-:W-:Y:S04]  /*1b120*/  LDSM.16.M88.4 R192, [R205+0x6800] ;  /* 0x00680000cdc0783b */ /* 0x000fe80000000200 */
[----:B------:R-:W-:Y:S01]  /*1b130*/  LDSM.16.M88.4 R196, [R205+0x7000] ;  /* 0x00700000cdc4783b */ /* 0x000fe20000000200 */
[C---:B------:R-:W-:Y:S06]  /*1b140*/  HMMA.16816.F32.BF16 R40, R64.reuse, R42, RZ ;  /* 0x0000002a4028723c */ /* 0x040fec00000418ff */
[C---:B------:R-:W-:Y:S06]  /*1b150*/  HMMA.16816.F32.BF16 R44, R64.reuse, R48, RZ ;  /* 0x00000030402c723c */ /* 0x040fec00000418ff */
[C---:B------:R-:W-:Y:S06]  /*1b160*/  HMMA.16816.F32.BF16 R48, R64.reuse, R50, RZ ;  /* 0x000000324030723c */ /* 0x040fec00000418ff */
[C---:B------:R-:W-:Y:S06]  /*1b170*/  HMMA.16816.F32.BF16 R52, R64.reuse, R56, RZ ;  /* 0x000000384034723c */ /* 0x040fec00000418ff */
[C---:B------:R-:W-:Y:S06]  /*1b180*/  HMMA.16816.F32.BF16 R56, R64.reuse, R58, RZ ;  /* 0x0000003a4038723c */ /* 0x040fec00000418ff */
[C---:B------:R-:W-:Y:S06]  /*1b190*/  HMMA.16816.F32.BF16 R60, R64.reuse, R136, RZ ;  /* 0x00000088403c723c */ /* 0x040fec00000418ff */
[----:B------:R-:W-:Y:S01]  /*1b1a0*/  HMMA.16816.F32.BF16 R64, R64, R138, RZ ;  /* 0x0000008a4040723c */ /* 0x000fe200000418ff */
[----:B------:R-:W4:Y:S05]  /*1b1b0*/  LDSM.16.M88.4 R136, [R206] ;  /* 0x00000000ce88783b */ /* 0x000f2a0000000200 */
[C---:B---3--:R-:W-:Y:S06]  /*1b1c0*/  HMMA.16816.F32.BF16 R4, R140.reuse, R144, R4 ;  /* 0x000000908c04723c */ /* 0x048fec0000041804 */
[C---:B------:R-:W-:Y:S01]  /*1b1d0*/  HMMA.16816.F32.BF16 R8, R140.reuse, R146, R8 ;  /* 0x000000928c08723c */ /* 0x040fe20000041808 */
[----:B------:R-:W-:Y:S05]  /*1b1e0*/  LDSM.16.M88.4 R144, [R219] ;  /* 0x00000000db90783b */ /* 0x000fea0000000200 */
[C---:B------:R-:W-:Y:S06]  /*1b1f0*/  HMMA.16816.F32.BF16 R12, R140.reuse, R148, R12 ;  /* 0x000000948c0c723c */ /* 0x040fec000004180c */
[C---:B------:R-:W-:Y:S01]  /*1b200*/  HMMA.16816.F32.BF16 R16, R140.reuse, R150, R16 ;  /* 0x000000968c10723c */ /* 0x040fe20000041810 */
[----:B------:R-:W3:Y:S05]  /*1b210*/  LDSM.16.M88.4 R148, [R216+0x4000] ;  /* 0x00400000d894783b */ /* 0x000eea0000000200 */
        /* <DEDUP_REMOVED lines=10> */
[C---:B------:R-:W-:Y:S01]  /*1b2c0*/  HMMA.16816.F32.BF16 R48, R140.reuse, R166, R48 ;  /* 0x000000a68c30723c */ /* 0x040fe20000041830 */
[----:B------:R-:W1:Y:S05]  /*1b2d0*/  LDSM.16.M88.4 R164, [R216+0x7000] ;  /* 0x00700000d8a4783b */ /* 0x000e6a0000000200 */
[C---:B--2---:R-:W-:Y:S06]  /*1b2e0*/  HMMA.16816.F32.BF16 R52, R140.reuse, R168, R52 ;  /* 0x000000a88c34723c */ /* 0x044fec0000041834 */
[C---:B------:R-:W-:Y:S01]  /*1b2f0*/  HMMA.16816.F32.BF16 R56, R140.reuse, R170, R56 ;  /* 0x000000aa8c38723c */ /* 0x040fe20000041838 */
[----:B------:R-:W2:Y:S05]  /*1b300*/  LDSM.16.M88.4 R168, [R216+0x7800] ;  /* 0x00780000d8a8783b */ /* 0x000eaa0000000200 */
[C---:B----4-:R-:W-:Y:S06]  /*1b310*/  HMMA.16816.F32.BF16 R60, R140.reuse, R136, R60 ;  /* 0x000000888c3c723c */ /* 0x050fec000004183c */
[----:B------:R-:W-:Y:S01]  /*1b320*/  HMMA.16816.F32.BF16 R64, R140, R138, R64 ;  /* 0x0000008a8c40723c */ /* 0x000fe20000041840 */
[----:B------:R-:W4:Y:S04]  /*1b330*/  LDSM.16.M88.4 R136, [R205+0x800] ;  /* 0x00080000cd88783b */ /* 0x000f280000000200 */
[----:B------:R-:W1:Y:S01]  /*1b340*/  LDSM.16.M88.4 R140, [R205+0x1000] ;  /* 0x00100000cd8c783b */ /* 0x000e620000000200 */
[C---:B---3--:R-:W-:Y:S06]  /*1b350*/  HMMA.16816.F32.BF16 R4, R144.reuse, R148, R4 ;  /* 0x000000949004723c */ /* 0x048fec0000041804 */
[C---:B------:R-:W-:Y:S01]  /*1b360*/  HMMA.16816.F32.BF16 R8, R144.reuse, R150, R8 ;  /* 0x000000969008723c */ /* 0x040fe20000041808 */
[----:B------:R-:W3:Y:S05]  /*1b370*/  LDSM.16.M88.4 R148, [R205+0x1800] ;  /* 0x00180000cd94783b */ /* 0x000eea0000000200 */
[C---:B-----5:R-:W-:Y:S06]  /*1b380*/  HMMA.16816.F32.BF16 R12, R144.reuse, R152, R12 ;  /* 0x00000098900c723c */ /* 0x060fec000004180c */
[C---:B------:R-:W-:Y:S01]  /*1b390*/  HMMA.16816.F32.BF16 R16, R144.reuse, R154, R16 ;  /* 0x0000009a9010723c */ /* 0x040fe20000041810 */
[----:B------:R-:W5:Y:S05]  /*1b3a0*/  LDSM.16.M88.4 R152, [R205+0x2000] ;  /* 0x00200000cd98783b */ /* 0x000f6a0000000200 */
[C---:B------:R-:W-:Y:S06]  /*1b3b0*/  HMMA.16816.F32.BF16 R20, R144.reuse, R172, R20 ;  /* 0x000000ac9014723c */ /* 0x040fec0000041814 */
[C---:B------:R-:W-:Y:S01]  /*1b3c0*/  HMMA.16816.F32.BF16 R24, R144.reuse, R174, R24 ;  /* 0x000000ae9018723c */ /* 0x040fe20000041818 */
[----:B------:R-:W-:Y:S05]  /*1b3d0*/  LDSM.16.M88.4 R172, [R204] ;  /* 0x00000000ccac783b */ /* 0x000fea0000000200 */
[C---:B------:R-:W-:Y:S06]  /*1b3e0*/  HMMA.16816.F32.BF16 R28, R144.reuse, R176, R28 ;  /* 0x000000b0901c723c */ /* 0x040fec000004181c */
[C---:B------:R-:W-:Y:S01]  /*1b3f0*/  HMMA.16816.F32.BF16 R32, R144.reuse, R178, R32 ;  /* 0x000000b29020723c */ /* 0x040fe20000041820 */
[----:B------:R-:W-:Y:S05]  /*1b400*/  LDSM.16.M88.4 R176, [R135] ;  /* 0x0000000087b0783b */ /* 0x000fea0000000200 */
        /* <DEDUP_REMOVED lines=11> */
[----:B------:R-:W1:Y:S04]  /*1b4c0*/  LDSM.16.M88.4 R144, [R205+0x2800] ;  /* 0x00280000cd90783b */ /* 0x000e680000000200 */
[----:B------:R-:W-:Y:S01]  /*1b4d0*/  LDSM.16.M88.4 R168, [R221+0x2000] ;  /* 0x00200000dda8783b */ /* 0x000fe20000000200 */
[C---:B------:R-:W-:Y:S06]  /*1b4e0*/  HMMA.16816.F32.BF16 R4, R180.reuse, R184, R4 ;  /* 0x000000b8b404723c */ /* 0x040fec0000041804 */
[C---:B------:R-:W-:Y:S01]  /*1b4f0*/  HMMA.16816.F32.BF16 R8, R180.reuse, R186, R8 ;  /* 0x000000bab408723c */ /* 0x040fe20000041808 */
[----:B------:R-:W-:Y:S05]  /*1b500*/  LDSM.16.M88.4 R184, [R205+0x5800] ;  /* 0x00580000cdb8783b */ /* 0x000fea0000000200 */
[C---:B----4-:R-:W-:Y:S06]  /*1b510*/  HMMA.16816.F32.BF16 R12, R180.reuse, R136, R12 ;  /* 0x00000088b40c723c */ /* 0x050fec000004180c */
[C---:B------:R-:W-:Y:S01]  /*1b520*/  HMMA.16816.F32.BF16 R16, R180.reuse, R138, R16 ;  /* 0x0000008ab410723c */ /* 0x040fe20000041810 */
[----:B------:R-:W2:Y:S05]  /*1b530*/  LDSM.16.M88.4 R136, [R223+0x2000] ;  /* 0x00200000df88783b */ /* 0x000eaa0000000200 */
[C---:B------:R-:W-:Y:S06]  /*1b540*/  HMMA.16816.F32.BF16 R20, R180.reuse, R140, R20 ;  /* 0x0000008cb414723c */ /* 0x040fec0000041814 */
[C---:B------:R-:W-:Y:S01]  /*1b550*/  HMMA.16816.F32.BF16 R24, R180.reuse, R142, R24 ;  /* 0x0000008eb418723c */ /* 0x040fe20000041818 */
[----:B------:R-:W4:Y:S05]  /*1b560*/  LDSM.16.M88.4 R140, [R222+0x8800] ;  /* 0x00880000de8c783b */ /* 0x000f2a0000000200 */
[C---:B---3--:R-:W-:Y:S06]  /*1b570*/  HMMA.16816.F32.BF16 R28, R180.reuse, R148, R28 ;  /* 0x00000094b41c723c */ /* 0x048fec000004181c */
[C---:B------:R-:W-:Y:S01]  /*1b580*/  HMMA.16816.F32.BF16 R32, R180.reuse, R150, R32 ;  /* 0x00000096b420723c */ /* 0x040fe20000041820 */
[----:B------:R-:W3:Y:S05]  /*1b590*/  LDSM.16.M88.4 R148, [R222+0x9000] ;  /* 0x00900000de94783b */ /* 0x000eea0000000200 */
[C---:B-----5:R-:W-:Y:S06]  /*1b5a0*/  HMMA.16816.F32.BF16 R36, R180.reuse, R152, R36 ;  /* 0x00000098b424723c */ /* 0x060fec0000041824 */
        /* <DEDUP_REMOVED lines=15> */
[C---:B----4-:R-:W-:Y:S06]  /*1b6a0*/  HMMA.16816.F32.BF16 R12, R136.reuse, R140, R12 ;  /* 0x0000008c880c723c */ /* 0x050fec000004180c */
[C---:B------:R-:W-:Y:S01]  /*1b6b0*/  HMMA.16816.F32.BF16 R16, R136.reuse, R142, R16 ;  /* 0x0000008e8810723c */ /* 0x040fe20000041810 */
[----:B------:R-:W4:Y:S05]  /*1b6c0*/  LDSM.16.M88.4 R140, [R203] ;  /* 0x00000000cb8c783b */ /* 0x000f2a0000000200 */
[C---:B---3--:R-:W-:Y:S06]  /*1b6d0*/  HMMA.16816.F32.BF16 R20, R136.reuse, R148, R20 ;  /* 0x000000948814723c */ /* 0x048fec0000041814 */
[C---:B------:R-:W-:Y:S01]  /*1b6e0*/  HMMA.16816.F32.BF16 R24, R136.reuse, R150, R24 ;  /* 0x000000968818723c */ /* 0x040fe20000041818 */
[----:B------:R-:W3:Y:S05]  /*1b6f0*/  LDSM.16.M88.4 R148, [R202] ;  /* 0x00000000ca94783b */ /* 0x000eea0000000200 */
        /* <DEDUP_REMOVED lines=15> */
[----:B------:R-:W-:Y:S01]  /*1b7f0*/  LDSM.16.M88.4 R164, [R216+0xa800] ;  /* 0x00a80000d8a4783b */ /* 0x000fe20000000200 */
[C---:B------:R-:W-:Y:S06]  /*1b800*/  HMMA.16816.F32.BF16 R4, R168.reuse, R172, R4 ;  /* 0x000000aca804723c */ /* 0x040fec0000041804 */
[C---:B------:R-:W-:Y:S01]  /*1b810*/  HMMA.16816.F32.BF16 R8, R168.reuse, R174, R8 ;  /* 0x000000aea808723c */ /* 0x040fe20000041808 */
[----:B------:R-:W-:Y:S05]  /*1b820*/  LDSM.16.M88.4 R172, [R216+0xb000] ;  /* 0x00b00000d8ac783b */ /* 0x000fea0000000200 */
[C---:B----4-:R-:W-:Y:S06]  /*1b830*/  HMMA.16816.F32.BF16 R12, R168.reuse, R140, R12 ;  /* 0x0000008ca80c723c */ /* 0x050fec000004180c */
[C---:B------:R-:W-:Y:S01]  /*1b840*/  HMMA.16816.F32.BF16 R16, R168.reuse, R142, R16 ;  /* 0x0000008ea810723c */ /* 0x040fe20000041810 */
[----:B------:R-:W4:Y:S05]  /*1b850*/  LDSM.16.M88.4 R140, [R216+0x8800] ;  /* 0x00880000d88c783b */ /* 0x000f2a0000000200 */
[C---:B---3--:R-:W-:Y:S06]  /*1b860*/  HMMA.16816.F32.BF16 R20, R168.reuse, R148, R20 ;  /* 0x00000094a814723c */ /* 0x048fec0000041814 */
        /* <DEDUP_REMOVED lines=20> */
[----:B------:R-:W5:Y:S05]  /*1b9b0*/  LDSM.16.M88.4 R160, [R205+0x4800] ;  /* 0x00480000cda0783b */ /* 0x000f6a0000000200 */
[C---:B----4-:R-:W-:Y:S06]  /*1b9c0*/  HMMA.16816.F32.BF16 R12, R156.reuse, R140, R12 ;  /* 0x0000008c9c0c723c */ /* 0x050fec000004180c */
[C---:B------:R-:W-:Y:S01]  /*1b9d0*/  HMMA.16816.F32.BF16 R16, R156.reuse, R142, R16 ;  /* 0x0000008e9c10723c */ /* 0x040fe20000041810 */
[----:B------:R-:W4:Y:S01]  /*1b9e0*/  LDSM.16.M88.4 R140, [R205+0x7800] ;  /* 0x00780000cd8c783b */ /* 0x000f220000000200 */
[----:B------:R-:W-:Y:S04]  /*1b9f0*/  DEPBAR.LE SB0, 0x0 ;  /* 0x000080000000791a */ /* 0x000fe80000000000 */
[C---:B-1----:R-:W-:Y:S01]  /*1ba00*/  HMMA.16816.F32.BF16 R20, R156.reuse, R144, R20 ;  /* 0x000000909c14723c */ /* 0x042fe20000041814 */
[----:B------:R-:W-:Y:S05]  /*1ba10*/  BAR.SYNC.DEFER_BLOCKING 0x0 ;  /* 0x0000000000007b1d */ /* 0x000fea0000010000 */
        /* <DEDUP_REMOVED lines=15> */
[C---:B-----5:R-:W-:Y:S06]  /*1bb10*/  HMMA.16816.F32.BF16 R12, R136.reuse, R160, R12 ;  /* 0x000000a0880c723c */ /* 0x060fec000004180c */
        /* <DEDUP_REMOVED lines=11> */
[C---:B----4-:R-:W-:Y:S06]  /*1bbd0*/  HMMA.16816.F32.BF16 R60, R136.reuse, R140, R60 ;  /* 0x0000008c883c723c */ /* 0x050fec000004183c */
[----:B------:R-:W-:Y:S01]  /*1bbe0*/  HMMA.16816.F32.BF16 R64, R136, R142, R64 ;  /* 0x0000008e8840723c */ /* 0x000fe20000041840 */
[----:B------:R-:W-:Y:S01]  /*1bbf0*/  @!UPT UIADD3 URZ, URZ, URZ, URZ ;  /* 0x0000003f3f3ff290 */ /* 0x000fe2000fffe03f */
[----:B------:R-:W-:Y:S11]  /*1bc00*/  @!UPT UIADD3 URZ, URZ, URZ, URZ ;  /* 0x0000003f3f3ff290 */ /* 0x000ff6000fffe03f */
[----:B------:R-:W-:Y:S11]  /*1bc10*/  @!P0 BRA `(.L_x_1279) ;  /* 0x0000000c00248947 */ /* 0x000ff60003800000 */
[----:B------:R-:W-:Y:S01]  /*1bc20*/  ISETP.NE.U32.AND P0, PT, R238, RZ, PT ;  /* 0x000000ffee00720c */ /* 0x000fe20003f05070 */
[----:B------:R-:W-:Y:S03]  /*1bc30*/  BSSY B0, `(.L_x_1280) ;  /* 0x0000046000007945 */ /* 0x000fe60003800000 */
[----:B------:R-:W-:Y:S11]  /*1bc40*/  ISETP.NE.AND.EX P0, PT, R239, RZ, PT, P0 ;  /* 0x000000ffef00720c */ /* 0x000ff60003f05300 */
[----:B------:R-:W-:Y:S02]  /*1bc50*/  @!UPT UIADD3 URZ, URZ, URZ, URZ ;  /* 0x0000003f3f3ff290 */ /* 0x000fe4000fffe03f */
[----:B------:R-:W-:Y:S05]  /*1bc60*/  @!P0 BRA `(.L_x_1281) ;  /* 0x0000000000fc8947 */ /* 0x000fea0003800000 */
[----:B------:R-:W2:Y:S02]  /*1bc70*/  LD.E R143, desc[UR4][R132.64+0x170] ;  /* 0x00017004848f7980 */ /* 0x000ea4000c101900 */
        /* <DEDUP_REMOVED lines=8> */
[C---:B------:R-:W-:Y:S02]  /*1bd00*/  IADD3 R141, R2.reuse, -0x80, RZ ;  /* 0xffffff80028d7810 */ /* 0x040fe40007ffe0ff */
[----:B------:R-:W-:Y:S02]  /*1bd10*/  IABS R138, R2 ;  /* 0x00000002008a7213 */ /* 0x000fe40000000000 */
[----:B------:R-:W-:Y:S04]  /*1bd20*/  LOP3.LUT R2, R2, R143, RZ, 0x3c, !PT ;  /* 0x0000008f02027212 */ /* 0x000fe800078e3cff */
[----:B------:R-:W-:Y:S01]  /*1bd30*/  ISETP.GE.AND P2, PT, R2, RZ, PT ;  /* 0x000000ff0200720c */ /* 0x000fe20003f46270 */
        /* <DEDUP_REMOVED lines=14> */
[-C--:B------:R-:W-:Y:S01]  /*1be20*/  @!P1 IADD3 R136, R136, -R139.reuse, RZ ;  /* 0x8000008b88889210 */ /* 0x080fe20007ffe0ff */
[----:B------:R-:W-:Y:S01]  /*1be30*/  @!P1 VIADD R140, R140, 0x1 ;  /* 0x000000018c8c9836 */ /* 0x000fe20000000000 */
[----:B------:R-:W-:Y:S01]  /*1be40*/  @!P3 IADD3 R142, R142, 0x1, RZ ;  /* 0x000000018e8eb810 */ /* 0x000fe20007ffe0ff */
[----:B------:R-:W-:Y:S01]  /*1be50*/  @!P3 IMAD.IADD R138, R138, 0x1, -R139 ;  /* 0x000000018a8ab824 */ /* 0x000fe200078e0a8b */
[-C--:B------:R-:W-:Y:S02]  /*1be60*/  ISETP.GE.U32.AND P4, PT, R136, R139.reuse, PT ;  /* 0x0000008b8800720c */ /* 0x080fe40003f86070 */
[----:B------:R-:W-:Y:S02]  /*1be70*/  ISETP.NE.AND P1, PT, R143, RZ, PT ;  /* 0x000000ff8f00720c */ /* 0x000fe40003f25270 */
[----:B------:R-:W-:Y:S02]  /*1be80*/  ISETP.GE.U32.AND P5, PT, R138, R139, PT ;  /* 0x0000008b8a00720c */ /* 0x000fe40003fa6070 */
[----:B------:R-:W-:Y:S07]  /*1be90*/  LOP3.LUT R139, RZ, R143, RZ, 0x33, !PT ;  /* 0x0000008fff8b7212 */ /* 0x000fee00078e33ff */
[----:B------:R-:W-:Y:S04]  /*1bea0*/  @P4 VIADD R140, R140, 0x1 ;  /* 0x000000018c8c4836 */ /* 0x000fe80000000000 */
[----:B------:R-:W-:Y:S01]  /*1beb0*/  @P5 VIADD R142, R142, 0x1 ;  /* 0x000000018e8e5836 */ /* 0x000fe20000000000 */
[----:B------:R-:W-:Y:S03]  /*1bec0*/  @!P0 IADD3 R140, -R140, RZ, RZ ;  /* 0x000000ff8c8c8210 */ /* 0x000fe60007ffe1ff */
[----:B------:R-:W-:Y:S01]  /*1bed0*/  @!P2 IMAD.MOV R142, RZ, RZ, -R142 ;  /* 0x000000ffff8ea224 */ /* 0x000fe200078e0a8e */
[C---:B------:R-:W-:Y:S02]  /*1bee0*/  SEL R145, R139.reuse, R140, !P1 ;  /* 0x0000008c8b917207 */ /* 0x040fe40004800000 */
[----:B------:R-:W3:Y:S02]  /*1bef0*/  LD.E.64 R140, desc[UR4][R132.64+0x38] ;  /* 0x00003804848c7980 */ /* 0x000ee4000c101b00 */
[----:B------:R-:W-:Y:S02]  /*1bf00*/  SEL R139, R139, R142, !P1 ;  /* 0x0000008e8b8b7207 */ /* 0x000fe40004800000 */
[-C--:B------:R-:W-:Y:S02]  /*1bf10*/  LEA R152, P1, R145, R238.reuse, 0x2 ;  /* 0x000000ee91987211 */ /* 0x080fe400078210ff */
[C---:B------:R-:W-:Y:S01]  /*1bf20*/  LEA R150, P0, R139.reuse, R238, 0x2 ;  /* 0x000000ee8b967211 */ /* 0x040fe200078010ff */
[----:B------:R-:W-:Y:S01]  /*1bf30*/  IMAD.IADD R136, R139, 0x1, -R145 ;  /* 0x000000018b887824 */ /* 0x000fe200078e0a91 */
[-C--:B------:R-:W-:Y:S02]  /*1bf40*/  LEA.HI.X.SX32 R153, R145, R239.reuse, 0x2, P1 ;  /* 0x000000ef91997211 */ /* 0x080fe400008f16ff */
[----:B------:R-:W-:Y:S01]  /*1bf50*/  LEA.HI.X.SX32 R151, R139, R239, 0x2, P0 ;  /* 0x000000ef8b977211 */ /* 0x000fe200000f16ff */
[----:B------:R-:W-:Y:S02]  /*1bf60*/  IMAD R143, R143, R136, -0x80 ;  /* 0xffffff808f8f7424 */ /* 0x000fe400078e0288 */
[----:B------:R-:W4:Y:S03]  /*1bf70*/  LD.E R2, desc[UR4][R152.64] ;  /* 0x0000000498027980 */ /* 0x000f26000c101900 */
[----:B------:R-:W-:Y:S01]  /*1bf80*/  SHF.R.S32.HI R139, RZ, 0x1f, R143 ;  /* 0x0000001fff8b7819 */ /* 0x000fe2000001148f */
[----:B------:R-:W4:Y:S01]  /*1bf90*/  LD.E R137, desc[UR4][R150.64] ;  /* 0x0000000496897980 */ /* 0x000f22000c101900 */
[-C--:B---3--:R-:W-:Y:S02]  /*1bfa0*/  IMAD R136, R141, R143.reuse, RZ ;  /* 0x0000008f8d887224 */ /* 0x088fe400078e02ff */
[C---:B------:R-:W-:Y:S04]  /*1bfb0*/  IMAD.WIDE.U32 R142, R140.reuse, R143, RZ ;  /* 0x0000008f8c8e7225 */ /* 0x040fe800078e00ff */
[----:B------:R-:W-:Y:S04]  /*1bfc0*/  IMAD R136, R140, R139, R136 ;  /* 0x0000008b8c887224 */ /* 0x000fe800078e0288 */
[----:B------:R-:W-:Y:S01]  /*1bfd0*/  IMAD.IADD R143, R143, 0x1, R136 ;  /* 0x000000018f8f7824 */ /* 0x000fe200078e0288 */
[----:B----4-:R-:W-:Y:S04]  /*1bfe0*/  IADD3 R137, -R137, R2, RZ ;  /* 0x0000000289897210 */ /* 0x010fe80007ffe1ff */
[----:B------:R-:W-:Y:S01]  /*1bff0*/  SHF.R.S32.HI R2, RZ, 0x1f, R137 ;  /* 0x0000001fff027819 */ /* 0x000fe20000011489 */
[----:B--2---:R-:W-:Y:S02]  /*1c000*/  IMAD R139, R147, R137, RZ ;  /* 0x00000089938b7224 */ /* 0x004fe400078e02ff */
[----:B------:R-:W-:Y:S04]  /*1c010*/  IMAD.WIDE.U32 R142, R137, R146, R142 ;  /* 0x00000092898e7225 */ /* 0x000fe800078e008e */
[----:B------:R-:W-:Y:S01]  /*1c020*/  IMAD R139, R146, R2, R139 ;  /* 0x00000002928b7224 */ /* 0x000fe200078e028b */
[----:B------:R-:W-:Y:S03]  /*1c030*/  MOV R141, R142 ;  /* 0x0000008e008d7202 */ /* 0x000fe60000000f00 */
[----:B------:R-:W-:Y:S01]  /*1c040*/  IMAD.IADD R2, R143, 0x1, R139 ;  /* 0x000000018f027824 */ /* 0x000fe200078e028b */
[----:B------:R-:W-:Y:S05]  /*1c050*/  BRA `(.L_x_1282) ;  /* 0x00000000000c7947 */ /* 0x000fea0003800000 */
.L_x_1281:
[----:B------:R-:W2:Y:S02]  /*1c060*/  LD.E R141, desc[UR4][R132.64+0x38] ;  /* 0x00003804848d7980 */ /* 0x000ea4000c101900 */
[----:B--2---:R-:W-:Y:S04]  /*1c070*/  LEA R141, -R141, RZ, 0x7 ;  /* 0x000000ff8d8d7211 */ /* 0x004fe800078e39ff */
[----:B------:R-:W-:Y:S02]  /*1c080*/  SHF.R.S32.HI R2, RZ, 0x1f, R141 ;  /* 0x0000001fff027819 */ /* 0x000fe4000001148d */
.L_x_1282:
[----:B------:R-:W-:Y:S05]  /*1c090*/  BSYNC B0 ;  /* 0x0000000000007941 */ /* 0x000fea0003800000 */
.L_x_1280:
[C---:B------:R-:W-:Y:S02]  /*1c0a0*/  LOP3.LUT P0, RZ, R240.reuse, 0x1, RZ, 0xc0, !PT ;  /* 0x00000001f0ff7812 */ /* 0x040fe4000780c0ff */
        /* <DEDUP_REMOVED lines=8> */
[----:B------:R1:W-:Y:S01]  /*1c130*/  @P0 LDGSTS.E.BYPASS.LTC128B.128 [R236+0x4000], desc[UR4][R152.64] ;  /* 0x0400000098ec0fae */ /* 0x0003e2000b901d44 */
[CC--:B------:R-:W-:Y:S01]  /*1c140*/  @P0 LEA R154, P4, R137.reuse, R228.reuse, 0x1 ;  /* 0x000000e4899a0211 */ /* 0x0c0fe200078808ff */
[--C-:B------:R-:W-:Y:S02]  /*1c150*/  IMAD.X R136, R2, 0x1, R227.reuse, P2 ;  /* 0x0000000102887824 */ /* 0x100fe400010e06e3 */
[----:B------:R1:W-:Y:S01]  /*1c160*/  @!P0 STS.128 [R236+0x4000], RZ ;  /* 0x004000ffec008388 */ /* 0x0003e20000000c00 */
[CC--:B------:R-:W-:Y:S02]  /*1c170*/  @P1 LEA R144, P2, R137.reuse, R228.reuse, 0x1 ;  /* 0x000000e489901211 */ /* 0x0c0fe400078408ff */
[CCC-:B------:R-:W-:Y:S01]  /*1c180*/  @P0 LEA.HI.X R155, R137.reuse, R229.reuse, R136.reuse, 0x1, P4 ;  /* 0x000000e5899b0211 */ /* 0x1c0fe200020f0c88 */
[----:B------:R-:W-:Y:S01]  /*1c190*/  @!PT LDS RZ, [RZ] ;  /* 0x00000000fffff984 */ /* 0x000fe20000000800 */
[----:B------:R-:W-:Y:S01]  /*1c1a0*/  @!PT LDS RZ, [RZ] ;  /* 0x00000000fffff984 */ /* 0x000fe20000000800 */
[----:B------:R-:W-:Y:S01]  /*1c1b0*/  @!PT LDS RZ, [RZ] ;  /* 0x00000000fffff984 */ /* 0x000fe20000000800 */
[----:B------:R1:W-:Y:S01]  /*1c1c0*/  @P1 LDGSTS.E.BYPASS.LTC128B.128 [R236+0x8000], desc[UR4][R152.64+0x80] ;  /* 0x0800008098ec1fae */ /* 0x0003e2000b901d44 */
[-C--:B------:R-:W-:Y:S01]  /*1c1d0*/  @P1 LEA.HI.X R145, R137, R229.reuse, R136, 0x1, P2 ;  /* 0x000000e589911211 */ /* 0x080fe200010f0c88 */
[--C-:B------:R-:W-:Y:S01]  /*1c1e0*/  IMAD.X R136, R136, 0x1, R227.reuse, P3 ;  /* 0x0000000188887824 */ /* 0x100fe200018e06e3 */
[CC--:B------:R-:W-:Y:S01]  /*1c1f0*/  @P0 LEA R150, P4, R139.reuse, R228.reuse, 0x1 ;  /* 0x000000e48b960211 */ /* 0x0c0fe200078808ff */
[----:B------:R1:W-:Y:S01]  /*1c200*/  @!P1 STS.128 [R236+0x8000], RZ ;  /* 0x008000ffec009388 */ /* 0x0003e20000000c00 */
[C---:B------:R-:W-:Y:S02]  /*1c210*/  @P1 LEA R142, P2, R139.reuse, R228, 0x1 ;  /* 0x000000e48b8e1211 */ /* 0x040fe400078408ff */
[CCC-:B------:R-:W-:Y:S01]  /*1c220*/  @P0 LEA.HI.X R151, R139.reuse, R229.reuse, R136.reuse, 0x1, P4 ;  /* 0x000000e58b970211 */ /* 0x1c0fe200020f0c88 */
[----:B------:R-:W-:Y:S01]  /*1c230*/  @!PT LDS RZ, [RZ] ;  /* 0x00000000fffff984 */ /* 0x000fe20000000800 */
[----:B------:R-:W-:Y:S01]  /*1c240*/  @!PT LDS RZ, [RZ] ;  /* 0x00000000fffff984 */ /* 0x000fe20000000800 */
[----:B------:R-:W-:Y:S01]  /*1c250*/  @!PT LDS RZ, [RZ] ;  /* 0x00000000fffff984 */ /* 0x000fe20000000800 */
[----:B------:R1:W-:Y:S01]  /*1c260*/  @P0 LDGSTS.E.BYPASS.LTC128B.128 [R236+0x4800], desc[UR4][R154.64] ;  /* 0x048000009aec0fae */ /* 0x0003e2000b901d44 */
[CC--:B------:R-:W-:Y:S02]  /*1c270*/  @P1 LEA.HI.X R143, R139.reuse, R229.reuse, R136, 0x1, P2 ;  /* 0x000000e58b8f1211 */ /* 0x0c0fe400010f0c88 */
[----:B------:R-:W-:Y:S01]  /*1c280*/  IADD3 R137, P3, R139, R226, RZ ;  /* 0x000000e28b897210 */ /* 0x000fe20007f7e0ff */
[----:B------:R1:W-:Y:S03]  /*1c290*/  @!P0 STS.128 [R236+0x4800], RZ ;  /* 0x004800ffec008388 */ /* 0x0003e60000000c00 */
[CC--:B------:R-:W-:Y:S01]  /*1c2a0*/  @P0 LEA R146, P4, R137.reuse, R228.reuse, 0x1 ;  /* 0x000000e489920211 */ /* 0x0c0fe200078808ff */
[----:B------:R-:W-:Y:S01]  /*1c2b0*/  @!PT LDS RZ, [RZ] ;  /* 0x00000000fffff984 */ /* 0x000fe20000000800 */
[----:B------:R-:W-:Y:S01]  /*1c2c0*/  @!PT LDS RZ, [RZ] ;  /* 0x00000000fffff984 */ /* 0x000fe20000000800 */
[----:B------:R-:W-:Y:S01]  /*1c2d0*/  @!PT LDS RZ, [RZ] ;  /* 0x00000000fffff984 */ /* 0x000fe20000000800 */
[----:B------:R1:W-:Y:S01]  /*1c2e0*/  @P1 LDGSTS.E.BYPASS.LTC128B.128 [R236+0x8800], desc[UR4][R144.64+0x80] ;  /* 0x0880008090ec1fae */ /* 0x0003e2000b901d44 */
[C---:B------:R-:W-:Y:S01]  /*1c2f0*/  @P1 LEA R140, P2, R137.reuse, R228, 0x1 ;  /* 0x000000e4898c1211 */ /* 0x040fe200078408ff */
[--C-:B------:R-:W-:Y:S01]  /*1c300*/  IMAD.X R136, R136, 0x1, R227.reuse, P3 ;  /* 0x0000000188887824 */ /* 0x100fe200018e06e3 */
[C---:B------:R-:W-:Y:S01]  /*1c310*/  IADD3 R139, P3, R137.reuse, R226, RZ ;  /* 0x000000e2898b7210 */ /* 0x040fe20007f7e0ff */
[----:B------:R1:W-:Y:S03]  /*1c320*/  @!P1 STS.128 [R236+0x8800], RZ ;  /* 0x008800ffec009388 */ /* 0x0003e60000000c00 */
        /* <DEDUP_REMOVED lines=44> */
[----:B------:R1:W-:Y:S01]  /*1c5f0*/  @!P0 STS.128 [R236+0x6000], RZ ;  /* 0x006000ffec008388 */ /* 0x0003e20000000c00 */
[CC--:B------:R-:W-:Y:S01]  /*1c600*/  @P0 LEA R164, P4, R137.reuse, R228.reuse, 0x1 ;  /* 0x000000e489a40211 */ /* 0x0c0fe200078808ff */
[----:B------:R-:W-:Y:S01]  /*1c610*/  IMAD.X R2, R136, 0x1, R227, P2 ;  /* 0x0000000188027824 */ /* 0x000fe200010e06e3 */
[C---:B------:R-:W-:Y:S01]  /*1c620*/  @P1 LEA R168, P2, R137.reuse, R228, 0x1 ;  /* 0x000000e489a81211 */ /* 0x040fe200078408ff */
[----:B------:R-:W-:Y:S01]  /*1c630*/  @!PT LDS RZ, [RZ] ;  /* 0x00000000fffff984 */ /* 0x000fe20000000800 */
[----:B------:R-:W-:Y:S01]  /*1c640*/  @!PT LDS RZ, [RZ] ;  /* 0x00000000fffff984 */ /* 0x000fe20000000800 */
[----:B------:R-:W-:Y:S01]  /*1c650*/  @!PT LDS RZ, [RZ] ;  /* 0x00000000fffff984 */ /* 0x000fe20000000800 */
[----:B------:R1:W-:Y:S01]  /*1c660*/  @P1 LDGSTS.E.BYPASS.LTC128B.128 [R236+0xa000], desc[UR4][R156.64+0x80] ;  /* 0x0a0000809cec1fae */ /* 0x0003e2000b901d44 */
[----:B------:R-:W-:Y:S02]  /*1c670*/  IMAD.MOV.U32 R228, RZ, RZ, R152 ;  /* 0x000000ffffe47224 */ /* 0x000fe400078e0098 */
[CCC-:B------:R-:W-:Y:S01]  /*1c680*/  @P0 LEA.HI.X R165, R137.reuse, R229.reuse, R2.reuse, 0x1, P4 ;  /* 0x000000e589a50211 */ /* 0x1c0fe200020f0c02 */
[----:B------:R1:W-:Y:S01]  /*1c690*/  @!P1 STS.128 [R236+0xa000], RZ ;  /* 0x00a000ffec009388 */ /* 0x0003e20000000c00 */
[----:B------:R-:W-:Y:S01]  /*1c6a0*/  @P1 LEA.HI.X R169, R137, R229, R2, 0x1, P2 ;  /* 0x000000e589a91211 */ /* 0x000fe200010f0c02 */
[----:B------:R-:W-:Y:S02]  /*1c6b0*/  IMAD.MOV.U32 R229, RZ, RZ, R153 ;  /* 0x000000ffffe57224 */ /* 0x000fe400078e0099 */
        /* <DEDUP_REMOVED lines=31> */
.L_x_1279:
[----:B------:R-:W-:Y:S05]  /*1c8b0*/  BSYNC B1 ;  /* 0x0000000000017941 */ /* 0x000fea0003800000 */
.L_x_1278:
[----:B-1----:R-:W2:Y:S01]  /*1c8c0*/  LD.E R160, desc[UR4][R132.64+0xdc] ;  /* 0x0000dc0484a07980 */ /* 0x002ea2000c101900 */
[----:B------:R-:W-:Y:S02]  /*1c8d0*/  FMNMX R2, R4, R0, !PT ;  /* 0x0000000004027209 */ /* 0x000fe40007800000 */
[----:B------:R-:W-:Y:S01]  /*1c8e0*/  FMNMX R136, R6, R247, !PT ;  /* 0x000000f706887209 */ /* 0x000fe20007800000 */
[----:B------:R-:W-:Y:S01]  /*1c8f0*/  LDSM.16.MT88.4 R144, [R214+0xc000] ;  /* 0x00c00000d690783b */ /* 0x000fe20000004200 */
[----:B------:R-:W-:Y:S02]  /*1c900*/  FMNMX R137, R5, R2, !PT ;  /* 0x0000000205897209 */ /* 0x000fe40007800000 */
        /* <DEDUP_REMOVED lines=55> */
[----:B------:R-:W-:Y:S04]  /*1cc80*/  FMNMX R137, R61, R2, !PT ;  /* 0x000000023d897209 */ /* 0x000fe80007800000 */
[----:B------:R-:W-:Y:S02]  /*1cc90*/  FMNMX R2, R64, R137, !PT ;  /* 0x0000008940027209 */ /* 0x000fe40007800000 */
[----:B------:R-:W-:Y:S02]  /*1cca0*/  FMNMX R137, R63, R140, !PT ;  /* 0x0000008c3f897209 */ /* 0x000fe40007800000 */
[----:B------:R-:W-:Y:S02]  /*1ccb0*/  FMNMX R138, R65, R2, !PT ;  /* 0x00000002418a7209 */ /* 0x000fe40007800000 */
[----:B------:R-:W-:Y:S03]  /*1ccc0*/  FMNMX R2, R66, R137, !PT ;  /* 0x0000008942027209 */ /* 0x000fe60007800000 */
[----:B------:R-:W1:Y:S01]  /*1ccd0*/  SHFL.BFLY PT, R137, R138, 0x2, 0x1f ;  /* 0x0c401f008a897f89 */ /* 0x000e6200000e0000 */
[----:B------:R-:W-:Y:S07]  /*1cce0*/  FMNMX R141, R67, R2, !PT ;  /* 0x00000002438d7209 */ /* 0x000fee0007800000 */
[----:B------:R-:W3:Y:S01]  /*1ccf0*/  SHFL.BFLY PT, R2, R141, 0x2, 0x1f ;  /* 0x0c401f008d027f89 */ /* 0x000ee200000e0000 */
[-C--:B--2---:R-:W-:Y:S01]  /*1cd00*/  FMUL R159, R4, R160.reuse ;  /* 0x000000a0049f7220 */ /* 0x084fe20000400000 */
[----:B-1----:R-:W-:Y:S01]  /*1cd10*/  FMNMX R136, R138, R137, !PT ;  /* 0x000000898a887209 */ /* 0x002fe20007800000 */
[----:B------:R-:W-:Y:S01]  /*1cd20*/  FMUL R5, R5, R160 ;  /* 0x000000a005057220 */ /* 0x000fe20000400000 */
[----:B---3--:R-:W-:Y:S01]  /*1cd30*/  FMNMX R139, R141, R2, !PT ;  /* 0x000000028d8b7209 */ /* 0x008fe20007800000 */
[-C--:B------:R-:W-:Y:S01]  /*1cd40*/  FMUL R155, R8, R160.reuse ;  /* 0x000000a0089b7220 */ /* 0x080fe20000400000 */
[-C--:B------:R-:W-:Y:S02]  /*1cd50*/  FMUL R9, R9, R160.reuse ;  /* 0x000000a009097220 */ /* 0x080fe40000400000 */
[----:B------:R-:W1:Y:S01]  /*1cd60*/  SHFL.BFLY PT, R151, R136, 0x1, 0x1f ;  /* 0x0c201f0088977f89 */ /* 0x000e6200000e0000 */
[-C--:B------:R-:W-:Y:S01]  /*1cd70*/  FMUL R161, R6, R160.reuse ;  /* 0x000000a006a17220 */ /* 0x080fe20000400000 */
[-C--:B------:R-:W-:Y:S01]  /*1cd80*/  FMUL R157, R7, R160.reuse ;  /* 0x000000a0079d7220 */ /* 0x080fe20000400000 */
[-C--:B------:R-:W-:Y:S05]  /*1cd90*/  FMUL R7, R10, R160.reuse ;  /* 0x000000a00a077220 */ /* 0x080fea0000400000 */
[----:B------:R-:W2:Y:S01]  /*1cda0*/  SHFL.BFLY PT, R150, R139, 0x1, 0x1f ;  /* 0x0c201f008b967f89 */ /* 0x000ea200000e0000 */
[-C--:B------:R-:W-:Y:S01]  /*1cdb0*/  FMUL R165, R14, R160.reuse ;  /* 0x000000a00ea57220 */ /* 0x080fe20000400000 */
[-C--:B------:R-:W-:Y:S01]  /*1cdc0*/  FMUL R163, R15, R160.reuse ;  /* 0x000000a00fa37220 */ /* 0x080fe20000400000 */
[-C--:B------:R-:W-:Y:S05]  /*1cdd0*/  FMUL R23, R23, R160.reuse ;  /* 0x000000a017177220 */ /* 0x080fea0000400000 */
[----:B------:R-:W-:Y:S01]  /*1cde0*/  LDSM.16.MT88.4 R140, [R215+0xc000] ;  /* 0x00c00000d78c783b */ /* 0x000fe20000004200 */
[-C--:B------:R-:W-:Y:S01]  /*1cdf0*/  FMUL R27, R27, R160.reuse ;  /* 0x000000a01b1b7220 */ /* 0x080fe20000400000 */
        /* <DEDUP_REMOVED lines=14> */
[----:B-1----:R-:W-:Y:S01]  /*1cee0*/  FMNMX R151, R136, R151, !PT ;  /* 0x0000009788977209 */ /* 0x002fe20007800000 */
[-C--:B------:R-:W-:Y:S01]  /*1cef0*/  FMUL R21, R21, R160.reuse ;  /* 0x000000a015157220 */ /* 0x080fe20000400000 */
[-C--:B------:R-:W-:Y:S01]  /*1cf00*/  FMUL R25, R25, R160.reuse ;  /* 0x000000a019197220 */ /* 0x080fe20000400000 */
[----:B------:R-:W-:Y:S01]  /*1cf10*/  FMUL R29, R29, R160 ;  /* 0x000000a01d1d7220 */ /* 0x000fe20000400000 */
[----:B--2---:R-:W-:Y:S01]  /*1cf20*/  FMNMX R150, R139, R150, !PT ;  /* 0x000000968b967209 */ /* 0x004fe20007800000 */
[----:B------:R-:W-:Y:S01]  /*1cf30*/  FMUL R162, R160, R151 ;  /* 0x00000097a0a27220 */ /* 0x000fe20000400000 */
[C---:B------:R-:W-:Y:S01]  /*1cf40*/  FADD R137, -R151.reuse, R0 ;  /* 0x0000000097897221 */ /* 0x040fe20000000100 */
[----:B------:R-:W-:Y:S01]  /*1cf50*/  FSETP.NEU.AND P0, PT, R151, -INF , PT ;  /* 0xff8000009700780b */ /* 0x000fe20003f0d000 */
[----:B------:R-:W-:Y:S01]  /*1cf60*/  FMUL R183, R48, R160 ;  /* 0x000000a030b77220 */ /* 0x000fe20000400000 */
[C---:B------:R-:W-:Y:S01]  /*1cf70*/  FMUL R158, R160.reuse, R150 ;  /* 0x00000096a09e7220 */ /* 0x040fe20000400000 */
[----:B------:R-:W-:Y:S01]  /*1cf80*/  FMUL R2, R160, R137 ;  /* 0x00000089a0027220 */ /* 0x000fe20000400000 */
[----:B------:R-:W-:Y:S01]  /*1cf90*/  FSEL R162, R162, RZ, P0 ;  /* 0x000000ffa2a27208 */ /* 0x000fe20000000000 */
[C---:B------:R-:W-:Y:S01]  /*1cfa0*/  FADD R137, -R150.reuse, R247 ;  /* 0x000000f796897221 */ /* 0x040fe20000000100 */
[----:B------:R-:W-:Y:S01]  /*1cfb0*/  FSETP.NEU.AND P3, PT, R150, -INF , PT ;  /* 0xff8000009600780b */ /* 0x000fe20003f6d000 */
[-C--:B------:R-:W-:Y:S01]  /*1cfc0*/  FMUL R185, R50, R160.reuse ;  /* 0x000000a032b97220 */ /* 0x080fe20000400000 */
[----:B------:R-:W-:Y:S01]  /*1cfd0*/  FSETP.GEU.AND P2, PT, R2, -126, PT ;  /* 0xc2fc00000200780b */ /* 0x000fe20003f4e000 */
[----:B------:R-:W-:Y:S01]  /*1cfe0*/  FMUL R0, R160, R137 ;  /* 0x00000089a0007220 */ /* 0x000fe20000400000 */
[----:B------:R-:W-:Y:S01]  /*1cff0*/  FADD R159, -R162, R159 ;  /* 0x0000009fa29f7221 */ /* 0x000fe20000000100 */
[----:B------:R-:W-:Y:S01]  /*1d000*/  FSEL R158, R158, RZ, P3 ;  /* 0x000000ff9e9e7208 */ /* 0x000fe20001800000 */
[----:B------:R-:W-:Y:S01]  /*1d010*/  FADD R156, -R162, R5 ;  /* 0x00000005a29c7221 */ /* 0x000fe20000000100 */
[----:B------:R-:W-:Y:S01]  /*1d020*/  FMUL R5, R11, R160 ;  /* 0x000000a00b057220 */ /* 0x000fe20000400000 */
[----:B------:R-:W-:Y:S01]  /*1d030*/  FSETP.GEU.AND P1, PT, R0, -126, PT ;  /* 0xc2fc00000000780b */ /* 0x000fe20003f2e000 */
[C---:B------:R-:W-:Y:S01]  /*1d040*/  FADD R154, -R162.reuse, R9 ;  /* 0x00000009a29a7221 */ /* 0x040fe20000000100 */
[----:B------:R-:W-:Y:S01]  /*1d050*/  FSETP.GEU.AND P0, PT, R159, -126, PT ;  /* 0xc2fc00009f00780b */ /* 0x000fe20003f0e000 */
[----:B------:R-:W-:Y:S01]  /*1d060*/  FADD R155, -R162, R155 ;  /* 0x0000009ba29b7221 */ /* 0x000fe20000000100 */
[C---:B------:R-:W-:Y:S01]  /*1d070*/  FADD R161, -R158.reuse, R161 ;  /* 0x000000a19ea17221 */ /* 0x040fe20000000100 */
[C---:B------:R-:W-:Y:S01]  /*1d080*/  FADD R157, -R158.reuse, R157 ;  /* 0x0000009d9e9d7221 */ /* 0x040fe20000000100 */
[----:B------:R-:W-:Y:S01]  /*1d090*/  FADD R4, -R158, R7 ;  /* 0x000000079e047221 */ /* 0x000fe20000000100 */
[----:B------:R-:W-:Y:S01]  /*1d0a0*/  @!P2 FMUL R2, R2, 0.5 ;  /* 0x3f0000000202a820 */ /* 0x000fe20000400000 */
[----:B------:R-:W-:Y:S01]  /*1d0b0*/  FADD R5, -R158, R5 ;  /* 0x000000059e057221 */ /* 0x000fe20000000100 */
[----:B------:R-:W-:Y:S01]  /*1d0c0*/  FSETP.GEU.AND P6, PT, R156, -126, PT ;  /* 0xc2fc00009c00780b */ /* 0x000fe20003fce000 */
[----:B------:R-:W1:Y:S01]  /*1d0d0*/  LDSM.16.MT88.4 R136, [R217+0xc000] ;  /* 0x00c00000d988783b */ /* 0x000e620000004200 */
[----:B------:R-:W-:Y:S01]  /*1d0e0*/  FSETP.GEU.AND P5, PT, R155, -126, PT ;  /* 0xc2fc00009b00780b */ /* 0x000fe20003fae000 */
[----:B------:R-:W-:Y:S01]  /*1d0f0*/  FADD R172, -R158, R31 ;  /* 0x0000001f9eac7221 */ /* 0x000fe20000000100 */
[----:B------:R-:W-:Y:S01]  /*1d100*/  @!P1 FMUL R0, R0, 0.5 ;  /* 0x3f00000000009820 */ /* 0x000fe20000400000 */
[----:B------:R-:W2:Y:S01]  /*1d110*/  MUFU.EX2 R2, R2 ;  /* 0x0000000200027308 */ /* 0x000ea20000000800 */
[----:B------:R-:W-:Y:S01]  /*1d120*/  @!P0 FMUL R159, R159, 0.5 ;  /* 0x3f0000009f9f8820 */ /* 0x000fe20000400000 */
[----:B------:R-:W-:Y:S01]  /*1d130*/  FSETP.GEU.AND P4, PT, R154, -126, PT ;  /* 0xc2fc00009a00780b */ /* 0x000fe20003f8e000 */
[----:B------:R-:W-:Y:S01]  /*1d140*/  FADD R169, -R162, R33 ;  /* 0x00000021a2a97221 */ /* 0x000fe20000000100 */
[----:B------:R-:W-:Y:S01]  /*1d150*/  FSETP.GEU.AND P3, PT, R161, -126, PT ;  /* 0xc2fc0000a100780b */ /* 0x000fe20003f6e000 */
[----:B------:R-:W-:Y:S01]  /*1d160*/  FADD R174, -R158, R35 ;  /* 0x000000239eae7221 */ /* 0x000fe20000000100 */
[----:B------:R-:W-:Y:S01]  /*1d170*/  FADD R175, -R162, R37 ;  /* 0x00000025a2af7221 */ /* 0x000fe20000000100 */
[----:B------:R-:W-:Y:S03]  /*1d180*/  FADD R180, -R158, R39 ;  /* 0x000000279eb47221 */ /* 0x000fe60000000100 */
[----:B------:R-:W3:Y:S01]  /*1d190*/  MUFU.EX2 R0, R0 ;  /* 0x0000000000007308 */ /* 0x000ee20000000800 */
[----:B------:R-:W-:Y:S01]  /*1d1a0*/  @!P6 FMUL R156, R156, 0.5 ;  /* 0x3f0000009c9ce820 */ /* 0x000fe20000400000 */
[----:B------:R-:W-:Y:S01]  /*1d1b0*/  @!P5 FMUL R155, R155, 0.5 ;  /* 0x3f0000009b9bd820 */ /* 0x000fe20000400000 */
[----:B------:R-:W-:Y:S01]  /*1d1c0*/  FADD R178, -R162, R41 ;  /* 0x00000029a2b27221 */ /* 0x000fe20000000100 */
[C---:B------:R-:W-:Y:S01]  /*1d1d0*/  FADD R182, -R158.reuse, R43 ;  /* 0x0000002b9eb67221 */ /* 0x040fe20000000100 */
[----:B------:R-:W-:Y:S01]  /*1d1e0*/  FADD R184, -R158, R47 ;  /* 0x0000002f9eb87221 */ /* 0x000fe20000000100 */
[----:B------:R-:W-:Y:S01]  /*1d1f0*/  LDSM.16.MT88.4 R40, [R217+0xe000] ;  /* 0x00e00000d928783b */ /* 0x000fe20000004200 */
[----:B------:R-:W-:Y:S03]  /*1d200*/  @!P4 FMUL R154, R154, 0.5 ;  /* 0x3f0000009a9ac820 */ /* 0x000fe60000400000 */
[----:B------:R-:W4:Y:S01]  /*1d210*/  MUFU.EX2 R159, R159 ;  /* 0x0000009f009f7308 */ /* 0x000f220000000800 */
[----:B--2---:R-:W-:Y:S01]  /*1d220*/  @!P2 FMUL R2, R2, R2 ;  /* 0x000000020202a220 */ /* 0x004fe20000400000 */
[----:B------:R-:W-:Y:S01]  /*1d230*/  FSETP.GEU.AND P2, PT, R157, -126, PT ;  /* 0xc2fc00009d00780b */ /* 0x000fe20003f4e000 */
[----:B------:R-:W-:Y:S01]  /*1d240*/  @!P3 FMUL R161, R161, 0.5 ;  /* 0x3f000000a1a1b820 */ /* 0x000fe20000400000 */
[----:B------:R-:W-:Y:S01]  /*1d250*/  FADD R170, -R162, R29 ;  /* 0x0000001da2aa7221 */ /* 0x000fe20000000100 */
[C---:B------:R-:W-:Y:S01]  /*1d260*/  FMUL R8, R2.reuse, R124 ;  /* 0x0000007c02087220 */ /* 0x040fe20000400000 */
[C---:B------:R-:W-:Y:S01]  /*1d270*/  FMUL R9, R2.reuse, R125 ;  /* 0x0000007d02097220 */ /* 0x040fe20000400000 */
[----:B------:R-:W-:Y:S03]  /*1d280*/  FMUL R68, R2, R68 ;  /* 0x0000004402447220 */ /* 0x000fe60000400000 */
[----:B------:R-:W2:Y:S01]  /*1d290*/  MUFU.EX2 R156, R156 ;  /* 0x0000009c009c7308 */ /* 0x000ea20000000800 */
[----:B---3--:R-:W-:Y:S01]  /*1d2a0*/  @!P1 FMUL R0, R0, R0 ;  /* 0x0000000000009220 */ /* 0x008fe20000400000 */
[----:B------:R-:W-:Y:S01]  /*1d2b0*/  FSETP.GEU.AND P1, PT, R4, -126, PT ;  /* 0xc2fc00000400780b */ /* 0x000fe20003f2e000 */
[C---:B------:R-:W-:Y:S01]  /*1d2c0*/  FMUL R69, R2.reuse, R69 ;  /* 0x0000004502457220 */ /* 0x040fe20000400000 */
[----:B------:R-:W-:Y:S01]  /*1d2d0*/  FMUL R72, R2, R72 ;  /* 0x0000004802487220 */ /* 0x000fe20000400000 */
[C---:B------:R-:W-:Y:S01]  /*1d2e0*/  FMUL R6, R0.reuse, R130 ;  /* 0x0000008200067220 */ /* 0x040fe20000400000 */
[C---:B------:R-:W-:Y:S01]  /*1d2f0*/  FMUL R7, R0.reuse, R131 ;  /* 0x0000008300077220 */ /* 0x040fe20000400000 */
[----:B------:R-:W-:Y:S03]  /*1d300*/  @!P2 FMUL R157, R157, 0.5 ;  /* 0x3f0000009d9da820 */ /* 0x000fe60000400000 */
[----:B------:R-:W3:Y:S01]  /*1d310*/  MUFU.EX2 R155, R155 ;  /* 0x0000009b009b7308 */ /* 0x000ee20000000800 */
[----:B----4-:R-:W-:Y:S01]  /*1d320*/  @!P0 FMUL R159, R159, R159 ;  /* 0x0000009f9f9f8220 */ /* 0x010fe20000400000 */
[C---:B------:R-:W-:Y:S01]  /*1d330*/  FSETP.GEU.AND P0, PT, R5.reuse, -126, PT ;  /* 0xc2fc00000500780b */ /* 0x040fe20003f0e000 */
[C---:B------:R-:W-:Y:S01]  /*1d340*/  FMUL R10, R0.reuse, R126 ;  /* 0x0000007e000a7220 */ /* 0x040fe20000400000 */
[C---:B------:R-:W-:Y:S01]  /*1d350*/  FMUL R11, R0.reuse, R127 ;  /* 0x0000007f000b7220 */ /* 0x040fe20000400000 */
[C---:B------:R-:W-:Y:S01]  /*1d360*/  FMUL R70, R0.reuse, R70 ;  /* 0x0000004600467220 */ /* 0x040fe20000400000 */
[----:B------:R-:W-:Y:S01]  /*1d370*/  FMUL R71, R0, R71 ;  /* 0x0000004700477220 */ /* 0x000fe20000400000 */
[----:B------:R-:W-:Y:S03]  /*1d380*/  @!P1 FMUL R4, R4, 0.5 ;  /* 0x3f00000004049820 */ /* 0x000fe60000400000 */
[----:B------:R-:W4:Y:S01]  /*1d390*/  MUFU.EX2 R154, R154 ;  /* 0x0000009a009a7308 */ /* 0x000f220000000800 */
[----:B--2---:R-:W-:Y:S01]  /*1d3a0*/  @!P6 FMUL R156, R156, R156 ;  /* 0x0000009c9c9ce220 */ /* 0x004fe20000400000 */
[----:B------:R-:W-:Y:S01]  /*1d3b0*/  FMUL R73, R2, R73 ;  /* 0x0000004902497220 */ /* 0x000fe20000400000 */
[C---:B------:R-:W-:Y:S01]  /*1d3c0*/  FMUL R74, R0.reuse, R74 ;  /* 0x0000004a004a7220 */ /* 0x040fe20000400000 */
[----:B------:R-:W-:Y:S01]  /*1d3d0*/  FMUL R75, R0, R75 ;  /* 0x0000004b004b7220 */ /* 0x000fe20000400000 */
[----:B------:R-:W2:Y:S01]  /*1d3e0*/  LDSM.16.MT88.4 R124, [R213+0xc000] ;  /* 0x00c00000d57c783b */ /* 0x000ea20000004200 */
[C---:B------:R-:W-:Y:S01]  /*1d3f0*/  FMUL R76, R2.reuse, R76 ;  /* 0x0000004c024c7220 */ /* 0x040fe20000400000 */
[----:B------:R-:W-:Y:S03]  /*1d400*/  @!P0 FMUL R5, R5, 0.5 ;  /* 0x3f00000005058820 */ /* 0x000fe60000400000 */
[----:B------:R-:W5:Y:S01]  /*1d410*/  MUFU.EX2 R153, R4 ;  /* 0x0000000400997308 */ /* 0x000f620000000800 */
[----:B---3--:R-:W-:Y:S01]  /*1d420*/  @!P5 FMUL R155, R155, R155 ;  /* 0x0000009b9b9bd220 */ /* 0x008fe20000400000 */
[----:B------:R-:W-:Y:S01]  /*1d430*/  FMUL R77, R2, R77 ;  /* 0x0000004d024d7220 */ /* 0x000fe20000400000 */
[C---:B------:R-:W-:Y:S01]  /*1d440*/  FMUL R78, R0.reuse, R78 ;  /* 0x0000004e004e7220 */ /* 0x040fe20000400000 */
[----:B------:R-:W-:Y:S01]  /*1d450*/  FMUL R79, R0, R79 ;  /* 0x0000004f004f7220 */ /* 0x000fe20000400000 */
[C---:B------:R-:W-:Y:S01]  /*1d460*/  FMUL R80, R2.reuse, R80 ;  /* 0x0000005002507220 */ /* 0x040fe20000400000 */
[----:B------:R-:W-:Y:S01]  /*1d470*/  FMUL R81, R2, R81 ;  /* 0x0000005102517220 */ /* 0x000fe20000400000 */
[----:B------:R-:W-:Y:S03]  /*1d480*/  FMUL R82, R0, R82 ;  /* 0x0000005200527220 */ /* 0x000fe60000400000 */
[----:B------:R-:W3:Y:S01]  /*1d490*/  MUFU.EX2 R152, R5 ;  /* 0x0000000500987308 */ /* 0x000ee20000000800 */
[----:B----4-:R-:W-:Y:S01]  /*1d4a0*/  @!P4 FMUL R154, R154, R154 ;  /* 0x0000009a9a9ac220 */ /* 0x010fe20000400000 */
[----:B------:R-:W-:Y:S01]  /*1d4b0*/  FMUL R83, R0, R83 ;  /* 0x0000005300537220 */ /* 0x000fe20000400000 */
[C---:B------:R-:W-:Y:S01]  /*1d4c0*/  FMUL R84, R2.reuse, R84 ;  /* 0x0000005402547220 */ /* 0x040fe20000400000 */
[----:B------:R-:W-:Y:S01]  /*1d4d0*/  FMUL R85, R2, R85 ;  /* 0x0000005502557220 */ /* 0x000fe20000400000 */
[----:B------:R-:W-:Y:S01]  /*1d4e0*/  FMUL R86, R0, R86 ;  /* 0x0000005600567220 */ /* 0x000fe20000400000 */
[----:B------:R-:W-:Y:S01]  /*1d4f0*/  F2FP.BF16.F32.PACK_AB R130, R154, R155 ;  /* 0x0000009b9a82723e */ /* 0x000fe200000010ff */
[----:B------:R-:W-:Y:S03]  /*1d500*/  FMUL R87, R0, R87 ;  /* 0x0000005700577220 */ /* 0x000fe60000400000 */
[----:B------:R-:W4:Y:S01]  /*1d510*/  MUFU.EX2 R161, R161 ;  /* 0x000000a100a17308 */ /* 0x000f220000000800 */
[----:B-----5:R-:W-:Y:S01]  /*1d520*/  @!P1 FMUL R153, R153, R153 ;  /* 0x0000009999999220 */ /* 0x020fe20000400000 */
[----:B------:R-:W-:Y:S01]  /*1d530*/  FMUL R4, R2, R128 ;  /* 0x0000008002047220 */ /* 0x000fe20000400000 */
[----:B------:R-:W-:Y:S01]  /*1d540*/  F2FP.BF16.F32.PACK_AB R128, R156, R159 ;  /* 0x0000009f9c80723e */ /* 0x000fe200000010ff */
[C---:B------:R-:W-:Y:S01]  /*1d550*/  FMUL R14, R0.reuse, R122 ;  /* 0x0000007a000e7220 */ /* 0x040fe20000400000 */
[----:B------:R-:W-:Y:S01]  /*1d560*/  FMUL R15, R0, R123 ;  /* 0x0000007b000f7220 */ /* 0x000fe20000400000 */
[C---:B------:R-:W-:Y:S01]  /*1d570*/  FMUL R88, R2.reuse, R88 ;  /* 0x0000005802587220 */ /* 0x040fe20000400000 */
[----:B------:R-:W-:Y:S03]  /*1d580*/  FMUL R89, R2, R89 ;  /* 0x0000005902597220 */ /* 0x000fe60000400000 */
[----:B------:R-:W5:Y:S01]  /*1d590*/  MUFU.EX2 R157, R157 ;  /* 0x0000009d009d7308 */ /* 0x000f620000000800 */
[----:B---3--:R-:W-:Y:S01]  /*1d5a0*/  @!P0 FMUL R152, R152, R152 ;  /* 0x0000009898988220 */ /* 0x008fe20000400000 */
[----:B------:R-:W-:Y:S01]  /*1d5b0*/  FMUL R5, R2, R129 ;  /* 0x0000008102057220 */ /* 0x000fe20000400000 */
[C---:B------:R-:W-:Y:S01]  /*1d5c0*/  FMUL R90, R0.reuse, R90 ;  /* 0x0000005a005a7220 */ /* 0x040fe20000400000 */
[----:B------:R-:W-:Y:S01]  /*1d5d0*/  FMUL R91, R0, R91 ;  /* 0x0000005b005b7220 */ /* 0x000fe20000400000 */
[----:B------:R-:W-:Y:S01]  /*1d5e0*/  FMUL R29, R32, R160 ;  /* 0x000000a0201d7220 */ /* 0x000fe20000400000 */
[----:B------:R-:W-:Y:S01]  /*1d5f0*/  F2FP.BF16.F32.PACK_AB R131, R152, R153 ;  /* 0x000000999883723e */ /* 0x000fe200000010ff */
[----:B------:R-:W-:Y:S01]  /*1d600*/  LDSM.16.MT88.4 R32, [R217+0xd800] ;  /* 0x00d80000d920783b */ /* 0x000fe20000004200 */
[----:B------:R-:W-:Y:S01]  /*1d610*/  FMUL R92, R2, R92 ;  /* 0x0000005c025c7220 */ /* 0x000fe20000400000 */
[----:B----4-:R-:W-:Y:S01]  /*1d620*/  @!P3 FMUL R161, R161, R161 ;  /* 0x000000a1a1a1b220 */ /* 0x010fe20000400000 */
[----:B------:R-:W-:Y:S01]  /*1d630*/  FADD R168, -R162, R29 ;  /* 0x0000001da2a87221 */ /* 0x000fe20000000100 */
[----:B------:R-:W-:Y:S01]  /*1d640*/  FMUL R93, R2, R93 ;  /* 0x0000005d025d7220 */ /* 0x000fe20000400000 */
[C---:B------:R-:W-:Y:S01]  /*1d650*/  FMUL R94, R0.reuse, R94 ;  /* 0x0000005e005e7220 */ /* 0x040fe20000400000 */
[----:B------:R-:W-:Y:S01]  /*1d660*/  FMUL R95, R0, R95 ;  /* 0x0000005f005f7220 */ /* 0x000fe20000400000 */
[C---:B------:R-:W-:Y:S01]  /*1d670*/  FMUL R96, R2.reuse, R96 ;  /* 0x0000006002607220 */ /* 0x040fe20000400000 */
[----:B------:R-:W-:Y:S01]  /*1d680*/  LDSM.16.MT88.4 R28, [R214+0x11000] ;  /* 0x01100000d61c783b */ /* 0x000fe20000004200 */
[----:B------:R-:W-:Y:S01]  /*1d690*/  FMUL R97, R2, R97 ;  /* 0x0000006102617220 */ /* 0x000fe20000400000 */
[----:B-----5:R-:W-:Y:S01]  /*1d6a0*/  @!P2 FMUL R157, R157, R157 ;  /* 0x0000009d9d9da220 */ /* 0x020fe20000400000 */
[C---:B------:R-:W-:Y:S01]  /*1d6b0*/  FMUL R98, R0.reuse, R98 ;  /* 0x0000006200627220 */ /* 0x040fe20000400000 */
[----:B------:R-:W-:Y:S01]  /*1d6c0*/  FMUL R99, R0, R99 ;  /* 0x0000006300637220 */ /* 0x000fe20000400000 */
[C---:B------:R-:W-:Y:S01]  /*1d6d0*/  FMUL R100, R2.reuse, R100 ;  /* 0x0000006402647220 */ /* 0x040fe20000400000 */
[----:B------:R-:W-:Y:S01]  /*1d6e0*/  FMUL R101, R2, R101 ;  /* 0x0000006502657220 */ /* 0x000fe20000400000 */
[----:B------:R-:W-:Y:S01]  /*1d6f0*/  F2FP.BF16.F32.PACK_AB R129, R157, R161 ;  /* 0x000000a19d81723e */ /* 0x000fe200000010ff */
[C---:B------:R-:W-:Y:S01]  /*1d700*/  FMUL R102, R0.reuse, R102 ;  /* 0x0000006600667220 */ /* 0x040fe20000400000 */
[----:B------:R-:W-:Y:S01]  /*1d710*/  FMUL R103, R0, R103 ;  /* 0x0000006700677220 */ /* 0x000fe20000400000 */
[C---:B------:R-:W-:Y:S01]  /*1d720*/  FMUL R104, R2.reuse, R104 ;  /* 0x0000006802687220 */ /* 0x040fe20000400000 */
[----:B------:R-:W-:Y:S01]  /*1d730*/  FMUL R105, R2, R105 ;  /* 0x0000006902697220 */ /* 0x000fe20000400000 */
[C---:B------:R-:W-:Y:S01]  /*1d740*/  FMUL R106, R0.reuse, R106 ;  /* 0x0000006a006a7220 */ /* 0x040fe20000400000 */
[----:B------:R-:W-:Y:S01]  /*1d750*/  FMUL R107, R0, R107 ;  /* 0x0000006b006b7220 */ /* 0x000fe20000400000 */
[C---:B-1----:R-:W-:Y:S05]  /*1d760*/  HMMA.16816.F32.BF16 R4, R128.reuse, R136, R4 ;  /* 0x000000888004723c */ /* 0x042fea0000041804 */
[C---:B------:R-:W-:Y:S01]  /*1d770*/  FMUL R108, R2.reuse, R108 ;  /* 0x0000006c026c7220 */ /* 0x040fe20000400000 */
[C---:B------:R-:W-:Y:S01]  /*1d780*/  HMMA.16816.F32.BF16 R8, R128.reuse, R138, R8 ;  /* 0x0000008a8008723c */ /* 0x040fe20000041808 */
[----:B------:R-:W1:Y:S04]  /*1d790*/  LDSM.16.MT88.4 R136, [R217+0x10000] ;  /* 0x01000000d988783b */ /* 0x000e680000004200 */
[----:B------:R-:W-:Y:S01]  /*1d7a0*/  FMUL R109, R2, R109 ;  /* 0x0000006d026d7220 */ /* 0x000fe20000400000 */
[C---:B------:R-:W-:Y:S05]  /*1d7b0*/  HMMA.16816.F32.BF16 R68, R128.reuse, R140, R68 ;  /* 0x0000008c8044723c */ /* 0x040fea0000041844 */
[----:B------:R-:W-:Y:S01]  /*1d7c0*/  FMUL R110, R0, R110 ;  /* 0x0000006e006e7220 */ /* 0x000fe20000400000 */
[C---:B------:R-:W-:Y:S05]  /*1d7d0*/  HMMA.16816.F32.BF16 R72, R128.reuse, R142, R72 ;  /* 0x0000008e8048723c */ /* 0x040fea0000041848 */
[----:B------:R-:W-:Y:S01]  /*1d7e0*/  FMUL R141, R12, R160 ;  /* 0x000000a00c8d7220 */ /* 0x000fe20000400000 */
[C---:B------:R-:W-:Y:S05]  /*1d7f0*/  HMMA.16816.F32.BF16 R76, R128.reuse, R144, R76 ;  /* 0x00000090804c723c */ /* 0x040fea000004184c */
[----:B------:R-:W-:Y:S01]  /*1d800*/  FMUL R12, R2, R120 ;  /* 0x00000078020c7220 */ /* 0x000fe20000400000 */
[C---:B------:R-:W-:Y:S05]  /*1d810*/  HMMA.16816.F32.BF16 R80, R128.reuse, R146, R80 ;  /* 0x000000928050723c */ /* 0x040fea0000041850 */
[-C--:B------:R-:W-:Y:S01]  /*1d820*/  FMUL R145, R13, R160.reuse ;  /* 0x000000a00d917220 */ /* 0x080fe20000400000 */
[C---:B--2---:R-:W-:Y:S05]  /*1d830*/  HMMA.16816.F32.BF16 R84, R128.reuse, R124, R84 ;  /* 0x0000007c8054723c */ /* 0x044fea0000041854 */
[----:B------:R-:W-:Y:S01]  /*1d840*/  FADD R146, -R162, R141 ;  /* 0x0000008da2927221 */ /* 0x000fe20000000100 */
[----:B------:R-:W-:Y:S01]  /*1d850*/  FMUL R13, R16, R160 ;  /* 0x000000a0100d7220 */ /* 0x000fe20000400000 */
[----:B------:R-:W2:Y:S01]  /*1d860*/  LDSM.16.MT88.4 R140, [R215+0x10000] ;  /* 0x01000000d78c783b */ /* 0x000ea20000004200 */
[----:B------:R-:W-:Y:S02]  /*1d870*/  FADD R164, -R158, R165 ;  /* 0x000000a59ea47221 */ /* 0x000fe40000000100 */
[----:B------:R-:W-:Y:S01]  /*1d880*/  FSETP.GEU.AND P0, PT, R146, -126, PT ;  /* 0xc2fc00009200780b */ /* 0x000fe20003f0e000 */
[----:B------:R-:W-:Y:S01]  /*1d890*/  FADD R144, -R162, R13 ;  /* 0x0000000da2907221 */ /* 0x000fe20000000100 */
[C---:B------:R-:W-:Y:S01]  /*1d8a0*/  FMUL R13, R2.reuse, R121 ;  /* 0x00000079020d7220 */ /* 0x040fe20000400000 */
[----:B------:R-:W-:Y:S01]  /*1d8b0*/  FMUL R16, R2, R116 ;  /* 0x0000007402107220 */ /* 0x000fe20000400000 */
[----:B------:R-:W-:Y:S01]  /*1d8c0*/  FMUL R111, R0, R111 ;  /* 0x0000006f006f7220 */ /* 0x000fe20000400000 */
[----:B------:R-:W3:Y:S01]  /*1d8d0*/  LDSM.16.MT88.4 R120, [R214+0x10000] ;  /* 0x01000000d678783b */ /* 0x000ee20000004200 */
[C---:B------:R-:W-:Y:S01]  /*1d8e0*/  FMUL R112, R2.reuse, R112 ;  /* 0x0000007002707220 */ /* 0x040fe20000400000 */
[----:B------:R-:W-:Y:S01]  /*1d8f0*/  FMUL R113, R2, R113 ;  /* 0x0000007102717220 */ /* 0x000fe20000400000 */
[C---:B------:R-:W-:Y:S01]  /*1d900*/  FMUL R114, R0.reuse, R114 ;  /* 0x0000007200727220 */ /* 0x040fe20000400000 */
[C---:B------:R-:W-:Y:S03]  /*1d910*/  HMMA.16816.F32.BF16 R12, R128.reuse, R126, R12 ;  /* 0x0000007e800c723c */ /* 0x040fe6000004180c */
[----:B------:R-:W-:Y:S01]  /*1d920*/  FMUL R115, R0, R115 ;  /* 0x0000007300737220 */ /* 0x000fe20000400000 */
[----:B------:R-:W-:Y:S01]  /*1d930*/  @!P0 FMUL R146, R146, 0.5 ;  /* 0x3f00000092928820 */ /* 0x000fe20000400000 */
[----:B------:R-:W4:Y:S01]  /*1d940*/  LDSM.16.MT88.4 R124, [R213+0x10000] ;  /* 0x01000000d57c783b */ /* 0x000f220000004200 */
[C---:B-1----:R-:W-:Y:S03]  /*1d950*/  HMMA.16816.F32.BF16 R88, R128.reuse, R136, R88 ;  /* 0x000000888058723c */ /* 0x042fe60000041858 */
[----:B------:R-:W-:Y:S01]  /*1d960*/  FSETP.GEU.AND P5, PT, R144, -126, PT ;  /* 0xc2fc00009000780b */ /* 0x000fe20003fae000 */
[----:B------:R-:W1:Y:S01]  /*1d970*/  MUFU.EX2 R146, R146 ;  /* 0x0000009200927308 */ /* 0x000e620000000800 */
[-C--:B------:R-:W-:Y:S01]  /*1d980*/  FMUL R17, R17, R160.reuse ;  /* 0x000000a011117220 */ /* 0x080fe20000400000 */
[C---:B------:R-:W-:Y:S01]  /*1d990*/  HMMA.16816.F32.BF16 R92, R128.reuse, R138, R92 ;  /* 0x0000008a805c723c */ /* 0x040fe2000004185c */
[----:B------:R-:W5:Y:S02]  /*1d9a0*/  LDSM.16.MT88.4 R136, [R217+0xc800] ;  /* 0x00c80000d988783b */ /* 0x000f640000004200 */
[----:B------:R-:W-:Y:S02]  /*1d9b0*/  FSETP.GEU.AND P3, PT, R164, -126, PT ;  /* 0xc2fc0000a400780b */ /* 0x000fe40003f6e000 */
[-C--:B------:R-:W-:Y:S01]  /*1d9c0*/  FMUL R165, R18, R160.reuse ;  /* 0x000000a012a57220 */ /* 0x080fe20000400000 */
[----:B------:R-:W-:Y:S01]  /*1d9d0*/  FMUL R19, R19, R160 ;  /* 0x000000a013137220 */ /* 0x000fe20000400000 */
[C---:B------:R-:W-:Y:S01]  /*1d9e0*/  FADD R147, -R162.reuse, R17 ;  /* 0x00000011a2937221 */ /* 0x040fe20000000100 */
[----:B------:R-:W-:Y:S03]  /*1d9f0*/  FADD R145, -R162, R145 ;  /* 0x00000091a2917221 */ /* 0x000fe60000000100 */
[C---:B------:R-:W-:Y:S01]  /*1da00*/  FADD R166, -R158.reuse, R19 ;  /* 0x000000139ea67221 */ /* 0x040fe20000000100 */
[C---:B------:R-:W-:Y:S01]  /*1da10*/  FADD R163, -R158.reuse, R163 ;  /* 0x000000a39ea37221 */ /* 0x040fe20000000100 */
[----:B------:R-:W-:Y:S01]  /*1da20*/  FADD R165, -R158, R165 ;  /* 0x000000a59ea57221 */ /* 0x000fe20000000100 */
[----:B------:R-:W-:Y:S01]  /*1da30*/  FMUL R17, R2, R117 ;  /* 0x0000007502117220 */ /* 0x000fe20000400000 */
[----:B-1----:R-:W-:Y:S01]  /*1da40*/  @!P0 FMUL R146, R146, R146 ;  /* 0x0000009292928220 */ /* 0x002fe20000400000 */
[C---:B--2---:R-:W-:Y:S03]  /*1da50*/  HMMA.16816.F32.BF16 R96, R128.reuse, R140, R96 ;  /* 0x0000008c8060723c */ /* 0x044fe60000041860 */
[C---:B------:R-:W-:Y:S01]  /*1da60*/  FMUL R18, R0.reuse, R118 ;  /* 0x0000007600127220 */ /* 0x040fe20000400000 */
[----:B------:R-:W-:Y:S01]  /*1da70*/  FMUL R19, R0, R119 ;  /* 0x0000007700137220 */ /* 0x000fe20000400000 */
[----:B------:R-:W-:Y:S01]  /*1da80*/  FSETP.GEU.AND P6, PT, R145, -126, PT ;  /* 0xc2fc00009100780b */ /* 0x000fe20003fce000 */
[-C--:B------:R-:W-:Y:S01]  /*1da90*/  FMUL R51, R51, R160.reuse ;  /* 0x000000a033337220 */ /* 0x080fe20000400000 */
[----:B------:R-:W-:Y:S01]  /*1daa0*/  FSETP.GEU.AND P4, PT, R147, -126, PT ;  /* 0xc2fc00009300780b */ /* 0x000fe20003f8e000 */
[-C--:B------:R-:W-:Y:S01]  /*1dab0*/  FMUL R49, R49, R160.reuse ;  /* 0x000000a031317220 */ /* 0x080fe20000400000 */
[----:B------:R-:W-:Y:S02]  /*1dac0*/  FSETP.GEU.AND P2, PT, R163, -126, PT ;  /* 0xc2fc0000a300780b */ /* 0x000fe40003f4e000 */
[C---:B------:R-:W-:Y:S01]  /*1dad0*/  HMMA.16816.F32.BF16 R16, R128.reuse, R142, R16 ;  /* 0x0000008e8010723c */ /* 0x040fe20000041810 */
[----:B------:R-:W-:Y:S02]  /*1dae0*/  LDSM.16.MT88.4 R140, [R214+0xc800] ;  /* 0x00c80000d68c783b */ /* 0x000fe40000004200 */
[----:B------:R-:W-:Y:S01]  /*1daf0*/  FSETP.GEU.AND P1, PT, R165, -126, PT ;  /* 0xc2fc0000a500780b */ /* 0x000fe20003f2e000 */
[----:B------:R-:W-:Y:S01]  /*1db00*/  FADD R186, -R158, R51 ;  /* 0x000000339eba7221 */ /* 0x000fe20000000100 */
[----:B------:R-:W-:Y:S01]  /*1db10*/  FSETP.GEU.AND P0, PT, R166, -126, PT ;  /* 0xc2fc0000a600780b */ /* 0x000fe20003f0e000 */
[C---:B---3--:R-:W-:Y:S05]  /*1db20*/  HMMA.16816.F32.BF16 R100, R128.reuse, R120, R100 ;  /* 0x000000788064723c */ /* 0x048fea0000041864 */
[----:B------:R-:W-:Y:S01]  /*1db30*/  @!P6 FMUL R145, R145, 0.5 ;  /* 0x3f0000009191e820 */ /* 0x000fe20000400000 */
[C---:B------:R-:W-:Y:S01]  /*1db40*/  HMMA.16816.F32.BF16 R104, R128.reuse, R122, R104 ;  /* 0x0000007a8068723c */ /* 0x040fe20000041868 */
[----:B------:R-:W1:Y:S04]  /*1db50*/  LDSM.16.MT88.4 R120, [R215+0xc800] ;  /* 0x00c80000d778783b */ /* 0x000e680000004200 */
[----:B------:R-:W-:Y:S01]  /*1db60*/  @!P5 FMUL R144, R144, 0.5 ;  /* 0x3f0000009090d820 */ /* 0x000fe20000400000 */
[C---:B----4-:R-:W-:Y:S01]  /*1db70*/  HMMA.16816.F32.BF16 R108, R128.reuse, R124, R108 ;  /* 0x0000007c806c723c */ /* 0x050fe2000004186c */
[----:B------:R-:W2:Y:S04]  /*1db80*/  MUFU.EX2 R145, R145 ;  /* 0x0000009100917308 */ /* 0x000ea80000000800 */
[----:B------:R-:W-:Y:S01]  /*1db90*/  @!P4 FMUL R147, R147, 0.5 ;  /* 0x3f0000009393c820 */ /* 0x000fe20000400000 */
[----:B------:R-:W-:Y:S01]  /*1dba0*/  HMMA.16816.F32.BF16 R112, R128, R126, R112 ;  /* 0x0000007e8070723c */ /* 0x000fe20000041870 */
[----:B------:R-:W3:Y:S04]  /*1dbb0*/  LDSM.16.MT88.4 R124, [R213+0xc800] ;  /* 0x00c80000d57c783b */ /* 0x000ee80000004200 */
[----:B------:R-:W4:Y:S01]  /*1dbc0*/  MUFU.EX2 R144, R144 ;  /* 0x0000009000907308 */ /* 0x000f220000000800 */
[----:B------:R-:W-:Y:S01]  /*1dbd0*/  @!P3 FMUL R164, R164, 0.5 ;  /* 0x3f000000a4a4b820 */ /* 0x000fe20000400000 */
[----:B------:R-:W-:Y:S01]  /*1dbe0*/  @!P2 FMUL R163, R163, 0.5 ;  /* 0x3f000000a3a3a820 */ /* 0x000fe20000400000 */
[----:B------:R-:W-:Y:S03]  /*1dbf0*/  @!P1 FMUL R165, R165, 0.5 ;  /* 0x3f000000a5a59820 */ /* 0x000fe60000400000 */
[----:B------:R-:W-:Y:S04]  /*1dc00*/  @!P0 FMUL R166, R166, 0.5 ;  /* 0x3f000000a6a68820 */ /* 0x000fe80000400000 */
[----:B------:R-:W1:Y:S01]  /*1dc10*/  MUFU.EX2 R147, R147 ;  /* 0x0000009300937308 */ /* 0x000e620000000800 */
[----:B--2---:R-:W-:Y:S01]  /*1dc20*/  @!P6 FMUL R145, R145, R145 ;  /* 0x000000919191e220 */ /* 0x004fe20000400000 */
[-C--:B------:R-:W-:Y:S01]  /*1dc30*/  FMUL R129, R20, R160.reuse ;  /* 0x000000a014817220 */ /* 0x080fe20000400000 */
[-C--:B------:R-:W-:Y:S01]  /*1dc40*/  FMUL R55, R55, R160.reuse ;  /* 0x000000a037377220 */ /* 0x080fe20000400000 */
[----:B------:R-:W-:Y:S01]  /*1dc50*/  FMUL R57, R57, R160 ;  /* 0x000000a039397220 */ /* 0x000fe20000400000 */
[----:B------:R-:W-:Y:S01]  /*1dc60*/  FADD R167, -R162, R167 ;  /* 0x000000a7a2a77221 */ /* 0x000fe20000000100 */
[----:B------:R-:W-:Y:S01]  /*1dc70*/  F2FP.BF16.F32.PACK_AB R116, R145, R146 ;  /* 0x000000929174723e */ /* 0x000fe200000010ff */
[----:B------:R-:W-:Y:S03]  /*1dc80*/  FADD R173, -R158, R173 ;  /* 0x000000ad9ead7221 */ /* 0x000fe60000000100 */
[----:B------:R-:W2:Y:S01]  /*1dc90*/  MUFU.EX2 R164, R164 ;  /* 0x000000a400a47308 */ /* 0x000ea20000000800 */
[----:B----4-:R-:W-:Y:S01]  /*1dca0*/  @!P5 FMUL R144, R144, R144 ;  /* 0x000000909090d220 */ /* 0x010fe20000400000 */
[----:B------:R-:W-:Y:S01]  /*1dcb0*/  FADD R177, -R162, R177 ;  /* 0x000000b1a2b17221 */ /* 0x000fe20000000100 */
[C---:B------:R-:W-:Y:S01]  /*1dcc0*/  FADD R179, -R158.reuse, R179 ;  /* 0x000000b39eb37221 */ /* 0x040fe20000000100 */
[----:B------:R-:W-:Y:S01]  /*1dcd0*/  FADD R181, -R158, R181 ;  /* 0x000000b59eb57221 */ /* 0x000fe20000000100 */
[----:B------:R-:W-:Y:S01]  /*1dce0*/  FADD R183, -R162, R183 ;  /* 0x000000b7a2b77221 */ /* 0x000fe20000000100 */
[C---:B------:R-:W-:Y:S01]  /*1dcf0*/  FADD R185, -R158.reuse, R185 ;  /* 0x000000b99eb97221 */ /* 0x040fe20000000100 */
[----:B------:R-:W-:Y:S03]  /*1dd00*/  FADD R171, -R158, R171 ;  /* 0x000000ab9eab7221 */ /* 0x000fe60000000100 */
[----:B------:R-:W4:Y:S01]  /*1dd10*/  MUFU.EX2 R163, R163 ;  /* 0x000000a300a37308 */ /* 0x000f220000000800 */
[----:B-1----:R-:W-:Y:S01]  /*1dd20*/  @!P4 FMUL R147, R147, R147 ;  /* 0x000000939393c220 */ /* 0x002fe20000400000 */
[----:B------:R-:W-:Y:S01]  /*1dd30*/  FFMA R161, R0, R243, R161 ;  /* 0x000000f300a17223 */ /* 0x000fe200000000a1 */
[-C--:B------:R-:W-:Y:S01]  /*1dd40*/  FMUL R53, R53, R160.reuse ;  /* 0x000000a035357220 */ /* 0x080fe20000400000 */
[-C--:B------:R-:W-:Y:S01]  /*1dd50*/  FMUL R59, R59, R160.reuse ;  /* 0x000000a03b3b7220 */ /* 0x080fe20000400000 */
[----:B------:R-:W-:Y:S01]  /*1dd60*/  FMUL R65, R65, R160 ;  /* 0x000000a041417220 */ /* 0x000fe20000400000 */
[----:B------:R-:W-:Y:S01]  /*1dd70*/  F2FP.BF16.F32.PACK_AB R118, R147, R144 ;  /* 0x000000909376723e */ /* 0x000fe200000010ff */
[----:B------:R-:W-:Y:S03]  /*1dd80*/  FADD R53, -R162, R53 ;  /* 0x00000035a2357221 */ /* 0x000fe60000000100 */
[----:B------:R-:W1:Y:S01]  /*1dd90*/  MUFU.EX2 R165, R165 ;  /* 0x000000a500a57308 */ /* 0x000e620000000800 */
[----:B--2---:R-:W-:Y:S01]  /*1dda0*/  @!P3 FMUL R164, R164, R164 ;  /* 0x000000a4a4a4b220 */ /* 0x004fe20000400000 */
[----:B------:R-:W-:Y:S01]  /*1ddb0*/  FADD R59, -R158, R59 ;  /* 0x0000003b9e3b7221 */ /* 0x000fe20000000100 */
[----:B------:R-:W-:Y:S01]  /*1ddc0*/  FMUL R67, R67, R160 ;  /* 0x000000a043437220 */ /* 0x000fe20000400000 */
[----:B------:R-:W-:Y:S01]  /*1ddd0*/  FFMA R159, R2, R245, R159 ;  /* 0x000000f5029f7223 */ /* 0x000fe2000000009f */
[----:B------:R-:W-:Y:S01]  /*1dde0*/  FADD R0, R157, R161 ;  /* 0x000000a19d007221 */ /* 0x000fe20000000000 */
[----:B------:R-:W-:Y:S04]  /*1ddf0*/  MOV R247, R150 ;  /* 0x0000009600f77202 */ /* 0x000fe80000000f00 */
[----:B------:R-:W2:Y:S01]  /*1de00*/  MUFU.EX2 R166, R166 ;  /* 0x000000a600a67308 */ /* 0x000ea20000000800 */
[----:B----4-:R-:W-:Y:S01]  /*1de10*/  @!P2 FMUL R163, R163, R163 ;  /* 0x000000a3a3a3a220 */ /* 0x010fe20000400000 */
[----:B------:R-:W-:Y:S04]  /*1de20*/  FADD R156, R156, R159 ;  /* 0x0000009f9c9c7221 */ /* 0x000fe80000000000 */
[----:B------:R-:W-:Y:S01]  /*1de30*/  F2FP.BF16.F32.PACK_AB R117, R163, R164 ;  /* 0x000000a4a375723e */ /* 0x000fe200000010ff */
[----:B-1----:R-:W-:Y:S01]  /*1de40*/  @!P1 FMUL R165, R165, R165 ;  /* 0x000000a5a5a59220 */ /* 0x002fe20000400000 */
[----:B--2---:R-:W-:Y:S05]  /*1de50*/  @!P0 FMUL R166, R166, R166 ;  /* 0x000000a6a6a68220 */ /* 0x004fea0000400000 */
[----:B------:R-:W-:Y:S07]  /*1de60*/  F2FP.BF16.F32.PACK_AB R119, R166, R165 ;  /* 0x000000a5a677723e */ /* 0x000fee00000010ff */
[C---:B-----5:R-:W-:Y:S06]  /*1de70*/  HMMA.16816.F32.BF16 R4, R116.reuse, R136, R4 ;  /* 0x000000887404723c */ /* 0x060fec0000041804 */
[C---:B------:R-:W-:Y:S05]  /*1de80*/  HMMA.16816.F32.BF16 R8, R116.reuse, R138, R8 ;  /* 0x0000008a7408723c */ /* 0x040fea0000041808 */
[----:B------:R-:W-:Y:S01]  /*1de90*/  FADD R136, -R162, R129 ;  /* 0x00000081a2887221 */ /* 0x000fe20000000100 */
[C---:B------:R-:W-:Y:S01]  /*1dea0*/  HMMA.16816.F32.BF16 R68, R116.reuse, R120, R68 ;  /* 0x000000787444723c */ /* 0x040fe20000041844 */
[----:B------:R-:W1:Y:S03]  /*1deb0*/  LDSM.16.MT88.4 R128, [R217+0x10800] ;  /* 0x01080000d980783b */ /* 0x000e660000004200 */
[----:B------:R-:W-:Y:S01]  /*1dec0*/  FSETP.GEU.AND P0, PT, R136, -126, PT ;  /* 0xc2fc00008800780b */ /* 0x000fe20003f0e000 */
[-C--:B------:R-:W-:Y:S01]  /*1ded0*/  FMUL R139, R24, R160.reuse ;  /* 0x000000a0188b7220 */ /* 0x080fe20000400000 */
[C---:B------:R-:W-:Y:S03]  /*1dee0*/  HMMA.16816.F32.BF16 R72, R116.reuse, R122, R72 ;  /* 0x0000007a7448723c */ /* 0x040fe60000041848 */
[----:B------:R-:W2:Y:S02]  /*1def0*/  LDSM.16.MT88.4 R120, [R215+0x10800] ;  /* 0x01080000d778783b */ /* 0x000ea40000004200 */
[----:B------:R-:W-:Y:S01]  /*1df00*/  FADD R137, -R162, R21 ;  /* 0x00000015a2897221 */ /* 0x000fe20000000100 */
[C---:B------:R-:W-:Y:S04]  /*1df10*/  HMMA.16816.F32.BF16 R76, R116.reuse, R140, R76 ;  /* 0x0000008c744c723c */ /* 0x040fe8000004184c */
[----:B------:R-:W-:Y:S01]  /*1df20*/  FSETP.GEU.AND P6, PT, R137, -126, PT ;  /* 0xc2fc00008900780b */ /* 0x000fe20003fce000 */
[----:B------:R-:W-:Y:S01]  /*1df30*/  @!P0 FMUL R136, R136, 0.5 ;  /* 0x3f00000088888820 */ /* 0x000fe20000400000 */
[C---:B------:R-:W-:Y:S05]  /*1df40*/  HMMA.16816.F32.BF16 R80, R116.reuse, R142, R80 ;  /* 0x0000008e7450723c */ /* 0x040fea0000041850 */
[-C--:B------:R-:W-:Y:S01]  /*1df50*/  FMUL R21, R22, R160.reuse ;  /* 0x000000a016157220 */ /* 0x080fe20000400000 */
[C---:B---3--:R-:W-:Y:S01]  /*1df60*/  HMMA.16816.F32.BF16 R84, R116.reuse, R124, R84 ;  /* 0x0000007c7454723c */ /* 0x048fe20000041854 */
[----:B------:R-:W3:Y:S04]  /*1df70*/  MUFU.EX2 R136, R136 ;  /* 0x0000008800887308 */ /* 0x000ee80000000800 */
[----:B------:R-:W-:Y:S01]  /*1df80*/  FADD R140, -R158, R21 ;  /* 0x000000159e8c7221 */ /* 0x000fe20000000100 */
[C---:B------:R-:W-:Y:S01]  /*1df90*/  HMMA.16816.F32.BF16 R12, R116.reuse, R126, R12 ;  /* 0x0000007e740c723c */ /* 0x040fe2000004180c */
[----:B------:R-:W-:Y:S03]  /*1dfa0*/  LDSM.16.MT88.4 R124, [R217+0xd000] ;  /* 0x00d00000d97c783b */ /* 0x000fe60000004200 */
[----:B------:R-:W-:Y:S01]  /*1dfb0*/  FSETP.GEU.AND P3, PT, R140, -126, PT ;  /* 0xc2fc00008c00780b */ /* 0x000fe20003f6e000 */
[----:B------:R-:W-:Y:S01]  /*1dfc0*/  FADD R141, -R158, R23 ;  /* 0x000000179e8d7221 */ /* 0x000fe20000000100 */
[----:B------:R-:W-:Y:S01]  /*1dfd0*/  FADD R138, -R162, R25 ;  /* 0x00000019a28a7221 */ /* 0x000fe20000000100 */
[----:B------:R-:W-:Y:S01]  /*1dfe0*/  FMUL R25, R26, R160 ;  /* 0x000000a01a197220 */ /* 0x000fe20000400000 */
[C---:B------:R-:W-:Y:S01]  /*1dff0*/  FADD R143, -R158.reuse, R27 ;  /* 0x0000001b9e8f7221 */ /* 0x040fe20000000100 */
[----:B------:R-:W4:Y:S01]  /*1e000*/  LDSM.16.MT88.4 R20, [R214+0x10800] ;  /* 0x01080000d614783b */ /* 0x000f220000004200 */
[----:B------:R-:W-:Y:S01]  /*1e010*/  FSETP.GEU.AND P2, PT, R141, -126, PT ;  /* 0xc2fc00008d00780b */ /* 0x000fe20003f4e000 */
[C---:B-1----:R-:W-:Y:S03]  /*1e020*/  HMMA.16816.F32.BF16 R88, R116.reuse, R128, R88 ;  /* 0x000000807458723c */ /* 0x042fe60000041858 */
[----:B------:R-:W-:Y:S01]  /*1e030*/  FADD R142, -R158, R25 ;  /* 0x000000199e8e7221 */ /* 0x000fe20000000100 */
[----:B------:R-:W-:Y:S01]  /*1e040*/  FADD R139, -R162, R139 ;  /* 0x0000008ba28b7221 */ /* 0x000fe20000000100 */
[----:B---3--:R-:W-:Y:S01]  /*1e050*/  @!P0 FMUL R136, R136, R136 ;  /* 0x0000008888888220 */ /* 0x008fe20000400000 */
[C---:B------:R-:W-:Y:S01]  /*1e060*/  HMMA.16816.F32.BF16 R92, R116.reuse, R130, R92 ;  /* 0x00000082745c723c */ /* 0x040fe2000004185c */
[----:B------:R-:W1:Y:S02]  /*1e070*/  LDSM.16.MT88.4 R24, [R213+0x10800] ;  /* 0x01080000d518783b */ /* 0x000e640000004200 */
[----:B------:R-:W-:Y:S02]  /*1e080*/  FSETP.GEU.AND P5, PT, R139, -126, PT ;  /* 0xc2fc00008b00780b */ /* 0x000fe40003fae000 */
[----:B------:R-:W-:Y:S01]  /*1e090*/  FSETP.GEU.AND P4, PT, R138, -126, PT ;  /* 0xc2fc00008a00780b */ /* 0x000fe20003f8e000 */
[C---:B--2---:R-:W-:Y:S03]  /*1e0a0*/  HMMA.16816.F32.BF16 R96, R116.reuse, R120, R96 ;  /* 0x000000787460723c */ /* 0x044fe60000041860 */
[----:B------:R-:W-:Y:S01]  /*1e0b0*/  FSETP.GEU.AND P1, PT, R142, -126, PT ;  /* 0xc2fc00008e00780b */ /* 0x000fe20003f2e000 */
[----:B------:R-:W-:Y:S01]  /*1e0c0*/  LDSM.16.MT88.4 R128, [R214+0xd000] ;  /* 0x00d00000d680783b */ /* 0x000fe20000004200 */
[----:B------:R-:W-:Y:S01]  /*1e0d0*/  FSETP.GEU.AND P0, PT, R143, -126, PT ;  /* 0xc2fc00008f00780b */ /* 0x000fe20003f0e000 */
[C---:B------:R-:W-:Y:S05]  /*1e0e0*/  HMMA.16816.F32.BF16 R16, R116.reuse, R122, R16 ;  /* 0x0000007a7410723c */ /* 0x040fea0000041810 */
[----:B------:R-:W-:Y:S01]  /*1e0f0*/  @!P6 FMUL R137, R137, 0.5 ;  /* 0x3f0000008989e820 */ /* 0x000fe20000400000 */
[----:B------:R-:W-:Y:S01]  /*1e100*/  @!P5 FMUL R139, R139, 0.5 ;  /* 0x3f0000008b8bd820 */ /* 0x000fe20000400000 */
[----:B------:R-:W-:Y:S01]  /*1e110*/  @!P4 FMUL R138, R138, 0.5 ;  /* 0x3f0000008a8ac820 */ /* 0x000fe20000400000 */
[----:B------:R-:W-:Y:S01]  /*1e120*/  @!P3 FMUL R140, R140, 0.5 ;  /* 0x3f0000008c8cb820 */ /* 0x000fe20000400000 */
[----:B------:R-:W2:Y:S02]  /*1e130*/  LDSM.16.MT88.4 R120, [R215+0xd000] ;  /* 0x00d00000d778783b */ /* 0x000ea40000004200 */
[----:B------:R-:W-:Y:S01]  /*1e140*/  @!P2 FMUL R141, R141, 0.5 ;  /* 0x3f0000008d8da820 */ /* 0x000fe20000400000 */
[----:B------:R-:W-:Y:S01]  /*1e150*/  @!P1 FMUL R142, R142, 0.5 ;  /* 0x3f0000008e8e9820 */ /* 0x000fe20000400000 */
[----:B------:R-:W-:Y:S01]  /*1e160*/  @!P0 FMUL R143, R143, 0.5 ;  /* 0x3f0000008f8f8820 */ /* 0x000fe20000400000 */
[----:B------:R-:W3:Y:S01]  /*1e170*/  MUFU.EX2 R137, R137 ;  /* 0x0000008900897308 */ /* 0x000ee20000000800 */
[C---:B----4-:R-:W-:Y:S09]  /*1e180*/  HMMA.16816.F32.BF16 R100, R116.reuse, R20, R100 ;  /* 0x000000147464723c */ /* 0x050ff20000041864 */
[----:B------:R-:W4:Y:S01]  /*1e190*/  MUFU.EX2 R139, R139 ;  /* 0x0000008b008b7308 */ /* 0x000f220000000800 */
[C---:B------:R-:W-:Y:S09]  /*1e1a0*/  HMMA.16816.F32.BF16 R104, R116.reuse, R22, R104 ;  /* 0x000000167468723c */ /* 0x040ff20000041868 */
[----:B------:R-:W5:Y:S02]  /*1e1b0*/  MUFU.EX2 R138, R138 ;  /* 0x0000008a008a7308 */ /* 0x000f640000000800 */
[----:B---3--:R-:W-:Y:S01]  /*1e1c0*/  @!P6 FMUL R137, R137, R137 ;  /* 0x000000898989e220 */ /* 0x008fe20000400000 */
[C---:B-1----:R-:W-:Y:S03]  /*1e1d0*/  HMMA.16816.F32.BF16 R108, R116.reuse, R24, R108 ;  /* 0x00000018746c723c */ /* 0x042fe6000004186c */
[----:B------:R-:W-:Y:S02]  /*1e1e0*/  FSETP.GEU.AND P6, PT, R170, -126, PT ;  /* 0xc2fc0000aa00780b */ /* 0x000fe40003fce000 */
[----:B------:R-:W-:Y:S01]  /*1e1f0*/  F2FP.BF16.F32.PACK_AB R20, R137, R136 ;  /* 0x000000888914723e */ /* 0x000fe200000010ff */
[----:B------:R-:W-:Y:S01]  /*1e200*/  HMMA.16816.F32.BF16 R112, R116, R26, R112 ;  /* 0x0000001a7470723c */ /* 0x000fe20000041870 */
[----:B------:R-:W1:Y:S01]  /*1e210*/  MUFU.EX2 R140, R140 ;  /* 0x0000008c008c7308 */ /* 0x000e620000000800 */
[----:B------:R-:W3:Y:S03]  /*1e220*/  LDSM.16.MT88.4 R24, [R213+0xd000] ;  /* 0x00d00000d518783b */ /* 0x000ee60000004200 */
[----:B----4-:R-:W-:Y:S01]  /*1e230*/  @!P5 FMUL R139, R139, R139 ;  /* 0x0000008b8b8bd220 */ /* 0x010fe20000400000 */
[----:B------:R-:W-:Y:S05]  /*1e240*/  FSETP.GEU.AND P5, PT, R168, -126, PT ;  /* 0xc2fc0000a800780b */ /* 0x000fea0003fae000 */
[----:B------:R-:W4:Y:S01]  /*1e250*/  MUFU.EX2 R141, R141 ;  /* 0x0000008d008d7308 */ /* 0x000f220000000800 */
[----:B------:R-:W2:Y:S01]  /*1e260*/  LDSM.16.MT88.4 R116, [R217+0x11000] ;  /* 0x01100000d974783b */ /* 0x000ea20000004200 */
[----:B-----5:R-:W-:Y:S01]  /*1e270*/  @!P4 FMUL R138, R138, R138 ;  /* 0x0000008a8a8ac220 */ /* 0x020fe20000400000 */
[----:B------:R-:W-:Y:S01]  /*1e280*/  FSETP.GEU.AND P4, PT, R169, -126, PT ;  /* 0xc2fc0000a900780b */ /* 0x000fe20003f8e000 */
[----:B------:R-:W-:Y:S03]  /*1e290*/  @!P6 FMUL R170, R170, 0.5 ;  /* 0x3f000000aaaae820 */ /* 0x000fe60000400000 */
[----:B------:R-:W-:Y:S03]  /*1e2a0*/  F2FP.BF16.F32.PACK_AB R22, R138, R139 ;  /* 0x0000008b8a16723e */ /* 0x000fe600000010ff */
[----:B------:R-:W5:Y:S01]  /*1e2b0*/  MUFU.EX2 R142, R142 ;  /* 0x0000008e008e7308 */ /* 0x000f620000000800 */
[----:B-1----:R-:W-:Y:S01]  /*1e2c0*/  @!P3 FMUL R140, R140, R140 ;  /* 0x0000008c8c8cb220 */ /* 0x002fe20000400000 */
[----:B------:R-:W-:Y:S01]  /*1e2d0*/  FSETP.GEU.AND P3, PT, R171, -126, PT ;  /* 0xc2fc0000ab00780b */ /* 0x000fe20003f6e000 */
[----:B------:R-:W-:Y:S07]  /*1e2e0*/  @!P5 FMUL R168, R168, 0.5 ;  /* 0x3f000000a8a8d820 */ /* 0x000fee0000400000 */
[----:B------:R-:W1:Y:S01]  /*1e2f0*/  MUFU.EX2 R143, R143 ;  /* 0x0000008f008f7308 */ /* 0x000e620000000800 */
[----:B----4-:R-:W-:Y:S01]  /*1e300*/  @!P2 FMUL R141, R141, R141 ;  /* 0x0000008d8d8da220 */ /* 0x010fe20000400000 */
[----:B------:R-:W-:Y:S01]  /*1e310*/  FSETP.GEU.AND P2, PT, R172, -126, PT ;  /* 0xc2fc0000ac00780b */ /* 0x000fe20003f4e000 */
[----:B------:R-:W-:Y:S03]  /*1e320*/  @!P4 FMUL R169, R169, 0.5 ;  /* 0x3f000000a9a9c820 */ /* 0x000fe60000400000 */
[----:B------:R-:W-:Y:S01]  /*1e330*/  F2FP.BF16.F32.PACK_AB R21, R141, R140 ;  /* 0x0000008c8d15723e */ /* 0x000fe200000010ff */
[----:B------:R-:W-:Y:S03]  /*1e340*/  @!P3 FMUL R171, R171, 0.5 ;  /* 0x3f000000ababb820 */ /* 0x000fe60000400000 */
[----:B------:R-:W4:Y:S01]  /*1e350*/  MUFU.EX2 R170, R170 ;  /* 0x000000aa00aa7308 */ /* 0x000f220000000800 */
[----:B-----5:R-:W-:Y:S01]  /*1e360*/  @!P1 FMUL R142, R142, R142 ;  /* 0x0000008e8e8e9220 */ /* 0x020fe20000400000 */
[----:B------:R-:W-:Y:S03]  /*1e370*/  FSETP.GEU.AND P1, PT, R173, -126, PT ;  /* 0xc2fc0000ad00780b */ /* 0x000fe60003f2e000 */
[----:B------:R-:W-:Y:S05]  /*1e380*/  @!P2 FMUL R172, R172, 0.5 ;  /* 0x3f000000acaca820 */ /* 0x000fea0000400000 */
[----:B------:R-:W5:Y:S01]  /*1e390*/  MUFU.EX2 R168, R168 ;  /* 0x000000a800a87308 */ /* 0x000f620000000800 */
[----:B-1----:R-:W-:Y:S01]  /*1e3a0*/  @!P0 FMUL R143, R143, R143 ;  /* 0x0000008f8f8f8220 */ /* 0x002fe20000400000 */
[----:B------:R-:W-:Y:S04]  /*1e3b0*/  FSETP.GEU.AND P0, PT, R167, -126, PT ;  /* 0xc2fc0000a700780b */ /* 0x000fe80003f0e000 */
[----:B------:R-:W-:Y:S01]  /*1e3c0*/  F2FP.BF16.F32.PACK_AB R23, R143, R142 ;  /* 0x0000008e8f17723e */ /* 0x000fe200000010ff */
[----:B------:R-:W-:Y:S03]  /*1e3d0*/  @!P1 FMUL R173, R173, 0.5 ;  /* 0x3f000000adad9820 */ /* 0x000fe60000400000 */
[----:B------:R-:W1:Y:S01]  /*1e3e0*/  MUFU.EX2 R169, R169 ;  /* 0x000000a900a97308 */ /* 0x000e620000000800 */
[----:B----4-:R-:W-:Y:S01]  /*1e3f0*/  @!P6 FMUL R170, R170, R170 ;  /* 0x000000aaaaaae220 */ /* 0x010fe20000400000 */
[----:B------:R-:W-:Y:S01]  /*1e400*/  FSETP.GEU.AND P6, PT, R175, -126, PT ;  /* 0xc2fc0000af00780b */ /* 0x000fe20003fce000 */
[C---:B------:R-:W-:Y:S07]  /*1e410*/  HMMA.16816.F32.BF16 R4, R20.reuse, R124, R4 ;  /* 0x0000007c1404723c */ /* 0x040fee0000041804 */
[----:B------:R-:W4:Y:S01]  /*1e420*/  MUFU.EX2 R173, R173 ;  /* 0x000000ad00ad7308 */ /* 0x000f220000000800 */
[----:B-----5:R-:W-:Y:S01]  /*1e430*/  @!P5 FMUL R168, R168, R168 ;  /* 0x000000a8a8a8d220 */ /* 0x020fe20000400000 */
[C---:B------:R-:W-:Y:S01]  /*1e440*/  HMMA.16816.F32.BF16 R8, R20.reuse, R126, R8 ;  /* 0x0000007e1408723c */ /* 0x040fe20000041808 */
[----:B------:R-:W-:Y:S02]  /*1e450*/  LDSM.16.MT88.4 R124, [R217+0xf800] ;  /* 0x00f80000d97c783b */ /* 0x000fe40000004200 */
[----:B------:R-:W-:Y:S01]  /*1e460*/  FSETP.GEU.AND P5, PT, R177, -126, PT ;  /* 0xc2fc0000b100780b */ /* 0x000fe20003fae000 */
[----:B------:R-:W-:Y:S02]  /*1e470*/  @!P6 FMUL R175, R175, 0.5 ;  /* 0x3f000000afafe820 */ /* 0x000fe40000400000 */
[C---:B--2---:R-:W-:Y:S02]  /*1e480*/  HMMA.16816.F32.BF16 R68, R20.reuse, R120, R68 ;  /* 0x000000781444723c */ /* 0x044fe40000041844 */
[----:B------:R-:W2:Y:S03]  /*1e490*/  MUFU.EX2 R171, R171 ;  /* 0x000000ab00ab7308 */ /* 0x000ea60000000800 */
[----:B-1----:R-:W-:Y:S01]  /*1e4a0*/  @!P4 FMUL R169, R169, R169 ;  /* 0x000000a9a9a9c220 */ /* 0x002fe20000400000 */
[C---:B------:R-:W-:Y:S01]  /*1e4b0*/  HMMA.16816.F32.BF16 R72, R20.reuse, R122, R72 ;  /* 0x0000007a1448723c */ /* 0x040fe20000041848 */
[----:B------:R-:W1:Y:S02]  /*1e4c0*/  LDSM.16.MT88.4 R120, [R215+0x11000] ;  /* 0x01100000d778783b */ /* 0x000e640000004200 */
[C---:B------:R-:W-:Y:S03]  /*1e4d0*/  FSETP.GEU.AND P4, PT, R178.reuse, -126, PT ;  /* 0xc2fc0000b200780b */ /* 0x040fe60003f8e000 */
[----:B------:R-:W5:Y:S01]  /*1e4e0*/  MUFU.EX2 R175, R175 ;  /* 0x000000af00af7308 */ /* 0x000f620000000800 */
[----:B----4-:R-:W-:Y:S01]  /*1e4f0*/  @!P1 FMUL R173, R173, R173 ;  /* 0x000000adadad9220 */ /* 0x010fe20000400000 */
[C---:B------:R-:W-:Y:S03]  /*1e500*/  HMMA.16816.F32.BF16 R76, R20.reuse, R128, R76 ;  /* 0x00000080144c723c */ /* 0x040fe6000004184c */
[----:B------:R-:W-:Y:S01]  /*1e510*/  FSETP.GEU.AND P1, PT, R181, -126, PT ;  /* 0xc2fc0000b500780b */ /* 0x000fe20003f2e000 */
[----:B------:R-:W-:Y:S02]  /*1e520*/  @!P0 FMUL R167, R167, 0.5 ;  /* 0x3f000000a7a78820 */ /* 0x000fe40000400000 */
[C---:B------:R-:W-:Y:S02]  /*1e530*/  HMMA.16816.F32.BF16 R80, R20.reuse, R130, R80 ;  /* 0x000000821450723c */ /* 0x040fe40000041850 */
[----:B------:R-:W4:Y:S03]  /*1e540*/  MUFU.EX2 R172, R172 ;  /* 0x000000ac00ac7308 */ /* 0x000f260000000800 */
[----:B--2---:R-:W-:Y:S01]  /*1e550*/  @!P3 FMUL R171, R171, R171 ;  /* 0x000000abababb220 */ /* 0x004fe20000400000 */
[C---:B---3--:R-:W-:Y:S06]  /*1e560*/  HMMA.16816.F32.BF16 R84, R20.reuse, R24, R84 ;  /* 0x000000181454723c */ /* 0x048fec0000041854 */
[----:B------:R-:W2:Y:S01]  /*1e570*/  MUFU.EX2 R167, R167 ;  /* 0x000000a700a77308 */ /* 0x000ea20000000800 */
[----:B------:R-:W-:Y:S01]  /*1e580*/  FSETP.GEU.AND P3, PT, R179, -126, PT ;  /* 0xc2fc0000b300780b */ /* 0x000fe20003f6e000 */
[----:B-----5:R-:W-:Y:S01]  /*1e590*/  @!P6 FMUL R175, R175, R175 ;  /* 0x000000afafafe220 */ /* 0x020fe20000400000 */
[C---:B------:R-:W-:Y:S01]  /*1e5a0*/  HMMA.16816.F32.BF16 R12, R20.reuse, R26, R12 ;  /* 0x0000001a140c723c */ /* 0x040fe2000004180c */
[----:B------:R-:W3:Y:S02]  /*1e5b0*/  LDSM.16.MT88.4 R24, [R213+0x11000] ;  /* 0x01100000d518783b */ /* 0x000ee40000004200 */
[----:B------:R-:W-:Y:S03]  /*1e5c0*/  @!P4 FMUL R178, R178, 0.5 ;  /* 0x3f000000b2b2c820 */ /* 0x000fe60000400000 */
[C---:B------:R-:W-:Y:S05]  /*1e5d0*/  HMMA.16816.F32.BF16 R88, R20.reuse, R116, R88 ;  /* 0x000000741458723c */ /* 0x040fea0000041858 */
[----:B----4-:R-:W-:Y:S01]  /*1e5e0*/  @!P2 FMUL R172, R172, R172 ;  /* 0x000000acacaca220 */ /* 0x010fe20000400000 */
[C---:B------:R-:W-:Y:S01]  /*1e5f0*/  HMMA.16816.F32.BF16 R92, R20.reuse, R118, R92 ;  /* 0x00000076145c723c */ /* 0x040fe2000004185c */
[----:B------:R-:W4:Y:S01]  /*1e600*/  LDSM.16.MT88.4 R116, [R215+0xd800] ;  /* 0x00d80000d774783b */ /* 0x000f220000004200 */
[----:B------:R-:W5:Y:S01]  /*1e610*/  MUFU.EX2 R178, R178 ;  /* 0x000000b200b27308 */ /* 0x000f620000000800 */
[----:B------:R-:W-:Y:S02]  /*1e620*/  FSETP.GEU.AND P2, PT, R180, -126, PT ;  /* 0xc2fc0000b400780b */ /* 0x000fe40003f4e000 */
[----:B--2---:R-:W-:Y:S01]  /*1e630*/  @!P0 FMUL R167, R167, R167 ;  /* 0x000000a7a7a78220 */ /* 0x004fe20000400000 */
[C---:B-1----:R-:W-:Y:S03]  /*1e640*/  HMMA.16816.F32.BF16 R96, R20.reuse, R120, R96 ;  /* 0x000000781460723c */ /* 0x042fe60000041860 */
[C---:B------:R-:W-:Y:S02]  /*1e650*/  FSETP.GEU.AND P0, PT, R174.reuse, -126, PT ;  /* 0xc2fc0000ae00780b */ /* 0x040fe40003f0e000 */
[----:B------:R-:W-:Y:S01]  /*1e660*/  @!P3 FMUL R179, R179, 0.5 ;  /* 0x3f000000b3b3b820 */ /* 0x000fe20000400000 */
[C---:B------:R-:W-:Y:S01]  /*1e670*/  HMMA.16816.F32.BF16 R16, R20.reuse, R122, R16 ;  /* 0x0000007a1410723c */ /* 0x040fe20000041810 */
[----:B------:R-:W1:Y:S04]  /*1e680*/  LDSM.16.MT88.4 R120, [R214+0xd800] ;  /* 0x00d80000d678783b */ /* 0x000e680000004200 */
[----:B------:R-:W-:Y:S01]  /*1e690*/  MUFU.EX2 R179, R179 ;  /* 0x000000b300b37308 */ /* 0x000fe20000000800 */
[C---:B------:R-:W-:Y:S05]  /*1e6a0*/  HMMA.16816.F32.BF16 R100, R20.reuse, R28, R100 ;  /* 0x0000001c1464723c */ /* 0x040fea0000041864 */
[----:B------:R-:W-:Y:S01]  /*1e6b0*/  @!P0 FMUL R174, R174, 0.5 ;  /* 0x3f000000aeae8820 */ /* 0x000fe20000400000 */
[C---:B------:R-:W-:Y:S05]  /*1e6c0*/  HMMA.16816.F32.BF16 R104, R20.reuse, R30, R104 ;  /* 0x0000001e1468723c */ /* 0x040fea0000041868 */
[----:B------:R-:W2:Y:S01]  /*1e6d0*/  MUFU.EX2 R174, R174 ;  /* 0x000000ae00ae7308 */ /* 0x000ea20000000800 */
[C---:B---3--:R-:W-:Y:S05]  /*1e6e0*/  HMMA.16816.F32.BF16 R108, R20.reuse, R24, R108 ;  /* 0x00000018146c723c */ /* 0x048fea000004186c */
[----:B------:R-:W-:Y:S01]  /*1e6f0*/  F2FP.BF16.F32.PACK_AB R28, R170, R167 ;  /* 0x000000a7aa1c723e */ /* 0x000fe200000010ff */
[----:B------:R-:W-:Y:S01]  /*1e700*/  HMMA.16816.F32.BF16 R112, R20, R26, R112 ;  /* 0x0000001a1470723c */ /* 0x000fe20000041870 */
[----:B------:R-:W3:Y:S04]  /*1e710*/  LDSM.16.MT88.4 R20, [R213+0xd800] ;  /* 0x00d80000d514783b */ /* 0x000ee80000004200 */
[----:B------:R-:W-:Y:S01]  /*1e720*/  F2FP.BF16.F32.PACK_AB R30, R169, R168 ;  /* 0x000000a8a91e723e */ /* 0x000fe200000010ff */
[----:B------:R-:W-:Y:S01]  /*1e730*/  FMUL R25, R36, R160 ;  /* 0x000000a024197220 */ /* 0x000fe20000400000 */
[----:B------:R-:W-:Y:S01]  /*1e740*/  F2FP.BF16.F32.PACK_AB R29, R172, R171 ;  /* 0x000000abac1d723e */ /* 0x000fe200000010ff */
[----:B-----5:R-:W-:Y:S01]  /*1e750*/  @!P4 FMUL R178, R178, R178 ;  /* 0x000000b2b2b2c220 */ /* 0x020fe20000400000 */
[----:B------:R-:W-:Y:S02]  /*1e760*/  LDSM.16.MT88.4 R36, [R214+0x11800] ;  /* 0x01180000d624783b */ /* 0x000fe40000004200 */
[----:B--2---:R-:W-:Y:S01]  /*1e770*/  @!P0 FMUL R174, R174, R174 ;  /* 0x000000aeaeae8220 */ /* 0x004fe20000400000 */
[----:B------:R-:W-:Y:S01]  /*1e780*/  FADD R176, -R162, R25 ;  /* 0x00000019a2b07221 */ /* 0x000fe20000000100 */
[----:B------:R-:W-:Y:S01]  /*1e790*/  @!P3 FMUL R179, R179, R179 ;  /* 0x000000b3b3b3b220 */ /* 0x000fe20000400000 */
[----:B------:R-:W-:Y:S01]  /*1e7a0*/  @!P5 FMUL R177, R177, 0.5 ;  /* 0x3f000000b1b1d820 */ /* 0x000fe20000400000 */
[----:B------:R-:W-:Y:S01]  /*1e7b0*/  @!P2 FMUL R180, R180, 0.5 ;  /* 0x3f000000b4b4a820 */ /* 0x000fe20000400000 */
[----:B------:R-:W-:Y:S01]  /*1e7c0*/  F2FP.BF16.F32.PACK_AB R31, R174, R173 ;  /* 0x000000adae1f723e */ /* 0x000fe200000010ff */
[----:B------:R-:W2:Y:S01]  /*1e7d0*/  LDSM.16.MT88.4 R24, [R217+0x11800] ;  /* 0x01180000d918783b */ /* 0x000ea20000004200 */
[C---:B------:R-:W-:Y:S01]  /*1e7e0*/  FSETP.GEU.AND P0, PT, R176.reuse, -126, PT ;  /* 0xc2fc0000b000780b */ /* 0x040fe20003f0e000 */
[----:B------:R-:W-:Y:S01]  /*1e7f0*/  @!P1 FMUL R181, R181, 0.5 ;  /* 0x3f000000b5b59820 */ /* 0x000fe20000400000 */
[----:B------:R-:W5:Y:S03]  /*1e800*/  MUFU.EX2 R177, R177 ;  /* 0x000000b100b17308 */ /* 0x000f660000000800 */
[C---:B------:R-:W-:Y:S07]  /*1e810*/  HMMA.16816.F32.BF16 R4, R28.reuse, R32, R4 ;  /* 0x000000201c04723c */ /* 0x040fee0000041804 */
[----:B------:R-:W1:Y:S01]  /*1e820*/  MUFU.EX2 R180, R180 ;  /* 0x000000b400b47308 */ /* 0x000e620000000800 */
[C---:B------:R-:W-:Y:S01]  /*1e830*/  HMMA.16816.F32.BF16 R8, R28.reuse, R34, R8 ;  /* 0x000000221c08723c */ /* 0x040fe20000041808 */
[----:B------:R-:W2:Y:S02]  /*1e840*/  LDSM.16.MT88.4 R32, [R215+0x11800] ;  /* 0x01180000d720783b */ /* 0x000ea40000004200 */
[----:B------:R-:W-:Y:S03]  /*1e850*/  @!P0 FMUL R176, R176, 0.5 ;  /* 0x3f000000b0b08820 */ /* 0x000fe60000400000 */
[C---:B----4-:R-:W-:Y:S03]  /*1e860*/  HMMA.16816.F32.BF16 R68, R28.reuse, R116, R68 ;  /* 0x000000741c44723c */ /* 0x050fe60000041844 */
[----:B------:R-:W4:Y:S02]  /*1e870*/  MUFU.EX2 R181, R181 ;  /* 0x000000b500b57308 */ /* 0x000f240000000800 */
[----:B-----5:R-:W-:Y:S01]  /*1e880*/  @!P5 FMUL R177, R177, R177 ;  /* 0x000000b1b1b1d220 */ /* 0x020fe20000400000 */
[C---:B------:R-:W-:Y:S01]  /*1e890*/  HMMA.16816.F32.BF16 R72, R28.reuse, R118, R72 ;  /* 0x000000761c48723c */ /* 0x040fe20000041848 */
[----:B------:R-:W-:Y:S06]  /*1e8a0*/  LDSM.16.MT88.4 R116, [R215+0xe000] ;  /* 0x00e00000d774783b */ /* 0x000fec0000004200 */
[----:B------:R-:W5:Y:S01]  /*1e8b0*/  MUFU.EX2 R176, R176 ;  /* 0x000000b000b07308 */ /* 0x000f620000000800 */
[----:B------:R-:W-:Y:S03]  /*1e8c0*/  FSETP.GEU.AND P5, PT, R183, -126, PT ;  /* 0xc2fc0000b700780b */ /* 0x000fe60003fae000 */
[----:B-1----:R-:W-:Y:S01]  /*1e8d0*/  @!P2 FMUL R180, R180, R180 ;  /* 0x000000b4b4b4a220 */ /* 0x002fe20000400000 */
[C---:B------:R-:W-:Y:S03]  /*1e8e0*/  HMMA.16816.F32.BF16 R76, R28.reuse, R120, R76 ;  /* 0x000000781c4c723c */ /* 0x040fe6000004184c */
[----:B------:R-:W-:Y:S03]  /*1e8f0*/  FSETP.GEU.AND P2, PT, R184, -126, PT ;  /* 0xc2fc0000b800780b */ /* 0x000fe60003f4e000 */
[C---:B------:R-:W-:Y:S01]  /*1e900*/  HMMA.16816.F32.BF16 R80, R28.reuse, R122, R80 ;  /* 0x0000007a1c50723c */ /* 0x040fe20000041850 */
[----:B------:R-:W-:Y:S04]  /*1e910*/  LDSM.16.MT88.4 R120, [R213+0xf800] ;  /* 0x00f80000d578783b */ /* 0x000fe80000004200 */
[----:B----4-:R-:W-:Y:S01]  /*1e920*/  @!P1 FMUL R181, R181, R181 ;  /* 0x000000b5b5b59220 */ /* 0x010fe20000400000 */
[C---:B---3--:R-:W-:Y:S03]  /*1e930*/  HMMA.16816.F32.BF16 R84, R28.reuse, R20, R84 ;  /* 0x000000141c54723c */ /* 0x048fe60000041854 */
[----:B------:R-:W-:Y:S02]  /*1e940*/  FSETP.GEU.AND P1, PT, R185, -126, PT ;  /* 0xc2fc0000b900780b */ /* 0x000fe40003f2e000 */
[----:B-----5:R-:W-:Y:S01]  /*1e950*/  @!P0 FMUL R176, R176, R176 ;  /* 0x000000b0b0b08220 */ /* 0x020fe20000400000 */
[C---:B------:R-:W-:Y:S01]  /*1e960*/  HMMA.16816.F32.BF16 R12, R28.reuse, R22, R12 ;  /* 0x000000161c0c723c */ /* 0x040fe2000004180c */
[----:B------:R-:W1:Y:S02]  /*1e970*/  LDSM.16.MT88.4 R20, [R213+0x11800] ;  /* 0x01180000d514783b */ /* 0x000e640000004200 */
[C---:B------:R-:W-:Y:S02]  /*1e980*/  FSETP.GEU.AND P0, PT, R182.reuse, -126, PT ;  /* 0xc2fc0000b600780b */ /* 0x040fe40003f0e000 */
[----:B------:R-:W-:Y:S01]  /*1e990*/  @!P5 FMUL R183, R183, 0.5 ;  /* 0x3f000000b7b7d820 */ /* 0x000fe20000400000 */
[C---:B--2---:R-:W-:Y:S05]  /*1e9a0*/  HMMA.16816.F32.BF16 R88, R28.reuse, R24, R88 ;  /* 0x000000181c58723c */ /* 0x044fea0000041858 */
[----:B------:R-:W-:Y:S01]  /*1e9b0*/  MUFU.EX2 R183, R183 ;  /* 0x000000b700b77308 */ /* 0x000fe20000000800 */
[C---:B------:R-:W-:Y:S05]  /*1e9c0*/  HMMA.16816.F32.BF16 R92, R28.reuse, R26, R92 ;  /* 0x0000001a1c5c723c */ /* 0x040fea000004185c */
[----:B------:R-:W-:Y:S01]  /*1e9d0*/  F2FP.BF16.F32.PACK_AB R24, R175, R176 ;  /* 0x000000b0af18723e */ /* 0x000fe200000010ff */
[C---:B------:R-:W-:Y:S05]  /*1e9e0*/  HMMA.16816.F32.BF16 R96, R28.reuse, R32, R96 ;  /* 0x000000201c60723c */ /* 0x040fea0000041860 */
[----:B------:R-:W-:Y:S01]  /*1e9f0*/  @!P0 FMUL R182, R182, 0.5 ;  /* 0x3f000000b6b68820 */ /* 0x000fe20000400000 */
[C---:B------:R-:W-:Y:S01]  /*1ea00*/  HMMA.16816.F32.BF16 R16, R28.reuse, R34, R16 ;  /* 0x000000221c10723c */ /* 0x040fe20000041810 */
[----:B------:R-:W2:Y:S04]  /*1ea10*/  LDSM.16.MT88.4 R32, [R214+0xe000] ;  /* 0x00e00000d620783b */ /* 0x000ea80000004200 */
[----:B------:R-:W3:Y:S01]  /*1ea20*/  MUFU.EX2 R182, R182 ;  /* 0x000000b600b67308 */ /* 0x000ee20000000800 */
[C---:B------:R-:W-:Y:S05]  /*1ea30*/  HMMA.16816.F32.BF16 R100, R28.reuse, R36, R100 ;  /* 0x000000241c64723c */ /* 0x040fea0000041864 */
[----:B------:R-:W-:Y:S01]  /*1ea40*/  F2FP.BF16.F32.PACK_AB R26, R178, R177 ;  /* 0x000000b1b21a723e */ /* 0x000fe200000010ff */
[C---:B------:R-:W-:Y:S01]  /*1ea50*/  HMMA.16816.F32.BF16 R104, R28.reuse, R38, R104 ;  /* 0x000000261c68723c */ /* 0x040fe20000041868 */
[----:B------:R-:W4:Y:S04]  /*1ea60*/  LDSM.16.MT88.4 R36, [R213+0xe000] ;  /* 0x00e00000d524783b */ /* 0x000f280000004200 */
[----:B------:R-:W-:Y:S01]  /*1ea70*/  F2FP.BF16.F32.PACK_AB R25, R180, R179 ;  /* 0x000000b3b419723e */ /* 0x000fe200000010ff */
[C---:B-1----:R-:W-:Y:S05]  /*1ea80*/  HMMA.16816.F32.BF16 R108, R28.reuse, R20, R108 ;  /* 0x000000141c6c723c */ /* 0x042fea000004186c */
[----:B---3--:R-:W-:Y:S01]  /*1ea90*/  @!P0 FMUL R182, R182, R182 ;  /* 0x000000b6b6b68220 */ /* 0x008fe20000400000 */
[----:B------:R-:W-:Y:S01]  /*1eaa0*/  HMMA.16816.F32.BF16 R112, R28, R22, R112 ;  /* 0x000000161c70723c */ /* 0x000fe20000041870 */
[----:B------:R-:W1:Y:S04]  /*1eab0*/  LDSM.16.MT88.4 R20, [R217+0x12000] ;  /* 0x01200000d914783b */ /* 0x000e680000004200 */
[----:B------:R-:W-:Y:S01]  /*1eac0*/  F2FP.BF16.F32.PACK_AB R27, R182, R181 ;  /* 0x000000b5b61b723e */ /* 0x000fe200000010ff */
[----:B------:R-:W-:Y:S01]  /*1ead0*/  @!P5 FMUL R183, R183, R183 ;  /* 0x000000b7b7b7d220 */ /* 0x000fe20000400000 */
[-C--:B------:R-:W-:Y:S01]  /*1eae0*/  FMUL R29, R44, R160.reuse ;  /* 0x000000a02c1d7220 */ /* 0x080fe20000400000 */
[----:B------:R-:W-:Y:S03]  /*1eaf0*/  FADD R44, -R162, R57 ;  /* 0x00000039a22c7221 */ /* 0x000fe60000000100 */
[----:B------:R-:W-:Y:S01]  /*1eb00*/  FADD R57, -R158, R55 ;  /* 0x000000379e397221 */ /* 0x000fe20000000100 */
[C---:B------:R-:W-:Y:S05]  /*1eb10*/  HMMA.16816.F32.BF16 R4, R24.reuse, R40, R4 ;  /* 0x000000281804723c */ /* 0x040fea0000041804 */
[----:B------:R-:W-:Y:S01]  /*1eb20*/  @!P2 FMUL R184, R184, 0.5 ;  /* 0x3f000000b8b8a820 */ /* 0x000fe20000400000 */
[C---:B------:R-:W-:Y:S05]  /*1eb30*/  HMMA.16816.F32.BF16 R8, R24.reuse, R42, R8 ;  /* 0x0000002a1808723c */ /* 0x040fea0000041808 */
[----:B------:R-:W-:Y:S01]  /*1eb40*/  FADD R40, -R162, R29 ;  /* 0x0000001da2287221 */ /* 0x000fe20000000100 */
[C---:B------:R-:W-:Y:S01]  /*1eb50*/  HMMA.16816.F32.BF16 R68, R24.reuse, R116, R68 ;  /* 0x000000741844723c */ /* 0x040fe20000041844 */
[----:B------:R-:W3:Y:S01]  /*1eb60*/  LDSM.16.MT88.4 R28, [R215+0x12000] ;  /* 0x01200000d71c783b */ /* 0x000ee20000004200 */
[----:B------:R-:W5:Y:S02]  /*1eb70*/  MUFU.EX2 R184, R184 ;  /* 0x000000b800b87308 */ /* 0x000f640000000800 */
[----:B------:R-:W-:Y:S01]  /*1eb80*/  FSETP.GEU.AND P0, PT, R40, -126, PT ;  /* 0xc2fc00002800780b */ /* 0x000fe20003f0e000 */
[----:B------:R-:W-:Y:S01]  /*1eb90*/  FMUL R43, R46, R160 ;  /* 0x000000a02e2b7220 */ /* 0x000fe20000400000 */
[C---:B------:R-:W-:Y:S03]  /*1eba0*/  HMMA.16816.F32.BF16 R72, R24.reuse, R118, R72 ;  /* 0x000000761848723c */ /* 0x040fe60000041848 */
[----:B------:R-:W-:Y:S02]  /*1ebb0*/  LDSM.16.MT88.4 R116, [R215+0x13800] ;  /* 0x01380000d774783b */ /* 0x000fe40000004200 */
[----:B------:R-:W-:Y:S01]  /*1ebc0*/  FADD R42, -R162, R49 ;  /* 0x00000031a22a7221 */ /* 0x000fe20000000100 */
[C---:B--2---:R-:W-:Y:S04]  /*1ebd0*/  HMMA.16816.F32.BF16 R76, R24.reuse, R32, R76 ;  /* 0x00000020184c723c */ /* 0x044fe8000004184c */
[----:B------:R-:W-:Y:S01]  /*1ebe0*/  FSETP.GEU.AND P4, PT, R42, -126, PT ;  /* 0xc2fc00002a00780b */ /* 0x000fe20003f8e000 */
[----:B------:R-:W-:Y:S01]  /*1ebf0*/  @!P0 FMUL R40, R40, 0.5 ;  /* 0x3f00000028288820 */ /* 0x000fe20000400000 */
[C---:B------:R-:W-:Y:S01]  /*1ec00*/  HMMA.16816.F32.BF16 R80, R24.reuse, R34, R80 ;  /* 0x000000221850723c */ /* 0x040fe20000041850 */
[----:B------:R-:W2:Y:S02]  /*1ec10*/  LDSM.16.MT88.4 R32, [R214+0x12000] ;  /* 0x01200000d620783b */ /* 0x000ea40000004200 */
[----:B------:R-:W3:Y:S02]  /*1ec20*/  MUFU.EX2 R48, R40 ;  /* 0x0000002800307308 */ /* 0x000ee40000000800 */
[----:B------:R-:W-:Y:S01]  /*1ec30*/  FADD R43, -R158, R43 ;  /* 0x0000002b9e2b7221 */ /* 0x000fe20000000100 */
[C---:B----4-:R-:W-:Y:S04]  /*1ec40*/  HMMA.16816.F32.BF16 R84, R24.reuse, R36, R84 ;  /* 0x000000241854723c */ /* 0x050fe80000041854 */
[----:B------:R-:W-:Y:S01]  /*1ec50*/  FSETP.GEU.AND P3, PT, R43, -126, PT ;  /* 0xc2fc00002b00780b */ /* 0x000fe20003f6e000 */
[----:B------:R-:W-:Y:S01]  /*1ec60*/  @!P4 FMUL R42, R42, 0.5 ;  /* 0x3f0000002a2ac820 */ /* 0x000fe20000400000 */
[C---:B------:R-:W-:Y:S01]  /*1ec70*/  HMMA.16816.F32.BF16 R12, R24.reuse, R38, R12 ;  /* 0x00000026180c723c */ /* 0x040fe2000004180c */
[----:B------:R-:W4:Y:S02]  /*1ec80*/  LDSM.16.MT88.4 R36, [R213+0x12000] ;  /* 0x01200000d524783b */ /* 0x000f240000004200 */
[----:B------:R-:W2:Y:S02]  /*1ec90*/  MUFU.EX2 R50, R42 ;  /* 0x0000002a00327308 */ /* 0x000ea40000000800 */
[----:B-----5:R-:W-:Y:S01]  /*1eca0*/  @!P2 FMUL R184, R184, R184 ;  /* 0x000000b8b8b8a220 */ /* 0x020fe20000400000 */
[C---:B-1----:R-:W-:Y:S03]  /*1ecb0*/  HMMA.16816.F32.BF16 R88, R24.reuse, R20, R88 ;  /* 0x000000141858723c */ /* 0x042fe60000041858 */
[----:B------:R-:W-:Y:S02]  /*1ecc0*/  FSETP.GEU.AND P2, PT, R57, -126, PT ;  /* 0xc2fc00003900780b */ /* 0x000fe40003f4e000 */
[----:B------:R-:W-:Y:S01]  /*1ecd0*/  FMUL R41, R45, R160 ;  /* 0x000000a02d297220 */ /* 0x000fe20000400000 */
[C---:B------:R-:W-:Y:S05]  /*1ece0*/  HMMA.16816.F32.BF16 R92, R24.reuse, R22, R92 ;  /* 0x00000016185c723c */ /* 0x040fea000004185c */
[----:B------:R-:W-:Y:S01]  /*1ecf0*/  FADD R41, -R162, R41 ;  /* 0x00000029a2297221 */ /* 0x000fe20000000100 */
[C---:B---3--:R-:W-:Y:S04]  /*1ed00*/  HMMA.16816.F32.BF16 R96, R24.reuse, R28, R96 ;  /* 0x0000001c1860723c */ /* 0x048fe80000041860 */
[----:B------:R-:W-:Y:S01]  /*1ed10*/  FSETP.GEU.AND P6, PT, R41, -126, PT ;  /* 0xc2fc00002900780b */ /* 0x000fe20003fce000 */
[----:B------:R-:W-:Y:S01]  /*1ed20*/  @!P0 FMUL R48, R48, R48 ;  /* 0x0000003030308220 */ /* 0x000fe20000400000 */
[C---:B------:R-:W-:Y:S01]  /*1ed30*/  HMMA.16816.F32.BF16 R16, R24.reuse, R30, R16 ;  /* 0x0000001e1810723c */ /* 0x040fe20000041810 */
[----:B------:R-:W1:Y:S02]  /*1ed40*/  LDSM.16.MT88.4 R28, [R217+0xe800] ;  /* 0x00e80000d91c783b */ /* 0x000e640000004200 */
[C---:B------:R-:W-:Y:S02]  /*1ed50*/  FSETP.GEU.AND P0, PT, R186.reuse, -126, PT ;  /* 0xc2fc0000ba00780b */ /* 0x040fe40003f0e000 */
[----:B------:R-:W-:Y:S01]  /*1ed60*/  @!P3 FMUL R43, R43, 0.5 ;  /* 0x3f0000002b2bb820 */ /* 0x000fe20000400000 */
[C---:B--2---:R-:W-:Y:S03]  /*1ed70*/  HMMA.16816.F32.BF16 R100, R24.reuse, R32, R100 ;  /* 0x000000201864723c */ /* 0x044fe60000041864 */
[----:B------:R-:W2:Y:S02]  /*1ed80*/  MUFU.EX2 R51, R43 ;  /* 0x0000002b00337308 */ /* 0x000ea40000000800 */
[----:B------:R-:W-:Y:S01]  /*1ed90*/  @!P1 FMUL R185, R185, 0.5 ;  /* 0x3f000000b9b99820 */ /* 0x000fe20000400000 */
[C---:B------:R-:W-:Y:S01]  /*1eda0*/  HMMA.16816.F32.BF16 R104, R24.reuse, R34, R104 ;  /* 0x000000221868723c */ /* 0x040fe20000041868 */
[----:B------:R-:W3:Y:S04]  /*1edb0*/  LDSM.16.MT88.4 R32, [R215+0xe800] ;  /* 0x00e80000d720783b */ /* 0x000ee80000004200 */
[----:B------:R-:W-:Y:S01]  /*1edc0*/  @!P0 FMUL R186, R186, 0.5 ;  /* 0x3f000000baba8820 */ /* 0x000fe20000400000 */
[C---:B----4-:R-:W-:Y:S01]  /*1edd0*/  HMMA.16816.F32.BF16 R108, R24.reuse, R36, R108 ;  /* 0x00000024186c723c */ /* 0x050fe2000004186c */
[----:B------:R-:W4:Y:S04]  /*1ede0*/  MUFU.EX2 R185, R185 ;  /* 0x000000b900b97308 */ /* 0x000f280000000800 */
[----:B------:R-:W-:Y:S01]  /*1edf0*/  @!P6 FMUL R41, R41, 0.5 ;  /* 0x3f0000002929e820 */ /* 0x000fe20000400000 */
[----:B------:R-:W-:Y:S01]  /*1ee00*/  HMMA.16816.F32.BF16 R112, R24, R38, R112 ;  /* 0x000000261870723c */ /* 0x000fe20000041870 */
[----:B------:R-:W5:Y:S04]  /*1ee10*/  LDSM.16.MT88.4 R24, [R214+0xe800] ;  /* 0x00e80000d618783b */ /* 0x000f680000004200 */
[----:B------:R-:W1:Y:S01]  /*1ee20*/  MUFU.EX2 R49, R41 ;  /* 0x0000002900317308 */ /* 0x000e620000000800 */
[----:B------:R-:W-:Y:S01]  /*1ee30*/  FMUL R21, R52, R160 ;  /* 0x000000a034157220 */ /* 0x000fe20000400000 */
[----:B------:R-:W-:Y:S01]  /*1ee40*/  @!P4 FMUL R50, R50, R50 ;  /* 0x000000323232c220 */ /* 0x000fe20000400000 */
[----:B--2---:R-:W-:Y:S03]  /*1ee50*/  @!P3 FMUL R51, R51, R51 ;  /* 0x000000333333b220 */ /* 0x004fe60000400000 */
[----:B------:R-:W-:Y:S01]  /*1ee60*/  FMUL R45, R56, R160 ;  /* 0x000000a0382d7220 */ /* 0x000fe20000400000 */
[----:B------:R-:W2:Y:S01]  /*1ee70*/  LDSM.16.MT88.4 R36, [R213+0xe800] ;  /* 0x00e80000d524783b */ /* 0x000ea20000004200 */
[----:B------:R-:W-:Y:S02]  /*1ee80*/  FSETP.GEU.AND P4, PT, R44, -126, PT ;  /* 0xc2fc00002c00780b */ /* 0x000fe40003f8e000 */
[----:B------:R-:W3:Y:S01]  /*1ee90*/  MUFU.EX2 R186, R186 ;  /* 0x000000ba00ba7308 */ /* 0x000ee20000000800 */
[----:B----4-:R-:W-:Y:S01]  /*1eea0*/  @!P1 FMUL R185, R185, R185 ;  /* 0x000000b9b9b99220 */ /* 0x010fe20000400000 */
[----:B------:R-:W-:Y:S01]  /*1eeb0*/  FADD R52, -R162, R21 ;  /* 0x00000015a2347221 */ /* 0x000fe20000000100 */
[----:B------:R-:W-:Y:S01]  /*1eec0*/  F2FP.BF16.F32.PACK_AB R22, R50, R183 ;  /* 0x000000b73216723e */ /* 0x000fe200000010ff */
[----:B------:R-:W-:Y:S01]  /*1eed0*/  FADD R45, -R162, R45 ;  /* 0x0000002da22d7221 */ /* 0x000fe20000000100 */
[----:B------:R-:W-:Y:S01]  /*1eee0*/  F2FP.BF16.F32.PACK_AB R21, R184, R51 ;  /* 0x00000033b815723e */ /* 0x000fe200000010ff */
[----:B------:R-:W-:Y:S01]  /*1eef0*/  @!P2 FMUL R57, R57, 0.5 ;  /* 0x3f0000003939a820 */ /* 0x000fe20000400000 */
[----:B-1----:R-:W-:Y:S01]  /*1ef00*/  @!P6 FMUL R49, R49, R49 ;  /* 0x000000313131e220 */ /* 0x002fe20000400000 */
[----:B------:R-:W-:Y:S01]  /*1ef10*/  LDSM.16.MT88.4 R40, [R214+0x12800] ;  /* 0x01280000d628783b */ /* 0x000fe20000004200 */
[----:B------:R-:W-:Y:S02]  /*1ef20*/  FSETP.GEU.AND P5, PT, R45, -126, PT ;  /* 0xc2fc00002d00780b */ /* 0x000fe40003fae000 */
[----:B------:R-:W-:Y:S01]  /*1ef30*/  @!P4 FMUL R44, R44, 0.5 ;  /* 0x3f0000002c2cc820 */ /* 0x000fe20000400000 */
[----:B------:R-:W-:Y:S01]  /*1ef40*/  FSETP.GEU.AND P6, PT, R53, -126, PT ;  /* 0xc2fc00003500780b */ /* 0x000fe20003fce000 */
[----:B------:R-:W1:Y:S01]  /*1ef50*/  MUFU.EX2 R57, R57 ;  /* 0x0000003900397308 */ /* 0x000e620000000800 */
[----:B------:R-:W-:Y:S01]  /*1ef60*/  F2FP.BF16.F32.PACK_AB R20, R49, R48 ;  /* 0x000000303114723e */ /* 0x000fe200000010ff */
[----:B---3--:R-:W-:Y:S01]  /*1ef70*/  @!P0 FMUL R186, R186, R186 ;  /* 0x000000bababa8220 */ /* 0x008fe20000400000 */
[----:B------:R-:W-:Y:S04]  /*1ef80*/  FSETP.GEU.AND P0, PT, R52, -126, PT ;  /* 0xc2fc00003400780b */ /* 0x000fe80003f0e000 */
[----:B------:R-:W-:Y:S03]  /*1ef90*/  F2FP.BF16.F32.PACK_AB R23, R186, R185 ;  /* 0x000000b9ba17723e */ /* 0x000fe600000010ff */
[----:B------:R-:W3:Y:S01]  /*1efa0*/  MUFU.EX2 R55, R44 ;  /* 0x0000002c00377308 */ /* 0x000ee20000000800 */
[----:B------:R-:W-:Y:S01]  /*1efb0*/  @!P5 FMUL R45, R45, 0.5 ;  /* 0x3f0000002d2dd820 */ /* 0x000fe20000400000 */
[----:B------:R-:W-:Y:S02]  /*1efc0*/  @!P6 FMUL R53, R53, 0.5 ;  /* 0x3f0000003535e820 */ /* 0x000fe40000400000 */
[C---:B------:R-:W-:Y:S06]  /*1efd0*/  HMMA.16816.F32.BF16 R4, R20.reuse, R28, R4 ;  /* 0x0000001c1404723c */ /* 0x040fec0000041804 */
[----:B------:R-:W4:Y:S01]  /*1efe0*/  MUFU.EX2 R53, R53 ;  /* 0x0000003500357308 */ /* 0x000f220000000800 */
[----:B-1----:R-:W-:Y:S01]  /*1eff0*/  @!P2 FMUL R57, R57, R57 ;  /* 0x000000393939a220 */ /* 0x002fe20000400000 */
[C---:B------:R-:W-:Y:S01]  /*1f000*/  HMMA.16816.F32.BF16 R8, R20.reuse, R30, R8 ;  /* 0x0000001e1408723c */ /* 0x040fe20000041808 */
[----:B------:R-:W1:Y:S02]  /*1f010*/  LDSM.16.MT88.4 R28, [R217+0x12800] ;  /* 0x01280000d91c783b */ /* 0x000e640000004200 */
[----:B---3--:R-:W-:Y:S03]  /*1f020*/  @!P4 FMUL R55, R55, R55 ;  /* 0x000000373737c220 */ /* 0x008fe60000400000 */
[C---:B------:R-:W-:Y:S05]  /*1f030*/  HMMA.16816.F32.BF16 R68, R20.reuse, R32, R68 ;  /* 0x000000201444723c */ /* 0x040fea0000041844 */
[----:B------:R-:W-:Y:S01]  /*1f040*/  @!P0 FMUL R52, R52, 0.5 ;  /* 0x3f00000034348820 */ /* 0x000fe20000400000 */
[C---:B------:R-:W-:Y:S05]  /*1f050*/  HMMA.16816.F32.BF16 R72, R20.reuse, R34, R72 ;  /* 0x000000221448723c */ /* 0x040fea0000041848 */
[-C--:B------:R-:W-:Y:S01]  /*1f060*/  FMUL R33, R54, R160.reuse ;  /* 0x000000a036217220 */ /* 0x080fe20000400000 */
[C---:B-----5:R-:W-:Y:S01]  /*1f070*/  HMMA.16816.F32.BF16 R76, R20.reuse, R24, R76 ;  /* 0x00000018144c723c */ /* 0x060fe2000004184c */
[----:B------:R-:W-:Y:S04]  /*1f080*/  MUFU.EX2 R54, R45 ;  /* 0x0000002d00367308 */ /* 0x000fe80000000800 */
[----:B------:R-:W-:Y:S01]  /*1f090*/  FADD R56, -R158, R33 ;  /* 0x000000219e387221 */ /* 0x000fe20000000100 */
[C---:B------:R-:W-:Y:S01]  /*1f0a0*/  HMMA.16816.F32.BF16 R80, R20.reuse, R26, R80 ;  /* 0x0000001a1450723c */ /* 0x040fe20000041850 */
[----:B------:R-:W3:Y:S04]  /*1f0b0*/  LDSM.16.MT88.4 R32, [R215+0x12800] ;  /* 0x01280000d720783b */ /* 0x000ee80000004200 */
[----:B------:R-:W5:Y:S01]  /*1f0c0*/  MUFU.EX2 R52, R52 ;  /* 0x0000003400347308 */ /* 0x000f620000000800 */
[----:B------:R-:W-:Y:S01]  /*1f0d0*/  FSETP.GEU.AND P3, PT, R56, -126, PT ;  /* 0xc2fc00003800780b */ /* 0x000fe20003f6e000 */
[----:B------:R-:W-:Y:S01]  /*1f0e0*/  FMUL R25, R58, R160 ;  /* 0x000000a03a197220 */ /* 0x000fe20000400000 */
[C---:B--2---:R-:W-:Y:S03]  /*1f0f0*/  HMMA.16816.F32.BF16 R84, R20.reuse, R36, R84 ;  /* 0x000000241454723c */ /* 0x044fe60000041854 */
[----:B------:R-:W-:Y:S03]  /*1f100*/  FADD R58, -R158, R25 ;  /* 0x000000199e3a7221 */ /* 0x000fe60000000100 */
[C---:B------:R-:W-:Y:S01]  /*1f110*/  HMMA.16816.F32.BF16 R12, R20.reuse, R38, R12 ;  /* 0x00000026140c723c */ /* 0x040fe2000004180c */
[----:B------:R-:W2:Y:S02]  /*1f120*/  LDSM.16.MT88.4 R24, [R213+0x12800] ;  /* 0x01280000d518783b */ /* 0x000ea40000004200 */
[----:B------:R-:W-:Y:S02]  /*1f130*/  FSETP.GEU.AND P1, PT, R58, -126, PT ;  /* 0xc2fc00003a00780b */ /* 0x000fe40003f2e000 */
[----:B----4-:R-:W-:Y:S01]  /*1f140*/  @!P6 FMUL R53, R53, R53 ;  /* 0x000000353535e220 */ /* 0x010fe20000400000 */
[C---:B-1----:R-:W-:Y:S03]  /*1f150*/  HMMA.16816.F32.BF16 R88, R20.reuse, R28, R88 ;  /* 0x0000001c1458723c */ /* 0x042fe60000041858 */
[----:B------:R-:W1:Y:S02]  /*1f160*/  LDSM.16.MT88.4 R36, [R217+0xf000] ;  /* 0x00f00000d924783b */ /* 0x000e640000004200 */
[----:B-----5:R-:W-:Y:S01]  /*1f170*/  @!P0 FMUL R52, R52, R52 ;  /* 0x0000003434348220 */ /* 0x020fe20000400000 */
[C---:B------:R-:W-:Y:S03]  /*1f180*/  HMMA.16816.F32.BF16 R92, R20.reuse, R30, R92 ;  /* 0x0000001e145c723c */ /* 0x040fe6000004185c */
[----:B------:R-:W-:Y:S02]  /*1f190*/  FSETP.GEU.AND P0, PT, R59, -126, PT ;  /* 0xc2fc00003b00780b */ /* 0x000fe40003f0e000 */
[----:B------:R-:W4:Y:S01]  /*1f1a0*/  LDSM.16.MT88.4 R44, [R215+0xf000] ;  /* 0x00f00000d72c783b */ /* 0x000f220000004200 */
[----:B------:R-:W-:Y:S01]  /*1f1b0*/  F2FP.BF16.F32.PACK_AB R28, R53, R52 ;  /* 0x00000034351c723e */ /* 0x000fe200000010ff */
[----:B------:R-:W-:Y:S01]  /*1f1c0*/  @!P5 FMUL R54, R54, R54 ;  /* 0x000000363636d220 */ /* 0x000fe20000400000 */
[----:B------:R-:W-:Y:S03]  /*1f1d0*/  @!P3 FMUL R56, R56, 0.5 ;  /* 0x3f0000003838b820 */ /* 0x000fe60000400000 */
[----:B------:R-:W-:Y:S01]  /*1f1e0*/  @!P1 FMUL R58, R58, 0.5 ;  /* 0x3f0000003a3a9820 */ /* 0x000fe20000400000 */
[----:B------:R-:W-:Y:S02]  /*1f1f0*/  F2FP.BF16.F32.PACK_AB R30, R55, R54 ;  /* 0x00000036371e723e */ /* 0x000fe400000010ff */
[----:B------:R-:W5:Y:S02]  /*1f200*/  MUFU.EX2 R56, R56 ;  /* 0x0000003800387308 */ /* 0x000f640000000800 */
[----:B------:R-:W-:Y:S01]  /*1f210*/  @!P0 FMUL R59, R59, 0.5 ;  /* 0x3f0000003b3b8820 */ /* 0x000fe20000400000 */
[C---:B---3--:R-:W-:Y:S07]  /*1f220*/  HMMA.16816.F32.BF16 R96, R20.reuse, R32, R96 ;  /* 0x000000201460723c */ /* 0x048fee0000041860 */
[----:B------:R-:W3:Y:S01]  /*1f230*/  MUFU.EX2 R58, R58 ;  /* 0x0000003a003a7308 */ /* 0x000ee20000000800 */
[C---:B------:R-:W-:Y:S01]  /*1f240*/  HMMA.16816.F32.BF16 R16, R20.reuse, R34, R16 ;  /* 0x000000221410723c */ /* 0x040fe20000041810 */
[----:B------:R-:W1:Y:S05]  /*1f250*/  LDSM.16.MT88.4 R32, [R214+0xf000] ;  /* 0x00f00000d620783b */ /* 0x000e6a0000004200 */
[C---:B------:R-:W-:Y:S03]  /*1f260*/  HMMA.16816.F32.BF16 R100, R20.reuse, R40, R100 ;  /* 0x000000281464723c */ /* 0x040fe60000041864 */
[----:B------:R-:W4:Y:S02]  /*1f270*/  MUFU.EX2 R59, R59 ;  /* 0x0000003b003b7308 */ /* 0x000f240000000800 */
[----:B-----5:R-:W-:Y:S01]  /*1f280*/  @!P3 FMUL R56, R56, R56 ;  /* 0x000000383838b220 */ /* 0x020fe20000400000 */
[C---:B------:R-:W-:Y:S05]  /*1f290*/  HMMA.16816.F32.BF16 R104, R20.reuse, R42, R104 ;  /* 0x0000002a1468723c */ /* 0x040fea0000041868 */
[----:B------:R-:W-:Y:S01]  /*1f2a0*/  F2FP.BF16.F32.PACK_AB R29, R57, R56 ;  /* 0x00000038391d723e */ /* 0x000fe200000010ff */
[C---:B--2---:R-:W-:Y:S05]  /*1f2b0*/  HMMA.16816.F32.BF16 R108, R20.reuse, R24, R108 ;  /* 0x00000018146c723c */ /* 0x044fea000004186c */
[----:B---3--:R-:W-:Y:S01]  /*1f2c0*/  @!P1 FMUL R58, R58, R58 ;  /* 0x0000003a3a3a9220 */ /* 0x008fe20000400000 */
[----:B------:R-:W-:Y:S01]  /*1f2d0*/  HMMA.16816.F32.BF16 R112, R20, R26, R112 ;  /* 0x0000001a1470723c */ /* 0x000fe20000041870 */
[----:B------:R-:W2:Y:S04]  /*1f2e0*/  LDSM.16.MT88.4 R20, [R213+0xf000] ;  /* 0x00f00000d514783b */ /* 0x000ea80000004200 */
[----:B----4-:R-:W-:Y:S01]  /*1f2f0*/  @!P0 FMUL R59, R59, R59 ;  /* 0x0000003b3b3b8220 */ /* 0x010fe20000400000 */
[-C--:B------:R-:W-:Y:S01]  /*1f300*/  FMUL R25, R60, R160.reuse ;  /* 0x000000a03c197220 */ /* 0x080fe20000400000 */
[C---:B------:R-:W-:Y:S01]  /*1f310*/  FADD R42, -R162.reuse, R65 ;  /* 0x00000041a22a7221 */ /* 0x040fe20000000100 */
[----:B------:R-:W-:Y:S03]  /*1f320*/  FMUL R41, R61, R160 ;  /* 0x000000a03d297220 */ /* 0x000fe60000400000 */
[----:B------:R-:W-:Y:S01]  /*1f330*/  F2FP.BF16.F32.PACK_AB R31, R59, R58 ;  /* 0x0000003a3b1f723e */ /* 0x000fe200000010ff */
[----:B------:R-:W-:Y:S01]  /*1f340*/  FADD R40, -R162, R25 ;  /* 0x00000019a2287221 */ /* 0x000fe20000000100 */
[----:B------:R-:W-:Y:S01]  /*1f350*/  FSETP.GEU.AND P4, PT, R42, -126, PT ;  /* 0xc2fc00002a00780b */ /* 0x000fe20003f8e000 */
[----:B------:R-:W3:Y:S01]  /*1f360*/  LDSM.16.MT88.4 R24, [R217+0x13000] ;  /* 0x01300000d918783b */ /* 0x000ee20000004200 */
[----:B------:R-:W-:Y:S01]  /*1f370*/  FADD R41, -R162, R41 ;  /* 0x00000029a2297221 */ /* 0x000fe20000000100 */
[-C--:B------:R-:W-:Y:S01]  /*1f380*/  FMUL R43, R64, R160.reuse ;  /* 0x000000a0402b7220 */ /* 0x080fe20000400000 */
[----:B------:R-:W-:Y:S01]  /*1f390*/  FSETP.GEU.AND P0, PT, R40, -126, PT ;  /* 0xc2fc00002800780b */ /* 0x000fe20003f0e000 */
[C---:B-1----:R-:W-:Y:S05]  /*1f3a0*/  HMMA.16816.F32.BF16 R4, R28.reuse, R36, R4 ;  /* 0x000000241c04723c */ /* 0x042fea0000041804 */
[----:B------:R-:W-:Y:S01]  /*1f3b0*/  FSETP.GEU.AND P6, PT, R41, -126, PT ;  /* 0xc2fc00002900780b */ /* 0x000fe20003fce000 */
[C---:B------:R-:W-:Y:S01]  /*1f3c0*/  HMMA.16816.F32.BF16 R8, R28.reuse, R38, R8 ;  /* 0x000000261c08723c */ /* 0x040fe20000041808 */
[----:B------:R-:W1:Y:S04]  /*1f3d0*/  LDSM.16.MT88.4 R36, [R215+0x13000] ;  /* 0x01300000d724783b */ /* 0x000e680000004200 */
[----:B------:R-:W-:Y:S01]  /*1f3e0*/  FADD R43, -R162, R43 ;  /* 0x0000002ba22b7221 */ /* 0x000fe20000000100 */
[C---:B------:R-:W-:Y:S04]  /*1f3f0*/  HMMA.16816.F32.BF16 R68, R28.reuse, R44, R68 ;  /* 0x0000002c1c44723c */ /* 0x040fe80000041844 */
[----:B------:R-:W-:Y:S01]  /*1f400*/  FSETP.GEU.AND P5, PT, R43, -126, PT ;  /* 0xc2fc00002b00780b */ /* 0x000fe20003fae000 */
[----:B------:R-:W-:Y:S01]  /*1f410*/  @!P0 FMUL R40, R40, 0.5 ;  /* 0x3f00000028288820 */ /* 0x000fe20000400000 */
[C---:B------:R-:W-:Y:S05]  /*1f420*/  HMMA.16816.F32.BF16 R72, R28.reuse, R46, R72 ;  /* 0x0000002e1c48723c */ /* 0x040fea0000041848 */
[----:B------:R-:W4:Y:S01]  /*1f430*/  MUFU.EX2 R40, R40 ;  /* 0x0000002800287308 */ /* 0x000f220000000800 */
[C---:B------:R-:W-:Y:S05]  /*1f440*/  HMMA.16816.F32.BF16 R76, R28.reuse, R32, R76 ;  /* 0x000000201c4c723c */ /* 0x040fea000004184c */
[----:B------:R-:W-:Y:S01]  /*1f450*/  @!P6 FMUL R41, R41, 0.5 ;  /* 0x3f0000002929e820 */ /* 0x000fe20000400000 */
[C---:B------:R-:W-:Y:S01]  /*1f460*/  HMMA.16816.F32.BF16 R80, R28.reuse, R34, R80 ;  /* 0x000000221c50723c */ /* 0x040fe20000041850 */
[----:B------:R-:W5:Y:S04]  /*1f470*/  LDSM.16.MT88.4 R32, [R214+0x13000] ;  /* 0x01300000d620783b */ /* 0x000f680000004200 */
[-C--:B------:R-:W-:Y:S01]  /*1f480*/  FMUL R47, R62, R160.reuse ;  /* 0x000000a03e2f7220 */ /* 0x080fe20000400000 */
[C---:B--2---:R-:W-:Y:S01]  /*1f490*/  HMMA.16816.F32.BF16 R84, R28.reuse, R20, R84 ;  /* 0x000000141c54723c */ /* 0x044fe20000041854 */
[----:B------:R-:W2:Y:S04]  /*1f4a0*/  MUFU.EX2 R41, R41 ;  /* 0x0000002900297308 */ /* 0x000ea80000000800 */
[----:B------:R-:W-:Y:S01]  /*1f4b0*/  FADD R44, -R158, R47 ;  /* 0x0000002f9e2c7221 */ /* 0x000fe20000000100 */
[C---:B------:R-:W-:Y:S01]  /*1f4c0*/  HMMA.16816.F32.BF16 R12, R28.reuse, R22, R12 ;  /* 0x000000161c0c723c */ /* 0x040fe2000004180c */
[----:B------:R-:W2:Y:S03]  /*1f4d0*/  LDSM.16.MT88.4 R20, [R213+0x13000] ;  /* 0x01300000d514783b */ /* 0x000ea60000004200 */
[----:B------:R-:W-:Y:S01]  /*1f4e0*/  FSETP.GEU.AND P3, PT, R44, -126, PT ;  /* 0xc2fc00002c00780b */ /* 0x000fe20003f6e000 */
[-C--:B------:R-:W-:Y:S01]  /*1f4f0*/  FMUL R45, R63, R160.reuse ;  /* 0x000000a03f2d7220 */ /* 0x080fe20000400000 */
[C---:B---3--:R-:W-:Y:S05]  /*1f500*/  HMMA.16816.F32.BF16 R88, R28.reuse, R24, R88 ;  /* 0x000000181c58723c */ /* 0x048fea0000041858 */
[----:B------:R-:W-:Y:S01]  /*1f510*/  FMUL R47, R66, R160 ;  /* 0x000000a0422f7220 */ /* 0x000fe20000400000 */
[C---:B------:R-:W-:Y:S05]  /*1f520*/  HMMA.16816.F32.BF16 R92, R28.reuse, R26, R92 ;  /* 0x0000001a1c5c723c */ /* 0x040fea000004185c */
[C---:B------:R-:W-:Y:S01]  /*1f530*/  FADD R45, -R158.reuse, R45 ;  /* 0x0000002d9e2d7221 */ /* 0x040fe20000000100 */
[C---:B-1----:R-:W-:Y:S04]  /*1f540*/  HMMA.16816.F32.BF16 R96, R28.reuse, R36, R96 ;  /* 0x000000241c60723c */ /* 0x042fe80000041860 */
[----:B------:R-:W-:Y:S01]  /*1f550*/  FSETP.GEU.AND P2, PT, R45, -126, PT ;  /* 0xc2fc00002d00780b */ /* 0x000fe20003f4e000 */
[----:B------:R-:W-:Y:S01]  /*1f560*/  FADD R46, -R158, R47 ;  /* 0x0000002f9e2e7221 */ /* 0x000fe20000000100 */
[C---:B------:R-:W-:Y:S01]  /*1f570*/  HMMA.16816.F32.BF16 R16, R28.reuse, R38, R16 ;  /* 0x000000261c10723c */ /* 0x040fe20000041810 */
[----:B------:R-:W1:Y:S03]  /*1f580*/  LDSM.16.MT88.4 R36, [R215+0xf800] ;  /* 0x00f80000d724783b */ /* 0x000e660000004200 */
[----:B------:R-:W-:Y:S01]  /*1f590*/  FSETP.GEU.AND P1, PT, R46, -126, PT ;  /* 0xc2fc00002e00780b */ /* 0x000fe20003f2e000 */
[----:B------:R-:W-:Y:S01]  /*1f5a0*/  FADD R158, -R158, R67 ;  /* 0x000000439e9e7221 */ /* 0x000fe20000000100 */
[C---:B-----5:R-:W-:Y:S05]  /*1f5b0*/  HMMA.16816.F32.BF16 R100, R28.reuse, R32, R100 ;  /* 0x000000201c64723c */ /* 0x060fea0000041864 */
[----:B----4-:R-:W-:Y:S01]  /*1f5c0*/  @!P0 FMUL R40, R40, R40 ;  /* 0x0000002828288220 */ /* 0x010fe20000400000 */
[C---:B------:R-:W-:Y:S01]  /*1f5d0*/  HMMA.16816.F32.BF16 R104, R28.reuse, R34, R104 ;  /* 0x000000221c68723c */ /* 0x040fe20000041868 */
[----:B------:R-:W3:Y:S02]  /*1f5e0*/  LDSM.16.MT88.4 R32, [R214+0xf800] ;  /* 0x00f80000d620783b */ /* 0x000ee40000004200 */
[----:B------:R-:W-:Y:S02]  /*1f5f0*/  FSETP.GEU.AND P0, PT, R158, -126, PT ;  /* 0xc2fc00009e00780b */ /* 0x000fe40003f0e000 */
[----:B------:R-:W-:Y:S01]  /*1f600*/  @!P4 FMUL R42, R42, 0.5 ;  /* 0x3f0000002a2ac820 */ /* 0x000fe20000400000 */
[C---:B--2---:R-:W-:Y:S05]  /*1f610*/  HMMA.16816.F32.BF16 R108, R28.reuse, R20, R108 ;  /* 0x000000141c6c723c */ /* 0x044fea000004186c */
[----:B------:R-:W-:Y:S01]  /*1f620*/  @!P5 FMUL R43, R43, 0.5 ;  /* 0x3f0000002b2bd820 */ /* 0x000fe20000400000 */
[----:B------:R-:W-:Y:S01]  /*1f630*/  HMMA.16816.F32.BF16 R112, R28, R22, R112 ;  /* 0x000000161c70723c */ /* 0x000fe20000041870 */
[----:B------:R-:W2:Y:S04]  /*1f640*/  MUFU.EX2 R42, R42 ;  /* 0x0000002a002a7308 */ /* 0x000ea80000000800 */
[----:B------:R-:W-:Y:S01]  /*1f650*/  @!P3 FMUL R44, R44, 0.5 ;  /* 0x3f0000002c2cb820 */ /* 0x000fe20000400000 */
[----:B------:R-:W-:Y:S01]  /*1f660*/  @!P2 FMUL R45, R45, 0.5 ;  /* 0x3f0000002d2da820 */ /* 0x000fe20000400000 */
[----:B------:R-:W-:Y:S01]  /*1f670*/  @!P1 FMUL R46, R46, 0.5 ;  /* 0x3f0000002e2e9820 */ /* 0x000fe20000400000 */
[----:B------:R-:W-:Y:S03]  /*1f680*/  @!P0 FMUL R158, R158, 0.5 ;  /* 0x3f0000009e9e8820 */ /* 0x000fe60000400000 */
[----:B------:R-:W4:Y:S01]  /*1f690*/  MUFU.EX2 R43, R43 ;  /* 0x0000002b002b7308 */ /* 0x000f220000000800 */
[----:B------:R-:W-:Y:S01]  /*1f6a0*/  FADD R25, R155, R156 ;  /* 0x0000009c9b197221 */ /* 0x000fe20000000000 */
[----:B------:R-:W-:Y:S01]  /*1f6b0*/  @!P6 FMUL R41, R41, R41 ;  /* 0x000000292929e220 */ /* 0x000fe20000400000 */
[----:B------:R-:W-:Y:S02]  /*1f6c0*/  FADD R47, R153, R0 ;  /* 0x00000000992f7221 */ /* 0x000fe40000000000 */
[----:B------:R-:W-:Y:S05]  /*1f6d0*/  FADD R25, R154, R25 ;  /* 0x000000199a197221 */ /* 0x000fea0000000000 */
[----:B------:R-:W5:Y:S01]  /*1f6e0*/  MUFU.EX2 R44, R44 ;  /* 0x0000002c002c7308 */ /* 0x000f620000000800 */
[----:B--2---:R-:W-:Y:S01]  /*1f6f0*/  @!P4 FMUL R42, R42, R42 ;  /* 0x0000002a2a2ac220 */ /* 0x004fe20000400000 */
[----:B------:R-:W-:Y:S01]  /*1f700*/  FADD R146, R146, R25 ;  /* 0x0000001992927221 */ /* 0x000fe20000000000 */
[----:B------:R-:W-:Y:S01]  /*1f710*/  F2FP.BF16.F32.PACK_AB R24, R41, R40 ;  /* 0x000000282918723e */ /* 0x000fe200000010ff */
[----:B------:R-:W-:Y:S02]  /*1f720*/  FADD R47, R152, R47 ;  /* 0x0000002f982f7221 */ /* 0x000fe40000000000 */
[----:B------:R-:W-:Y:S04]  /*1f730*/  FADD R145, R145, R146 ;  /* 0x0000009291917221 */ /* 0x000fe80000000000 */
[----:B------:R-:W2:Y:S01]  /*1f740*/  MUFU.EX2 R45, R45 ;  /* 0x0000002d002d7308 */ /* 0x000ea20000000800 */
[----:B----4-:R-:W-:Y:S01]  /*1f750*/  @!P5 FMUL R43, R43, R43 ;  /* 0x0000002b2b2bd220 */ /* 0x010fe20000400000 */
[----:B------:R-:W-:Y:S01]  /*1f760*/  FADD R0, R164, R47 ;  /* 0x0000002fa4007221 */ /* 0x000fe20000000000 */
[----:B------:R-:W-:Y:S03]  /*1f770*/  FADD R144, R144, R145 ;  /* 0x0000009190907221 */ /* 0x000fe60000000000 */
[----:B------:R-:W-:Y:S01]  /*1f780*/  F2FP.BF16.F32.PACK_AB R26, R42, R43 ;  /* 0x0000002b2a1a723e */ /* 0x000fe200000010ff */
[----:B------:R-:W-:Y:S03]  /*1f790*/  FADD R0, R163, R0 ;  /* 0x00000000a3007221 */ /* 0x000fe60000000000 */
[----:B------:R-:W4:Y:S01]  /*1f7a0*/  MUFU.EX2 R46, R46 ;  /* 0x0000002e002e7308 */ /* 0x000f220000000800 */
[----:B-----5:R-:W-:Y:S01]  /*1f7b0*/  @!P3 FMUL R44, R44, R44 ;  /* 0x0000002c2c2cb220 */ /* 0x020fe20000400000 */
[----:B------:R-:W-:Y:S01]  /*1f7c0*/  FADD R147, R147, R144 ;  /* 0x0000009093937221 */ /* 0x000fe20000000000 */
[----:B------:R-:W-:Y:S03]  /*1f7d0*/  FADD R165, R165, R0 ;  /* 0x00000000a5a57221 */ /* 0x000fe60000000000 */
[----:B------:R-:W-:Y:S01]  /*1f7e0*/  FADD R136, R136, R147 ;  /* 0x0000009388887221 */ /* 0x000fe20000000000 */
[----:B------:R-:W-:Y:S03]  /*1f7f0*/  FADD R165, R166, R165 ;  /* 0x000000a5a6a57221 */ /* 0x000fe60000000000 */
[----:B------:R-:W5:Y:S01]  /*1f800*/  MUFU.EX2 R243, R158 ;  /* 0x0000009e00f37308 */ /* 0x000f620000000800 */
[----:B--2---:R-:W-:Y:S01]  /*1f810*/  @!P2 FMUL R45, R45, R45 ;  /* 0x0000002d2d2da220 */ /* 0x004fe20000400000 */
[----:B------:R-:W-:Y:S01]  /*1f820*/  FADD R136, R137, R136 ;  /* 0x0000008889887221 */ /* 0x000fe20000000000 */
[----:B------:R-:W-:Y:S03]  /*1f830*/  FADD R140, R140, R165 ;  /* 0x000000a58c8c7221 */ /* 0x000fe60000000000 */
[----:B------:R-:W-:Y:S01]  /*1f840*/  F2FP.BF16.F32.PACK_AB R25, R45, R44 ;  /* 0x0000002c2d19723e */ /* 0x000fe200000010ff */
[----:B------:R-:W-:Y:S01]  /*1f850*/  FADD R141, R141, R140 ;  /* 0x0000008c8d8d7221 */ /* 0x000fe20000000000 */
[----:B------:R-:W-:Y:S01]  /*1f860*/  FADD R139, R139, R136 ;  /* 0x000000888b8b7221 */ /* 0x000fe20000000000 */
[----:B----4-:R-:W-:Y:S02]  /*1f870*/  @!P1 FMUL R46, R46, R46 ;  /* 0x0000002e2e2e9220 */ /* 0x010fe40000400000 */
[----:B------:R-:W-:Y:S01]  /*1f880*/  FADD R0, R142, R141 ;  /* 0x0000008d8e007221 */ /* 0x000fe20000000000 */
[----:B------:R-:W-:Y:S03]  /*1f890*/  FADD R138, R138, R139 ;  /* 0x0000008b8a8a7221 */ /* 0x000fe60000000000 */
[----:B------:R-:W-:Y:S01]  /*1f8a0*/  FADD R0, R143, R0 ;  /* 0x000000008f007221 */ /* 0x000fe20000000000 */
[----:B------:R-:W-:Y:S01]  /*1f8b0*/  FADD R21, R167, R138 ;  /* 0x0000008aa7157221 */ /* 0x000fe20000000000 */
[----:B-----5:R-:W-:Y:S01]  /*1f8c0*/  @!P0 FMUL R243, R243, R243 ;  /* 0x000000f3f3f38220 */ /* 0x020fe20000400000 */
[----:B------:R-:W-:Y:S01]  /*1f8d0*/  ISETP.GT.AND P0, PT, R241, RZ, PT ;  /* 0x000000fff100720c */ /* 0x000fe20003f04270 */
[----:B------:R-:W-:Y:S01]  /*1f8e0*/  FADD R171, R171, R0 ;  /* 0x00000000abab7221 */ /* 0x000fe20000000000 */
[----:B------:R-:W-:Y:S01]  /*1f8f0*/  FADD R21, R170, R21 ;  /* 0x00000015aa157221 */ /* 0x000fe20000000000 */
[----:B------:R-:W-:Y:S02]  /*1f900*/  IADD3 R241, R241, -0x1, RZ ;  /* 0xfffffffff1f17810 */ /* 0x000fe40007ffe0ff */
[----:B------:R-:W-:Y:S01]  /*1f910*/  F2FP.BF16.F32.PACK_AB R27, R243, R46 ;  /* 0x0000002ef31b723e */ /* 0x000fe200000010ff */
[----:B------:R-:W-:Y:S01]  /*1f920*/  FADD R172, R172, R171 ;  /* 0x000000abacac7221 */ /* 0x000fe20000000000 */
[----:B------:R-:W-:Y:S01]  /*1f930*/  MOV R0, R151 ;  /* 0x0000009700007202 */ /* 0x000fe20000000f00 */
[----:B------:R-:W-:Y:S02]  /*1f940*/  FADD R168, R168, R21 ;  /* 0x00000015a8a87221 */ /* 0x000fe40000000000 */
[----:B------:R-:W-:Y:S02]  /*1f950*/  FADD R173, R173, R172 ;  /* 0x000000acadad7221 */ /* 0x000fe40000000000 */
[C---:B------:R-:W-:Y:S01]  /*1f960*/  HMMA.16816.F32.BF16 R128, R24.reuse, R124, R4 ;  /* 0x0000007c1880723c */ /* 0x040fe20000041804 */
[----:B------:R-:W2:Y:S04]  /*1f970*/  LDSM.16.MT88.4 R4, [R217+0x13800] ;  /* 0x01380000d904783b */ /* 0x000ea80000004200 */
[----:B------:R-:W-:Y:S01]  /*1f980*/  FADD R169, R169, R168 ;  /* 0x000000a8a9a97221 */ /* 0x000fe20000000000 */
[C---:B------:R-:W-:Y:S03]  /*1f990*/  HMMA.16816.F32.BF16 R124, R24.reuse, R126, R8 ;  /* 0x0000007e187c723c */ /* 0x040fe60000041808 */
[----:B------:R-:W4:Y:S02]  /*1f9a0*/  LDSM.16.MT88.4 R8, [R214+0x13800] ;  /* 0x01380000d608783b */ /* 0x000f240000004200 */
[----:B------:R-:W-:Y:S01]  /*1f9b0*/  FADD R174, R174, R173 ;  /* 0x000000adaeae7221 */ /* 0x000fe20000000000 */
[C---:B-1----:R-:W-:Y:S05]  /*1f9c0*/  HMMA.16816.F32.BF16 R68, R24.reuse, R36, R68 ;  /* 0x000000241844723c */ /* 0x042fea0000041844 */
[----:B------:R-:W-:Y:S01]  /*1f9d0*/  FADD R176, R176, R169 ;  /* 0x000000a9b0b07221 */ /* 0x000fe20000000000 */
[C---:B------:R-:W-:Y:S05]  /*1f9e0*/  HMMA.16816.F32.BF16 R72, R24.reuse, R38, R72 ;  /* 0x000000261848723c */ /* 0x040fea0000041848 */
[----:B------:R-:W-:Y:S01]  /*1f9f0*/  FADD R179, R179, R174 ;  /* 0x000000aeb3b37221 */ /* 0x000fe20000000000 */
[C---:B---3--:R-:W-:Y:S05]  /*1fa00*/  HMMA.16816.F32.BF16 R76, R24.reuse, R32, R76 ;  /* 0x00000020184c723c */ /* 0x048fea000004184c */
[----:B------:R-:W-:Y:S01]  /*1fa10*/  FADD R176, R175, R176 ;  /* 0x000000b0afb07221 */ /* 0x000fe20000000000 */
[C---:B------:R-:W-:Y:S05]  /*1fa20*/  HMMA.16816.F32.BF16 R80, R24.reuse, R34, R80 ;  /* 0x000000221850723c */ /* 0x040fea0000041850 */
[----:B------:R-:W-:Y:S01]  /*1fa30*/  FADD R180, R180, R179 ;  /* 0x000000b3b4b47221 */ /* 0x000fe20000000000 */
[C---:B------:R-:W-:Y:S05]  /*1fa40*/  HMMA.16816.F32.BF16 R84, R24.reuse, R120, R84 ;  /* 0x000000781854723c */ /* 0x040fea0000041854 */
[----:B------:R-:W-:Y:S01]  /*1fa50*/  FADD R181, R181, R180 ;  /* 0x000000b4b5b57221 */ /* 0x000fe20000000000 */
[C---:B------:R-:W-:Y:S01]  /*1fa60*/  HMMA.16816.F32.BF16 R120, R24.reuse, R122, R12 ;  /* 0x0000007a1878723c */ /* 0x040fe2000004180c */
[----:B------:R-:W1:Y:S04]  /*1fa70*/  LDSM.16.MT88.4 R12, [R213+0x13800] ;  /* 0x01380000d50c783b */ /* 0x000e680000004200 */
[----:B------:R-:W-:Y:S01]  /*1fa80*/  FADD R182, R182, R181 ;  /* 0x000000b5b6b67221 */ /* 0x000fe20000000000 */
[C---:B--2---:R-:W-:Y:S05]  /*1fa90*/  HMMA.16816.F32.BF16 R88, R24.reuse, R4, R88 ;  /* 0x000000041858723c */ /* 0x044fea0000041858 */
[----:B------:R-:W-:Y:S01]  /*1faa0*/  FADD R51, R51, R182 ;  /* 0x000000b633337221 */ /* 0x000fe20000000000 */
[C---:B------:R-:W-:Y:S05]  /*1fab0*/  HMMA.16816.F32.BF16 R92, R24.reuse, R6, R92 ;  /* 0x00000006185c723c */ /* 0x040fea000004185c */
[----:B------:R-:W-:Y:S01]  /*1fac0*/  FADD R5, R177, R176 ;  /* 0x000000b0b1057221 */ /* 0x000fe20000000000 */
[C---:B------:R-:W-:Y:S05]  /*1fad0*/  HMMA.16816.F32.BF16 R96, R24.reuse, R116, R96 ;  /* 0x000000741860723c */ /* 0x040fea0000041860 */
[----:B------:R-:W-:Y:S01]  /*1fae0*/  FADD R5, R178, R5 ;  /* 0x00000005b2057221 */ /* 0x000fe20000000000 */
[C---:B------:R-:W-:Y:S05]  /*1faf0*/  HMMA.16816.F32.BF16 R116, R24.reuse, R118, R16 ;  /* 0x000000761874723c */ /* 0x040fea0000041810 */
[----:B------:R-:W-:Y:S01]  /*1fb00*/  FADD R48, R48, R5 ;  /* 0x0000000530307221 */ /* 0x000fe20000000000 */
[C---:B----4-:R-:W-:Y:S05]  /*1fb10*/  HMMA.16816.F32.BF16 R100, R24.reuse, R8, R100 ;  /* 0x000000081864723c */ /* 0x050fea0000041864 */
[----:B------:R-:W-:Y:S01]  /*1fb20*/  FADD R48, R49, R48 ;  /* 0x0000003031307221 */ /* 0x000fe20000000000 */
[----:B------:R-:W-:Y:S01]  /*1fb30*/  FADD R184, R184, R51 ;  /* 0x00000033b8b87221 */ /* 0x000fe20000000000 */
[C---:B------:R-:W-:Y:S04]  /*1fb40*/  HMMA.16816.F32.BF16 R104, R24.reuse, R10, R104 ;  /* 0x0000000a1868723c */ /* 0x040fe80000041868 */
[----:B------:R-:W-:Y:S01]  /*1fb50*/  FADD R183, R183, R48 ;  /* 0x00000030b7b77221 */ /* 0x000fe20000000000 */
[----:B------:R-:W-:Y:S01]  /*1fb60*/  FADD R5, R185, R184 ;  /* 0x000000b8b9057221 */ /* 0x000fe20000000000 */
[C---:B-1----:R-:W-:Y:S05]  /*1fb70*/  HMMA.16816.F32.BF16 R108, R24.reuse, R12, R108 ;  /* 0x0000000c186c723c */ /* 0x042fea000004186c */
[----:B------:R-:W-:Y:S01]  /*1fb80*/  FADD R183, R50, R183 ;  /* 0x000000b732b77221 */ /* 0x000fe20000000000 */
[----:B------:R-:W-:Y:S01]  /*1fb90*/  FADD R5, R186, R5 ;  /* 0x00000005ba057221 */ /* 0x000fe20000000000 */
[----:B------:R-:W-:Y:S04]  /*1fba0*/  HMMA.16816.F32.BF16 R112, R24, R14, R112 ;  /* 0x0000000e1870723c */ /* 0x000fe80000041870 */
[----:B------:R-:W-:Y:S01]  /*1fbb0*/  FADD R52, R52, R183 ;  /* 0x000000b734347221 */ /* 0x000fe20000000000 */
[----:B------:R-:W-:Y:S03]  /*1fbc0*/  FADD R56, R56, R5 ;  /* 0x0000000538387221 */ /* 0x000fe60000000000 */
[----:B------:R-:W-:Y:S03]  /*1fbd0*/  FADD R53, R53, R52 ;  /* 0x0000003435357221 */ /* 0x000fe60000000000 */
[----:B------:R-:W-:Y:S01]  /*1fbe0*/  FADD R57, R57, R56 ;  /* 0x0000003839397221 */ /* 0x000fe20000000000 */
        /* <DEDUP_REMOVED lines=12> */
[----:B------:R-:W-:Y:S06]  /*1fcb0*/  @P0 BRA `(.L_x_1283) ;  /* 0xffffffa400680947 */ /* 0x000fec000383ffff */
.L_x_1274:
[----:B------:R1:W5:Y:S01]  /*1fcc0*/  LD.E R0, desc[UR4][R132.64+0xd8] ;  /* 0x0000d80484007980 */ /* 0x000362000c101900 */
[----:B------:R-:W-:-:S03]  /*1fcd0*/  UMOV UR6, 0xffffffff ;  /* 0xffffffff00067882 */ /* 0x000fc60000000000 */
[----:B------:R-:W-:Y:S05]  /*1fce0*/  BRA.DIV UR6, `(.L_x_1284) ;  /* 0x0000001a062c7947 */ /* 0x000fea000b800000 */
[----:B------:R-:W2:Y:S04]  /*1fcf0*/  SHFL.BFLY PT, R2, R245, 0x2, 0x1f ;  /* 0x0c401f00f5027f89 */ /* 0x000ea800000e0000 */
[----:B------:R-:W3:Y:S01]  /*1fd00*/  SHFL.BFLY PT, R15, R243, 0x2, 0x1f ;  /* 0x0c401f00f30f7f89 */ /* 0x000ee200000e0000 */
[----:B--2---:R-:W-:Y:S01]  /*1fd10*/  FADD R3, R2, R245 ;  /* 0x000000f502037221 */ /* 0x004fe20000000000 */
[----:B---3--:R-:W-:-:S04]  /*1fd20*/  FADD R4, R15, R243 ;  /* 0x000000f30f047221 */ /* 0x008fc80000000000 */
[----:B------:R-:W2:Y:S04]  /*1fd30*/  SHFL.BFLY PT, R2, R3, 0x1, 0x1f ;  /* 0x0c201f0003027f89 */ /* 0x000ea800000e0000 */
[----:B------:R3:W4:Y:S01]  /*1fd40*/  SHFL.BFLY PT, R15, R4, 0x1, 0x1f ;  /* 0x0c201f00040f7f89 */ /* 0x00072200000e0000 */
[----:B--2---:R-:W-:-:S07]  /*1fd50*/  FADD R7, R3, R2 ;  /* 0x0000000203077221 */ /* 0x004fce0000000000 */
.L_x_1309:
[----:B------:R-:W-:Y:S01]  /*1fd60*/  FSETP.NE.AND P0, PT, R3, -R2, PT ;  /* 0x800000020300720b */ /* 0x000fe20003f05000 */
[----:B------:R-:W-:Y:S01]  /*1fd70*/  BSSY B2, `(.L_x_1285) ;  /* 0x000001b000027945 */ /* 0x000fe20003800000 */
[----:B----4-:R-:W-:Y:S01]  /*1fd80*/  FADD R14, R4, R15 ;  /* 0x0000000f040e7221 */ /* 0x010fe20000000000 */
[----:B------:R-:W-:Y:S01]  /*1fd90*/  IMAD.MOV.U32 R13, RZ, RZ, 0x7f800000 ;  /* 0x7f800000ff0d7424 */ /* 0x000fe200078e00ff */
[----:B------:R-:W-:Y:S01]  /*1fda0*/  MOV R2, 0x3f800000 ;  /* 0x3f80000000027802 */ /* 0x000fe20000000f00 */
[----:B------:R-:W-:Y:S01]  /*1fdb0*/  IMAD.MOV.U32 R12, RZ, RZ, 0x3f800000 ;  /* 0x3f800000ff0c7424 */ /* 0x000fe200078e00ff */
[----:B------:R-:W-:-:S07]  /*1fdc0*/  MOV R10, 0x7f800000 ;  /* 0x7f800000000a7802 */ /* 0x000fce0000000f00 */
[----:B------:R-:W-:Y:S05]  /*1fdd0*/  @!P0 BRA `(.L_x_1286) ;  /* 0x0000000000508947 */ /* 0x000fea0003800000 */
[----:B------:R-:W-:Y:S01]  /*1fde0*/  VIADD R2, R7, 0x1800000 ;  /* 0x0180000007027836 */ /* 0x000fe20000000000 */
[----:B------:R-:W-:Y:S04]  /*1fdf0*/  BSSY B1, `(.L_x_1287) ;  /* 0x000000c000017945 */ /* 0x000fe80003800000 */
[----:B------:R-:W-:-:S04]  /*1fe00*/  LOP3.LUT R2, R2, 0x7f800000, RZ, 0xc0, !PT ;  /* 0x7f80000002027812 */ /* 0x000fc800078ec0ff */
[----:B------:R-:W-:-:S13]  /*1fe10*/  ISETP.GT.U32.AND P0, PT, R2, 0x1ffffff, PT ;  /* 0x01ffffff0200780c */ /* 0x000fda0003f04070 */
[----:B------:R-:W-:Y:S05]  /*1fe20*/  @P0 BRA `(.L_x_1288) ;  /* 0x0000000000100947 */ /* 0x000fea0003800000 */
[----:B------:R-:W-:Y:S02]  /*1fe30*/  MOV R6, 0x1fe50 ;  /* 0x0001fe5000067802 */ /* 0x000fe40000000f00 */
[----:B-1-3-5:R-:W-:Y:S05]  /*1fe40*/  CALL.REL.NOINC `($__internal_17_$__cuda_sm20_rcp_rn_f32_slowpath) ;  /* 0x0000001800407944 */ /* 0x02afea0003c00000 */
[----:B------:R-:W-:Y:S01]  /*1fe50*/  MOV R2, R5 ;  /* 0x0000000500027202 */ /* 0x000fe20000000f00 */
[----:B------:R-:W-:Y:S05]  /*1fe60*/  BRA `(.L_x_1289) ;  /* 0x0000000000107947 */ /* 0x000fea0003800000 */
.L_x_1288:
[----:B------:R-:W2:Y:S02]  /*1fe70*/  MUFU.RCP R3, R7 ;  /* 0x0000000700037308 */ /* 0x000ea40000001000 */
[----:B--2---:R-:W-:-:S04]  /*1fe80*/  FFMA R2, R7, R3, -1 ;  /* 0xbf80000007027423 */ /* 0x004fc80000000003 */
[----:B------:R-:W-:-:S04]  /*1fe90*/  FADD.FTZ R2, -R2, -RZ ;  /* 0x800000ff02027221 */ /* 0x000fc80000010100 */
[----:B------:R-:W-:-:S07]  /*1fea0*/  FFMA R2, R3, R2, R3 ;  /* 0x0000000203027223 */ /* 0x000fce0000000003 */
.L_x_1289:
[----:B------:R-:W-:Y:S05]  /*1feb0*/  BSYNC B1 ;  /* 0x0000000000017941 */ /* 0x000fea0003800000 */
.L_x_1287:
[----:B------:R-:W-:-:S13]  /*1fec0*/  FSETP.GEU.AND P0, PT, |R7|, 1.175494350822287508e-38, PT ;  /* 0x008000000700780b */ /* 0x000fda0003f0e200 */
[----:B------:R-:W-:-:S04]  /*1fed0*/  @!P0 FMUL R7, R7, 16777216 ;  /* 0x4b80000007078820 */ /* 0x000fc80000400000 */
[----:B------:R-:W2:Y:S02]  /*1fee0*/  MUFU.LG2 R3, R7 ;  /* 0x0000000700037308 */ /* 0x000ea40000000c00 */
[----:B--2---:R-:W-:-:S04]  /*1fef0*/  @!P0 FADD R3, R3, -24 ;  /* 0xc1c0000003038421 */ /* 0x004fc80000000000 */
[----:B------:R-:W-:-:S04]  /*1ff00*/  FMUL R3, R3, 0.69314718246459960938 ;  /* 0x3f31721803037820 */ /* 0x000fc80000400000 */
[----:B-----5:R-:W-:-:S07]  /*1ff10*/  FFMA R10, R0, R151, R3 ;  /* 0x00000097000a7223 */ /* 0x020fce0000000003 */
.L_x_1286:
[----:B------:R-:W-:Y:S05]  /*1ff20*/  BSYNC B2 ;  /* 0x0000000000027941 */ /* 0x000fea0003800000 */
.L_x_1285:
        /* <DEDUP_REMOVED lines=42> */
[----:B-1-3-5:R-:W-:Y:S05]  /*201d0*/  CALL.REL.NOINC `($__internal_17_$__cuda_sm20_rcp_rn_f32_slowpath) ;  /* 0x00000014005c7944 */ /* 0x02afea0003c00000 */
[----:B------:R-:W-:Y:S05]  /*201e0*/  BRA `(.L_x_1294) ;  /* 0x0000000000107947 */ /* 0x000fea0003800000 */
.L_x_1293:
[----:B------:R-:W2:Y:S02]  /*201f0*/  MUFU.RCP R3, R14 ;  /* 0x0000000e00037308 */ /* 0x000ea40000001000 */
[----:B--2---:R-:W-:-:S04]  /*20200*/  FFMA R2, R14, R3, -1 ;  /* 0xbf8000000e027423 */ /* 0x004fc80000000003 */
[----:B------:R-:W-:-:S04]  /*20210*/  FADD.FTZ R2, -R2, -RZ ;  /* 0x800000ff02027221 */ /* 0x000fc80000010100 */
[----:B------:R-:W-:-:S07]  /*20220*/  FFMA R5, R3, R2, R3 ;  /* 0x0000000203057223 */ /* 0x000fce0000000003 */
.L_x_1294:
[----:B------:R-:W-:Y:S05]  /*20230*/  BSYNC B1 ;  /* 0x0000000000017941 */ /* 0x000fea0003800000 */
.L_x_1292:
[----:B------:R-:W-:Y:S02]  /*20240*/  FSETP.GEU.AND P0, PT, |R14|, 1.175494350822287508e-38, PT ;  /* 0x008000000e00780b */ /* 0x000fe40003f0e200 */
[----:B------:R-:W-:-:S11]  /*20250*/  MOV R12, R5 ;  /* 0x00000005000c7202 */ /* 0x000fd60000000f00 */
[----:B------:R-:W-:-:S04]  /*20260*/  @!P0 FMUL R14, R14, 16777216 ;  /* 0x4b8000000e0e8820 */ /* 0x000fc80000400000 */
[----:B------:R-:W2:Y:S02]  /*20270*/  MUFU.LG2 R13, R14 ;  /* 0x0000000e000d7308 */ /* 0x000ea40000000c00 */
[----:B--2---:R-:W-:-:S04]  /*20280*/  @!P0 FADD R13, R13, -24 ;  /* 0xc1c000000d0d8421 */ /* 0x004fc80000000000 */
[----:B------:R-:W-:-:S04]  /*20290*/  FMUL R13, R13, 0.69314718246459960938 ;  /* 0x3f3172180d0d7820 */ /* 0x000fc80000400000 */
[----:B-----5:R-:W-:-:S07]  /*202a0*/  FFMA R13, R0, R150, R13 ;  /* 0x00000096000d7223 */ /* 0x020fce000000000d */
.L_x_1291:
[----:B------:R-:W-:Y:S05]  /*202b0*/  BSYNC B2 ;  /* 0x0000000000027941 */ /* 0x000fea0003800000 */
.L_x_1290:
[----:B-----5:R-:W2:Y:S01]  /*202c0*/  S2R R0, SR_TID.X ;  /* 0x0000000000007919 */ /* 0x020ea20000002100 */
[----:B------:R-:W4:Y:S01]  /*202d0*/  S2UR UR6, SR_CgaCtaId ;  /* 0x00000000000679c3 */ /* 0x000f220000008800 */
        /* <DEDUP_REMOVED lines=23> */
[----:B----4-:R-:W-:Y:S01]  /*20450*/  ULEA UR6, UR6, UR7, 0x18 ;  /* 0x0000000706067291 */ /* 0x010fe2000f8ec03f */
[----:B------:R-:W-:Y:S01]  /*20460*/  F2FP.BF16.F32.PACK_AB R72, R73, R72 ;  /* 0x000000484948723e */ /* 0x000fe200000010ff */
[C---:B------:R-:W-:Y:S01]  /*20470*/  FMUL R91, R12.reuse, R91 ;  /* 0x0000005b0c5b7220 */ /* 0x040fe20000400000 */
[C---:B------:R-:W-:Y:S01]  /*20480*/  FMUL R90, R12.reuse, R90 ;  /* 0x0000005a0c5a7220 */ /* 0x040fe20000400000 */
[----:B------:R-:W-:Y:S01]  /*20490*/  F2FP.BF16.F32.PACK_AB R74, R75, R74 ;  /* 0x0000004a4b4a723e */ /* 0x000fe200000010ff */
[C---:B------:R-:W-:Y:S01]  /*204a0*/  FMUL R95, R12.reuse, R95 ;  /* 0x0000005f0c5f7220 */ /* 0x040fe20000400000 */
[----:B------:R-:W-:Y:S01]  /*204b0*/  F2FP.BF16.F32.PACK_AB R76, R77, R76 ;  /* 0x0000004c4d4c723e */ /* 0x000fe200000010ff */
[C---:B------:R-:W-:Y:S01]  /*204c0*/  FMUL R94, R12.reuse, R94 ;  /* 0x0000005e0c5e7220 */ /* 0x040fe20000400000 */
[----:B--2---:R-:W-:Y:S01]  /*204d0*/  SHF.R.S32.HI R3, RZ, 0x1f, R0 ;  /* 0x0000001fff037819 */ /* 0x004fe20000011400 */
[C---:B------:R-:W-:Y:S01]  /*204e0*/  FMUL R99, R12.reuse, R99 ;  /* 0x000000630c637220 */ /* 0x040fe20000400000 */
[----:B------:R-:W-:Y:S01]  /*204f0*/  F2FP.BF16.F32.PACK_AB R78, R79, R78 ;  /* 0x0000004e4f4e723e */ /* 0x000fe200000010ff */
[C---:B------:R-:W-:Y:S01]  /*20500*/  FMUL R98, R12.reuse, R98 ;  /* 0x000000620c627220 */ /* 0x040fe20000400000 */
[----:B------:R-:W-:Y:S01]  /*20510*/  LEA.HI R2, R3, R0, RZ, 0x2 ;  /* 0x0000000003027211 */ /* 0x000fe200078f10ff */
[C---:B------:R-:W-:Y:S01]  /*20520*/  FMUL R119, R12.reuse, R119 ;  /* 0x000000770c777220 */ /* 0x040fe20000400000 */
[----:B------:R-:W-:Y:S01]  /*20530*/  F2FP.BF16.F32.PACK_AB R80, R81, R80 ;  /* 0x000000505150723e */ /* 0x000fe200000010ff */
[C---:B------:R-:W-:Y:S01]  /*20540*/  FMUL R118, R12.reuse, R118 ;  /* 0x000000760c767220 */ /* 0x040fe20000400000 */
[--C-:B------:R-:W-:Y:S01]  /*20550*/  SHF.R.S32.HI R5, RZ, 0x2, R2.reuse ;  /* 0x00000002ff057819 */ /* 0x100fe20000011402 */
[C---:B------:R-:W-:Y:S01]  /*20560*/  FMUL R103, R12.reuse, R103 ;  /* 0x000000670c677220 */ /* 0x040fe20000400000 */
[----:B---3--:R-:W-:Y:S01]  /*20570*/  SHF.R.S32.HI R4, RZ, 0x1f, R2 ;  /* 0x0000001fff047819 */ /* 0x008fe20000011402 */
[----:B------:R-:W-:Y:S01]  /*20580*/  FMUL R102, R12, R102 ;  /* 0x000000660c667220 */ /* 0x000fe20000400000 */
[----:B------:R-:W-:Y:S01]  /*20590*/  LOP3.LUT R7, R2, 0x3ffffffc, RZ, 0xc0, !PT ;  /* 0x3ffffffc02077812 */ /* 0x000fe200078ec0ff */
[----:B------:R-:W-:Y:S01]  /*205a0*/  FMUL R107, R12, R107 ;  /* 0x0000006b0c6b7220 */ /* 0x000fe20000400000 */
[----:B------:R-:W-:Y:S01]  /*205b0*/  LEA.HI R4, R4, R5, RZ, 0x3 ;  /* 0x0000000504047211 */ /* 0x000fe200078f18ff */
[----:B------:R-:W-:Y:S01]  /*205c0*/  FMUL R106, R12, R106 ;  /* 0x0000006a0c6a7220 */ /* 0x000fe20000400000 */
[----:B------:R-:W-:Y:S01]  /*205d0*/  F2FP.BF16.F32.PACK_AB R82, R83, R82 ;  /* 0x000000525352723e */ /* 0x000fe200000010ff */
[----:B------:R-:W-:Y:S01]  /*205e0*/  IMAD.IADD R7, R0, 0x1, -R7 ;  /* 0x0000000100077824 */ /* 0x000fe200078e0a07 */
[----:B------:R-:W-:Y:S01]  /*205f0*/  LOP3.LUT R4, R4, 0xfffffff8, RZ, 0xc0, !PT ;  /* 0xfffffff804047812 */ /* 0x000fe200078ec0ff */
[C---:B------:R-:W-:Y:S01]  /*20600*/  FMUL R111, R12.reuse, R111 ;  /* 0x0000006f0c6f7220 */ /* 0x040fe20000400000 */
[----:B------:R-:W-:Y:S01]  /*20610*/  F2FP.BF16.F32.PACK_AB R84, R85, R84 ;  /* 0x000000545554723e */ /* 0x000fe200000010ff */
[C---:B------:R-:W-:Y:S01]  /*20620*/  FMUL R110, R12.reuse, R110 ;  /* 0x0000006e0c6e7220 */ /* 0x040fe20000400000 */
[----:B------:R-:W-:Y:S01]  /*20630*/  F2FP.BF16.F32.PACK_AB R86, R87, R86 ;  /* 0x000000565756723e */ /* 0x000fe200000010ff */
[----:B------:R-:W-:Y:S01]  /*20640*/  IMAD.IADD R5, R5, 0x1, -R4 ;  /* 0x0000000105057824 */ /* 0x000fe200078e0a04 */
[----:B------:R-:W-:Y:S01]  /*20650*/  LEA.HI R4, R3, R0, RZ, 0x5 ;  /* 0x0000000003047211 */ /* 0x000fe200078f28ff */
[C---:B------:R-:W-:Y:S01]  /*20660*/  FMUL R115, R12.reuse, R115 ;  /* 0x000000730c737220 */ /* 0x040fe20000400000 */
[----:B------:R-:W-:Y:S01]  /*20670*/  F2FP.BF16.F32.PACK_AB R120, R121, R120 ;  /* 0x000000787978723e */ /* 0x000fe200000010ff */
[C---:B------:R-:W-:Y:S01]  /*20680*/  IMAD.SHL.U32 R6, R5.reuse, 0x40, RZ ;  /* 0x0000004005067824 */ /* 0x040fe200078e00ff */
[----:B------:R-:W-:Y:S01]  /*20690*/  SHF.R.S32.HI R2, RZ, 0x5, R4 ;  /* 0x00000005ff027819 */ /* 0x000fe20000011404 */
[----:B------:R-:W-:Y:S01]  /*206a0*/  FMUL R12, R12, R114 ;  /* 0x000000720c0c7220 */ /* 0x000fe20000400000 */
[----:B------:R-:W-:-:S02]  /*206b0*/  LOP3.LUT R8, R5, 0x1, RZ, 0xc0, !PT ;  /* 0x0000000105087812 */ /* 0x000fc400078ec0ff */
        /* <DEDUP_REMOVED lines=8> */
[----:B------:R-:W-:-:S02]  /*20740*/  F2FP.BF16.F32.PACK_AB R88, R89, R88 ;  /* 0x000000585958723e */ /* 0x000fc400000010ff */
[----:B------:R-:W-:Y:S02]  /*20750*/  F2FP.BF16.F32.PACK_AB R90, R91, R90 ;  /* 0x0000005a5b5a723e */ /* 0x000fe400000010ff */
[----:B------:R-:W-:Y:S02]  /*20760*/  LEA R7, R6, UR6, 0x1 ;  /* 0x0000000606077c11 */ /* 0x000fe4000f8e08ff */
[----:B------:R-:W-:Y:S01]  /*20770*/  SEL R6, R5, 0xffffffe0, !P1 ;  /* 0xffffffe005067807 */ /* 0x000fe20004800000 */
[----:B------:R-:W-:Y:S01]  /*20780*/  IMAD.MOV.U32 R5, RZ, RZ, 0x40 ;  /* 0x00000040ff057424 */ /* 0x000fe200078e00ff */
[C---:B------:R-:W-:Y:S01]  /*20790*/  IADD3 R9, R7.reuse, -0x10, RZ ;  /* 0xfffffff007097810 */ /* 0x040fe20007ffe0ff */
[C---:B------:R-:W-:Y:S01]  /*207a0*/  @P0 VIADD R9, R7.reuse, 0x10 ;  /* 0x0000001007090836 */ /* 0x040fe20000000000 */
[----:B------:R-:W-:Y:S01]  /*207b0*/  STS [R7], R128 ;  /* 0x0000008007007388 */ /* 0x000fe20000000800 */
[----:B------:R-:W-:Y:S01]  /*207c0*/  IMAD.IADD R11, R7, 0x1, R6 ;  /* 0x00000001070b7824 */ /* 0x000fe200078e0206 */
[----:B------:R-:W-:Y:S01]  /*207d0*/  SEL R8, R5, 0xffffffc0, !P2 ;  /* 0xffffffc005087807 */ /* 0x000fe20005000000 */
[----:B------:R-:W-:Y:S01]  /*207e0*/  IMAD.IADD R5, R6, 0x1, R9 ;  /* 0x0000000106057824 */ /* 0x000fe200078e0209 */
[----:B------:R-:W-:Y:S01]  /*207f0*/  STS [R7+0x400], R130 ;  /* 0x0004008207007388 */ /* 0x000fe20000000800 */
[----:B------:R-:W-:-:S02]  /*20800*/  F2FP.BF16.F32.PACK_AB R92, R93, R92 ;  /* 0x0000005c5d5c723e */ /* 0x000fc400000010ff */
[----:B------:R-:W-:Y:S01]  /*20810*/  IADD3 R15, R7, R8, RZ ;  /* 0x00000008070f7210 */ /* 0x000fe20007ffe0ff */
[----:B------:R-:W-:Y:S01]  /*20820*/  IMAD.IADD R17, R8, 0x1, R9 ;  /* 0x0000000108117824 */ /* 0x000fe200078e0209 */
[----:B------:R-:W-:Y:S01]  /*20830*/  STS [R9], R124 ;  /* 0x0000007c09007388 */ /* 0x000fe20000000800 */
[--C-:B------:R-:W-:Y:S01]  /*20840*/  IMAD.IADD R19, R11, 0x1, R8.reuse ;  /* 0x000000010b137824 */ /* 0x100fe200078e0208 */
[----:B------:R-:W-:Y:S01]  /*20850*/  F2FP.BF16.F32.PACK_AB R94, R95, R94 ;  /* 0x0000005e5f5e723e */ /* 0x000fe200000010ff */
[----:B------:R-:W-:Y:S01]  /*20860*/  IMAD.IADD R21, R5, 0x1, R8 ;  /* 0x0000000105157824 */ /* 0x000fe200078e0208 */
        /* <DEDUP_REMOVED lines=16> */
[----:B------:R-:W-:Y:S02]  /*20970*/  ISETP.NE.AND P0, PT, R237, -0x1, PT ;  /* 0xffffffffed00780c */ /* 0x000fe40003f05270 */
[----:B------:R-:W-:Y:S01]  /*20980*/  F2FP.BF16.F32.PACK_AB R112, R113, R112 ;  /* 0x000000707170723e */ /* 0x000fe200000010ff */
[----:B------:R-:W-:Y:S01]  /*20990*/  STS [R15+0x400], R78 ;  /* 0x0004004e0f007388 */ /* 0x000fe20000000800 */
[----:B------:R-:W-:-:S03]  /*209a0*/  F2FP.BF16.F32.PACK_AB R12, R115, R12 ;  /* 0x0000000c730c723e */ /* 0x000fc600000010ff */
        /* <DEDUP_REMOVED lines=22> */
[----:B------:R-:W2:Y:S04]  /*20b10*/  LD.E.U8 R6, desc[UR4][R132.64+0x1c8] ;  /* 0x0001c80484067980 */ /* 0x000ea8000c101100 */
[----:B------:R-:W3:Y:S04]  /*20b20*/  @!P0 LD.E.64 R22, desc[UR4][R132.64+0x80] ;  /* 0x0000800484168980 */ /* 0x000ee8000c101b00 */
[----:B------:R-:W4:Y:S04]  /*20b30*/  LD.E.64 R46, desc[UR4][R132.64+0x88] ;  /* 0x00008804842e7980 */ /* 0x000f28000c101b00 */
[----:B------:R1:W5:Y:S01]  /*20b40*/  LD.E.64 R44, desc[UR4][R132.64+0x90] ;  /* 0x00009004842c7980 */ /* 0x000362000c101b00 */
[----:B------:R-:W-:-:S02]  /*20b50*/  @!P0 SHF.R.S32.HI R14, RZ, 0x1f, R233 ;  /* 0x0000001fff0e8819 */ /* 0x000fc400000114e9 */
[----:B--2---:R-:W-:Y:S01]  /*20b60*/  ISETP.NE.AND P1, PT, R6, RZ, PT ;  /* 0x000000ff0600720c */ /* 0x004fe20003f25270 */
[----:B---3--:R-:W-:Y:S02]  /*20b70*/  @!P0 IMAD R5, R23, R233, RZ ;  /* 0x000000e917058224 */ /* 0x008fe400078e02ff */
[----:B----4-:R-:W-:-:S04]  /*20b80*/  @P0 IMAD.WIDE.U32 R16, R46, R237, RZ ;  /* 0x000000ed2e100225 */ /* 0x010fc800078e00ff */
[----:B------:R-:W-:Y:S02]  /*20b90*/  @P0 IMAD R8, R47, R237, RZ ;  /* 0x000000ed2f080224 */ /* 0x000fe400078e02ff */
[C---:B------:R-:W-:Y:S02]  /*20ba0*/  @!P0 IMAD R5, R22.reuse, R14, R5 ;  /* 0x0000000e16058224 */ /* 0x040fe400078e0205 */
[----:B------:R-:W-:Y:S01]  /*20bb0*/  @!P0 IMAD.WIDE.U32 R22, R22, R233, RZ ;  /* 0x000000e916168225 */ /* 0x000fe200078e00ff */
[----:B------:R-:W-:-:S03]  /*20bc0*/  @P0 MOV R12, R16 ;  /* 0x00000010000c0202 */ /* 0x000fc60000000f00 */
[----:B------:R-:W-:Y:S02]  /*20bd0*/  @P0 IMAD.IADD R8, R17, 0x1, R8 ;  /* 0x0000000111080824 */ /* 0x000fe400078e0208 */
[----:B------:R-:W-:Y:S02]  /*20be0*/  @!P0 IMAD.IADD R8, R23, 0x1, R5 ;  /* 0x0000000117088824 */ /* 0x000fe400078e0205 */
[----:B------:R-:W-:Y:S01]  /*20bf0*/  @!P0 IMAD.MOV.U32 R12, RZ, RZ, R22 ;  /* 0x000000ffff0c8224 */ /* 0x000fe200078e0016 */
[----:B-1----:R-:W-:Y:S06]  /*20c00*/  @!P1 BRA `(.L_x_1295) ;  /* 0x0000000000189947 */ /* 0x002fec0003800000 */
[----:B------:R-:W-:Y:S01]  /*20c10*/  ISETP.NE.AND P0, PT, R237, -0x1, PT ;  /* 0xffffffffed00780c */ /* 0x000fe20003f05270 */
[----:B------:R-:W2:-:S12]  /*20c20*/  LD.E R11, desc[UR4][R132.64+0xd4] ;  /* 0x0000d404840b7980 */ /* 0x000e98000c101900 */
[----:B------:R-:W3:Y:S02]  /*20c30*/  @!P0 LD.E R6, desc[UR4][R132.64+0xb4] ;  /* 0x0000b40484068980 */ /* 0x000ee4000c101900 */
[----:B---3--:R-:W-:-:S04]  /*20c40*/  @!P0 IMAD R237, R6, R233, RZ ;  /* 0x000000e906ed8224 */ /* 0x008fc800078e02ff */
[----:B--2---:R-:W-:Y:S01]  /*20c50*/  IMAD R11, R11, R232, R237 ;  /* 0x000000e80b0b7224 */ /* 0x004fe200078e02ed */
[----:B------:R-:W-:Y:S06]  /*20c60*/  BRA `(.L_x_1296) ;  /* 0x0000000000107947 */ /* 0x000fec0003800000 */
.L_x_1295:
[----:B------:R-:W2:Y:S04]  /*20c70*/  LD.E R5, desc[UR4][R132.64+0x60] ;  /* 0x0000600484057980 */ /* 0x000ea8000c101900 */
[----:B------:R-:W3:Y:S01]  /*20c80*/  LD.E R11, desc[UR4][R132.64+0xb4] ;  /* 0x0000b404840b7980 */ /* 0x000ee2000c101900 */
[----:B--2---:R-:W-:-:S04]  /*20c90*/  IMAD R6, R5, R233, R232 ;  /* 0x000000e905067224 */ /* 0x004fc800078e02e8 */
[----:B---3--:R-:W-:-:S07]  /*20ca0*/  IMAD R11, R11, R6, RZ ;  /* 0x000000060b0b7224 */ /* 0x008fce00078e02ff */
.L_x_1296:
[----:B------:R-:W-:Y:S05]  /*20cb0*/  WARPSYNC.ALL ;  /* 0x0000000000007948 */ /* 0x000fea0003800000 */
[----:B------:R-:W-:Y:S01]  /*20cc0*/  NOP ;  /* 0x0000000000007918 */ /* 0x000fe20000000000 */
[----:B------:R1:W5:Y:S01]  /*20cd0*/  LD.E.64 R48, desc[UR4][R132.64+0x70] ;  /* 0x0000700484307980 */ /* 0x000362000c101b00 */
[----:B------:R-:W-:Y:S02]  /*20ce0*/  SHF.R.S32.HI R5, RZ, 0x1f, R2 ;  /* 0x0000001fff057819 */ /* 0x000fe40000011402 */
[----:B------:R-:W-:Y:S01]  /*20cf0*/  LOP3.LUT R7, R4, 0xffffffe0, RZ, 0xc0, !PT ;  /* 0xffffffe004077812 */ /* 0x000fe200078ec0ff */
[----:B------:R1:W5:Y:S01]  /*20d00*/  LD.E.64 R50, desc[UR4][R132.64+0xa0] ;  /* 0x0000a00484327980 */ /* 0x000362000c101b00 */
[----:B------:R-:W-:Y:S01]  /*20d10*/  LEA.HI R5, R5, R2, RZ, 0x2 ;  /* 0x0000000205057211 */ /* 0x000fe200078f10ff */
[----:B------:R-:W-:Y:S02]  /*20d20*/  BAR.SYNC.DEFER_BLOCKING 0x0 ;  /* 0x0000000000007b1d */ /* 0x000fe40000010000 */
[----:B------:R-:W-:Y:S01]  /*20d30*/  IMAD.IADD R7, R0, 0x1, -R7 ;  /* 0x0000000100077824 */ /* 0x000fe200078e0a07 */
[----:B------:R-:W-:-:S04]  /*20d40*/  LOP3.LUT R5, R5, 0xffffffc, RZ, 0xc0, !PT ;  /* 0x0ffffffc05057812 */ /* 0x000fc800078ec0ff */
[----:B------:R-:W-:Y:S01]  /*20d50*/  SHF.R.S32.HI R4, RZ, 0x1f, R7 ;  /* 0x0000001fff047819 */ /* 0x000fe20000011407 */
[----:B------:R-:W-:Y:S01]  /*20d60*/  IMAD.IADD R5, R2, 0x1, -R5 ;  /* 0x0000000102057824 */ /* 0x000fe200078e0a05 */
[----:B------:R-:W-:Y:S02]  /*20d70*/  LOP3.LUT P0, RZ, R7, 0x3, RZ, 0xc0, !PT ;  /* 0x0000000307ff7812 */ /* 0x000fe4000780c0ff */
[----:B------:R-:W-:-:S04]  /*20d80*/  LEA.HI R2, R4, R7, RZ, 0x2 ;  /* 0x0000000704027211 */ /* 0x000fc800078f10ff */
[----:B------:R-:W-:-:S05]  /*20d90*/  SHF.R.S32.HI R2, RZ, 0x2, R2 ;  /* 0x00000002ff027819 */ /* 0x000fca0000011402 */
[----:B------:R-:W-:Y:S01]  /*20da0*/  IMAD R2, R5, 0x10, R2 ;  /* 0x0000001005027824 */ /* 0x000fe200078e0202 */
[----:B------:R1:W2:Y:S04]  /*20db0*/  LDS.128 R36, [R236] ;  /* 0x00000000ec247984 */ /* 0x0002a80000000c00 */
[----:B------:R1:W3:Y:S04]  /*20dc0*/  LDS.128 R32, [R236+0x800] ;  /* 0x00080000ec207984 */ /* 0x0002e80000000c00 */
[----:B------:R1:W4:Y:S04]  /*20dd0*/  LDS.128 R28, [R236+0x1000] ;  /* 0x00100000ec1c7984 */ /* 0x0003280000000c00 */
[----:B------:R1:W1:Y:S04]  /*20de0*/  LDS.128 R24, [R236+0x1800] ;  /* 0x00180000ec187984 */ /* 0x0002680000000c00 */
[----:B------:R1:W1:Y:S04]  /*20df0*/  LDS.128 R20, [R236+0x2000] ;  /* 0x00200000ec147984 */ /* 0x0002680000000c00 */
[----:B------:R1:W1:Y:S04]  /*20e00*/  LDS.128 R16, [R236+0x2800] ;  /* 0x00280000ec107984 */ /* 0x0002680000000c00 */
[----:B------:R1:W1:Y:S04]  /*20e10*/  LDS.128 R4, [R236+0x3000] ;  /* 0x00300000ec047984 */ /* 0x0002680000000c00 */
[----:B------:R1:W1:Y:S01]  /*20e20*/  LDS.128 R40, [R236+0x3800] ;  /* 0x00380000ec287984 */ /* 0x0002620000000c00 */
[----:B------:R-:W-:Y:S04]  /*20e30*/  BSSY B0, `(.L_x_1297) ;  /* 0x000000e000007945 */ /* 0x000fe80003800000 */
[----:B------:R-:W-:Y:S05]  /*20e40*/  @P0 BRA `(.L_x_1298) ;  /* 0x0000000000300947 */ /* 0x000fea0003800000 */
[C---:B------:R-:W-:Y:S02]  /*20e50*/  IMAD R11, R234.reuse, 0x40, R11 ;  /* 0x00000040ea0b7824 */ /* 0x040fe400078e020b */
[----:B------:R-:W-:Y:S02]  /*20e60*/  IMAD R9, R234, -0x40, R235 ;  /* 0xffffffc0ea097824 */ /* 0x000fe400078e02eb */
[C---:B------:R-:W-:Y:S01]  /*20e70*/  VIADD R14, R2.reuse, 0x8 ;  /* 0x00000008020e7836 */ /* 0x040fe20000000000 */
[----:B------:R-:W-:Y:S02]  /*20e80*/  SHF.R.S32.HI R15, RZ, 0x1f, R11 ;  /* 0x0000001fff0f7819 */ /* 0x000fe4000001140b */
[C---:B------:R-:W-:Y:S02]  /*20e90*/  IADD3 R11, P0, R2.reuse, R11, RZ ;  /* 0x0000000b020b7210 */ /* 0x040fe40007f1e0ff */
[-C--:B------:R-:W-:Y:S02]  /*20ea0*/  ISETP.GE.AND P2, PT, R2, R9.reuse, PT ;  /* 0x000000090200720c */ /* 0x080fe40003f46270 */
[----:B------:R-:W-:-:S02]  /*20eb0*/  ISETP.GE.AND P1, PT, R14, R9, PT ;  /* 0x000000090e00720c */ /* 0x000fc40003f26270 */
[----:B------:R-:W-:Y:S02]  /*20ec0*/  LEA.HI.X.SX32 R2, R2, R15, 0x1, P0 ;  /* 0x0000000f02027211 */ /* 0x000fe400000f0eff */
[----:B-----5:R-:W-:-:S04]  /*20ed0*/  LEA R14, P0, R11, R50, 0x2 ;  /* 0x000000320b0e7211 */ /* 0x020fc800078010ff */
[----:B------:R-:W-:-:S05]  /*20ee0*/  LEA.HI.X R15, R11, R51, R2, 0x2, P0 ;  /* 0x000000330b0f7211 */ /* 0x000fca00000f1402 */
[----:B------:R4:W-:Y:S04]  /*20ef0*/  @!P2 ST.E desc[UR4][R14.64], R10 ;  /* 0x0000000a0e00a985 */ /* 0x0009e8000c101904 */
[----:B------:R4:W-:Y:S02]  /*20f00*/  @!P1 ST.E desc[UR4][R14.64+0x20], R13 ;  /* 0x0000200d0e009985 */ /* 0x0009e4000c101904 */
.L_x_1298:
[----:B------:R-:W-:Y:S05]  /*20f10*/  BSYNC B0 ;  /* 0x0000000000007941 */ /* 0x000fea0003800000 */
.L_x_1297:
[----:B-1----:R1:W5:Y:S01]  /*20f20*/  LD.E R132, desc[UR4][R132.64+0xc0] ;  /* 0x0000c00484847980 */ /* 0x002362000c101900 */
[----:B------:R-:W-:Y:S01]  /*20f30*/  LEA.HI R3, R3, R0, RZ, 0x3 ;  /* 0x0000000003037211 */ /* 0x000fe200078f18ff */
[----:B------:R-:W-:Y:S01]  /*20f40*/  IMAD.SHL.U32 R9, R234, 0x40, RZ ;  /* 0x00000040ea097824 */ /* 0x000fe200078e00ff */
[----:B------:R-:W-:Y:S01]  /*20f50*/  SHF.R.S32.HI R231, RZ, 0x1f, R231 ;  /* 0x0000001fffe77819 */ /* 0x000fe200000114e7 */
[----:B------:R-:W4:Y:S01]  /*20f60*/  S2R R2, SR_TID.X ;  /* 0x0000000000027919 */ /* 0x000f220000002100 */
[----:B------:R-:W-:Y:S01]  /*20f70*/  LOP3.LUT R3, R3, 0xfffffff8, RZ, 0xc0, !PT ;  /* 0xfffffff803037812 */ /* 0x000fe200078ec0ff */
[--C-:B------:R-:W-:Y:S01]  /*20f80*/  IMAD.IADD R235, R235, 0x1, -R9.reuse ;  /* 0x00000001ebeb7824 */ /* 0x100fe200078e0a09 */
[----:B------:R-:W-:Y:S01]  /*20f90*/  SHF.R.S32.HI R11, RZ, 0x1f, R9 ;  /* 0x0000001fff0b7819 */ /* 0x000fe20000011409 */
[----:B------:R-:W-:Y:S02]  /*20fa0*/  BSSY B0, `(.L_x_1299) ;  /* 0x0000028000007945 */ /* 0x000fe40003800000 */
[----:B------:R-:W-:Y:S01]  /*20fb0*/  IMAD.IADD R3, R0, 0x1, -R3 ;  /* 0x0000000100037824 */ /* 0x000fe200078e0a03 */
[----:B------:R-:W-:-:S03]  /*20fc0*/  SHF.R.S32.HI R0, RZ, 0x1f, R232 ;  /* 0x0000001fff007819 */ /* 0x000fc600000114e8 */
[----:B----4-:R-:W-:Y:S02]  /*20fd0*/  IMAD.SHL.U32 R14, R3, 0x8, RZ ;  /* 0x00000008030e7824 */ /* 0x010fe400078e00ff */
[----:B-----5:R-:W-:-:S03]  /*20fe0*/  IMAD R3, R45, R232, RZ ;  /* 0x000000e82d037224 */ /* 0x020fc600078e02ff */
[--C-:B------:R-:W-:Y:S01]  /*20ff0*/  SHF.R.S32.HI R15, RZ, 0x1f, R14.reuse ;  /* 0x0000001fff0f7819 */ /* 0x100fe2000001140e */
[----:B------:R-:W-:Y:S02]  /*21000*/  IMAD R0, R44, R0, R3 ;  /* 0x000000002c007224 */ /* 0x000fe400078e0203 */
[----:B------:R-:W-:-:S04]  /*21010*/  IMAD.WIDE.U32 R50, R46, R9, R14 ;  /* 0x000000092e327225 */ /* 0x000fc800078e000e */
[----:B------:R-:W-:Y:S01]  /*21020*/  IMAD R9, R47, R9, RZ ;  /* 0x000000092f097224 */ /* 0x000fe200078e02ff */
[----:B------:R-:W-:-:S03]  /*21030*/  IADD3 R12, P0, R12, R50, RZ ;  /* 0x000000320c0c7210 */ /* 0x000fc60007f1e0ff */
[----:B------:R-:W-:Y:S01]  /*21040*/  IMAD R9, R46, R11, R9 ;  /* 0x0000000b2e097224 */ /* 0x000fe200078e0209 */
[----:B------:R-:W-:-:S04]  /*21050*/  LEA.HI R231, R231, R2, RZ, 0x3 ;  /* 0x00000002e7e77211 */ /* 0x000fc800078f18ff */
[----:B------:R-:W-:Y:S02]  /*21060*/  IADD3.X R13, R8, R51, R9, P0, !PT ;  /* 0x00000033080d7210 */ /* 0x000fe400007fe409 */
[----:B------:R-:W-:Y:S02]  /*21070*/  LOP3.LUT R3, R231, 0xfffffff8, RZ, 0xc0, !PT ;  /* 0xfffffff8e7037812 */ /* 0x000fe400078ec0ff */
[----:B------:R-:W-:Y:S01]  /*21080*/  SHF.R.S32.HI R231, RZ, 0x3, R231 ;  /* 0x00000003ffe77819 */ /* 0x000fe200000114e7 */
[----:B------:R-:W-:-:S03]  /*21090*/  IMAD.WIDE.U32 R44, R44, R232, R12 ;  /* 0x000000e82c2c7225 */ /* 0x000fc600078e000c */
[CC--:B------:R-:W-:Y:S01]  /*210a0*/  ISETP.GE.AND P0, PT, R231.reuse, R235.reuse, PT ;  /* 0x000000ebe700720c */ /* 0x0c0fe20003f06270 */
[----:B------:R-:W-:Y:S01]  /*210b0*/  IMAD.IADD R3, R2, 0x1, -R3 ;  /* 0x0000000102037824 */ /* 0x000fe200078e0a03 */
[C---:B------:R-:W-:Y:S01]  /*210c0*/  IADD3 R10, R231.reuse, 0x10, RZ ;  /* 0x00000010e70a7810 */ /* 0x040fe20007ffe0ff */
[C---:B------:R-:W-:Y:S01]  /*210d0*/  VIADD R2, R231.reuse, 0x20 ;  /* 0x00000020e7027836 */ /* 0x040fe20000000000 */
[----:B------:R-:W-:Y:S01]  /*210e0*/  SHF.R.S32.HI R9, RZ, 0x1f, R231 ;  /* 0x0000001fff097819 */ /* 0x000fe200000114e7 */
[----:B------:R-:W-:Y:S01]  /*210f0*/  VIADD R8, R231, 0x30 ;  /* 0x00000030e7087836 */ /* 0x000fe20000000000 */
[-C--:B------:R-:W-:Y:S01]  /*21100*/  ISETP.GE.AND P3, PT, R10, R235.reuse, PT ;  /* 0x000000eb0a00720c */ /* 0x080fe20003f66270 */
[----:B------:R-:W-:Y:S01]  /*21110*/  IMAD.SHL.U32 R3, R3, 0x8, RZ ;  /* 0x0000000803037824 */ /* 0x000fe200078e00ff */
[-C--:B------:R-:W-:Y:S01]  /*21120*/  ISETP.GE.AND P2, PT, R2, R235.reuse, PT ;  /* 0x000000eb0200720c */ /* 0x080fe20003f46270 */
[----:B------:R-:W-:Y:S01]  /*21130*/  IMAD.IADD R51, R45, 0x1, R0 ;  /* 0x000000012d337824 */ /* 0x000fe200078e0200 */
[----:B------:R-:W-:-:S02]  /*21140*/  ISETP.GE.AND P1, PT, R8, R235, PT ;  /* 0x000000eb0800720c */ /* 0x000fc40003f26270 */
[----:B------:R-:W-:Y:S01]  /*21150*/  IADD3 R3, R3, 0x40, RZ ;  /* 0x0000004003037810 */ /* 0x000fe20007ffe0ff */
[----:B-1----:R-:W-:Y:S10]  /*21160*/  @P0 BRA `(.L_x_1300) ;  /* 0x00000000002c0947 */ /* 0x002ff40003800000 */
[----:B------:R-:W-:Y:S01]  /*21170*/  IMAD R0, R47, R231, RZ ;  /* 0x000000e72f007224 */ /* 0x000fe200078e02ff */
[-C--:B------:R-:W-:Y:S01]  /*21180*/  ISETP.GE.AND P5, PT, R14, R132.reuse, PT ;  /* 0x000000840e00720c */ /* 0x080fe20003fa6270 */
[----:B------:R-:W-:Y:S01]  /*21190*/  IMAD.MOV.U32 R50, RZ, RZ, R44 ;  /* 0x000000ffff327224 */ /* 0x000fe200078e002c */
[----:B------:R-:W-:Y:S01]  /*211a0*/  ISETP.GE.AND P4, PT, R3, R132, PT ;  /* 0x000000840300720c */ /* 0x000fe20003f86270 */
[----:B------:R-:W-:Y:S02]  /*211b0*/  IMAD R0, R46, R9, R0 ;  /* 0x000000092e007224 */ /* 0x000fe400078e0200 */
[----:B------:R-:W-:-:S05]  /*211c0*/  IMAD.WIDE.U32 R10, R231, R46, R50 ;  /* 0x0000002ee70a7225 */ /* 0x000fca00078e0032 */
[----:B------:R-:W-:Y:S02]  /*211d0*/  IADD3 R11, R11, R0, RZ ;  /* 0x000000000b0b7210 */ /* 0x000fe40007ffe0ff */
[----:B------:R-:W-:-:S04]  /*211e0*/  LEA R12, P0, R10, R48, 0x1 ;  /* 0x000000300a0c7211 */ /* 0x000fc800078008ff */
[----:B------:R-:W-:-:S05]  /*211f0*/  LEA.HI.X R13, R10, R49, R11, 0x1, P0 ;  /* 0x000000310a0d7211 */ /* 0x000fca00000f0c0b */
[----:B--2---:R1:W-:Y:S04]  /*21200*/  @!P5 ST.E.128 desc[UR4][R12.64], R36 ;  /* 0x000000240c00d985 */ /* 0x0043e8000c101d04 */
[----:B------:R1:W-:Y:S02]  /*21210*/  @!P4 ST.E.128 desc[UR4][R12.64+0x80], R20 ;  /* 0x000080140c00c985 */ /* 0x0003e4000c101d04 */
.L_x_1300:
[----:B------:R-:W-:Y:S05]  /*21220*/  BSYNC B0 ;  /* 0x0000000000007941 */ /* 0x000fea0003800000 */
.L_x_1299:
[----:B------:R-:W-:Y:S04]  /*21230*/  BSSY B0, `(.L_x_1301) ;  /* 0x0000010000007945 */ /* 0x000fe80003800000 */
[----:B------:R-:W-:Y:S05]  /*21240*/  @P3 BRA `(.L_x_1302) ;  /* 0x0000000000383947 */ /* 0x000fea0003800000 */
[----:B-1----:R-:W-:Y:S01]  /*21250*/  IADD3 R13, P0, R231, 0x10, RZ ;  /* 0x00000010e70d7810 */ /* 0x002fe20007f1e0ff */
        /* <DEDUP_REMOVED lines=11> */
[----:B---3--:R4:W-:Y:S04]  /*21310*/  @!P3 ST.E.128 desc[UR4][R10.64], R32 ;  /* 0x000000200a00b985 */ /* 0x0089e8000c101d04 */
[----:B------:R4:W-:Y:S02]  /*21320*/  @!P0 ST.E.128 desc[UR4][R10.64+0x80], R16 ;  /* 0x000080100a008985 */ /* 0x0009e4000c101d04 */
.L_x_1302:
[----:B------:R-:W-:Y:S05]  /*21330*/  BSYNC B0 ;  /* 0x0000000000007941 */ /* 0x000fea0003800000 */
.L_x_1301:
[----:B------:R-:W-:Y:S04]  /*21340*/  BSSY B0, `(.L_x_1303) ;  /* 0x0000010000007945 */ /* 0x000fe80003800000 */
[----:B------:R-:W-:Y:S05]  /*21350*/  @P2 BRA `(.L_x_1304) ;  /* 0x0000000000382947 */ /* 0x000fea0003800000 */
[----:B-1----:R-:W-:Y:S01]  /*21360*/  IADD3 R13, P0, R231, 0x20, RZ ;  /* 0x00000020e70d7810 */ /* 0x002fe20007f1e0ff */
[----:B----4-:R-:W-:Y:S01]  /*21370*/  IMAD.MOV.U32 R16, RZ, RZ, R44 ;  /* 0x000000ffff107224 */ /* 0x010fe200078e002c */
        /* <DEDUP_REMOVED lines=10> */
[----:B------:R1:W-:Y:S04]  /*21420*/  @!P2 ST.E.128 desc[UR4][R10.64], R28 ;  /* 0x0000001c0a00a985 */ /* 0x0003e8000c101d04 */
[----:B------:R1:W-:Y:S02]  /*21430*/  @!P0 ST.E.128 desc[UR4][R10.64+0x80], R4 ;  /* 0x000080040a008985 */ /* 0x0003e4000c101d04 */
.L_x_1304:
[----:B------:R-:W-:Y:S05]  /*21440*/  BSYNC B0 ;  /* 0x0000000000007941 */ /* 0x000fea0003800000 */
.L_x_1303:
[----:B-1----:R-:W-:Y:S02]  /*21450*/  MOV R4, R230 ;  /* 0x000000e600047202 */ /* 0x002fe40000000f00 */
[----:B------:R-:W-:-:S04]  /*21460*/  MOV R5, 0x0 ;  /* 0x0000000000057802 */ /* 0x000fc80000000f00 */
[----:B--234-:R-:W-:Y:S05]  /*21470*/  @P1 RET.REL.NODEC R4 `(_ZN13pytorch_flash24flash_fwd_splitkv_kernelI23Flash_fwd_kernel_traitsILi128ELi64ELi128ELi4ELb0ELb0EN7cutlass10bfloat16_tE19Flash_kernel_traitsILi128ELi64ELi128ELi4ES3_EELb0ELb0ELb0ELb0ELb0ELb0ELb0ELb1EEEvNS_16Flash_fwd_paramsE) ;  /* 0xfffffde804e01950 */ /* 0x01cfea0003c3ffff */
[----:B------:R-:W-:Y:S01]  /*21480*/  IADD3 R231, P0, R231, 0x30, RZ ;  /* 0x00000030e7e77810 */ /* 0x000fe20007f1e0ff */
        /* <DEDUP_REMOVED lines=8> */
[----:B------:R-:W-:Y:S02]  /*21510*/  IMAD R9, R47, R231, R9 ;  /* 0x000000e72f097224 */ /* 0x000fe400078e0209 */
[----:B------:R-:W-:-:S03]  /*21520*/  IMAD.MOV.U32 R231, RZ, RZ, 0x0 ;  /* 0x00000000ffe77424 */ /* 0x000fc600078e00ff */
[----:B------:R-:W-:-:S04]  /*21530*/  IADD3 R9, R5, R9, RZ ;  /* 0x0000000905097210 */ /* 0x000fc80007ffe0ff */
[----:B------:R-:W-:-:S05]  /*21540*/  LEA.HI.X R3, R4, R49, R9, 0x1, P2 ;  /* 0x0000003104037211 */ /* 0x000fca00010f0c09 */
[----:B------:R1:W-:Y:S02]  /*21550*/  @!P1 ST.E.128 desc[UR4][R2.64], R24 ;  /* 0x0000001802009985 */ /* 0x0003e4000c101d04 */
[----:B-1----:R-:W-:Y:S05]  /*21560*/  @P0 RET.REL.NODEC R230 `(_ZN13pytorch_flash24flash_fwd_splitkv_kernelI23Flash_fwd_kernel_traitsILi128ELi64ELi128ELi4ELb0ELb0EN7cutlass10bfloat16_tE19Flash_kernel_traitsILi128ELi64ELi128ELi4ES3_EELb0ELb0ELb0ELb0ELb0ELb0ELb0ELb1EEEvNS_16Flash_fwd_paramsE) ;  /* 0xfffffde8e6a40950 */ /* 0x002fea0003c3ffff */
[----:B------:R-:W-:Y:S01]  /*21570*/  MOV R231, 0x0 ;  /* 0x0000000000e77802 */ /* 0x000fe20000000f00 */
[----:B------:R1:W-:Y:S03]  /*21580*/  ST.E.128 desc[UR4][R2.64+0x80], R40 ;  /* 0x0000802802007985 */ /* 0x0003e6000c101d04 */
[----:B-1----:R-:W-:Y:S05]  /*21590*/  RET.REL.NODEC R230 `(_ZN13pytorch_flash24flash_fwd_splitkv_kernelI23Flash_fwd_kernel_traitsILi128ELi64ELi128ELi4ELb0ELb0EN7cutlass10bfloat16_tE19Flash_kernel_traitsILi128ELi64ELi128ELi4ES3_EELb0ELb0ELb0ELb0ELb0ELb0ELb0ELb1EEEvNS_16Flash_fwd_paramsE) ;  /* 0xfffffde8e6987950 */ /* 0x002fea0003c3ffff */
.L_x_1284:
[----:B------:R-:W-:Y:S01]  /*215a0*/  MOV R6, 0x2 ;  /* 0x0000000200067802 */ /* 0x000fe20000000f00 */
[----:B------:R-:W-:Y:S01]  /*215b0*/  IMAD.MOV.U32 R5, RZ, RZ, 0x1f ;  /* 0x0000001fff057424 */ /* 0x000fe200078e00ff */
[----:B------:R-:W-:-:S07]  /*215c0*/  MOV R8, 0xffffffff ;  /* 0xffffffff00087802 */ /* 0x000fce0000000f00 */
[----:B-1---5:R-:W-:Y:S05]  /*215d0*/  WARPSYNC.COLLECTIVE R8, `(.L_x_1305) ;  /* 0x0000000008087348 */ /* 0x022fea0003c00000 */
[----:B------:R1:W2:Y:S02]  /*215e0*/  SHFL.BFLY P0, R15, R245, R6, R5 ;  /* 0x0c000006f50f7389 */ /* 0x0002a40000000005 */
[----:B-12---:R-:W-:Y:S01]  /*215f0*/  ENDCOLLECTIVE ;  /* 0x000000000000791b */ /* 0x006fe20003800000 */
.L_x_1305:
[----:B------:R-:W-:Y:S02]  /*21600*/  IMAD.MOV.U32 R2, RZ, RZ, R15 ;  /* 0x000000ffff027224 */ /* 0x000fe400078e000f */
[----:B------:R-:W-:Y:S02]  /*21610*/  IMAD.MOV.U32 R6, RZ, RZ, 0x1 ;  /* 0x00000001ff067424 */ /* 0x000fe400078e00ff */
[----:B------:R-:W-:-:S05]  /*21620*/  FADD R3, R2, R245 ;  /* 0x000000f502037221 */ /* 0x000fca0000000000 */
[----:B------:R-:W-:-:S07]  /*21630*/  MOV R245, R3 ;  /* 0x0000000300f57202 */ /* 0x000fce0000000f00 */
[----:B------:R-:W-:Y:S05]  /*21640*/  WARPSYNC.COLLECTIVE R8, `(.L_x_1306) ;  /* 0x0000000008087348 */ /* 0x000fea0003c00000 */
[----:B------:R1:W2:Y:S02]  /*21650*/  SHFL.BFLY P0, R15, R245, R6, R5 ;  /* 0x0c000006f50f7389 */ /* 0x0002a40000000005 */
[----:B-12---:R-:W-:Y:S01]  /*21660*/  ENDCOLLECTIVE ;  /* 0x000000000000791b */ /* 0x006fe20003800000 */
.L_x_1306:
[----:B------:R-:W-:Y:S01]  /*21670*/  MOV R245, R243 ;  /* 0x000000f300f57202 */ /* 0x000fe20000000f00 */
[----:B------:R-:W-:Y:S01]  /*21680*/  IMAD.MOV.U32 R6, RZ, RZ, 0x2 ;  /* 0x00000002ff067424 */ /* 0x000fe200078e00ff */
[----:B------:R-:W-:-:S07]  /*21690*/  MOV R2, R15 ;  /* 0x0000000f00027202 */ /* 0x000fce0000000f00 */
[----:B------:R-:W-:Y:S05]  /*216a0*/  WARPSYNC.COLLECTIVE R8, `(.L_x_1307) ;  /* 0x0000000008087348 */ /* 0x000fea0003c00000 */
[----:B------:R1:W2:Y:S02]  /*216b0*/  SHFL.BFLY P0, R15, R245, R6, R5 ;  /* 0x0c000006f50f7389 */ /* 0x0002a40000000005 */
[----:B-12---:R-:W-:Y:S01]  /*216c0*/  ENDCOLLECTIVE ;  /* 0x000000000000791b */ /* 0x006fe20003800000 */
.L_x_1307:
[----:B------:R-:W-:Y:S01]  /*216d0*/  FADD R7, R3, R2 ;  /* 0x0000000203077221 */ /* 0x000fe20000000000 */
[----:B------:R-:W-:Y:S01]  /*216e0*/  FADD R4, R15, R243 ;  /* 0x000000f30f047221 */ /* 0x000fe20000000000 */
[----:B------:R-:W-:-:S04]  /*216f0*/  MOV R6, 0x1 ;  /* 0x0000000100067802 */ /* 0x000fc80000000f00 */
[----:B------:R-:W-:-:S07]  /*21700*/  MOV R245, R4 ;  /* 0x0000000400f57202 */ /* 0x000fce0000000f00 */
[----:B------:R-:W-:Y:S05]  /*21710*/  WARPSYNC.COLLECTIVE R8, `(.L_x_1308) ;  /* 0x0000000008087348 */ /* 0x000fea0003c00000 */
[----:B------:R1:W2:Y:S02]  /*21720*/  SHFL.BFLY P0, R15, R245, R6, R5 ;  /* 0x0c000006f50f7389 */ /* 0x0002a40000000005 */
[----:B-12---:R-:W-:Y:S01]  /*21730*/  ENDCOLLECTIVE ;  /* 0x000000000000791b */ /* 0x006fe20003800000 */
.L_x_1308:
[----:B------:R-:W-:Y:S05]  /*21740*/  BRA `(.L_x_1309) ;  /* 0xffffffe400847947 */ /* 0x000fea000383ffff */
        .weak           $__internal_17_$__cuda_sm20_rcp_rn_f32_slowpath
        .type           $__internal_17_$__cuda_sm20_rcp_rn_f32_slowpath,@function
        .size           $__internal_17_$__cuda_sm20_rcp_rn_f32_slowpath,(.L_x_3491 - $__internal_17_$__cuda_sm20_rcp_rn_f32_slowpath)
$__internal_17_$__cuda_sm20_rcp_rn_f32_slowpath:
        /* <DEDUP_REMOVED lines=15> */
.L_x_1311:
[----:B------:R-:W-:-:S04]  /*21840*/  IADD3 R2, R3, -0xfd, RZ ;  /* 0xffffff0303027810 */ /* 0x000fc80007ffe0ff */
[----:B------:R-:W-:-:S13]  /*21850*/  ISETP.GT.U32.AND P0, PT, R2, 0x1, PT ;  /* 0x000000010200780c */ /* 0x000fda0003f04070 */
[----:B------:R-:W-:Y:S05]  /*21860*/  @P0 BRA `(.L_x_1313) ;  /* 0x0000000000780947 */ /* 0x000fea0003800000 */
[----:B------:R-:W-:Y:S01]  /*21870*/  LOP3.LUT R16, R7, 0x7fffff, RZ, 0xc0, !PT ;  /* 0x007fffff07107812 */ /* 0x000fe200078ec0ff */
[----:B------:R-:W-:-:S03]  /*21880*/  IMAD.MOV.U32 R5, RZ, RZ, 0x3 ;  /* 0x00000003ff057424 */ /* 0x000fc600078e00ff */
        /* <DEDUP_REMOVED lines=11> */
[----:B------:R-:W-:-:S03]  /*21940*/  LOP3.LUT R5, R5, R9, RZ, 0xc0, !PT ;  /* 0x0000000905057212 */ /* 0x000fc600078ec0ff */
        /* <DEDUP_REMOVED lines=9> */
[----:B------:R-:W-:Y:S01]  /*219e0*/  ISETP.GE.AND P1, PT, R2, RZ, PT ;  /* 0x000000ff0200720c */ /* 0x000fe20003f26270 */
[----:B------:R-:W-:-:S05]  /*219f0*/  VIADD R2, R3, 0xffffff04 ;  /* 0xffffff0403027836 */ /* 0x000fca0000000000 */
[----:B------:R-:W-:-:S07]  /*21a00*/  SHF.R.U32.HI R2, RZ, R2, R9 ;  /* 0x00000002ff027219 */ /* 0x000fce0000011609 */
[----:B------:R-:W-:-:S04]  /*21a10*/  @!P1 VIADD R2, R2, 0x1 ;  /* 0x0000000102029836 */ /* 0x000fc80000000000 */
[----:B------:R-:W-:-:S05]  /*21a20*/  @!P0 IMAD.SHL.U32 R2, R2, 0x2, RZ ;  /* 0x0000000202028824 */ /* 0x000fca00078e00ff */
[----:B------:R-:W-:Y:S01]  /*21a30*/  LOP3.LUT R5, R2, 0x80000000, R7, 0xf8, !PT ;  /* 0x8000000002057812 */ /* 0x000fe200078ef807 */
[----:B------:R-:W-:Y:S05]  /*21a40*/  BRA `(.L_x_1312) ;  /* 0x0000000000047947 */ /* 0x000fea0003800000 */
.L_x_1313:
[----:B------:R1:W2:Y:S02]  /*21a50*/  MUFU.RCP R5, R7 ;  /* 0x0000000700057308 */ /* 0x0002a40000001000 */
.L_x_1312:
[----:B------:R-:W-:Y:S05]  /*21a60*/  BSYNC B0 ;  /* 0x0000000000007941 */ /* 0x000fea0003800000 */
.L_x_1310:
[----:B------:R-:W-:Y:S02]  /*21a70*/  MOV R2, R6 ;  /* 0x0000000600027202 */ /* 0x000fe40000000f00 */
[----:B------:R-:W-:-:S04]  /*21a80*/  MOV R3, 0x0 ;  /* 0x0000000000037802 */ /* 0x000fc80000000f00 */
[----:B-12---:R-:W-:Y:S05]  /*21a90*/  RET.REL.NODEC R2 `(_ZN13pytorch_flash24flash_fwd_splitkv_kernelI23Flash_fwd_kernel_traitsILi128ELi64ELi128ELi4ELb0ELb0EN7cutlass10bfloat16_tE19Flash_kernel_traitsILi128ELi64ELi128ELi4ES3_EELb0ELb0ELb0ELb0ELb0ELb0ELb0ELb1EEEvNS_16Flash_fwd_paramsE) ;  /* 0xfffffde402587950 */ /* 0x006fea0003c3ffff */
.L_x_1314:
        /* <DEDUP_REMOVED lines=14> */
.L_x_3491:


//--------------------- .text._ZN13pytorch_flash24flash_fwd_splitkv_kernelI23Flash_fwd_kernel_traitsILi128ELi64ELi128ELi4ELb0ELb0EN7cutlass10bfloat16_tE19Flash_kernel_traitsILi128ELi64ELi128ELi4ES3_EELb0ELb0ELb0ELb0ELb0ELb0ELb1ELb0EEEvNS_16Flash_fwd_paramsE --------------------------
	.section	.text._ZN13pytorch_flash24flash_fwd_splitkv_kernelI23Flash_fwd_kernel_traitsILi128ELi64ELi128ELi4ELb0ELb0EN7cutlass10bfloat16_tE19Flash_kernel_traitsILi128ELi64ELi128ELi4ES3_EELb0ELb0ELb0ELb0ELb0ELb0ELb1ELb0EEEvNS_16Flash_fwd_paramsE,"ax",@progbits
	.sectionflags	@"SHF_BARRIERS=1"
	.align	128
        .global         _ZN13pytorch_flash24flash_fwd_splitkv_kernelI23Flash_fwd_kernel_traitsILi128ELi64ELi128ELi4ELb0ELb0EN7cutlass10bfloat16_tE19Flash_kernel_traitsILi128ELi64ELi128ELi4ES3_EELb0ELb0ELb0ELb0ELb0ELb0ELb1ELb0EEEvNS_16Flash_fwd_paramsE
        .type           _ZN13pytorch_flash24flash_fwd_splitkv_kernelI23Flash_fwd_kernel_traitsILi128ELi64ELi128ELi4ELb0ELb0EN7cutlass10bfloat16_tE19Flash_kernel_traitsILi128ELi64ELi128ELi4ES3_EELb0ELb0ELb0ELb0ELb0ELb0ELb1ELb0EEEvNS_16Flash_fwd_paramsE,@function
        .size           _ZN13pytorch_flash24flash_fwd_splitkv_kernelI23Flash_fwd_kernel_traitsILi128ELi64ELi128ELi4ELb0ELb0EN7cutlass10bfloat16_tE19Flash_kernel_traitsILi128ELi64ELi128ELi4ES3_EELb0ELb0ELb0ELb0ELb0ELb0ELb1ELb0EEEvNS_16Flash_fwd_paramsE,(.L_x_3492 - _ZN13pytorch_flash24flash_fwd_splitkv_kernelI23Flash_fwd_kernel_traitsILi128ELi64ELi128ELi4ELb0ELb0EN7cutlass10bfloat16_tE19Flash_kernel_traitsILi128ELi64ELi128ELi4ES3_EELb0ELb0ELb0ELb0ELb0ELb0ELb1ELb0EEEvNS_16Flash_fwd_paramsE)
        .other          _ZN13pytorch_flash24flash_fwd_splitkv_kernelI23Flash_fwd_kernel_traitsILi128ELi64ELi128ELi4ELb0ELb0EN7cutlass10bfloat16_tE19Flash_kernel_traitsILi128ELi64ELi128ELi4ES3_EELb0ELb0ELb0ELb0ELb0ELb0ELb1ELb0EEEvNS_16Flash_fwd_paramsE,@"STO_CUDA_ENTRY STV_DEFAULT"
_ZN13pytorch_flash24flash_fwd_splitkv_kernelI23Flash_fwd_kernel_traitsILi128ELi64ELi128ELi4ELb0ELb0EN7cutlass10bfloat16_tE19Flash_kernel_traitsILi128ELi64ELi128ELi4ES3_EELb0ELb0ELb0ELb0ELb0ELb0ELb1ELb0EEEvNS_16Flash_fwd_paramsE:
.text._ZN13pytorch_flash24flash_fwd_splitkv_kernelI23Flash_fwd_kernel_traitsILi128ELi64ELi128ELi4ELb0ELb0EN7cutlass10bfloat16_tE19Flash_kernel_traitsILi128ELi64ELi128ELi4ES3_EELb0ELb0ELb0ELb0ELb0ELb0ELb1ELb0EEEvNS_16Flash_fwd_paramsE:
        /* <DEDUP_REMOVED lines=32> */
[----:B------:R-:W-:-:S05]  /*0200*/  @!P2 LOP3.LUT R233, RZ, R5, RZ, 0x33, !PT ;  /* 0x00000005ffe9a212 */ /* 0x000fca00078e33ff */
[C---:B---3--:R-:W-:Y:S01]  /*0210*/  IMAD.WIDE R16, R233.reuse, 0x4, R6 ;  /* 0x00000004e9107825 */ /* 0x048fe200078e0206 */
[----:B--2---:R-:W-:Y:S01]  /*0220*/  ISETP.EQ.U32.AND P2, PT, R2, RZ, PT ;  /* 0x000000ff0200720c */ /* 0x004fe20003f42070 */
[----:B------:R-:W2:Y:S03]  /*0230*/  @P0 LDC.64 R6, c[0x0][0x300] ;  /* 0x0000c000ff060b82 */ /* 0x000ea60000000a00 */
[----:B------:R-:W3:Y:S04]  /*0240*/  @P1 LDG.E R8, desc[UR16][R16.64] ;  /* 0x0000001010081981 */ /* 0x000ee8000c1e1900 */
[----:B------:R-:W3:Y:S01]  /*0250*/  @P1 LDG.E R11, desc[UR16][R16.64+0x4] ;  /* 0x00000410100b1981 */ /* 0x000ee2000c1e1900 */
[----:B-1----:R-:W-:Y:S01]  /*0260*/  ISETP.NE.AND P3, PT, R0, RZ, PT ;  /* 0x000000ff0000720c */ /* 0x002fe20003f65270 */
[----:B----4-:R-:W-:Y:S01]  /*0270*/  IMAD.WIDE R14, R233, 0x4, R14 ;  /* 0x00000004e90e7825 */ /* 0x010fe200078e020e */
[----:B------:R-:W-:-:S02]  /*0280*/  MOV R13, 0xffffffff ;  /* 0xffffffff000d7802 */ /* 0x000fc40000000f00 */
[----:B------:R-:W-:Y:S01]  /*0290*/  ISETP.EQ.OR.EX P2, PT, R3, RZ, !P3, P2 ;  /* 0x000000ff0300720c */ /* 0x000fe20005f42720 */
[----:B------:R-:W-:-:S12]  /*02a0*/  IMAD.MOV.U32 R10, RZ, RZ, RZ ;  /* 0x000000ffff0a7224 */ /* 0x000fd800078e00ff */
[----:B------:R1:W5:Y:S01]  /*02b0*/  @!P2 LDG.E R13, desc[UR16][R14.64] ;  /* 0x000000100e0da981 */ /* 0x000362000c1e1900 */
[----:B--2---:R-:W-:Y:S01]  /*02c0*/  @P0 IMAD.WIDE R6, R233, 0x4, R6 ;  /* 0x00000004e9060825 */ /* 0x004fe200078e0206 */
[----:B------:R-:W2:Y:S04]  /*02d0*/  S2R R35, SR_CTAID.X ;  /* 0x0000000000237919 */ /* 0x000ea80000002500 */
[----:B------:R1:W5:Y:S01]  /*02e0*/  @P0 LDG.E R10, desc[UR16][R6.64] ;  /* 0x00000010060a0981 */ /* 0x000362000c1e1900 */
[----:B------:R-:W-:Y:S01]  /*02f0*/  ISETP.NE.U32.AND P0, PT, R2, RZ, PT ;  /* 0x000000ff0200720c */ /* 0x000fe20003f05070 */
[----:B------:R-:W4:Y:S03]  /*0300*/  S2R R0, SR_CTAID.Y ;  /* 0x0000000000007919 */ /* 0x000f260000002600 */
[----:B------:R-:W-:-:S02]  /*0310*/  ISETP.NE.AND.EX P0, PT, R3, RZ, PT, P0 ;  /* 0x000000ff0300720c */ /* 0x000fc40003f05300 */
[----:B------:R-:W-:-:S05]  /*0320*/  IADD3 R22, -R233, RZ, RZ ;  /* 0x000000ffe9167210 */ /* 0x000fca0007ffe1ff */
        /* <DEDUP_REMOVED lines=8> */
.L_x_1315:
[----:B------:R-:W1:Y:S02]  /*03b0*/  LDC R7, c[0x0][0x2c8] ;  /* 0x0000b200ff077b82 */ /* 0x000e640000000800 */
.L_x_1316:
[----:B------:R-:W4:Y:S02]  /*03c0*/  LDC.64 R2, c[0x0][0x308] ;  /* 0x0000c200ff027b82 */ /* 0x000f240000000a00 */
[----:B----4-:R-:W-:-:S04]  /*03d0*/  ISETP.NE.U32.AND P3, PT, R2, RZ, PT ;  /* 0x000000ff0200720c */ /* 0x010fc80003f65070 */
[----:B------:R-:W-:-:S13]  /*03e0*/  ISETP.NE.AND.EX P3, PT, R3, RZ, PT, P3 ;  /* 0x000000ff0300720c */ /* 0x000fda0003f65330 */
[----:B------:R-:W4:Y:S02]  /*03f0*/  @P3 LDC.64 R2, c[0x0][0x308] ;  /* 0x0000c200ff023b82 */ /* 0x000f240000000a00 */
[----:B----4-:R-:W-:-:S05]  /*0400*/  @P3 IMAD.WIDE R2, R233, 0x4, R2 ;  /* 0x00000004e9023825 */ /* 0x010fca00078e0202 */
[----:B------:R4:W5:Y:S01]  /*0410*/  @P3 LDG.E R19, desc[UR16][R2.64] ;  /* 0x0000001002133981 */ /* 0x000962000c1e1900 */
[----:B------:R-:W-:-:S05]  /*0420*/  IMAD.SHL.U32 R222, R35, 0x40, RZ ;  /* 0x0000004023de7824 */ /* 0x000fca00078e00ff */
[----:B---3--:R-:W-:-:S13]  /*0430*/  ISETP.GT.AND P0, PT, R11, R222, PT ;  /* 0x000000de0b00720c */ /* 0x008fda0003f04270 */
[----:B------:R-:W-:Y:S05]  /*0440*/  @!P0 EXIT ;  /* 0x000000000000894d */ /* 0x000fea0003800000 */
[----:B------:R-:W3:Y:S01]  /*0450*/  LDC R4, c[0x0][0x10] ;  /* 0x00000400ff047b82 */ /* 0x000ee20000000800 */
[----:B-----5:R-:W-:Y:S01]  /*0460*/  @P3 IMAD.IADD R136, R19, 0x1, -R10 ;  /* 0x0000000113883824 */ /* 0x020fe200078e0a0a */
[----:B------:R-:W2:Y:S06]  /*0470*/  S2R R228, SR_TID.X ;  /* 0x0000000000e47919 */ /* 0x000eac0000002100 */
[----:B----4-:R-:W4:Y:S01]  /*0480*/  LDC R2, c[0x0][0x2c8] ;  /* 0x0000b200ff027b82 */ /* 0x010f220000000800 */
[----:B---3--:R-:W-:-:S04]  /*0490*/  IABS R12, R4 ;  /* 0x00000004000c7213 */ /* 0x008fc80000000000 */
[----:B------:R-:W3:Y:S01]  /*04a0*/  I2F.RP R6, R12 ;  /* 0x0000000c00067306 */ /* 0x000ee20000209400 */
[----:B----4-:R-:W-:-:S05]  /*04b0*/  VIADD R2, R2, 0x7f ;  /* 0x0000007f02027836 */ /* 0x010fca0000000000 */
[----:B------:R-:W-:-:S04]  /*04c0*/  SHF.R.S32.HI R17, RZ, 0x1f, R2 ;  /* 0x0000001fff117819 */ /* 0x000fc80000011402 */
[----:B------:R-:W-:Y:S01]  /*04d0*/  LEA.HI R17, R17, R2, RZ, 0x7 ;  /* 0x0000000211117211 */ /* 0x000fe200078f38ff */
[----:B--23--:R-:W2:Y:S01]  /*04e0*/  MUFU.RCP R14, R6 ;  /* 0x00000006000e7308 */ /* 0x00cea20000001000 */
[-C--:B------:R-:W-:Y:S02]  /*04f0*/  IABS R2, R4.reuse ;  /* 0x0000000400027213 */ /* 0x080fe40000000000 */
[----:B------:R-:W-:-:S03]  /*0500*/  LEA.HI.SX32 R17, R17, R4, 0x19 ;  /* 0x0000000411117211 */ /* 0x000fc600078fcaff */
[----:B------:R-:W-:Y:S02]  /*0510*/  IMAD.MOV R2, RZ, RZ, -R2 ;  /* 0x000000ffff027224 */ /* 0x000fe400078e0a02 */
[----:B------:R-:W-:Y:S02]  /*0520*/  VIADD R17, R17, 0xffffffff ;  /* 0xffffffff11117836 */ /* 0x000fe40000000000 */
[----:B--2---:R-:W-:-:S04]  /*0530*/  VIADD R14, R14, 0xffffffe ;  /* 0x0ffffffe0e0e7836 */ /* 0x004fc80000000000 */
[----:B------:R-:W2:Y:S02]  /*0540*/  F2I.FTZ.U32.TRUNC.NTZ R15, R14 ;  /* 0x0000000e000f7305 */ /* 0x000ea4000021f000 */
[--C-:B--2---:R-:W-:Y:S02]  /*0550*/  IMAD.MOV R3, RZ, RZ, -R15.reuse ;  /* 0x000000ffff037224 */ /* 0x104fe400078e0a0f */
[----:B------:R-:W-:Y:S02]  /*0560*/  IMAD.MOV.U32 R14, RZ, RZ, RZ ;  /* 0x000000ffff0e7224 */ /* 0x000fe400078e00ff */
[----:B------:R-:W-:Y:S01]  /*0570*/  IMAD R6, R3, R12, RZ ;  /* 0x0000000c03067224 */ /* 0x000fe200078e02ff */
[----:B------:R-:W-:Y:S02]  /*0580*/  IABS R3, R17 ;  /* 0x0000001100037213 */ /* 0x000fe40000000000 */
[----:B------:R-:W-:Y:S01]  /*0590*/  LOP3.LUT R17, R17, R4, RZ, 0x3c, !PT ;  /* 0x0000000411117212 */ /* 0x000fe200078e3cff */
[----:B------:R-:W-:-:S03]  /*05a0*/  IMAD.HI.U32 R6, R15, R6, R14 ;  /* 0x000000060f067227 */ /* 0x000fc600078e000e */
[----:B------:R-:W-:-:S03]  /*05b0*/  ISETP.GE.AND P0, PT, R17, RZ, PT ;  /* 0x000000ff1100720c */ /* 0x000fc60003f06270 */
        /* <DEDUP_REMOVED lines=27> */
[----:B------:R-:W-:Y:S02]  /*0770*/  BSSY B0, `(.L_x_1318) ;  /* 0x0000026000007945 */ /* 0x000fe40003800000 */
[----:B------:R-:W-:-:S04]  /*0780*/  LEA.HI R4, R7, R228, RZ, 0x4 ;  /* 0x000000e407047211 */ /* 0x000fc800078f20ff */
[----:B------:R-:W-:-:S05]  /*0790*/  LOP3.LUT R7, R4, 0xfffffff0, RZ, 0xc0, !PT ;  /* 0xfffffff004077812 */ /* 0x000fca00078ec0ff */
[----:B------:R-:W-:-:S05]  /*07a0*/  IMAD.IADD R228, R228, 0x1, -R7 ;  /* 0x00000001e4e47824 */ /* 0x000fca00078e0a07 */
[----:B------:R-:W-:Y:S01]  /*07b0*/  ISETP.NE.AND P6, PT, R228, RZ, PT ;  /* 0x000000ffe400720c */ /* 0x000fe20003fc5270 */
[----:B-1----:R-:W-:-:S04]  /*07c0*/  IMAD R2, R0, R2, R233 ;  /* 0x0000000200027224 */ /* 0x002fc800078e02e9 */
[----:B------:R-:W-:Y:S01]  /*07d0*/  IMAD R0, R2, R5, R22 ;  /* 0x0000000502007224 */ /* 0x000fe200078e0216 */
[----:B------:R-:W-:Y:S01]  /*07e0*/  SHF.R.S32.HI R5, RZ, 0x4, R4 ;  /* 0x00000004ff057819 */ /* 0x000fe20000011404 */
[----:B------:R-:W-:Y:S02]  /*07f0*/  IMAD.SHL.U32 R2, R228, 0x4, RZ ;  /* 0x00000004e4027824 */ /* 0x000fe400078e00ff */
[--C-:B------:R-:W-:Y:S02]  /*0800*/  IMAD R0, R0, R3, R222.reuse ;  /* 0x0000000300007224 */ /* 0x100fe400078e02de */
[----:B------:R-:W-:Y:S01]  /*0810*/  IMAD.IADD R222, R11, 0x1, -R222 ;  /* 0x000000010bde7824 */ /* 0x000fe200078e0ade */
[--C-:B------:R-:W-:Y:S01]  /*0820*/  SHF.R.S32.HI R3, RZ, 0x1f, R2.reuse ;  /* 0x0000001fff037819 */ /* 0x100fe20000011402 */
[----:B------:R-:W-:Y:S01]  /*0830*/  IMAD R7, R0, UR4, RZ ;  /* 0x0000000400077c24 */ /* 0x000fe2000f8e02ff */
[----:B------:R-:W-:Y:S01]  /*0840*/  ULDC.64 UR4, c[0x0][0x288] ;  /* 0x0000a20000047ab9 */ /* 0x000fe20000000a00 */
[C---:B------:R-:W-:Y:S01]  /*0850*/  VIADD R19, R5.reuse, 0x8 ;  /* 0x0000000805137836 */ /* 0x040fe20000000000 */
[C---:B------:R-:W-:Y:S01]  /*0860*/  ISETP.GE.AND P4, PT, R5.reuse, R222, PT ;  /* 0x000000de0500720c */ /* 0x040fe20003f86270 */
[----:B------:R-:W-:-:S03]  /*0870*/  IMAD.WIDE R8, R5, 0x80, R2 ;  /* 0x0000008005087825 */ /* 0x000fc600078e0202 */
[----:B------:R-:W-:Y:S01]  /*0880*/  ISETP.GE.AND P3, PT, R19, R222, PT ;  /* 0x000000de1300720c */ /* 0x000fe20003f66270 */
[----:B------:R-:W-:Y:S01]  /*0890*/  VIADD R17, R5, 0x10 ;  /* 0x0000001005117836 */ /* 0x000fe20000000000 */
[----:B------:R-:W-:Y:S01]  /*08a0*/  IADD3 R4, P0, R7, R8, RZ ;  /* 0x0000000807047210 */ /* 0x000fe20007f1e0ff */
[C---:B------:R-:W-:Y:S02]  /*08b0*/  VIADD R15, R5.reuse, 0x18 ;  /* 0x00000018050f7836 */ /* 0x040fe40000000000 */
[----:B------:R-:W-:Y:S01]  /*08c0*/  VIADD R13, R5, 0x20 ;  /* 0x00000020050d7836 */ /* 0x000fe20000000000 */
[----:B------:R-:W-:Y:S01]  /*08d0*/  LEA.HI.X.SX32 R7, R7, R9, 0x1, P0 ;  /* 0x0000000907077211 */ /* 0x000fe200000f0eff */
[C---:B------:R-:W-:Y:S01]  /*08e0*/  VIADD R11, R5.reuse, 0x28 ;  /* 0x00000028050b7836 */ /* 0x040fe20000000000 */
[----:B------:R-:W-:Y:S01]  /*08f0*/  LEA R20, P0, R4, UR4, 0x2 ;  /* 0x0000000404147c11 */ /* 0x000fe2000f8010ff */
[----:B------:R-:W-:Y:S01]  /*0900*/  VIADD R9, R5, 0x30 ;  /* 0x0000003005097836 */ /* 0x000fe20000000000 */
[----:B------:R-:W-:Y:S01]  /*0910*/  ISETP.GE.AND P2, PT, R17, R222, PT ;  /* 0x000000de1100720c */ /* 0x000fe20003f46270 */
[----:B------:R-:W-:Y:S01]  /*0920*/  VIADD R6, R2, 0x40 ;  /* 0x0000004002067836 */ /* 0x000fe20000000000 */
[----:B------:R-:W-:-:S02]  /*0930*/  LEA.HI.X R21, R4, UR5, R7, 0x2, P0 ;  /* 0x0000000504157c11 */ /* 0x000fc400080f1407 */
[-C--:B------:R-:W-:Y:S02]  /*0940*/  ISETP.GE.AND P5, PT, R15, R222.reuse, PT ;  /* 0x000000de0f00720c */ /* 0x080fe40003fa6270 */
[-C--:B------:R-:W-:Y:S02]  /*0950*/  ISETP.GE.AND P0, PT, R13, R222.reuse, PT ;  /* 0x000000de0d00720c */ /* 0x080fe40003f06270 */
[----:B------:R-:W-:Y:S01]  /*0960*/  ISETP.GE.AND P1, PT, R11, R222, PT ;  /* 0x000000de0b00720c */ /* 0x000fe20003f26270 */
[----:B------:R-:W-:-:S12]  /*0970*/  @P4 BRA `(.L_x_1319) ;  /* 0x0000000000144947 */ /* 0x000fd80003800000 */
[----:B------:R-:W-:Y:S02]  /*0980*/  ULDC UR4, c[0x0][0x2d0] ;  /* 0x0000b40000047ab9 */ /* 0x000fe40000000800 */
[----:B------:R-:W-:-:S13]  /*0990*/  ISETP.GE.AND P4, PT, R2, UR4, PT ;  /* 0x0000000402007c0c */ /* 0x000fda000bf86270 */
[----:B------:R1:W-:Y:S01]  /*09a0*/  @!P4 STG.E.128 desc[UR16][R20.64], RZ ;  /* 0x000000ff1400c986 */ /* 0x0003e2000c101d10 */
[----:B------:R-:W-:-:S13]  /*09b0*/  ISETP.GE.AND P4, PT, R6, UR4, PT ;  /* 0x0000000406007c0c */ /* 0x000fda000bf86270 */
[----:B------:R1:W-:Y:S02]  /*09c0*/  @!P4 STG.E.128 desc[UR16][R20.64+0x100], RZ ;  /* 0x000100ff1400c986 */ /* 0x0003e4000c101d10 */
.L_x_1319:
[----:B------:R-:W-:Y:S05]  /*09d0*/  BSYNC B0 ;  /* 0x0000000000007941 */ /* 0x000fea0003800000 */
.L_x_1318:
[----:B------:R-:W-:Y:S01]  /*09e0*/  BSSY B0, `(.L_x_1320) ;  /* 0x0000009000007945 */ /* 0x000fe20003800000 */
[----:B------:R-:W-:Y:S02]  /*09f0*/  ISETP.GE.AND P4, PT, R9, R222, PT ;  /* 0x000000de0900720c */ /* 0x000fe40003f86270 */
[----:B------:R-:W-:Y:S01]  /*0a00*/  IADD3 R7, R5, 0x38, RZ ;  /* 0x0000003805077810 */ /* 0x000fe20007ffe0ff */
[----:B------:R-:W-:Y:S05]  /*0a10*/  @P3 BRA `(.L_x_1321) ;  /* 0x0000000000143947 */ /* 0x000fea0003800000 */
[----:B------:R-:W-:Y:S02]  /*0a20*/  ULDC UR4, c[0x0][0x2d0] ;  /* 0x0000b40000047ab9 */ /* 0x000fe40000000800 */
[----:B------:R-:W-:-:S13]  /*0a30*/  ISETP.GE.AND P3, PT, R2, UR4, PT ;  /* 0x0000000402007c0c */ /* 0x000fda000bf66270 */
[----:B------:R2:W-:Y:S01]  /*0a40*/  @!P3 STG.E.128 desc[UR16][R20.64+0x1000], RZ ;  /* 0x001000ff1400b986 */ /* 0x0005e2000c101d10 */
[----:B------:R-:W-:-:S13]  /*0a50*/  ISETP.GE.AND P3, PT, R6, UR4, PT ;  /* 0x0000000406007c0c */ /* 0x000fda000bf66270 */
[----:B------:R2:W-:Y:S02]  /*0a60*/  @!P3 STG.E.128 desc[UR16][R20.64+0x1100], RZ ;  /* 0x001100ff1400b986 */ /* 0x0005e4000c101d10 */
.L_x_1321:
[----:B------:R-:W-:Y:S05]  /*0a70*/  BSYNC B0 ;  /* 0x0000000000007941 */ /* 0x000fea0003800000 */
.L_x_1320:
[----:B------:R-:W-:Y:S01]  /*0a80*/  BSSY B0, `(.L_x_1322) ;  /* 0x0000008000007945 */ /* 0x000fe20003800000 */
[----:B------:R-:W-:-:S03]  /*0a90*/  ISETP.GE.AND P3, PT, R7, R222, PT ;  /* 0x000000de0700720c */ /* 0x000fc60003f66270 */
[----:B------:R-:W-:Y:S10]  /*0aa0*/  @P2 BRA `(.L_x_1323) ;  /* 0x0000000000142947 */ /* 0x000ff40003800000 */
[----:B------:R-:W-:Y:S02]  /*0ab0*/  ULDC UR4, c[0x0][0x2d0] ;  /* 0x0000b40000047ab9 */ /* 0x000fe40000000800 */
[----:B------:R-:W-:-:S13]  /*0ac0*/  ISETP.GE.AND P2, PT, R2, UR4, PT ;  /* 0x0000000402007c0c */ /* 0x000fda000bf46270 */
[----:B------:R3:W-:Y:S01]  /*0ad0*/  @!P2 STG.E.128 desc[UR16][R20.64+0x2000], RZ ;  /* 0x002000ff1400a986 */ /* 0x0007e2000c101d10 */
[----:B------:R-:W-:-:S13]  /*0ae0*/  ISETP.GE.AND P2, PT, R6, UR4, PT ;  /* 0x0000000406007c0c */ /* 0x000fda000bf46270 */
[----:B------:R3:W-:Y:S02]  /*0af0*/  @!P2 STG.E.128 desc[UR16][R20.64+0x2100], RZ ;  /* 0x002100ff1400a986 */ /* 0x0007e4000c101d10 */
.L_x_1323:
[----:B------:R-:W-:Y:S05]  /*0b00*/  BSYNC B0 ;  /* 0x0000000000007941 */ /* 0x000fea0003800000 */
.L_x_1322:
[----:B------:R-:W-:Y:S01]  /*0b10*/  BSSY B0, `(.L_x_1324) ;  /* 0x0000008000007945 */ /* 0x000fe20003800000 */
[----:B------:R-:W-:-:S03]  /*0b20*/  IADD3 R4, P2, R0, R5, RZ ;  /* 0x0000000500047210 */ /* 0x000fc60007f5e0ff */
[----:B------:R-:W-:Y:S10]  /*0b30*/  @P5 BRA `(.L_x_1325) ;  /* 0x0000000000145947 */ /* 0x000ff40003800000 */
[----:B------:R-:W-:Y:S02]  /*0b40*/  ULDC UR4, c[0x0][0x2d0] ;  /* 0x0000b40000047ab9 */ /* 0x000fe40000000800 */
[----:B------:R-:W-:-:S13]  /*0b50*/  ISETP.GE.AND P5, PT, R2, UR4, PT ;  /* 0x0000000402007c0c */ /* 0x000fda000bfa6270 */
[----:B------:R4:W-:Y:S01]  /*0b60*/  @!P5 STG.E.128 desc[UR16][R20.64+0x3000], RZ ;  /* 0x003000ff1400d986 */ /* 0x0009e2000c101d10 */
[----:B------:R-:W-:-:S13]  /*0b70*/  ISETP.GE.AND P5, PT, R6, UR4, PT ;  /* 0x0000000406007c0c */ /* 0x000fda000bfa6270 */
[----:B------:R4:W-:Y:S02]  /*0b80*/  @!P5 STG.E.128 desc[UR16][R20.64+0x3100], RZ ;  /* 0x003100ff1400d986 */ /* 0x0009e4000c101d10 */
.L_x_1325:
[----:B------:R-:W-:Y:S05]  /*0b90*/  BSYNC B0 ;  /* 0x0000000000007941 */ /* 0x000fea0003800000 */
.L_x_1324:
[----:B------:R-:W-:Y:S01]  /*0ba0*/  BSSY B0, `(.L_x_1326) ;  /* 0x0000009000007945 */ /* 0x000fe20003800000 */
[----:B------:R-:W-:Y:S02]  /*0bb0*/  ISETP.GE.OR P5, PT, R5, R222, P6 ;  /* 0x000000de0500720c */ /* 0x000fe400037a6670 */
[----:B------:R-:W-:Y:S01]  /*0bc0*/  SHF.R.S32.HI R0, RZ, 0x1f, R0 ;  /* 0x0000001fff007819 */ /* 0x000fe20000011400 */
[----:B------:R-:W-:Y:S05]  /*0bd0*/  @P0 BRA `(.L_x_1327) ;  /* 0x0000000000140947 */ /* 0x000fea0003800000 */
[----:B------:R-:W-:Y:S02]  /*0be0*/  ULDC UR4, c[0x0][0x2d0] ;  /* 0x0000b40000047ab9 */ /* 0x000fe40000000800 */
[----:B------:R-:W-:-:S13]  /*0bf0*/  ISETP.GE.AND P0, PT, R2, UR4, PT ;  /* 0x0000000402007c0c */ /* 0x000fda000bf06270 */
[----:B------:R1:W-:Y:S01]  /*0c00*/  @!P0 STG.E.128 desc[UR16][R20.64+0x4000], RZ ;  /* 0x004000ff14008986 */ /* 0x0003e2000c101d10 */
[----:B------:R-:W-:-:S13]  /*0c10*/  ISETP.GE.AND P0, PT, R6, UR4, PT ;  /* 0x0000000406007c0c */ /* 0x000fda000bf06270 */
[----:B------:R1:W-:Y:S02]  /*0c20*/  @!P0 STG.E.128 desc[UR16][R20.64+0x4100], RZ ;  /* 0x004100ff14008986 */ /* 0x0003e4000c101d10 */
.L_x_1327:
[----:B------:R-:W-:Y:S05]  /*0c30*/  BSYNC B0 ;  /* 0x0000000000007941 */ /* 0x000fea0003800000 */
.L_x_1326:
[----:B------:R-:W-:Y:S04]  /*0c40*/  BSSY B0, `(.L_x_1328) ;  /* 0x0000007000007945 */ /* 0x000fe80003800000 */
[----:B------:R-:W-:Y:S05]  /*0c50*/  @P1 BRA `(.L_x_1329) ;  /* 0x0000000000141947 */ /* 0x000fea0003800000 */
[----:B------:R-:W-:Y:S02]  /*0c60*/  ULDC UR4, c[0x0][0x2d0] ;  /* 0x0000b40000047ab9 */ /* 0x000fe40000000800 */
[----:B------:R-:W-:Y:S02]  /*0c70*/  ISETP.GE.AND P1, PT, R2, UR4, PT ;  /* 0x0000000402007c0c */ /* 0x000fe4000bf26270 */
[----:B------:R-:W-:-:S11]  /*0c80*/  ISETP.GE.AND P0, PT, R6, UR4, PT ;  /* 0x0000000406007c0c */ /* 0x000fd6000bf06270 */
[----:B------:R1:W-:Y:S04]  /*0c90*/  @!P1 STG.E.128 desc[UR16][R20.64+0x5000], RZ ;  /* 0x005000ff14009986 */ /* 0x0003e8000c101d10 */
[----:B------:R1:W-:Y:S02]  /*0ca0*/  @!P0 STG.E.128 desc[UR16][R20.64+0x5100], RZ ;  /* 0x005100ff14008986 */ /* 0x0003e4000c101d10 */
.L_x_1329:
[----:B------:R-:W-:Y:S05]  /*0cb0*/  BSYNC B0 ;  /* 0x0000000000007941 */ /* 0x000fea0003800000 */
.L_x_1328:
[----:B------:R-:W-:Y:S04]  /*0cc0*/  BSSY B0, `(.L_x_1330) ;  /* 0x0000007000007945 */ /* 0x000fe80003800000 */
[----:B------:R-:W-:Y:S05]  /*0cd0*/  @P4 BRA `(.L_x_1331) ;  /* 0x0000000000144947 */ /* 0x000fea0003800000 */
[----:B------:R-:W-:Y:S02]  /*0ce0*/  ULDC UR4, c[0x0][0x2d0] ;  /* 0x0000b40000047ab9 */ /* 0x000fe40000000800 */
[----:B------:R-:W-:Y:S02]  /*0cf0*/  ISETP.GE.AND P1, PT, R2, UR4, PT ;  /* 0x0000000402007c0c */ /* 0x000fe4000bf26270 */
[----:B------:R-:W-:-:S11]  /*0d00*/  ISETP.GE.AND P0, PT, R6, UR4, PT ;  /* 0x0000000406007c0c */ /* 0x000fd6000bf06270 */
[----:B------:R1:W-:Y:S04]  /*0d10*/  @!P1 STG.E.128 desc[UR16][R20.64+0x6000], RZ ;  /* 0x006000ff14009986 */ /* 0x0003e8000c101d10 */
[----:B------:R1:W-:Y:S02]  /*0d20*/  @!P0 STG.E.128 desc[UR16][R20.64+0x6100], RZ ;  /* 0x006100ff14008986 */ /* 0x0003e4000c101d10 */
.L_x_1331:
[----:B------:R-:W-:Y:S05]  /*0d30*/  BSYNC B0 ;  /* 0x0000000000007941 */ /* 0x000fea0003800000 */
.L_x_1330:
[----:B------:R-:W-:Y:S04]  /*0d40*/  BSSY B0, `(.L_x_1332) ;  /* 0x0000007000007945 */ /* 0x000fe80003800000 */
[----:B------:R-:W-:Y:S05]  /*0d50*/  @P3 BRA `(.L_x_1333) ;  /* 0x0000000000143947 */ /* 0x000fea0003800000 */
[----:B------:R-:W-:Y:S02]  /*0d60*/  ULDC UR4, c[0x0][0x2d0] ;  /* 0x0000b40000047ab9 */ /* 0x000fe40000000800 */
[----:B------:R-:W-:Y:S02]  /*0d70*/  ISETP.GE.AND P1, PT, R2, UR4, PT ;  /* 0x0000000402007c0c */ /* 0x000fe4000bf26270 */
[----:B------:R-:W-:-:S11]  /*0d80*/  ISETP.GE.AND P0, PT, R6, UR4, PT ;  /* 0x0000000406007c0c */ /* 0x000fd6000bf06270 */
[----:B------:R1:W-:Y:S04]  /*0d90*/  @!P1 STG.E.128 desc[UR16][R20.64+0x7000], RZ ;  /* 0x007000ff14009986 */ /* 0x0003e8000c101d10 */
[----:B------:R1:W-:Y:S02]  /*0da0*/  @!P0 STG.E.128 desc[UR16][R20.64+0x7100], RZ ;  /* 0x007100ff14008986 */ /* 0x0003e4000c101d10 */
.L_x_1333:
[----:B------:R-:W-:Y:S05]  /*0db0*/  BSYNC B0 ;  /* 0x0000000000007941 */ /* 0x000fea0003800000 */
.L_x_1332:
[----:B------:R-:W-:Y:S01]  /*0dc0*/  ULDC.64 UR4, c[0x0][0x2b8] ;  /* 0x0000ae0000047ab9 */ /* 0x000fe20000000a00 */
[----:B------:R-:W-:Y:S02]  /*0dd0*/  LEA.HI.X.SX32 R5, R5, R0, 0x1, P2 ;  /* 0x0000000005057211 */ /* 0x000fe400010f0eff */
[C---:B------:R-:W-:Y:S02]  /*0de0*/  LEA R2, P0, R4.reuse, UR4, 0x2 ;  /* 0x0000000404027c11 */ /* 0x040fe4000f8010ff */
[-C--:B------:R-:W-:Y:S02]  /*0df0*/  ISETP.GE.OR P4, PT, R19, R222.reuse, P6 ;  /* 0x000000de1300720c */ /* 0x080fe40003786670 */
[----:B------:R-:W-:Y:S01]  /*0e00*/  LEA.HI.X R3, R4, UR5, R5, 0x2, P0 ;  /* 0x0000000504037c11 */ /* 0x000fe200080f1405 */
[----:B------:R-:W-:Y:S01]  /*0e10*/  @!P5 IMAD.MOV.U32 R5, RZ, RZ, -0x800000 ;  /* 0xff800000ff05d424 */ /* 0x000fe200078e00ff */
[-C--:B------:R-:W-:Y:S02]  /*0e20*/  ISETP.GE.OR P3, PT, R17, R222.reuse, P6 ;  /* 0x000000de1100720c */ /* 0x080fe40003766670 */
[----:B------:R-:W-:-:S02]  /*0e30*/  ISETP.GE.OR P2, PT, R15, R222, P6 ;  /* 0x000000de0f00720c */ /* 0x000fc40003746670 */
[----:B------:R1:W-:Y:S01]  /*0e40*/  @!P5 STG.E desc[UR16][R2.64], R5 ;  /* 0x000000050200d986 */ /* 0x0003e2000c101910 */
[-C--:B------:R-:W-:Y:S02]  /*0e50*/  ISETP.GE.OR P1, PT, R13, R222.reuse, P6 ;  /* 0x000000de0d00720c */ /* 0x080fe40003726670 */
[-C--:B------:R-:W-:Y:S02]  /*0e60*/  ISETP.GE.OR P0, PT, R11, R222.reuse, P6 ;  /* 0x000000de0b00720c */ /* 0x080fe40003706670 */
[-C--:B------:R-:W-:Y:S01]  /*0e70*/  ISETP.GE.OR P5, PT, R9, R222.reuse, P6 ;  /* 0x000000de0900720c */ /* 0x080fe200037a6670 */
[----:B------:R-:W-:Y:S01]  /*0e80*/  @!P4 IMAD.MOV.U32 R17, RZ, RZ, -0x800000 ;  /* 0xff800000ff11c424 */ /* 0x000fe200078e00ff */
[----:B------:R-:W-:Y:S02]  /*0e90*/  ISETP.GE.OR P6, PT, R7, R222, P6 ;  /* 0x000000de0700720c */ /* 0x000fe400037c6670 */
[----:B------:R-:W-:Y:S02]  /*0ea0*/  @!P3 IMAD.MOV.U32 R15, RZ, RZ, -0x800000 ;  /* 0xff800000ff0fb424 */ /* 0x000fe400078e00ff */
[----:B------:R-:W-:Y:S01]  /*0eb0*/  @!P2 IMAD.MOV.U32 R13, RZ, RZ, -0x800000 ;  /* 0xff800000ff0da424 */ /* 0x000fe200078e00ff */
[----:B------:R1:W-:Y:S02]  /*0ec0*/  @!P4 STG.E desc[UR16][R2.64+0x20], R17 ;  /* 0x000020110200c986 */ /* 0x0003e4000c101910 */
[----:B------:R-:W-:-:S02]  /*0ed0*/  @!P1 IMAD.MOV.U32 R11, RZ, RZ, -0x800000 ;  /* 0xff800000ff0b9424 */ /* 0x000fc400078e00ff */
[----:B------:R-:W-:Y:S01]  /*0ee0*/  @!P0 IMAD.MOV.U32 R9, RZ, RZ, -0x800000 ;  /* 0xff800000ff098424 */ /* 0x000fe200078e00ff */
[----:B------:R1:W-:Y:S01]  /*0ef0*/  @!P3 STG.E desc[UR16][R2.64+0x40], R15 ;  /* 0x0000400f0200b986 */ /* 0x0003e2000c101910 */
[----:B------:R-:W-:-:S03]  /*0f00*/  @!P5 IMAD.MOV.U32 R7, RZ, RZ, -0x800000 ;  /* 0xff800000ff07d424 */ /* 0x000fc600078e00ff */
[----:B------:R1:W-:Y:S04]  /*0f10*/  @!P2 STG.E desc[UR16][R2.64+0x60], R13 ;  /* 0x0000600d0200a986 */ /* 0x0003e8000c101910 */
[----:B------:R1:W-:Y:S04]  /*0f20*/  @!P1 STG.E desc[UR16][R2.64+0x80], R11 ;  /* 0x0000800b02009986 */ /* 0x0003e8000c101910 */
[----:B------:R1:W-:Y:S04]  /*0f30*/  @!P0 STG.E desc[UR16][R2.64+0xa0], R9 ;  /* 0x0000a00902008986 */ /* 0x0003e8000c101910 */
[----:B------:R1:W-:Y:S01]  /*0f40*/  @!P5 STG.E desc[UR16][R2.64+0xc0], R7 ;  /* 0x0000c0070200d986 */ /* 0x0003e2000c101910 */
[----:B------:R-:W-:Y:S05]  /*0f50*/  @P6 EXIT ;  /* 0x000000000000694d */ /* 0x000fea0003800000 */
[----:B-1----:R-:W-:-:S05]  /*0f60*/  MOV R5, 0xff800000 ;  /* 0xff80000000057802 */ /* 0x002fca0000000f00 */
[----:B------:R-:W-:Y:S01]  /*0f70*/  STG.E desc[UR16][R2.64+0xe0], R5 ;  /* 0x0000e00502007986 */ /* 0x000fe2000c101910 */
[----:B------:R-:W-:Y:S05]  /*0f80*/  EXIT ;  /* 0x000000000000794d */ /* 0x000fea0003800000 */
.L_x_1317:
        /* <DEDUP_REMOVED lines=24> */
.L_x_1334:
        /* <DEDUP_REMOVED lines=17> */
[----:B-----5:R-:W-:-:S05]  /*1220*/  IMAD.HI.U32 R9, R5, R2, RZ ;  /* 0x0000000205097227 */ /* 0x020fca00078e00ff */
        /* <DEDUP_REMOVED lines=13> */
[----:B------:R2:W4:Y:S01]  /*1300*/  LDG.E R0, desc[UR16][R14.64] ;  /* 0x000000100e007981 */ /* 0x000522000c1e1900 */
        /* <DEDUP_REMOVED lines=28> */
[----:B--2---:R-:W-:Y:S02]  /*14d0*/  SHF.R.S32.HI R15, RZ, 0x1f, R20 ;  /* 0x0000001fff0f7819 */ /* 0x004fe40000011414 */
[----:B----4-:R-:W-:Y:S01]  /*14e0*/  SHF.R.S32.HI R5, RZ, 0x1f, R0 ;  /* 0x0000001fff057819 */ /* 0x010fe20000011400 */
        /* <DEDUP_REMOVED lines=20> */
.L_x_1335:
[----:B------:R-:W2:Y:S01]  /*1630*/  LDC R15, c[0x0][0x278] ;  /* 0x00009e00ff0f7b82 */ /* 0x000ea20000000800 */
[----:B------:R-:W-:Y:S02]  /*1640*/  ISETP.NE.AND P4, PT, R13, -0x1, PT ;  /* 0xffffffff0d00780c */ /* 0x000fe40003f85270 */
[----:B------:R-:W-:-:S04]  /*1650*/  LEA R27, R38, 0xffffff80, 0x7 ;  /* 0xffffff80261b7811 */ /* 0x000fc800078e38ff */
[----:B------:R-:W-:-:S07]  /*1660*/  SHF.R.S32.HI R25, RZ, 0x1f, R27 ;  /* 0x0000001fff197819 */ /* 0x000fce000001141b */
[----:B------:R-:W3:Y:S01]  /*1670*/  @P4 LDC.64 R42, c[0x0][0x248] ;  /* 0x00009200ff2a4b82 */ /* 0x000ee20000000a00 */
[----:B------:R-:W-:Y:S01]  /*1680*/  @P4 IMAD.IADD R16, R10, 0x1, R13 ;  /* 0x000000010a104824 */ /* 0x000fe200078e020d */
[----:B-12---:R-:W-:-:S04]  /*1690*/  IABS R3, R15 ;  /* 0x0000000f00037213 */ /* 0x006fc80000000000 */
[----:B------:R-:W1:Y:S01]  /*16a0*/  I2F.RP R6, R3 ;  /* 0x0000000300067306 */ /* 0x000e620000209400 */
[C---:B---3--:R-:W-:Y:S02]  /*16b0*/  @P4 IMAD R7, R16.reuse, R43, RZ ;  /* 0x0000002b10074224 */ /* 0x048fe400078e02ff */
[----:B------:R-:W-:-:S05]  /*16c0*/  @P4 IMAD.WIDE.U32 R16, R16, R42, RZ ;  /* 0x0000002a10104225 */ /* 0x000fca00078e00ff */
[----:B-1----:R-:W1:Y:S01]  /*16d0*/  MUFU.RCP R4, R6 ;  /* 0x0000000600047308 */ /* 0x002e620000001000 */
[----:B------:R-:W-:Y:S01]  /*16e0*/  @P4 IADD3 R7, R17, R7, RZ ;  /* 0x0000000711074210 */ /* 0x000fe20007ffe0ff */
[----:B-1----:R-:W-:Y:S01]  /*16f0*/  VIADD R4, R4, 0xffffffe ;  /* 0x0ffffffe04047836 */ /* 0x002fe20000000000 */
[----:B------:R-:W-:-:S05]  /*1700*/  @P4 MOV R6, R16 ;  /* 0x0000001000064202 */ /* 0x000fca0000000f00 */
[----:B------:R-:W1:Y:S02]  /*1710*/  F2I.FTZ.U32.TRUNC.NTZ R5, R4 ;  /* 0x0000000400057305 */ /* 0x000e64000021f000 */
[----:B-1----:R-:W-:Y:S01]  /*1720*/  IMAD.MOV R0, RZ, RZ, -R5 ;  /* 0x000000ffff007224 */ /* 0x002fe200078e0a05 */
[----:B------:R-:W-:-:S03]  /*1730*/  MOV R4, RZ ;  /* 0x000000ff00047202 */ /* 0x000fc60000000f00 */
[----:B------:R-:W-:Y:S01]  /*1740*/  IMAD R2, R0, R3, RZ ;  /* 0x0000000300027224 */ /* 0x000fe200078e02ff */
[----:B------:R-:W-:-:S03]  /*1750*/  IABS R0, R22 ;  /* 0x0000001600007213 */ /* 0x000fc60000000000 */
[----:B------:R-:W-:-:S04]  /*1760*/  IMAD.HI.U32 R5, R5, R2, R4 ;  /* 0x0000000205057227 */ /* 0x000fc800078e0004 */
[----:B------:R-:W-:-:S04]  /*1770*/  IMAD.MOV.U32 R2, RZ, RZ, R0 ;  /* 0x000000ffff027224 */ /* 0x000fc800078e0000 */
[----:B------:R-:W-:Y:S02]  /*1780*/  IMAD.HI.U32 R20, R5, R2, RZ ;  /* 0x0000000205147227 */ /* 0x000fe400078e00ff */
[----:B------:R-:W1:Y:S02]  /*1790*/  @P4 LDC.64 R4, c[0x0][0x250] ;  /* 0x00009400ff044b82 */ /* 0x000e640000000a00 */
[----:B------:R-:W-:-:S04]  /*17a0*/  IMAD.MOV R0, RZ, RZ, -R20 ;  /* 0x000000ffff007224 */ /* 0x000fc800078e0a14 */
[----:B------:R-:W-:-:S05]  /*17b0*/  IMAD R0, R3, R0, R2 ;  /* 0x0000000003007224 */ /* 0x000fca00078e0202 */
[----:B------:R-:W-:-:S13]  /*17c0*/  ISETP.GT.U32.AND P1, PT, R3, R0, PT ;  /* 0x000000000300720c */ /* 0x000fda0003f24070 */
        /* <DEDUP_REMOVED lines=22> */
.L_x_1337:
        /* <DEDUP_REMOVED lines=27> */
.L_x_1336:
[----:B------:R-:W-:Y:S01]  /*1ae0*/  ISETP.NE.AND P1, PT, R8, -0x1, PT ;  /* 0xffffffff0800780c */ /* 0x000fe20003f25270 */
[----:B------:R-:W1:Y:S01]  /*1af0*/  S2UR UR8, SR_CgaCtaId ;  /* 0x00000000000879c3 */ /* 0x000e620000008800 */
[----:B------:R-:W-:Y:S01]  /*1b00*/  SHF.R.S32.HI R13, RZ, 0x1f, R228 ;  /* 0x0000001fff0d7819 */ /* 0x000fe200000114e4 */
[----:B------:R-:W-:Y:S01]  /*1b10*/  ULDC.64 UR6, c[0x0][0x268] ;  /* 0x00009a0000067ab9 */ /* 0x000fe20000000a00 */
[----:B------:R-:W-:Y:S01]  /*1b20*/  ULDC.64 UR4, c[0x0][0x258] ;  /* 0x0000960000047ab9 */ /* 0x000fe20000000a00 */
[----:B------:R-:W-:Y:S01]  /*1b30*/  IMAD.IADD R222, R11, 0x1, -R222 ;  /* 0x000000010bde7824 */ /* 0x000fe200078e0ade */
[-C--:B------:R-:W-:Y:S01]  /*1b40*/  LEA.HI R3, R13, R228.reuse, RZ, 0x3 ;  /* 0x000000e40d037211 */ /* 0x080fe200078f18ff */
[----:B------:R-:W-:Y:S01]  /*1b50*/  IMAD R15, R15, UR6, RZ ;  /* 0x000000060f0f7c24 */ /* 0x000fe2000f8e02ff */
[-C--:B-----5:R-:W-:Y:S01]  /*1b60*/  LEA.HI R9, R13, R228.reuse, RZ, 0x4 ;  /* 0x000000e40d097211 */ /* 0x0a0fe200078f20ff */
[----:B------:R-:W2:Y:S01]  /*1b70*/  LDC.64 R36, c[0x0][0x250] ;  /* 0x00009400ff247b82 */ /* 0x000ea20000000a00 */
[----:B------:R-:W-:Y:S01]  /*1b80*/  SHF.R.S32.HI R10, RZ, 0x3, R3 ;  /* 0x00000003ff0a7819 */ /* 0x000fe20000011403 */
[----:B------:R-:W-:Y:S01]  /*1b90*/  VIADD R138, R38, 0xffffffff ;  /* 0xffffffff268a7836 */ /* 0x000fe20000000000 */
[----:B------:R-:W-:Y:S01]  /*1ba0*/  LOP3.LUT R3, R3, 0xfffffff8, RZ, 0xc0, !PT ;  /* 0xfffffff803037812 */ /* 0x000fe200078ec0ff */
[----:B------:R-:W-:Y:S01]  /*1bb0*/  BSSY B0, `(.L_x_1338) ;  /* 0x0000058000007945 */ /* 0x000fe20003800000 */
[----:B------:R-:W-:Y:S01]  /*1bc0*/  @!P1 SHF.R.S32.HI R17, RZ, 0x1f, R233 ;  /* 0x0000001fff119819 */ /* 0x000fe200000114e9 */
[----:B------:R-:W-:Y:S01]  /*1bd0*/  IMAD.SHL.U32 R16, R10, 0x40, RZ ;  /* 0x000000400a107824 */ /* 0x000fe200078e00ff */
[----:B------:R-:W-:Y:S01]  /*1be0*/  LEA.HI R229, R13, R228, RZ, 0x6 ;  /* 0x000000e40de57211 */ /* 0x000fe200078f30ff */
[----:B------:R-:W3:Y:S01]  /*1bf0*/  @P1 LDC.64 R6, c[0x0][0x240] ;  /* 0x00009000ff061b82 */ /* 0x000ee20000000a00 */
[----:B------:R-:W-:Y:S01]  /*1c00*/  IMAD.IADD R3, R228, 0x1, -R3 ;  /* 0x00000001e4037824 */ /* 0x000fe200078e0a03 */
[----:B------:R-:W-:Y:S01]  /*1c10*/  LOP3.LUT R23, R9, 0xfffffff0, RZ, 0xc0, !PT ;  /* 0xfffffff009177812 */ /* 0x000fe200078ec0ff */
[----:B------:R-:W-:Y:S01]  /*1c20*/  IMAD.SHL.U32 R41, R138, 0x80, RZ ;  /* 0x000000808a297824 */ /* 0x000fe200078e00ff */
[----:B------:R-:W-:Y:S01]  /*1c30*/  LOP3.LUT R16, R16, 0x1c0, RZ, 0xc0, !PT ;  /* 0x000001c010107812 */ /* 0x000fe200078ec0ff */
[----:B------:R-:W-:Y:S01]  /*1c40*/  IMAD.SHL.U32 R231, R3, 0x8, RZ ;  /* 0x0000000803e77824 */ /* 0x000fe200078e00ff */
[----:B------:R-:W-:Y:S01]  /*1c50*/  ISETP.GE.AND P6, PT, R10, R222, PT ;  /* 0x000000de0a00720c */ /* 0x000fe20003fc6270 */
[----:B------:R-:W-:Y:S01]  /*1c60*/  IMAD.SHL.U32 R229, R229, 0x8, RZ ;  /* 0x00000008e5e57824 */ /* 0x000fe200078e00ff */
[----:B------:R-:W4:Y:S01]  /*1c70*/  @!P1 LDC.64 R4, c[0x0][0x228] ;  /* 0x00008a00ff049b82 */ /* 0x000f220000000a00 */
[----:B------:R-:W-:Y:S01]  /*1c80*/  IMAD.IADD R14, R228, 0x1, -R23 ;  /* 0x00000001e40e7824 */ /* 0x000fe200078e0a17 */
[----:B------:R-:W-:Y:S01]  /*1c90*/  LOP3.LUT R21, R16, 0x38, R231, 0xf8, !PT ;  /* 0x0000003810157812 */ /* 0x000fe200078ef8e7 */
[----:B------:R-:W-:Y:S01]  /*1ca0*/  VIADD R132, R231, 0x40 ;  /* 0x00000040e7847836 */ /* 0x000fe20000000000 */
[----:B------:R-:W-:-:S02]  /*1cb0*/  SHF.R.U32.HI R16, RZ, 0x3, R16 ;  /* 0x00000003ff107819 */ /* 0x000fc40000011610 */
[----:B------:R-:W-:Y:S02]  /*1cc0*/  IADD3 R30, P3, R231, R30, RZ ;  /* 0x0000001ee71e7210 */ /* 0x000fe40007f7e0ff */
[----:B------:R-:W-:Y:S02]  /*1cd0*/  LOP3.LUT R16, R21, R16, RZ, 0x3c, !PT ;  /* 0x0000001015107212 */ /* 0x000fe400078e3cff */
[----:B------:R-:W-:Y:S02]  /*1ce0*/  SHF.R.S32.HI R11, RZ, 0x1f, R10 ;  /* 0x0000001fff0b7819 */ /* 0x000fe4000001140a */
[----:B------:R-:W-:Y:S02]  /*1cf0*/  LOP3.LUT R229, R16, 0xfffffe00, R229, 0xf8, !PT ;  /* 0xfffffe0010e57812 */ /* 0x000fe400078ef8e5 */
[----:B------:R-:W-:Y:S01]  /*1d00*/  IADD3 R16, P2, R231, R12, RZ ;  /* 0x0000000ce7107210 */ /* 0x000fe20007f5e0ff */
[----:B------:R-:W-:Y:S02]  /*1d10*/  IMAD R12, R20, UR7, R15 ;  /* 0x00000007140c7c24 */ /* 0x000fe4000f8e020f */
[----:B---3--:R-:W-:-:S04]  /*1d20*/  @P1 IMAD.WIDE.U32 R18, R8, R6, RZ ;  /* 0x0000000608121225 */ /* 0x008fc800078e00ff */
[----:B------:R-:W-:Y:S01]  /*1d30*/  @P1 IMAD R6, R8, R7, R19 ;  /* 0x0000000708061224 */ /* 0x000fe200078e0213 */
[----:B------:R-:W-:Y:S01]  /*1d40*/  SHF.R.S32.HI R7, RZ, 0x1f, R14 ;  /* 0x0000001fff077819 */ /* 0x000fe2000001140e */
[----:B------:R-:W-:Y:S02]  /*1d50*/  VIADD R15, R10, 0x30 ;  /* 0x000000300a0f7836 */ /* 0x000fe40000000000 */
[-C--:B----4-:R-:W-:Y:S02]  /*1d60*/  @!P1 IMAD R8, R17, R4.reuse, RZ ;  /* 0x0000000411089224 */ /* 0x090fe400078e02ff */
[----:B------:R-:W-:Y:S01]  /*1d70*/  @!P1 IMAD.WIDE.U32 R28, R233, R4, RZ ;  /* 0x00000004e91c9225 */ /* 0x000fe200078e00ff */
[----:B------:R-:W-:-:S03]  /*1d80*/  SHF.R.S32.HI R4, RZ, 0x1f, R22 ;  /* 0x0000001fff047819 */ /* 0x000fc60000011416 */
[----:B------:R-:W-:Y:S01]  /*1d90*/  @!P1 IMAD R5, R233, R5, R8 ;  /* 0x00000005e9059224 */ /* 0x000fe200078e0208 */
[----:B------:R-:W-:Y:S01]  /*1da0*/  LEA.HI R8, R7, R14, RZ, 0x3 ;  /* 0x0000000e07087211 */ /* 0x000fe200078f18ff */
[----:B------:R-:W-:Y:S02]  /*1db0*/  @!P1 IMAD.MOV.U32 R18, RZ, RZ, R28 ;  /* 0x000000ffff129224 */ /* 0x000fe400078e001c */
[----:B------:R-:W-:Y:S01]  /*1dc0*/  IMAD.WIDE R34, R35, 0x40, R10 ;  /* 0x0000004023227825 */ /* 0x000fe200078e020a */
[----:B------:R-:W-:Y:S02]  /*1dd0*/  @!P1 IADD3 R6, R29, R5, RZ ;  /* 0x000000051d069210 */ /* 0x000fe40007ffe0ff */
[----:B------:R-:W-:Y:S01]  /*1de0*/  SHF.R.S32.HI R5, RZ, 0x1f, R231 ;  /* 0x0000001fff057819 */ /* 0x000fe200000114e7 */
[----:B------:R-:W-:Y:S01]  /*1df0*/  IMAD R29, R4, UR4, RZ ;  /* 0x00000004041d7c24 */ /* 0x000fe2000f8e02ff */
[----:B------:R-:W-:Y:S02]  /*1e00*/  IADD3 R18, P1, R231, R18, RZ ;  /* 0x00000012e7127210 */ /* 0x000fe40007f3e0ff */
[----:B------:R-:W-:Y:S01]  /*1e10*/  LOP3.LUT R7, R8, 0xfffffff8, RZ, 0xc0, !PT ;  /* 0xfffffff808077812 */ /* 0x000fe200078ec0ff */
[C---:B------:R-:W-:Y:S01]  /*1e20*/  IMAD.X R17, R5.reuse, 0x1, R2, P2 ;  /* 0x0000000105117824 */ /* 0x040fe200010e0602 */
[----:B------:R-:W-:Y:S01]  /*1e30*/  MOV R2, 0x10 ;  /* 0x0000001000027802 */ /* 0x000fe20000000f00 */
[----:B------:R-:W-:-:S02]  /*1e40*/  IMAD.X R19, R5, 0x1, R6, P1 ;  /* 0x0000000105137824 */ /* 0x000fc400008e0606 */
[----:B------:R-:W-:Y:S02]  /*1e50*/  IMAD R29, R22, UR5, R29 ;  /* 0x00000005161d7c24 */ /* 0x000fe4000f8e021d */
[----:B------:R-:W-:-:S04]  /*1e60*/  IMAD.WIDE.U32 R20, R20, UR6, R16 ;  /* 0x0000000614147c25 */ /* 0x000fc8000f8e0010 */
[----:B------:R-:W-:Y:S01]  /*1e70*/  IMAD.WIDE.U32 R22, R22, UR4, R18 ;  /* 0x0000000416167c25 */ /* 0x000fe2000f8e0012 */
[----:B------:R-:W-:Y:S02]  /*1e80*/  UMOV UR4, 0x400 ;  /* 0x0000040000047882 */ /* 0x000fe40000000000 */
[----:B-1----:R-:W-:Y:S01]  /*1e90*/  ULEA UR4, UR8, UR4, 0x18 ;  /* 0x0000000408047291 */ /* 0x002fe2000f8ec03f */
[C---:B------:R-:W-:Y:S02]  /*1ea0*/  VIADD R19, R10.reuse, 0x10 ;  /* 0x000000100a137836 */ /* 0x040fe40000000000 */
[----:B------:R-:W-:Y:S02]  /*1eb0*/  VIADD R17, R10, 0x20 ;  /* 0x000000200a117836 */ /* 0x000fe40000000000 */
[----:B------:R-:W-:Y:S01]  /*1ec0*/  IMAD.IADD R7, R14, 0x1, -R7 ;  /* 0x000000010e077824 */ /* 0x000fe200078e0a07 */
[-C--:B------:R-:W-:Y:S01]  /*1ed0*/  ISETP.GE.AND P5, PT, R19, R222.reuse, PT ;  /* 0x000000de1300720c */ /* 0x080fe20003fa6270 */
[----:B------:R-:W-:Y:S01]  /*1ee0*/  IMAD.X R31, R5, 0x1, R0, P3 ;  /* 0x00000001051f7824 */ /* 0x000fe200018e0600 */
[-C--:B------:R-:W-:Y:S01]  /*1ef0*/  ISETP.GE.AND P4, PT, R17, R222.reuse, PT ;  /* 0x000000de1100720c */ /* 0x080fe20003f86270 */
[----:B------:R-:W-:Y:S01]  /*1f00*/  IMAD.IADD R6, R136, 0x1, -R41 ;  /* 0x0000000188067824 */ /* 0x000fe200078e0a29 */
[----:B------:R-:W-:Y:S01]  /*1f10*/  ISETP.GE.AND P3, PT, R15, R222, PT ;  /* 0x000000de0f00720c */ /* 0x000fe20003f66270 */
[----:B------:R-:W-:Y:S01]  /*1f20*/  IMAD.IADD R29, R23, 0x1, R29 ;  /* 0x00000001171d7824 */ /* 0x000fe200078e021d */
[----:B------:R-:W-:-:S02]  /*1f30*/  MOV R0, 0x20 ;  /* 0x0000002000007802 */ /* 0x000fc40000000f00 */
[----:B------:R-:W-:Y:S02]  /*1f40*/  R2P PR, R7, 0x6 ;  /* 0x0000000607007804 */ /* 0x000fe40000000000 */
[----:B------:R-:W-:-:S03]  /*1f50*/  LEA R229, R229, UR4, 0x1 ;  /* 0x00000004e5e57c11 */ /* 0x000fc6000f8e08ff */
[----:B------:R-:W-:Y:S02]  /*1f60*/  SEL R2, R2, 0xfffffff0, !P1 ;  /* 0xfffffff002027807 */ /* 0x000fe40004800000 */
        /* <DEDUP_REMOVED lines=28> */
.L_x_1339:
[----:B------:R-:W-:Y:S05]  /*2130*/  BSYNC B0 ;  /* 0x0000000000007941 */ /* 0x000fea0003800000 */
.L_x_1338:
        /* <DEDUP_REMOVED lines=31> */
.L_x_1341:
[----:B------:R-:W-:Y:S05]  /*2330*/  BSYNC B0 ;  /* 0x0000000000007941 */ /* 0x000fea0003800000 */
.L_x_1340:
        /* <DEDUP_REMOVED lines=31> */
.L_x_1343:
[----:B------:R-:W-:Y:S05]  /*2530*/  BSYNC B0 ;  /* 0x0000000000007941 */ /* 0x000fea0003800000 */
.L_x_1342:
        /* <DEDUP_REMOVED lines=30> */
.L_x_1345:
[----:B------:R-:W-:Y:S05]  /*2720*/  BSYNC B0 ;  /* 0x0000000000007941 */ /* 0x000fea0003800000 */
.L_x_1344:
[C---:B------:R-:W-:Y:S01]  /*2730*/  ISETP.GE.AND P3, PT, R10.reuse, R6, PT ;  /* 0x000000060a00720c */ /* 0x040fe20003f66270 */
[-C--:B------:R-:W-:Y:S01]  /*2740*/  IMAD R39, R11, R42.reuse, RZ ;  /* 0x0000002a0b277224 */ /* 0x080fe200078e02ff */
[----:B------:R-:W-:Y:S01]  /*2750*/  BSSY B0, `(.L_x_1346) ;  /* 0x0000020000007945 */ /* 0x000fe20003800000 */
[C---:B------:R-:W-:Y:S01]  /*2760*/  IMAD.WIDE.U32 R30, R10.reuse, R42, R30 ;  /* 0x0000002a0a1e7225 */ /* 0x040fe200078e001e */
        /* <DEDUP_REMOVED lines=30> */
.L_x_1347:
[----:B------:R-:W-:Y:S05]  /*2950*/  BSYNC B0 ;  /* 0x0000000000007941 */ /* 0x000fea0003800000 */
.L_x_1346:
[----:B------:R-:W-:Y:S04]  /*2960*/  BSSY B0, `(.L_x_1348) ;  /* 0x0000018000007945 */ /* 0x000fe80003800000 */
[----:B------:R-:W-:Y:S05]  /*2970*/  @P6 BRA `(.L_x_1349) ;  /* 0x0000000000586947 */ /* 0x000fea0003800000 */
[----:B------:R-:W-:Y:S01]  /*2980*/  ULDC UR5, c[0x0][0x2d0] ;  /* 0x0000b40000057ab9 */ /* 0x000fe20000000800 */
[----:B-12---:R-:W-:Y:S02]  /*2990*/  IADD3 R23, P5, R225, R40, RZ ;  /* 0x00000028e1177210 */ /* 0x006fe40007fbe0ff */
[----:B------:R-:W-:Y:S02]  /*29a0*/  ISETP.GE.AND P4, PT, R231, UR5, PT ;  /* 0x00000005e7007c0c */ /* 0x000fe4000bf86270 */
[----:B------:R-:W-:Y:S01]  /*29b0*/  ISETP.GE.AND P3, PT, R132, UR5, PT ;  /* 0x0000000584007c0c */ /* 0x000fe2000bf66270 */
[----:B------:R-:W-:-:S10]  /*29c0*/  IMAD.X R14, R224, 0x1, R39, P5 ;  /* 0x00000001e00e7824 */ /* 0x000fd400028e0627 */
[----:B---34-:R-:W1:Y:S01]  /*29d0*/  @!P4 LDC.64 R4, c[0x0][0x218] ;  /* 0x00008600ff04cb82 */ /* 0x018e620000000a00 */
        /* <DEDUP_REMOVED lines=16> */
.L_x_1349:
[----:B------:R-:W-:Y:S05]  /*2ae0*/  BSYNC B0 ;  /* 0x0000000000007941 */ /* 0x000fea0003800000 */
.L_x_1348:
[----:B------:R-:W-:Y:S01]  /*2af0*/  BSSY B0, `(.L_x_1350) ;  /* 0x000001b000007945 */ /* 0x000fe20003800000 */
[----:B------:R-:W-:Y:S01]  /*2b00*/  ISETP.GE.AND P6, PT, R33, R6, PT ;  /* 0x000000062100720c */ /* 0x000fe20003fc6270 */
[C---:B------:R-:W-:Y:S01]  /*2b10*/  VIADD R31, R10.reuse, 0x50 ;  /* 0x000000500a1f7836 */ /* 0x040fe20000000000 */
[----:B-12---:R-:W-:Y:S01]  /*2b20*/  IADD3 R23, R10, 0x60, RZ ;  /* 0x000000600a177810 */ /* 0x006fe20007ffe0ff */
[----:B------:R-:W-:Y:S05]  /*2b30*/  @P2 BRA `(.L_x_1351) ;  /* 0x0000000000582947 */ /* 0x000fea0003800000 */
[----:B------:R-:W-:Y:S01]  /*2b40*/  ULDC UR5, c[0x0][0x2d0] ;  /* 0x0000b40000057ab9 */ /* 0x000fe20000000800 */
[----:B------:R-:W-:Y:S02]  /*2b50*/  LEA R29, P4, R42, R40, 0x5 ;  /* 0x000000282a1d7211 */ /* 0x000fe400078828ff */
[----:B------:R-:W-:Y:S02]  /*2b60*/  ISETP.GE.AND P3, PT, R231, UR5, PT ;  /* 0x00000005e7007c0c */ /* 0x000fe4000bf66270 */
[----:B------:R-:W-:Y:S02]  /*2b70*/  ISETP.GE.AND P2, PT, R132, UR5, PT ;  /* 0x0000000584007c0c */ /* 0x000fe4000bf46270 */
[----:B------:R-:W-:-:S09]  /*2b80*/  LEA.HI.X R14, R42, R39, R43, 0x5, P4 ;  /* 0x000000272a0e7211 */ /* 0x000fd200020f2c2b */
        /* <DEDUP_REMOVED lines=17> */
.L_x_1351:
[----:B------:R-:W-:Y:S05]  /*2ca0*/  BSYNC B0 ;  /* 0x0000000000007941 */ /* 0x000fea0003800000 */
.L_x_1350:
        /* <DEDUP_REMOVED lines=30> */
.L_x_1353:
[----:B------:R-:W-:Y:S05]  /*2e90*/  BSYNC B0 ;  /* 0x0000000000007941 */ /* 0x000fea0003800000 */
.L_x_1352:
        /* <DEDUP_REMOVED lines=24> */
.L_x_1355:
[----:B------:R-:W-:Y:S05]  /*3020*/  BSYNC B0 ;  /* 0x0000000000007941 */ /* 0x000fea0003800000 */
.L_x_1354:
        /* <DEDUP_REMOVED lines=30> */
.L_x_1357:
[----:B------:R-:W-:Y:S05]  /*3210*/  BSYNC B0 ;  /* 0x0000000000007941 */ /* 0x000fea0003800000 */
.L_x_1356:
        /* <DEDUP_REMOVED lines=27> */
.L_x_1359:
[----:B------:R-:W-:Y:S05]  /*33d0*/  BSYNC B0 ;  /* 0x0000000000007941 */ /* 0x000fea0003800000 */
.L_x_1358:
        /* <DEDUP_REMOVED lines=27> */
.L_x_1361:
[----:B------:R-:W-:Y:S05]  /*3590*/  BSYNC B0 ;  /* 0x0000000000007941 */ /* 0x000fea0003800000 */
.L_x_1360:
[----:B------:R-:W0:Y:S01]  /*35a0*/  LDGDEPBAR ;  /* 0x00000000000079af */ /* 0x000e220000000000 */
[----:B------:R-:W-:Y:S01]  /*35b0*/  ISETP.GE.AND P5, PT, R10, R6, PT ;  /* 0x000000060a00720c */ /* 0x000fe20003fa6270 */
[----:B-1234-:R-:W-:Y:S01]  /*35c0*/  IMAD R4, R25, R36, RZ ;  /* 0x0000002419047224 */ /* 0x01efe200078e02ff */
[----:B------:R-:W-:Y:S01]  /*35d0*/  ISETP.GE.AND P2, PT, R17, R6, PT ;  /* 0x000000061100720c */ /* 0x000fe20003f46270 */
[----:B------:R-:W-:Y:S01]  /*35e0*/  IMAD.IADD R21, R21, 0x1, R12 ;  /* 0x0000000115157824 */ /* 0x000fe200078e020c */
[----:B------:R-:W-:Y:S01]  /*35f0*/  SHF.R.S32.HI R12, RZ, 0x4, R9 ;  /* 0x00000004ff0c7819 */ /* 0x000fe20000011409 */
[C---:B------:R-:W-:Y:S01]  /*3600*/  IMAD R17, R27.reuse, R37, R4 ;  /* 0x000000251b117224 */ /* 0x040fe200078e0204 */
[----:B------:R-:W-:Y:S01]  /*3610*/  ULDC.64 UR6, c[0x0][0x220] ;  /* 0x0000880000067ab9 */ /* 0x000fe20000000a00 */
[----:B------:R-:W-:Y:S01]  /*3620*/  IMAD.WIDE.U32 R4, R27, R36, R20 ;  /* 0x000000241b047225 */ /* 0x000fe200078e0014 */
[----:B------:R-:W-:Y:S01]  /*3630*/  ISETP.GE.AND P1, PT, R15, R6, PT ;  /* 0x000000060f00720c */ /* 0x000fe20003f26270 */
        /* <DEDUP_REMOVED lines=30> */
.L_x_1363:
[----:B------:R-:W-:Y:S05]  /*3820*/  BSYNC B0 ;  /* 0x0000000000007941 */ /* 0x000fea0003800000 */
.L_x_1362:
        /* <DEDUP_REMOVED lines=24> */
.L_x_1365:
[----:B------:R-:W-:Y:S05]  /*39b0*/  BSYNC B0 ;  /* 0x0000000000007941 */ /* 0x000fea0003800000 */
.L_x_1364:
[----:B------:R1:W-:Y:S01]  /*39c0*/  @P2 STS.128 [R229+0xd000], RZ ;  /* 0x00d000ffe5002388 */ /* 0x0003e20000000c00 */
[----:B------:R-:W-:Y:S01]  /*39d0*/  IMAD.IADD R15, R12, 0x1, -R15 ;  /* 0x000000010c0f7824 */ /* 0x000fe200078e0a0f */
[----:B------:R-:W-:Y:S01]  /*39e0*/  SHF.R.S32.HI R230, RZ, 0x5, R230 ;  /* 0x00000005ffe67819 */ /* 0x000fe200000114e6 */
[----:B------:R-:W-:Y:S01]  /*39f0*/  IMAD.SHL.U32 R11, R3, 0x40, RZ ;  /* 0x00000040030b7824 */ /* 0x000fe200078e00ff */
[----:B------:R1:W-:Y:S01]  /*3a00*/  @P2 STS.128 [R229+0x11000], RZ ;  /* 0x011000ffe5002388 */ /* 0x0003e20000000c00 */
[----:B------:R-:W-:Y:S01]  /*3a10*/  IMAD.SHL.U32 R7, R7, 0x40, RZ ;  /* 0x0000004007077824 */ /* 0x000fe200078e00ff */
[----:B------:R-:W-:Y:S01]  /*3a20*/  BSSY B0, `(.L_x_1366) ;  /* 0x0000026000007945 */ /* 0x000fe20003800000 */
[----:B------:R-:W-:Y:S01]  /*3a30*/  IMAD.SHL.U32 R10, R10, 0x8, RZ ;  /* 0x000000080a0a7824 */ /* 0x000fe200078e00ff */
[----:B------:R-:W-:Y:S01]  /*3a40*/  LOP3.LUT R11, R11, 0x1c0, RZ, 0xc0, !PT ;  /* 0x000001c00b0b7812 */ /* 0x000fe200078ec0ff */
[----:B------:R-:W-:Y:S01]  /*3a50*/  IMAD.SHL.U32 R12, R15, 0x8, RZ ;  /* 0x000000080f0c7824 */ /* 0x000fe200078e00ff */
[----:B------:R-:W-:Y:S01]  /*3a60*/  LOP3.LUT R7, R7, 0x1c0, RZ, 0xc0, !PT ;  /* 0x000001c007077812 */ /* 0x000fe200078ec0ff */
[----:B------:R-:W-:Y:S01]  /*3a70*/  IMAD.SHL.U32 R134, R8, 0x40, RZ ;  /* 0x0000004008867824 */ /* 0x000fe200078e00ff */
[----:B------:R-:W-:-:S02]  /*3a80*/  LOP3.LUT R10, R11, 0x8, R10, 0xf8, !PT ;  /* 0x000000080b0a7812 */ /* 0x000fc400078ef80a */
[----:B------:R-:W-:Y:S02]  /*3a90*/  LOP3.LUT R12, R7, 0x8, R12, 0xf8, !PT ;  /* 0x00000008070c7812 */ /* 0x000fe400078ef80c */
[----:B------:R-:W-:Y:S02]  /*3aa0*/  SHF.R.U32.HI R133, RZ, 0x3, R7 ;  /* 0x00000003ff857819 */ /* 0x000fe40000011607 */
[----:B------:R-:W-:Y:S02]  /*3ab0*/  LOP3.LUT R134, R134, 0xfffffe00, RZ, 0xc0, !PT ;  /* 0xfffffe0086867812 */ /* 0x000fe400078ec0ff */
        /* <DEDUP_REMOVED lines=28> */
.L_x_1367:
[----:B------:R-:W-:Y:S05]  /*3c80*/  BSYNC B0 ;  /* 0x0000000000007941 */ /* 0x000fea0003800000 */
.L_x_1366:
        /* <DEDUP_REMOVED lines=33> */
.L_x_1369:
[----:B------:R-:W-:Y:S05]  /*3ea0*/  BSYNC B0 ;  /* 0x0000000000007941 */ /* 0x000fea0003800000 */
.L_x_1368:
        /* <DEDUP_REMOVED lines=26> */
.L_x_1371:
[----:B------:R-:W-:Y:S05]  /*4050*/  BSYNC B0 ;  /* 0x0000000000007941 */ /* 0x000fea0003800000 */
.L_x_1370:
        /* <DEDUP_REMOVED lines=28> */
.L_x_1373:
[----:B------:R-:W-:Y:S05]  /*4220*/  BSYNC B0 ;  /* 0x0000000000007941 */ /* 0x000fea0003800000 */
.L_x_1372:
        /* <DEDUP_REMOVED lines=28> */
.L_x_1375:
[----:B------:R-:W-:Y:S05]  /*43f0*/  BSYNC B0 ;  /* 0x0000000000007941 */ /* 0x000fea0003800000 */
.L_x_1374:
        /* <DEDUP_REMOVED lines=28> */
.L_x_1377:
[----:B------:R-:W-:Y:S05]  /*45c0*/  BSYNC B0 ;  /* 0x0000000000007941 */ /* 0x000fea0003800000 */
.L_x_1376:
        /* <DEDUP_REMOVED lines=10> */
[----:B------:R-:W-:Y:S01]  /*4670*/  @P1 VIADD R218, R3, 0xffffffe0 ;  /* 0xffffffe003da1836 */ /* 0x000fe20000000000 */
[----:B------:R-:W-:Y:S01]  /*4680*/  ISETP.GT.AND P1, PT, R138, R223, PT ;  /* 0x000000df8a00720c */ /* 0x000fe20003f24270 */
[----:B------:R-:W3:Y:S01]  /*4690*/  LDSM.16.M88.4 R28, [R220+0x5800] ;  /* 0x00580000dc1c783b */ /* 0x000ee20000000200 */
[----:B------:R-:W-:-:S02]  /*46a0*/  IMAD.MOV.U32 R3, RZ, RZ, 0x40 ;  /* 0x00000040ff037424 */ /* 0x000fc400078e00ff */
[C---:B------:R-:W-:Y:S01]  /*46b0*/  VIADD R210, R218.reuse, 0x800 ;  /* 0x00000800dad27836 */ /* 0x040fe20000000000 */
[----:B------:R-:W4:Y:S01]  /*46c0*/  LDSM.16.M88.4 R20, [R220+0x6000] ;  /* 0x00600000dc14783b */ /* 0x000f220000000200 */
[C---:B------:R-:W-:Y:S01]  /*46d0*/  VIADD R209, R218.reuse, 0x1000 ;  /* 0x00001000dad17836 */ /* 0x040fe20000000000 */
[----:B------:R-:W-:Y:S01]  /*46e0*/  SEL R3, R3, 0xffffffc0, !P2 ;  /* 0xffffffc003037807 */ /* 0x000fe20005000000 */
[C---:B------:R-:W-:Y:S01]  /*46f0*/  VIADD R208, R218.reuse, 0x1800 ;  /* 0x00001800dad07836 */ /* 0x040fe20000000000 */
[----:B-1----:R-:W1:Y:S01]  /*4700*/  LDSM.16.M88.4 R12, [R220+0x6800] ;  /* 0x00680000dc0c783b */ /* 0x002e620000000200 */
        /* <DEDUP_REMOVED lines=9> */
[C---:B------:R-:W-:Y:S02]  /*47a0*/  VIADD R204, R218.reuse, 0x3800 ;  /* 0x00003800dacc7836 */ /* 0x040fe40000000000 */
[C---:B------:R-:W-:Y:S01]  /*47b0*/  VIADD R202, R218.reuse, 0x4000 ;  /* 0x00004000daca7836 */ /* 0x040fe20000000000 */
[----:B------:R-:W1:Y:S01]  /*47c0*/  LDSM.16.M88.4 R76, [R218] ;  /* 0x00000000da4c783b */ /* 0x000e620000000200 */
[----:B------:R-:W-:-:S02]  /*47d0*/  VIADD R201, R218, 0x4800 ;  /* 0x00004800dac97836 */ /* 0x000fc40000000000 */
[C---:B------:R-:W-:Y:S01]  /*47e0*/  VIADD R200, R218.reuse, 0x5000 ;  /* 0x00005000dac87836 */ /* 0x040fe20000000000 */
[C---:B-----5:R-:W-:Y:S01]  /*47f0*/  HMMA.16816.F32.BF16 R64, R104.reuse, R60, RZ ;  /* 0x0000003c6840723c */ /* 0x060fe200000418ff */
[----:B------:R-:W5:Y:S01]  /*4800*/  LDSM.16.M88.4 R8, [R218+0x800] ;  /* 0x00080000da08783b */ /* 0x000f620000000200 */
[C---:B------:R-:W-:Y:S02]  /*4810*/  VIADD R199, R218.reuse, 0x5800 ;  /* 0x00005800dac77836 */ /* 0x040fe40000000000 */
[C---:B------:R-:W-:Y:S01]  /*4820*/  VIADD R198, R218.reuse, 0x6000 ;  /* 0x00006000dac67836 */ /* 0x040fe20000000000 */
[----:B------:R-:W5:Y:S01]  /*4830*/  LDSM.16.M88.4 R68, [R218+0x1000] ;  /* 0x00100000da44783b */ /* 0x000f620000000200 */
[----:B------:R-:W-:Y:S01]  /*4840*/  HMMA.16816.F32.BF16 R56, R104, R52, RZ ;  /* 0x000000346838723c */ /* 0x000fe200000418ff */
[C---:B------:R-:W-:Y:S02]  /*4850*/  VIADD R197, R218.reuse, 0x6800 ;  /* 0x00006800dac57836 */ /* 0x040fe40000000000 */
[----:B------:R-:W-:Y:S01]  /*4860*/  LDSM.16.M88.4 R72, [R218+0x1800] ;  /* 0x00180000da48783b */ /* 0x000fe20000000200 */
[----:B------:R-:W-:-:S02]  /*4870*/  VIADD R196, R218, 0x7000 ;  /* 0x00007000dac47836 */ /* 0x000fc40000000000 */
[C---:B--2---:R-:W-:Y:S01]  /*4880*/  HMMA.16816.F32.BF16 R48, R104.reuse, R44, RZ ;  /* 0x0000002c6830723c */ /* 0x044fe200000418ff */
[----:B------:R-:W-:Y:S04]  /*4890*/  LDSM.16.M88.4 R84, [R218+0x3000] ;  /* 0x00300000da54783b */ /* 0x000fe80000000200 */
[----:B------:R-:W-:Y:S01]  /*48a0*/  LDSM.16.M88.4 R92, [R218+0x2800] ;  /* 0x00280000da5c783b */ /* 0x000fe20000000200 */
[C---:B---3--:R-:W-:Y:S03]  /*48b0*/  HMMA.16816.F32.BF16 R32, R104.reuse, R28, RZ ;  /* 0x0000001c6820723c */ /* 0x048fe600000418ff */
[----:B------:R-:W-:Y:S03]  /*48c0*/  LDSM.16.M88.4 R88, [R218+0x3800] ;  /* 0x00380000da58783b */ /* 0x000fe60000000200 */
[C---:B----4-:R-:W-:Y:S01]  /*48d0*/  HMMA.16816.F32.BF16 R24, R104.reuse, R20, RZ ;  /* 0x000000146818723c */ /* 0x050fe200000418ff */
[----:B------:R-:W-:Y:S04]  /*48e0*/  LDSM.16.M88.4 R124, [R220+0x8000] ;  /* 0x00800000dc7c783b */ /* 0x000fe80000000200 */
[----:B------:R-:W-:Y:S01]  /*48f0*/  LDSM.16.M88.4 R100, [R220+0x9000] ;  /* 0x00900000dc64783b */ /* 0x000fe20000000200 */
[C---:B-1----:R-:W-:Y:S03]  /*4900*/  HMMA.16816.F32.BF16 R16, R104.reuse, R12, RZ ;  /* 0x0000000c6810723c */ /* 0x042fe600000418ff */
[----:B------:R-:W-:Y:S03]  /*4910*/  LDSM.16.M88.4 R96, [R220+0x9800] ;  /* 0x00980000dc60783b */ /* 0x000fe60000000200 */
[C---:B------:R-:W-:Y:S01]  /*4920*/  HMMA.16816.F32.BF16 R116, R104.reuse, R112, RZ ;  /* 0x000000706874723c */ /* 0x040fe200000418ff */
[----:B------:R-:W-:Y:S04]  /*4930*/  LDSM.16.M88.4 R120, [R220+0x8800] ;  /* 0x00880000dc78783b */ /* 0x000fe80000000200 */
[----:B------:R-:W-:Y:S01]  /*4940*/  LDSM.16.M88.4 R128, [R219+0x2000] ;  /* 0x00200000db80783b */ /* 0x000fe20000000200 */
[C---:B------:R-:W-:Y:S03]  /*4950*/  HMMA.16816.F32.BF16 R60, R104.reuse, R62, RZ ;  /* 0x0000003e683c723c */ /* 0x040fe600000418ff */
[----:B------:R-:W0:Y:S03]  /*4960*/  LDGDEPBAR ;  /* 0x00000000000079af */ /* 0x000e260000000000 */
        /* <DEDUP_REMOVED lines=11> */
[----:B------:R-:W-:Y:S05]  /*4a20*/  LDSM.16.M88.4 R76, [R217] ;  /* 0x00000000d94c783b */ /* 0x000fea0000000200 */
[C---:B-----5:R-:W-:Y:S06]  /*4a30*/  HMMA.16816.F32.BF16 R56, R80.reuse, R8, R56 ;  /* 0x000000085038723c */ /* 0x060fec0000041838 */
[C---:B------:R-:W-:Y:S01]  /*4a40*/  HMMA.16816.F32.BF16 R52, R80.reuse, R10, R52 ;  /* 0x0000000a5034723c */ /* 0x040fe20000041834 */
[----:B------:R-:W2:Y:S05]  /*4a50*/  LDSM.16.M88.4 R8, [R214+0x4000] ;  /* 0x00400000d608783b */ /* 0x000eaa0000000200 */
[C---:B------:R-:W-:Y:S06]  /*4a60*/  HMMA.16816.F32.BF16 R48, R80.reuse, R68, R48 ;  /* 0x000000445030723c */ /* 0x040fec0000041830 */
[C---:B------:R-:W-:Y:S01]  /*4a70*/  HMMA.16816.F32.BF16 R44, R80.reuse, R70, R44 ;  /* 0x00000046502c723c */ /* 0x040fe2000004182c */
[----:B------:R-:W3:Y:S05]  /*4a80*/  LDSM.16.M88.4 R68, [R214+0x4800] ;  /* 0x00480000d644783b */ /* 0x000eea0000000200 */
[C---:B-1----:R-:W-:Y:S06]  /*4a90*/  HMMA.16816.F32.BF16 R24, R80.reuse, R4, R24 ;  /* 0x000000045018723c */ /* 0x042fec0000041818 */
[C---:B------:R-:W-:Y:S01]  /*4aa0*/  HMMA.16816.F32.BF16 R20, R80.reuse, R6, R20 ;  /* 0x000000065014723c */ /* 0x040fe20000041814 */
[----:B------:R-:W1:Y:S05]  /*4ab0*/  LDSM.16.M88.4 R4, [R214+0x5000] ;  /* 0x00500000d604783b */ /* 0x000e6a0000000200 */
[C---:B------:R-:W-:Y:S06]  /*4ac0*/  HMMA.16816.F32.BF16 R32, R80.reuse, R72, R32 ;  /* 0x000000485020723c */ /* 0x040fec0000041820 */
[C---:B------:R-:W-:Y:S01]  /*4ad0*/  HMMA.16816.F32.BF16 R28, R80.reuse, R74, R28 ;  /* 0x0000004a501c723c */ /* 0x040fe2000004181c */
[----:B------:R-:W4:Y:S05]  /*4ae0*/  LDSM.16.M88.4 R72, [R214+0x5800] ;  /* 0x00580000d648783b */ /* 0x000f2a0000000200 */
[C---:B------:R-:W-:Y:S06]  /*4af0*/  HMMA.16816.F32.BF16 R116, R80.reuse, R84, R116 ;  /* 0x000000545074723c */ /* 0x040fec0000041874 */
[----:B------:R-:W-:Y:S01]  /*4b00*/  HMMA.16816.F32.BF16 R112, R80, R86, R112 ;  /* 0x000000565070723c */ /* 0x000fe20000041870 */
[----:B------:R-:W5:Y:S05]  /*4b10*/  LDSM.16.M88.4 R84, [R214+0x6000] ;  /* 0x00600000d654783b */ /* 0x000f6a0000000200 */
[C---:B--2---:R-:W-:Y:S06]  /*4b20*/  HMMA.16816.F32.BF16 R64, R76.reuse, R8, R64 ;  /* 0x000000084c40723c */ /* 0x044fec0000041840 */
[C---:B------:R-:W-:Y:S01]  /*4b30*/  HMMA.16816.F32.BF16 R60, R76.reuse, R10, R60 ;  /* 0x0000000a4c3c723c */ /* 0x040fe2000004183c */
[----:B------:R-:W2:Y:S05]  /*4b40*/  LDSM.16.M88.4 R8, [R214+0x7000] ;  /* 0x00700000d608783b */ /* 0x000eaa0000000200 */
[C---:B---3--:R-:W-:Y:S06]  /*4b50*/  HMMA.16816.F32.BF16 R56, R76.reuse, R68, R56 ;  /* 0x000000444c38723c */ /* 0x048fec0000041838 */
[C---:B------:R-:W-:Y:S01]  /*4b60*/  HMMA.16816.F32.BF16 R52, R76.reuse, R70, R52 ;  /* 0x000000464c34723c */ /* 0x040fe20000041834 */
[----:B------:R-:W-:Y:S05]  /*4b70*/  LDSM.16.M88.4 R68, [R216] ;  /* 0x00000000d844783b */ /* 0x000fea0000000200 */
[C---:B-1----:R-:W-:Y:S06]  /*4b80*/  HMMA.16816.F32.BF16 R48, R76.reuse, R4, R48 ;  /* 0x000000044c30723c */ /* 0x042fec0000041830 */
[----:B------:R-:W-:Y:S01]  /*4b90*/  HMMA.16816.F32.BF16 R44, R76, R6, R44 ;  /* 0x000000064c2c723c */ /* 0x000fe2000004182c */
[----:B------:R-:W1:Y:S05]  /*4ba0*/  LDSM.16.M88.4 R4, [R203] ;  /* 0x00000000cb04783b */ /* 0x000e6a0000000200 */
[C---:B------:R-:W-:Y:S06]  /*4bb0*/  HMMA.16816.F32.BF16 R16, R80.reuse, R92, R16 ;  /* 0x0000005c5010723c */ /* 0x040fec0000041810 */
[C---:B------:R-:W-:Y:S01]  /*4bc0*/  HMMA.16816.F32.BF16 R12, R80.reuse, R94, R12 ;  /* 0x0000005e500c723c */ /* 0x040fe2000004180c */
[----:B------:R-:W-:Y:S05]  /*4bd0*/  LDSM.16.M88.4 R92, [R220+0xa800] ;  /* 0x00a80000dc5c783b */ /* 0x000fea0000000200 */
[C---:B------:R-:W-:Y:S06]  /*4be0*/  HMMA.16816.F32.BF16 R108, R80.reuse, R88, R108 ;  /* 0x00000058506c723c */ /* 0x040fec000004186c */
[----:B------:R-:W-:Y:S01]  /*4bf0*/  HMMA.16816.F32.BF16 R104, R80, R90, R104 ;  /* 0x0000005a5068723c */ /* 0x000fe20000041868 */
[----:B------:R-:W3:Y:S04]  /*4c00*/  LDSM.16.M88.4 R80, [R214+0x6800] ;  /* 0x00680000d650783b */ /* 0x000ee80000000200 */
[----:B------:R-:W3:Y:S01]  /*4c10*/  LDSM.16.M88.4 R88, [R214+0x7800] ;  /* 0x00780000d658783b */ /* 0x000ee20000000200 */
[C---:B----4-:R-:W-:Y:S06]  /*4c20*/  HMMA.16816.F32.BF16 R32, R76.reuse, R72, R32 ;  /* 0x000000484c20723c */ /* 0x050fec0000041820 */
[C---:B------:R-:W-:Y:S01]  /*4c30*/  HMMA.16816.F32.BF16 R28, R76.reuse, R74, R28 ;  /* 0x0000004a4c1c723c */ /* 0x040fe2000004181c */
[----:B------:R-:W4:Y:S05]  /*4c40*/  LDSM.16.M88.4 R72, [R203+0x800] ;  /* 0x00080000cb48783b */ /* 0x000f2a0000000200 */
[C---:B-----5:R-:W-:Y:S06]  /*4c50*/  HMMA.16816.F32.BF16 R24, R76.reuse, R84, R24 ;  /* 0x000000544c18723c */ /* 0x060fec0000041818 */
[C---:B------:R-:W-:Y:S01]  /*4c60*/  HMMA.16816.F32.BF16 R20, R76.reuse, R86, R20 ;  /* 0x000000564c14723c */ /* 0x040fe20000041814 */
[----:B------:R-:W5:Y:S05]  /*4c70*/  LDSM.16.M88.4 R84, [R203+0x1000] ;  /* 0x00100000cb54783b */ /* 0x000f6a0000000200 */
[C---:B--2---:R-:W-:Y:S06]  /*4c80*/  HMMA.16816.F32.BF16 R116, R76.reuse, R8, R116 ;  /* 0x000000084c74723c */ /* 0x044fec0000041874 */
[----:B------:R-:W-:Y:S01]  /*4c90*/  HMMA.16816.F32.BF16 R112, R76, R10, R112 ;  /* 0x0000000a4c70723c */ /* 0x000fe20000041870 */
[----:B------:R-:W2:Y:S05]  /*4ca0*/  LDSM.16.M88.4 R8, [R203+0x2000] ;  /* 0x00200000cb08783b */ /* 0x000eaa0000000200 */
[C---:B-1----:R-:W-:Y:S06]  /*4cb0*/  HMMA.16816.F32.BF16 R64, R68.reuse, R4, R64 ;  /* 0x000000044440723c */ /* 0x042fec0000041840 */
[----:B------:R-:W-:Y:S01]  /*4cc0*/  HMMA.16816.F32.BF16 R60, R68, R6, R60 ;  /* 0x00000006443c723c */ /* 0x000fe2000004183c */
[----:B------:R-:W1:Y:S05]  /*4cd0*/  LDSM.16.M88.4 R4, [R203+0x3000] ;  /* 0x00300000cb04783b */ /* 0x000e6a0000000200 */
[C---:B---3--:R-:W-:Y:S06]  /*4ce0*/  HMMA.16816.F32.BF16 R16, R76.reuse, R80, R16 ;  /* 0x000000504c10723c */ /* 0x048fec0000041810 */
[C---:B------:R-:W-:Y:S01]  /*4cf0*/  HMMA.16816.F32.BF16 R12, R76.reuse, R82, R12 ;  /* 0x000000524c0c723c */ /* 0x040fe2000004180c */
[----:B------:R-:W3:Y:S05]  /*4d00*/  LDSM.16.M88.4 R80, [R203+0x1800] ;  /* 0x00180000cb50783b */ /* 0x000eea0000000200 */
[C---:B------:R-:W-:Y:S06]  /*4d10*/  HMMA.16816.F32.BF16 R108, R76.reuse, R88, R108 ;  /* 0x000000584c6c723c */ /* 0x040fec000004186c */
[----:B------:R-:W-:Y:S01]  /*4d20*/  HMMA.16816.F32.BF16 R104, R76, R90, R104 ;  /* 0x0000005a4c68723c */ /* 0x000fe20000041868 */
[----:B------:R-:W1:Y:S04]  /*4d30*/  LDSM.16.M88.4 R76, [R203+0x2800] ;  /* 0x00280000cb4c783b */ /* 0x000e680000000200 */
[----:B------:R-:W-:Y:S01]  /*4d40*/  LDSM.16.M88.4 R88, [R220+0xb800] ;  /* 0x00b80000dc58783b */ /* 0x000fe20000000200 */
[C---:B----4-:R-:W-:Y:S06]  /*4d50*/  HMMA.16816.F32.BF16 R56, R68.reuse, R72, R56 ;  /* 0x000000484438723c */ /* 0x050fec0000041838 */
[C---:B------:R-:W-:Y:S01]  /*4d60*/  HMMA.16816.F32.BF16 R52, R68.reuse, R74, R52 ;  /* 0x0000004a4434723c */ /* 0x040fe20000041834 */
[----:B------:R-:W4:Y:S05]  /*4d70*/  LDSM.16.M88.4 R72, [R203+0x3800] ;  /* 0x00380000cb48783b */ /* 0x000f2a0000000200 */
[C---:B-----5:R-:W-:Y:S06]  /*4d80*/  HMMA.16816.F32.BF16 R48, R68.reuse, R84, R48 ;  /* 0x000000544430723c */ /* 0x060fec0000041830 */
[C---:B------:R-:W-:Y:S01]  /*4d90*/  HMMA.16816.F32.BF16 R44, R68.reuse, R86, R44 ;  /* 0x00000056442c723c */ /* 0x040fe2000004182c */
[----:B------:R-:W-:Y:S05]  /*4da0*/  LDSM.16.M88.4 R84, [R221+0x2000] ;  /* 0x00200000dd54783b */ /* 0x000fea0000000200 */
[C---:B--2---:R-:W-:Y:S06]  /*4db0*/  HMMA.16816.F32.BF16 R24, R68.reuse, R8, R24 ;  /* 0x000000084418723c */ /* 0x044fec0000041818 */
[C---:B------:R-:W-:Y:S01]  /*4dc0*/  HMMA.16816.F32.BF16 R20, R68.reuse, R10, R20 ;  /* 0x0000000a4414723c */ /* 0x040fe20000041814 */
[----:B------:R-:W2:Y:S05]  /*4dd0*/  LDSM.16.M88.4 R8, [R220+0xa000] ;  /* 0x00a00000dc08783b */ /* 0x000eaa0000000200 */
[C---:B-1----:R-:W-:Y:S06]  /*4de0*/  HMMA.16816.F32.BF16 R116, R68.reuse, R4, R116 ;  /* 0x000000044474723c */ /* 0x042fec0000041874 */
[C---:B------:R-:W-:Y:S01]  /*4df0*/  HMMA.16816.F32.BF16 R112, R68.reuse, R6, R112 ;  /* 0x000000064470723c */ /* 0x040fe20000041870 */
[----:B------:R-:W1:Y:S05]  /*4e00*/  LDSM.16.M88.4 R4, [R220+0xb000] ;  /* 0x00b00000dc04783b */ /* 0x000e6a0000000200 */
[C---:B---3--:R-:W-:Y:S06]  /*4e10*/  HMMA.16816.F32.BF16 R32, R68.reuse, R80, R32 ;  /* 0x000000504420723c */ /* 0x048fec0000041820 */
[C---:B------:R-:W-:Y:S01]  /*4e20*/  HMMA.16816.F32.BF16 R28, R68.reuse, R82, R28 ;  /* 0x00000052441c723c */ /* 0x040fe2000004181c */
[----:B------:R-:W3:Y:S05]  /*4e30*/  LDSM.16.M88.4 R80, [R218+0x4000] ;  /* 0x00400000da50783b */ /* 0x000eea0000000200 */
[C---:B------:R-:W-:Y:S06]  /*4e40*/  HMMA.16816.F32.BF16 R16, R68.reuse, R76, R16 ;  /* 0x0000004c4410723c */ /* 0x040fec0000041810 */
[C---:B------:R-:W-:Y:S01]  /*4e50*/  HMMA.16816.F32.BF16 R12, R68.reuse, R78, R12 ;  /* 0x0000004e440c723c */ /* 0x040fe2000004180c */
[----:B------:R-:W-:Y:S05]  /*4e60*/  LDSM.16.M88.4 R76, [R218+0x4800] ;  /* 0x00480000da4c783b */ /* 0x000fea0000000200 */
[C---:B----4-:R-:W-:Y:S06]  /*4e70*/  HMMA.16816.F32.BF16 R108, R68.reuse, R72, R108 ;  /* 0x00000048446c723c */ /* 0x050fec000004186c */
        /* <DEDUP_REMOVED lines=8> */
[----:B------:R-:W1:Y:S05]  /*4f00*/  LDSM.16.M88.4 R4, [R218+0x6800] ;  /* 0x00680000da04783b */ /* 0x000e6a0000000200 */
        /* <DEDUP_REMOVED lines=13> */
[----:B------:R-:W-:Y:S01]  /*4fe0*/  HMMA.16816.F32.BF16 R52, R84, R122, R52 ;  /* 0x0000007a5434723c */ /* 0x000fe20000041834 */
[----:B------:R-:W1:Y:S05]  /*4ff0*/  LDSM.16.M88.4 R120, [R218+0x7800] ;  /* 0x00780000da78783b */ /* 0x000e6a0000000200 */
[C---:B---3--:R-:W-:Y:S06]  /*5000*/  HMMA.16816.F32.BF16 R64, R128.reuse, R80, R64 ;  /* 0x000000508040723c */ /* 0x048fec0000041840 */
[C---:B----4-:R-:W-:Y:S06]  /*5010*/  HMMA.16816.F32.BF16 R48, R128.reuse, R72, R48 ;  /* 0x000000488030723c */ /* 0x050fec0000041830 */
[C---:B------:R-:W-:Y:S01]  /*5020*/  HMMA.16816.F32.BF16 R44, R128.reuse, R74, R44 ;  /* 0x0000004a802c723c */ /* 0x040fe2000004182c */
[----:B------:R-:W3:Y:S05]  /*5030*/  LDSM.16.M88.4 R72, [R214+0xb000] ;  /* 0x00b00000d648783b */ /* 0x000eea0000000200 */
[C---:B------:R-:W-:Y:S01]  /*5040*/  HMMA.16816.F32.BF16 R60, R128.reuse, R82, R60 ;  /* 0x00000052803c723c */ /* 0x040fe2000004183c */
[----:B------:R-:W-:Y:S05]  /*5050*/  LDSM.16.M88.4 R80, [R214+0xa000] ;  /* 0x00a00000d650783b */ /* 0x000fea0000000200 */
[C---:B--2---:R-:W-:Y:S06]  /*5060*/  HMMA.16816.F32.BF16 R24, R128.reuse, R8, R24 ;  /* 0x000000088018723c */ /* 0x044fec0000041818 */
[C---:B------:R-:W-:Y:S01]  /*5070*/  HMMA.16816.F32.BF16 R20, R128.reuse, R10, R20 ;  /* 0x0000000a8014723c */ /* 0x040fe20000041814 */
[----:B------:R-:W-:Y:S05]  /*5080*/  LDSM.16.M88.4 R8, [R216+0x2000] ;  /* 0x00200000d808783b */ /* 0x000fea0000000200 */
[C---:B-1----:R-:W-:Y:S06]  /*5090*/  HMMA.16816.F32.BF16 R16, R128.reuse, R4, R16 ;  /* 0x000000048010723c */ /* 0x042fec0000041810 */
[----:B------:R-:W-:Y:S01]  /*50a0*/  HMMA.16816.F32.BF16 R12, R128, R6, R12 ;  /* 0x00000006800c723c */ /* 0x000fe2000004180c */
[----:B------:R-:W1:Y:S05]  /*50b0*/  LDSM.16.M88.4 R4, [R203+0x4000] ;  /* 0x00400000cb04783b */ /* 0x000e6a0000000200 */
[C---:B------:R-:W-:Y:S06]  /*50c0*/  HMMA.16816.F32.BF16 R108, R84.reuse, R88, R108 ;  /* 0x00000058546c723c */ /* 0x040fec000004186c */
[----:B------:R-:W-:Y:S01]  /*50d0*/  HMMA.16816.F32.BF16 R104, R84, R90, R104 ;  /* 0x0000005a5468723c */ /* 0x000fe20000041868 */
[----:B------:R-:W2:Y:S04]  /*50e0*/  LDSM.16.M88.4 R88, [R214+0x9000] ;  /* 0x00900000d658783b */ /* 0x000ea80000000200 */
[----:B------:R-:W-:Y:S01]  /*50f0*/  LDSM.16.M88.4 R84, [R214+0x9800] ;  /* 0x00980000d654783b */ /* 0x000fe20000000200 */
[C---:B------:R-:W-:Y:S06]  /*5100*/  HMMA.16816.F32.BF16 R32, R128.reuse, R68, R32 ;  /* 0x000000448020723c */ /* 0x040fec0000041820 */
[C---:B------:R-:W-:Y:S01]  /*5110*/  HMMA.16816.F32.BF16 R28, R128.reuse, R70, R28 ;  /* 0x00000046801c723c */ /* 0x040fe2000004181c */
[----:B------:R-:W4:Y:S05]  /*5120*/  LDSM.16.M88.4 R68, [R214+0xb800] ;  /* 0x00b80000d644783b */ /* 0x000f2a0000000200 */
[C---:B-----5:R-:W-:Y:S06]  /*5130*/  HMMA.16816.F32.BF16 R116, R128.reuse, R124, R116 ;  /* 0x0000007c8074723c */ /* 0x060fec0000041874 */
[C---:B------:R-:W-:Y:S06]  /*5140*/  HMMA.16816.F32.BF16 R112, R128.reuse, R126, R112 ;  /* 0x0000007e8070723c */ /* 0x040fec0000041870 */
[C---:B------:R-:W-:Y:S06]  /*5150*/  HMMA.16816.F32.BF16 R56, R128.reuse, R76, R56 ;  /* 0x0000004c8038723c */ /* 0x040fec0000041838 */
[----:B------:R-:W-:Y:S01]  /*5160*/  HMMA.16816.F32.BF16 R52, R128, R78, R52 ;  /* 0x0000004e8034723c */ /* 0x000fe20000041834 */
[----:B------:R-:W5:Y:S05]  /*5170*/  LDSM.16.M88.4 R76, [R214+0xa800] ;  /* 0x00a80000d64c783b */ /* 0x000f6a0000000200 */
[C---:B------:R-:W-:Y:S06]  /*5180*/  HMMA.16816.F32.BF16 R64, R100.reuse, R96, R64 ;  /* 0x000000606440723c */ /* 0x040fec0000041840 */
[----:B------:R-:W-:Y:S06]  /*5190*/  HMMA.16816.F32.BF16 R60, R100, R98, R60 ;  /* 0x00000062643c723c */ /* 0x000fec000004183c */
[C---:B------:R-:W-:Y:S06]  /*51a0*/  HMMA.16816.F32.BF16 R108, R128.reuse, R120, R108 ;  /* 0x00000078806c723c */ /* 0x040fec000004186c */
[----:B------:R-:W-:Y:S01]  /*51b0*/  HMMA.16816.F32.BF16 R120, R128, R122, R104 ;  /* 0x0000007a8078723c */ /* 0x000fe20000041868 */
[----:B------:R-:W2:Y:S05]  /*51c0*/  LDSM.16.M88.4 R104, [R203+0x4800] ;  /* 0x00480000cb68783b */ /* 0x000eaa0000000200 */
[C---:B---3--:R-:W-:Y:S06]  /*51d0*/  HMMA.16816.F32.BF16 R116, R100.reuse, R72, R116 ;  /* 0x000000486474723c */ /* 0x048fec0000041874 */
[----:B------:R-:W-:Y:S01]  /*51e0*/  HMMA.16816.F32.BF16 R112, R100, R74, R112 ;  /* 0x0000004a6470723c */ /* 0x000fe20000041870 */
[----:B------:R-:W3:Y:S05]  /*51f0*/  LDSM.16.M88.4 R72, [R203+0x5000] ;  /* 0x00500000cb48783b */ /* 0x000eea0000000200 */
[----:B-1----:R-:W-:Y:S06]  /*5200*/  HMMA.16816.F32.BF16 R64, R8, R4, R64 ;  /* 0x000000040840723c */ /* 0x002fec0000041840 */
[----:B------:R-:W-:Y:S01]  /*5210*/  HMMA.16816.F32.BF16 R56, R100, R92, R56 ;  /* 0x0000005c6438723c */ /* 0x000fe20000041838 */
[----:B------:R-:W-:-:S05]  /*5220*/  LOP3.LUT R4, R3, 0x6, RZ, 0xc0, !PT ;  /* 0x0000000603047812 */ /* 0x000fca00078ec0ff */
[----:B------:R-:W-:Y:S01]  /*5230*/  HMMA.16816.F32.BF16 R60, R8, R6, R60 ;  /* 0x00000006083c723c */ /* 0x000fe2000004183c */
[----:B------:R-:W-:Y:S02]  /*5240*/  IMAD.IADD R3, R41, 0x1, R4 ;  /* 0x0000000129037824 */ /* 0x000fe400078e0204 */
[----:B------:R-:W1:Y:S02]  /*5250*/  LDSM.16.M88.4 R4, [R203+0x5800] ;  /* 0x00580000cb04783b */ /* 0x000e640000000200 */
[C---:B------:R-:W-:Y:S01]  /*5260*/  VIADD R37, R3.reuse, 0x10 ;  /* 0x0000001003257836 */ /* 0x040fe20000000000 */
[----:B------:R-:W-:Y:S01]  /*5270*/  HMMA.16816.F32.BF16 R52, R100, R94, R52 ;  /* 0x0000005e6434723c */ /* 0x000fe20000041834 */
[----:B------:R-:W-:-:S03]  /*5280*/  ISETP.GE.AND P3, PT, R3, R136, PT ;  /* 0x000000880300720c */ /* 0x000fc60003f66270 */
[----:B------:R-:W-:Y:S01]  /*5290*/  ISETP.GE.AND P4, PT, R37, R136, PT ;  /* 0x000000882500720c */ /* 0x000fe20003f86270 */
[C---:B------:R-:W-:Y:S01]  /*52a0*/  VIADD R37, R3.reuse, 0x18 ;  /* 0x0000001803257836 */ /* 0x040fe20000000000 */
[C---:B--2---:R-:W-:Y:S06]  /*52b0*/  HMMA.16816.F32.BF16 R48, R100.reuse, R88, R48 ;  /* 0x000000586430723c */ /* 0x044fec0000041830 */
[C---:B----4-:R-:W-:Y:S06]  /*52c0*/  HMMA.16816.F32.BF16 R108, R100.reuse, R68, R108 ;  /* 0x00000044646c723c */ /* 0x050fec000004186c */
[----:B-----5:R-:W-:Y:S01]  /*52d0*/  HMMA.16816.F32.BF16 R12, R100, R78, R12 ;  /* 0x0000004e640c723c */ /* 0x020fe2000004180c */
[----:B------:R-:W-:Y:S01]  /*52e0*/  VIADD R69, R3, 0x9 ;  /* 0x0000000903457836 */ /* 0x000fe20000000000 */
[----:B------:R-:W-:-:S04]  /*52f0*/  FSEL R68, R66, -INF , !P3 ;  /* 0xff80000042447808 */ /* 0x000fc80005800000 */
[----:B------:R-:W-:Y:S01]  /*5300*/  HMMA.16816.F32.BF16 R16, R100, R76, R16 ;  /* 0x0000004c6410723c */ /* 0x000fe20000041810 */
[----:B------:R-:W-:Y:S01]  /*5310*/  VIADD R79, R3, 0x1 ;  /* 0x00000001034f7836 */ /* 0x000fe20000000000 */
[----:B------:R-:W-:Y:S01]  /*5320*/  ISETP.GE.AND P5, PT, R69, R136, PT ;  /* 0x000000884500720c */ /* 0x000fe20003fa6270 */
[----:B------:R-:W-:-:S03]  /*5330*/  VIADD R69, R3, 0x11 ;  /* 0x0000001103457836 */ /* 0x000fc60000000000 */
[-C--:B------:R-:W-:Y:S01]  /*5340*/  ISETP.GE.AND P2, PT, R79, R136.reuse, PT ;  /* 0x000000884f00720c */ /* 0x080fe20003f46270 */
[----:B------:R-:W-:Y:S01]  /*5350*/  VIADD R77, R3, 0x8 ;  /* 0x00000008034d7836 */ /* 0x000fe20000000000 */
[----:B------:R-:W-:Y:S01]  /*5360*/  HMMA.16816.F32.BF16 R32, R100, R84, R32 ;  /* 0x000000546420723c */ /* 0x000fe20000041820 */
[----:B------:R-:W-:Y:S02]  /*5370*/  FSEL R76, R64, -INF , !P3 ;  /* 0xff800000404c7808 */ /* 0x000fe40005800000 */
[-C--:B------:R-:W-:Y:S02]  /*5380*/  ISETP.GE.AND P3, PT, R69, R136.reuse, PT ;  /* 0x000000884500720c */ /* 0x080fe40003f66270 */
[----:B------:R-:W-:Y:S01]  /*5390*/  ISETP.GE.AND P6, PT, R77, R136, PT ;  /* 0x000000884d00720c */ /* 0x000fe20003fc6270 */
[----:B------:R-:W-:Y:S01]  /*53a0*/  HMMA.16816.F32.BF16 R56, R8, R104, R56 ;  /* 0x000000680838723c */ /* 0x000fe20000041838 */
[----:B------:R-:W-:Y:S02]  /*53b0*/  FSEL R69, R67, -INF , !P2 ;  /* 0xff80000043457808 */ /* 0x000fe40005000000 */
[----:B------:R-:W-:-:S02]  /*53c0*/  FSEL R77, R65, -INF , !P2 ;  /* 0xff800000414d7808 */ /* 0x000fc40005000000 */
[----:B------:R-:W2:Y:S01]  /*53d0*/  LDSM.16.M88.4 R64, [R203+0x6000] ;  /* 0x00600000cb40783b */ /* 0x000ea20000000200 */
[----:B------:R-:W-:Y:S01]  /*53e0*/  HMMA.16816.F32.BF16 R52, R8, R106, R52 ;  /* 0x0000006a0834723c */ /* 0x000fe20000041834 */
[----:B------:R-:W-:Y:S01]  /*53f0*/  ISETP.GE.AND P2, PT, R37, R136, PT ;  /* 0x000000882500720c */ /* 0x000fe20003f46270 */
[----:B------:R-:W-:Y:S01]  /*5400*/  VIADD R37, R3, 0x19 ;  /* 0x0000001903257836 */ /* 0x000fe20000000000 */
[----:B------:R-:W-:-:S03]  /*5410*/  FSEL R62, R62, -INF , !P6 ;  /* 0xff8000003e3e7808 */ /* 0x000fc60007000000 */
[----:B---3--:R-:W-:Y:S06]  /*5420*/  HMMA.16816.F32.BF16 R48, R8, R72, R48 ;  /* 0x000000480830723c */ /* 0x008fec0000041830 */
[----:B------:R-:W-:Y:S01]  /*5430*/  HMMA.16816.F32.BF16 R44, R100, R90, R44 ;  /* 0x0000005a642c723c */ /* 0x000fe2000004182c */
[----:B------:R-:W-:-:S05]  /*5440*/  VIADD R73, R3, 0x20 ;  /* 0x0000002003497836 */ /* 0x000fca0000000000 */
[----:B------:R-:W-:Y:S01]  /*5450*/  HMMA.16816.F32.BF16 R28, R100, R86, R28 ;  /* 0x00000056641c723c */ /* 0x000fe2000004181c */
[----:B------:R-:W-:-:S05]  /*5460*/  FSEL R72, R59, -INF , !P3 ;  /* 0xff8000003b487808 */ /* 0x000fca0005800000 */
[----:B------:R-:W-:Y:S01]  /*5470*/  HMMA.16816.F32.BF16 R24, R100, R80, R24 ;  /* 0x000000506418723c */ /* 0x000fe20000041818 */
[----:B------:R-:W-:Y:S02]  /*5480*/  FSEL R54, R54, -INF , !P2 ;  /* 0xff80000036367808 */ /* 0x000fe40005000000 */
[----:B------:R-:W-:-:S03]  /*5490*/  FSEL R52, R52, -INF , !P2 ;  /* 0xff80000034347808 */ /* 0x000fc60005000000 */
[----:B------:R-:W-:Y:S06]  /*54a0*/  HMMA.16816.F32.BF16 R120, R100, R70, R120 ;  /* 0x000000466478723c */ /* 0x000fec0000041878 */
[----:B-1----:R-:W-:Y:S01]  /*54b0*/  HMMA.16816.F32.BF16 R32, R8, R4, R32 ;  /* 0x000000040820723c */ /* 0x002fe20000041820 */
[----:B------:R-:W-:Y:S02]  /*54c0*/  FSEL R70, R63, -INF , !P5 ;  /* 0xff8000003f467808 */ /* 0x000fe40006800000 */
[----:B------:R-:W-:Y:S02]  /*54d0*/  FSEL R63, R61, -INF , !P5 ;  /* 0xff8000003d3f7808 */ /* 0x000fe40006800000 */
[----:B------:R-:W-:Y:S01]  /*54e0*/  FSEL R71, R60, -INF , !P6 ;  /* 0xff8000003c477808 */ /* 0x000fe20007000000 */
[----:B------:R-:W-:Y:S01]  /*54f0*/  HMMA.16816.F32.BF16 R20, R100, R82, R20 ;  /* 0x000000526414723c */ /* 0x000fe20000041814 */
[-C--:B------:R-:W-:Y:S01]  /*5500*/  ISETP.GE.AND P5, PT, R73, R136.reuse, PT ;  /* 0x000000884900720c */ /* 0x080fe20003fa6270 */
[----:B------:R-:W-:Y:S01]  /*5510*/  VIADD R5, R3, 0x31 ;  /* 0x0000003103057836 */ /* 0x000fe20000000000 */
[----:B------:R-:W-:Y:S01]  /*5520*/  ISETP.GE.AND P6, PT, R37, R136, PT ;  /* 0x000000882500720c */ /* 0x000fe20003fc6270 */
[----:B------:R-:W-:Y:S01]  /*5530*/  VIADD R37, R3, 0x21 ;  /* 0x0000002103257836 */ /* 0x000fe20000000000 */
[----:B------:R-:W-:Y:S01]  /*5540*/  FSEL R60, R58, -INF , !P4 ;  /* 0xff8000003a3c7808 */ /* 0x000fe20006000000 */
[----:B------:R-:W-:Y:S01]  /*5550*/  HMMA.16816.F32.BF16 R44, R8, R74, R44 ;  /* 0x0000004a082c723c */ /* 0x000fe2000004182c */
[----:B------:R-:W-:-:S02]  /*5560*/  FSEL R61, R56, -INF , !P4 ;  /* 0xff800000383d7808 */ /* 0x000fc40006000000 */
[----:B------:R-:W-:Y:S02]  /*5570*/  FSEL R73, R57, -INF , !P3 ;  /* 0xff80000039497808 */ /* 0x000fe40005800000 */
[----:B------:R-:W1:Y:S01]  /*5580*/  LDSM.16.M88.4 R56, [R203+0x6800] ;  /* 0x00680000cb38783b */ /* 0x000e620000000200 */
[-C--:B------:R-:W-:Y:S01]  /*5590*/  ISETP.GE.AND P4, PT, R37, R136.reuse, PT ;  /* 0x000000882500720c */ /* 0x080fe20003f86270 */
[C---:B------:R-:W-:Y:S01]  /*55a0*/  VIADD R37, R3.reuse, 0x29 ;  /* 0x0000002903257836 */ /* 0x040fe20000000000 */
[----:B------:R-:W-:Y:S01]  /*55b0*/  FSEL R50, R50, -INF , !P5 ;  /* 0xff80000032327808 */ /* 0x000fe20006800000 */
[C---:B------:R-:W-:Y:S01]  /*55c0*/  HMMA.16816.F32.BF16 R28, R8.reuse, R6, R28 ;  /* 0x00000006081c723c */ /* 0x040fe2000004181c */
[----:B------:R-:W-:Y:S01]  /*55d0*/  FSEL R48, R48, -INF , !P5 ;  /* 0xff80000030307808 */ /* 0x000fe20006800000 */
[----:B------:R-:W-:Y:S01]  /*55e0*/  VIADD R75, R3, 0x28 ;  /* 0x00000028034b7836 */ /* 0x000fe20000000000 */
[-C--:B------:R-:W-:Y:S01]  /*55f0*/  ISETP.GE.AND P2, PT, R37, R136.reuse, PT ;  /* 0x000000882500720c */ /* 0x080fe20003f46270 */
[----:B------:R-:W-:Y:S01]  /*5600*/  VIADD R37, R3, 0x30 ;  /* 0x0000003003257836 */ /* 0x000fe20000000000 */
[----:B------:R-:W-:Y:S01]  /*5610*/  ISETP.GE.AND P5, PT, R5, R136, PT ;  /* 0x000000880500720c */ /* 0x000fe20003fa6270 */
[----:B--2---:R-:W-:Y:S01]  /*5620*/  HMMA.16816.F32.BF16 R24, R8, R64, R24 ;  /* 0x000000400818723c */ /* 0x004fe20000041818 */
[----:B------:R-:W2:Y:S01]  /*5630*/  LDSM.16.M88.4 R4, [R203+0x7000] ;  /* 0x00700000cb04783b */ /* 0x000ea20000000200 */
[----:B------:R-:W-:-:S02]  /*5640*/  FSEL R55, R55, -INF , !P6 ;  /* 0xff80000037377808 */ /* 0x000fc40007000000 */
[----:B------:R-:W-:Y:S02]  /*5650*/  FSEL R53, R53, -INF , !P6 ;  /* 0xff80000035357808 */ /* 0x000fe40007000000 */
[-C--:B------:R-:W-:Y:S01]  /*5660*/  ISETP.GE.AND P6, PT, R37, R136.reuse, PT ;  /* 0x000000882500720c */ /* 0x080fe20003fc6270 */
[----:B------:R-:W-:Y:S01]  /*5670*/  VIADD R65, R3, 0x41 ;  /* 0x0000004103417836 */ /* 0x000fe20000000000 */
[-C--:B------:R-:W-:Y:S01]  /*5680*/  ISETP.GE.AND P3, PT, R75, R136.reuse, PT ;  /* 0x000000884b00720c */ /* 0x080fe20003f66270 */
[C---:B------:R-:W-:Y:S01]  /*5690*/  VIADD R37, R3.reuse, 0x38 ;  /* 0x0000003803257836 */ /* 0x040fe20000000000 */
[----:B------:R-:W-:Y:S01]  /*56a0*/  FSEL R34, R34, -INF , !P6 ;  /* 0xff80000022227808 */ /* 0x000fe20007000000 */
[----:B------:R-:W-:Y:S01]  /*56b0*/  VIADD R75, R3, 0x39 ;  /* 0x00000039034b7836 */ /* 0x000fe20000000000 */
[----:B------:R-:W-:Y:S02]  /*56c0*/  FSEL R32, R32, -INF , !P6 ;  /* 0xff80000020207808 */ /* 0x000fe40007000000 */
[----:B------:R-:W-:-:S02]  /*56d0*/  ISETP.GE.AND P6, PT, R65, R136, PT ;  /* 0x000000884100720c */ /* 0x000fc40003fc6270 */
[----:B------:R-:W-:Y:S01]  /*56e0*/  HMMA.16816.F32.BF16 R64, R8, R66, R20 ;  /* 0x000000420840723c */ /* 0x000fe20000041814 */
[----:B------:R-:W3:Y:S01]  /*56f0*/  LDSM.16.M88.4 R20, [R203+0x7800] ;  /* 0x00780000cb14783b */ /* 0x000ee20000000200 */
[----:B------:R-:W-:Y:S01]  /*5700*/  FSEL R51, R51, -INF , !P4 ;  /* 0xff80000033337808 */ /* 0x000fe20006000000 */
[----:B------:R-:W-:-:S04]  /*5710*/  DEPBAR.LE SB0, 0x0 ;  /* 0x000080000000791a */ /* 0x000fc80000000000 */
[----:B------:R-:W-:Y:S02]  /*5720*/  FSEL R49, R49, -INF , !P4 ;  /* 0xff80000031317808 */ /* 0x000fe40006000000 */
[-C--:B------:R-:W-:Y:S02]  /*5730*/  ISETP.GE.AND P4, PT, R37, R136.reuse, PT ;  /* 0x000000882500720c */ /* 0x080fe40003f86270 */
[----:B------:R-:W-:Y:S02]  /*5740*/  FSEL R37, R46, -INF , !P3 ;  /* 0xff8000002e257808 */ /* 0x000fe40005800000 */
[----:B------:R-:W-:Y:S01]  /*5750*/  FSEL R44, R44, -INF , !P3 ;  /* 0xff8000002c2c7808 */ /* 0x000fe20005800000 */
[----:B-1----:R-:W-:Y:S01]  /*5760*/  HMMA.16816.F32.BF16 R16, R8, R56, R16 ;  /* 0x000000380810723c */ /* 0x002fe20000041810 */
[----:B------:R-:W-:Y:S01]  /*5770*/  ISETP.GE.AND P3, PT, R75, R136, PT ;  /* 0x000000884b00720c */ /* 0x000fe20003f66270 */
[----:B------:R-:W-:Y:S01]  /*5780*/  VIADD R75, R3, 0x40 ;  /* 0x00000040034b7836 */ /* 0x000fe20000000000 */
[----:B------:R-:W-:-:S02]  /*5790*/  FSEL R47, R47, -INF , !P2 ;  /* 0xff8000002f2f7808 */ /* 0x000fc40005000000 */
[----:B------:R-:W-:Y:S01]  /*57a0*/  FSEL R45, R45, -INF , !P2 ;  /* 0xff8000002d2d7808 */ /* 0x000fe20005000000 */
[C---:B------:R-:W-:Y:S01]  /*57b0*/  HMMA.16816.F32.BF16 R12, R8.reuse, R58, R12 ;  /* 0x0000003a080c723c */ /* 0x040fe2000004180c */
[-C--:B------:R-:W-:Y:S01]  /*57c0*/  ISETP.GE.AND P2, PT, R75, R136.reuse, PT ;  /* 0x000000884b00720c */ /* 0x080fe20003f46270 */
[----:B------:R-:W-:Y:S01]  /*57d0*/  VIADD R75, R3, 0x48 ;  /* 0x00000048034b7836 */ /* 0x000fe20000000000 */
[----:B------:R-:W-:Y:S01]  /*57e0*/  FSEL R35, R35, -INF , !P5 ;  /* 0xff80000023237808 */ /* 0x000fe20006800000 */
[----:B------:R-:W-:Y:S01]  /*57f0*/  VIADD R57, R3, 0x50 ;  /* 0x0000005003397836 */ /* 0x000fe20000000000 */
[----:B------:R-:W-:Y:S01]  /*5800*/  FSEL R33, R33, -INF , !P5 ;  /* 0xff80000021217808 */ /* 0x000fe20006800000 */
[C---:B--2---:R-:W-:Y:S01]  /*5810*/  HMMA.16816.F32.BF16 R116, R8.reuse, R4, R116 ;  /* 0x000000040874723c */ /* 0x044fe20000041874 */
[-C--:B------:R-:W-:Y:S01]  /*5820*/  ISETP.GE.AND P5, PT, R75, R136.reuse, PT ;  /* 0x000000884b00720c */ /* 0x080fe20003fa6270 */
[C---:B------:R-:W-:Y:S01]  /*5830*/  VIADD R75, R3.reuse, 0x49 ;  /* 0x00000049034b7836 */ /* 0x040fe20000000000 */
[----:B------:R-:W-:Y:S01]  /*5840*/  FSEL R30, R30, -INF , !P4 ;  /* 0xff8000001e1e7808 */ /* 0x000fe20006000000 */
[----:B------:R-:W-:Y:S01]  /*5850*/  VIADD R59, R3, 0x51 ;  /* 0x00000051033b7836 */ /* 0x000fe20000000000 */
[----:B------:R-:W-:Y:S01]  /*5860*/  FSEL R28, R28, -INF , !P4 ;  /* 0xff8000001c1c7808 */ /* 0x000fe20006000000 */
[----:B------:R-:W-:Y:S01]  /*5870*/  HMMA.16816.F32.BF16 R112, R8, R6, R112 ;  /* 0x000000060870723c */ /* 0x000fe20000041870 */
[----:B------:R-:W-:Y:S01]  /*5880*/  ISETP.GE.AND P4, PT, R75, R136, PT ;  /* 0x000000884b00720c */ /* 0x000fe20003f86270 */
[----:B------:R-:W-:Y:S01]  /*5890*/  VIADD R5, R3, 0x60 ;  /* 0x0000006003057836 */ /* 0x000fe20000000000 */
[----:B------:R-:W-:-:S02]  /*58a0*/  FSEL R159, R26, -INF , !P2 ;  /* 0xff8000001a9f7808 */ /* 0x000fc40005000000 */
[----:B------:R-:W-:Y:S02]  /*58b0*/  FSEL R156, R67, -INF , !P4 ;  /* 0xff800000439c7808 */ /* 0x000fe40006000000 */
[----:B------:R-:W-:Y:S01]  /*58c0*/  FSEL R157, R65, -INF , !P4 ;  /* 0xff800000419d7808 */ /* 0x000fe20006000000 */
[----:B------:R-:W-:Y:S01]  /*58d0*/  VIADD R7, R3, 0x61 ;  /* 0x0000006103077836 */ /* 0x000fe20000000000 */
[----:B------:R-:W-:Y:S01]  /*58e0*/  FSEL R161, R24, -INF , !P2 ;  /* 0xff80000018a17808 */ /* 0x000fe20005000000 */
[C---:B---3--:R-:W-:Y:S01]  /*58f0*/  HMMA.16816.F32.BF16 R108, R8.reuse, R20, R108 ;  /* 0x00000014086c723c */ /* 0x048fe2000004186c */
[-C--:B------:R-:W-:Y:S01]  /*5900*/  ISETP.GE.AND P4, PT, R5, R136.reuse, PT ;  /* 0x000000880500720c */ /* 0x080fe20003f86270 */
[----:B------:R-:W-:Y:S01]  /*5910*/  VIADD R5, R3, 0x68 ;  /* 0x0000006803057836 */ /* 0x000fe20000000000 */
[----:B------:R-:W-:Y:S02]  /*5920*/  ISETP.GE.AND P2, PT, R59, R136, PT ;  /* 0x000000883b00720c */ /* 0x000fe40003f46270 */
[----:B------:R-:W-:Y:S01]  /*5930*/  FSEL R160, R25, -INF , !P6 ;  /* 0xff80000019a07808 */ /* 0x000fe20007000000 */
[----:B------:R-:W-:Y:S01]  /*5940*/  VIADD R25, R3, 0x59 ;  /* 0x0000005903197836 */ /* 0x000fe20000000000 */
[----:B------:R-:W-:Y:S01]  /*5950*/  FSEL R165, R19, -INF , !P2 ;  /* 0xff80000013a57808 */ /* 0x000fe20005000000 */
[----:B------:R-:W-:Y:S01]  /*5960*/  HMMA.16816.F32.BF16 R120, R8, R22, R120 ;  /* 0x000000160878723c */ /* 0x000fe20000041878 */
[----:B------:R-:W-:-:S02]  /*5970*/  FSEL R168, R17, -INF , !P2 ;  /* 0xff80000011a87808 */ /* 0x000fc40005000000 */
[----:B------:R-:W-:Y:S02]  /*5980*/  FSEL R158, R66, -INF , !P5 ;  /* 0xff800000429e7808 */ /* 0x000fe40006800000 */
[----:B------:R-:W-:Y:S02]  /*5990*/  FSEL R155, R64, -INF , !P5 ;  /* 0xff800000409b7808 */ /* 0x000fe40006800000 */
[-C--:B------:R-:W-:Y:S01]  /*59a0*/  ISETP.GE.AND P2, PT, R5, R136.reuse, PT ;  /* 0x000000880500720c */ /* 0x080fe20003f46270 */
[----:B------:R-:W-:Y:S01]  /*59b0*/  VIADD R5, R3, 0x70 ;  /* 0x0000007003057836 */ /* 0x000fe20000000000 */
[----:B------:R-:W-:Y:S02]  /*59c0*/  ISETP.GE.AND P5, PT, R25, R136, PT ;  /* 0x000000881900720c */ /* 0x000fe40003fa6270 */
[----:B------:R-:W-:Y:S02]  /*59d0*/  FSEL R31, R31, -INF , !P3 ;  /* 0xff8000001f1f7808 */ /* 0x000fe40005800000 */
[----:B------:R-:W-:-:S02]  /*59e0*/  FSEL R163, R15, -INF , !P5 ;  /* 0xff8000000fa37808 */ /* 0x000fc40006800000 */
[----:B------:R-:W-:Y:S02]  /*59f0*/  FSEL R162, R13, -INF , !P5 ;  /* 0xff8000000da27808 */ /* 0x000fe40006800000 */
[----:B------:R-:W-:Y:S02]  /*5a00*/  FSEL R29, R29, -INF , !P3 ;  /* 0xff8000001d1d7808 */ /* 0x000fe40005800000 */
[-C--:B------:R-:W-:Y:S01]  /*5a10*/  ISETP.GE.AND P5, PT, R5, R136.reuse, PT ;  /* 0x000000880500720c */ /* 0x080fe20003fa6270 */
[----:B------:R-:W-:Y:S01]  /*5a20*/  VIADD R5, R3, 0x71 ;  /* 0x0000007103057836 */ /* 0x000fe20000000000 */
[----:B------:R-:W-:Y:S01]  /*5a30*/  ISETP.GE.AND P3, PT, R57, R136, PT ;  /* 0x000000883900720c */ /* 0x000fe20003f66270 */
[----:B------:R-:W-:Y:S01]  /*5a40*/  VIADD R57, R3, 0x58 ;  /* 0x0000005803397836 */ /* 0x000fe20000000000 */
[----:B------:R-:W-:Y:S02]  /*5a50*/  FSEL R151, R118, -INF , !P4 ;  /* 0xff80000076977808 */ /* 0x000fe40006000000 */
[----:B------:R-:W-:-:S02]  /*5a60*/  FSEL R167, R18, -INF , !P3 ;  /* 0xff80000012a77808 */ /* 0x000fc40005800000 */
[----:B------:R-:W-:Y:S02]  /*5a70*/  FSEL R169, R16, -INF , !P3 ;  /* 0xff80000010a97808 */ /* 0x000fe40005800000 */
[----:B------:R-:W-:Y:S02]  /*5a80*/  FSEL R153, R116, -INF , !P4 ;  /* 0xff80000074997808 */ /* 0x000fe40006000000 */
[-C--:B------:R-:W-:Y:S01]  /*5a90*/  ISETP.GE.AND P3, PT, R7, R136.reuse, PT ;  /* 0x000000880700720c */ /* 0x080fe20003f66270 */
[----:B------:R-:W-:Y:S01]  /*5aa0*/  VIADD R7, R3, 0x69 ;  /* 0x0000006903077836 */ /* 0x000fe20000000000 */
[-C--:B------:R-:W-:Y:S01]  /*5ab0*/  ISETP.GE.AND P4, PT, R5, R136.reuse, PT ;  /* 0x000000880500720c */ /* 0x080fe20003f86270 */
[----:B------:R-:W-:Y:S01]  /*5ac0*/  VIADD R5, R3, 0x78 ;  /* 0x0000007803057836 */ /* 0x000fe20000000000 */
[----:B------:R-:W-:Y:S01]  /*5ad0*/  FSEL R154, R27, -INF , !P6 ;  /* 0xff8000001b9a7808 */ /* 0x000fe20007000000 */
[----:B------:R-:W-:Y:S01]  /*5ae0*/  VIADD R3, R3, 0x79 ;  /* 0x0000007903037836 */ /* 0x000fe20000000000 */
[----:B------:R-:W-:-:S02]  /*5af0*/  ISETP.GE.AND P6, PT, R57, R136, PT ;  /* 0x000000883900720c */ /* 0x000fc40003fc6270 */
[----:B------:R-:W-:Y:S02]  /*5b00*/  FSEL R150, R119, -INF , !P3 ;  /* 0xff80000077967808 */ /* 0x000fe40005800000 */
[----:B------:R-:W-:Y:S02]  /*5b10*/  FSEL R164, R14, -INF , !P6 ;  /* 0xff8000000ea47808 */ /* 0x000fe40007000000 */
[----:B------:R-:W-:Y:S02]  /*5b20*/  FSEL R166, R12, -INF , !P6 ;  /* 0xff8000000ca67808 */ /* 0x000fe40007000000 */
[----:B------:R-:W-:Y:S02]  /*5b30*/  FSEL R152, R117, -INF , !P3 ;  /* 0xff80000075987808 */ /* 0x000fe40005800000 */
[----:B------:R-:W-:Y:S02]  /*5b40*/  FSEL R147, R114, -INF , !P2 ;  /* 0xff80000072937808 */ /* 0x000fe40005000000 */
[----:B------:R-:W-:-:S02]  /*5b50*/  FSEL R149, R112, -INF , !P2 ;  /* 0xff80000070957808 */ /* 0x000fc40005000000 */
[-C--:B------:R-:W-:Y:S02]  /*5b60*/  ISETP.GE.AND P6, PT, R7, R136.reuse, PT ;  /* 0x000000880700720c */ /* 0x080fe40003fc6270 */
[-C--:B------:R-:W-:Y:S02]  /*5b70*/  ISETP.GE.AND P3, PT, R5, R136.reuse, PT ;  /* 0x000000880500720c */ /* 0x080fe40003f66270 */
[----:B------:R-:W-:Y:S01]  /*5b80*/  ISETP.GE.AND P2, PT, R3, R136, PT ;  /* 0x000000880300720c */ /* 0x000fe20003f46270 */
[----:B------:R-:W-:Y:S01]  /*5b90*/  VIADD R3, R218, 0x7800 ;  /* 0x00007800da037836 */ /* 0x000fe20000000000 */
[----:B------:R-:W-:Y:S02]  /*5ba0*/  LOP3.LUT R4, R133, R134, RZ, 0xfc, !PT ;  /* 0x0000008685047212 */ /* 0x000fe400078efcff */
[----:B------:R-:W-:Y:S02]  /*5bb0*/  FSEL R146, R115, -INF , !P6 ;  /* 0xff80000073927808 */ /* 0x000fe40007000000 */
        /* <DEDUP_REMOVED lines=64> */
[----:B------:R-:W-:-:S05]  /*5fc0*/  SHF.R.S32.HI R8, RZ, 0x1f, R7 ;  /* 0x0000001fff087819 */ /* 0x000fca0000011407 */
[----:B------:R-:W-:-:S04]  /*5fd0*/  IMAD R8, R8, UR6, RZ ;  /* 0x0000000608087c24 */ /* 0x000fc8000f8e02ff */
[C---:B------:R-:W-:Y:S02]  /*5fe0*/  IMAD R8, R7.reuse, UR7, R8 ;  /* 0x0000000707087c24 */ /* 0x040fe4000f8e0208 */
[----:B------:R-:W-:-:S04]  /*5ff0*/  IMAD.WIDE.U32 R6, R7, UR6, R14 ;  /* 0x0000000607067c25 */ /* 0x000fc8000f8e000e */
[----:B------:R-:W-:Y:S01]  /*6000*/  IMAD.MOV.U32 R5, RZ, RZ, R6 ;  /* 0x000000ffff057224 */ /* 0x000fe200078e0006 */
[----:B------:R-:W-:Y:S01]  /*6010*/  IADD3 R14, R7, R8, RZ ;  /* 0x00000008070e7210 */ /* 0x000fe20007ffe0ff */
[----:B------:R-:W-:Y:S06]  /*6020*/  BRA `(.L_x_1380) ;  /* 0x0000000000087947 */ /* 0x000fec0003800000 */
.L_x_1379:
[----:B------:R-:W-:-:S04]  /*6030*/  LEA R5, -R42, RZ, 0x7 ;  /* 0x000000ff2a057211 */ /* 0x000fc800078e39ff */
[----:B------:R-:W-:-:S07]  /*6040*/  SHF.R.S32.HI R14, RZ, 0x1f, R5 ;  /* 0x0000001fff0e7819 */ /* 0x000fce0000011405 */
.L_x_1380:
        /* <DEDUP_REMOVED lines=21> */
[----:B------:R-:W-:Y:S02]  /*61a0*/  @!P4 LDGSTS.E.BYPASS.LTC128B.128 [R229+0x4000], desc[UR16][R26.64] ;  /* 0x040000001ae5cfae */ /* 0x000fe4000b901d50 */
        /* <DEDUP_REMOVED lines=157> */
.L_x_1382:
[----:B------:R-:W-:Y:S05]  /*6b80*/  BSYNC B0 ;  /* 0x0000000000007941 */ /* 0x000fea0003800000 */
.L_x_1381:
[----:B------:R-:W0:Y:S01]  /*6b90*/  LDGDEPBAR ;  /* 0x00000000000079af */ /* 0x000e220000000000 */
[----:B------:R-:W-:-:S04]  /*6ba0*/  IADD3 R40, P2, R5, R40, RZ ;  /* 0x0000002805287210 */ /* 0x000fc80007f5e0ff */
[----:B------:R-:W-:-:S09]  /*6bb0*/  IADD3.X R39, R14, R39, RZ, P2, !PT ;  /* 0x000000270e277210 */ /* 0x000fd200017fe4ff */
.L_x_1378:
[----:B-1-3--:R-:W-:Y:S01]  /*6bc0*/  FMNMX R6, R76, R77, !PT ;  /* 0x0000004d4c067209 */ /* 0x00afe20007800000 */
[----:B------:R-:W-:Y:S01]  /*6bd0*/  ULDC UR5, c[0x0][0x2ec] ;  /* 0x0000bb0000057ab9 */ /* 0x000fe20000000800 */
[----:B------:R-:W-:Y:S01]  /*6be0*/  LEA R215, R4, UR4, 0x1 ;  /* 0x0000000404d77c11 */ /* 0x000fe2000f8e08ff */
[----:B------:R-:W-:Y:S01]  /*6bf0*/  FMUL R76, R76, UR5 ;  /* 0x000000054c4c7c20 */ /* 0x000fe20008400000 */
[----:B------:R-:W-:Y:S01]  /*6c00*/  FMNMX R6, R71, R6, !PT ;  /* 0x0000000647067209 */ /* 0x000fe20007800000 */
[----:B------:R-:W-:Y:S01]  /*6c10*/  FMUL R132, R77, UR5 ;  /* 0x000000054d847c20 */ /* 0x000fe20008400000 */
[----:B------:R-:W-:Y:S01]  /*6c20*/  FMUL R64, R71, UR5 ;  /* 0x0000000547407c20 */ /* 0x000fe20008400000 */
[----:B------:R-:W-:Y:S01]  /*6c30*/  FMUL R67, R68, UR5 ;  /* 0x0000000544437c20 */ /* 0x000fe20008400000 */
[----:B------:R-:W-:Y:S01]  /*6c40*/  FMNMX R6, R63, R6, !PT ;  /* 0x000000063f067209 */ /* 0x000fe20007800000 */
[----:B------:R-:W-:Y:S01]  /*6c50*/  FMUL R65, R62, UR5 ;  /* 0x000000053e417c20 */ /* 0x000fe20008400000 */
[----:B------:R-:W-:Y:S01]  /*6c60*/  FMUL R59, R60, UR5 ;  /* 0x000000053c3b7c20 */ /* 0x000fe20008400000 */
[-C--:B------:R-:W-:Y:S01]  /*6c70*/  LEA R213, R2, R215.reuse, 0x1 ;  /* 0x000000d702d57211 */ /* 0x080fe200078e08ff */
[----:B------:R-:W-:Y:S01]  /*6c80*/  FMUL R57, R54, UR5 ;  /* 0x0000000536397c20 */ /* 0x000fe20008400000 */
[----:B------:R-:W-:Y:S01]  /*6c90*/  FMNMX R6, R61, R6, !PT ;  /* 0x000000063d067209 */ /* 0x000fe20007800000 */
[----:B------:R-:W-:Y:S01]  /*6ca0*/  FMUL R4, R53, UR5 ;  /* 0x0000000535047c20 */ /* 0x000fe20008400000 */
[C---:B------:R-:W-:Y:S01]  /*6cb0*/  LEA R212, R0.reuse, R215, 0x1 ;  /* 0x000000d700d47211 */ /* 0x040fe200078e08ff */
[----:B------:R-:W-:Y:S01]  /*6cc0*/  LDSM.16.MT88.4 R16, [R213+0xc800] ;  /* 0x00c80000d510783b */ /* 0x000fe20000004200 */
[----:B------:R-:W-:Y:S01]  /*6cd0*/  FMNMX R5, R73, R6, !PT ;  /* 0x0000000649057209 */ /* 0x000fe20007800000 */
[----:B------:R-:W-:Y:S01]  /*6ce0*/  FMUL R46, R45, UR5 ;  /* 0x000000052d2e7c20 */ /* 0x000fe20008400000 */
[----:B------:R-:W-:Y:S01]  /*6cf0*/  LEA R211, R0, R213, 0x1 ;  /* 0x000000d500d37211 */ /* 0x000fe200078e08ff */
[----:B------:R-:W-:Y:S01]  /*6d00*/  LDSM.16.MT88.4 R84, [R212+0xc000] ;  /* 0x00c00000d454783b */ /* 0x000fe20000004200 */
[C---:B------:R-:W-:Y:S01]  /*6d10*/  FMNMX R6, R52.reuse, R5, !PT ;  /* 0x0000000534067209 */ /* 0x040fe20007800000 */
[----:B------:R-:W-:Y:S01]  /*6d20*/  FMUL R52, R52, UR5 ;  /* 0x0000000534347c20 */ /* 0x000fe20008400000 */
        /* <DEDUP_REMOVED lines=29> */
[----:B------:R-:W-:Y:S01]  /*6f00*/  FMUL R170, R166, UR5 ;  /* 0x00000005a6aa7c20 */ /* 0x000fe20008400000 */
[C---:B------:R-:W-:Y:S01]  /*6f10*/  FMNMX R6, R28.reuse, R7, !PT ;  /* 0x000000071c067209 */ /* 0x040fe20007800000 */
[----:B------:R-:W-:Y:S01]  /*6f20*/  FMUL R28, R28, UR5 ;  /* 0x000000051c1c7c20 */ /* 0x000fe20008400000 */
[----:B------:R-:W-:-:S02]  /*6f30*/  FMNMX R8, R51, R8, !PT ;  /* 0x0000000833087209 */ /* 0x000fc40007800000 */
[----:B------:R-:W-:Y:S02]  /*6f40*/  FMNMX R6, R29, R6, !PT ;  /* 0x000000061d067209 */ /* 0x000fe40007800000 */
[C---:B------:R-:W-:Y:S01]  /*6f50*/  FMNMX R8, R37.reuse, R8, !PT ;  /* 0x0000000825087209 */ /* 0x040fe20007800000 */
[----:B------:R-:W-:Y:S01]  /*6f60*/  FMUL R37, R37, UR5 ;  /* 0x0000000525257c20 */ /* 0x000fe20008400000 */
[----:B------:R-:W-:-:S04]  /*6f70*/  FMNMX R5, R161, R6, !PT ;  /* 0x00000006a1057209 */ /* 0x000fc80007800000 */
[----:B------:R-:W-:Y:S02]  /*6f80*/  FMNMX R6, R160, R5, !PT ;  /* 0x00000005a0067209 */ /* 0x000fe40007800000 */
        /* <DEDUP_REMOVED lines=12> */
[C---:B------:R-:W-:Y:S01]  /*7050*/  FMNMX R5, R159.reuse, R6, !PT ;  /* 0x000000069f057209 */ /* 0x040fe20007800000 */
[----:B------:R-:W-:Y:S01]  /*7060*/  FMUL R159, R159, UR5 ;  /* 0x000000059f9f7c20 */ /* 0x000fe20008400000 */
        /* <DEDUP_REMOVED lines=41> */
[----:B------:R-:W-:Y:S01]  /*7300*/  FMUL R6, R63, UR5 ;  /* 0x000000053f067c20 */ /* 0x000fe20008400000 */
[C---:B------:R-:W-:Y:S01]  /*7310*/  FSETP.NEU.AND P2, PT, R145.reuse, -INF , PT ;  /* 0xff8000009100780b */ /* 0x040fe20003f4d000 */
[----:B------:R-:W-:-:S05]  /*7320*/  FMUL R137, R145, UR5 ;  /* 0x0000000591897c20 */ /* 0x000fca0008400000 */
        /* <DEDUP_REMOVED lines=24> */
[C---:B------:R-:W-:Y:S01]  /*74b0*/  FADD R53, -R137.reuse, R48 ;  /* 0x0000003089357221 */ /* 0x040fe20000000100 */
[----:B------:R-:W1:Y:S01]  /*74c0*/  MUFU.EX2 R133, R133 ;  /* 0x0000008500857308 */ /* 0x000e620000000800 */
[----:B------:R-:W-:Y:S01]  /*74d0*/  FADD R46, -R137, R46 ;  /* 0x0000002e892e7221 */ /* 0x000fe20000000100 */
[C---:B------:R-:W-:Y:S01]  /*74e0*/  FADD R67, -R134.reuse, R67 ;  /* 0x0000004386437221 */ /* 0x040fe20000000100 */
[C---:B------:R-:W-:Y:S01]  /*74f0*/  FADD R66, -R134.reuse, R69 ;  /* 0x0000004586427221 */ /* 0x040fe20000000100 */
[----:B------:R-:W-:Y:S01]  /*7500*/  @!P5 FMUL R63, R63, 0.5 ;  /* 0x3f0000003f3fd820 */ /* 0x000fe20000400000 */
[C---:B------:R-:W-:Y:S01]  /*7510*/  FADD R65, -R134.reuse, R65 ;  /* 0x0000004186417221 */ /* 0x040fe20000000100 */
[C---:B------:R-:W-:Y:S01]  /*7520*/  FADD R62, -R134.reuse, R5 ;  /* 0x00000005863e7221 */ /* 0x040fe20000000100 */
[----:B------:R-:W-:Y:S01]  /*7530*/  FSETP.GEU.AND P3, PT, R67, -126, PT ;  /* 0xc2fc00004300780b */ /* 0x000fe20003f6e000 */
[----:B------:R-:W3:Y:S01]  /*7540*/  MUFU.EX2 R132, R132 ;  /* 0x0000008400847308 */ /* 0x000ee20000000800 */
[----:B------:R-:W-:Y:S01]  /*7550*/  FADD R59, -R134, R59 ;  /* 0x0000003b863b7221 */ /* 0x000fe20000000100 */
[----:B------:R-:W-:Y:S01]  /*7560*/  FMUL R5, R72, UR5 ;  /* 0x0000000548057c20 */ /* 0x000fe20008400000 */
[C---:B------:R-:W-:Y:S01]  /*7570*/  FADD R57, -R134.reuse, R57 ;  /* 0x0000003986397221 */ /* 0x040fe20000000100 */
[C---:B------:R-:W-:Y:S01]  /*7580*/  FADD R54, -R134.reuse, R55 ;  /* 0x0000003786367221 */ /* 0x040fe20000000100 */
[----:B------:R-:W4:Y:S01]  /*7590*/  LDSM.16.MT88.4 R68, [R215+0xc000] ;  /* 0x00c00000d744783b */ /* 0x000f220000004200 */
[C---:B------:R-:W-:Y:S01]  /*75a0*/  FADD R56, -R134.reuse, R5 ;  /* 0x0000000586387221 */ /* 0x040fe20000000100 */
[----:B------:R-:W-:Y:S01]  /*75b0*/  FADD R48, -R134, R37 ;  /* 0x0000002586307221 */ /* 0x000fe20000000100 */
[----:B------:R-:W5:Y:S01]  /*75c0*/  MUFU.EX2 R64, R64 ;  /* 0x0000004000407308 */ /* 0x000f620000000800 */
[----:B-1----:R-:W-:Y:S01]  /*75d0*/  @!P2 FMUL R133, R133, R133 ;  /* 0x000000858585a220 */ /* 0x002fe20000400000 */
[----:B------:R-:W-:Y:S01]  /*75e0*/  FSETP.GEU.AND P2, PT, R66, -126, PT ;  /* 0xc2fc00004200780b */ /* 0x000fe20003f4e000 */
[----:B------:R-:W1:Y:S01]  /*75f0*/  LDSM.16.MT88.4 R4, [R211+0xc800] ;  /* 0x00c80000d304783b */ /* 0x000e620000004200 */
[----:B------:R-:W-:Y:S01]  /*7600*/  @!P3 FMUL R67, R67, 0.5 ;  /* 0x3f0000004343b820 */ /* 0x000fe20000400000 */
[----:B------:R-:W-:Y:S01]  /*7610*/  FADD R45, -R134, R45 ;  /* 0x0000002d862d7221 */ /* 0x000fe20000000100 */
[C---:B------:R-:W-:Y:S01]  /*7620*/  FADD R47, -R137.reuse, R32 ;  /* 0x00000020892f7221 */ /* 0x040fe20000000100 */
[----:B------:R-:W-:Y:S01]  /*7630*/  FADD R42, -R137, R42 ;  /* 0x0000002a892a7221 */ /* 0x000fe20000000100 */
[----:B------:R-:W2:Y:S01]  /*7640*/  MUFU.EX2 R63, R63 ;  /* 0x0000003f003f7308 */ /* 0x000ea20000000800 */
[----:B---3--:R-:W-:Y:S01]  /*7650*/  @!P4 FMUL R132, R132, R132 ;  /* 0x000000848484c220 */ /* 0x008fe20000400000 */
[----:B------:R-:W-:Y:S01]  /*7660*/  FSETP.GEU.AND P4, PT, R65, -126, PT ;  /* 0xc2fc00004100780b */ /* 0x000fe20003f8e000 */
[----:B------:R-:W-:Y:S01]  /*7670*/  FMUL R37, R30, UR5 ;  /* 0x000000051e257c20 */ /* 0x000fe20008400000 */
[----:B------:R-:W-:Y:S01]  /*7680*/  FADD R41, -R134, R35 ;  /* 0x0000002386297221 */ /* 0x000fe20000000100 */
[C---:B------:R-:W-:Y:S01]  /*7690*/  FADD R43, -R137.reuse, R28 ;  /* 0x0000001c892b7221 */ /* 0x040fe20000000100 */
[----:B------:R-:W-:Y:S01]  /*76a0*/  F2FP.BF16.F32.PACK_AB R116, R132, R133 ;  /* 0x000000858474723e */ /* 0x000fe200000010ff */
[----:B------:R-:W-:Y:S01]  /*76b0*/  @!P2 FMUL R66, R66, 0.5 ;  /* 0x3f0000004242a820 */ /* 0x000fe20000400000 */
[----:B------:R-:W3:Y:S01]  /*76c0*/  MUFU.EX2 R67, R67 ;  /* 0x0000004300437308 */ /* 0x000ee20000000800 */
[----:B-----5:R-:W-:Y:S01]  /*76d0*/  @!P6 FMUL R64, R64, R64 ;  /* 0x000000404040e220 */ /* 0x020fe20000400000 */
[----:B------:R-:W-:Y:S01]  /*76e0*/  FSETP.GEU.AND P6, PT, R62, -126, PT ;  /* 0xc2fc00003e00780b */ /* 0x000fe20003fce000 */
[C---:B------:R-:W-:Y:S01]  /*76f0*/  FADD R2, -R137.reuse, R2 ;  /* 0x0000000289027221 */ /* 0x040fe20000000100 */
[C---:B------:R-:W-:Y:S01]  /*7700*/  FADD R37, -R134.reuse, R37 ;  /* 0x0000002586257221 */ /* 0x040fe20000000100 */
[----:B------:R-:W-:Y:S01]  /*7710*/  FADD R167, -R134, R167 ;  /* 0x000000a786a77221 */ /* 0x000fe20000000100 */
[----:B------:R-:W-:Y:S01]  /*7720*/  FADD R170, -R137, R170 ;  /* 0x000000aa89aa7221 */ /* 0x000fe20000000100 */
[----:B------:R-:W-:Y:S01]  /*7730*/  @!P4 FMUL R65, R65, 0.5 ;  /* 0x3f0000004141c820 */ /* 0x000fe20000400000 */
[----:B------:R-:W5:Y:S01]  /*7740*/  MUFU.EX2 R66, R66 ;  /* 0x0000004200427308 */ /* 0x000f620000000800 */
[----:B--2---:R-:W-:Y:S01]  /*7750*/  @!P5 FMUL R63, R63, R63 ;  /* 0x0000003f3f3fd220 */ /* 0x004fe20000400000 */
[----:B------:R-:W-:Y:S01]  /*7760*/  FSETP.GEU.AND P5, PT, R61, -126, PT ;  /* 0xc2fc00003d00780b */ /* 0x000fe20003fae000 */
[----:B------:R-:W-:Y:S01]  /*7770*/  FADD R241, -R137, R138 ;  /* 0x0000008a89f17221 */ /* 0x000fe20000000100 */
[----:B------:R-:W-:-:S02]  /*7780*/  FADD R133, R133, R132 ;  /* 0x0000008485857221 */ /* 0x000fc40000000000 */
[----:B------:R-:W-:Y:S01]  /*7790*/  F2FP.BF16.F32.PACK_AB R118, R63, R64 ;  /* 0x000000403f76723e */ /* 0x000fe200000010ff */
[----:B------:R-:W-:Y:S01]  /*77a0*/  @!P6 FMUL R62, R62, 0.5 ;  /* 0x3f0000003e3ee820 */ /* 0x000fe20000400000 */
[----:B------:R-:W2:Y:S01]  /*77b0*/  MUFU.EX2 R65, R65 ;  /* 0x0000004100417308 */ /* 0x000ea20000000800 */
[----:B---3--:R-:W-:Y:S01]  /*77c0*/  @!P3 FMUL R67, R67, R67 ;  /* 0x000000434343b220 */ /* 0x008fe20000400000 */
[----:B------:R-:W-:Y:S01]  /*77d0*/  FSETP.GEU.AND P3, PT, R60, -126, PT ;  /* 0xc2fc00003c00780b */ /* 0x000fe20003f6e000 */
[----:B------:R-:W-:-:S04]  /*77e0*/  FADD R64, R64, R133 ;  /* 0x0000008540407221 */ /* 0x000fc80000000000 */
[----:B------:R-:W-:Y:S01]  /*77f0*/  @!P5 FMUL R61, R61, 0.5 ;  /* 0x3f0000003d3dd820 */ /* 0x000fe20000400000 */
[----:B------:R-:W3:Y:S01]  /*7800*/  MUFU.EX2 R62, R62 ;  /* 0x0000003e003e7308 */ /* 0x000ee20000000800 */
        /* <DEDUP_REMOVED lines=11> */
[----:B---3--:R-:W-:Y:S01]  /*78c0*/  @!P6 FMUL R62, R62, R62 ;  /* 0x0000003e3e3ee220 */ /* 0x008fe20000400000 */
[----:B------:R-:W-:-:S04]  /*78d0*/  FSETP.GEU.AND P6, PT, R58, -126, PT ;  /* 0xc2fc00003a00780b */ /* 0x000fc80003fce000 */
[----:B------:R-:W-:Y:S01]  /*78e0*/  F2FP.BF16.F32.PACK_AB R119, R62, R65 ;  /* 0x000000413e77723e */ /* 0x000fe200000010ff */
[----:B------:R-:W-:Y:S01]  /*78f0*/  @!P4 FMUL R56, R56, 0.5 ;  /* 0x3f0000003838c820 */ /* 0x000fe20000400000 */
[----:B------:R-:W3:Y:S01]  /*7900*/  MUFU.EX2 R59, R59 ;  /* 0x0000003b003b7308 */ /* 0x000ee20000000800 */
[----:B-----5:R-:W-:Y:S01]  /*7910*/  @!P5 FMUL R61, R61, R61 ;  /* 0x0000003d3d3dd220 */ /* 0x020fe20000400000 */
[----:B------:R-:W-:Y:S01]  /*7920*/  FSETP.GEU.AND P5, PT, R0, -126, PT ;  /* 0xc2fc00000000780b */ /* 0x000fe20003fae000 */
[----:B------:R-:W-:Y:S02]  /*7930*/  FADD R65, R65, R66 ;  /* 0x0000004241417221 */ /* 0x000fe40000000000 */
[C---:B------:R-:W-:Y:S02]  /*7940*/  HMMA.16816.F32.BF16 R72, R116.reuse, R76, RZ ;  /* 0x0000004c7448723c */ /* 0x040fe400000418ff */
[----:B------:R-:W-:Y:S01]  /*7950*/  @!P6 FMUL R58, R58, 0.5 ;  /* 0x3f0000003a3ae820 */ /* 0x000fe20000400000 */
[----:B------:R-:W5:Y:S01]  /*7960*/  MUFU.EX2 R56, R56 ;  /* 0x0000003800387308 */ /* 0x000f620000000800 */
[----:B--2---:R-:W-:Y:S01]  /*7970*/  @!P3 FMUL R60, R60, R60 ;  /* 0x0000003c3c3cb220 */ /* 0x004fe20000400000 */
[----:B------:R-:W-:Y:S01]  /*7980*/  FSETP.GEU.AND P3, PT, R57, -126, PT ;  /* 0xc2fc00003900780b */ /* 0x000fe20003f6e000 */
[----:B------:R-:W-:Y:S01]  /*7990*/  HMMA.16816.F32.BF16 R80, R116, R84, RZ ;  /* 0x000000547450723c */ /* 0x000fe200000418ff */
[----:B------:R-:W-:-:S02]  /*79a0*/  FADD R62, R62, R65 ;  /* 0x000000413e3e7221 */ /* 0x000fc40000000000 */
[----:B------:R-:W-:Y:S01]  /*79b0*/  F2FP.BF16.F32.PACK_AB R12, R60, R61 ;  /* 0x0000003d3c0c723e */ /* 0x000fe200000010ff */
[----:B------:R-:W-:Y:S01]  /*79c0*/  @!P5 FMUL R0, R0, 0.5 ;  /* 0x3f0000000000d820 */ /* 0x000fe20000400000 */
[----:B------:R-:W2:Y:S01]  /*79d0*/  MUFU.EX2 R58, R58 ;  /* 0x0000003a003a7308 */ /* 0x000ea20000000800 */
[----:B---3--:R-:W-:Y:S01]  /*79e0*/  @!P2 FMUL R59, R59, R59 ;  /* 0x0000003b3b3ba220 */ /* 0x008fe20000400000 */
[----:B------:R-:W-:Y:S01]  /*79f0*/  FSETP.GEU.AND P2, PT, R54, -126, PT ;  /* 0xc2fc00003600780b */ /* 0x000fe20003f4e000 */
[C---:B------:R-:W-:Y:S04]  /*7a00*/  HMMA.16816.F32.BF16 R84, R116.reuse, R86, RZ ;  /* 0x000000567454723c */ /* 0x040fe800000418ff */
[----:B------:R-:W-:Y:S01]  /*7a10*/  @!P3 FMUL R57, R57, 0.5 ;  /* 0x3f0000003939b820 */ /* 0x000fe20000400000 */
[----:B------:R-:W3:Y:S01]  /*7a20*/  MUFU.EX2 R55, R0 ;  /* 0x0000000000377308 */ /* 0x000ee20000000800 */
[----:B-----5:R-:W-:Y:S01]  /*7a30*/  @!P4 FMUL R56, R56, R56 ;  /* 0x000000383838c220 */ /* 0x020fe20000400000 */
[C---:B------:R-:W-:Y:S04]  /*7a40*/  HMMA.16816.F32.BF16 R88, R116.reuse, R92, RZ ;  /* 0x0000005c7458723c */ /* 0x040fe800000418ff */
[----:B------:R-:W-:Y:S01]  /*7a50*/  F2FP.BF16.F32.PACK_AB R13, R56, R59 ;  /* 0x0000003b380d723e */ /* 0x000fe200000010ff */
[----:B------:R-:W-:Y:S01]  /*7a60*/  @!P2 FMUL R54, R54, 0.5 ;  /* 0x3f0000003636a820 */ /* 0x000fe20000400000 */
[----:B------:R-:W5:Y:S01]  /*7a70*/  MUFU.EX2 R57, R57 ;  /* 0x0000003900397308 */ /* 0x000f620000000800 */
[----:B--2---:R-:W-:Y:S01]  /*7a80*/  @!P6 FMUL R58, R58, R58 ;  /* 0x0000003a3a3ae220 */ /* 0x004fe20000400000 */
[----:B------:R-:W-:Y:S01]  /*7a90*/  HMMA.16816.F32.BF16 R92, R116, R94, RZ ;  /* 0x0000005e745c723c */ /* 0x000fe200000418ff */
[----:B------:R-:W-:-:S04]  /*7aa0*/  FADD R59, R59, R62 ;  /* 0x0000003e3b3b7221 */ /* 0x000fc80000000000 */
[----:B------:R-:W-:Y:S01]  /*7ab0*/  FADD R56, R56, R59 ;  /* 0x0000003b38387221 */ /* 0x000fe20000000000 */
[----:B------:R-:W2:Y:S01]  /*7ac0*/  MUFU.EX2 R54, R54 ;  /* 0x0000003600367308 */ /* 0x000ea20000000800 */
[----:B---3--:R-:W-:Y:S01]  /*7ad0*/  @!P5 FMUL R55, R55, R55 ;  /* 0x000000373737d220 */ /* 0x008fe20000400000 */
[----:B------:R-:W-:Y:S01]  /*7ae0*/  FMUL R0, R49, UR5 ;  /* 0x0000000531007c20 */ /* 0x000fe20008400000 */
[----:B------:R-:W-:Y:S01]  /*7af0*/  FSETP.GEU.AND P5, PT, R53, -126, PT ;  /* 0xc2fc00003500780b */ /* 0x000fe20003fae000 */
[C---:B------:R-:W-:Y:S01]  /*7b00*/  HMMA.16816.F32.BF16 R100, R116.reuse, R120, RZ ;  /* 0x000000787464723c */ /* 0x040fe200000418ff */
[----:B------:R-:W-:Y:S01]  /*7b10*/  FMUL R49, R51, UR5 ;  /* 0x0000000533317c20 */ /* 0x000fe20008400000 */
[----:B------:R-:W-:Y:S01]  /*7b20*/  F2FP.BF16.F32.PACK_AB R14, R55, R58 ;  /* 0x0000003a370e723e */ /* 0x000fe200000010ff */
[C---:B------:R-:W-:Y:S01]  /*7b30*/  FADD R0, -R137.reuse, R0 ;  /* 0x0000000089007221 */ /* 0x040fe20000000100 */
[----:B------:R-:W-:Y:S01]  /*7b40*/  FADD R51, -R137, R44 ;  /* 0x0000002c89337221 */ /* 0x000fe20000000100 */
[----:B-----5:R-:W-:Y:S01]  /*7b50*/  @!P3 FMUL R57, R57, R57 ;  /* 0x000000393939b220 */ /* 0x020fe20000400000 */
[----:B------:R-:W-:Y:S01]  /*7b60*/  HMMA.16816.F32.BF16 R120, R116, R122, RZ ;  /* 0x0000007a7478723c */ /* 0x000fe200000418ff */
[----:B------:R-:W-:Y:S01]  /*7b70*/  FADD R49, -R134, R49 ;  /* 0x0000003186317221 */ /* 0x000fe20000000100 */
[----:B------:R-:W-:-:S02]  /*7b80*/  FSETP.GEU.AND P3, PT, R0, -126, PT ;  /* 0xc2fc00000000780b */ /* 0x000fc40003f6e000 */
[----:B------:R-:W-:Y:S02]  /*7b90*/  FSETP.GEU.AND P6, PT, R51, -126, PT ;  /* 0xc2fc00003300780b */ /* 0x000fe40003fce000 */
[----:B------:R-:W-:Y:S01]  /*7ba0*/  @!P5 FMUL R53, R53, 0.5 ;  /* 0x3f0000003535d820 */ /* 0x000fe20000400000 */
[----:B--2---:R-:W-:Y:S01]  /*7bb0*/  @!P2 FMUL R54, R54, R54 ;  /* 0x000000363636a220 */ /* 0x004fe20000400000 */
[----:B------:R-:W-:Y:S01]  /*7bc0*/  HMMA.16816.F32.BF16 R76, R116, R78, RZ ;  /* 0x0000004e744c723c */ /* 0x000fe200000418ff */
[----:B------:R-:W-:-:S03]  /*7bd0*/  FSETP.GEU.AND P4, PT, R49, -126, PT ;  /* 0xc2fc00003100780b */ /* 0x000fc60003f8e000 */
[----:B------:R-:W-:Y:S01]  /*7be0*/  F2FP.BF16.F32.PACK_AB R15, R54, R57 ;  /* 0x00000039360f723e */ /* 0x000fe200000010ff */
[----:B------:R-:W2:Y:S01]  /*7bf0*/  MUFU.EX2 R53, R53 ;  /* 0x0000003500357308 */ /* 0x000ea20000000800 */
[----:B----4-:R-:W-:Y:S01]  /*7c00*/  HMMA.16816.F32.BF16 R128, R116, R68, RZ ;  /* 0x000000447480723c */ /* 0x010fe200000418ff */
[----:B------:R-:W-:Y:S01]  /*7c10*/  @!P3 FMUL R0, R0, 0.5 ;  /* 0x3f0000000000b820 */ /* 0x000fe20000400000 */
[----:B------:R-:W-:Y:S01]  /*7c20*/  FADD R57, R57, R56 ;  /* 0x0000003839397221 */ /* 0x000fe20000000000 */
[----:B------:R-:W-:-:S03]  /*7c30*/  @!P6 FMUL R51, R51, 0.5 ;  /* 0x3f0000003333e820 */ /* 0x000fc60000400000 */
[C---:B------:R-:W-:Y:S01]  /*7c40*/  HMMA.16816.F32.BF16 R72, R12.reuse, R16, R72 ;  /* 0x000000100c48723c */ /* 0x040fe20000041848 */
[----:B------:R-:W-:Y:S01]  /*7c50*/  FADD R57, R54, R57 ;  /* 0x0000003936397221 */ /* 0x000fe20000000000 */
[----:B------:R-:W-:Y:S01]  /*7c60*/  @!P4 FMUL R49, R49, 0.5 ;  /* 0x3f0000003131c820 */ /* 0x000fe20000400000 */
[----:B------:R-:W3:Y:S03]  /*7c70*/  MUFU.EX2 R51, R51 ;  /* 0x0000003300337308 */ /* 0x000ee60000000800 */
[----:B------:R-:W-:Y:S01]  /*7c80*/  HMMA.16816.F32.BF16 R80, R12, R8, R80 ;  /* 0x000000080c50723c */ /* 0x000fe20000041850 */
[----:B------:R-:W-:Y:S01]  /*7c90*/  FMUL R17, R50, UR5 ;  /* 0x0000000532117c20 */ /* 0x000fe20008400000 */
[----:B--2---:R-:W-:-:S03]  /*7ca0*/  @!P5 FMUL R53, R53, R53 ;  /* 0x000000353535d220 */ /* 0x004fc60000400000 */
[----:B------:R-:W-:Y:S01]  /*7cb0*/  FADD R52, -R134, R17 ;  /* 0x0000001186347221 */ /* 0x000fe20000000100 */
[C---:B------:R-:W-:Y:S01]  /*7cc0*/  HMMA.16816.F32.BF16 R84, R12.reuse, R10, R84 ;  /* 0x0000000a0c54723c */ /* 0x040fe20000041854 */
[----:B------:R-:W2:Y:S01]  /*7cd0*/  LDSM.16.MT88.4 R8, [R213+0x10800] ;  /* 0x01080000d508783b */ /* 0x000ea20000004200 */
[----:B------:R-:W4:Y:S01]  /*7ce0*/  MUFU.EX2 R50, R0 ;  /* 0x0000000000327308 */ /* 0x000f220000000800 */
[----:B------:R-:W-:Y:S02]  /*7cf0*/  FSETP.GEU.AND P5, PT, R46, -126, PT ;  /* 0xc2fc00002e00780b */ /* 0x000fe40003fae000 */
[----:B------:R-:W-:Y:S01]  /*7d00*/  FSETP.GEU.AND P2, PT, R52, -126, PT ;  /* 0xc2fc00003400780b */ /* 0x000fe20003f4e000 */
[C---:B-1----:R-:W-:Y:S01]  /*7d10*/  HMMA.16816.F32.BF16 R88, R12.reuse, R4, R88 ;  /* 0x000000040c58723c */ /* 0x042fe20000041858 */
[----:B---3--:R-:W-:Y:S01]  /*7d20*/  @!P6 FMUL R51, R51, R51 ;  /* 0x000000333333e220 */ /* 0x008fe20000400000 */
[----:B------:R-:W-:Y:S02]  /*7d30*/  FSETP.GEU.AND P6, PT, R43, -126, PT ;  /* 0xc2fc00002b00780b */ /* 0x000fe40003fce000 */
[----:B------:R-:W1:Y:S02]  /*7d40*/  MUFU.EX2 R49, R49 ;  /* 0x0000003100317308 */ /* 0x000e640000000800 */
[----:B------:R-:W-:Y:S01]  /*7d50*/  HMMA.16816.F32.BF16 R92, R12, R6, R92 ;  /* 0x000000060c5c723c */ /* 0x000fe2000004185c */
[----:B------:R-:W3:Y:S03]  /*7d60*/  LDSM.16.MT88.4 R4, [R212+0x10800] ;  /* 0x01080000d404783b */ /* 0x000ee60000004200 */
[----:B------:R-:W-:-:S02]  /*7d70*/  @!P5 FMUL R46, R46, 0.5 ;  /* 0x3f0000002e2ed820 */ /* 0x000fc40000400000 */
[----:B------:R-:W-:Y:S01]  /*7d80*/  @!P2 FMUL R52, R52, 0.5 ;  /* 0x3f0000003434a820 */ /* 0x000fe20000400000 */
[----:B----4-:R-:W-:Y:S01]  /*7d90*/  @!P3 FMUL R50, R50, R50 ;  /* 0x000000323232b220 */ /* 0x010fe20000400000 */
[----:B------:R-:W-:Y:S01]  /*7da0*/  FSETP.GEU.AND P3, PT, R48, -126, PT ;  /* 0xc2fc00003000780b */ /* 0x000fe20003f6e000 */
[C---:B------:R-:W-:Y:S01]  /*7db0*/  HMMA.16816.F32.BF16 R104, R116.reuse, R108, RZ ;  /* 0x0000006c7468723c */ /* 0x040fe200000418ff */
[----:B------:R-:W4:Y:S01]  /*7dc0*/  MUFU.EX2 R46, R46 ;  /* 0x0000002e002e7308 */ /* 0x000f220000000800 */
[----:B------:R-:W-:Y:S01]  /*7dd0*/  FADD R0, -R134, R31 ;  /* 0x0000001f86007221 */ /* 0x000fe20000000100 */
[----:B------:R-:W-:Y:S01]  /*7de0*/  @!P6 FMUL R43, R43, 0.5 ;  /* 0x3f0000002b2be820 */ /* 0x000fe20000400000 */
[----:B------:R-:W-:Y:S02]  /*7df0*/  LDSM.16.MT88.4 R28, [R211+0x11000] ;  /* 0x01100000d31c783b */ /* 0x000fe40000004200 */
[----:B------:R-:W-:Y:S01]  /*7e00*/  HMMA.16816.F32.BF16 R108, R116, R110, RZ ;  /* 0x0000006e746c723c */ /* 0x000fe200000418ff */
[----:B-1----:R-:W-:Y:S01]  /*7e10*/  @!P4 FMUL R49, R49, R49 ;  /* 0x000000313131c220 */ /* 0x002fe20000400000 */
[----:B------:R-:W-:Y:S01]  /*7e20*/  FSETP.GEU.AND P4, PT, R41, -126, PT ;  /* 0xc2fc00002900780b */ /* 0x000fe20003f8e000 */
[----:B------:R-:W1:Y:S03]  /*7e30*/  MUFU.EX2 R52, R52 ;  /* 0x0000003400347308 */ /* 0x000e660000000800 */
[----:B------:R-:W-:Y:S01]  /*7e40*/  @!P3 FMUL R48, R48, 0.5 ;  /* 0x3f0000003030b820 */ /* 0x000fe20000400000 */
[C---:B------:R-:W-:Y:S01]  /*7e50*/  HMMA.16816.F32.BF16 R76, R12.reuse, R18, R76 ;  /* 0x000000120c4c723c */ /* 0x040fe2000004184c */
[----:B------:R-:W-:Y:S03]  /*7e60*/  LDSM.16.MT88.4 R16, [R211+0x10800] ;  /* 0x01080000d310783b */ /* 0x000fe60000004200 */
[----:B------:R-:W5:Y:S01]  /*7e70*/  MUFU.EX2 R43, R43 ;  /* 0x0000002b002b7308 */ /* 0x000f620000000800 */
[----:B----4-:R-:W-:Y:S01]  /*7e80*/  @!P5 FMUL R46, R46, R46 ;  /* 0x0000002e2e2ed220 */ /* 0x010fe20000400000 */
[----:B------:R-:W-:Y:S01]  /*7e90*/  HMMA.16816.F32.BF16 R128, R12, R20, R128 ;  /* 0x000000140c80723c */ /* 0x000fe20000041880 */
[----:B------:R-:W-:Y:S01]  /*7ea0*/  FSETP.GEU.AND P5, PT, R47, -126, PT ;  /* 0xc2fc00002f00780b */ /* 0x000fe20003fae000 */
[----:B------:R-:W-:-:S04]  /*7eb0*/  @!P4 FMUL R41, R41, 0.5 ;  /* 0x3f0000002929c820 */ /* 0x000fc80000400000 */
[C---:B--2---:R-:W-:Y:S01]  /*7ec0*/  HMMA.16816.F32.BF16 R100, R12.reuse, R8, R100 ;  /* 0x000000080c64723c */ /* 0x044fe20000041864 */
[----:B-1----:R-:W-:Y:S01]  /*7ed0*/  @!P2 FMUL R52, R52, R52 ;  /* 0x000000343434a220 */ /* 0x002fe20000400000 */
[----:B------:R-:W-:Y:S01]  /*7ee0*/  FSETP.GEU.AND P2, PT, R45, -126, PT ;  /* 0xc2fc00002d00780b */ /* 0x000fe20003f4e000 */
[----:B------:R-:W1:Y:S03]  /*7ef0*/  MUFU.EX2 R48, R48 ;  /* 0x0000003000307308 */ /* 0x000e660000000800 */
[----:B------:R-:W-:Y:S01]  /*7f00*/  HMMA.16816.F32.BF16 R120, R12, R10, R120 ;  /* 0x0000000a0c78723c */ /* 0x000fe20000041878 */
[----:B------:R-:W2:Y:S01]  /*7f10*/  LDSM.16.MT88.4 R8, [R215+0xd000] ;  /* 0x00d00000d708783b */ /* 0x000ea20000004200 */
[----:B------:R-:W-:Y:S01]  /*7f20*/  @!P5 FMUL R47, R47, 0.5 ;  /* 0x3f0000002f2fd820 */ /* 0x000fe20000400000 */
[----:B-----5:R-:W-:Y:S02]  /*7f30*/  @!P6 FMUL R43, R43, R43 ;  /* 0x0000002b2b2be220 */ /* 0x020fe40000400000 */
[----:B------:R-:W4:Y:S01]  /*7f40*/  MUFU.EX2 R41, R41 ;  /* 0x0000002900297308 */ /* 0x000f220000000800 */
[----:B------:R-:W-:Y:S03]  /*7f50*/  HMMA.16816.F32.BF16 R68, R116, R70, RZ ;  /* 0x000000467444723c */ /* 0x000fe600000418ff */
[----:B------:R-:W-:-:S03]  /*7f60*/  @!P2 FMUL R45, R45, 0.5 ;  /* 0x3f0000002d2da820 */ /* 0x000fc60000400000 */
[----:B------:R-:W-:Y:S01]  /*7f70*/  HMMA.16816.F32.BF16 R124, R116, R96, RZ ;  /* 0x00000060747c723c */ /* 0x000fe200000418ff */
[----:B------:R-:W5:Y:S01]  /*7f80*/  MUFU.EX2 R47, R47 ;  /* 0x0000002f002f7308 */ /* 0x000f620000000800 */
[----:B-1----:R-:W-:Y:S01]  /*7f90*/  @!P3 FMUL R48, R48, R48 ;  /* 0x000000303030b220 */ /* 0x002fe20000400000 */
[----:B------:R-:W-:-:S03]  /*7fa0*/  FSETP.GEU.AND P3, PT, R42, -126, PT ;  /* 0xc2fc00002a00780b */ /* 0x000fc60003f6e000 */
[C---:B------:R-:W-:Y:S03]  /*7fb0*/  HMMA.16816.F32.BF16 R96, R116.reuse, R98, RZ ;  /* 0x000000627460723c */ /* 0x040fe600000418ff */
[----:B------:R-:W1:Y:S01]  /*7fc0*/  MUFU.EX2 R45, R45 ;  /* 0x0000002d002d7308 */ /* 0x000e620000000800 */
[----:B----4-:R-:W-:Y:S02]  /*7fd0*/  @!P4 FMUL R41, R41, R41 ;  /* 0x000000292929c220 */ /* 0x010fe40000400000 */
[----:B------:R-:W-:Y:S04]  /*7fe0*/  HMMA.16816.F32.BF16 R112, R116, R24, RZ ;  /* 0x000000187470723c */ /* 0x000fe800000418ff */
[----:B------:R-:W-:-:S02]  /*7ff0*/  @!P3 FMUL R42, R42, 0.5 ;  /* 0x3f0000002a2ab820 */ /* 0x000fc40000400000 */
[----:B------:R-:W-:Y:S01]  /*8000*/  HMMA.16816.F32.BF16 R116, R116, R26, RZ ;  /* 0x0000001a7474723c */ /* 0x000fe200000418ff */
[----:B------:R-:W-:Y:S01]  /*8010*/  F2FP.BF16.F32.PACK_AB R24, R50, R53 ;  /* 0x000000353218723e */ /* 0x000fe200000010ff */
[----:B-----5:R-:W-:Y:S01]  /*8020*/  @!P5 FMUL R47, R47, R47 ;  /* 0x0000002f2f2fd220 */ /* 0x020fe20000400000 */
[----:B------:R-:W-:Y:S01]  /*8030*/  F2FP.BF16.F32.PACK_AB R25, R49, R52 ;  /* 0x000000343119723e */ /* 0x000fe200000010ff */
[----:B------:R-:W4:Y:S01]  /*8040*/  MUFU.EX2 R42, R42 ;  /* 0x0000002a002a7308 */ /* 0x000f220000000800 */
[----:B------:R-:W-:Y:S01]  /*8050*/  FSETP.GEU.AND P5, PT, R2, -126, PT ;  /* 0xc2fc00000200780b */ /* 0x000fe20003fae000 */
[----:B---3--:R-:W-:Y:S01]  /*8060*/  HMMA.16816.F32.BF16 R104, R12, R4, R104 ;  /* 0x000000040c68723c */ /* 0x008fe20000041868 */
[----:B------:R-:W-:Y:S01]  /*8070*/  F2FP.BF16.F32.PACK_AB R26, R46, R51 ;  /* 0x000000332e1a723e */ /* 0x000fe200000010ff */
[----:B-1----:R-:W-:Y:S01]  /*8080*/  @!P2 FMUL R45, R45, R45 ;  /* 0x0000002d2d2da220 */ /* 0x002fe20000400000 */
[----:B------:R-:W-:-:S03]  /*8090*/  FADD R52, R52, R57 ;  /* 0x0000003934347221 */ /* 0x000fc60000000000 */
[----:B------:R-:W-:Y:S01]  /*80a0*/  HMMA.16816.F32.BF16 R108, R12, R6, R108 ;  /* 0x000000060c6c723c */ /* 0x000fe2000004186c */
[----:B------:R-:W-:Y:S01]  /*80b0*/  F2FP.BF16.F32.PACK_AB R27, R45, R48 ;  /* 0x000000302d1b723e */ /* 0x000fe200000010ff */
[----:B------:R-:W1:Y:S01]  /*80c0*/  LDSM.16.MT88.4 R4, [R213+0xd000] ;  /* 0x00d00000d504783b */ /* 0x000e620000004200 */
[----:B------:R-:W-:-:S03]  /*80d0*/  FADD R49, R49, R52 ;  /* 0x0000003431317221 */ /* 0x000fc60000000000 */
[----:B------:R-:W-:Y:S01]  /*80e0*/  HMMA.16816.F32.BF16 R68, R12, R22, R68 ;  /* 0x000000160c44723c */ /* 0x000fe20000041844 */
[----:B------:R-:W3:Y:S01]  /*80f0*/  LDSM.16.MT88.4 R20, [R215+0x10800] ;  /* 0x01080000d714783b */ /* 0x000ee20000004200 */
[----:B------:R-:W-:Y:S01]  /*8100*/  @!P5 FMUL R2, R2, 0.5 ;  /* 0x3f0000000202d820 */ /* 0x000fe20000400000 */
[----:B----4-:R-:W-:Y:S01]  /*8110*/  @!P3 FMUL R42, R42, R42 ;  /* 0x0000002a2a2ab220 */ /* 0x010fe20000400000 */
[----:B------:R-:W-:Y:S01]  /*8120*/  FSETP.GEU.AND P3, PT, R37, -126, PT ;  /* 0xc2fc00002500780b */ /* 0x000fe20003f6e000 */
[----:B------:R-:W-:Y:S01]  /*8130*/  FADD R48, R48, R49 ;  /* 0x0000003130307221 */ /* 0x000fe20000000000 */
[----:B--2---:R-:W-:Y:S02]  /*8140*/  HMMA.16816.F32.BF16 R128, R24, R8, R128 ;  /* 0x000000081880723c */ /* 0x004fe40000041880 */
[----:B------:R-:W2:Y:S01]  /*8150*/  MUFU.EX2 R2, R2 ;  /* 0x0000000200027308 */ /* 0x000ea20000000800 */
[----:B------:R-:W-:-:S03]  /*8160*/  FADD R45, R45, R48 ;  /* 0x000000302d2d7221 */ /* 0x000fc60000000000 */
[C---:B------:R-:W-:Y:S01]  /*8170*/  HMMA.16816.F32.BF16 R112, R12.reuse, R16, R112 ;  /* 0x000000100c70723c */ /* 0x040fe20000041870 */
[----:B------:R-:W-:Y:S02]  /*8180*/  FMUL R9, R34, UR5 ;  /* 0x0000000522097c20 */ /* 0x000fe40008400000 */
[----:B------:R-:W-:Y:S02]  /*8190*/  LDSM.16.MT88.4 R32, [R215+0x11000] ;  /* 0x01100000d720783b */ /* 0x000fe40000004200 */
[----:B------:R-:W-:Y:S01]  /*81a0*/  FADD R44, -R134, R9 ;  /* 0x00000009862c7221 */ /* 0x000fe20000000100 */
[----:B------:R-:W-:Y:S01]  /*81b0*/  HMMA.16816.F32.BF16 R116, R12, R18, R116 ;  /* 0x000000120c74723c */ /* 0x000fe20000041874 */
[----:B------:R-:W4:Y:S01]  /*81c0*/  LDSM.16.MT88.4 R16, [R212+0xd000] ;  /* 0x00d00000d410783b */ /* 0x000f220000004200 */
[----:B------:R-:W-:Y:S02]  /*81d0*/  @!P3 FMUL R37, R37, 0.5 ;  /* 0x3f0000002525b820 */ /* 0x000fe40000400000 */
[----:B------:R-:W-:-:S02]  /*81e0*/  FSETP.GEU.AND P2, PT, R44, -126, PT ;  /* 0xc2fc00002c00780b */ /* 0x000fc40003f4e000 */
[----:B------:R-:W-:Y:S01]  /*81f0*/  HMMA.16816.F32.BF16 R68, R24, R10, R68 ;  /* 0x0000000a1844723c */ /* 0x000fe20000041844 */
[----:B------:R-:W5:Y:S01]  /*8200*/  LDSM.16.MT88.4 R8, [R211+0xd000] ;  /* 0x00d00000d308783b */ /* 0x000f620000004200 */
[----:B------:R-:W3:Y:S01]  /*8210*/  MUFU.EX2 R37, R37 ;  /* 0x0000002500257308 */ /* 0x000ee20000000800 */
[----:B--2---:R-:W-:-:S08]  /*8220*/  @!P5 FMUL R2, R2, R2 ;  /* 0x000000020202d220 */ /* 0x004fd00000400000 */
[----:B------:R-:W-:Y:S01]  /*8230*/  @!P2 FMUL R44, R44, 0.5 ;  /* 0x3f0000002c2ca820 */ /* 0x000fe20000400000 */
[C---:B-1----:R-:W-:Y:S05]  /*8240*/  HMMA.16816.F32.BF16 R72, R24.reuse, R4, R72 ;  /* 0x000000041848723c */ /* 0x042fea0000041848 */
[----:B------:R-:W1:Y:S01]  /*8250*/  MUFU.EX2 R44, R44 ;  /* 0x0000002c002c7308 */ /* 0x000e620000000800 */
[----:B------:R-:W-:Y:S01]  /*8260*/  HMMA.16816.F32.BF16 R76, R24, R6, R76 ;  /* 0x00000006184c723c */ /* 0x000fe2000004184c */
[----:B------:R-:W2:Y:S01]  /*8270*/  LDSM.16.MT88.4 R4, [R212+0x11000] ;  /* 0x01100000d404783b */ /* 0x000ea20000004200 */
[----:B---3--:R-:W-:-:S04]  /*8280*/  @!P3 FMUL R37, R37, R37 ;  /* 0x000000252525b220 */ /* 0x008fc80000400000 */
[C---:B------:R-:W-:Y:S06]  /*8290*/  HMMA.16816.F32.BF16 R124, R12.reuse, R20, R124 ;  /* 0x000000140c7c723c */ /* 0x040fec000004187c */
[----:B------:R-:W-:Y:S01]  /*82a0*/  HMMA.16816.F32.BF16 R96, R12, R22, R96 ;  /* 0x000000160c60723c */ /* 0x000fe20000041860 */
[----:B------:R-:W3:Y:S01]  /*82b0*/  LDSM.16.MT88.4 R12, [R213+0x11000] ;  /* 0x01100000d50c783b */ /* 0x000ee20000004200 */
[----:B-1----:R-:W-:Y:S01]  /*82c0*/  @!P2 FMUL R44, R44, R44 ;  /* 0x0000002c2c2ca220 */ /* 0x002fe20000400000 */
[----:B------:R-:W-:-:S03]  /*82d0*/  FSETP.GEU.AND P2, PT, R0, -126, PT ;  /* 0xc2fc00000000780b */ /* 0x000fc60003f4e000 */
[C---:B----4-:R-:W-:Y:S01]  /*82e0*/  HMMA.16816.F32.BF16 R80, R24.reuse, R16, R80 ;  /* 0x000000101850723c */ /* 0x050fe20000041850 */
[----:B------:R-:W1:Y:S05]  /*82f0*/  LDSM.16.MT88.4 R20, [R215+0xd800] ;  /* 0x00d80000d714783b */ /* 0x000e6a0000004200 */
[----:B------:R-:W-:Y:S01]  /*8300*/  HMMA.16816.F32.BF16 R84, R24, R18, R84 ;  /* 0x000000121854723c */ /* 0x000fe20000041854 */
[----:B------:R-:W4:Y:S03]  /*8310*/  LDSM.16.MT88.4 R16, [R213+0xd800] ;  /* 0x00d80000d510783b */ /* 0x000f260000004200 */
[----:B------:R-:W-:-:S02]  /*8320*/  @!P2 FMUL R0, R0, 0.5 ;  /* 0x3f0000000000a820 */ /* 0x000fc40000400000 */
[C---:B-----5:R-:W-:Y:S04]  /*8330*/  HMMA.16816.F32.BF16 R88, R24.reuse, R8, R88 ;  /* 0x000000081858723c */ /* 0x060fe80000041858 */
[----:B------:R-:W5:Y:S02]  /*8340*/  MUFU.EX2 R0, R0 ;  /* 0x0000000000007308 */ /* 0x000f640000000800 */
[C---:B------:R-:W-:Y:S01]  /*8350*/  HMMA.16816.F32.BF16 R92, R24.reuse, R10, R92 ;  /* 0x0000000a185c723c */ /* 0x040fe2000004185c */
[----:B------:R-:W1:Y:S05]  /*8360*/  LDSM.16.MT88.4 R8, [R212+0xd800] ;  /* 0x00d80000d408783b */ /* 0x000e6a0000004200 */
[C---:B--2---:R-:W-:Y:S06]  /*8370*/  HMMA.16816.F32.BF16 R104, R24.reuse, R4, R104 ;  /* 0x000000041868723c */ /* 0x044fec0000041868 */
[----:B------:R-:W-:Y:S01]  /*8380*/  HMMA.16816.F32.BF16 R108, R24, R6, R108 ;  /* 0x00000006186c723c */ /* 0x000fe2000004186c */
[----:B------:R-:W2:Y:S01]  /*8390*/  LDSM.16.MT88.4 R4, [R211+0xd800] ;  /* 0x00d80000d304783b */ /* 0x000ea20000004200 */
[----:B-----5:R-:W-:-:S04]  /*83a0*/  @!P2 FMUL R0, R0, R0 ;  /* 0x000000000000a220 */ /* 0x020fc80000400000 */
[C---:B---3--:R-:W-:Y:S06]  /*83b0*/  HMMA.16816.F32.BF16 R100, R24.reuse, R12, R100 ;  /* 0x0000000c1864723c */ /* 0x048fec0000041864 */
[----:B------:R-:W-:Y:S01]  /*83c0*/  HMMA.16816.F32.BF16 R120, R24, R14, R120 ;  /* 0x0000000e1878723c */ /* 0x000fe20000041878 */
[----:B------:R-:W-:Y:S02]  /*83d0*/  F2FP.BF16.F32.PACK_AB R12, R42, R47 ;  /* 0x0000002f2a0c723e */ /* 0x000fe400000010ff */
[----:B------:R-:W-:Y:S01]  /*83e0*/  F2FP.BF16.F32.PACK_AB R13, R41, R44 ;  /* 0x0000002c290d723e */ /* 0x000fe200000010ff */
[----:B------:R-:W-:-:S02]  /*83f0*/  FADD R44, R44, R45 ;  /* 0x0000002d2c2c7221 */ /* 0x000fc40000000000 */
[----:B------:R-:W-:Y:S01]  /*8400*/  HMMA.16816.F32.BF16 R124, R24, R32, R124 ;  /* 0x00000020187c723c */ /* 0x000fe2000004187c */
[----:B------:R-:W-:Y:S01]  /*8410*/  F2FP.BF16.F32.PACK_AB R14, R2, R43 ;  /* 0x0000002b020e723e */ /* 0x000fe200000010ff */
[----:B------:R-:W-:Y:S01]  /*8420*/  FADD R44, R41, R44 ;  /* 0x0000002c292c7221 */ /* 0x000fe20000000000 */
[----:B------:R-:W-:-:S03]  /*8430*/  F2FP.BF16.F32.PACK_AB R15, R0, R37 ;  /* 0x00000025000f723e */ /* 0x000fc600000010ff */
[----:B------:R-:W-:Y:S01]  /*8440*/  HMMA.16816.F32.BF16 R96, R24, R34, R96 ;  /* 0x000000221860723c */ /* 0x000fe20000041860 */
[----:B------:R-:W-:Y:S01]  /*8450*/  LDSM.16.MT88.4 R32, [R215+0x12000] ;  /* 0x01200000d720783b */ /* 0x000fe20000004200 */
[----:B------:R-:W-:-:S04]  /*8460*/  FADD R37, R37, R44 ;  /* 0x0000002c25257221 */ /* 0x000fc80000000000 */
[----:B-1----:R-:W-:Y:S01]  /*8470*/  HMMA.16816.F32.BF16 R128, R12, R20, R128 ;  /* 0x000000140c80723c */ /* 0x002fe20000041880 */
[----:B------:R-:W-:-:S05]  /*8480*/  FADD R0, R0, R37 ;  /* 0x0000002500007221 */ /* 0x000fca0000000000 */
[C---:B------:R-:W-:Y:S01]  /*8490*/  HMMA.16816.F32.BF16 R68, R12.reuse, R22, R68 ;  /* 0x000000160c44723c */ /* 0x040fe20000041844 */
[----:B------:R-:W1:Y:S05]  /*84a0*/  LDSM.16.MT88.4 R20, [R215+0x11800] ;  /* 0x01180000d714783b */ /* 0x000e6a0000004200 */
[----:B----4-:R-:W-:Y:S06]  /*84b0*/  HMMA.16816.F32.BF16 R72, R12, R16, R72 ;  /* 0x000000100c48723c */ /* 0x010fec0000041848 */
[----:B------:R-:W-:Y:S01]  /*84c0*/  HMMA.16816.F32.BF16 R112, R24, R28, R112 ;  /* 0x0000001c1870723c */ /* 0x000fe20000041870 */
[----:B------:R-:W-:Y:S01]  /*84d0*/  FMUL R16, R161, UR5 ;  /* 0x00000005a1107c20 */ /* 0x000fe20008400000 */
[----:B------:R-:W-:-:S03]  /*84e0*/  FMUL R161, R156, UR5 ;  /* 0x000000059ca17c20 */ /* 0x000fc60008400000 */
[C---:B------:R-:W-:Y:S01]  /*84f0*/  FADD R17, -R137.reuse, R16 ;  /* 0x0000001089117221 */ /* 0x040fe20000000100 */
[----:B------:R-:W-:Y:S01]  /*8500*/  FMUL R16, R160, UR5 ;  /* 0x00000005a0107c20 */ /* 0x000fe20008400000 */
[----:B------:R-:W-:Y:S01]  /*8510*/  HMMA.16816.F32.BF16 R116, R24, R30, R116 ;  /* 0x0000001e1874723c */ /* 0x000fe20000041874 */
[C---:B------:R-:W-:Y:S01]  /*8520*/  FADD R161, -R134.reuse, R161 ;  /* 0x000000a186a17221 */ /* 0x040fe20000000100 */
[----:B------:R-:W-:Y:S01]  /*8530*/  LDSM.16.MT88.4 R28, [R211+0x12000] ;  /* 0x01200000d31c783b */ /* 0x000fe20000004200 */
[----:B------:R-:W-:Y:S01]  /*8540*/  FADD R16, -R137, R16 ;  /* 0x0000001089107221 */ /* 0x000fe20000000100 */
[----:B------:R-:W-:Y:S02]  /*8550*/  FSETP.GEU.AND P5, PT, R17, -126, PT ;  /* 0xc2fc00001100780b */ /* 0x000fe40003fae000 */
[----:B------:R-:W-:Y:S01]  /*8560*/  HMMA.16816.F32.BF16 R80, R12, R8, R80 ;  /* 0x000000080c50723c */ /* 0x000fe20000041850 */
[----:B------:R-:W-:Y:S01]  /*8570*/  FADD R24, -R134, R159 ;  /* 0x0000009f86187221 */ /* 0x000fe20000000100 */
[----:B------:R-:W-:Y:S01]  /*8580*/  FSETP.GEU.AND P3, PT, R16, -126, PT ;  /* 0xc2fc00001000780b */ /* 0x000fe20003f6e000 */
[----:B------:R-:W-:Y:S01]  /*8590*/  FMUL R25, R154, UR5 ;  /* 0x000000059a197c20 */ /* 0x000fe20008400000 */
[----:B------:R-:W-:-:S02]  /*85a0*/  FMUL R26, R155, UR5 ;  /* 0x000000059b1a7c20 */ /* 0x000fc40008400000 */
[----:B------:R-:W-:Y:S01]  /*85b0*/  FSETP.GEU.AND P2, PT, R24, -126, PT ;  /* 0xc2fc00001800780b */ /* 0x000fe20003f4e000 */
[C---:B------:R-:W-:Y:S01]  /*85c0*/  HMMA.16816.F32.BF16 R84, R12.reuse, R10, R84 ;  /* 0x0000000a0c54723c */ /* 0x040fe20000041854 */
[----:B------:R-:W3:Y:S01]  /*85d0*/  LDSM.16.MT88.4 R8, [R213+0x11800] ;  /* 0x01180000d508783b */ /* 0x000ee20000004200 */
[----:B------:R-:W-:Y:S01]  /*85e0*/  FADD R25, -R134, R25 ;  /* 0x0000001986197221 */ /* 0x000fe20000000100 */
[----:B------:R-:W-:Y:S01]  /*85f0*/  FADD R26, -R137, R26 ;  /* 0x0000001a891a7221 */ /* 0x000fe20000000100 */
[----:B------:R-:W-:Y:S02]  /*8600*/  @!P5 FMUL R17, R17, 0.5 ;  /* 0x3f0000001111d820 */ /* 0x000fe40000400000 */
[----:B--2---:R-:W-:Y:S01]  /*8610*/  HMMA.16816.F32.BF16 R88, R12, R4, R88 ;  /* 0x000000040c58723c */ /* 0x004fe20000041858 */
[----:B------:R-:W-:Y:S01]  /*8620*/  FSETP.GEU.AND P4, PT, R25, -126, PT ;  /* 0xc2fc00001900780b */ /* 0x000fe20003f8e000 */
[----:B------:R-:W-:Y:S01]  /*8630*/  @!P3 FMUL R16, R16, 0.5 ;  /* 0x3f0000001010b820 */ /* 0x000fe20000400000 */
[----:B------:R-:W2:Y:S01]  /*8640*/  MUFU.EX2 R154, R17 ;  /* 0x00000011009a7308 */ /* 0x000ea20000000800 */
[----:B------:R-:W-:-:S02]  /*8650*/  FSETP.GEU.AND P6, PT, R26, -126, PT ;  /* 0xc2fc00001a00780b */ /* 0x000fc40003fce000 */
[----:B------:R-:W-:Y:S01]  /*8660*/  HMMA.16816.F32.BF16 R92, R12, R6, R92 ;  /* 0x000000060c5c723c */ /* 0x000fe2000004185c */
[----:B------:R-:W4:Y:S01]  /*8670*/  LDSM.16.MT88.4 R4, [R212+0x11800] ;  /* 0x01180000d404783b */ /* 0x000f220000004200 */
[----:B------:R-:W-:-:S03]  /*8680*/  @!P2 FMUL R24, R24, 0.5 ;  /* 0x3f0000001818a820 */ /* 0x000fc60000400000 */
[----:B------:R5:W5:Y:S01]  /*8690*/  MUFU.EX2 R155, R16 ;  /* 0x00000010009b7308 */ /* 0x000b620000000800 */
[----:B------:R-:W-:Y:S02]  /*86a0*/  HMMA.16816.F32.BF16 R76, R12, R18, R76 ;  /* 0x000000120c4c723c */ /* 0x000fe4000004184c */
[----:B------:R-:W-:-:S03]  /*86b0*/  @!P4 FMUL R25, R25, 0.5 ;  /* 0x3f0000001919c820 */ /* 0x000fc60000400000 */
[----:B------:R-:W-:Y:S01]  /*86c0*/  @!P6 FMUL R26, R26, 0.5 ;  /* 0x3f0000001a1ae820 */ /* 0x000fe20000400000 */
[C---:B-1----:R-:W-:Y:S01]  /*86d0*/  HMMA.16816.F32.BF16 R124, R12.reuse, R20, R124 ;  /* 0x000000140c7c723c */ /* 0x042fe2000004187c */
[----:B------:R-:W-:Y:S01]  /*86e0*/  FMUL R18, R157, UR5 ;  /* 0x000000059d127c20 */ /* 0x000fe20008400000 */
[----:B--2---:R-:W-:Y:S01]  /*86f0*/  @!P5 FMUL R154, R154, R154 ;  /* 0x0000009a9a9ad220 */ /* 0x004fe20000400000 */
[----:B------:R-:W1:Y:S02]  /*8700*/  MUFU.EX2 R157, R24 ;  /* 0x00000018009d7308 */ /* 0x000e640000000800 */
[----:B------:R-:W-:Y:S01]  /*8710*/  FADD R159, -R137, R18 ;  /* 0x00000012899f7221 */ /* 0x000fe20000000100 */
[C---:B------:R-:W-:Y:S01]  /*8720*/  HMMA.16816.F32.BF16 R96, R12.reuse, R22, R96 ;  /* 0x000000160c60723c */ /* 0x040fe20000041860 */
[----:B------:R-:W-:Y:S01]  /*8730*/  FMUL R21, R158, UR5 ;  /* 0x000000059e157c20 */ /* 0x000fe20008400000 */
[----:B-----5:R-:W2:Y:S03]  /*8740*/  LDSM.16.MT88.4 R16, [R211+0x11800] ;  /* 0x01180000d310783b */ /* 0x020ea60000004200 */
[----:B------:R-:W-:Y:S01]  /*8750*/  FADD R160, -R134, R21 ;  /* 0x0000001586a07221 */ /* 0x000fe20000000100 */
[----:B------:R-:W-:Y:S01]  /*8760*/  @!P3 FMUL R155, R155, R155 ;  /* 0x0000009b9b9bb220 */ /* 0x000fe20000400000 */
[----:B------:R-:W-:Y:S01]  /*8770*/  FSETP.GEU.AND P5, PT, R159, -126, PT ;  /* 0xc2fc00009f00780b */ /* 0x000fe20003fae000 */
[----:B------:R-:W5:Y:S01]  /*8780*/  MUFU.EX2 R156, R25 ;  /* 0x00000019009c7308 */ /* 0x000f620000000800 */
[----:B------:R-:W-:Y:S01]  /*8790*/  FMUL R21, R164, UR5 ;  /* 0x00000005a4157c20 */ /* 0x000fe20008400000 */
[----:B------:R-:W-:Y:S01]  /*87a0*/  FSETP.GEU.AND P3, PT, R160, -126, PT ;  /* 0xc2fc0000a000780b */ /* 0x000fe20003f6e000 */
[----:B---3--:R-:W-:Y:S01]  /*87b0*/  HMMA.16816.F32.BF16 R100, R12, R8, R100 ;  /* 0x000000080c64723c */ /* 0x008fe20000041864 */
[----:B------:R-:W-:Y:S01]  /*87c0*/  FADD R164, -R137, R162 ;  /* 0x000000a289a47221 */ /* 0x000fe20000000100 */
[----:B-1----:R-:W-:Y:S01]  /*87d0*/  @!P2 FMUL R157, R157, R157 ;  /* 0x0000009d9d9da220 */ /* 0x002fe20000400000 */
[----:B------:R-:W-:-:S02]  /*87e0*/  FSETP.GEU.AND P2, PT, R161, -126, PT ;  /* 0xc2fc0000a100780b */ /* 0x000fc40003f4e000 */
[----:B------:R-:W1:Y:S01]  /*87f0*/  MUFU.EX2 R158, R26 ;  /* 0x0000001a009e7308 */ /* 0x000e620000000800 */
[----:B------:R-:W-:Y:S01]  /*8800*/  HMMA.16816.F32.BF16 R120, R12, R10, R120 ;  /* 0x0000000a0c78723c */ /* 0x000fe20000041878 */
[----:B------:R-:W3:Y:S01]  /*8810*/  LDSM.16.MT88.4 R8, [R215+0xe000] ;  /* 0x00e00000d708783b */ /* 0x000ee20000004200 */
[----:B------:R-:W-:Y:S01]  /*8820*/  F2FP.BF16.F32.PACK_AB R24, R155, R154 ;  /* 0x0000009a9b18723e */ /* 0x000fe200000010ff */
[----:B------:R-:W-:-:S03]  /*8830*/  @!P5 FMUL R159, R159, 0.5 ;  /* 0x3f0000009f9fd820 */ /* 0x000fc60000400000 */
[----:B------:R-:W-:Y:S01]  /*8840*/  @!P3 FMUL R160, R160, 0.5 ;  /* 0x3f000000a0a0b820 */ /* 0x000fe20000400000 */
[----:B----4-:R-:W-:Y:S01]  /*8850*/  HMMA.16816.F32.BF16 R104, R12, R4, R104 ;  /* 0x000000040c68723c */ /* 0x010fe20000041868 */
[----:B-----5:R-:W-:Y:S01]  /*8860*/  @!P4 FMUL R156, R156, R156 ;  /* 0x0000009c9c9cc220 */ /* 0x020fe20000400000 */
[----:B------:R-:W4:Y:S01]  /*8870*/  MUFU.EX2 R159, R159 ;  /* 0x0000009f009f7308 */ /* 0x000f220000000800 */
[----:B------:R-:W-:-:S03]  /*8880*/  @!P2 FMUL R161, R161, 0.5 ;  /* 0x3f000000a1a1a820 */ /* 0x000fc60000400000 */
[----:B------:R-:W-:Y:S01]  /*8890*/  HMMA.16816.F32.BF16 R108, R12, R6, R108 ;  /* 0x000000060c6c723c */ /* 0x000fe2000004186c */
[----:B------:R-:W5:Y:S01]  /*88a0*/  LDSM.16.MT88.4 R4, [R213+0xe000] ;  /* 0x00e00000d504783b */ /* 0x000f620000004200 */
[----:B------:R-:W-:Y:S01]  /*88b0*/  F2FP.BF16.F32.PACK_AB R25, R156, R157 ;  /* 0x0000009d9c19723e */ /* 0x000fe200000010ff */
[----:B-1----:R-:W-:Y:S01]  /*88c0*/  @!P6 FMUL R158, R158, R158 ;  /* 0x0000009e9e9ee220 */ /* 0x002fe20000400000 */
[----:B------:R-:W1:Y:S01]  /*88d0*/  MUFU.EX2 R160, R160 ;  /* 0x000000a000a07308 */ /* 0x000e620000000800 */
[----:B------:R-:W-:Y:S01]  /*88e0*/  FSETP.GEU.AND P6, PT, R170, -126, PT ;  /* 0xc2fc0000aa00780b */ /* 0x000fe20003fce000 */
[----:B------:R-:W-:-:S04]  /*88f0*/  FADD R157, R157, R0 ;  /* 0x000000009d9d7221 */ /* 0x000fc80000000000 */
[----:B------:R-:W-:Y:S02]  /*8900*/  FADD R157, R156, R157 ;  /* 0x0000009d9c9d7221 */ /* 0x000fe40000000000 */
[----:B------:R-:W3:Y:S01]  /*8910*/  MUFU.EX2 R161, R161 ;  /* 0x000000a100a17308 */ /* 0x000ee20000000800 */
[----:B----4-:R-:W-:Y:S01]  /*8920*/  @!P5 FMUL R159, R159, R159 ;  /* 0x0000009f9f9fd220 */ /* 0x010fe20000400000 */
[C---:B--2---:R-:W-:Y:S04]  /*8930*/  HMMA.16816.F32.BF16 R112, R12.reuse, R16, R112 ;  /* 0x000000100c70723c */ /* 0x044fe80000041870 */
[----:B------:R-:W-:Y:S01]  /*8940*/  F2FP.BF16.F32.PACK_AB R26, R159, R158 ;  /* 0x0000009e9f1a723e */ /* 0x000fe200000010ff */
[----:B------:R-:W-:Y:S01]  /*8950*/  @!P6 FMUL R170, R170, 0.5 ;  /* 0x3f000000aaaae820 */ /* 0x000fe20000400000 */
[----:B------:R-:W-:Y:S01]  /*8960*/  HMMA.16816.F32.BF16 R116, R12, R18, R116 ;  /* 0x000000120c74723c */ /* 0x000fe20000041874 */
[----:B-1----:R-:W-:Y:S01]  /*8970*/  @!P3 FMUL R160, R160, R160 ;  /* 0x000000a0a0a0b220 */ /* 0x002fe20000400000 */
[----:B------:R-:W1:Y:S05]  /*8980*/  LDSM.16.MT88.4 R16, [R212+0xe000] ;  /* 0x00e00000d410783b */ /* 0x000e6a0000004200 */
[----:B------:R-:W-:Y:S01]  /*8990*/  FMUL R14, R169, UR5 ;  /* 0x00000005a90e7c20 */ /* 0x000fe20008400000 */
[----:B------:R-:W-:Y:S01]  /*89a0*/  FMUL R12, R168, UR5 ;  /* 0x00000005a80c7c20 */ /* 0x000fe20008400000 */
[----:B---3--:R-:W-:Y:S01]  /*89b0*/  @!P2 FMUL R161, R161, R161 ;  /* 0x000000a1a1a1a220 */ /* 0x008fe20000400000 */
[----:B------:R-:W-:Y:S01]  /*89c0*/  FSETP.GEU.AND P2, PT, R167, -126, PT ;  /* 0xc2fc0000a700780b */ /* 0x000fe20003f4e000 */
[C---:B------:R-:W-:Y:S01]  /*89d0*/  FADD R13, -R137.reuse, R14 ;  /* 0x0000000e890d7221 */ /* 0x040fe20000000100 */
[----:B------:R-:W-:Y:S01]  /*89e0*/  FADD R12, -R137, R12 ;  /* 0x0000000c890c7221 */ /* 0x000fe20000000100 */
[----:B------:R-:W-:Y:S01]  /*89f0*/  FMUL R15, R165, UR5 ;  /* 0x00000005a50f7c20 */ /* 0x000fe20008400000 */
[----:B------:R-:W-:Y:S01]  /*8a00*/  F2FP.BF16.F32.PACK_AB R27, R161, R160 ;  /* 0x000000a0a11b723e */ /* 0x000fe200000010ff */
[C---:B------:R-:W-:Y:S01]  /*8a10*/  FADD R168, -R134.reuse, R21 ;  /* 0x0000001586a87221 */ /* 0x040fe20000000100 */
[----:B------:R-:W-:Y:S01]  /*8a20*/  FSETP.GEU.AND P5, PT, R13, -126, PT ;  /* 0xc2fc00000d00780b */ /* 0x000fe20003fae000 */
[----:B------:R-:W-:Y:S01]  /*8a30*/  FADD R20, -R134, R15 ;  /* 0x0000000f86147221 */ /* 0x000fe20000000100 */
[----:B------:R-:W-:Y:S01]  /*8a40*/  FSETP.GEU.AND P3, PT, R12, -126, PT ;  /* 0xc2fc00000c00780b */ /* 0x000fe20003f6e000 */
[----:B------:R-:W-:Y:S01]  /*8a50*/  FADD R169, -R134, R163 ;  /* 0x000000a386a97221 */ /* 0x000fe20000000100 */
[----:B------:R-:W-:Y:S01]  /*8a60*/  FADD R160, R160, R157 ;  /* 0x0000009da0a07221 */ /* 0x000fe20000000000 */
[----:B------:R-:W-:Y:S01]  /*8a70*/  HMMA.16816.F32.BF16 R128, R24, R8, R128 ;  /* 0x000000081880723c */ /* 0x000fe20000041880 */
[----:B------:R-:W-:Y:S01]  /*8a80*/  FSETP.GEU.AND P4, PT, R20, -126, PT ;  /* 0xc2fc00001400780b */ /* 0x000fe20003f8e000 */
[----:B------:R-:W-:Y:S01]  /*8a90*/  @!P2 FMUL R167, R167, 0.5 ;  /* 0x3f000000a7a7a820 */ /* 0x000fe20000400000 */
[----:B------:R-:W2:Y:S01]  /*8aa0*/  MUFU.EX2 R163, R170 ;  /* 0x000000aa00a37308 */ /* 0x000ea20000000800 */
[----:B------:R-:W-:-:S02]  /*8ab0*/  FADD R160, R161, R160 ;  /* 0x000000a0a1a07221 */ /* 0x000fc40000000000 */
[C---:B------:R-:W-:Y:S01]  /*8ac0*/  HMMA.16816.F32.BF16 R68, R24.reuse, R10, R68 ;  /* 0x0000000a1844723c */ /* 0x040fe20000041844 */
[----:B------:R-:W3:Y:S01]  /*8ad0*/  LDSM.16.MT88.4 R8, [R211+0xe000] ;  /* 0x00e00000d308783b */ /* 0x000ee20000004200 */
[----:B------:R-:W-:Y:S02]  /*8ae0*/  @!P5 FMUL R13, R13, 0.5 ;  /* 0x3f0000000d0dd820 */ /* 0x000fe40000400000 */
[----:B------:R-:W-:Y:S01]  /*8af0*/  @!P3 FMUL R12, R12, 0.5 ;  /* 0x3f0000000c0cb820 */ /* 0x000fe20000400000 */
[----:B------:R-:W4:Y:S01]  /*8b00*/  MUFU.EX2 R167, R167 ;  /* 0x000000a700a77308 */ /* 0x000f220000000800 */
[----:B-----5:R-:W-:Y:S02]  /*8b10*/  HMMA.16816.F32.BF16 R72, R24, R4, R72 ;  /* 0x000000041848723c */ /* 0x020fe40000041848 */
[----:B------:R-:W-:-:S04]  /*8b20*/  @!P4 FMUL R20, R20, 0.5 ;  /* 0x3f0000001414c820 */ /* 0x000fc80000400000 */
[----:B------:R-:W-:Y:S01]  /*8b30*/  HMMA.16816.F32.BF16 R76, R24, R6, R76 ;  /* 0x00000006184c723c */ /* 0x000fe2000004184c */
[----:B------:R-:W5:Y:S01]  /*8b40*/  MUFU.EX2 R165, R13 ;  /* 0x0000000d00a57308 */ /* 0x000f620000000800 */
[----:B------:R-:W3:Y:S01]  /*8b50*/  LDSM.16.MT88.4 R4, [R212+0x12000] ;  /* 0x01200000d404783b */ /* 0x000ee20000004200 */
[----:B--2---:R-:W-:-:S03]  /*8b60*/  @!P6 FMUL R163, R163, R163 ;  /* 0x000000a3a3a3e220 */ /* 0x004fc60000400000 */
[C---:B------:R-:W-:Y:S03]  /*8b70*/  HMMA.16816.F32.BF16 R124, R24.reuse, R32, R124 ;  /* 0x00000020187c723c */ /* 0x040fe6000004187c */
[----:B------:R-:W2:Y:S01]  /*8b80*/  MUFU.EX2 R166, R12 ;  /* 0x0000000c00a67308 */ /* 0x000ea20000000800 */
[----:B----4-:R-:W-:Y:S01]  /*8b90*/  @!P2 FMUL R167, R167, R167 ;  /* 0x000000a7a7a7a220 */ /* 0x010fe20000400000 */
[----:B------:R-:W-:Y:S01]  /*8ba0*/  FSETP.GEU.AND P2, PT, R169, -126, PT ;  /* 0xc2fc0000a900780b */ /* 0x000fe20003f4e000 */
[----:B-1----:R-:W-:Y:S01]  /*8bb0*/  HMMA.16816.F32.BF16 R80, R24, R16, R80 ;  /* 0x000000101850723c */ /* 0x002fe20000041850 */
[----:B------:R-:W-:Y:S01]  /*8bc0*/  FMUL R32, R153, UR5 ;  /* 0x0000000599207c20 */ /* 0x000fe20008400000 */
[----:B------:R-:W-:-:S03]  /*8bd0*/  FMUL R153, R135, UR5 ;  /* 0x0000000587997c20 */ /* 0x000fc60008400000 */
[----:B------:R1:W4:Y:S01]  /*8be0*/  MUFU.EX2 R162, R20 ;  /* 0x0000001400a27308 */ /* 0x0003220000000800 */
[----:B-----5:R-:W-:Y:S01]  /*8bf0*/  @!P5 FMUL R165, R165, R165 ;  /* 0x000000a5a5a5d220 */ /* 0x020fe20000400000 */
[----:B------:R-:W-:Y:S01]  /*8c00*/  FSETP.GEU.AND P5, PT, R164, -126, PT ;  /* 0xc2fc0000a400780b */ /* 0x000fe20003fae000 */
[C---:B------:R-:W-:Y:S01]  /*8c10*/  HMMA.16816.F32.BF16 R84, R24.reuse, R18, R84 ;  /* 0x000000121854723c */ /* 0x040fe20000041854 */
[----:B------:R-:W-:Y:S01]  /*8c20*/  LDSM.16.MT88.4 R16, [R213+0xe800] ;  /* 0x00e80000d510783b */ /* 0x000fe20000004200 */
[----:B------:R-:W-:Y:S01]  /*8c30*/  FADD R32, -R137, R32 ;  /* 0x0000002089207221 */ /* 0x000fe20000000100 */
[----:B------:R-:W-:Y:S01]  /*8c40*/  FADD R138, -R134, R153 ;  /* 0x00000099868a7221 */ /* 0x000fe20000000100 */
[----:B------:R-:W-:Y:S01]  /*8c50*/  @!P2 FMUL R169, R169, 0.5 ;  /* 0x3f000000a9a9a820 */ /* 0x000fe20000400000 */
[----:B--2---:R-:W-:Y:S01]  /*8c60*/  @!P3 FMUL R166, R166, R166 ;  /* 0x000000a6a6a6b220 */ /* 0x004fe20000400000 */
[----:B------:R-:W2:Y:S01]  /*8c70*/  LDSM.16.MT88.4 R12, [R213+0x12000] ;  /* 0x01200000d50c783b */ /* 0x000ea20000004200 */
[----:B------:R-:W-:Y:S01]  /*8c80*/  FSETP.GEU.AND P3, PT, R168, -126, PT ;  /* 0xc2fc0000a800780b */ /* 0x000fe20003f6e000 */
[----:B------:R-:W5:Y:S01]  /*8c90*/  MUFU.EX2 R33, R169 ;  /* 0x000000a900217308 */ /* 0x000f620000000800 */
[C---:B---3--:R-:W-:Y:S03]  /*8ca0*/  HMMA.16816.F32.BF16 R88, R24.reuse, R8, R88 ;  /* 0x000000081858723c */ /* 0x048fe60000041858 */
[----:B------:R-:W-:Y:S01]  /*8cb0*/  @!P5 FMUL R164, R164, 0.5 ;  /* 0x3f000000a4a4d820 */ /* 0x000fe20000400000 */
[----:B-1----:R-:W1:Y:S01]  /*8cc0*/  LDSM.16.MT88.4 R20, [R215+0xe800] ;  /* 0x00e80000d714783b */ /* 0x002e620000004200 */
[----:B----4-:R-:W-:Y:S01]  /*8cd0*/  @!P4 FMUL R162, R162, R162 ;  /* 0x000000a2a2a2c220 */ /* 0x010fe20000400000 */
[C---:B------:R-:W-:Y:S03]  /*8ce0*/  HMMA.16816.F32.BF16 R92, R24.reuse, R10, R92 ;  /* 0x0000000a185c723c */ /* 0x040fe6000004185c */
[----:B------:R-:W3:Y:S01]  /*8cf0*/  MUFU.EX2 R164, R164 ;  /* 0x000000a400a47308 */ /* 0x000ee20000000800 */
[----:B------:R-:W4:Y:S01]  /*8d00*/  LDSM.16.MT88.4 R8, [R212+0xe800] ;  /* 0x00e80000d408783b */ /* 0x000f220000004200 */
[----:B------:R-:W-:Y:S01]  /*8d10*/  @!P3 FMUL R168, R168, 0.5 ;  /* 0x3f000000a8a8b820 */ /* 0x000fe20000400000 */
[----:B------:R-:W-:Y:S01]  /*8d20*/  HMMA.16816.F32.BF16 R104, R24, R4, R104 ;  /* 0x000000041868723c */ /* 0x000fe20000041868 */
[----:B-----5:R-:W-:-:S04]  /*8d30*/  @!P2 FMUL R33, R33, R33 ;  /* 0x000000212121a220 */ /* 0x020fc80000400000 */
[----:B------:R-:W5:Y:S01]  /*8d40*/  MUFU.EX2 R168, R168 ;  /* 0x000000a800a87308 */ /* 0x000f620000000800 */
[----:B------:R-:W-:Y:S01]  /*8d50*/  HMMA.16816.F32.BF16 R108, R24, R6, R108 ;  /* 0x00000006186c723c */ /* 0x000fe2000004186c */
[----:B------:R-:W1:Y:S01]  /*8d60*/  LDSM.16.MT88.4 R4, [R211+0xe800] ;  /* 0x00e80000d304783b */ /* 0x000e620000004200 */
[----:B------:R-:W-:-:S04]  /*8d70*/  FMUL R169, R136, UR5 ;  /* 0x0000000588a97c20 */ /* 0x000fc80008400000 */
[----:B------:R-:W-:Y:S01]  /*8d80*/  HMMA.16816.F32.BF16 R96, R24, R34, R96 ;  /* 0x000000221860723c */ /* 0x000fe20000041860 */
[----:B---3--:R-:W-:Y:S01]  /*8d90*/  @!P5 FMUL R164, R164, R164 ;  /* 0x000000a4a4a4d220 */ /* 0x008fe20000400000 */
[----:B------:R-:W-:Y:S01]  /*8da0*/  FSETP.GEU.AND P5, PT, R32, -126, PT ;  /* 0xc2fc00002000780b */ /* 0x000fe20003fae000 */
[----:B------:R-:W-:-:S03]  /*8db0*/  FADD R135, -R134, R169 ;  /* 0x000000a986877221 */ /* 0x000fc60000000100 */
        /* <DEDUP_REMOVED lines=223> */
.L_x_1387:
[----:B------:R-:W-:Y:S04]  /*9bb0*/  DEPBAR.LE SB0, 0x0 ;  /* 0x000080000000791a */ /* 0x000fe80000000000 */
[----:B------:R-:W-:Y:S01]  /*9bc0*/  BAR.SYNC.DEFER_BLOCKING 0x0 ;  /* 0x0000000000007b1d */ /* 0x000fe20000010000 */
[C---:B------:R-:W-:Y:S01]  /*9bd0*/  ISETP.GE.AND P4, PT, R231.reuse, UR12, PT ;  /* 0x0000000ce7007c0c */ /* 0x040fe2000bf86270 */
[----:B------:R-:W-:Y:S01]  /*9be0*/  VIADD R2, R231, 0x40 ;  /* 0x00000040e7027836 */ /* 0x000fe20000000000 */
[----:B------:R-:W-:Y:S01]  /*9bf0*/  MOV R8, R236 ;  /* 0x000000ec00087202 */ /* 0x000fe20000000f00 */
[----:B------:R-:W-:Y:S03]  /*9c00*/  IMAD.MOV.U32 R51, RZ, RZ, R232 ;  /* 0x000000ffff337224 */ /* 0x000fe600078e00e8 */
[----:B------:R-:W-:Y:S01]  /*9c10*/  ISETP.GE.AND P3, PT, R2, UR12, PT ;  /* 0x0000000c02007c0c */ /* 0x000fe2000bf66270 */
[----:B------:R-:W-:Y:S01]  /*9c20*/  UMOV UR14, UR4 ;  /* 0x00000004000e7c82 */ /* 0x000fe20008000000 */
[----:B------:R-:W-:Y:S01]  /*9c30*/  UMOV UR13, UR5 ;  /* 0x00000005000d7c82 */ /* 0x000fe20008000000 */
[----:B------:R-:W-:Y:S10]  /*9c40*/  @!P0 BRA `(.L_x_1384) ;  /* 0x0000000000f88947 */ /* 0x000ff40003800000 */
        /* <DEDUP_REMOVED lines=62> */
.L_x_1384:
        /* <DEDUP_REMOVED lines=89> */
[----:B------:R-:W-:Y:S01]  /*a5c0*/  ISETP.GT.AND P1, PT, R240, R223, PT ;  /* 0x000000dff000720c */ /* 0x000fe20003f24270 */
        /* <DEDUP_REMOVED lines=311> */
.L_x_1386:
        /* <DEDUP_REMOVED lines=129> */
.L_x_1385:
        /* <DEDUP_REMOVED lines=835> */
.L_x_1383:
        /* <DEDUP_REMOVED lines=21> */
[----:B------:R-:W-:Y:S05]  /*f6d0*/  CALL.REL.NOINC `($__internal_18_$__cuda_sm20_rcp_rn_f32_slowpath) ;  /* 0x0000001400487944 */ /* 0x000fea0003c00000 */
[----:B------:R-:W-:Y:S01]  /*f6e0*/  MOV R4, R7 ;  /* 0x0000000700047202 */ /* 0x000fe20000000f00 */
[----:B------:R-:W-:Y:S05]  /*f6f0*/  BRA `(.L_x_1392) ;  /* 0x0000000000107947 */ /* 0x000fea0003800000 */
.L_x_1391:
[----:B------:R-:W1:Y:S02]  /*f700*/  MUFU.RCP R5, R8 ;  /* 0x0000000800057308 */ /* 0x000e640000001000 */
[----:B-1----:R-:W-:-:S04]  /*f710*/  FFMA R0, R8, R5, -1 ;  /* 0xbf80000008007423 */ /* 0x002fc80000000005 */
[----:B------:R-:W-:-:S04]  /*f720*/  FADD.FTZ R0, -R0, -RZ ;  /* 0x800000ff00007221 */ /* 0x000fc80000010100 */
[----:B------:R-:W-:-:S07]  /*f730*/  FFMA R4, R5, R0, R5 ;  /* 0x0000000005047223 */ /* 0x000fce0000000005 */
.L_x_1392:
[----:B------:R-:W-:Y:S05]  /*f740*/  BSYNC B1 ;  /* 0x0000000000017941 */ /* 0x000fea0003800000 */
.L_x_1390:
[----:B------:R-:W-:Y:S01]  /*f750*/  FSETP.GEU.AND P0, PT, |R8|, 1.175494350822287508e-38, PT ;  /* 0x008000000800780b */ /* 0x000fe20003f0e200 */
[----:B------:R-:W-:-:S12]  /*f760*/  ULDC UR4, c[0x0][0x2e8] ;  /* 0x0000ba0000047ab9 */ /* 0x000fd80000000800 */
[----:B------:R-:W-:-:S04]  /*f770*/  @!P0 FMUL R8, R8, 16777216 ;  /* 0x4b80000008088820 */ /* 0x000fc80000400000 */
[----:B------:R-:W1:Y:S02]  /*f780*/  MUFU.LG2 R0, R8 ;  /* 0x0000000800007308 */ /* 0x000e640000000c00 */
[----:B-1----:R-:W-:-:S04]  /*f790*/  @!P0 FADD R0, R0, -24 ;  /* 0xc1c0000000008421 */ /* 0x002fc80000000000 */
[----:B------:R-:W-:-:S04]  /*f7a0*/  FMUL R0, R0, 0.69314718246459960938 ;  /* 0x3f31721800007820 */ /* 0x000fc80000400000 */
[----:B------:R-:W-:-:S07]  /*f7b0*/  FFMA R0, R145, UR4, R0 ;  /* 0x0000000491007c23 */ /* 0x000fce0008000000 */
.L_x_1389:
[----:B------:R-:W-:Y:S05]  /*f7c0*/  BSYNC B2 ;  /* 0x0000000000027941 */ /* 0x000fea0003800000 */
.L_x_1388:
        /* <DEDUP_REMOVED lines=42> */
[----:B------:R-:W-:Y:S05]  /*fa70*/  CALL.REL.NOINC `($__internal_18_$__cuda_sm20_rcp_rn_f32_slowpath) ;  /* 0x0000001000607944 */ /* 0x000fea0003c00000 */
[----:B------:R-:W-:Y:S01]  /*fa80*/  MOV R3, R7 ;  /* 0x0000000700037202 */ /* 0x000fe20000000f00 */
[----:B------:R-:W-:Y:S05]  /*fa90*/  BRA `(.L_x_1397) ;  /* 0x0000000000107947 */ /* 0x000fea0003800000 */
.L_x_1396:
[----:B------:R-:W1:Y:S02]  /*faa0*/  MUFU.RCP R3, R11 ;  /* 0x0000000b00037308 */ /* 0x000e640000001000 */
[----:B-1----:R-:W-:-:S04]  /*fab0*/  FFMA R2, R11, R3, -1 ;  /* 0xbf8000000b027423 */ /* 0x002fc80000000003 */
[----:B------:R-:W-:-:S04]  /*fac0*/  FADD.FTZ R2, -R2, -RZ ;  /* 0x800000ff02027221 */ /* 0x000fc80000010100 */
[----:B------:R-:W-:-:S07]  /*fad0*/  FFMA R3, R3, R2, R3 ;  /* 0x0000000203037223 */ /* 0x000fce0000000003 */
.L_x_1397:
[----:B------:R-:W-:Y:S05]  /*fae0*/  BSYNC B1 ;  /* 0x0000000000017941 */ /* 0x000fea0003800000 */
.L_x_1395:
[----:B------:R-:W-:Y:S01]  /*faf0*/  FSETP.GEU.AND P0, PT, |R11|, 1.175494350822287508e-38, PT ;  /* 0x008000000b00780b */ /* 0x000fe20003f0e200 */
[----:B------:R-:W-:-:S12]  /*fb00*/  ULDC UR4, c[0x0][0x2e8] ;  /* 0x0000ba0000047ab9 */ /* 0x000fd80000000800 */
[----:B------:R-:W-:-:S04]  /*fb10*/  @!P0 FMUL R11, R11, 16777216 ;  /* 0x4b8000000b0b8820 */ /* 0x000fc80000400000 */
[----:B------:R-:W1:Y:S02]  /*fb20*/  MUFU.LG2 R5, R11 ;  /* 0x0000000b00057308 */ /* 0x000e640000000c00 */
[----:B-1----:R-:W-:-:S04]  /*fb30*/  @!P0 FADD R5, R5, -24 ;  /* 0xc1c0000005058421 */ /* 0x002fc80000000000 */
[----:B------:R-:W-:-:S04]  /*fb40*/  FMUL R5, R5, 0.69314718246459960938 ;  /* 0x3f31721805057820 */ /* 0x000fc80000400000 */
[----:B------:R-:W-:-:S07]  /*fb50*/  FFMA R2, R144, UR4, R5 ;  /* 0x0000000490027c23 */ /* 0x000fce0008000005 */
.L_x_1394:
[----:B------:R-:W-:Y:S05]  /*fb60*/  BSYNC B2 ;  /* 0x0000000000027941 */ /* 0x000fea0003800000 */
.L_x_1393:
[----:B------:R-:W1:Y:S01]  /*fb70*/  S2R R4, SR_TID.X ;  /* 0x0000000000047919 */ /* 0x000e620000002100 */
[----:B------:R-:W-:Y:S01]  /*fb80*/  SHF.R.S32.HI R6, RZ, 0x1f, R228 ;  /* 0x0000001fff067819 */ /* 0x000fe200000114e4 */
[----:B------:R-:W2:Y:S01]  /*fb90*/  S2UR UR4, SR_CgaCtaId ;  /* 0x00000000000479c3 */ /* 0x000ea20000008800 */
[----:B------:R-:W-:Y:S01]  /*fba0*/  UMOV UR5, 0x400 ;  /* 0x0000040000057882 */ /* 0x000fe20000000000 */
[----:B------:R-:W3:Y:S01]  /*fbb0*/  S2R R5, SR_TID.X ;  /* 0x0000000000057919 */ /* 0x000ee20000002100 */
[C---:B------:R-:W-:Y:S01]  /*fbc0*/  FMUL R131, R3.reuse, R131 ;  /* 0x0000008303837220 */ /* 0x040fe20000400000 */
[C---:B------:R-:W-:Y:S01]  /*fbd0*/  FMUL R130, R3.reuse, R130 ;  /* 0x0000008203827220 */ /* 0x040fe20000400000 */
[----:B------:R-:W-:-:S03]  /*fbe0*/  FMUL R71, R3, R71 ;  /* 0x0000004703477220 */ /* 0x000fc60000400000 */
[----:B------:R-:W-:Y:S01]  /*fbf0*/  BAR.SYNC.DEFER_BLOCKING 0x0 ;  /* 0x0000000000007b1d */ /* 0x000fe20000010000 */
        /* <DEDUP_REMOVED lines=17> */
[----:B--2---:R-:W-:Y:S01]  /*fd10*/  ULEA UR4, UR4, UR5, 0x18 ;  /* 0x0000000504047291 */ /* 0x004fe2000f8ec03f */
        /* <DEDUP_REMOVED lines=9> */
[----:B------:R-:W-:Y:S01]  /*fdb0*/  LEA.HI R9, R7, R4, RZ, 0x2 ;  /* 0x0000000407097211 */ /* 0x000fe200078f10ff */
[C---:B------:R-:W-:Y:S01]  /*fdc0*/  FMUL R115, R3.reuse, R115 ;  /* 0x0000007303737220 */ /* 0x040fe20000400000 */
[C---:B------:R-:W-:Y:S01]  /*fdd0*/  FMUL R114, R3.reuse, R114 ;  /* 0x0000007203727220 */ /* 0x040fe20000400000 */
[C---:B------:R-:W-:Y:S01]  /*fde0*/  FMUL R119, R3.reuse, R119 ;  /* 0x0000007703777220 */ /* 0x040fe20000400000 */
[--C-:B------:R-:W-:Y:S01]  /*fdf0*/  SHF.R.S32.HI R13, RZ, 0x2, R9.reuse ;  /* 0x00000002ff0d7819 */ /* 0x100fe20000011409 */
[----:B------:R-:W-:Y:S01]  /*fe00*/  FMUL R118, R3, R118 ;  /* 0x0000007603767220 */ /* 0x000fe20000400000 */
[----:B------:R-:W-:Y:S01]  /*fe10*/  SHF.R.S32.HI R8, RZ, 0x1f, R9 ;  /* 0x0000001fff087819 */ /* 0x000fe20000011409 */
[----:B------:R-:W1:Y:S01]  /*fe20*/  S2UR UR5, SR_CTAID.X ;  /* 0x00000000000579c3 */ /* 0x000e620000002500 */
[----:B------:R-:W-:Y:S01]  /*fe30*/  LOP3.LUT R11, R9, 0x1ffffffc, RZ, 0xc0, !PT ;  /* 0x1ffffffc090b7812 */ /* 0x000fe200078ec0ff */
[----:B------:R-:W-:Y:S01]  /*fe40*/  BSSY B0, `(.L_x_1398) ;  /* 0x0000074000007945 */ /* 0x000fe20003800000 */
[----:B------:R-:W-:-:S02]  /*fe50*/  LEA.HI R10, R8, R13, RZ, 0x3 ;  /* 0x0000000d080a7211 */ /* 0x000fc400078f18ff */
[CC--:B------:R-:W-:Y:S01]  /*fe60*/  LEA.HI R9, R7.reuse, R4.reuse, RZ, 0x4 ;  /* 0x0000000407097211 */ /* 0x0c0fe200078f20ff */
[----:B------:R-:W-:Y:S01]  /*fe70*/  IMAD.IADD R11, R4, 0x1, -R11 ;  /* 0x00000001040b7824 */ /* 0x000fe200078e0a0b */
[----:B------:R-:W-:Y:S02]  /*fe80*/  LEA.HI R8, R7, R4, RZ, 0x5 ;  /* 0x0000000407087211 */ /* 0x000fe400078f28ff */
[----:B------:R-:W-:Y:S02]  /*fe90*/  LOP3.LUT R10, R10, 0xfffffff8, RZ, 0xc0, !PT ;  /* 0xfffffff80a0a7812 */ /* 0x000fe400078ec0ff */
[----:B---3--:R-:W-:Y:S02]  /*fea0*/  LEA.HI R7, R6, R5, RZ, 0x4 ;  /* 0x0000000506077211 */ /* 0x008fe400078f20ff */
[----:B------:R-:W-:Y:S01]  /*feb0*/  LOP3.LUT R9, R9, 0xfffffff0, RZ, 0xc0, !PT ;  /* 0xfffffff009097812 */ /* 0x000fe200078ec0ff */
[----:B------:R-:W-:Y:S01]  /*fec0*/  IMAD.IADD R13, R13, 0x1, -R10 ;  /* 0x000000010d0d7824 */ /* 0x000fe200078e0a0a */
[----:B------:R-:W-:-:S02]  /*fed0*/  SHF.R.S32.HI R12, RZ, 0x5, R8 ;  /* 0x00000005ff0c7819 */ /* 0x000fc40000011408 */
[----:B------:R-:W-:Y:S01]  /*fee0*/  SHF.R.S32.HI R7, RZ, 0x4, R7 ;  /* 0x00000004ff077819 */ /* 0x000fe20000011407 */
[----:B------:R-:W-:Y:S01]  /*fef0*/  IMAD.SHL.U32 R15, R13, 0x40, RZ ;  /* 0x000000400d0f7824 */ /* 0x000fe200078e00ff */
[----:B------:R-:W-:Y:S02]  /*ff00*/  IADD3 R9, -R9, R4, RZ ;  /* 0x0000000409097210 */ /* 0x000fe40007ffe1ff */
[----:B------:R-:W-:Y:S01]  /*ff10*/  LEA R12, R12, R11, 0x9 ;  /* 0x0000000b0c0c7211 */ /* 0x000fe200078e48ff */
[----:B------:R-:W-:Y:S01]  /*ff20*/  IMAD.SHL.U32 R10, R7, 0x40, RZ ;  /* 0x00000040070a7824 */ /* 0x000fe200078e00ff */
[----:B------:R-:W-:Y:S01]  /*ff30*/  LOP3.LUT R11, R13, 0x1, RZ, 0xc0, !PT ;  /* 0x000000010d0b7812 */ /* 0x000fe200078ec0ff */
[----:B-1----:R-:W-:Y:S01]  /*ff40*/  USHF.L.U32 UR5, UR5, 0x6, URZ ;  /* 0x0000000605057899 */ /* 0x002fe2000800063f */
[----:B------:R-:W-:Y:S02]  /*ff50*/  LEA.HI R14, R9, R9, RZ, 0x1 ;  /* 0x00000009090e7211 */ /* 0x000fe400078f08ff */
[----:B------:R-:W-:-:S02]  /*ff60*/  LOP3.LUT R15, R15, 0x1c0, RZ, 0xc0, !PT ;  /* 0x000001c00f0f7812 */ /* 0x000fc400078ec0ff */
[----:B------:R-:W-:Y:S02]  /*ff70*/  ISETP.NE.U32.AND P0, PT, R11, 0x1, PT ;  /* 0x000000010b00780c */ /* 0x000fe40003f05070 */
[----:B------:R-:W-:Y:S02]  /*ff80*/  LOP3.LUT R10, R10, 0x1c0, RZ, 0xc0, !PT ;  /* 0x000001c00a0a7812 */ /* 0x000fe400078ec0ff */
[----:B------:R-:W-:Y:S02]  /*ff90*/  SHF.L.U32 R11, R14, 0x2, RZ ;  /* 0x000000020e0b7819 */ /* 0x000fe400000006ff */
[----:B------:R-:W-:Y:S02]  /*ffa0*/  LEA.HI R15, R15, R15, RZ, 0x1d ;  /* 0x0000000f0f0f7211 */ /* 0x000fe400078fe8ff */
[----:B------:R-:W-:Y:S02]  /*ffb0*/  LOP3.LUT R11, R10, 0x38, R11, 0xf8, !PT ;  /* 0x000000380a0b7812 */ /* 0x000fe400078ef80b */
[----:B------:R-:W-:Y:S01]  /*ffc0*/  SHF.R.U32.HI R10, RZ, 0x3, R10 ;  /* 0x00000003ff0a7819 */ /* 0x000fe2000001160a */
[----:B------:R-:W-:Y:S01]  /*ffd0*/  IMAD.U32 R12, R12, 0x2, R15 ;  /* 0x000000020c0c7824 */ /* 0x000fe200078e000f */
[----:B------:R-:W-:-:S02]  /*ffe0*/  LOP3.LUT R14, R14, 0xffffffe, RZ, 0xc0, !PT ;  /* 0x0ffffffe0e0e7812 */ /* 0x000fc400078ec0ff */
[----:B------:R-:W-:Y:S01]  /*fff0*/  LOP3.LUT R10, R11, R10, RZ, 0x3c, !PT ;  /* 0x0000000a0b0a7212 */ /* 0x000fe200078e3cff */
[----:B------:R-:W-:Y:S01]  /*10000*/  IMAD.MOV.U32 R11, RZ, RZ, 0x40 ;  /* 0x00000040ff0b7424 */ /* 0x000fe200078e00ff */
[----:B------:R-:W-:Y:S02]  /*10010*/  IADD3 R3, R9, -R14, RZ ;  /* 0x8000000e09037210 */ /* 0x000fe40007ffe0ff */
[----:B------:R-:W-:Y:S02]  /*10020*/  LEA R12, R12, UR4, 0x2 ;  /* 0x000000040c0c7c11 */ /* 0x000fe4000f8e10ff */
[----:B------:R-:W-:Y:S01]  /*10030*/  R2P PR, R13, 0x6 ;  /* 0x000000060d007804 */ /* 0x000fe20000000000 */
[----:B------:R-:W-:Y:S01]  /*10040*/  IMAD R3, R3, 0x4, R10 ;  /* 0x0000000403037824 */ /* 0x000fe200078e020a */
[C---:B------:R-:W-:Y:S01]  /*10050*/  IADD3 R13, R12.reuse, -0x20, RZ ;  /* 0xffffffe00c0d7810 */ /* 0x040fe20007ffe0ff */
[----:B------:R-:W-:Y:S01]  /*10060*/  IMAD.MOV.U32 R10, RZ, RZ, 0x80 ;  /* 0x00000080ff0a7424 */ /* 0x000fe200078e00ff */
[----:B------:R-:W-:Y:S01]  /*10070*/  @P0 IADD3 R13, R12, 0x20, RZ ;  /* 0x000000200c0d0810 */ /* 0x000fe20007ffe0ff */
[----:B------:R-:W-:Y:S01]  /*10080*/  STS.64 [R12], R128 ;  /* 0x000000800c007388 */ /* 0x000fe20000000a00 */
[----:B------:R-:W-:-:S02]  /*10090*/  SEL R11, R11, 0xffffffc0, !P1 ;  /* 0xffffffc00b0b7807 */ /* 0x000fc40004800000 */
[----:B------:R-:W-:Y:S01]  /*100a0*/  SEL R15, R10, 0xffffff80, !P2 ;  /* 0xffffff800a0f7807 */ /* 0x000fe20005000000 */
[----:B------:R-:W-:Y:S01]  /*100b0*/  STS.64 [R12+0x800], R130 ;  /* 0x000800820c007388 */ /* 0x000fe20000000a00 */
[C---:B------:R-:W-:Y:S01]  /*100c0*/  IADD3 R14, R12.reuse, R11, RZ ;  /* 0x0000000b0c0e7210 */ /* 0x040fe20007ffe0ff */
[--C-:B------:R-:W-:Y:S01]  /*100d0*/  IMAD.IADD R10, R11, 0x1, R13.reuse ;  /* 0x000000010b0a7824 */ /* 0x100fe200078e020d */
[-C--:B------:R-:W-:Y:S01]  /*100e0*/  IADD3 R11, R12, R15.reuse, RZ ;  /* 0x0000000f0c0b7210 */ /* 0x080fe20007ffe0ff */
[----:B------:R-:W-:Y:S01]  /*100f0*/  IMAD.IADD R16, R15, 0x1, R13 ;  /* 0x000000010f107824 */ /* 0x000fe200078e020d */
[----:B------:R-:W-:Y:S01]  /*10100*/  STS.64 [R13], R68 ;  /* 0x000000440d007388 */ /* 0x000fe20000000a00 */
[----:B------:R-:W-:Y:S01]  /*10110*/  IADD3 R17, R14, R15, RZ ;  /* 0x0000000f0e117210 */ /* 0x000fe20007ffe0ff */
[----:B------:R-:W-:Y:S01]  /*10120*/  IMAD.IADD R15, R10, 0x1, R15 ;  /* 0x000000010a0f7824 */ /* 0x000fe200078e020f */
[----:B------:R-:W-:Y:S01]  /*10130*/  LEA R3, R3, UR4, 0x2 ;  /* 0x0000000403037c11 */ /* 0x000fe2000f8e10ff */
[----:B------:R-:W-:Y:S01]  /*10140*/  STS.64 [R13+0x800], R70 ;  /* 0x000800460d007388 */ /* 0x000fe20000000a00 */
[----:B------:R-:W1:Y:S01]  /*10150*/  S2UR UR4, SR_CTAID.Z ;  /* 0x00000000000479c3 */ /* 0x000e620000002700 */
[----:B------:R-:W-:-:S02]  /*10160*/  LEA.HI R5, R6, R5, RZ, 0x5 ;  /* 0x0000000506057211 */ /* 0x000fc400078f28ff */
[----:B------:R-:W-:Y:S04]  /*10170*/  STS.64 [R14], R72 ;  /* 0x000000480e007388 */ /* 0x000fe80000000a00 */
[----:B------:R-:W-:Y:S04]  /*10180*/  STS.64 [R14+0x800], R74 ;  /* 0x0008004a0e007388 */ /* 0x000fe80000000a00 */
        /* <DEDUP_REMOVED lines=14> */
[----:B------:R-:W-:Y:S04]  /*10270*/  STS.64 [R14+0x4000], R100 ;  /* 0x004000640e007388 */ /* 0x000fe80000000a00 */
[----:B------:R3:W-:Y:S04]  /*10280*/  STS.64 [R14+0x4800], R102 ;  /* 0x004800660e007388 */ /* 0x0007e80000000a00 */
[----:B------:R-:W-:Y:S04]  /*10290*/  STS.64 [R10+0x4000], R120 ;  /* 0x004000780a007388 */ /* 0x000fe80000000a00 */
[----:B------:R-:W-:Y:S04]  /*102a0*/  STS.64 [R10+0x4800], R122 ;  /* 0x0048007a0a007388 */ /* 0x000fe80000000a00 */
[----:B------:R-:W-:Y:S04]  /*102b0*/  STS.64 [R11+0x4000], R104 ;  /* 0x004000680b007388 */ /* 0x000fe80000000a00 */
[----:B------:R4:W-:Y:S01]  /*102c0*/  STS.64 [R11+0x4800], R106 ;  /* 0x0048006a0b007388 */ /* 0x0009e20000000a00 */
[----:B--2---:R-:W-:-:S03]  /*102d0*/  SHF.R.S32.HI R13, RZ, 0x1f, R230 ;  /* 0x0000001fff0d7819 */ /* 0x004fc600000114e6 */
[----:B------:R-:W-:Y:S01]  /*102e0*/  STS.64 [R16+0x4000], R108 ;  /* 0x0040006c10007388 */ /* 0x000fe20000000a00 */
[----:B------:R-:W-:-:S03]  /*102f0*/  LEA.HI R13, R13, R230, RZ, 0x2 ;  /* 0x000000e60d0d7211 */ /* 0x000fc600078f10ff */
[----:B------:R2:W-:Y:S01]  /*10300*/  STS.64 [R16+0x4800], R110 ;  /* 0x0048006e10007388 */ /* 0x0005e20000000a00 */
[----:B---3--:R-:W1:Y:S03]  /*10310*/  LDC R14, c[0x0][0x270] ;  /* 0x00009c00ff0e7b82 */ /* 0x008e660000000800 */
[----:B------:R-:W-:Y:S01]  /*10320*/  STS.64 [R17+0x4000], R112 ;  /* 0x0040007011007388 */ /* 0x000fe20000000a00 */
[----:B------:R-:W-:-:S03]  /*10330*/  LOP3.LUT R13, R13, 0xfffffffc, RZ, 0xc0, !PT ;  /* 0xfffffffc0d0d7812 */ /* 0x000fc600078ec0ff */
[----:B------:R3:W-:Y:S04]  /*10340*/  STS.64 [R17+0x4800], R114 ;  /* 0x0048007211007388 */ /* 0x0007e80000000a00 */
[----:B------:R1:W-:Y:S04]  /*10350*/  STS.64 [R15+0x4000], R116 ;  /* 0x004000740f007388 */ /* 0x0003e80000000a00 */
[----:B------:R1:W-:Y:S01]  /*10360*/  STS.64 [R15+0x4800], R118 ;  /* 0x004800760f007388 */ /* 0x0003e20000000a00 */
[----:B----4-:R-:W4:Y:S08]  /*10370*/  LDC.64 R10, c[0x0][0x2c0] ;  /* 0x0000b000ff0a7b82 */ /* 0x010f300000000a00 */
[----:B------:R-:W-:Y:S01]  /*10380*/  BAR.SYNC.DEFER_BLOCKING 0x0 ;  /* 0x0000000000007b1d */ /* 0x000fe20000010000 */
[----:B--2---:R-:W-:-:S05]  /*10390*/  IMAD.SHL.U32 R16, R9, 0x4, RZ ;  /* 0x0000000409107824 */ /* 0x004fca00078e00ff */
[----:B------:R-:W4:Y:S01]  /*103a0*/  S2R R12, SR_CTAID.Y ;  /* 0x00000000000c7919 */ /* 0x000f220000002600 */
[----:B---3--:R-:W-:-:S04]  /*103b0*/  LOP3.LUT R17, R8, 0xffffffe0, RZ, 0xc0, !PT ;  /* 0xffffffe008117812 */ /* 0x008fc800078ec0ff */
[----:B------:R-:W-:Y:S02]  /*103c0*/  IADD3 R17, -R17, R4, RZ ;  /* 0x0000000411117210 */ /* 0x000fe40007ffe1ff */
[----:B------:R-:W-:Y:S01]  /*103d0*/  SHF.R.S32.HI R4, RZ, 0x5, R5 ;  /* 0x00000005ff047819 */ /* 0x000fe20000011405 */
[----:B------:R-:W-:Y:S01]  /*103e0*/  IMAD.MOV R5, RZ, RZ, -R233 ;  /* 0x000000ffff057224 */ /* 0x000fe200078e0ae9 */
[----:B------:R-:W-:Y:S01]  /*103f0*/  LOP3.LUT P0, RZ, R17, 0x3, RZ, 0xc0, !PT ;  /* 0x0000000311ff7812 */ /* 0x000fe2000780c0ff */
[----:B------:R2:W3:Y:S01]  /*10400*/  LDS.128 R24, [R3+0x3800] ;  /* 0x0038000003187984 */ /* 0x0004e20000000c00 */
[----:B------:R-:W-:Y:S01]  /*10410*/  SHF.R.S32.HI R6, RZ, 0x1f, R17 ;  /* 0x0000001fff067819 */ /* 0x000fe20000011411 */
[----:B-1----:R-:W-:Y:S01]  /*10420*/  IMAD R5, R14, R5, UR4 ;  /* 0x000000040e057e24 */ /* 0x002fe2000f8e0205 */
[----:B------:R-:W-:Y:S01]  /*10430*/  IADD3 R4, R4, -R13, RZ ;  /* 0x8000000d04047210 */ /* 0x000fe20007ffe0ff */
[----:B------:R2:W1:Y:S01]  /*10440*/  LDS.128 R20, [R3+0x7800] ;  /* 0x0078000003147984 */ /* 0x0004620000000c00 */
[----:B------:R-:W-:-:S02]  /*10450*/  LEA.HI R6, R6, R17, RZ, 0x2 ;  /* 0x0000001106067211 */ /* 0x000fc400078f10ff */
[----:B------:R-:W-:Y:S02]  /*10460*/  SHF.R.S32.HI R17, RZ, 0x1f, R16 ;  /* 0x0000001fff117819 */ /* 0x000fe40000011410 */
[----:B------:R-:W-:-:S04]  /*10470*/  SHF.R.S32.HI R13, RZ, 0x2, R6 ;  /* 0x00000002ff0d7819 */ /* 0x000fc80000011406 */
[----:B------:R-:W-:Y:S01]  /*10480*/  LEA R13, R4, R13, 0x4 ;  /* 0x0000000d040d7211 */ /* 0x000fe200078e20ff */
[----:B----4-:R-:W-:-:S04]  /*10490*/  IMAD R233, R12, R10, R233 ;  /* 0x0000000a0ce97224 */ /* 0x010fc800078e02e9 */
[----:B------:R-:W-:-:S04]  /*104a0*/  IMAD R14, R233, R14, R5 ;  /* 0x0000000ee90e7224 */ /* 0x000fc800078e0205 */
[----:B------:R-:W-:Y:S01]  /*104b0*/  IMAD R14, R14, R11, UR5 ;  /* 0x000000050e0e7e24 */ /* 0x000fe2000f8e020b */
[----:B--2---:R-:W-:Y:S06]  /*104c0*/  @P0 BRA `(.L_x_1399) ;  /* 0x00000000002c0947 */ /* 0x004fec0003800000 */
[C---:B------:R-:W-:Y:S01]  /*104d0*/  VIADD R9, R13.reuse, 0x8 ;  /* 0x000000080d097836 */ /* 0x040fe20000000000 */
        /* <DEDUP_REMOVED lines=10> */
.L_x_1399:
[----:B------:R-:W-:Y:S05]  /*10580*/  BSYNC B0 ;  /* 0x0000000000007941 */ /* 0x000fea0003800000 */
.L_x_1398:
[----:B------:R-:W-:Y:S01]  /*10590*/  ULDC UR4, c[0x0][0x2dc] ;  /* 0x0000b70000047ab9 */ /* 0x000fe20000000800 */
[C---:B------:R-:W-:Y:S01]  /*105a0*/  VIADD R5, R7.reuse, 0x18 ;  /* 0x0000001807057836 */ /* 0x040fe20000000000 */
[----:B------:R-:W-:Y:S01]  /*105b0*/  BSSY B0, `(.L_x_1400) ;  /* 0x000001f000007945 */ /* 0x000fe20003800000 */
[----:B------:R-:W-:-:S03]  /*105c0*/  IMAD.WIDE R18, R7, 0x80, R16 ;  /* 0x0000008007127825 */ /* 0x000fc600078e0210 */
[----:B------:R-:W-:Y:S01]  /*105d0*/  ISETP.GE.AND P6, PT, R5, R222, PT ;  /* 0x000000de0500720c */ /* 0x000fe20003fc6270 */
[----:B--2---:R-:W-:Y:S01]  /*105e0*/  IMAD R0, R14, UR4, RZ ;  /* 0x000000040e007c24 */ /* 0x004fe2000f8e02ff */
[----:B------:R-:W-:Y:S01]  /*105f0*/  ULDC.64 UR4, c[0x0][0x288] ;  /* 0x0000a20000047ab9 */ /* 0x000fe20000000a00 */
[C---:B------:R-:W-:Y:S02]  /*10600*/  VIADD R9, R7.reuse, 0x10 ;  /* 0x0000001007097836 */ /* 0x040fe40000000000 */
[C---:B------:R-:W-:Y:S01]  /*10610*/  VIADD R5, R7.reuse, 0x20 ;  /* 0x0000002007057836 */ /* 0x040fe20000000000 */
[C---:B------:R-:W-:Y:S01]  /*10620*/  IADD3 R11, P2, R0.reuse, R18, RZ ;  /* 0x00000012000b7210 */ /* 0x040fe20007f5e0ff */
[----:B------:R-:W-:Y:S01]  /*10630*/  VIADD R13, R7, 0x8 ;  /* 0x00000008070d7836 */ /* 0x000fe20000000000 */
[----:B------:R-:W-:Y:S01]  /*10640*/  ISETP.GE.AND P1, PT, R9, R222, PT ;  /* 0x000000de0900720c */ /* 0x000fe20003f26270 */
[----:B------:R-:W-:Y:S01]  /*10650*/  VIADD R9, R7, 0x28 ;  /* 0x0000002807097836 */ /* 0x000fe20000000000 */
[----:B------:R-:W-:-:S02]  /*10660*/  LEA.HI.X.SX32 R0, R0, R19, 0x1, P2 ;  /* 0x0000001300007211 */ /* 0x000fc400010f0eff */
[-C--:B------:R-:W-:Y:S01]  /*10670*/  ISETP.GE.AND P5, PT, R5, R222.reuse, PT ;  /* 0x000000de0500720c */ /* 0x080fe20003fa6270 */
[----:B------:R-:W-:Y:S01]  /*10680*/  VIADD R5, R7, 0x30 ;  /* 0x0000003007057836 */ /* 0x000fe20000000000 */
[----:B------:R-:W-:Y:S02]  /*10690*/  LEA R14, P2, R11, UR4, 0x2 ;  /* 0x000000040b0e7c11 */ /* 0x000fe4000f8410ff */
[-C--:B------:R-:W-:Y:S01]  /*106a0*/  ISETP.GE.AND P0, PT, R13, R222.reuse, PT ;  /* 0x000000de0d00720c */ /* 0x080fe20003f06270 */
[----:B------:R-:W-:Y:S01]  /*106b0*/  VIADD R13, R7, 0x38 ;  /* 0x00000038070d7836 */ /* 0x000fe20000000000 */
[----:B------:R-:W-:Y:S01]  /*106c0*/  LEA.HI.X R15, R11, UR5, R0, 0x2, P2 ;  /* 0x000000050b0f7c11 */ /* 0x000fe200090f1400 */
[----:B------:R-:W-:Y:S01]  /*106d0*/  VIADD R0, R16, 0x40 ;  /* 0x0000004010007836 */ /* 0x000fe20000000000 */
[-C--:B------:R-:W-:Y:S02]  /*106e0*/  ISETP.GE.AND P4, PT, R9, R222.reuse, PT ;  /* 0x000000de0900720c */ /* 0x080fe40003f86270 */
[-C--:B------:R-:W-:Y:S01]  /*106f0*/  ISETP.GE.AND P2, PT, R7, R222.reuse, PT ;  /* 0x000000de0700720c */ /* 0x080fe20003f46270 */
[----:B------:R2:W4:Y:S01]  /*10700*/  LDS.128 R8, [R3] ;  /* 0x0000000003087984 */ /* 0x0005220000000c00 */
[----:B------:R-:W-:-:S03]  /*10710*/  ISETP.GE.AND P3, PT, R5, R222, PT ;  /* 0x000000de0500720c */ /* 0x000fc60003f66270 */
[----:B------:R2:W3:Y:S08]  /*10720*/  LDS.128 R4, [R3+0x4000] ;  /* 0x0040000003047984 */ /* 0x0004f00000000c00 */
[----:B------:R-:W-:Y:S05]  /*10730*/  @P2 BRA `(.L_x_1401) ;  /* 0x0000000000182947 */ /* 0x000fea0003800000 */
[----:B------:R-:W-:Y:S02]  /*10740*/  ULDC UR4, c[0x0][0x2d0] ;  /* 0x0000b40000047ab9 */ /* 0x000fe40000000800 */
[----:B------:R-:W-:-:S13]  /*10750*/  ISETP.GE.AND P2, PT, R16, UR4, PT ;  /* 0x0000000410007c0c */ /* 0x000fda000bf46270 */
[----:B----4-:R4:W-:Y:S04]  /*10760*/  @!P2 STG.E.64 desc[UR16][R14.64], R8 ;  /* 0x000000080e00a986 */ /* 0x0109e8000c101b10 */
[----:B------:R4:W-:Y:S01]  /*10770*/  @!P2 STG.E.64 desc[UR16][R14.64+0x8], R10 ;  /* 0x0000080a0e00a986 */ /* 0x0009e2000c101b10 */
[----:B------:R-:W-:-:S13]  /*10780*/  ISETP.GE.AND P2, PT, R0, UR4, PT ;  /* 0x0000000400007c0c */ /* 0x000fda000bf46270 */
[----:B---3--:R4:W-:Y:S02]  /*10790*/  @!P2 STG.E.128 desc[UR16][R14.64+0x100], R4 ;  /* 0x000100040e00a986 */ /* 0x0089e4000c101d10 */
.L_x_1401:
[----:B------:R-:W-:Y:S05]  /*107a0*/  BSYNC B0 ;  /* 0x0000000000007941 */ /* 0x000fea0003800000 */
.L_x_1400:
[----:B----4-:R4:W2:Y:S01]  /*107b0*/  LDS.128 R8, [R3+0x800] ;  /* 0x0008000003087984 */ /* 0x0108a20000000c00 */
[----:B------:R-:W-:Y:S01]  /*107c0*/  BSSY B0, `(.L_x_1402) ;  /* 0x0000009000007945 */ /* 0x000fe20003800000 */
[----:B------:R-:W-:Y:S02]  /*107d0*/  ISETP.GE.AND P2, PT, R13, R222, PT ;  /* 0x000000de0d00720c */ /* 0x000fe40003f46270 */
[----:B---3--:R4:W3:Y:S01]  /*107e0*/  LDS.128 R4, [R3+0x4800] ;  /* 0x0048000003047984 */ /* 0x0088e20000000c00 */
[----:B------:R-:W-:Y:S05]  /*107f0*/  @P0 BRA `(.L_x_1403) ;  /* 0x0000000000140947 */ /* 0x000fea0003800000 */
[----:B------:R-:W-:Y:S02]  /*10800*/  ULDC UR4, c[0x0][0x2d0] ;  /* 0x0000b40000047ab9 */ /* 0x000fe40000000800 */
[----:B------:R-:W-:-:S13]  /*10810*/  ISETP.GE.AND P0, PT, R16, UR4, PT ;  /* 0x0000000410007c0c */ /* 0x000fda000bf06270 */
[----:B--2---:R2:W-:Y:S01]  /*10820*/  @!P0 STG.E.128 desc[UR16][R14.64+0x1000], R8 ;  /* 0x001000080e008986 */ /* 0x0045e2000c101d10 */
[----:B------:R-:W-:-:S13]  /*10830*/  ISETP.GE.AND P0, PT, R0, UR4, PT ;  /* 0x0000000400007c0c */ /* 0x000fda000bf06270 */
[----:B---3--:R2:W-:Y:S02]  /*10840*/  @!P0 STG.E.128 desc[UR16][R14.64+0x1100], R4 ;  /* 0x001100040e008986 */ /* 0x0085e4000c101d10 */
.L_x_1403:
[----:B------:R-:W-:Y:S05]  /*10850*/  BSYNC B0 ;  /* 0x0000000000007941 */ /* 0x000fea0003800000 */
.L_x_1402:
[----:B--2---:R2:W4:Y:S01]  /*10860*/  LDS.128 R8, [R3+0x1000] ;  /* 0x0010000003087984 */ /* 0x0045220000000c00 */
[----:B------:R-:W-:Y:S03]  /*10870*/  BSSY B0, `(.L_x_1404) ;  /* 0x0000008000007945 */ /* 0x000fe60003800000 */
[----:B---3--:R2:W3:Y:S01]  /*10880*/  LDS.128 R4, [R3+0x5000] ;  /* 0x0050000003047984 */ /* 0x0084e20000000c00 */
[----:B------:R-:W-:Y:S05]  /*10890*/  @P1 BRA `(.L_x_1405) ;  /* 0x0000000000141947 */ /* 0x000fea0003800000 */
[----:B------:R-:W-:Y:S02]  /*108a0*/  ULDC UR4, c[0x0][0x2d0] ;  /* 0x0000b40000047ab9 */ /* 0x000fe40000000800 */
[----:B------:R-:W-:Y:S02]  /*108b0*/  ISETP.GE.AND P1, PT, R16, UR4, PT ;  /* 0x0000000410007c0c */ /* 0x000fe4000bf26270 */
[----:B------:R-:W-:-:S11]  /*108c0*/  ISETP.GE.AND P0, PT, R0, UR4, PT ;  /* 0x0000000400007c0c */ /* 0x000fd6000bf06270 */
[----:B----4-:R4:W-:Y:S04]  /*108d0*/  @!P1 STG.E.128 desc[UR16][R14.64+0x2000], R8 ;  /* 0x002000080e009986 */ /* 0x0109e8000c101d10 */
[----:B---3--:R4:W-:Y:S02]  /*108e0*/  @!P0 STG.E.128 desc[UR16][R14.64+0x2100], R4 ;  /* 0x002100040e008986 */ /* 0x0089e4000c101d10 */
.L_x_1405:
[----:B------:R-:W-:Y:S05]  /*108f0*/  BSYNC B0 ;  /* 0x0000000000007941 */ /* 0x000fea0003800000 */
.L_x_1404:
[----:B----4-:R4:W2:Y:S01]  /*10900*/  LDS.128 R8, [R3+0x1800] ;  /* 0x0018000003087984 */ /* 0x0108a20000000c00 */
[----:B------:R-:W-:Y:S03]  /*10910*/  BSSY B0, `(.L_x_1406) ;  /* 0x0000008000007945 */ /* 0x000fe60003800000 */
[----:B---3--:R4:W3:Y:S01]  /*10920*/  LDS.128 R4, [R3+0x5800] ;  /* 0x0058000003047984 */ /* 0x0088e20000000c00 */
[----:B------:R-:W-:Y:S05]  /*10930*/  @P6 BRA `(.L_x_1407) ;  /* 0x0000000000146947 */ /* 0x000fea0003800000 */
[----:B------:R-:W-:Y:S02]  /*10940*/  ULDC UR4, c[0x0][0x2d0] ;  /* 0x0000b40000047ab9 */ /* 0x000fe40000000800 */
[----:B------:R-:W-:Y:S02]  /*10950*/  ISETP.GE.AND P1, PT, R16, UR4, PT ;  /* 0x0000000410007c0c */ /* 0x000fe4000bf26270 */
[----:B------:R-:W-:-:S11]  /*10960*/  ISETP.GE.AND P0, PT, R0, UR4, PT ;  /* 0x0000000400007c0c */ /* 0x000fd6000bf06270 */
[----:B--2---:R2:W-:Y:S04]  /*10970*/  @!P1 STG.E.128 desc[UR16][R14.64+0x3000], R8 ;  /* 0x003000080e009986 */ /* 0x0045e8000c101d10 */
[----:B---3--:R2:W-:Y:S02]  /*10980*/  @!P0 STG.E.128 desc[UR16][R14.64+0x3100], R4 ;  /* 0x003100040e008986 */ /* 0x0085e4000c101d10 */
.L_x_1407:
[----:B------:R-:W-:Y:S05]  /*10990*/  BSYNC B0 ;  /* 0x0000000000007941 */ /* 0x000fea0003800000 */
.L_x_1406:
        /* <DEDUP_REMOVED lines=9> */
.L_x_1409:
[----:B------:R-:W-:Y:S05]  /*10a30*/  BSYNC B0 ;  /* 0x0000000000007941 */ /* 0x000fea0003800000 */
.L_x_1408:
        /* <DEDUP_REMOVED lines=9> */
.L_x_1411:
[----:B------:R-:W-:Y:S05]  /*10ad0*/  BSYNC B0 ;  /* 0x0000000000007941 */ /* 0x000fea0003800000 */
.L_x_1410:
[----:B--23--:R2:W3:Y:S01]  /*10ae0*/  LDS.128 R4, [R3+0x3000] ;  /* 0x0030000003047984 */ /* 0x00c4e20000000c00 */
[----:B------:R-:W-:Y:S03]  /*10af0*/  BSSY B0, `(.L_x_1412) ;  /* 0x0000008000007945 */ /* 0x000fe60003800000 */
[----:B------:R2:W4:Y:S01]  /*10b00*/  LDS.128 R8, [R3+0x7000] ;  /* 0x0070000003087984 */ /* 0x0005220000000c00 */
[----:B------:R-:W-:Y:S05]  /*10b10*/  @P3 BRA `(.L_x_1413) ;  /* 0x0000000000143947 */ /* 0x000fea0003800000 */
[----:B------:R-:W-:Y:S02]  /*10b20*/  ULDC UR4, c[0x0][0x2d0] ;  /* 0x0000b40000047ab9 */ /* 0x000fe40000000800 */
[----:B------:R-:W-:Y:S02]  /*10b30*/  ISETP.GE.AND P1, PT, R16, UR4, PT ;  /* 0x0000000410007c0c */ /* 0x000fe4000bf26270 */
[----:B------:R-:W-:-:S11]  /*10b40*/  ISETP.GE.AND P0, PT, R0, UR4, PT ;  /* 0x0000000400007c0c */ /* 0x000fd6000bf06270 */
[----:B---3--:R3:W-:Y:S04]  /*10b50*/  @!P1 STG.E.128 desc[UR16][R14.64+0x6000], R4 ;  /* 0x006000040e009986 */ /* 0x0087e8000c101d10 */
[----:B----4-:R3:W-:Y:S02]  /*10b60*/  @!P0 STG.E.128 desc[UR16][R14.64+0x6100], R8 ;  /* 0x006100080e008986 */ /* 0x0107e4000c101d10 */
.L_x_1413:
[----:B------:R-:W-:Y:S05]  /*10b70*/  BSYNC B0 ;  /* 0x0000000000007941 */ /* 0x000fea0003800000 */
.L_x_1412:
[----:B------:R-:W-:Y:S05]  /*10b80*/  @P2 EXIT ;  /* 0x000000000000294d */ /* 0x000fea0003800000 */
[----:B------:R-:W-:Y:S02]  /*10b90*/  ULDC UR4, c[0x0][0x2d0] ;  /* 0x0000b40000047ab9 */ /* 0x000fe40000000800 */
[----:B------:R-:W-:Y:S02]  /*10ba0*/  ISETP.GE.AND P1, PT, R16, UR4, PT ;  /* 0x0000000410007c0c */ /* 0x000fe4000bf26270 */
[----:B------:R-:W-:-:S11]  /*10bb0*/  ISETP.GE.AND P0, PT, R0, UR4, PT ;  /* 0x0000000400007c0c */ /* 0x000fd6000bf06270 */
[----:B------:R2:W-:Y:S02]  /*10bc0*/  @!P1 STG.E.128 desc[UR16][R14.64+0x7000], R24 ;  /* 0x007000180e009986 */ /* 0x0005e4000c101d10 */
[----:B------:R-:W-:Y:S05]  /*10bd0*/  @P0 EXIT ;  /* 0x000000000000094d */ /* 0x000fea0003800000 */
[----:B-1----:R-:W-:Y:S01]  /*10be0*/  STG.E.128 desc[UR16][R14.64+0x7100], R20 ;  /* 0x007100140e007986 */ /* 0x002fe2000c101d10 */
[----:B------:R-:W-:Y:S05]  /*10bf0*/  EXIT ;  /* 0x000000000000794d */ /* 0x000fea0003800000 */
        .weak           $__internal_18_$__cuda_sm20_rcp_rn_f32_slowpath
        .type           $__internal_18_$__cuda_sm20_rcp_rn_f32_slowpath,@function
        .size           $__internal_18_$__cuda_sm20_rcp_rn_f32_slowpath,(.L_x_3492 - $__internal_18_$__cuda_sm20_rcp_rn_f32_slowpath)
$__internal_18_$__cuda_sm20_rcp_rn_f32_slowpath:
        /* <DEDUP_REMOVED lines=15> */
.L_x_1415:
        /* <DEDUP_REMOVED lines=33> */
.L_x_1417:
[----:B------:R1:W2:Y:S02]  /*10f00*/  MUFU.RCP R7, R8 ;  /* 0x0000000800077308 */ /* 0x0002a40000001000 */
.L_x_1416:
[----:B------:R-:W-:Y:S05]  /*10f10*/  BSYNC B0 ;  /* 0x0000000000007941 */ /* 0x000fea0003800000 */
.L_x_1414:
[----:B------:R-:W-:Y:S02]  /*10f20*/  MOV R4, R6 ;  /* 0x0000000600047202 */ /* 0x000fe40000000f00 */
[----:B------:R-:W-:-:S04]  /*10f30*/  MOV R5, 0x0 ;  /* 0x0000000000057802 */ /* 0x000fc80000000f00 */
[----:B-12---:R-:W-:Y:S05]  /*10f40*/  RET.REL.NODEC R4 `(_ZN13pytorch_flash24flash_fwd_splitkv_kernelI23Flash_fwd_kernel_traitsILi128ELi64ELi128ELi4ELb0ELb0EN7cutlass10bfloat16_tE19Flash_kernel_traitsILi128ELi64ELi128ELi4ES3_EELb0ELb0ELb0ELb0ELb0ELb0ELb1ELb0EEEvNS_16Flash_fwd_paramsE) ;  /* 0xfffffef0042c7950 */ /* 0x006fea0003c3ffff */
.L_x_1418:
        /* <DEDUP_REMOVED lines=11> */
.L_x_3492:


//--------------------- .text._ZN13pytorch_flash24flash_fwd_splitkv_kernelI23Flash_fwd_kernel_traitsILi128ELi64ELi128ELi4ELb0ELb0EN7cutlass10bfloat16_tE19Flash_kernel_traitsILi128ELi64ELi128ELi4ES3_EELb0ELb0ELb0ELb0ELb0ELb0ELb1ELb1EEEvNS_16Flash_fwd_paramsE --------------------------
	.section	.text._ZN13pytorch_flash24flash_fwd_splitkv_kernelI23Flash_fwd_kernel_traitsILi128ELi64ELi128ELi4ELb0ELb0EN7cutlass10bfloat16_tE19Flash_kernel_traitsILi128ELi64ELi128ELi4ES3_EELb0ELb0ELb0ELb0ELb0ELb0ELb1ELb1EEEvNS_16Flash_fwd_paramsE,"ax",@progbits
	.sectionflags	@"SHF_BARRIERS=1"
	.align	128
        .global         _ZN13pytorch_flash24flash_fwd_splitkv_kernelI23Flash_fwd_kernel_traitsILi128ELi64ELi128ELi4ELb0ELb0EN7cutlass10bfloat16_tE19Flash_kernel_traitsILi128ELi64ELi128ELi4ES3_EELb0ELb0ELb0ELb0ELb0ELb0ELb1ELb1EEEvNS_16Flash_fwd_paramsE
        .type           _ZN13pytorch_flash24flash_fwd_splitkv_kernelI23Flash_fwd_kernel_traitsILi128ELi64ELi128ELi4ELb0ELb0EN7cutlass10bfloat16_tE19Flash_kernel_traitsILi128ELi64ELi128ELi4ES3_EELb0ELb0ELb0ELb0ELb0ELb0ELb1ELb1EEEvNS_16Flash_fwd_paramsE,@function
        .size           _ZN13pytorch_flash24flash_fwd_splitkv_kernelI23Flash_fwd_kernel_traitsILi128ELi64ELi128ELi4ELb0ELb0EN7cutlass10bfloat16_tE19Flash_kernel_traitsILi128ELi64ELi128ELi4ES3_EELb0ELb0ELb0ELb0ELb0ELb0ELb1ELb1EEEvNS_16Flash_fwd_paramsE,(.L_x_3494 - _ZN13pytorch_flash24flash_fwd_splitkv_kernelI23Flash_fwd_kernel_traitsILi128ELi64ELi128ELi4ELb0ELb0EN7cutlass10bfloat16_tE19Flash_kernel_traitsILi128ELi64ELi128ELi4ES3_EELb0ELb0ELb0ELb0ELb0ELb0ELb1ELb1EEEvNS_16Flash_fwd_paramsE)
        .other          _ZN13pytorch_flash24flash_fwd_splitkv_kernelI23Flash_fwd_kernel_traitsILi128ELi64ELi128ELi4ELb0ELb0EN7cutlass10bfloat16_tE19Flash_kernel_traitsILi128ELi64ELi128ELi4ES3_EELb0ELb0ELb0ELb0ELb0ELb0ELb1ELb1EEEvNS_16Flash_fwd_paramsE,@"STO_CUDA_ENTRY STV_DEFAULT"
_ZN13pytorch_flash24flash_fwd_splitkv_kernelI23Flash_fwd_kernel_traitsILi128ELi64ELi128ELi4ELb0ELb0EN7cutlass10bfloat16_tE19Flash_kernel_traitsILi128ELi64ELi128ELi4ES3_EELb0ELb0ELb0ELb0ELb0ELb0ELb1ELb1EEEvNS_16Flash_fwd_paramsE:
.text._ZN13pytorch_flash24flash_fwd_splitkv_kernelI23Flash_fwd_kernel_traitsILi128ELi64ELi128ELi4ELb0ELb0EN7cutlass10bfloat16_tE19Flash_kernel_traitsILi128ELi64ELi128ELi4ES3_EELb0ELb0ELb0ELb0ELb0ELb0ELb1ELb1EEEvNS_16Flash_fwd_paramsE:
[----:B------:R-:W1:Y:S08]  /*0000*/  LDC R1, c[0x0][0x28] ;  /* 0x00000a00ff017b82 */ /* 0x000e700000000800 */
[----:B------:R-:W2:Y:S01]  /*0010*/  LDC R0, c[0x0][0x270] ;  /* 0x00009c00ff007b82 */ /* 0x000ea20000000800 */
[----:B------:R-:W3:Y:S01]  /*0020*/  S2R R233, SR_CTAID.X ;  /* 0x0000000000e97919 */ /* 0x000ee20000002500 */
[----:B------:R-:W-:Y:S01]  /*0030*/  BSSY B4, `(.L_x_1419) ;  /* 0x000001b000047945 */ /* 0x000fe20003800000 */
[----:B------:R-:W-:-:S05]  /*0040*/  MOV R232, 0x1e0 ;  /* 0x000001e000e87802 */ /* 0x000fca0000000f00 */
[----:B------:R-:W4:Y:S08]  /*0050*/  S2UR UR4, SR_CTAID.Z ;  /* 0x00000000000479c3 */ /* 0x000f300000002700 */
[----:B------:R-:W1:Y:S01]  /*0060*/  S2UR UR7, SR_CTAID.Y ;  /* 0x00000000000779c3 */ /* 0x000e620000002600 */
[----:B--2---:R-:W2:Y:S01]  /*0070*/  I2F.U32.RP R6, R0 ;  /* 0x0000000000067306 */ /* 0x004ea20000209000 */
[----:B------:R-:W-:-:S06]  /*0080*/  ISETP.NE.U32.AND P0, PT, R0, RZ, PT ;  /* 0x000000ff0000720c */ /* 0x000fcc0003f05070 */
[----:B------:R-:W1:Y:S01]  /*0090*/  LDC.64 R132, c[0x0][0x198] ;  /* 0x00006600ff847b82 */ /* 0x000e620000000a00 */
[----:B--2---:R-:W2:Y:S02]  /*00a0*/  MUFU.RCP R4, R6 ;  /* 0x0000000600047308 */ /* 0x004ea40000001000 */
[----:B--2---:R-:W-:-:S05]  /*00b0*/  VIADD R4, R4, 0xffffffe ;  /* 0x0ffffffe04047836 */ /* 0x004fca0000000000 */
[----:B------:R-:W2:Y:S01]  /*00c0*/  LDC R6, c[0x0][0x10] ;  /* 0x00000400ff067b82 */ /* 0x000ea20000000800 */
[----:B------:R-:W5:Y:S02]  /*00d0*/  F2I.FTZ.U32.TRUNC.NTZ R3, R4 ;  /* 0x0000000400037305 */ /* 0x000f64000021f000 */
[----:B-----5:R-:W-:-:S04]  /*00e0*/  IMAD.MOV R2, RZ, RZ, -R3 ;  /* 0x000000ffff027224 */ /* 0x020fc800078e0a03 */
[----:B------:R-:W-:Y:S01]  /*00f0*/  IMAD R5, R2, R0, RZ ;  /* 0x0000000002057224 */ /* 0x000fe200078e02ff */
[----:B------:R-:W-:-:S05]  /*0100*/  MOV R2, RZ ;  /* 0x000000ff00027202 */ /* 0x000fca0000000f00 */
[----:B------:R-:W-:-:S06]  /*0110*/  IMAD.HI.U32 R5, R3, R5, R2 ;  /* 0x0000000503057227 */ /* 0x000fcc00078e0002 */
[----:B----4-:R-:W-:-:S04]  /*0120*/  IMAD.HI.U32 R237, R5, UR4, RZ ;  /* 0x0000000405ed7c27 */ /* 0x010fc8000f8e00ff */
[----:B------:R-:W-:-:S04]  /*0130*/  IMAD.MOV R3, RZ, RZ, -R237 ;  /* 0x000000ffff037224 */ /* 0x000fc800078e0aed */
[----:B------:R-:W-:-:S05]  /*0140*/  IMAD R3, R0, R3, UR4 ;  /* 0x0000000400037e24 */ /* 0x000fca000f8e0203 */
[----:B------:R-:W-:-:S13]  /*0150*/  ISETP.GE.U32.AND P2, PT, R3, R0, PT ;  /* 0x000000000300720c */ /* 0x000fda0003f46070 */
[----:B------:R-:W-:Y:S01]  /*0160*/  @P2 IADD3 R3, R3, -R0, RZ ;  /* 0x8000000003032210 */ /* 0x000fe20007ffe0ff */
[----:B------:R-:W-:-:S03]  /*0170*/  @P2 VIADD R237, R237, 0x1 ;  /* 0x00000001eded2836 */ /* 0x000fc60000000000 */
[----:B------:R-:W-:-:S13]  /*0180*/  ISETP.GE.U32.AND P1, PT, R3, R0, PT ;  /* 0x000000000300720c */ /* 0x000fda0003f26070 */
[----:B------:R-:W-:Y:S02]  /*0190*/  @P1 IADD3 R237, R237, 0x1, RZ ;  /* 0x00000001eded1810 */ /* 0x000fe40007ffe0ff */
[----:B------:R-:W-:-:S04]  /*01a0*/  @!P0 LOP3.LUT R237, RZ, R0, RZ, 0x33, !PT ;  /* 0x00000000ffed8212 */ /* 0x000fc800078e33ff */
[----:B------:R-:W-:-:S05]  /*01b0*/  IADD3 R235, -R237, RZ, RZ ;  /* 0x000000ffedeb7210 */ /* 0x000fca0007ffe1ff */
[----:B-123--:R-:W-:Y:S02]  /*01c0*/  IMAD R235, R0, R235, UR4 ;  /* 0x0000000400eb7e24 */ /* 0x00efe4000f8e02eb */
[----:B------:R-:W-:Y:S05]  /*01d0*/  CALL.REL.NOINC `($_ZN13pytorch_flash24flash_fwd_splitkv_kernelI23Flash_fwd_kernel_traitsILi128ELi64ELi128ELi4ELb0ELb0EN7cutlass10bfloat16_tE19Flash_kernel_traitsILi128ELi64ELi128ELi4ES3_EELb0ELb0ELb0ELb0ELb0ELb0ELb1ELb1EEEvNS_16Flash_fwd_paramsE$_ZN13pytorch_flash30compute_attn_1rowblock_splitkvI23Flash_fwd_kernel_traitsILi128ELi64ELi128ELi4ELb0ELb0EN7cutlass10bfloat16_tE19Flash_kernel_traitsILi128ELi64ELi128ELi4ES3_EELb0ELb0ELb0ELb0ELb0ELb0ELb1ELb1ENS_16Flash_fwd_paramsEEEvRKT8_iiiii) ;  /* 0x0000000000087944 */ /* 0x000fea0003c00000 */
[----:B------:R-:W-:Y:S05]  /*01e0*/  BSYNC B4 ;  /* 0x0000000000047941 */ /* 0x000fea0003800000 */
.L_x_1419:
[----:B------:R-:W-:Y:S05]  /*01f0*/  EXIT ;  /* 0x000000000000794d */ /* 0x000fea0003800000 */
        .type           $_ZN13pytorch_flash24flash_fwd_splitkv_kernelI23Flash_fwd_kernel_traitsILi128ELi64ELi128ELi4ELb0ELb0EN7cutlass10bfloat16_tE19Flash_kernel_traitsILi128ELi64ELi128ELi4ES3_EELb0ELb0ELb0ELb0ELb0ELb0ELb1ELb1EEEvNS_16Flash_fwd_paramsE$_ZN13pytorch_flash30compute_attn_1rowblock_splitkvI23Flash_fwd_kernel_traitsILi128ELi64ELi128ELi4ELb0ELb0EN7cutlass10bfloat16_tE19Flash_kernel_traitsILi128ELi64ELi128ELi4ES3_EELb0ELb0ELb0ELb0ELb0ELb0ELb1ELb1ENS_16Flash_fwd_paramsEEEvRKT8_iiiii,@function
        .size           $_ZN13pytorch_flash24flash_fwd_splitkv_kernelI23Flash_fwd_kernel_traitsILi128ELi64ELi128ELi4ELb0ELb0EN7cutlass10bfloat16_tE19Flash_kernel_traitsILi128ELi64ELi128ELi4ES3_EELb0ELb0ELb0ELb0ELb0ELb0ELb1ELb1EEEvNS_16Flash_fwd_paramsE$_ZN13pytorch_flash30compute_attn_1rowblock_splitkvI23Flash_fwd_kernel_traitsILi128ELi64ELi128ELi4ELb0ELb0EN7cutlass10bfloat16_tE19Flash_kernel_traitsILi128ELi64ELi128ELi4ES3_EELb0ELb0ELb0ELb0ELb0ELb0ELb1ELb1ENS_16Flash_fwd_paramsEEEvRKT8_iiiii,($__internal_19_$__cuda_sm20_rcp_rn_f32_slowpath - $_ZN13pytorch_flash24flash_fwd_splitkv_kernelI23Flash_fwd_kernel_traitsILi128ELi64ELi128ELi4ELb0ELb0EN7cutlass10bfloat16_tE19Flash_kernel_traitsILi128ELi64ELi128ELi4ES3_EELb0ELb0ELb0ELb0ELb0ELb0ELb1ELb1EEEvNS_16Flash_fwd_paramsE$_ZN13pytorch_flash30compute_attn_1rowblock_splitkvI23Flash_fwd_kernel_traitsILi128ELi64ELi128ELi4ELb0ELb0EN7cutlass10bfloat16_tE19Flash_kernel_traitsILi128ELi64ELi128ELi4ES3_EELb0ELb0ELb0ELb0ELb0ELb0ELb1ELb1ENS_16Flash_fwd_paramsEEEvRKT8_iiiii)
$_ZN13pytorch_flash24flash_fwd_splitkv_kernelI23Flash_fwd_kernel_traitsILi128ELi64ELi128ELi4ELb0ELb0EN7cutlass10bfloat16_tE19Flash_kernel_traitsILi128ELi64ELi128ELi4ES3_EELb0ELb0ELb0ELb0ELb0ELb0ELb1ELb1EEEvNS_16Flash_fwd_paramsE$_ZN13pytorch_flash30compute_attn_1rowblock_splitkvI23Flash_fwd_kernel_traitsILi128ELi64ELi128ELi4ELb0ELb0EN7cutlass10bfloat16_tE19Flash_kernel_traitsILi128ELi64ELi128ELi4ES3_EELb0ELb0ELb0ELb0ELb0ELb0ELb1ELb1ENS_16Flash_fwd_paramsEEEvRKT8_iiiii:
        /* <DEDUP_REMOVED lines=18> */
[----:B--2---:R-:W-:-:S06]  /*0320*/  @P0 IADD3 R234, R234, -R3, RZ ;  /* 0x80000003eaea0210 */ /* 0x004fcc0007ffe0ff */
        /* <DEDUP_REMOVED lines=9> */
.L_x_1421:
[----:B------:R-:W-:Y:S05]  /*03c0*/  BSYNC B0 ;  /* 0x0000000000007941 */ /* 0x000fea0003800000 */
.L_x_1420:
        /* <DEDUP_REMOVED lines=8> */
.L_x_1423:
[----:B------:R3:W5:Y:S02]  /*0450*/  LD.E R5, desc[UR4][R132.64+0xb8] ;  /* 0x0000b80484057980 */ /* 0x000764000c101900 */
.L_x_1424:
[----:B------:R-:W-:Y:S05]  /*0460*/  BSYNC B0 ;  /* 0x0000000000007941 */ /* 0x000fea0003800000 */
.L_x_1422:
        /* <DEDUP_REMOVED lines=10> */
.L_x_1426:
[----:B------:R-:W2:Y:S01]  /*0510*/  LD.E.64 R4, desc[UR4][R132.64+0x108] ;  /* 0x0001080484047980 */ /* 0x000ea2000c101b00 */
[----:B------:R-:W-:Y:S01]  /*0520*/  BSSY B0, `(.L_x_1428) ;  /* 0x0000006000007945 */ /* 0x000fe20003800000 */
[----:B--2---:R-:W-:-:S04]  /*0530*/  ISETP.NE.U32.AND P0, PT, R4, RZ, PT ;  /* 0x000000ff0400720c */ /* 0x004fc80003f05070 */
[----:B------:R-:W-:Y:S01]  /*0540*/  ISETP.NE.AND.EX P0, PT, R5, RZ, PT, P0 ;  /* 0x000000ff0500720c */ /* 0x000fe20003f05300 */
[----:B------:R-:W-:-:S12]  /*0550*/  IMAD.MOV.U32 R5, RZ, RZ, RZ ;  /* 0x000000ffff057224 */ /* 0x000fd800078e00ff */
[----:B------:R-:W-:Y:S05]  /*0560*/  @!P0 BRA `(.L_x_1429) ;  /* 0x0000000000048947 */ /* 0x000fea0003800000 */
[----:B------:R2:W5:Y:S02]  /*0570*/  LD.E R5, desc[UR4][R132.64+0xbc] ;  /* 0x0000bc0484057980 */ /* 0x000564000c101900 */
.L_x_1429:
[----:B------:R-:W-:Y:S05]  /*0580*/  BSYNC B0 ;  /* 0x0000000000007941 */ /* 0x000fea0003800000 */
.L_x_1428:
[----:B-----5:R-:W-:Y:S02]  /*0590*/  IADD3 R66, R88, R5, RZ ;  /* 0x0000000558427210 */ /* 0x020fe40007ffe0ff */
.L_x_1427:
[----:B------:R-:W-:Y:S05]  /*05a0*/  BSYNC B1 ;  /* 0x0000000000017941 */ /* 0x000fea0003800000 */
.L_x_1425:
[----:B------:R-:W-:Y:S01]  /*05b0*/  IMAD.SHL.U32 R177, R233, 0x40, RZ ;  /* 0x00000040e9b17824 */ /* 0x000fe200078e00ff */
[----:B------:R-:W-:Y:S01]  /*05c0*/  MOV R4, R232 ;  /* 0x000000e800047202 */ /* 0x000fe20000000f00 */
[----:B------:R-:W-:-:S03]  /*05d0*/  IMAD.MOV.U32 R5, RZ, RZ, 0x0 ;  /* 0x00000000ff057424 */ /* 0x000fc600078e00ff */
[----:B------:R-:W-:-:S13]  /*05e0*/  ISETP.GT.AND P0, PT, R234, R177, PT ;  /* 0x000000b1ea00720c */ /* 0x000fda0003f04270 */
[----:B-123--:R-:W-:Y:S05]  /*05f0*/  @!P0 RET.REL.NODEC R4 `(_ZN13pytorch_flash24flash_fwd_splitkv_kernelI23Flash_fwd_kernel_traitsILi128ELi64ELi128ELi4ELb0ELb0EN7cutlass10bfloat16_tE19Flash_kernel_traitsILi128ELi64ELi128ELi4ES3_EELb0ELb0ELb0ELb0ELb0ELb0ELb1ELb1EEEvNS_16Flash_fwd_paramsE) ;  /* 0xfffffff804808950 */ /* 0x00efea0003c3ffff */
[----:B------:R-:W2:Y:S01]  /*0600*/  LD.E R0, desc[UR4][R132.64+0xb8] ;  /* 0x0000b80484007980 */ /* 0x000ea2000c101900 */
[----:B------:R-:W-:-:S04]  /*0610*/  IABS R5, R6 ;  /* 0x0000000600057213 */ /* 0x000fc80000000000 */
[----:B------:R-:W1:Y:S08]  /*0620*/  I2F.RP R2, R5 ;  /* 0x0000000500027306 */ /* 0x000e700000209400 */
[----:B-1----:R-:W1:Y:S02]  /*0630*/  MUFU.RCP R8, R2 ;  /* 0x0000000200087308 */ /* 0x002e640000001000 */
[----:B-1----:R-:W-:-:S06]  /*0640*/  VIADD R8, R8, 0xffffffe ;  /* 0x0ffffffe08087836 */ /* 0x002fcc0000000000 */
[----:B------:R-:W1:Y:S02]  /*0650*/  F2I.FTZ.U32.TRUNC.NTZ R9, R8 ;  /* 0x0000000800097305 */ /* 0x000e64000021f000 */
[----:B-1----:R-:W-:Y:S02]  /*0660*/  IMAD.MOV R4, RZ, RZ, -R9 ;  /* 0x000000ffff047224 */ /* 0x002fe400078e0a09 */
[----:B------:R-:W-:Y:S02]  /*0670*/  IMAD.MOV.U32 R8, RZ, RZ, RZ ;  /* 0x000000ffff087224 */ /* 0x000fe400078e00ff */
[----:B------:R-:W-:-:S04]  /*0680*/  IMAD R4, R4, R5, RZ ;  /* 0x0000000504047224 */ /* 0x000fc800078e02ff */
[----:B------:R-:W-:-:S04]  /*0690*/  IMAD.HI.U32 R4, R9, R4, R8 ;  /* 0x0000000409047227 */ /* 0x000fc800078e0008 */
[----:B--2---:R-:W-:-:S05]  /*06a0*/  VIADD R0, R0, 0x7f ;  /* 0x0000007f00007836 */ /* 0x004fca0000000000 */
[----:B------:R-:W-:-:S04]  /*06b0*/  SHF.R.S32.HI R7, RZ, 0x1f, R0 ;  /* 0x0000001fff077819 */ /* 0x000fc80000011400 */
[----:B------:R-:W-:Y:S02]  /*06c0*/  LEA.HI R7, R7, R0, RZ, 0x7 ;  /* 0x0000000007077211 */ /* 0x000fe400078f38ff */
[-C--:B------:R-:W-:Y:S02]  /*06d0*/  IABS R0, R6.reuse ;  /* 0x0000000600007213 */ /* 0x080fe40000000000 */
[----:B------:R-:W-:-:S03]  /*06e0*/  LEA.HI.SX32 R7, R7, R6, 0x19 ;  /* 0x0000000607077211 */ /* 0x000fc600078fcaff */
[----:B------:R-:W-:Y:S02]  /*06f0*/  IMAD.MOV R0, RZ, RZ, -R0 ;  /* 0x000000ffff007224 */ /* 0x000fe400078e0a00 */
[----:B------:R-:W-:-:S05]  /*0700*/  VIADD R7, R7, 0xffffffff ;  /* 0xffffffff07077836 */ /* 0x000fca0000000000 */
[----:B------:R-:W-:Y:S02]  /*0710*/  IABS R2, R7 ;  /* 0x0000000700027213 */ /* 0x000fe40000000000 */
[----:B------:R-:W-:-:S03]  /*0720*/  LOP3.LUT R7, R7, R6, RZ, 0x3c, !PT ;  /* 0x0000000607077212 */ /* 0x000fc600078e3cff */
[----:B------:R-:W-:Y:S01]  /*0730*/  IMAD.HI.U32 R9, R4, R2, RZ ;  /* 0x0000000204097227 */ /* 0x000fe200078e00ff */
[----:B------:R-:W-:-:S03]  /*0740*/  ISETP.GE.AND P0, PT, R7, RZ, PT ;  /* 0x000000ff0700720c */ /* 0x000fc60003f06270 */
[----:B------:R-:W-:-:S05]  /*0750*/  IMAD R0, R9, R0, R2 ;  /* 0x0000000009007224 */ /* 0x000fca00078e0202 */
[----:B------:R-:W-:-:S13]  /*0760*/  ISETP.GT.U32.AND P1, PT, R5, R0, PT ;  /* 0x000000000500720c */ /* 0x000fda0003f24070 */
[----:B------:R-:W-:Y:S02]  /*0770*/  @!P1 IMAD.IADD R0, R0, 0x1, -R5 ;  /* 0x0000000100009824 */ /* 0x000fe400078e0a05 */
[----:B------:R-:W-:Y:S01]  /*0780*/  @!P1 VIADD R9, R9, 0x1 ;  /* 0x0000000109099836 */ /* 0x000fe20000000000 */
[----:B------:R-:W-:Y:S02]  /*0790*/  ISETP.NE.AND P1, PT, R6, RZ, PT ;  /* 0x000000ff0600720c */ /* 0x000fe40003f25270 */
[----:B------:R-:W-:Y:S01]  /*07a0*/  ISETP.GE.U32.AND P2, PT, R0, R5, PT ;  /* 0x000000050000720c */ /* 0x000fe20003f46070 */
[----:B------:R-:W-:-:S05]  /*07b0*/  VIADD R5, R66, 0x7f ;  /* 0x0000007f42057836 */ /* 0x000fca0000000000 */
[----:B------:R-:W-:-:S04]  /*07c0*/  SHF.R.S32.HI R0, RZ, 0x1f, R5 ;  /* 0x0000001fff007819 */ /* 0x000fc80000011405 */
[----:B------:R-:W-:-:S03]  /*07d0*/  LEA.HI R0, R0, R5, RZ, 0x7 ;  /* 0x0000000500007211 */ /* 0x000fc600078f38ff */
[----:B------:R-:W-:Y:S01]  /*07e0*/  @P2 VIADD R9, R9, 0x1 ;  /* 0x0000000109092836 */ /* 0x000fe20000000000 */
[----:B------:R-:W-:-:S03]  /*07f0*/  SHF.R.S32.HI R53, RZ, 0x7, R0 ;  /* 0x00000007ff357819 */ /* 0x000fc60000011400 */
[----:B------:R-:W-:Y:S01]  /*0800*/  @!P0 IMAD.MOV R9, RZ, RZ, -R9 ;  /* 0x000000ffff098224 */ /* 0x000fe200078e0a09 */
[----:B------:R-:W-:-:S05]  /*0810*/  @!P1 LOP3.LUT R9, RZ, R6, RZ, 0x33, !PT ;  /* 0x00000006ff099212 */ /* 0x000fca00078e33ff */
[----:B------:R-:W-:-:S05]  /*0820*/  IMAD R228, R9, UR7, RZ ;  /* 0x0000000709e47c24 */ /* 0x000fca000f8e02ff */
[----:B------:R-:W-:-:S04]  /*0830*/  VIADDMNMX R53, R228, R9, R53, PT ;  /* 0x00000009e4357246 */ /* 0x000fc80003800135 */
[----:B------:R-:W-:-:S13]  /*0840*/  ISETP.GE.AND P0, PT, R228, R53, PT ;  /* 0x00000035e400720c */ /* 0x000fda0003f06270 */
[----:B------:R-:W-:Y:S05]  /*0850*/  @!P0 BRA `(.L_x_1430) ;  /* 0x0000000800048947 */ /* 0x000fea0003800000 */
[----:B------:R-:W2:Y:S04]  /*0860*/  LD.E.64 R2, desc[UR4][R132.64+0xb0] ;  /* 0x0000b00484027980 */ /* 0x000ea8000c101b00 */
[----:B------:R-:W3:Y:S04]  /*0870*/  LD.E R4, desc[UR4][R132.64+0x60] ;  /* 0x0000600484047980 */ /* 0x000ee8000c101900 */
[----:B------:R-:W4:Y:S04]  /*0880*/  LD.E R0, desc[UR4][R132.64+0xcc] ;  /* 0x0000cc0484007980 */ /* 0x000f28000c101900 */
[----:B------:R-:W4:Y:S04]  /*0890*/  LD.E.64 R6, desc[UR4][R132.64+0x78] ;  /* 0x0000780484067980 */ /* 0x000f28000c101b00 */
[----:B------:R-:W4:Y:S04]  /*08a0*/  LD.E.64 R10, desc[UR4][R132.64+0xa8] ;  /* 0x0000a804840a7980 */ /* 0x000f28000c101b00 */
[----:B------:R1:W5:Y:S01]  /*08b0*/  LD.E R9, desc[UR4][R132.64+0xc0] ;  /* 0x0000c00484097980 */ /* 0x000362000c101900 */
[----:B------:R-:W-:Y:S01]  /*08c0*/  SHF.R.S32.HI R8, RZ, 0x1f, R231 ;  /* 0x0000001fff087819 */ /* 0x000fe200000114e7 */
[----:B------:R-:W-:Y:S03]  /*08d0*/  BSSY B0, `(.L_x_1431) ;  /* 0x0000026000007945 */ /* 0x000fe60003800000 */
[----:B------:R-:W-:-:S04]  /*08e0*/  LEA.HI R5, R8, R231, RZ, 0x4 ;  /* 0x000000e708057211 */ /* 0x000fc800078f20ff */
[----:B------:R-:W-:-:S05]  /*08f0*/  LOP3.LUT R8, R5, 0xfffffff0, RZ, 0xc0, !PT ;  /* 0xfffffff005087812 */ /* 0x000fca00078ec0ff */
[----:B------:R-:W-:-:S04]  /*0900*/  IMAD.IADD R8, R231, 0x1, -R8 ;  /* 0x00000001e7087824 */ /* 0x000fc800078e0a08 */
[C---:B------:R-:W-:Y:S01]  /*0910*/  IMAD.SHL.U32 R12, R8.reuse, 0x4, RZ ;  /* 0x00000004080c7824 */ /* 0x040fe200078e00ff */
[----:B------:R-:W-:-:S04]  /*0920*/  ISETP.NE.AND P6, PT, R8, RZ, PT ;  /* 0x000000ff0800720c */ /* 0x000fc80003fc5270 */
[----:B------:R-:W-:Y:S01]  /*0930*/  SHF.R.S32.HI R13, RZ, 0x1f, R12 ;  /* 0x0000001fff0d7819 */ /* 0x000fe2000001140c */
[----:B--2---:R-:W-:-:S04]  /*0940*/  IMAD R2, R2, UR7, R237 ;  /* 0x0000000702027c24 */ /* 0x004fc8000f8e02ed */
[----:B---3--:R-:W-:-:S04]  /*0950*/  IMAD R2, R2, R4, R235 ;  /* 0x0000000402027224 */ /* 0x008fc800078e02eb */
[----:B------:R-:W-:Y:S01]  /*0960*/  IMAD R3, R3, R2, R177 ;  /* 0x0000000203037224 */ /* 0x000fe200078e02b1 */
[----:B------:R-:W-:Y:S01]  /*0970*/  SHF.R.S32.HI R2, RZ, 0x4, R5 ;  /* 0x00000004ff027819 */ /* 0x000fe20000011405 */
[----:B------:R-:W-:Y:S02]  /*0980*/  IMAD.IADD R177, R234, 0x1, -R177 ;  /* 0x00000001eab17824 */ /* 0x000fe400078e0ab1 */
[----:B----4-:R-:W-:Y:S02]  /*0990*/  IMAD R0, R3, R0, RZ ;  /* 0x0000000003007224 */ /* 0x010fe400078e02ff */
[C---:B------:R-:W-:Y:S01]  /*09a0*/  IMAD.WIDE R14, R2.reuse, 0x80, R12 ;  /* 0x00000080020e7825 */ /* 0x040fe200078e020c */
[----:B------:R-:W-:-:S03]  /*09b0*/  ISETP.GE.AND P2, PT, R2, R177, PT ;  /* 0x000000b10200720c */ /* 0x000fc60003f46270 */
[----:B------:R-:W-:Y:S01]  /*09c0*/  VIADD R4, R2, 0x8 ;  /* 0x0000000802047836 */ /* 0x000fe20000000000 */
[----:B------:R-:W-:-:S04]  /*09d0*/  IADD3 R5, P0, R0, R14, RZ ;  /* 0x0000000e00057210 */ /* 0x000fc80007f1e0ff */
[----:B------:R-:W-:Y:S02]  /*09e0*/  LEA.HI.X.SX32 R0, R0, R15, 0x1, P0 ;  /* 0x0000000f00007211 */ /* 0x000fe400000f0eff */
[----:B------:R-:W-:Y:S02]  /*09f0*/  LEA R6, P1, R5, R6, 0x2 ;  /* 0x0000000605067211 */ /* 0x000fe400078210ff */
[----:B------:R-:W-:Y:S02]  /*0a00*/  SHF.R.S32.HI R15, RZ, 0x1f, R3 ;  /* 0x0000001fff0f7819 */ /* 0x000fe40000011403 */
[----:B------:R-:W-:Y:S02]  /*0a10*/  IADD3 R3, P0, R3, R2, RZ ;  /* 0x0000000203037210 */ /* 0x000fe40007f1e0ff */
[----:B------:R-:W-:Y:S01]  /*0a20*/  LEA.HI.X R7, R5, R7, R0, 0x2, P1 ;  /* 0x0000000705077211 */ /* 0x000fe200008f1400 */
[----:B------:R-:W-:Y:S01]  /*0a30*/  VIADD R0, R2, 0x10 ;  /* 0x0000001002007836 */ /* 0x000fe20000000000 */
[----:B------:R-:W-:-:S02]  /*0a40*/  ISETP.GE.AND P5, PT, R4, R177, PT ;  /* 0x000000b10400720c */ /* 0x000fc40003fa6270 */
[----:B------:R-:W-:Y:S01]  /*0a50*/  ISETP.GE.OR P4, PT, R4, R177, P6 ;  /* 0x000000b10400720c */ /* 0x000fe20003786670 */
[C---:B------:R-:W-:Y:S01]  /*0a60*/  VIADD R4, R2.reuse, 0x18 ;  /* 0x0000001802047836 */ /* 0x040fe20000000000 */
[----:B------:R-:W-:Y:S02]  /*0a70*/  LEA.HI.X.SX32 R15, R2, R15, 0x1, P0 ;  /* 0x0000000f020f7211 */ /* 0x000fe400000f0eff */
[C---:B------:R-:W-:Y:S02]  /*0a80*/  LEA R10, P1, R3.reuse, R10, 0x2 ;  /* 0x0000000a030a7211 */ /* 0x040fe400078210ff */
[CC--:B------:R-:W-:Y:S02]  /*0a90*/  ISETP.GE.AND P0, PT, R0.reuse, R177.reuse, PT ;  /* 0x000000b10000720c */ /* 0x0c0fe40003f06270 */
[----:B------:R-:W-:Y:S01]  /*0aa0*/  ISETP.GE.OR P3, PT, R0, R177, P6 ;  /* 0x000000b10000720c */ /* 0x000fe20003766670 */
[----:B------:R-:W-:Y:S01]  /*0ab0*/  VIADD R0, R12, 0x40 ;  /* 0x000000400c007836 */ /* 0x000fe20000000000 */
[----:B------:R-:W-:-:S02]  /*0ac0*/  LEA.HI.X R11, R3, R11, R15, 0x2, P1 ;  /* 0x0000000b030b7211 */ /* 0x000fc400008f140f */
[----:B------:R-:W-:Y:S01]  /*0ad0*/  ISETP.GE.AND P1, PT, R4, R177, PT ;  /* 0x000000b10400720c */ /* 0x000fe20003f26270 */
[----:B-1----:R-:W-:-:S12]  /*0ae0*/  @P2 BRA `(.L_x_1432) ;  /* 0x0000000000102947 */ /* 0x002fd80003800000 */
[----:B-----5:R-:W-:-:S13]  /*0af0*/  ISETP.GE.AND P2, PT, R12, R9, PT ;  /* 0x000000090c00720c */ /* 0x020fda0003f46270 */
[----:B------:R1:W-:Y:S01]  /*0b00*/  @!P2 ST.E.128 desc[UR4][R6.64], RZ ;  /* 0x000000ff0600a985 */ /* 0x0003e2000c101d04 */
[----:B------:R-:W-:-:S13]  /*0b10*/  ISETP.GE.AND P2, PT, R0, R9, PT ;  /* 0x000000090000720c */ /* 0x000fda0003f46270 */
[----:B------:R1:W-:Y:S02]  /*0b20*/  @!P2 ST.E.128 desc[UR4][R6.64+0x100], RZ ;  /* 0x000100ff0600a985 */ /* 0x0003e4000c101d04 */
.L_x_1432:
[----:B------:R-:W-:Y:S05]  /*0b30*/  BSYNC B0 ;  /* 0x0000000000007941 */ /* 0x000fea0003800000 */
.L_x_1431:
[----:B------:R-:W-:Y:S01]  /*0b40*/  BSSY B0, `(.L_x_1433) ;  /* 0x0000008000007945 */ /* 0x000fe20003800000 */
[----:B------:R-:W-:Y:S02]  /*0b50*/  ISETP.GE.OR P2, PT, R4, R177, P6 ;  /* 0x000000b10400720c */ /* 0x000fe40003746670 */
[----:B------:R-:W-:Y:S01]  /*0b60*/  IADD3 R14, R2, 0x20, RZ ;  /* 0x00000020020e7810 */ /* 0x000fe20007ffe0ff */
[----:B------:R-:W-:Y:S05]  /*0b70*/  @P5 BRA `(.L_x_1434) ;  /* 0x0000000000105947 */ /* 0x000fea0003800000 */
[----:B-----5:R-:W-:-:S13]  /*0b80*/  ISETP.GE.AND P5, PT, R12, R9, PT ;  /* 0x000000090c00720c */ /* 0x020fda0003fa6270 */
[----:B------:R2:W-:Y:S01]  /*0b90*/  @!P5 ST.E.128 desc[UR4][R6.64+0x1000], RZ ;  /* 0x001000ff0600d985 */ /* 0x0005e2000c101d04 */
[----:B------:R-:W-:-:S13]  /*0ba0*/  ISETP.GE.AND P5, PT, R0, R9, PT ;  /* 0x000000090000720c */ /* 0x000fda0003fa6270 */
[----:B------:R2:W-:Y:S02]  /*0bb0*/  @!P5 ST.E.128 desc[UR4][R6.64+0x1100], RZ ;  /* 0x001100ff0600d985 */ /* 0x0005e4000c101d04 */
.L_x_1434:
[----:B------:R-:W-:Y:S05]  /*0bc0*/  BSYNC B0 ;  /* 0x0000000000007941 */ /* 0x000fea0003800000 */
.L_x_1433:
[----:B------:R-:W-:Y:S01]  /*0bd0*/  BSSY B0, `(.L_x_1435) ;  /* 0x0000008000007945 */ /* 0x000fe20003800000 */
[----:B------:R-:W-:Y:S02]  /*0be0*/  ISETP.GE.AND P5, PT, R14, R177, PT ;  /* 0x000000b10e00720c */ /* 0x000fe40003fa6270 */
[----:B------:R-:W-:Y:S01]  /*0bf0*/  IADD3 R8, R2, 0x28, RZ ;  /* 0x0000002802087810 */ /* 0x000fe20007ffe0ff */
[----:B------:R-:W-:Y:S05]  /*0c00*/  @P0 BRA `(.L_x_1436) ;  /* 0x0000000000100947 */ /* 0x000fea0003800000 */
[----:B-----5:R-:W-:-:S13]  /*0c10*/  ISETP.GE.AND P0, PT, R12, R9, PT ;  /* 0x000000090c00720c */ /* 0x020fda0003f06270 */
[----:B------:R3:W-:Y:S01]  /*0c20*/  @!P0 ST.E.128 desc[UR4][R6.64+0x2000], RZ ;  /* 0x002000ff06008985 */ /* 0x0007e2000c101d04 */
[----:B------:R-:W-:-:S13]  /*0c30*/  ISETP.GE.AND P0, PT, R0, R9, PT ;  /* 0x000000090000720c */ /* 0x000fda0003f06270 */
[----:B------:R3:W-:Y:S02]  /*0c40*/  @!P0 ST.E.128 desc[UR4][R6.64+0x2100], RZ ;  /* 0x002100ff06008985 */ /* 0x0007e4000c101d04 */
.L_x_1436:
[----:B------:R-:W-:Y:S05]  /*0c50*/  BSYNC B0 ;  /* 0x0000000000007941 */ /* 0x000fea0003800000 */
.L_x_1435:
        /* <DEDUP_REMOVED lines=8> */
.L_x_1438:
[----:B------:R-:W-:Y:S05]  /*0ce0*/  BSYNC B0 ;  /* 0x0000000000007941 */ /* 0x000fea0003800000 */
.L_x_1437:
[----:B------:R-:W-:Y:S01]  /*0cf0*/  BSSY B0, `(.L_x_1439) ;  /* 0x0000007000007945 */ /* 0x000fe20003800000 */
[----:B------:R-:W-:-:S03]  /*0d00*/  ISETP.GE.AND P1, PT, R4, R177, PT ;  /* 0x000000b10400720c */ /* 0x000fc60003f26270 */
[----:B------:R-:W-:Y:S10]  /*0d10*/  @P5 BRA `(.L_x_1440) ;  /* 0x0000000000105947 */ /* 0x000ff40003800000 */
[----:B-----5:R-:W-:-:S13]  /*0d20*/  ISETP.GE.AND P5, PT, R12, R9, PT ;  /* 0x000000090c00720c */ /* 0x020fda0003fa6270 */
[----:B------:R1:W-:Y:S01]  /*0d30*/  @!P5 ST.E.128 desc[UR4][R6.64+0x4000], RZ ;  /* 0x004000ff0600d985 */ /* 0x0003e2000c101d04 */
[----:B------:R-:W-:-:S13]  /*0d40*/  ISETP.GE.AND P5, PT, R0, R9, PT ;  /* 0x000000090000720c */ /* 0x000fda0003fa6270 */
[----:B------:R1:W-:Y:S02]  /*0d50*/  @!P5 ST.E.128 desc[UR4][R6.64+0x4100], RZ ;  /* 0x004100ff0600d985 */ /* 0x0003e4000c101d04 */
.L_x_1440:
[----:B------:R-:W-:Y:S05]  /*0d60*/  BSYNC B0 ;  /* 0x0000000000007941 */ /* 0x000fea0003800000 */
.L_x_1439:
[----:B------:R-:W-:Y:S01]  /*0d70*/  BSSY B0, `(.L_x_1441) ;  /* 0x0000008000007945 */ /* 0x000fe20003800000 */
[C---:B------:R-:W-:Y:S02]  /*0d80*/  ISETP.GE.OR P5, PT, R2.reuse, R177, P6 ;  /* 0x000000b10200720c */ /* 0x040fe400037a6670 */
[----:B------:R-:W-:Y:S01]  /*0d90*/  IADD3 R2, R2, 0x38, RZ ;  /* 0x0000003802027810 */ /* 0x000fe20007ffe0ff */
[----:B------:R-:W-:Y:S05]  /*0da0*/  @P0 BRA `(.L_x_1442) ;  /* 0x0000000000100947 */ /* 0x000fea0003800000 */
[----:B-----5:R-:W-:-:S13]  /*0db0*/  ISETP.GE.AND P0, PT, R12, R9, PT ;  /* 0x000000090c00720c */ /* 0x020fda0003f06270 */
[----:B------:R1:W-:Y:S01]  /*0dc0*/  @!P0 ST.E.128 desc[UR4][R6.64+0x5000], RZ ;  /* 0x005000ff06008985 */ /* 0x0003e2000c101d04 */
[----:B------:R-:W-:-:S13]  /*0dd0*/  ISETP.GE.AND P0, PT, R0, R9, PT ;  /* 0x000000090000720c */ /* 0x000fda0003f06270 */
[----:B------:R1:W-:Y:S02]  /*0de0*/  @!P0 ST.E.128 desc[UR4][R6.64+0x5100], RZ ;  /* 0x005100ff06008985 */ /* 0x0003e4000c101d04 */
.L_x_1442:
[----:B------:R-:W-:Y:S05]  /*0df0*/  BSYNC B0 ;  /* 0x0000000000007941 */ /* 0x000fea0003800000 */
.L_x_1441:
[----:B------:R-:W-:Y:S01]  /*0e00*/  BSSY B0, `(.L_x_1443) ;  /* 0x0000007000007945 */ /* 0x000fe20003800000 */
[----:B------:R-:W-:-:S03]  /*0e10*/  ISETP.GE.AND P0, PT, R2, R177, PT ;  /* 0x000000b10200720c */ /* 0x000fc60003f06270 */
[----:B------:R-:W-:Y:S10]  /*0e20*/  @P1 BRA `(.L_x_1444) ;  /* 0x0000000000101947 */ /* 0x000ff40003800000 */
[----:B-----5:R-:W-:-:S13]  /*0e30*/  ISETP.GE.AND P1, PT, R12, R9, PT ;  /* 0x000000090c00720c */ /* 0x020fda0003f26270 */
[----:B------:R1:W-:Y:S01]  /*0e40*/  @!P1 ST.E.128 desc[UR4][R6.64+0x6000], RZ ;  /* 0x006000ff06009985 */ /* 0x0003e2000c101d04 */
[----:B------:R-:W-:-:S13]  /*0e50*/  ISETP.GE.AND P1, PT, R0, R9, PT ;  /* 0x000000090000720c */ /* 0x000fda0003f26270 */
[----:B------:R1:W-:Y:S02]  /*0e60*/  @!P1 ST.E.128 desc[UR4][R6.64+0x6100], RZ ;  /* 0x006100ff06009985 */ /* 0x0003e4000c101d04 */
.L_x_1444:
[----:B------:R-:W-:Y:S05]  /*0e70*/  BSYNC B0 ;  /* 0x0000000000007941 */ /* 0x000fea0003800000 */
.L_x_1443:
[----:B------:R-:W-:Y:S01]  /*0e80*/  BSSY B0, `(.L_x_1445) ;  /* 0x0000008000007945 */ /* 0x000fe20003800000 */
[----:B------:R-:W-:Y:S02]  /*0e90*/  ISETP.GE.OR P1, PT, R14, R177, P6 ;  /* 0x000000b10e00720c */ /* 0x000fe40003726670 */
[----:B------:R-:W-:Y:S01]  /*0ea0*/  @!P5 MOV R3, 0xff800000 ;  /* 0xff8000000003d802 */ /* 0x000fe20000000f00 */
[----:B------:R-:W-:Y:S05]  /*0eb0*/  @P0 BRA `(.L_x_1446) ;  /* 0x0000000000100947 */ /* 0x000fea0003800000 */
[----:B-----5:R-:W-:-:S13]  /*0ec0*/  ISETP.GE.AND P0, PT, R12, R9, PT ;  /* 0x000000090c00720c */ /* 0x020fda0003f06270 */
[----:B------:R1:W-:Y:S01]  /*0ed0*/  @!P0 ST.E.128 desc[UR4][R6.64+0x7000], RZ ;  /* 0x007000ff06008985 */ /* 0x0003e2000c101d04 */
[----:B------:R-:W-:-:S13]  /*0ee0*/  ISETP.GE.AND P0, PT, R0, R9, PT ;  /* 0x000000090000720c */ /* 0x000fda0003f06270 */
[----:B------:R1:W-:Y:S02]  /*0ef0*/  @!P0 ST.E.128 desc[UR4][R6.64+0x7100], RZ ;  /* 0x007100ff06008985 */ /* 0x0003e4000c101d04 */
.L_x_1446:
[----:B------:R-:W-:Y:S05]  /*0f00*/  BSYNC B0 ;  /* 0x0000000000007941 */ /* 0x000fea0003800000 */
.L_x_1445:
[----:B------:R-:W-:Y:S01]  /*0f10*/  @!P5 ST.E desc[UR4][R10.64], R3 ;  /* 0x000000030a00d985 */ /* 0x000fe2000c101904 */
[-C--:B------:R-:W-:Y:S01]  /*0f20*/  ISETP.GE.OR P0, PT, R8, R177.reuse, P6 ;  /* 0x000000b10800720c */ /* 0x080fe20003706670 */
[----:B------:R-:W-:Y:S01]  /*0f30*/  @!P4 IMAD.MOV.U32 R17, RZ, RZ, -0x800000 ;  /* 0xff800000ff11c424 */ /* 0x000fe200078e00ff */
[-C--:B------:R-:W-:Y:S01]  /*0f40*/  ISETP.GE.OR P5, PT, R4, R177.reuse, P6 ;  /* 0x000000b10400720c */ /* 0x080fe200037a6670 */
[----:B------:R-:W-:Y:S01]  /*0f50*/  @!P3 IMAD.MOV.U32 R15, RZ, RZ, -0x800000 ;  /* 0xff800000ff0fb424 */ /* 0x000fe200078e00ff */
[----:B------:R-:W-:Y:S01]  /*0f60*/  ISETP.GE.OR P6, PT, R2, R177, P6 ;  /* 0x000000b10200720c */ /* 0x000fe200037c6670 */
[----:B-----5:R-:W-:Y:S01]  /*0f70*/  @!P1 IMAD.MOV.U32 R9, RZ, RZ, -0x800000 ;  /* 0xff800000ff099424 */ /* 0x020fe200078e00ff */
[----:B------:R-:W-:Y:S01]  /*0f80*/  @!P2 MOV R13, 0xff800000 ;  /* 0xff800000000da802 */ /* 0x000fe20000000f00 */
[----:B------:R-:W-:Y:S01]  /*0f90*/  @!P4 ST.E desc[UR4][R10.64+0x20], R17 ;  /* 0x000020110a00c985 */ /* 0x000fe2000c101904 */
[----:B------:R-:W-:-:S03]  /*0fa0*/  MOV R233, 0x0 ;  /* 0x0000000000e97802 */ /* 0x000fc60000000f00 */
[----:B------:R-:W-:Y:S02]  /*0fb0*/  @!P3 ST.E desc[UR4][R10.64+0x40], R15 ;  /* 0x0000400f0a00b985 */ /* 0x000fe4000c101904 */
[----:B-1234-:R-:W-:Y:S02]  /*0fc0*/  @!P0 MOV R7, 0xff800000 ;  /* 0xff80000000078802 */ /* 0x01efe40000000f00 */
[----:B------:R-:W-:Y:S01]  /*0fd0*/  @!P5 IMAD.MOV.U32 R5, RZ, RZ, -0x800000 ;  /* 0xff800000ff05d424 */ /* 0x000fe200078e00ff */
[----:B------:R-:W-:Y:S04]  /*0fe0*/  @!P2 ST.E desc[UR4][R10.64+0x60], R13 ;  /* 0x0000600d0a00a985 */ /* 0x000fe8000c101904 */
[----:B------:R-:W-:Y:S04]  /*0ff0*/  @!P1 ST.E desc[UR4][R10.64+0x80], R9 ;  /* 0x000080090a009985 */ /* 0x000fe8000c101904 */
[----:B------:R-:W-:Y:S04]  /*1000*/  @!P0 ST.E desc[UR4][R10.64+0xa0], R7 ;  /* 0x0000a0070a008985 */ /* 0x000fe8000c101904 */
[----:B------:R1:W-:Y:S02]  /*1010*/  @!P5 ST.E desc[UR4][R10.64+0xc0], R5 ;  /* 0x0000c0050a00d985 */ /* 0x0003e4000c101904 */
[----:B-1----:R-:W-:Y:S05]  /*1020*/  @P6 RET.REL.NODEC R232 `(_ZN13pytorch_flash24flash_fwd_splitkv_kernelI23Flash_fwd_kernel_traitsILi128ELi64ELi128ELi4ELb0ELb0EN7cutlass10bfloat16_tE19Flash_kernel_traitsILi128ELi64ELi128ELi4ES3_EELb0ELb0ELb0ELb0ELb0ELb0ELb1ELb1EEEvNS_16Flash_fwd_paramsE) ;  /* 0xffffffece8f46950 */ /* 0x002fea0003c3ffff */
[----:B------:R-:W-:Y:S02]  /*1030*/  MOV R3, 0xff800000 ;  /* 0xff80000000037802 */ /* 0x000fe40000000f00 */
[----:B------:R-:W-:-:S03]  /*1040*/  MOV R233, 0x0 ;  /* 0x0000000000e97802 */ /* 0x000fc60000000f00 */
[----:B------:R1:W-:Y:S02]  /*1050*/  ST.E desc[UR4][R10.64+0xe0], R3 ;  /* 0x0000e0030a007985 */ /* 0x0003e4000c101904 */
[----:B-1----:R-:W-:Y:S05]  /*1060*/  RET.REL.NODEC R232 `(_ZN13pytorch_flash24flash_fwd_splitkv_kernelI23Flash_fwd_kernel_traitsILi128ELi64ELi128ELi4ELb0ELb0EN7cutlass10bfloat16_tE19Flash_kernel_traitsILi128ELi64ELi128ELi4ES3_EELb0ELb0ELb0ELb0ELb0ELb0ELb1ELb1EEEvNS_16Flash_fwd_paramsE) ;  /* 0xffffffece8e47950 */ /* 0x002fea0003c3ffff */
.L_x_1430:
        /* <DEDUP_REMOVED lines=22> */
[----:B------:R-:W2:Y:S04]  /*11d0*/  LD.E R6, desc[UR4][R132.64+0x170] ;  /* 0x0001700484067980 */ /* 0x000ea8000c101900 */
[----:B------:R-:W3:Y:S01]  /*11e0*/  LD.E R8, desc[UR4][R132.64+0x68] ;  /* 0x0000680484087980 */ /* 0x000ee2000c101900 */
[----:B------:R-:W-:-:S03]  /*11f0*/  LEA R5, R53, 0xffffff80, 0x7 ;  /* 0xffffff8035057811 */ /* 0x000fc600078e38ff */
[----:B------:R-:W4:Y:S01]  /*1200*/  LD.E.64 R20, desc[UR4][R132.64+0x20] ;  /* 0x0000200484147980 */ /* 0x000f22000c101b00 */
[----:B------:R-:W-:-:S03]  /*1210*/  IABS R2, R5 ;  /* 0x0000000500027213 */ /* 0x000fc60000000000 */
[----:B------:R-:W3:Y:S04]  /*1220*/  LD.E.64 R58, desc[UR4][R132.64+0x38] ;  /* 0x00003804843a7980 */ /* 0x000ee8000c101b00 */
[----:B------:R-:W3:Y:S04]  /*1230*/  LD.E.64 R16, desc[UR4][R132.64+0x50] ;  /* 0x0000500484107980 */ /* 0x000ee8000c101b00 */
[----:B------:R-:W5:Y:S04]  /*1240*/  LD.E.64 R12, desc[UR4][R132.64+0x58] ;  /* 0x00005804840c7980 */ /* 0x000f68000c101b00 */
[----:B------:R-:W5:Y:S01]  /*1250*/  LD.E.64 R64, desc[UR4][R132.64+0x40] ;  /* 0x0000400484407980 */ /* 0x000f62000c101b00 */
[----:B--2---:R-:W-:-:S04]  /*1260*/  IABS R4, R6 ;  /* 0x0000000600047213 */ /* 0x004fc80000000000 */
[----:B------:R-:W1:Y:S08]  /*1270*/  I2F.RP R9, R4 ;  /* 0x0000000400097306 */ /* 0x000e700000209400 */
[----:B-1----:R-:W1:Y:S02]  /*1280*/  MUFU.RCP R10, R9 ;  /* 0x00000009000a7308 */ /* 0x002e640000001000 */
[----:B-1----:R-:W-:-:S06]  /*1290*/  IADD3 R10, R10, 0xffffffe, RZ ;  /* 0x0ffffffe0a0a7810 */ /* 0x002fcc0007ffe0ff */
[----:B-----5:R-:W1:Y:S01]  /*12a0*/  F2I.FTZ.U32.TRUNC.NTZ R11, R10 ;  /* 0x0000000a000b7305 */ /* 0x020e62000021f000 */
[----:B------:R-:W-:Y:S02]  /*12b0*/  IABS R0, R6 ;  /* 0x0000000600007213 */ /* 0x000fe40000000000 */
[----:B-1----:R-:W-:Y:S01]  /*12c0*/  IADD3 R7, RZ, -R11, RZ ;  /* 0x8000000bff077210 */ /* 0x002fe20007ffe0ff */
[----:B------:R-:W-:-:S04]  /*12d0*/  IMAD.MOV.U32 R10, RZ, RZ, RZ ;  /* 0x000000ffff0a7224 */ /* 0x000fc800078e00ff */
[----:B------:R-:W-:-:S04]  /*12e0*/  IMAD R7, R7, R4, RZ ;  /* 0x0000000407077224 */ /* 0x000fc800078e02ff */
[----:B------:R-:W-:Y:S01]  /*12f0*/  IMAD.HI.U32 R7, R11, R7, R10 ;  /* 0x000000070b077227 */ /* 0x000fe200078e000a */
[----:B------:R-:W-:Y:S01]  /*1300*/  IADD3 R0, RZ, -R0, RZ ;  /* 0x80000000ff007210 */ /* 0x000fe20007ffe0ff */
[----:B------:R-:W2:Y:S04]  /*1310*/  LD.E.64 R10, desc[UR4][R132.64+0x28] ;  /* 0x00002804840a7980 */ /* 0x000ea8000c101b00 */
[----:B------:R-:W-:-:S04]  /*1320*/  IMAD.HI.U32 R15, R7, R2, RZ ;  /* 0x00000002070f7227 */ /* 0x000fc800078e00ff */
[----:B------:R-:W-:-:S05]  /*1330*/  IMAD R7, R15, R0, R2 ;  /* 0x000000000f077224 */ /* 0x000fca00078e0202 */
[----:B------:R-:W-:Y:S02]  /*1340*/  ISETP.GT.U32.AND P1, PT, R4, R7, PT ;  /* 0x000000070400720c */ /* 0x000fe40003f24070 */
[----:B------:R-:W-:-:S11]  /*1350*/  LOP3.LUT R0, R5, R6, RZ, 0x3c, !PT ;  /* 0x0000000605007212 */ /* 0x000fd600078e3cff */
[----:B------:R-:W-:-:S05]  /*1360*/  @!P1 IMAD.IADD R7, R7, 0x1, -R4 ;  /* 0x0000000107079824 */ /* 0x000fca00078e0a04 */
[----:B------:R-:W-:Y:S02]  /*1370*/  ISETP.GE.U32.AND P2, PT, R7, R4, PT ;  /* 0x000000040700720c */ /* 0x000fe40003f46070 */
[----:B------:R-:W-:Y:S02]  /*1380*/  ISETP.GE.AND P0, PT, R0, RZ, PT ;  /* 0x000000ff0000720c */ /* 0x000fe40003f06270 */
[----:B------:R-:W-:Y:S02]  /*1390*/  @!P1 IADD3 R15, R15, 0x1, RZ ;  /* 0x000000010f0f9810 */ /* 0x000fe40007ffe0ff */
[----:B------:R-:W-:-:S07]  /*13a0*/  ISETP.NE.AND P1, PT, R6, RZ, PT ;  /* 0x000000ff0600720c */ /* 0x000fce0003f25270 */
[----:B------:R-:W-:-:S05]  /*13b0*/  @P2 VIADD R15, R15, 0x1 ;  /* 0x000000010f0f2836 */ /* 0x000fca0000000000 */
[----:B------:R-:W-:Y:S02]  /*13c0*/  @!P0 IADD3 R15, -R15, RZ, RZ ;  /* 0x000000ff0f0f8210 */ /* 0x000fe40007ffe1ff */
[----:B------:R-:W-:-:S05]  /*13d0*/  @!P1 LOP3.LUT R15, RZ, R6, RZ, 0x33, !PT ;  /* 0x00000006ff0f9212 */ /* 0x000fca00078e33ff */
[----:B------:R-:W-:-:S05]  /*13e0*/  IMAD.WIDE R18, R15, 0x4, R238 ;  /* 0x000000040f127825 */ /* 0x000fca00078e02ee */
[----:B------:R1:W2:Y:S01]  /*13f0*/  LD.E R2, desc[UR4][R18.64] ;  /* 0x0000000412027980 */ /* 0x0002a2000c101900 */
[----:B---3--:R-:W-:-:S04]  /*1400*/  IABS R9, R8 ;  /* 0x0000000800097213 */ /* 0x008fc80000000000 */
[----:B------:R-:W3:Y:S08]  /*1410*/  I2F.RP R14, R9 ;  /* 0x00000009000e7306 */ /* 0x000ef00000209400 */
[----:B---3--:R-:W3:Y:S02]  /*1420*/  MUFU.RCP R4, R14 ;  /* 0x0000000e00047308 */ /* 0x008ee40000001000 */
[----:B---3--:R-:W-:-:S06]  /*1430*/  VIADD R4, R4, 0xffffffe ;  /* 0x0ffffffe04047836 */ /* 0x008fcc0000000000 */
[----:B------:R-:W3:Y:S01]  /*1440*/  F2I.FTZ.U32.TRUNC.NTZ R25, R4 ;  /* 0x0000000400197305 */ /* 0x000ee2000021f000 */
[----:B------:R-:W-:Y:S01]  /*1450*/  IMAD.MOV.U32 R24, RZ, RZ, RZ ;  /* 0x000000ffff187224 */ /* 0x000fe200078e00ff */
[----:B------:R-:W-:Y:S02]  /*1460*/  IABS R7, R8 ;  /* 0x0000000800077213 */ /* 0x000fe40000000000 */
[----:B---3--:R-:W-:-:S05]  /*1470*/  IADD3 R0, RZ, -R25, RZ ;  /* 0x80000019ff007210 */ /* 0x008fca0007ffe0ff */
[----:B-1----:R-:W-:Y:S01]  /*1480*/  IMAD R19, R0, R9, RZ ;  /* 0x0000000900137224 */ /* 0x002fe200078e02ff */
[----:B------:R-:W-:-:S03]  /*1490*/  IABS R0, R235 ;  /* 0x000000eb00007213 */ /* 0x000fc60000000000 */
[----:B------:R-:W-:Y:S01]  /*14a0*/  IMAD.HI.U32 R19, R25, R19, R24 ;  /* 0x0000001319137227 */ /* 0x000fe200078e0018 */
[----:B------:R-:W-:-:S05]  /*14b0*/  IADD3 R7, RZ, -R7, RZ ;  /* 0x80000007ff077210 */ /* 0x000fca0007ffe0ff */
[----:B------:R-:W-:-:S04]  /*14c0*/  IMAD.HI.U32 R4, R19, R0, RZ ;  /* 0x0000000013047227 */ /* 0x000fc800078e00ff */
[----:B------:R-:W-:-:S05]  /*14d0*/  IMAD R0, R4, R7, R0 ;  /* 0x0000000704007224 */ /* 0x000fca00078e0200 */
[----:B------:R-:W-:Y:S02]  /*14e0*/  ISETP.GT.U32.AND P1, PT, R9, R0, PT ;  /* 0x000000000900720c */ /* 0x000fe40003f24070 */
[----:B------:R-:W-:-:S11]  /*14f0*/  IADD3 R15, -R15, RZ, RZ ;  /* 0x000000ff0f0f7210 */ /* 0x000fd60007ffe1ff */
[----:B------:R-:W-:-:S05]  /*1500*/  @!P1 IMAD.IADD R0, R0, 0x1, -R9 ;  /* 0x0000000100009824 */ /* 0x000fca00078e0a09 */
[----:B------:R-:W-:Y:S02]  /*1510*/  ISETP.GE.U32.AND P2, PT, R0, R9, PT ;  /* 0x000000090000720c */ /* 0x000fe40003f46070 */
[----:B------:R-:W-:Y:S01]  /*1520*/  LOP3.LUT R9, R235, R8, RZ, 0x3c, !PT ;  /* 0x00000008eb097212 */ /* 0x000fe200078e3cff */
[----:B------:R-:W-:Y:S01]  /*1530*/  @!P1 VIADD R4, R4, 0x1 ;  /* 0x0000000104049836 */ /* 0x000fe20000000000 */
[----:B------:R-:W-:Y:S02]  /*1540*/  ISETP.NE.AND P1, PT, R8, RZ, PT ;  /* 0x000000ff0800720c */ /* 0x000fe40003f25270 */
[----:B------:R-:W-:Y:S01]  /*1550*/  ISETP.GE.AND P0, PT, R9, RZ, PT ;  /* 0x000000ff0900720c */ /* 0x000fe20003f06270 */
[----:B------:R-:W-:-:S04]  /*1560*/  IMAD R6, R6, R15, R5 ;  /* 0x0000000f06067224 */ /* 0x000fc800078e0205 */
[----:B------:R-:W-:Y:S01]  /*1570*/  IMAD R9, R59, R6, RZ ;  /* 0x000000063b097224 */ /* 0x000fe200078e02ff */
[----:B------:R-:W-:Y:S02]  /*1580*/  SHF.R.S32.HI R19, RZ, 0x1f, R6 ;  /* 0x0000001fff137819 */ /* 0x000fe40000011406 */
[----:B------:R-:W-:-:S03]  /*1590*/  @P2 IADD3 R4, R4, 0x1, RZ ;  /* 0x0000000104042810 */ /* 0x000fc60007ffe0ff */
[----:B------:R-:W-:Y:S02]  /*15a0*/  IMAD R9, R58, R19, R9 ;  /* 0x000000133a097224 */ /* 0x000fe400078e0209 */
[----:B------:R-:W-:Y:S02]  /*15b0*/  @!P0 IADD3 R4, -R4, RZ, RZ ;  /* 0x000000ff04048210 */ /* 0x000fe40007ffe1ff */
[----:B------:R-:W-:-:S05]  /*15c0*/  @!P1 LOP3.LUT R4, RZ, R8, RZ, 0x33, !PT ;  /* 0x00000008ff049212 */ /* 0x000fca00078e33ff */
[----:B------:R-:W-:Y:S01]  /*15d0*/  IMAD R8, R17, R4, RZ ;  /* 0x0000000411087224 */ /* 0x000fe200078e02ff */
[----:B--2---:R-:W-:Y:S01]  /*15e0*/  SHF.R.S32.HI R0, RZ, 0x1f, R2 ;  /* 0x0000001fff007819 */ /* 0x004fe20000011402 */
[-C--:B----4-:R-:W-:Y:S02]  /*15f0*/  IMAD R7, R21, R2.reuse, RZ ;  /* 0x0000000215077224 */ /* 0x090fe400078e02ff */
[----:B------:R-:W-:-:S04]  /*1600*/  IMAD.WIDE.U32 R14, R20, R2, RZ ;  /* 0x00000002140e7225 */ /* 0x000fc800078e00ff */
[----:B------:R-:W-:-:S04]  /*1610*/  IMAD R7, R20, R0, R7 ;  /* 0x0000000014077224 */ /* 0x000fc800078e0207 */
[----:B------:R-:W-:Y:S02]  /*1620*/  IMAD.IADD R15, R15, 0x1, R7 ;  /* 0x000000010f0f7824 */ /* 0x000fe400078e0207 */
[----:B------:R-:W-:-:S04]  /*1630*/  IMAD.WIDE.U32 R14, R6, R58, R14 ;  /* 0x0000003a060e7225 */ /* 0x000fc800078e000e */
[----:B------:R-:W-:Y:S01]  /*1640*/  IMAD.IADD R15, R15, 0x1, R9 ;  /* 0x000000010f0f7824 */ /* 0x000fe200078e0209 */
[----:B------:R-:W-:Y:S01]  /*1650*/  SHF.R.S32.HI R9, RZ, 0x1f, R4 ;  /* 0x0000001fff097819 */ /* 0x000fe20000011404 */
[-C--:B------:R-:W-:Y:S02]  /*1660*/  IMAD R7, R11, R2.reuse, RZ ;  /* 0x000000020b077224 */ /* 0x080fe400078e02ff */
[----:B------:R-:W-:-:S04]  /*1670*/  IMAD.WIDE.U32 R20, R10, R2, RZ ;  /* 0x000000020a147225 */ /* 0x000fc800078e00ff */
[----:B------:R-:W-:Y:S02]  /*1680*/  IMAD R7, R10, R0, R7 ;  /* 0x000000000a077224 */ /* 0x000fe400078e0207 */
[----:B------:R-:W-:Y:S02]  /*1690*/  IMAD R8, R16, R9, R8 ;  /* 0x0000000910087224 */ /* 0x000fe400078e0208 */
[----:B------:R-:W-:Y:S01]  /*16a0*/  IMAD.WIDE.U32 R14, R4, R16, R14 ;  /* 0x00000010040e7225 */ /* 0x000fe200078e000e */
[----:B------:R-:W-:-:S03]  /*16b0*/  MOV R2, R20 ;  /* 0x0000001400027202 */ /* 0x000fc60000000f00 */
[----:B------:R-:W-:Y:S01]  /*16c0*/  IMAD.IADD R11, R21, 0x1, R7 ;  /* 0x00000001150b7824 */ /* 0x000fe200078e0207 */
[----:B------:R-:W-:Y:S01]  /*16d0*/  IADD3 R7, R15, R8, RZ ;  /* 0x000000080f077210 */ /* 0x000fe20007ffe0ff */
[----:B------:R-:W-:Y:S01]  /*16e0*/  IMAD.MOV.U32 R0, RZ, RZ, R14 ;  /* 0x000000ffff007224 */ /* 0x000fe200078e000e */
[----:B------:R-:W-:Y:S05]  /*16f0*/  BRA `(.L_x_1449) ;  /* 0x0000000400487947 */ /* 0x000fea0003800000 */
.L_x_1448:
        /* <DEDUP_REMOVED lines=8> */
[----:B------:R-:W-:-:S02]  /*1780*/  MOV R24, RZ ;  /* 0x000000ff00187202 */ /* 0x000fc40000000f00 */
[----:B------:R-:W-:Y:S02]  /*1790*/  @P3 IADD3 R8, R14, R15, RZ ;  /* 0x0000000f0e083210 */ /* 0x000fe40007ffe0ff */
[----:B--2---:R-:W-:-:S04]  /*17a0*/  IABS R7, R4 ;  /* 0x0000000400077213 */ /* 0x004fc80000000000 */
[----:B------:R-:W2:Y:S08]  /*17b0*/  I2F.RP R6, R7 ;  /* 0x0000000700067306 */ /* 0x000eb00000209400 */
[----:B--2---:R-:W2:Y:S02]  /*17c0*/  MUFU.RCP R2, R6 ;  /* 0x0000000600027308 */ /* 0x004ea40000001000 */
[----:B--2---:R-:W-:-:S06]  /*17d0*/  IADD3 R2, R2, 0xffffffe, RZ ;  /* 0x0ffffffe02027810 */ /* 0x004fcc0007ffe0ff */
[----:B------:R-:W2:Y:S01]  /*17e0*/  F2I.FTZ.U32.TRUNC.NTZ R25, R2 ;  /* 0x0000000200197305 */ /* 0x000ea2000021f000 */
[----:B------:R-:W-:Y:S01]  /*17f0*/  IABS R9, R4 ;  /* 0x0000000400097213 */ /* 0x000fe20000000000 */
[----:B--2---:R-:W-:-:S04]  /*1800*/  IMAD.MOV R0, RZ, RZ, -R25 ;  /* 0x000000ffff007224 */ /* 0x004fc800078e0a19 */
[----:B------:R-:W-:Y:S01]  /*1810*/  IMAD R5, R0, R7, RZ ;  /* 0x0000000700057224 */ /* 0x000fe200078e02ff */
[----:B------:R-:W-:-:S03]  /*1820*/  IABS R0, R235 ;  /* 0x000000eb00007213 */ /* 0x000fc60000000000 */
[----:B------:R-:W-:-:S04]  /*1830*/  IMAD.HI.U32 R5, R25, R5, R24 ;  /* 0x0000000519057227 */ /* 0x000fc800078e0018 */
[----:B------:R-:W-:Y:S02]  /*1840*/  IMAD.MOV R9, RZ, RZ, -R9 ;  /* 0x000000ffff097224 */ /* 0x000fe400078e0a09 */
[----:B------:R-:W-:-:S04]  /*1850*/  IMAD.HI.U32 R2, R5, R0, RZ ;  /* 0x0000000005027227 */ /* 0x000fc800078e00ff */
[----:B------:R-:W-:Y:S01]  /*1860*/  IMAD R0, R2, R9, R0 ;  /* 0x0000000902007224 */ /* 0x000fe200078e0200 */
[----:B------:R-:W-:Y:S01]  /*1870*/  @!P3 SHF.R.S32.HI R6, RZ, 0x1f, R14 ;  /* 0x0000001fff06b819 */ /* 0x000fe2000001140e */
[----:B---3--:R-:W-:-:S03]  /*1880*/  @!P3 IMAD R5, R59, R14, RZ ;  /* 0x0000000e3b05b224 */ /* 0x008fc600078e02ff */
[----:B------:R-:W-:Y:S01]  /*1890*/  ISETP.GT.U32.AND P0, PT, R7, R0, PT ;  /* 0x000000000700720c */ /* 0x000fe20003f04070 */
[----:B------:R-:W-:Y:S02]  /*18a0*/  @!P3 IMAD R5, R6, R58, R5 ;  /* 0x0000003a0605b224 */ /* 0x000fe400078e0205 */
[----:B------:R-:W-:Y:S01]  /*18b0*/  @!P3 IMAD.WIDE.U32 R24, R58, R14, RZ ;  /* 0x0000000e3a18b225 */ /* 0x000fe200078e00ff */
[----:B-----5:R-:W-:-:S03]  /*18c0*/  @!P3 SHF.R.S32.HI R6, RZ, 0x1f, R11 ;  /* 0x0000001fff06b819 */ /* 0x020fc6000001140b */
[----:B------:R-:W-:Y:S02]  /*18d0*/  @!P3 IMAD.IADD R25, R25, 0x1, R5 ;  /* 0x000000011919b824 */ /* 0x000fe400078e0205 */
[----:B------:R-:W-:Y:S02]  /*18e0*/  @!P3 IMAD R5, R19, R11, RZ ;  /* 0x0000000b1305b224 */ /* 0x000fe400078e02ff */
[-C--:B------:R-:W-:Y:S02]  /*18f0*/  @P3 IMAD R9, R59, R8.reuse, RZ ;  /* 0x000000083b093224 */ /* 0x080fe400078e02ff */
[----:B------:R-:W-:-:S04]  /*1900*/  @P3 IMAD.WIDE.U32 R26, R58, R8, RZ ;  /* 0x000000083a1a3225 */ /* 0x000fc800078e00ff */
[----:B------:R-:W-:Y:S02]  /*1910*/  @!P3 IMAD R5, R18, R6, R5 ;  /* 0x000000061205b224 */ /* 0x000fe400078e0205 */
[----:B------:R-:W-:Y:S02]  /*1920*/  @!P0 IMAD.IADD R0, R0, 0x1, -R7 ;  /* 0x0000000100008824 */ /* 0x000fe400078e0a07 */
[----:B------:R-:W-:Y:S01]  /*1930*/  @!P3 IMAD.WIDE.U32 R18, R18, R11, R24 ;  /* 0x0000000b1212b225 */ /* 0x000fe200078e0018 */
[----:B------:R-:W-:Y:S02]  /*1940*/  @P3 IADD3 R9, R27, R9, RZ ;  /* 0x000000091b093210 */ /* 0x000fe40007ffe0ff */
[----:B------:R-:W-:Y:S02]  /*1950*/  ISETP.GE.U32.AND P2, PT, R0, R7, PT ;  /* 0x000000070000720c */ /* 0x000fe40003f46070 */
[----:B------:R-:W-:Y:S02]  /*1960*/  @P3 MOV R10, R26 ;  /* 0x0000001a000a3202 */ /* 0x000fe40000000f00 */
[----:B------:R-:W-:-:S02]  /*1970*/  @!P3 IADD3 R9, R19, R5, RZ ;  /* 0x000000051309b210 */ /* 0x000fc40007ffe0ff */
[----:B------:R-:W-:Y:S02]  /*1980*/  LEA R5, R53, 0xffffff80, 0x7 ;  /* 0xffffff8035057811 */ /* 0x000fe400078e38ff */
[----:B------:R-:W-:Y:S02]  /*1990*/  @!P3 MOV R10, R18 ;  /* 0x00000012000ab202 */ /* 0x000fe40000000f00 */
[----:B------:R-:W-:Y:S01]  /*19a0*/  LOP3.LUT R0, R235, R4, RZ, 0x3c, !PT ;  /* 0x00000004eb007212 */ /* 0x000fe200078e3cff */
[----:B------:R-:W-:Y:S01]  /*19b0*/  IMAD R8, R59, R5, RZ ;  /* 0x000000053b087224 */ /* 0x000fe200078e02ff */
[----:B------:R-:W-:Y:S01]  /*19c0*/  SHF.R.S32.HI R19, RZ, 0x1f, R5 ;  /* 0x0000001fff137819 */ /* 0x000fe20000011405 */
[----:B------:R-:W-:Y:S01]  /*19d0*/  IMAD.MOV.U32 R26, RZ, RZ, R10 ;  /* 0x000000ffff1a7224 */ /* 0x000fe200078e000a */
[----:B------:R-:W-:Y:S02]  /*19e0*/  MOV R27, R9 ;  /* 0x00000009001b7202 */ /* 0x000fe40000000f00 */
[----:B------:R-:W-:-:S02]  /*19f0*/  ISETP.GE.AND P1, PT, R0, RZ, PT ;  /* 0x000000ff0000720c */ /* 0x000fc40003f26270 */
[----:B------:R-:W-:Y:S02]  /*1a00*/  @!P0 IADD3 R2, R2, 0x1, RZ ;  /* 0x0000000102028810 */ /* 0x000fe40007ffe0ff */
[----:B------:R-:W-:Y:S01]  /*1a10*/  ISETP.NE.AND P0, PT, R4, RZ, PT ;  /* 0x000000ff0400720c */ /* 0x000fe20003f05270 */
[----:B----4-:R-:W-:Y:S01]  /*1a20*/  @!P3 IMAD R6, R65, R14, RZ ;  /* 0x0000000e4106b224 */ /* 0x010fe200078e02ff */
[----:B------:R-:W-:Y:S01]  /*1a30*/  @!P3 SHF.R.S32.HI R7, RZ, 0x1f, R14 ;  /* 0x0000001fff07b819 */ /* 0x000fe2000001140e */
[----:B------:R-:W-:Y:S02]  /*1a40*/  IMAD R8, R19, R58, R8 ;  /* 0x0000003a13087224 */ /* 0x000fe400078e0208 */
[----:B------:R-:W-:-:S04]  /*1a50*/  IMAD.WIDE.U32 R26, R58, R5, R26 ;  /* 0x000000053a1a7225 */ /* 0x000fc800078e001a */
[----:B------:R-:W-:Y:S02]  /*1a60*/  @P2 VIADD R2, R2, 0x1 ;  /* 0x0000000102022836 */ /* 0x000fe40000000000 */
[----:B------:R-:W-:Y:S01]  /*1a70*/  @!P3 IMAD R6, R7, R64, R6 ;  /* 0x000000400706b224 */ /* 0x000fe200078e0206 */
[----:B------:R-:W-:Y:S01]  /*1a80*/  IADD3 R7, R27, R8, RZ ;  /* 0x000000081b077210 */ /* 0x000fe20007ffe0ff */
[----:B------:R-:W-:Y:S01]  /*1a90*/  IMAD.MOV.U32 R8, RZ, RZ, R2 ;  /* 0x000000ffff087224 */ /* 0x000fe200078e0002 */
[----:B------:R-:W-:Y:S01]  /*1aa0*/  @!P3 SHF.R.S32.HI R9, RZ, 0x1f, R11 ;  /* 0x0000001fff09b819 */ /* 0x000fe2000001140b */
[----:B------:R-:W-:Y:S01]  /*1ab0*/  @!P3 IMAD.WIDE.U32 R24, R64, R14, RZ ;  /* 0x0000000e4018b225 */ /* 0x000fe200078e00ff */
[----:B------:R-:W-:-:S03]  /*1ac0*/  @P3 IADD3 R14, R14, R15, RZ ;  /* 0x0000000f0e0e3210 */ /* 0x000fc60007ffe0ff */
[----:B------:R-:W-:Y:S01]  /*1ad0*/  @!P1 IMAD.MOV R8, RZ, RZ, -R8 ;  /* 0x000000ffff089224 */ /* 0x000fe200078e0a08 */
[----:B------:R-:W-:Y:S01]  /*1ae0*/  @!P0 LOP3.LUT R8, RZ, R4, RZ, 0x33, !PT ;  /* 0x00000004ff088212 */ /* 0x000fe200078e33ff */
[----:B------:R-:W-:Y:S01]  /*1af0*/  @!P3 IMAD R0, R21, R11, RZ ;  /* 0x0000000b1500b224 */ /* 0x000fe200078e02ff */
[----:B------:R-:W-:Y:S02]  /*1b00*/  @!P3 IADD3 R25, R25, R6, RZ ;  /* 0x000000061919b210 */ /* 0x000fe40007ffe0ff */
[----:B------:R-:W-:Y:S01]  /*1b10*/  MOV R6, R26 ;  /* 0x0000001a00067202 */ /* 0x000fe20000000f00 */
[----:B------:R-:W-:Y:S01]  /*1b20*/  @!P3 IMAD R0, R20, R9, R0 ;  /* 0x000000091400b224 */ /* 0x000fe200078e0200 */
[----:B------:R-:W-:Y:S01]  /*1b30*/  SHF.R.S32.HI R9, RZ, 0x1f, R8 ;  /* 0x0000001fff097819 */ /* 0x000fe20000011408 */
[----:B------:R-:W-:Y:S02]  /*1b40*/  @P3 IMAD R2, R65, R14, RZ ;  /* 0x0000000e41023224 */ /* 0x000fe400078e02ff */
[----:B------:R-:W-:-:S02]  /*1b50*/  IMAD R4, R17, R8, RZ ;  /* 0x0000000811047224 */ /* 0x000fc400078e02ff */
[----:B------:R-:W-:-:S04]  /*1b60*/  @P3 IMAD.WIDE.U32 R14, R64, R14, RZ ;  /* 0x0000000e400e3225 */ /* 0x000fc800078e00ff */
[----:B------:R-:W-:Y:S01]  /*1b70*/  @!P3 IMAD.WIDE.U32 R20, R20, R11, R24 ;  /* 0x0000000b1414b225 */ /* 0x000fe200078e0018 */
[----:B------:R-:W-:-:S03]  /*1b80*/  @P3 IADD3 R11, R15, R2, RZ ;  /* 0x000000020f0b3210 */ /* 0x000fc60007ffe0ff */
[----:B------:R-:W-:-:S04]  /*1b90*/  IMAD.WIDE.U32 R6, R16, R8, R6 ;  /* 0x0000000810067225 */ /* 0x000fc800078e0006 */
[----:B------:R-:W-:Y:S01]  /*1ba0*/  IMAD R4, R16, R9, R4 ;  /* 0x0000000910047224 */ /* 0x000fe200078e0204 */
[----:B------:R-:W-:Y:S01]  /*1bb0*/  @P3 MOV R2, R14 ;  /* 0x0000000e00023202 */ /* 0x000fe20000000f00 */
[----:B------:R-:W-:Y:S01]  /*1bc0*/  @!P3 IMAD.IADD R11, R21, 0x1, R0 ;  /* 0x00000001150bb824 */ /* 0x000fe200078e0200 */
[----:B------:R-:W-:Y:S01]  /*1bd0*/  MOV R0, R6 ;  /* 0x0000000600007202 */ /* 0x000fe20000000f00 */
[----:B------:R-:W-:Y:S01]  /*1be0*/  IMAD.IADD R7, R7, 0x1, R4 ;  /* 0x0000000107077824 */ /* 0x000fe200078e0204 */
[----:B------:R-:W-:Y:S02]  /*1bf0*/  @!P3 MOV R2, R20 ;  /* 0x000000140002b202 */ /* 0x000fe40000000f00 */
[----:B------:R-:W-:Y:S02]  /*1c00*/  MOV R6, R5 ;  /* 0x0000000500067202 */ /* 0x000fe40000000f00 */
[----:B-1----:R-:W-:Y:S02]  /*1c10*/  MOV R4, R8 ;  /* 0x0000000800047202 */ /* 0x002fe40000000f00 */
.L_x_1449:
[----:B------:R-:W-:Y:S05]  /*1c20*/  BSYNC B0 ;  /* 0x0000000000007941 */ /* 0x000fea0003800000 */
.L_x_1447:
        /* <DEDUP_REMOVED lines=13> */
[----:B------:R-:W-:-:S03]  /*1d00*/  LEA.HI R57, R8, R231, RZ, 0x4 ;  /* 0x000000e708397211 */ /* 0x000fc600078f20ff */
[----:B------:R-:W-:Y:S01]  /*1d10*/  IMAD.SHL.U32 R16, R55, 0x8, RZ ;  /* 0x0000000837107824 */ /* 0x000fe200078e00ff */
[----:B------:R-:W-:Y:S02]  /*1d20*/  SHF.R.S32.HI R240, RZ, 0x3, R240 ;  /* 0x00000003fff07819 */ /* 0x000fe400000114f0 */
[----:B------:R-:W-:Y:S02]  /*1d30*/  LOP3.LUT R174, R57, 0xfffffff0, RZ, 0xc0, !PT ;  /* 0xfffffff039ae7812 */ /* 0x000fe400078ec0ff */
[----:B-1----:R-:W-:Y:S01]  /*1d40*/  IADD3 R22, P0, R16, R2, RZ ;  /* 0x0000000210167210 */ /* 0x002fe20007f1e0ff */
[----:B------:R-:W-:Y:S01]  /*1d50*/  IMAD R2, R19, R64, RZ ;  /* 0x0000004013027224 */ /* 0x000fe200078e02ff */
[----:B------:R-:W-:Y:S01]  /*1d60*/  SHF.R.S32.HI R17, RZ, 0x1f, R16 ;  /* 0x0000001fff117819 */ /* 0x000fe20000011410 */
[----:B------:R-:W-:Y:S01]  /*1d70*/  IMAD.SHL.U32 R19, R240, 0x40, RZ ;  /* 0x00000040f0137824 */ /* 0x000fe200078e00ff */
[----:B------:R-:W-:-:S03]  /*1d80*/  IADD3 R174, -R174, R231, RZ ;  /* 0x000000e7aeae7210 */ /* 0x000fc60007ffe1ff */
[----:B------:R-:W-:Y:S01]  /*1d90*/  IMAD.X R23, R17, 0x1, R11, P0 ;  /* 0x0000000111177824 */ /* 0x000fe200000e060b */
[----:B------:R-:W-:Y:S02]  /*1da0*/  LOP3.LUT R19, R19, 0x1c0, RZ, 0xc0, !PT ;  /* 0x000001c013137812 */ /* 0x000fe400078ec0ff */
[----:B------:R-:W-:Y:S01]  /*1db0*/  SHF.R.S32.HI R175, RZ, 0x1f, R174 ;  /* 0x0000001fffaf7819 */ /* 0x000fe200000114ae */
[----:B------:R-:W-:Y:S01]  /*1dc0*/  IMAD R2, R6, R65, R2 ;  /* 0x0000004106027224 */ /* 0x000fe200078e0202 */
[----:B------:R-:W-:Y:S01]  /*1dd0*/  LEA.HI R8, R8, R231, RZ, 0x6 ;  /* 0x000000e708087211 */ /* 0x000fe200078f30ff */
[----:B------:R-:W-:Y:S01]  /*1de0*/  IMAD.WIDE.U32 R22, R6, R64, R22 ;  /* 0x0000004006167225 */ /* 0x000fe200078e0016 */
[----:B------:R-:W-:Y:S02]  /*1df0*/  LOP3.LUT R11, R19, 0x38, R16, 0xf8, !PT ;  /* 0x00000038130b7812 */ /* 0x000fe400078ef810 */
[----:B------:R-:W-:Y:S02]  /*1e00*/  SHF.R.U32.HI R6, RZ, 0x3, R19 ;  /* 0x00000003ff067819 */ /* 0x000fe40000011613 */
[----:B------:R-:W-:Y:S01]  /*1e10*/  LEA.HI R175, R175, R174, RZ, 0x3 ;  /* 0x000000aeafaf7211 */ /* 0x000fe200078f18ff */
[----:B------:R-:W-:Y:S01]  /*1e20*/  IMAD.SHL.U32 R19, R8, 0x8, RZ ;  /* 0x0000000808137824 */ /* 0x000fe200078e00ff */
[----:B------:R-:W-:-:S02]  /*1e30*/  LOP3.LUT R6, R11, R6, RZ, 0x3c, !PT ;  /* 0x000000060b067212 */ /* 0x000fc400078e3cff */
[----:B------:R-:W-:Y:S02]  /*1e40*/  LOP3.LUT R11, R175, 0xfffffff8, RZ, 0xc0, !PT ;  /* 0xfffffff8af0b7812 */ /* 0x000fe400078ec0ff */
[----:B------:R-:W-:Y:S02]  /*1e50*/  LOP3.LUT R176, R6, 0xfffffe00, R19, 0xf8, !PT ;  /* 0xfffffe0006b07812 */ /* 0x000fe400078ef813 */
[----:B------:R-:W-:Y:S01]  /*1e60*/  SHF.R.S32.HI R68, RZ, 0x1f, R237 ;  /* 0x0000001fff447819 */ /* 0x000fe200000114ed */
[----:B------:R-:W-:Y:S02]  /*1e70*/  IMAD.IADD R174, R174, 0x1, -R11 ;  /* 0x00000001aeae7824 */ /* 0x000fe400078e0a0b */
[----:B------:R-:W-:Y:S02]  /*1e80*/  IMAD.IADD R23, R23, 0x1, R2 ;  /* 0x0000000117177824 */ /* 0x000fe400078e0202 */
[----:B------:R-:W-:Y:S02]  /*1e90*/  IMAD R202, R13, R4, RZ ;  /* 0x000000040dca7224 */ /* 0x000fe400078e02ff */
[----:B------:R-:W-:-:S04]  /*1ea0*/  IMAD.WIDE.U32 R22, R4, R12, R22 ;  /* 0x0000000c04167225 */ /* 0x000fc800078e0016 */
[----:B------:R-:W-:Y:S01]  /*1eb0*/  IMAD R202, R9, R12, R202 ;  /* 0x0000000c09ca7224 */ /* 0x000fe200078e02ca */
[----:B------:R-:W-:Y:S02]  /*1ec0*/  IADD3 R12, R16, 0x40, RZ ;  /* 0x00000040100c7810 */ /* 0x000fe40007ffe0ff */
[----:B------:R-:W-:Y:S01]  /*1ed0*/  SHF.R.S32.HI R241, RZ, 0x1f, R240 ;  /* 0x0000001ffff17819 */ /* 0x000fe200000114f0 */
[----:B------:R-:W-:Y:S02]  /*1ee0*/  IMAD.IADD R203, R23, 0x1, R202 ;  /* 0x0000000117cb7824 */ /* 0x000fe400078e02ca */
[----:B------:R-:W-:Y:S02]  /*1ef0*/  IMAD.MOV.U32 R202, RZ, RZ, R22 ;  /* 0x000000ffffca7224 */ /* 0x000fe400078e0016 */
[----:B------:R-:W-:-:S04]  /*1f00*/  IMAD.WIDE R204, R233, 0x40, R240 ;  /* 0x00000040e9cc7825 */ /* 0x000fc800078e02f0 */
        /* <DEDUP_REMOVED lines=12> */
[----:B------:R-:W-:Y:S02]  /*1fd0*/  SHF.L.U32 R224, R64, 0x4, RZ ;  /* 0x0000000440e07819 */ /* 0x000fe400000006ff */
[----:B------:R-:W-:Y:S01]  /*1fe0*/  SHF.R.S32.HI R57, RZ, 0x4, R57 ;  /* 0x00000004ff397819 */ /* 0x000fe20000011439 */
        /* <DEDUP_REMOVED lines=11> */
[-C--:B------:R-:W-:Y:S02]  /*20a0*/  ISETP.GE.AND P0, PT, R12, R173.reuse, PT ;  /* 0x000000ad0c00720c */ /* 0x080fe40003f06270 */
[----:B------:R-:W-:Y:S02]  /*20b0*/  ISETP.GE.AND P1, PT, R16, R173, PT ;  /* 0x000000ad1000720c */ /* 0x000fe40003f26270 */
[----:B------:R-:W-:Y:S02]  /*20c0*/  SEL R146, RZ, 0xffffffff, P0 ;  /* 0xffffffffff927807 */ /* 0x000fe40000000000 */
[----:B------:R-:W-:Y:S02]  /*20d0*/  SEL R3, RZ, 0x1, P1 ;  /* 0x00000001ff037807 */ /* 0x000fe40000800000 */
[----:B------:R-:W-:-:S04]  /*20e0*/  SHF.L.U32 R146, R146, 0x1, RZ ;  /* 0x0000000192927819 */ /* 0x000fc800000006ff */
[----:B------:R-:W-:Y:S02]  /*20f0*/  LOP3.LUT R146, R146, 0x2, R3, 0xe2, !PT ;  /* 0x0000000292927812 */ /* 0x000fe400078ee203 */
[----:B------:R-:W-:-:S04]  /*2100*/  SHF.R.S32.HI R3, RZ, 0x1f, R88 ;  /* 0x0000001fff037819 */ /* 0x000fc80000011458 */
[----:B------:R-:W-:-:S04]  /*2110*/  LEA.HI R3, R3, R88, RZ, 0x7 ;  /* 0x0000005803037211 */ /* 0x000fc800078f38ff */
[----:B------:R-:W-:Y:S01]  /*2120*/  SHF.R.S32.HI R3, RZ, 0x7, R3 ;  /* 0x00000007ff037819 */ /* 0x000fe20000011403 */
[----:B----4-:R-:W-:Y:S01]  /*2130*/  IMAD R11, R15, R235, RZ ;  /* 0x000000eb0f0b7224 */ /* 0x010fe200078e02ff */
[----:B------:R-:W-:Y:S02]  /*2140*/  SHF.R.S32.HI R2, RZ, 0x1f, R235 ;  /* 0x0000001fff027819 */ /* 0x000fe400000114eb */
[----:B------:R-:W-:Y:S02]  /*2150*/  VIMNMX R86, R228, R3, !PT ;  /* 0x00000003e4567248 */ /* 0x000fe40007fe0100 */
[----:B------:R-:W-:Y:S01]  /*2160*/  IADD3 R178, P0, R16, R0, RZ ;  /* 0x0000000010b27210 */ /* 0x000fe20007f1e0ff */
[----:B------:R-:W-:Y:S01]  /*2170*/  @!P4 IMAD.MOV.U32 R10, RZ, RZ, RZ ;  /* 0x000000ffff0ac224 */ /* 0x000fe200078e00ff */
[----:B------:R-:W-:Y:S01]  /*2180*/  ISETP.GT.AND P4, PT, R53, R86, PT ;  /* 0x000000563500720c */ /* 0x000fe20003f84270 */
[----:B------:R-:W-:Y:S02]  /*2190*/  IMAD R2, R14, R2, R11 ;  /* 0x000000020e027224 */ /* 0x000fe400078e020b */
[----:B------:R-:W-:-:S02]  /*21a0*/  IMAD.X R179, R17, 0x1, R7, P0 ;  /* 0x0000000111b37824 */ /* 0x000fc400000e0607 */
[----:B------:R-:W-:-:S04]  /*21b0*/  IMAD.WIDE.U32 R14, R235, R14, R18 ;  /* 0x0000000eeb0e7225 */ /* 0x000fc800078e0012 */
[----:B------:R-:W-:Y:S02]  /*21c0*/  IMAD R209, R205, R246, RZ ;  /* 0x000000f6cdd17224 */ /* 0x000fe400078e02ff */
[----:B------:R-:W-:Y:S01]  /*21d0*/  IMAD.WIDE.U32 R178, R240, R58, R178 ;  /* 0x0000003af0b27225 */ /* 0x000fe200078e00b2 */
[----:B------:R-:W-:-:S03]  /*21e0*/  R2P PR, R174, 0x6 ;  /* 0x00000006ae007804 */ /* 0x000fc60000000000 */
[----:B------:R-:W-:Y:S01]  /*21f0*/  IMAD.IADD R15, R15, 0x1, R2 ;  /* 0x000000010f0f7824 */ /* 0x000fe200078e0202 */
[----:B------:R-:W-:Y:S01]  /*2200*/  IADD3 R181, R179, R181, RZ ;  /* 0x000000b5b3b57210 */ /* 0x000fe20007ffe0ff */
[----:B------:R-:W-:Y:S01]  /*2210*/  IMAD R209, R204, R247, R209 ;  /* 0x000000f7ccd17224 */ /* 0x000fe200078e02d1 */
[----:B------:R-:W-:Y:S01]  /*2220*/  LEA R230, P3, R178, R182, 0x1 ;  /* 0x000000b6b2e67211 */ /* 0x000fe200078608ff */
[----:B------:R-:W-:Y:S01]  /*2230*/  IMAD.WIDE.U32 R204, R204, R246, R14 ;  /* 0x000000f6cccc7225 */ /* 0x000fe200078e000e */
[----:B------:R-:W-:Y:S02]  /*2240*/  LEA R148, P0, R202, R244, 0x1 ;  /* 0x000000f4ca947211 */ /* 0x000fe400078008ff */
[----:B------:R-:W-:Y:S01]  /*2250*/  SEL R54, R54, 0xfffffff0, !P1 ;  /* 0xfffffff036367807 */ /* 0x000fe20004800000 */
[----:B------:R-:W-:Y:S01]  /*2260*/  IMAD.IADD R209, R205, 0x1, R209 ;  /* 0x00000001cdd17824 */ /* 0x000fe200078e02d1 */
[----:B------:R-:W-:Y:S02]  /*2270*/  SEL R52, R52, 0xffffffe0, !P2 ;  /* 0xffffffe034347807 */ /* 0x000fe40005000000 */
[----:B------:R-:W-:-:S02]  /*2280*/  LEA.HI.X R229, R178, R183, R181, 0x1, P3 ;  /* 0x000000b7b2e57211 */ /* 0x000fc400018f0cb5 */
[----:B------:R-:W-:Y:S01]  /*2290*/  LEA.HI.X R149, R202, R245, R207, 0x1, P0 ;  /* 0x000000f5ca957211 */ /* 0x000fe200000f0ccf */
[----:B------:R-:W-:Y:S06]  /*22a0*/  @!P4 BRA `(.L_x_1450) ;  /* 0x000000c000b8c947 */ /* 0x000fec0003800000 */
[----:B------:R-:W2:Y:S04]  /*22b0*/  LD.E.64 R28, desc[UR4][R132.64+0x120] ;  /* 0x00012004841c7980 */ /* 0x000ea8000c101b00 */
[----:B------:R-:W3:Y:S04]  /*22c0*/  LD.E.64 R30, desc[UR4][R132.64+0x118] ;  /* 0x00011804841e7980 */ /* 0x000ee8000c101b00 */
[----:B------:R-:W4:Y:S04]  /*22d0*/  LD.E.64 R210, desc[UR4][R132.64+0x130] ;  /* 0x0001300484d27980 */ /* 0x000f28000c101b00 */
[----:B------:R-:W3:Y:S04]  /*22e0*/  LD.E.64 R242, desc[UR4][R132.64+0x128] ;  /* 0x0001280484f27980 */ /* 0x000ee8000c101b00 */
[----:B------:R-:W3:Y:S04]  /*22f0*/  LD.E.64 R24, desc[UR4][R132.64+0x140] ;  /* 0x0001400484187980 */ /* 0x000ee8000c101b00 */
[----:B------:R-:W3:Y:S04]  /*2300*/  LD.E.64 R22, desc[UR4][R132.64+0x138] ;  /* 0x0001380484167980 */ /* 0x000ee8000c101b00 */
[----:B------:R-:W3:Y:S04]  /*2310*/  LD.E R8, desc[UR4][R132.64+0xd0] ;  /* 0x0000d00484087980 */ /* 0x000ee8000c101900 */
[----:B------:R-:W3:Y:S04]  /*2320*/  LD.E.64 R20, desc[UR4][R132.64+0x110] ;  /* 0x0001100484147980 */ /* 0x000ee8000c101b00 */
[----:B------:R-:W3:Y:S04]  /*2330*/  LD.E.64 R18, desc[UR4][R132.64+0x108] ;  /* 0x0001080484127980 */ /* 0x000ee8000c101b00 */
[----:B------:R-:W3:Y:S04]  /*2340*/  LD.E.64 R14, desc[UR4][R132.64+0x150] ;  /* 0x00015004840e7980 */ /* 0x000ee8000c101b00 */
[----:B------:R-:W3:Y:S01]  /*2350*/  LD.E.64 R6, desc[UR4][R132.64+0x148] ;  /* 0x0001480484067980 */ /* 0x000ee2000c101b00 */
[----:B------:R-:W-:Y:S01]  /*2360*/  SHF.R.S32.HI R11, RZ, 0x1f, R88 ;  /* 0x0000001fff0b7819 */ /* 0x000fe20000011458 */
[----:B------:R-:W-:Y:S01]  /*2370*/  IMAD.WIDE.U32 R188, R64, 0xa0, RZ ;  /* 0x000000a040bc7825 */ /* 0x000fe200078e00ff */
[----:B------:R-:W-:-:S02]  /*2380*/  SHF.L.U32 R79, R58, 0x6, RZ ;  /* 0x000000063a4f7819 */ /* 0x000fc400000006ff */
[----:B------:R-:W-:Y:S01]  /*2390*/  SHF.L.U64.HI R80, R58, 0x6, R59 ;  /* 0x000000063a507819 */ /* 0x000fe2000001023b */
[----:B------:R-:W-:Y:S01]  /*23a0*/  IMAD R77, R59, 0x30, RZ ;  /* 0x000000303b4d7824 */ /* 0x000fe200078e02ff */
[----:B------:R-:W-:Y:S01]  /*23b0*/  LOP3.LUT R168, R146, 0xffff, RZ, 0xc0, !PT ;  /* 0x0000ffff92a87812 */ /* 0x000fe200078ec0ff */
[C---:B------:R-:W-:Y:S01]  /*23c0*/  IMAD.SHL.U32 R74, R64.reuse, 0x20, RZ ;  /* 0x00000020404a7824 */ /* 0x040fe200078e00ff */
[C-C-:B------:R-:W-:Y:S01]  /*23d0*/  SHF.L.U64.HI R75, R64.reuse, 0x5, R65.reuse ;  /* 0x00000005404b7819 */ /* 0x140fe20000010241 */
[C---:B------:R-:W-:Y:S01]  /*23e0*/  IMAD.SHL.U32 R71, R64.reuse, 0x40, RZ ;  /* 0x0000004040477824 */ /* 0x040fe200078e00ff */
[----:B------:R-:W-:Y:S01]  /*23f0*/  SHF.L.U64.HI R72, R64, 0x6, R65 ;  /* 0x0000000640487819 */ /* 0x000fe20000010241 */
[C---:B------:R-:W-:Y:S01]  /*2400*/  IMAD R73, R65.reuse, 0x60, RZ ;  /* 0x0000006041497824 */ /* 0x040fe200078e02ff */
[----:B------:R-:W-:Y:S01]  /*2410*/  LOP3.LUT R170, R168, 0x1, RZ, 0xc0, !PT ;  /* 0x00000001a8aa7812 */ /* 0x000fe200078ec0ff */
[----:B------:R-:W-:Y:S01]  /*2420*/  IMAD R69, R65, 0xc0, RZ ;  /* 0x000000c041457824 */ /* 0x000fe200078e02ff */
[----:B------:R-:W-:Y:S01]  /*2430*/  SHF.L.U64.HI R75, R74, 0x1, R75 ;  /* 0x000000014a4b7819 */ /* 0x000fe2000001024b */
[----:B------:R-:W-:Y:S01]  /*2440*/  IMAD.WIDE.U32 R190, R64, 0x60, RZ ;  /* 0x0000006040be7825 */ /* 0x000fe200078e00ff */
[----:B------:R-:W-:-:S02]  /*2450*/  SHF.L.U64.HI R72, R71, 0x1, R72 ;  /* 0x0000000147487819 */ /* 0x000fc40000010248 */
[----:B------:R-:W-:Y:S01]  /*2460*/  IADD3 R169, R240, 0x10, RZ ;  /* 0x00000010f0a97810 */ /* 0x000fe20007ffe0ff */
[----:B------:R-:W-:Y:S01]  /*2470*/  IMAD.WIDE.U32 R186, R64, 0xc0, RZ ;  /* 0x000000c040ba7825 */ /* 0x000fe200078e00ff */
[C---:B------:R-:W-:Y:S02]  /*2480*/  IADD3 R165, R240.reuse, 0x40, RZ ;  /* 0x00000040f0a57810 */ /* 0x040fe40007ffe0ff */
[----:B------:R-:W-:Y:S01]  /*2490*/  IADD3 R162, R240, 0x70, RZ ;  /* 0x00000070f0a27810 */ /* 0x000fe20007ffe0ff */
[----:B------:R-:W-:Y:S01]  /*24a0*/  IMAD R67, R65, 0xe0, RZ ;  /* 0x000000e041437824 */ /* 0x000fe200078e02ff */
[----:B------:R-:W-:Y:S01]  /*24b0*/  SHF.L.U64.HI R84, R58, 0x5, R59 ;  /* 0x000000053a547819 */ /* 0x000fe2000001023b */
[----:B------:R-:W-:Y:S01]  /*24c0*/  IMAD.WIDE.U32 R184, R64, 0xe0, RZ ;  /* 0x000000e040b87825 */ /* 0x000fe200078e00ff */
[----:B------:R-:W-:Y:S02]  /*24d0*/  MOV R126, R230 ;  /* 0x000000e6007e7202 */ /* 0x000fe40000000f00 */
[----:B------:R-:W-:Y:S01]  /*24e0*/  MOV R128, R148 ;  /* 0x0000009400807202 */ /* 0x000fe20000000f00 */
[----:B------:R-:W-:Y:S01]  /*24f0*/  VIADD R167, R240, 0x20 ;  /* 0x00000020f0a77836 */ /* 0x000fe20000000000 */
[----:B------:R-:W-:Y:S01]  /*2500*/  LOP3.LUT R168, R168, 0x2, RZ, 0xc0, !PT ;  /* 0x00000002a8a87812 */ /* 0x000fe200078ec0ff */
[----:B------:R-:W-:Y:S01]  /*2510*/  VIADD R166, R240, 0x30 ;  /* 0x00000030f0a67836 */ /* 0x000fe20000000000 */
[----:B------:R-:W-:Y:S01]  /*2520*/  SHF.L.U32 R74, R74, 0x1, RZ ;  /* 0x000000014a4a7819 */ /* 0x000fe200000006ff */
[C---:B------:R-:W-:Y:S01]  /*2530*/  VIADD R164, R240.reuse, 0x50 ;  /* 0x00000050f0a47836 */ /* 0x040fe20000000000 */
[----:B------:R-:W-:Y:S01]  /*2540*/  IADD3 R73, R191, R73, RZ ;  /* 0x00000049bf497210 */ /* 0x000fe20007ffe0ff */
[----:B------:R-:W-:Y:S01]  /*2550*/  VIADD R163, R240, 0x60 ;  /* 0x00000060f0a37836 */ /* 0x000fe20000000000 */
[----:B------:R-:W-:Y:S01]  /*2560*/  IADD3 R69, R187, R69, RZ ;  /* 0x00000045bb457210 */ /* 0x000fe20007ffe0ff */
[----:B------:R-:W-:-:S02]  /*2570*/  IMAD.SHL.U32 R83, R58, 0x20, RZ ;  /* 0x000000203a537824 */ /* 0x000fc400078e00ff */
[----:B------:R-:W-:Y:S02]  /*2580*/  IMAD.MOV.U32 R127, RZ, RZ, R229 ;  /* 0x000000ffff7f7224 */ /* 0x000fe400078e00e5 */
[----:B------:R-:W-:Y:S02]  /*2590*/  IMAD.MOV.U32 R129, RZ, RZ, R149 ;  /* 0x000000ffff817224 */ /* 0x000fe400078e0095 */
[----:B------:R-:W-:Y:S02]  /*25a0*/  IMAD.SHL.U32 R71, R71, 0x2, RZ ;  /* 0x0000000247477824 */ /* 0x000fe400078e00ff */
[----:B------:R-:W-:Y:S02]  /*25b0*/  IMAD.IADD R67, R185, 0x1, R67 ;  /* 0x00000001b9437824 */ /* 0x000fe400078e0243 */
[----:B--2---:R-:W-:-:S04]  /*25c0*/  IMAD R3, R29, R237, RZ ;  /* 0x000000ed1d037224 */ /* 0x004fc800078e02ff */
[----:B------:R-:W-:Y:S02]  /*25d0*/  IMAD R0, R28, R68, R3 ;  /* 0x000000441c007224 */ /* 0x000fe400078e0203 */
[----:B------:R-:W-:Y:S01]  /*25e0*/  IMAD.WIDE.U32 R28, R237, R28, R16 ;  /* 0x0000001ced1c7225 */ /* 0x000fe200078e0010 */
[----:B----4-:R-:W-:-:S03]  /*25f0*/  SHF.L.U64.HI R109, R210, 0x5, R211 ;  /* 0x00000005d26d7819 */ /* 0x010fc600000102d3 */
[----:B---3--:R-:W-:Y:S01]  /*2600*/  IMAD R3, R31, R237, RZ ;  /* 0x000000ed1f037224 */ /* 0x008fe200078e02ff */
[----:B------:R-:W-:Y:S01]  /*2610*/  SHF.L.U32 R110, R210, 0x5, RZ ;  /* 0x00000005d26e7819 */ /* 0x000fe200000006ff */
[----:B------:R-:W-:Y:S01]  /*2620*/  IMAD.IADD R29, R29, 0x1, R0 ;  /* 0x000000011d1d7824 */ /* 0x000fe200078e0200 */
[C---:B------:R-:W-:Y:S01]  /*2630*/  SHF.L.U32 R90, R242.reuse, 0x4, RZ ;  /* 0x00000004f25a7819 */ /* 0x040fe200000006ff */
[----:B------:R-:W-:Y:S01]  /*2640*/  IMAD.WIDE.U32 R26, R237, R30, R16 ;  /* 0x0000001eed1a7225 */ /* 0x000fe200078e0010 */
[C-C-:B------:R-:W-:Y:S02]  /*2650*/  SHF.L.U64.HI R85, R242.reuse, 0x4, R243.reuse ;  /* 0x00000004f2557819 */ /* 0x140fe400000102f3 */
[----:B------:R-:W-:Y:S01]  /*2660*/  SHF.L.U64.HI R93, R242, 0x5, R243 ;  /* 0x00000005f25d7819 */ /* 0x000fe200000102f3 */
[----:B------:R-:W-:Y:S01]  /*2670*/  IMAD R0, R30, R68, R3 ;  /* 0x000000441e007224 */ /* 0x000fe200078e0203 */
[----:B------:R-:W-:Y:S01]  /*2680*/  SHF.R.S32.HI R3, RZ, 0x1f, R5 ;  /* 0x0000001fff037819 */ /* 0x000fe20000011405 */
[-C--:B------:R-:W-:Y:S01]  /*2690*/  IMAD R2, R211, R5.reuse, RZ ;  /* 0x00000005d3027224 */ /* 0x080fe200078e02ff */
[----:B------:R-:W-:Y:S01]  /*26a0*/  SHF.L.U64.HI R112, R210, 0x6, R211 ;  /* 0x00000006d2707819 */ /* 0x000fe200000102d3 */
[----:B------:R-:W-:Y:S01]  /*26b0*/  IMAD.IADD R27, R27, 0x1, R0 ;  /* 0x000000011b1b7824 */ /* 0x000fe200078e0200 */
[----:B------:R-:W-:Y:S01]  /*26c0*/  SHF.L.U64.HI R109, R110, 0x1, R109 ;  /* 0x000000016e6d7819 */ /* 0x000fe2000001026d */
[----:B------:R-:W-:Y:S01]  /*26d0*/  IMAD R0, R243, R5, RZ ;  /* 0x00000005f3007224 */ /* 0x000fe200078e02ff */
[----:B------:R-:W-:Y:S01]  /*26e0*/  LEA.HI R151, R8, R8, RZ, 0x1 ;  /* 0x0000000808977211 */ /* 0x000fe200078f08ff */
[----:B------:R-:W-:Y:S01]  /*26f0*/  IMAD R2, R210, R3, R2 ;  /* 0x00000003d2027224 */ /* 0x000fe200078e0202 */
[----:B------:R-:W-:Y:S01]  /*2700*/  SHF.L.U64.HI R91, R242, 0x6, R243 ;  /* 0x00000006f25b7819 */ /* 0x000fe200000102f3 */
[----:B------:R-:W-:Y:S01]  /*2710*/  IMAD.WIDE.U32 R28, R210, R5, R28 ;  /* 0x00000005d21c7225 */ /* 0x000fe200078e001c */
[----:B------:R-:W-:-:S02]  /*2720*/  SHF.R.S32.HI R151, RZ, 0x1, R151 ;  /* 0x00000001ff977819 */ /* 0x000fc40000011497 */
[C---:B------:R-:W-:Y:S01]  /*2730*/  SHF.L.U32 R96, R242.reuse, 0x6, RZ ;  /* 0x00000006f2607819 */ /* 0x040fe200000006ff */
[C---:B------:R-:W-:Y:S01]  /*2740*/  IMAD R0, R242.reuse, R3, R0 ;  /* 0x00000003f2007224 */ /* 0x040fe200078e0200 */
[----:B------:R-:W-:Y:S01]  /*2750*/  IADD3 R29, R29, R2, RZ ;  /* 0x000000021d1d7210 */ /* 0x000fe20007ffe0ff */
[----:B------:R-:W-:Y:S01]  /*2760*/  IMAD.WIDE.U32 R26, R242, R5, R26 ;  /* 0x00000005f21a7225 */ /* 0x000fe200078e001a */
[----:B------:R-:W-:Y:S02]  /*2770*/  IADD3 R3, P0, -R88, R240, RZ ;  /* 0x000000f058037210 */ /* 0x000fe40007f1e1ff */
[----:B------:R-:W-:Y:S01]  /*2780*/  SHF.L.U32 R171, R151, 0x4, RZ ;  /* 0x0000000497ab7819 */ /* 0x000fe200000006ff */
[-C--:B------:R-:W-:Y:S01]  /*2790*/  IMAD R2, R25, R4.reuse, RZ ;  /* 0x0000000419027224 */ /* 0x080fe200078e02ff */
[----:B------:R-:W-:Y:S01]  /*27a0*/  SHF.L.U32 R157, R151, 0x6, RZ ;  /* 0x00000006979d7819 */ /* 0x000fe200000006ff */
[----:B------:R-:W-:Y:S01]  /*27b0*/  IMAD.IADD R27, R27, 0x1, R0 ;  /* 0x000000011b1b7824 */ /* 0x000fe200078e0200 */
[----:B------:R-:W-:Y:S01]  /*27c0*/  SHF.L.U32 R110, R110, 0x1, RZ ;  /* 0x000000016e6e7819 */ /* 0x000fe200000006ff */
[-C--:B------:R-:W-:Y:S01]  /*27d0*/  IMAD R0, R23, R4.reuse, RZ ;  /* 0x0000000417007224 */ /* 0x080fe200078e02ff */
[----:B------:R-:W-:Y:S01]  /*27e0*/  SHF.R.S32.HI R145, RZ, 0x1f, R171 ;  /* 0x0000001fff917819 */ /* 0x000fe200000114ab */
[C---:B------:R-:W-:Y:S01]  /*27f0*/  IMAD R2, R24.reuse, R9, R2 ;  /* 0x0000000918027224 */ /* 0x040fe200078e0202 */
[----:B------:R-:W-:Y:S01]  /*2800*/  SHF.R.S32.HI R140, RZ, 0x1f, R157 ;  /* 0x0000001fff8c7819 */ /* 0x000fe2000001149d */
[----:B------:R-:W-:-:S04]  /*2810*/  IMAD.WIDE.U32 R24, R24, R4, R28 ;  /* 0x0000000418187225 */ /* 0x000fc800078e001c */
[C---:B------:R-:W-:Y:S01]  /*2820*/  IMAD R0, R22.reuse, R9, R0 ;  /* 0x0000000916007224 */ /* 0x040fe200078e0200 */
[----:B------:R-:W-:Y:S01]  /*2830*/  IADD3 R25, R25, R2, RZ ;  /* 0x0000000219197210 */ /* 0x000fe20007ffe0ff */
[----:B------:R-:W-:-:S04]  /*2840*/  IMAD.WIDE.U32 R22, R22, R4, R26 ;  /* 0x0000000416167225 */ /* 0x000fc800078e001a */
[----:B------:R-:W-:Y:S02]  /*2850*/  IMAD.X R11, R241, 0x1, ~R11, P0 ;  /* 0x00000001f10b7824 */ /* 0x000fe400000e0e0b */
[----:B------:R-:W-:Y:S02]  /*2860*/  IMAD.IADD R23, R23, 0x1, R0 ;  /* 0x0000000117177824 */ /* 0x000fe400078e0200 */
[C---:B------:R-:W-:Y:S02]  /*2870*/  IMAD R117, R11.reuse, R210, RZ ;  /* 0x000000d20b757224 */ /* 0x040fe400078e02ff */
[----:B-----5:R-:W-:Y:S02]  /*2880*/  IMAD.IADD R0, R10, 0x1, R5 ;  /* 0x000000010a007824 */ /* 0x020fe400078e0205 */
[----:B------:R-:W-:Y:S02]  /*2890*/  IMAD R121, R11, R242, RZ ;  /* 0x000000f20b797224 */ /* 0x000fe400078e02ff */
[----:B------:R-:W-:-:S02]  /*28a0*/  IMAD R117, R211, R3, R117 ;  /* 0x00000003d3757224 */ /* 0x000fc400078e0275 */
[----:B------:R-:W-:-:S04]  /*28b0*/  IMAD.WIDE.U32 R10, R210, R3, R24 ;  /* 0x00000003d20a7225 */ /* 0x000fc800078e0018 */
[----:B------:R-:W-:Y:S01]  /*28c0*/  IMAD R0, R151, R0, RZ ;  /* 0x0000000097007224 */ /* 0x000fe200078e02ff */
[----:B------:R-:W-:Y:S01]  /*28d0*/  LEA R118, P1, R10, R20, 0x1 ;  /* 0x000000140a767211 */ /* 0x000fe200078208ff */
[----:B------:R-:W-:Y:S02]  /*28e0*/  IMAD R9, R240, R151, R172 ;  /* 0x00000097f0097224 */ /* 0x000fe400078e02ac */
[----:B------:R-:W-:Y:S01]  /*28f0*/  IMAD.IADD R117, R11, 0x1, R117 ;  /* 0x000000010b757824 */ /* 0x000fe200078e0275 */
[----:B------:R-:W-:Y:S01]  /*2900*/  SHF.R.S32.HI R125, RZ, 0x1f, R0 ;  /* 0x0000001fff7d7819 */ /* 0x000fe20000011400 */
[----:B------:R-:W-:Y:S01]  /*2910*/  IMAD R121, R243, R3, R121 ;  /* 0x00000003f3797224 */ /* 0x000fe200078e0279 */
[----:B------:R-:W-:Y:S01]  /*2920*/  IADD3 R2, P3, R0, R9, RZ ;  /* 0x0000000900027210 */ /* 0x000fe20007f7e0ff */
[----:B------:R-:W-:Y:S01]  /*2930*/  IMAD.WIDE.U32 R22, R242, R3, R22 ;  /* 0x00000003f2167225 */ /* 0x000fe200078e0016 */
[----:B------:R-:W-:Y:S02]  /*2940*/  IADD3 R4, R172, R9, RZ ;  /* 0x00000009ac047210 */ /* 0x000fe40007ffe0ff */
[----:B------:R-:W-:Y:S01]  /*2950*/  LEA.HI.X R117, R10, R21, R117, 0x1, P1 ;  /* 0x000000150a757211 */ /* 0x000fe200008f0c75 */
[----:B------:R-:W-:Y:S01]  /*2960*/  IMAD.IADD R121, R23, 0x1, R121 ;  /* 0x0000000117797824 */ /* 0x000fe200078e0279 */
[----:B------:R-:W-:Y:S01]  /*2970*/  LEA R120, P0, R22, R18, 0x1 ;  /* 0x0000001216787211 */ /* 0x000fe200078008ff */
[----:B------:R-:W-:Y:S01]  /*2980*/  VIADD R160, R171, 0x40 ;  /* 0x00000040aba07836 */ /* 0x000fe20000000000 */
[----:B------:R-:W-:Y:S01]  /*2990*/  LEA.HI.X.SX32 R9, R9, R125, 0x1, P3 ;  /* 0x0000007d09097211 */ /* 0x000fe200018f0eff */
[----:B------:R-:W-:Y:S01]  /*29a0*/  IMAD.SHL.U32 R98, R242, 0x20, RZ ;  /* 0x00000020f2627824 */ /* 0x000fe200078e00ff */
[----:B------:R-:W-:Y:S01]  /*29b0*/  SHF.L.U32 R10, R2, 0x1, RZ ;  /* 0x00000001020a7819 */ /* 0x000fe200000006ff */
[----:B------:R-:W-:Y:S01]  /*29c0*/  IMAD R3, R65, 0xa0, RZ ;  /* 0x000000a041037824 */ /* 0x000fe200078e02ff */
[----:B------:R-:W-:Y:S01]  /*29d0*/  LEA.HI.X R121, R22, R19, R121, 0x1, P0 ;  /* 0x0000001316797211 */ /* 0x000fe200000f0c79 */
[----:B------:R-:W-:Y:S01]  /*29e0*/  IMAD.SHL.U32 R107, R210, 0x10, RZ ;  /* 0x00000010d26b7824 */ /* 0x000fe200078e00ff */
[----:B------:R-:W-:Y:S01]  /*29f0*/  SHF.L.U64.HI R9, R2, 0x1, R9 ;  /* 0x0000000102097819 */ /* 0x000fe20000010209 */
[----:B------:R-:W-:Y:S01]  /*2a00*/  IMAD.IADD R70, R189, 0x1, R3 ;  /* 0x00000001bd467824 */ /* 0x000fe200078e0203 */
[-C--:B------:R-:W-:Y:S01]  /*2a10*/  IADD3 R56, P1, R14, R10.reuse, RZ ;  /* 0x0000000a0e387210 */ /* 0x080fe20007f3e0ff */
[----:B------:R-:W-:Y:S01]  /*2a20*/  IMAD.SHL.U32 R113, R210, 0x40, RZ ;  /* 0x00000040d2717824 */ /* 0x000fe200078e00ff */
[----:B------:R-:W-:Y:S01]  /*2a30*/  IADD3 R10, P0, R6, R10, RZ ;  /* 0x0000000a060a7210 */ /* 0x000fe20007f1e0ff */
[----:B------:R-:W-:Y:S01]  /*2a40*/  IMAD.SHL.U32 R161, R151, 0x20, RZ ;  /* 0x0000002097a17824 */ /* 0x000fe200078e00ff */
[----:B------:R-:W-:Y:S01]  /*2a50*/  IADD3 R158, R171, R160, RZ ;  /* 0x000000a0ab9e7210 */ /* 0x000fe20007ffe0ff */
[--C-:B------:R-:W-:Y:S01]  /*2a60*/  IMAD.X R51, R15, 0x1, R9.reuse, P1 ;  /* 0x000000010f337824 */ /* 0x100fe200008e0609 */
[----:B------:R-:W-:Y:S01]  /*2a70*/  IADD3 R0, P2, R0, R4, RZ ;  /* 0x0000000400007210 */ /* 0x000fe20007f5e0ff */
[----:B------:R-:W-:Y:S01]  /*2a80*/  IMAD.X R9, R7, 0x1, R9, P0 ;  /* 0x0000000107097824 */ /* 0x000fe200000e0609 */
[----:B------:R-:W-:Y:S01]  /*2a90*/  IADD3 R81, P0, R226, 0x40, RZ ;  /* 0x00000040e2517810 */ /* 0x000fe20007f1e0ff */
[C---:B------:R-:W-:Y:S01]  /*2aa0*/  IMAD.IADD R156, R171.reuse, 0x1, R158 ;  /* 0x00000001ab9c7824 */ /* 0x040fe200078e029e */
[----:B------:R-:W-:Y:S01]  /*2ab0*/  LEA.HI.X.SX32 R125, R4, R125, 0x1, P2 ;  /* 0x0000007d047d7211 */ /* 0x000fe200010f0eff */
[C---:B------:R-:W-:Y:S01]  /*2ac0*/  IMAD.SHL.U32 R124, R0.reuse, 0x2, RZ ;  /* 0x00000002007c7824 */ /* 0x040fe200078e00ff */
[-C--:B------:R-:W-:Y:S01]  /*2ad0*/  IADD3.X R82, RZ, R227.reuse, RZ, P0, !PT ;  /* 0x000000e3ff527210 */ /* 0x080fe200007fe4ff */
[----:B------:R-:W-:Y:S01]  /*2ae0*/  IMAD.IADD R154, R171, 0x1, R156 ;  /* 0x00000001ab9a7824 */ /* 0x000fe200078e029c */
[----:B------:R-:W-:Y:S01]  /*2af0*/  IADD3 R222, P1, R81, R226, RZ ;  /* 0x000000e251de7210 */ /* 0x000fe20007f3e0ff */
[----:B------:R-:W-:Y:S01]  /*2b00*/  IMAD R159, R151, 0x30, RZ ;  /* 0x00000030979f7824 */ /* 0x000fe200078e02ff */
[----:B------:R-:W-:Y:S01]  /*2b10*/  IADD3 R218, P0, R79, 0x40, RZ ;  /* 0x000000404fda7810 */ /* 0x000fe20007f1e0ff */
[----:B------:R-:W-:Y:S01]  /*2b20*/  IMAD.IADD R152, R171, 0x1, R154 ;  /* 0x00000001ab987824 */ /* 0x000fe200078e029a */
[----:B------:R-:W-:Y:S01]  /*2b30*/  SHF.L.U64.HI R125, R0, 0x1, R125 ;  /* 0x00000001007d7819 */ /* 0x000fe2000001027d */
[----:B------:R-:W-:Y:S01]  /*2b40*/  IMAD.X R223, R82, 0x1, R227, P1 ;  /* 0x0000000152df7824 */ /* 0x000fe200008e06e3 */
[----:B------:R-:W-:Y:S01]  /*2b50*/  IADD3.X R219, RZ, R80, RZ, P0, !PT ;  /* 0x00000050ffdb7210 */ /* 0x000fe200007fe4ff */
[C---:B------:R-:W-:Y:S01]  /*2b60*/  IMAD R155, R151.reuse, 0x50, RZ ;  /* 0x00000050979b7824 */ /* 0x040fe200078e02ff */
[----:B------:R-:W-:Y:S01]  /*2b70*/  IADD3 R220, P1, R222, R226, RZ ;  /* 0x000000e2dedc7210 */ /* 0x000fe20007f3e0ff */
[----:B------:R-:W-:Y:S01]  /*2b80*/  IMAD R153, R151, 0x60, RZ ;  /* 0x0000006097997824 */ /* 0x000fe200078e02ff */
[----:B------:R-:W-:Y:S01]  /*2b90*/  IADD3 R87, P0, R90, 0x40, RZ ;  /* 0x000000405a577810 */ /* 0x000fe20007f1e0ff */
[----:B------:R-:W-:Y:S01]  /*2ba0*/  IMAD.WIDE.U32 R196, R58, 0x30, R222 ;  /* 0x000000303ac47825 */ /* 0x000fe200078e00de */
[----:B------:R-:W-:-:S02]  /*2bb0*/  IADD3.X R221, R223, R227, RZ, P1, !PT ;  /* 0x000000e3dfdd7210 */ /* 0x000fc40000ffe4ff */
[----:B------:R-:W-:Y:S01]  /*2bc0*/  IADD3 R94, P1, R87, R90, RZ ;  /* 0x0000005a575e7210 */ /* 0x000fe20007f3e0ff */
[--C-:B------:R-:W-:Y:S01]  /*2bd0*/  IMAD.X R92, RZ, RZ, R85.reuse, P0 ;  /* 0x000000ffff5c7224 */ /* 0x100fe200000e0655 */
[----:B------:R-:W-:Y:S01]  /*2be0*/  IADD3 R95, P0, R98, R87, RZ ;  /* 0x00000057625f7210 */ /* 0x000fe20007f1e0ff */
[----:B------:R-:W-:Y:S01]  /*2bf0*/  IMAD R111, R211, 0x60, RZ ;  /* 0x00000060d36f7824 */ /* 0x000fe200078e02ff */
[----:B------:R-:W-:Y:S01]  /*2c00*/  IADD3 R150, R171, R152, RZ ;  /* 0x00000098ab967210 */ /* 0x000fe20007ffe0ff */
[----:B------:R-:W-:Y:S01]  /*2c10*/  IMAD.X R89, R92, 0x1, R85, P1 ;  /* 0x000000015c597824 */ /* 0x000fe200008e0655 */
[----:B------:R-:W-:Y:S01]  /*2c20*/  IADD3.X R100, R93, R92, RZ, P0, !PT ;  /* 0x0000005c5d647210 */ /* 0x000fe200007fe4ff */
[C---:B------:R-:W-:Y:S01]  /*2c30*/  IMAD R5, R211.reuse, 0xa0, RZ ;  /* 0x000000a0d3057824 */ /* 0x040fe200078e02ff */
[----:B------:R-:W-:Y:S01]  /*2c40*/  IADD3 R97, P1, R98, R94, RZ ;  /* 0x0000005e62617210 */ /* 0x000fe20007f3e0ff */
[----:B------:R-:W-:Y:S01]  /*2c50*/  IMAD R115, R211, 0xc0, RZ ;  /* 0x000000c0d3737824 */ /* 0x000fe200078e02ff */
[----:B------:R-:W-:Y:S01]  /*2c60*/  IADD3 R99, P0, R95, R98, RZ ;  /* 0x000000625f637210 */ /* 0x000fe20007f1e0ff */
[----:B------:R-:W-:Y:S01]  /*2c70*/  IMAD R3, R211, 0xe0, RZ ;  /* 0x000000e0d3037824 */ /* 0x000fe200078e02ff */
[----:B------:R-:W-:Y:S01]  /*2c80*/  IADD3 R122, P3, R14, R124, RZ ;  /* 0x0000007c0e7a7210 */ /* 0x000fe20007f7e0ff */
[----:B------:R-:W-:Y:S01]  /*2c90*/  IMAD.WIDE.U32 R216, R210, 0x60, RZ ;  /* 0x00000060d2d87825 */ /* 0x000fe200078e00ff */
[----:B------:R-:W-:-:S02]  /*2ca0*/  IADD3.X R102, R93, R89, RZ, P1, !PT ;  /* 0x000000595d667210 */ /* 0x000fc40000ffe4ff */
[----:B------:R-:W-:Y:S01]  /*2cb0*/  IADD3.X R104, R100, R93, RZ, P0, !PT ;  /* 0x0000005d64687210 */ /* 0x000fe200007fe4ff */
[----:B------:R-:W-:Y:S01]  /*2cc0*/  IMAD.WIDE.U32 R214, R210, 0xa0, RZ ;  /* 0x000000a0d2d67825 */ /* 0x000fe200078e00ff */
[----:B------:R-:W-:Y:S02]  /*2cd0*/  IADD3 R124, P2, R6, R124, RZ ;  /* 0x0000007c067c7210 */ /* 0x000fe40007f5e0ff */
[C---:B------:R-:W-:Y:S01]  /*2ce0*/  SHF.L.U64.HI R0, R210.reuse, 0x4, R211 ;  /* 0x00000004d2007819 */ /* 0x040fe200000102d3 */
[----:B------:R-:W-:Y:S01]  /*2cf0*/  IMAD.WIDE.U32 R212, R210, 0xc0, RZ ;  /* 0x000000c0d2d47825 */ /* 0x000fe200078e00ff */
[-C--:B------:R-:W-:Y:S02]  /*2d00*/  IADD3 R106, P1, R97, R98.reuse, RZ ;  /* 0x00000062616a7210 */ /* 0x080fe40007f3e0ff */
[----:B------:R-:W-:Y:S01]  /*2d10*/  IADD3 R108, P0, R99, R98, RZ ;  /* 0x00000062636c7210 */ /* 0x000fe20007f1e0ff */
[----:B------:R-:W-:Y:S01]  /*2d20*/  IMAD R151, R151, 0x70, RZ ;  /* 0x0000007097977824 */ /* 0x000fe200078e02ff */
[----:B------:R-:W-:Y:S01]  /*2d30*/  IADD3 R147, R171, R150, RZ ;  /* 0x00000096ab937210 */ /* 0x000fe20007ffe0ff */
[----:B------:R-:W-:Y:S01]  /*2d40*/  IMAD.WIDE.U32 R192, R58, 0x30, R218 ;  /* 0x000000303ac07825 */ /* 0x000fe200078e00da */
[----:B------:R-:W-:-:S02]  /*2d50*/  IADD3.X R123, R15, R125, RZ, P3, !PT ;  /* 0x0000007d0f7b7210 */ /* 0x000fc40001ffe4ff */
[----:B------:R-:W-:Y:S01]  /*2d60*/  SHF.L.U64.HI R105, R107, 0x1, R0 ;  /* 0x000000016b697819 */ /* 0x000fe20000010200 */
[----:B------:R-:W-:Y:S01]  /*2d70*/  IMAD.WIDE.U32 R194, R58, 0x30, R220 ;  /* 0x000000303ac27825 */ /* 0x000fe200078e00dc */
[----:B------:R-:W-:Y:S02]  /*2d80*/  SHF.L.U64.HI R112, R113, 0x1, R112 ;  /* 0x0000000171707819 */ /* 0x000fe40000010270 */
[----:B------:R-:W-:Y:S01]  /*2d90*/  IADD3 R78, R197, R77, RZ ;  /* 0x0000004dc54e7210 */ /* 0x000fe20007ffe0ff */
[----:B------:R-:W-:Y:S01]  /*2da0*/  IMAD.WIDE.U32 R210, R210, 0xe0, RZ ;  /* 0x000000e0d2d27825 */ /* 0x000fe200078e00ff */
[----:B------:R-:W-:Y:S02]  /*2db0*/  IADD3 R111, R217, R111, RZ ;  /* 0x0000006fd96f7210 */ /* 0x000fe40007ffe0ff */
[----:B------:R-:W-:Y:S01]  /*2dc0*/  IADD3 R115, R213, R115, RZ ;  /* 0x00000073d5737210 */ /* 0x000fe20007ffe0ff */
[----:B------:R-:W-:Y:S01]  /*2dd0*/  IMAD.IADD R76, R77, 0x1, R193 ;  /* 0x000000014d4c7824 */ /* 0x000fe200078e02c1 */
[----:B------:R-:W-:Y:S01]  /*2de0*/  SHF.R.S32.HI R144, RZ, 0x1f, R161 ;  /* 0x0000001fff907819 */ /* 0x000fe200000114a1 */
[----:B------:R-:W-:Y:S01]  /*2df0*/  IMAD.X R125, R7, 0x1, R125, P2 ;  /* 0x00000001077d7824 */ /* 0x000fe200010e067d */
[----:B------:R-:W-:Y:S01]  /*2e00*/  SHF.R.S32.HI R142, RZ, 0x1f, R159 ;  /* 0x0000001fff8e7819 */ /* 0x000fe2000001149f */
[----:B------:R-:W-:Y:S01]  /*2e10*/  IMAD.MOV.U32 R11, RZ, RZ, R53 ;  /* 0x000000ffff0b7224 */ /* 0x000fe200078e0035 */
[----:B------:R-:W-:Y:S01]  /*2e20*/  SHF.R.S32.HI R138, RZ, 0x1f, R155 ;  /* 0x0000001fff8a7819 */ /* 0x000fe2000001149b */
[----:B------:R-:W-:Y:S01]  /*2e30*/  IMAD.SHL.U32 R107, R107, 0x2, RZ ;  /* 0x000000026b6b7824 */ /* 0x000fe200078e00ff */
[----:B------:R-:W-:Y:S01]  /*2e40*/  SHF.R.S32.HI R136, RZ, 0x1f, R153 ;  /* 0x0000001fff887819 */ /* 0x000fe20000011499 */
[----:B------:R-:W-:Y:S01]  /*2e50*/  IMAD.SHL.U32 R113, R113, 0x2, RZ ;  /* 0x0000000271717824 */ /* 0x000fe200078e00ff */
[----:B------:R-:W-:Y:S01]  /*2e60*/  SHF.R.S32.HI R134, RZ, 0x1f, R151 ;  /* 0x0000001fff867819 */ /* 0x000fe20000011497 */
[----:B------:R-:W-:Y:S01]  /*2e70*/  IMAD.IADD R114, R215, 0x1, R5 ;  /* 0x00000001d7727824 */ /* 0x000fe200078e0205 */
[----:B------:R-:W-:Y:S01]  /*2e80*/  SHF.R.S32.HI R143, RZ, 0x1f, R160 ;  /* 0x0000001fff8f7819 */ /* 0x000fe200000114a0 */
[----:B------:R-:W-:Y:S01]  /*2e90*/  IMAD.IADD R116, R211, 0x1, R3 ;  /* 0x00000001d3747824 */ /* 0x000fe200078e0203 */
[----:B------:R-:W-:Y:S01]  /*2ea0*/  IADD3 R77, R77, R195, RZ ;  /* 0x000000c34d4d7210 */ /* 0x000fe20007ffe0ff */
[--C-:B------:R-:W-:Y:S01]  /*2eb0*/  IMAD.X R101, R102, 0x1, R93.reuse, P1 ;  /* 0x0000000166657824 */ /* 0x100fe200008e065d */
[----:B------:R-:W-:Y:S01]  /*2ec0*/  SHF.R.S32.HI R141, RZ, 0x1f, R158 ;  /* 0x0000001fff8d7819 */ /* 0x000fe2000001149e */
[----:B------:R-:W-:Y:S01]  /*2ed0*/  IMAD.X R103, R104, 0x1, R93, P0 ;  /* 0x0000000168677824 */ /* 0x000fe200000e065d */
[----:B------:R-:W-:-:S02]  /*2ee0*/  SHF.R.S32.HI R139, RZ, 0x1f, R156 ;  /* 0x0000001fff8b7819 */ /* 0x000fc4000001149c */
[----:B------:R-:W-:Y:S02]  /*2ef0*/  SHF.R.S32.HI R137, RZ, 0x1f, R154 ;  /* 0x0000001fff897819 */ /* 0x000fe4000001149a */
[----:B------:R-:W-:Y:S02]  /*2f00*/  SHF.R.S32.HI R135, RZ, 0x1f, R152 ;  /* 0x0000001fff877819 */ /* 0x000fe40000011498 */
[----:B------:R-:W-:Y:S02]  /*2f10*/  SHF.R.S32.HI R131, RZ, 0x1f, R150 ;  /* 0x0000001fff837819 */ /* 0x000fe40000011496 */
[----:B------:R-:W-:-:S07]  /*2f20*/  SHF.R.S32.HI R130, RZ, 0x1f, R147 ;  /* 0x0000001fff827819 */ /* 0x000fce0000011493 */
.L_x_1584:
[----:B------:R-:W-:Y:S01]  /*2f30*/  IMAD.SHL.U32 R14, R11, 0x80, RZ ;  /* 0x000000800b0e7824 */ /* 0x000fe200078e00ff */
[----:B------:R-:W-:Y:S03]  /*2f40*/  BSSY B0, `(.L_x_1451) ;  /* 0x0000014000007945 */ /* 0x000fe60003800000 */
[----:B------:R-:W-:Y:S04]  /*2f50*/  VIADD R13, R14, 0xffffff80 ;  /* 0xffffff800e0d7836 */ /* 0x000fe80000000000 */
[--C-:B------:R-:W-:Y:S02]  /*2f60*/  IMAD.IADD R200, R66, 0x1, -R13.reuse ;  /* 0x0000000142c87824 */ /* 0x100fe400078e0a0d */
[----:B------:R-:W-:Y:S03]  /*2f70*/  IMAD.IADD R198, R88, 0x1, -R13 ;  /* 0x0000000158c67824 */ /* 0x000fe600078e0a0d */
[CC--:B------:R-:W-:Y:S02]  /*2f80*/  ISETP.GE.AND P6, PT, R240.reuse, R200.reuse, PT ;  /* 0x000000c8f000720c */ /* 0x0c0fe40003fc6270 */
        /* <DEDUP_REMOVED lines=15> */
.L_x_1452:
[----:B------:R-:W-:Y:S05]  /*3080*/  BSYNC B0 ;  /* 0x0000000000007941 */ /* 0x000fea0003800000 */
.L_x_1451:
        /* <DEDUP_REMOVED lines=12> */
.L_x_1454:
[----:B------:R-:W-:Y:S05]  /*3150*/  BSYNC B0 ;  /* 0x0000000000007941 */ /* 0x000fea0003800000 */
.L_x_1453:
        /* <DEDUP_REMOVED lines=15> */
.L_x_1456:
[----:B------:R-:W-:Y:S05]  /*3250*/  BSYNC B0 ;  /* 0x0000000000007941 */ /* 0x000fea0003800000 */
.L_x_1455:
        /* <DEDUP_REMOVED lines=13> */
.L_x_1458:
[----:B------:R-:W-:Y:S05]  /*3330*/  BSYNC B0 ;  /* 0x0000000000007941 */ /* 0x000fea0003800000 */
.L_x_1457:
        /* <DEDUP_REMOVED lines=17> */
.L_x_1460:
[----:B------:R-:W-:Y:S05]  /*3450*/  BSYNC B0 ;  /* 0x0000000000007941 */ /* 0x000fea0003800000 */
.L_x_1459:
        /* <DEDUP_REMOVED lines=12> */
.L_x_1462:
[----:B------:R-:W-:Y:S05]  /*3520*/  BSYNC B0 ;  /* 0x0000000000007941 */ /* 0x000fea0003800000 */
.L_x_1461:
        /* <DEDUP_REMOVED lines=12> */
.L_x_1464:
[----:B------:R-:W-:Y:S05]  /*35f0*/  BSYNC B0 ;  /* 0x0000000000007941 */ /* 0x000fea0003800000 */
.L_x_1463:
        /* <DEDUP_REMOVED lines=12> */
.L_x_1466:
[----:B------:R-:W-:Y:S05]  /*36c0*/  BSYNC B0 ;  /* 0x0000000000007941 */ /* 0x000fea0003800000 */
.L_x_1465:
        /* <DEDUP_REMOVED lines=25> */
[----:B------:R-:W-:Y:S04]  /*3860*/  @!P0 IMAD.MOV.U32 R50, RZ, RZ, R56 ;  /* 0x000000ffff328224 */ /* 0x000fe800078e0038 */
[----:B------:R1:W3:Y:S06]  /*3870*/  @!P0 LD.E.64 R6, desc[UR4][R8.64] ;  /* 0x0000000408068980 */ /* 0x0002ec000c101b00 */
[----:B------:R-:W4:Y:S01]  /*3880*/  @!P0 LD.E.64 R32, desc[UR4][R50.64] ;  /* 0x0000000432208980 */ /* 0x000f22000c101b00 */
[C---:B--2---:R-:W-:Y:S01]  /*3890*/  @!P0 LOP3.LUT R19, R20.reuse, 0xffff0000, RZ, 0xc0, !PT ;  /* 0xffff000014138812 */ /* 0x044fe200078ec0ff */
[----:B------:R-:W-:Y:S01]  /*38a0*/  @!P0 IMAD.U32 R29, R20, 0x10000, RZ ;  /* 0x00010000141d8824 */ /* 0x000fe200078e00ff */
[----:B------:R-:W-:Y:S01]  /*38b0*/  @!P0 LOP3.LUT R25, R21, 0xffff0000, RZ, 0xc0, !PT ;  /* 0xffff000015198812 */ /* 0x000fe200078ec0ff */
[----:B------:R-:W-:Y:S01]  /*38c0*/  @!P0 IMAD.U32 R26, R22, 0x10000, RZ ;  /* 0x00010000161a8824 */ /* 0x000fe200078e00ff */
[C---:B-1----:R-:W-:Y:S02]  /*38d0*/  @!P0 LOP3.LUT R8, R23.reuse, 0xffff0000, RZ, 0xc0, !PT ;  /* 0xffff000017088812 */ /* 0x042fe400078ec0ff */
[----:B------:R-:W-:Y:S02]  /*38e0*/  @!P0 SHF.L.U32 R28, R23, 0x10, RZ ;  /* 0x00000010171c8819 */ /* 0x000fe400000006ff */
[C---:B---3--:R-:W-:Y:S01]  /*38f0*/  @!P0 SHF.L.U32 R18, R6.reuse, 0x10, RZ ;  /* 0x0000001006128819 */ /* 0x048fe200000006ff */
[C---:B------:R-:W-:Y:S01]  /*3900*/  @!P0 IMAD.U32 R5, R7.reuse, 0x10000, RZ ;  /* 0x0001000007058824 */ /* 0x040fe200078e00ff */
[----:B------:R-:W-:Y:S02]  /*3910*/  @!P0 LOP3.LUT R6, R6, 0xffff0000, RZ, 0xc0, !PT ;  /* 0xffff000006068812 */ /* 0x000fe400078ec0ff */
[----:B------:R-:W-:Y:S01]  /*3920*/  @!P0 LOP3.LUT R7, R7, 0xffff0000, RZ, 0xc0, !PT ;  /* 0xffff000007078812 */ /* 0x000fe200078ec0ff */
[----:B------:R-:W-:Y:S01]  /*3930*/  @!P0 FMUL R0, R19, R18 ;  /* 0x0000001213008220 */ /* 0x000fe20000400000 */
[C---:B----4-:R-:W-:Y:S01]  /*3940*/  @!P0 SHF.L.U32 R27, R32.reuse, 0x10, RZ ;  /* 0x00000010201b8819 */ /* 0x050fe200000006ff */
[----:B------:R-:W-:Y:S01]  /*3950*/  @!P0 FMUL R2, R25, R6 ;  /* 0x0000000619028220 */ /* 0x000fe20000400000 */
[----:B------:R-:W-:Y:S01]  /*3960*/  @!P0 LOP3.LUT R31, R32, 0xffff0000, RZ, 0xc0, !PT ;  /* 0xffff0000201f8812 */ /* 0x000fe200078ec0ff */
[----:B------:R-:W-:Y:S01]  /*3970*/  @!P0 FMUL R4, R8, R7 ;  /* 0x0000000708048220 */ /* 0x000fe20000400000 */
[----:B------:R-:W-:Y:S01]  /*3980*/  @!P0 SHF.L.U32 R24, R33, 0x10, RZ ;  /* 0x0000001021188819 */ /* 0x000fe200000006ff */
[----:B------:R-:W-:Y:S01]  /*3990*/  @!P0 FMUL R35, R19, R27 ;  /* 0x0000001b13238220 */ /* 0x000fe20000400000 */
[----:B------:R-:W-:Y:S01]  /*39a0*/  @!P0 LOP3.LUT R33, R33, 0xffff0000, RZ, 0xc0, !PT ;  /* 0xffff000021218812 */ /* 0x000fe200078ec0ff */
[----:B------:R-:W-:Y:S01]  /*39b0*/  @!P0 FFMA R0, R27, R29, R0 ;  /* 0x0000001d1b008223 */ /* 0x000fe20000000000 */
[----:B------:R-:W-:Y:S01]  /*39c0*/  @!P0 SHF.L.U32 R27, R21, 0x10, RZ ;  /* 0x00000010151b8819 */ /* 0x000fe200000006ff */
[----:B------:R-:W-:Y:S01]  /*39d0*/  @!P0 FFMA R35, R29, R18, -R35 ;  /* 0x000000121d238223 */ /* 0x000fe20000000823 */
[----:B------:R-:W-:Y:S01]  /*39e0*/  @!P0 LOP3.LUT R18, R22, 0xffff0000, RZ, 0xc0, !PT ;  /* 0xffff000016128812 */ /* 0x000fe200078ec0ff */
[----:B------:R-:W-:Y:S01]  /*39f0*/  @!P0 FMUL R37, R25, R31 ;  /* 0x0000001f19258220 */ /* 0x000fe20000400000 */
        /* <DEDUP_REMOVED lines=18> */
.L_x_1473:
[----:B------:R-:W-:Y:S05]  /*3b20*/  BSYNC B0 ;  /* 0x0000000000007941 */ /* 0x000fea0003800000 */
.L_x_1472:
[----:B------:R-:W-:Y:S05]  /*3b30*/  @P1 BRA `(.L_x_1471) ;  /* 0x0000000000c01947 */ /* 0x000fea0003800000 */
[----:B------:R-:W-:Y:S01]  /*3b40*/  ISETP.GE.AND P0, PT, R12, R15, PT ;  /* 0x0000000f0c00720c */ /* 0x000fe20003f06270 */
[----:B-1----:R-:W2:Y:S11]  /*3b50*/  LD.E.128 R20, desc[UR4][R120.64+0x80] ;  /* 0x0000800478147980 */ /* 0x002eb6000c101d00 */
        /* <DEDUP_REMOVED lines=46> */
.L_x_1471:
[----:B------:R-:W-:Y:S05]  /*3e40*/  BSYNC B1 ;  /* 0x0000000000017941 */ /* 0x000fea0003800000 */
.L_x_1470:
        /* <DEDUP_REMOVED lines=64> */
.L_x_1477:
[----:B------:R-:W-:Y:S05]  /*4250*/  BSYNC B0 ;  /* 0x0000000000007941 */ /* 0x000fea0003800000 */
.L_x_1476:
        /* <DEDUP_REMOVED lines=50> */
.L_x_1475:
[----:B------:R-:W-:Y:S05]  /*4580*/  BSYNC B1 ;  /* 0x0000000000017941 */ /* 0x000fea0003800000 */
.L_x_1474:
        /* <DEDUP_REMOVED lines=64> */
.L_x_1481:
[----:B------:R-:W-:Y:S05]  /*4990*/  BSYNC B0 ;  /* 0x0000000000007941 */ /* 0x000fea0003800000 */
.L_x_1480:
        /* <DEDUP_REMOVED lines=50> */
.L_x_1479:
[----:B------:R-:W-:Y:S05]  /*4cc0*/  BSYNC B1 ;  /* 0x0000000000017941 */ /* 0x000fea0003800000 */
.L_x_1478:
        /* <DEDUP_REMOVED lines=66> */
.L_x_1485:
[----:B------:R-:W-:Y:S05]  /*50f0*/  BSYNC B0 ;  /* 0x0000000000007941 */ /* 0x000fea0003800000 */
.L_x_1484:
        /* <DEDUP_REMOVED lines=50> */
.L_x_1483:
[----:B------:R-:W-:Y:S05]  /*5420*/  BSYNC B1 ;  /* 0x0000000000017941 */ /* 0x000fea0003800000 */
.L_x_1482:
        /* <DEDUP_REMOVED lines=64> */
.L_x_1489:
[----:B------:R-:W-:Y:S05]  /*5830*/  BSYNC B0 ;  /* 0x0000000000007941 */ /* 0x000fea0003800000 */
.L_x_1488:
        /* <DEDUP_REMOVED lines=50> */
.L_x_1487:
[----:B------:R-:W-:Y:S05]  /*5b60*/  BSYNC B1 ;  /* 0x0000000000017941 */ /* 0x000fea0003800000 */
.L_x_1486:
        /* <DEDUP_REMOVED lines=66> */
.L_x_1493:
[----:B------:R-:W-:Y:S05]  /*5f90*/  BSYNC B0 ;  /* 0x0000000000007941 */ /* 0x000fea0003800000 */
.L_x_1492:
        /* <DEDUP_REMOVED lines=50> */
.L_x_1491:
[----:B------:R-:W-:Y:S05]  /*62c0*/  BSYNC B1 ;  /* 0x0000000000017941 */ /* 0x000fea0003800000 */
.L_x_1490:
        /* <DEDUP_REMOVED lines=66> */
.L_x_1497:
[----:B------:R-:W-:Y:S05]  /*66f0*/  BSYNC B0 ;  /* 0x0000000000007941 */ /* 0x000fea0003800000 */
.L_x_1496:
        /* <DEDUP_REMOVED lines=50> */
.L_x_1495:
[----:B------:R-:W-:Y:S05]  /*6a20*/  BSYNC B1 ;  /* 0x0000000000017941 */ /* 0x000fea0003800000 */
.L_x_1494:
        /* <DEDUP_REMOVED lines=66> */
.L_x_1501:
[----:B------:R-:W-:Y:S05]  /*6e50*/  BSYNC B0 ;  /* 0x0000000000007941 */ /* 0x000fea0003800000 */
.L_x_1500:
        /* <DEDUP_REMOVED lines=50> */
.L_x_1499:
[----:B------:R-:W-:Y:S05]  /*7180*/  BSYNC B1 ;  /* 0x0000000000017941 */ /* 0x000fea0003800000 */
.L_x_1498:
[----:B------:R-:W-:Y:S01]  /*7190*/  MOV R50, R56 ;  /* 0x0000003800327202 */ /* 0x000fe20000000f00 */
[----:B--2---:R-:W2:Y:S01]  /*71a0*/  LD.E R3, desc[UR4][R132.64+0xd0] ;  /* 0x0000d00484037980 */ /* 0x004ea2000c101900 */
[----:B------:R-:W-:Y:S02]  /*71b0*/  IMAD.MOV.U32 R8, RZ, RZ, R10 ;  /* 0x000000ffff087224 */ /* 0x000fe400078e000a */
[----:B--2---:R-:W-:Y:S05]  /*71c0*/  IMAD.U32 R3, R3, -0x40, RZ ;  /* 0xffffffc003037824 */ /* 0x004fea00078e00ff */
[C---:B------:R-:W-:Y:S02]  /*71d0*/  LEA R8, P1, R3.reuse, R8, 0x1 ;  /* 0x0000000803087211 */ /* 0x040fe400078208ff */
[C---:B------:R-:W-:Y:S02]  /*71e0*/  LEA R50, P0, R3.reuse, R50, 0x1 ;  /* 0x0000003203327211 */ /* 0x040fe400078008ff */
[C---:B------:R-:W-:Y:S01]  /*71f0*/  LEA.HI.X.SX32 R9, R3.reuse, R9, 0x1, P1 ;  /* 0x0000000903097211 */ /* 0x040fe200008f0eff */
[----:B------:R-:W-:Y:S01]  /*7200*/  IMAD.MOV.U32 R10, RZ, RZ, R8 ;  /* 0x000000ffff0a7224 */ /* 0x000fe200078e0008 */
[----:B------:R-:W-:Y:S02]  /*7210*/  LEA.HI.X.SX32 R51, R3, R51, 0x1, P0 ;  /* 0x0000003303337211 */ /* 0x000fe400000f0eff */
[----:B------:R-:W-:Y:S01]  /*7220*/  MOV R56, R50 ;  /* 0x0000003200387202 */ /* 0x000fe20000000f00 */
[----:B------:R-:W-:Y:S05]  /*7230*/  BRA `(.L_x_1502) ;  /* 0x0000006c00387947 */ /* 0x000fea0003800000 */
.L_x_1469:
        /* <DEDUP_REMOVED lines=89> */
.L_x_1508:
[----:B------:R-:W-:Y:S05]  /*77d0*/  BSYNC B0 ;  /* 0x0000000000007941 */ /* 0x000fea0003800000 */
.L_x_1507:
[----:B-----5:R2:W-:Y:S02]  /*77e0*/  ST.E.128 desc[UR4][R126.64], R44 ;  /* 0x0000002c7e007985 */ /* 0x0205e4000c101d04 */
.L_x_1506:
[----:B------:R-:W-:Y:S05]  /*77f0*/  BSYNC B1 ;  /* 0x0000000000017941 */ /* 0x000fea0003800000 */
.L_x_1505:
        /* <DEDUP_REMOVED lines=86> */
.L_x_1510:
[----:B------:R-:W-:Y:S05]  /*7d60*/  BSYNC B0 ;  /* 0x0000000000007941 */ /* 0x000fea0003800000 */
.L_x_1509:
[----:B-----5:R3:W-:Y:S02]  /*7d70*/  ST.E.128 desc[UR4][R126.64+0x80], R44 ;  /* 0x0000802c7e007985 */ /* 0x0207e4000c101d04 */
.L_x_1504:
[----:B------:R-:W-:Y:S05]  /*7d80*/  BSYNC B2 ;  /* 0x0000000000027941 */ /* 0x000fea0003800000 */
.L_x_1503:
        /* <DEDUP_REMOVED lines=99> */
.L_x_1516:
[----:B------:R-:W-:Y:S05]  /*83c0*/  BSYNC B0 ;  /* 0x0000000000007941 */ /* 0x000fea0003800000 */
.L_x_1515:
[----:B-----5:R1:W-:Y:S02]  /*83d0*/  ST.E.128 desc[UR4][R250.64], R40 ;  /* 0x00000028fa007985 */ /* 0x0203e4000c101d04 */
.L_x_1514:
[----:B------:R-:W-:Y:S05]  /*83e0*/  BSYNC B1 ;  /* 0x0000000000017941 */ /* 0x000fea0003800000 */
.L_x_1513:
[----:B------:R-:W-:Y:S11]  /*83f0*/  ISETP.GE.AND P0, PT, R12, R119, PT ;  /* 0x000000770c00720c */ /* 0x000ff60003f06270 */
[----:B------:R-:W-:Y:S02]  /*8400*/  @!UPT UIADD3 URZ, URZ, URZ, URZ ;  /* 0x0000003f3f3ff290 */ /* 0x000fe4000fffe03f */
[----:B------:R-:W-:Y:S05]  /*8410*/  @P0 BRA `(.L_x_1512) ;  /* 0x0000000400700947 */ /* 0x000fea0003800000 */
[C---:B----4-:R-:W-:Y:S01]  /*8420*/  LEA R2, P0, R87.reuse, R120, 0x1 ;  /* 0x0000007857027211 */ /* 0x050fe200078008ff */
        /* <DEDUP_REMOVED lines=55> */
[----:B-1----:R-:W-:Y:S01]  /*87a0*/  FMUL R3, R28, R33 ;  /* 0x000000211c037220 */ /* 0x002fe20000400000 */
        /* <DEDUP_REMOVED lines=33> */
.L_x_1518:
[----:B------:R-:W-:Y:S05]  /*89c0*/  BSYNC B0 ;  /* 0x0000000000007941 */ /* 0x000fea0003800000 */
.L_x_1517:
[----:B-----5:R4:W-:Y:S02]  /*89d0*/  ST.E.128 desc[UR4][R250.64], R40 ;  /* 0x00000028fa007985 */ /* 0x0209e4000c101d04 */
.L_x_1512:
[----:B------:R-:W-:Y:S05]  /*89e0*/  BSYNC B2 ;  /* 0x0000000000027941 */ /* 0x000fea0003800000 */
.L_x_1511:
        /* <DEDUP_REMOVED lines=99> */
.L_x_1524:
[----:B------:R-:W-:Y:S05]  /*9020*/  BSYNC B0 ;  /* 0x0000000000007941 */ /* 0x000fea0003800000 */
.L_x_1523:
[----:B-----5:R4:W-:Y:S02]  /*9030*/  ST.E.128 desc[UR4][R250.64], R40 ;  /* 0x00000028fa007985 */ /* 0x0209e4000c101d04 */
.L_x_1522:
[----:B------:R-:W-:Y:S05]  /*9040*/  BSYNC B1 ;  /* 0x0000000000017941 */ /* 0x000fea0003800000 */
.L_x_1521:
        /* <DEDUP_REMOVED lines=93> */
.L_x_1526:
[----:B------:R-:W-:Y:S05]  /*9620*/  BSYNC B0 ;  /* 0x0000000000007941 */ /* 0x000fea0003800000 */
.L_x_1525:
[----:B-----5:R4:W-:Y:S02]  /*9630*/  ST.E.128 desc[UR4][R250.64], R40 ;  /* 0x00000028fa007985 */ /* 0x0209e4000c101d04 */
.L_x_1520:
[----:B------:R-:W-:Y:S05]  /*9640*/  BSYNC B2 ;  /* 0x0000000000027941 */ /* 0x000fea0003800000 */
.L_x_1519:
        /* <DEDUP_REMOVED lines=13> */
[----:B-1--4-:R-:W-:Y:S01]  /*9720*/  IMAD R3, R59, 0x60, RZ ;  /* 0x000000603b037824 */ /* 0x012fe200078e02ff */
        /* <DEDUP_REMOVED lines=64> */
[----:B-1----:R-:W-:Y:S01]  /*9b30*/  FMUL R4, R29, R28 ;  /* 0x0000001c1d047220 */ /* 0x002fe20000400000 */
        /* <DEDUP_REMOVED lines=22> */
.L_x_1532:
[----:B------:R-:W-:Y:S05]  /*9ca0*/  BSYNC B0 ;  /* 0x0000000000007941 */ /* 0x000fea0003800000 */
.L_x_1531:
[----:B-----5:R4:W-:Y:S02]  /*9cb0*/  ST.E.128 desc[UR4][R250.64], R40 ;  /* 0x00000028fa007985 */ /* 0x0209e4000c101d04 */
.L_x_1530:
[----:B------:R-:W-:Y:S05]  /*9cc0*/  BSYNC B1 ;  /* 0x0000000000017941 */ /* 0x000fea0003800000 */
.L_x_1529:
        /* <DEDUP_REMOVED lines=93> */
.L_x_1534:
[----:B------:R-:W-:Y:S05]  /*a2a0*/  BSYNC B0 ;  /* 0x0000000000007941 */ /* 0x000fea0003800000 */
.L_x_1533:
[----:B-----5:R4:W-:Y:S02]  /*a2b0*/  ST.E.128 desc[UR4][R250.64], R40 ;  /* 0x00000028fa007985 */ /* 0x0209e4000c101d04 */
.L_x_1528:
[----:B------:R-:W-:Y:S05]  /*a2c0*/  BSYNC B2 ;  /* 0x0000000000027941 */ /* 0x000fea0003800000 */
.L_x_1527:
        /* <DEDUP_REMOVED lines=99> */
.L_x_1540:
[----:B------:R-:W-:Y:S05]  /*a900*/  BSYNC B0 ;  /* 0x0000000000007941 */ /* 0x000fea0003800000 */
.L_x_1539:
[----:B-----5:R4:W-:Y:S02]  /*a910*/  ST.E.128 desc[UR4][R250.64], R40 ;  /* 0x00000028fa007985 */ /* 0x0209e4000c101d04 */
.L_x_1538:
[----:B------:R-:W-:Y:S05]  /*a920*/  BSYNC B1 ;  /* 0x0000000000017941 */ /* 0x000fea0003800000 */
.L_x_1537:
        /* <DEDUP_REMOVED lines=93> */
.L_x_1542:
[----:B------:R-:W-:Y:S05]  /*af00*/  BSYNC B0 ;  /* 0x0000000000007941 */ /* 0x000fea0003800000 */
.L_x_1541:
[----:B-----5:R4:W-:Y:S02]  /*af10*/  ST.E.128 desc[UR4][R250.64], R40 ;  /* 0x00000028fa007985 */ /* 0x0209e4000c101d04 */
.L_x_1536:
[----:B------:R-:W-:Y:S05]  /*af20*/  BSYNC B2 ;  /* 0x0000000000027941 */ /* 0x000fea0003800000 */
.L_x_1535:
        /* <DEDUP_REMOVED lines=11> */
[----:B-1----:R-:W-:Y:S01]  /*afe0*/  IMAD.WIDE.U32 R4, R242, 0xa0, R120 ;  /* 0x000000a0f2047825 */ /* 0x002fe200078e0078 */
[----:B------:R-:W-:Y:S03]  /*aff0*/  BSSY B0, `(.L_x_1547) ;  /* 0x0000059000007945 */ /* 0x000fe60003800000 */
[----:B----4-:R-:W-:Y:S01]  /*b000*/  IMAD R3, R59, 0xa0, RZ ;  /* 0x000000a03b037824 */ /* 0x010fe200078e02ff */
        /* <DEDUP_REMOVED lines=87> */
.L_x_1548:
[----:B------:R-:W-:Y:S05]  /*b580*/  BSYNC B0 ;  /* 0x0000000000007941 */ /* 0x000fea0003800000 */
.L_x_1547:
[----:B-----5:R4:W-:Y:S02]  /*b590*/  ST.E.128 desc[UR4][R250.64], R40 ;  /* 0x00000028fa007985 */ /* 0x0209e4000c101d04 */
.L_x_1546:
[----:B------:R-:W-:Y:S05]  /*b5a0*/  BSYNC B1 ;  /* 0x0000000000017941 */ /* 0x000fea0003800000 */
.L_x_1545:
        /* <DEDUP_REMOVED lines=93> */
.L_x_1550:
[----:B------:R-:W-:Y:S05]  /*bb80*/  BSYNC B0 ;  /* 0x0000000000007941 */ /* 0x000fea0003800000 */
.L_x_1549:
[----:B-----5:R4:W-:Y:S02]  /*bb90*/  ST.E.128 desc[UR4][R250.64], R40 ;  /* 0x00000028fa007985 */ /* 0x0209e4000c101d04 */
.L_x_1544:
[----:B------:R-:W-:Y:S05]  /*bba0*/  BSYNC B2 ;  /* 0x0000000000027941 */ /* 0x000fea0003800000 */
.L_x_1543:
        /* <DEDUP_REMOVED lines=58> */
[----:B------:R-:W-:Y:S01]  /*bf50*/  IMAD.U32 R22, R24, 0x10000, RZ ;  /* 0x0001000018167824 */ /* 0x000fe200078e00ff */
[C---:B------:R-:W-:Y:S01]  /*bf60*/  LOP3.LUT R7, R25.reuse, 0xffff0000, RZ, 0xc0, !PT ;  /* 0xffff000019077812 */ /* 0x040fe200078ec0ff */
[----:B------:R-:W-:Y:S01]  /*bf70*/  IMAD.U32 R3, R25, 0x10000, RZ ;  /* 0x0001000019037824 */ /* 0x000fe200078e00ff */
[----:B------:R-:W-:Y:S01]  /*bf80*/  FSEL R23, -R2, R2, !P0 ;  /* 0x0000000202177208 */ /* 0x000fe20004000100 */
[----:B------:R-:W-:Y:S01]  /*bf90*/  IMAD.U32 R6, R26, 0x10000, RZ ;  /* 0x000100001a067824 */ /* 0x000fe200078e00ff */
[----:B------:R-:W-:Y:S01]  /*bfa0*/  FSEL R0, -R22, R22, !P0 ;  /* 0x0000001616007208 */ /* 0x000fe20004000100 */
[----:B-1----:R-:W-:Y:S01]  /*bfb0*/  IMAD.U32 R4, R27, 0x10000, RZ ;  /* 0x000100001b047824 */ /* 0x002fe200078e00ff */
        /* <DEDUP_REMOVED lines=36> */
.L_x_1556:
[----:B------:R-:W-:Y:S05]  /*c200*/  BSYNC B0 ;  /* 0x0000000000007941 */ /* 0x000fea0003800000 */
.L_x_1555:
[----:B-----5:R2:W-:Y:S02]  /*c210*/  ST.E.128 desc[UR4][R48.64], R44 ;  /* 0x0000002c30007985 */ /* 0x0205e4000c101d04 */
.L_x_1554:
[----:B------:R-:W-:Y:S05]  /*c220*/  BSYNC B1 ;  /* 0x0000000000017941 */ /* 0x000fea0003800000 */
.L_x_1553:
[----:B------:R-:W-:Y:S11]  /*c230*/  ISETP.GE.AND P0, PT, R12, R119, PT ;  /* 0x000000770c00720c */ /* 0x000ff60003f06270 */
[----:B------:R-:W-:Y:S02]  /*c240*/  @!UPT UIADD3 URZ, URZ, URZ, URZ ;  /* 0x0000003f3f3ff290 */ /* 0x000fe4000fffe03f */
[----:B------:R-:W-:Y:S05]  /*c250*/  @P0 BRA `(.L_x_1552) ;  /* 0x0000000400700947 */ /* 0x000fea0003800000 */
[----:B-1----:R-:W-:Y:S01]  /*c260*/  LEA R4, P0, R106, R120, 0x1 ;  /* 0x000000786a047211 */ /* 0x002fe200078008ff */
        /* <DEDUP_REMOVED lines=11> */
[----:B----4-:R-:W-:Y:S01]  /*c320*/  SHF.R.S32.HI R3, RZ, 0x1, R18 ;  /* 0x00000001ff037819 */ /* 0x010fe20000011412 */
        /* <DEDUP_REMOVED lines=10> */
[----:B-1----:R-:W-:Y:S02]  /*c3d0*/  LEA R4, P1, R2, R4, 0x1 ;  /* 0x0000000402047211 */ /* 0x002fe400078208ff */
        /* <DEDUP_REMOVED lines=66> */
.L_x_1558:
[----:B------:R-:W-:Y:S05]  /*c800*/  BSYNC B0 ;  /* 0x0000000000007941 */ /* 0x000fea0003800000 */
.L_x_1557:
[----:B-----5:R2:W-:Y:S02]  /*c810*/  ST.E.128 desc[UR4][R44.64], R36 ;  /* 0x000000242c007985 */ /* 0x0205e4000c101d04 */
.L_x_1552:
[----:B------:R-:W-:Y:S05]  /*c820*/  BSYNC B2 ;  /* 0x0000000000027941 */ /* 0x000fea0003800000 */
.L_x_1551:
        /* <DEDUP_REMOVED lines=15> */
[----:B--23--:R-:W-:Y:S04]  /*c920*/  IMAD.WIDE.U32 R44, R58, 0xe0, R126 ;  /* 0x000000e03a2c7825 */ /* 0x00cfe800078e007e */
        /* <DEDUP_REMOVED lines=18> */
[C---:B-1----:R-:W-:Y:S02]  /*ca50*/  LEA R4, P1, R2.reuse, R4, 0x1 ;  /* 0x0000000402047211 */ /* 0x042fe400078208ff */
        /* <DEDUP_REMOVED lines=66> */
.L_x_1564:
[----:B------:R-:W-:Y:S05]  /*ce80*/  BSYNC B0 ;  /* 0x0000000000007941 */ /* 0x000fea0003800000 */
.L_x_1563:
[----:B-----5:R2:W-:Y:S02]  /*ce90*/  ST.E.128 desc[UR4][R44.64], R36 ;  /* 0x000000242c007985 */ /* 0x0205e4000c101d04 */
.L_x_1562:
[----:B------:R-:W-:Y:S05]  /*cea0*/  BSYNC B1 ;  /* 0x0000000000017941 */ /* 0x000fea0003800000 */
.L_x_1561:
[----:B------:R-:W-:Y:S11]  /*ceb0*/  ISETP.GE.AND P0, PT, R12, R119, PT ;  /* 0x000000770c00720c */ /* 0x000ff60003f06270 */
[----:B------:R-:W-:Y:S02]  /*cec0*/  @!UPT UIADD3 URZ, URZ, URZ, URZ ;  /* 0x0000003f3f3ff290 */ /* 0x000fe4000fffe03f */
[----:B------:R-:W-:Y:S05]  /*ced0*/  @P0 BRA `(.L_x_1560) ;  /* 0x0000000400700947 */ /* 0x000fea0003800000 */
[----:B-1----:R-:W-:Y:S01]  /*cee0*/  LEA R4, P0, R108, R120, 0x1 ;  /* 0x000000786c047211 */ /* 0x002fe200078008ff */
[----:B------:R-:W-:Y:S01]  /*cef0*/  BSSY B0, `(.L_x_1565) ;  /* 0x0000059000007945 */ /* 0x000fe20003800000 */
[----:B------:R-:W-:Y:S02]  /*cf00*/  ISETP.GE.AND P1, PT, R12, R15, PT ;  /* 0x0000000f0c00720c */ /* 0x000fe40003f26270 */
[----:B------:R-:W-:Y:S02]  /*cf10*/  LEA.HI.X R5, R108, R121, R103, 0x1, P0 ;  /* 0x000000796c057211 */ /* 0x000fe400000f0c67 */
[C---:B----4-:R-:W-:Y:S03]  /*cf20*/  LEA R40, P0, R192.reuse, R126, 0x1 ;  /* 0x0000007ec0287211 */ /* 0x050fe600078008ff */
        /* <DEDUP_REMOVED lines=23> */
[----:B------:R-:W4:Y:S02]  /*d0a0*/  LD.E.128 R4, desc[UR4][R4.64] ;  /* 0x0000000404047980 */ /* 0x000f24000c101d00 */
[----:B------:R-:W-:Y:S01]  /*d0b0*/  LEA.HI.X R19, R21, R123, R0, 0x1, P1 ;  /* 0x0000007b15137211 */ /* 0x000fe200008f0c00 */
[----:B------:R-:W-:Y:S02]  /*d0c0*/  IMAD.MOV.U32 R0, RZ, RZ, RZ ;  /* 0x000000ffff007224 */ /* 0x000fe400078e00ff */
[----:B------:R-:W-:Y:S03]  /*d0d0*/  @P0 IMAD.MOV R0, RZ, RZ, -R3 ;  /* 0x000000ffff000224 */ /* 0x000fe600078e0a03 */
[----:B--2---:R-:W2:Y:S02]  /*d0e0*/  LD.E.128 R20, desc[UR4][R18.64] ;  /* 0x0000000412147980 */ /* 0x004ea4000c101d00 */
[----:B------:R-:W-:Y:S04]  /*d0f0*/  IADD3 R3, P1, R147, R0, RZ ;  /* 0x0000000093037210 */ /* 0x000fe80007f3e0ff */
[----:B------:R-:W-:Y:S02]  /*d100*/  LEA.HI.X.SX32 R0, R0, R130, 0x1, P1 ;  /* 0x0000008200007211 */ /* 0x000fe400008f0eff */
[C---:B------:R-:W-:Y:S04]  /*d110*/  LEA R36, P1, R3.reuse, R124, 0x1 ;  /* 0x0000007c03247211 */ /* 0x040fe800078208ff */
[----:B------:R-:W-:Y:S06]  /*d120*/  LEA.HI.X R37, R3, R125, R0, 0x1, P1 ;  /* 0x0000007d03257211 */ /* 0x000fec00008f0c00 */
[----:B---3--:R-:W3:Y:S01]  /*d130*/  LD.E.128 R36, desc[UR4][R36.64] ;  /* 0x0000000424247980 */ /* 0x008ee2000c101d00 */
[C---:B----4-:R-:W-:Y:S01]  /*d140*/  LOP3.LUT R15, R7.reuse, 0xffff0000, RZ, 0xc0, !PT ;  /* 0xffff0000070f7812 */ /* 0x050fe200078ec0ff */
[----:B------:R-:W-:Y:S01]  /*d150*/  IMAD.U32 R8, R7, 0x10000, RZ ;  /* 0x0001000007087824 */ /* 0x000fe200078e00ff */
[C---:B------:R-:W-:Y:S01]  /*d160*/  LOP3.LUT R2, R4.reuse, 0xffff0000, RZ, 0xc0, !PT ;  /* 0xffff000004027812 */ /* 0x040fe200078ec0ff */
[----:B------:R-:W-:Y:S01]  /*d170*/  IMAD.U32 R0, R4, 0x10000, RZ ;  /* 0x0001000004007824 */ /* 0x000fe200078e00ff */
[C---:B------:R-:W-:Y:S01]  /*d180*/  LOP3.LUT R4, R5.reuse, 0xffff0000, RZ, 0xc0, !PT ;  /* 0xffff000005047812 */ /* 0x040fe200078ec0ff */
[----:B------:R-:W-:Y:S02]  /*d190*/  IMAD.U32 R3, R5, 0x10000, RZ ;  /* 0x0001000005037824 */ /* 0x000fe400078e00ff */
[----:B------:R-:W-:Y:S01]  /*d1a0*/  IMAD.U32 R5, R6, 0x10000, RZ ;  /* 0x0001000006057824 */ /* 0x000fe200078e00ff */
[----:B--2---:R-:W-:Y:S01]  /*d1b0*/  LOP3.LUT R24, R20, 0xffff0000, RZ, 0xc0, !PT ;  /* 0xffff000014187812 */ /* 0x004fe200078ec0ff */
        /* <DEDUP_REMOVED lines=44> */
.L_x_1566:
[----:B------:R-:W-:Y:S05]  /*d480*/  BSYNC B0 ;  /* 0x0000000000007941 */ /* 0x000fea0003800000 */
.L_x_1565:
[----:B-----5:R4:W-:Y:S02]  /*d490*/  ST.E.128 desc[UR4][R40.64], R32 ;  /* 0x0000002028007985 */ /* 0x0209e4000c101d04 */
.L_x_1560:
[----:B------:R-:W-:Y:S05]  /*d4a0*/  BSYNC B2 ;  /* 0x0000000000027941 */ /* 0x000fea0003800000 */
.L_x_1559:
[----:B-1--4-:R-:W4:Y:S02]  /*d4b0*/  LD.E R3, desc[UR4][R132.64+0xd0] ;  /* 0x0000d00484037980 */ /* 0x012f24000c101900 */
[----:B----4-:R-:W-:Y:S05]  /*d4c0*/  IMAD.U32 R3, R3, -0x40, RZ ;  /* 0xffffffc003037824 */ /* 0x010fea00078e00ff */
[C---:B------:R-:W-:Y:S02]  /*d4d0*/  LEA R124, P1, R3.reuse, R124, 0x1 ;  /* 0x0000007c037c7211 */ /* 0x040fe400078208ff */
[C---:B------:R-:W-:Y:S02]  /*d4e0*/  LEA R122, P0, R3.reuse, R122, 0x1 ;  /* 0x0000007a037a7211 */ /* 0x040fe400078008ff */
[C---:B------:R-:W-:Y:S02]  /*d4f0*/  LEA.HI.X.SX32 R125, R3.reuse, R125, 0x1, P1 ;  /* 0x0000007d037d7211 */ /* 0x040fe400008f0eff */
[----:B------:R-:W-:Y:S01]  /*d500*/  LEA.HI.X.SX32 R123, R3, R123, 0x1, P0 ;  /* 0x0000007b037b7211 */ /* 0x000fe200000f0eff */
[----:B------:R-:W-:Y:S05]  /*d510*/  BRA `(.L_x_1502) ;  /* 0x0000000800807947 */ /* 0x000fea0003800000 */
.L_x_1468:
        /* <DEDUP_REMOVED lines=18> */
.L_x_1568:
[----:B------:R-:W-:Y:S05]  /*d640*/  BSYNC B0 ;  /* 0x0000000000007941 */ /* 0x000fea0003800000 */
.L_x_1567:
        /* <DEDUP_REMOVED lines=20> */
.L_x_1570:
[----:B------:R-:W-:Y:S05]  /*d790*/  BSYNC B0 ;  /* 0x0000000000007941 */ /* 0x000fea0003800000 */
.L_x_1569:
        /* <DEDUP_REMOVED lines=28> */
.L_x_1572:
[----:B------:R-:W-:Y:S05]  /*d960*/  BSYNC B0 ;  /* 0x0000000000007941 */ /* 0x000fea0003800000 */
.L_x_1571:
        /* <DEDUP_REMOVED lines=18> */
.L_x_1574:
[----:B------:R-:W-:Y:S05]  /*da90*/  BSYNC B0 ;  /* 0x0000000000007941 */ /* 0x000fea0003800000 */
.L_x_1573:
        /* <DEDUP_REMOVED lines=16> */
.L_x_1576:
[----:B------:R-:W-:Y:S05]  /*dba0*/  BSYNC B0 ;  /* 0x0000000000007941 */ /* 0x000fea0003800000 */
.L_x_1575:
        /* <DEDUP_REMOVED lines=18> */
.L_x_1578:
[----:B------:R-:W-:Y:S05]  /*dcd0*/  BSYNC B0 ;  /* 0x0000000000007941 */ /* 0x000fea0003800000 */
.L_x_1577:
        /* <DEDUP_REMOVED lines=18> */
.L_x_1580:
[----:B------:R-:W-:Y:S05]  /*de00*/  BSYNC B0 ;  /* 0x0000000000007941 */ /* 0x000fea0003800000 */
.L_x_1579:
        /* <DEDUP_REMOVED lines=17> */
.L_x_1502:
[----:B------:R-:W-:Y:S05]  /*df20*/  BSYNC B3 ;  /* 0x0000000000037941 */ /* 0x000fea0003800000 */
.L_x_1467:
        /* <DEDUP_REMOVED lines=89> */
.L_x_1582:
        /* <DEDUP_REMOVED lines=8> */
.L_x_1583:
[----:B------:R-:W-:Y:S05]  /*e540*/  BSYNC B0 ;  /* 0x0000000000007941 */ /* 0x000fea0003800000 */
.L_x_1581:
[----:B------:R-:W-:Y:S04]  /*e550*/  IADD3 R11, R11, -0x1, RZ ;  /* 0xffffffff0b0b7810 */ /* 0x000fe80007ffe0ff */
[----:B------:R-:W-:Y:S11]  /*e560*/  ISETP.GT.AND P0, PT, R11, R86, PT ;  /* 0x000000560b00720c */ /* 0x000ff60003f04270 */
[----:B------:R-:W-:Y:S02]  /*e570*/  @!UPT UIADD3 URZ, URZ, URZ, URZ ;  /* 0x0000003f3f3ff290 */ /* 0x000fe4000fffe03f */
[----:B------:R-:W-:Y:S05]  /*e580*/  @P0 BRA `(.L_x_1584) ;  /* 0xffffff4800680947 */ /* 0x000fea000383ffff */
.L_x_1450:
[----:B------:R-:W-:Y:S05]  /*e590*/  WARPSYNC.ALL ;  /* 0x0000000000007948 */ /* 0x000fea0003800000 */
[----:B------:R-:W-:Y:S01]  /*e5a0*/  NOP ;  /* 0x0000000000007918 */ /* 0x000fe20000000000 */
[----:B------:R-:W-:Y:S06]  /*e5b0*/  BAR.SYNC.DEFER_BLOCKING 0x0 ;  /* 0x0000000000007b1d */ /* 0x000fec0000010000 */
[----:B-1-34-:R-:W2:Y:S02]  /*e5c0*/  LD.E R7, desc[UR4][R132.64+0xd0] ;  /* 0x0000d00484077980 */ /* 0x01aea4000c101900 */
[----:B------:R-:W1:Y:S01]  /*e5d0*/  S2UR UR6, SR_CgaCtaId ;  /* 0x00000000000679c3 */ /* 0x000e620000008800 */
[----:B------:R-:W-:Y:S01]  /*e5e0*/  UMOV UR8, 0x400 ;  /* 0x0000040000087882 */ /* 0x000fe20000000000 */
[----:B------:R-:W-:Y:S01]  /*e5f0*/  BSSY B3, `(.L_x_1585) ;  /* 0x0000510000037945 */ /* 0x000fe20003800000 */
[C---:B------:R-:W-:Y:S01]  /*e600*/  SHF.L.U64.HI R5, R246.reuse, 0x4, R247 ;  /* 0x00000004f6057819 */ /* 0x040fe200000102f7 */
[----:B------:R-:W-:Y:S01]  /*e610*/  IMAD.SHL.U32 R3, R246, 0x10, RZ ;  /* 0x00000010f6037824 */ /* 0x000fe200078e00ff */
[----:B-1----:R-:W-:-:S06]  /*e620*/  ULEA UR6, UR6, UR8, 0x18 ;  /* 0x0000000806067291 */ /* 0x002fcc000f8ec03f */
[----:B------:R-:W-:Y:S02]  /*e630*/  LEA R236, R176, UR6, 0x1 ;  /* 0x00000006b0ec7c11 */ /* 0x000fe4000f8e08ff */
[----:B--2---:R-:W-:-:S13]  /*e640*/  ISETP.NE.AND P0, PT, R7, RZ, PT ;  /* 0x000000ff0700720c */ /* 0x004fda0003f05270 */
[----:B------:R-:W-:Y:S05]  /*e650*/  @!P0 BRA `(.L_x_1586) ;  /* 0x0000004800b88947 */ /* 0x000fea0003800000 */
[----:B------:R-:W2:Y:S01]  /*e660*/  LD.E.64 R8, desc[UR4][R132.64+0xf0] ;  /* 0x0000f00484087980 */ /* 0x000ea2000c101b00 */
[----:B------:R-:W-:-:S03]  /*e670*/  IMAD.MOV.U32 R13, RZ, RZ, RZ ;  /* 0x000000ffff0d7224 */ /* 0x000fc600078e00ff */
[----:B------:R-:W3:Y:S04]  /*e680*/  LD.E.U8 R0, desc[UR4][R132.64+0x1b3] ;  /* 0x0001b30484007980 */ /* 0x000ee8000c101100 */
[----:B------:R-:W5:Y:S04]  /*e690*/  LD.E.64 R38, desc[UR4][R132.64+0x148] ;  /* 0x0001480484267980 */ /* 0x000f68000c101b00 */
[----:B------:R-:W5:Y:S01]  /*e6a0*/  LD.E.64 R36, desc[UR4][R132.64+0x150] ;  /* 0x0001500484247980 */ /* 0x000f62000c101b00 */
[----:B--2---:R-:W-:-:S04]  /*e6b0*/  ISETP.NE.U32.AND P1, PT, R8, RZ, PT ;  /* 0x000000ff0800720c */ /* 0x004fc80003f25070 */
[----:B------:R-:W-:-:S13]  /*e6c0*/  ISETP.NE.AND.EX P1, PT, R9, RZ, PT, P1 ;  /* 0x000000ff0900720c */ /* 0x000fda0003f25310 */
[----:B------:R-:W-:-:S04]  /*e6d0*/  @P1 LEA R14, P0, R237, R8, 0x2 ;  /* 0x00000008ed0e1211 */ /* 0x000fc800078010ff */
[----:B------:R-:W-:Y:S02]  /*e6e0*/  @P1 LEA.HI.X R15, R237, R9, R68, 0x2, P0 ;  /* 0x00000009ed0f1211 */ /* 0x000fe400000f1444 */
[----:B------:R-:W5:Y:S04]  /*e6f0*/  LD.E R9, desc[UR4][R132.64+0xc0] ;  /* 0x0000c00484097980 */ /* 0x000f68000c101900 */
[----:B------:R1:W2:Y:S01]  /*e700*/  @P1 LD.E R13, desc[UR4][R14.64] ;  /* 0x000000040e0d1980 */ /* 0x0002a2000c101900 */
[-C--:B------:R-:W-:Y:S02]  /*e710*/  IADD3 R11, P1, R3, R204.reuse, RZ ;  /* 0x000000cc030b7210 */ /* 0x080fe40007f3e0ff */
[----:B------:R-:W-:Y:S02]  /*e720*/  LEA.HI R2, R7, R7, RZ, 0x1 ;  /* 0x0000000707027211 */ /* 0x000fe400078f08ff */
[----:B------:R-:W-:Y:S01]  /*e730*/  LEA R3, P0, R246, R204, 0x5 ;  /* 0x000000ccf6037211 */ /* 0x000fe200078028ff */
[----:B------:R-:W-:Y:S01]  /*e740*/  IMAD.X R6, R5, 0x1, R209, P1 ;  /* 0x0000000105067824 */ /* 0x000fe200008e06d1 */
[----:B-----5:R-:W-:Y:S01]  /*e750*/  LEA R46, P2, R204, R248, 0x1 ;  /* 0x000000f8cc2e7211 */ /* 0x020fe200078408ff */
[----:B------:R-:W-:Y:S01]  /*e760*/  IMAD.MOV.U32 R208, RZ, RZ, R204 ;  /* 0x000000ffffd07224 */ /* 0x000fe200078e00cc */
[----:B------:R-:W-:-:S02]  /*e770*/  SHF.R.S32.HI R2, RZ, 0x1, R2 ;  /* 0x00000001ff027819 */ /* 0x000fc40000011402 */
[----:B---3--:R-:W-:Y:S02]  /*e780*/  ISETP.NE.AND P4, PT, R0, RZ, PT ;  /* 0x000000ff0000720c */ /* 0x008fe40003f85270 */
[-C--:B------:R-:W-:Y:S02]  /*e790*/  LEA R40, P1, R11, R248.reuse, 0x1 ;  /* 0x000000f80b287211 */ /* 0x080fe400078208ff */
[----:B------:R-:W-:Y:S01]  /*e7a0*/  LEA.HI.X R5, R246, R209, R247, 0x5, P0 ;  /* 0x000000d1f6057211 */ /* 0x000fe200000f2cf7 */
[----:B------:R-:W-:Y:S01]  /*e7b0*/  IMAD R4, R247, 0x30, RZ ;  /* 0x00000030f7047824 */ /* 0x000fe200078e02ff */
[-CC-:B------:R-:W-:Y:S01]  /*e7c0*/  LEA.HI.X R47, R204, R249.reuse, R209.reuse, 0x1, P2 ;  /* 0x000000f9cc2f7211 */ /* 0x180fe200010f0cd1 */
[----:B------:R-:W-:Y:S01]  /*e7d0*/  IMAD.WIDE.U32 R208, R246, 0x30, R208 ;  /* 0x00000030f6d07825 */ /* 0x000fe200078e00d0 */
[-C--:B------:R-:W-:Y:S02]  /*e7e0*/  LEA R18, P0, R3, R248.reuse, 0x1 ;  /* 0x000000f803127211 */ /* 0x080fe400078008ff */
[-C--:B------:R-:W-:Y:S01]  /*e7f0*/  LEA.HI.X R41, R11, R249.reuse, R6, 0x1, P1 ;  /* 0x000000f90b297211 */ /* 0x080fe200008f0c06 */
[----:B------:R-:W-:Y:S01]  /*e800*/  IMAD.IADD R11, R234, 0x1, -R177 ;  /* 0x00000001ea0b7824 */ /* 0x000fe200078e0ab1 */
[----:B------:R-:W-:Y:S01]  /*e810*/  LEA.HI.X R19, R3, R249, R5, 0x1, P0 ;  /* 0x000000f903137211 */ /* 0x000fe200000f0c05 */
[----:B------:R-:W-:Y:S01]  /*e820*/  IMAD.IADD R5, R209, 0x1, R4 ;  /* 0x00000001d1057824 */ /* 0x000fe200078e0204 */
[----:B-1----:R-:W-:-:S02]  /*e830*/  LEA R14, P1, R208, R248, 0x1 ;  /* 0x000000f8d00e7211 */ /* 0x002fc400078208ff */
        /* <DEDUP_REMOVED lines=8> */
[----:B------:R-:W-:-:S03]  /*e8c0*/  IADD3 R0, P3, R172, R13, RZ ;  /* 0x0000000dac007210 */ /* 0x000fc60007f7e0ff */
[----:B------:R-:W-:Y:S01]  /*e8d0*/  IMAD.X R4, R17, 0x1, R21, P2 ;  /* 0x0000000111047824 */ /* 0x000fe200010e0615 */
[----:B------:R-:W-:Y:S01]  /*e8e0*/  LEA.HI.X.SX32 R13, R172, R21, 0x1, P3 ;  /* 0x00000015ac0d7211 */ /* 0x000fe200018f0eff */
[----:B------:R-:W-:Y:S08]  /*e8f0*/  @!P4 BRA `(.L_x_1587) ;  /* 0x00000018007cc947 */ /* 0x000ff00003800000 */
[C---:B------:R-:W-:Y:S01]  /*e900*/  IMAD.SHL.U32 R27, R0.reuse, 0x2, RZ ;  /* 0x00000002001b7824 */ /* 0x040fe200078e00ff */
[----:B------:R-:W-:Y:S01]  /*e910*/  SHF.L.U64.HI R13, R0, 0x1, R13 ;  /* 0x00000001000d7819 */ /* 0x000fe2000001020d */
[----:B------:R-:W-:Y:S03]  /*e920*/  BSSY B2, `(.L_x_1588) ;  /* 0x0000066000027945 */ /* 0x000fe60003800000 */
[-C--:B------:R-:W-:Y:S02]  /*e930*/  IADD3 R24, P2, R38, R27.reuse, RZ ;  /* 0x0000001b26187210 */ /* 0x080fe40007f5e0ff */
        /* <DEDUP_REMOVED lines=23> */
[----:B------:R-:W-:Y:S02]  /*eab0*/  LOP3.LUT R10, R3, 0xffff0000, RZ, 0xc0, !PT ;  /* 0xffff0000030a7812 */ /* 0x000fe400078ec0ff */
[----:B----4-:R-:W-:Y:S01]  /*eac0*/  LOP3.LUT R23, R4, 0xffff0000, RZ, 0xc0, !PT ;  /* 0xffff000004177812 */ /* 0x010fe200078ec0ff */
        /* <DEDUP_REMOVED lines=9> */
[----:B------:R-:W-:Y:S01]  /*eb60*/  SHF.L.U32 R21, R2, 0x10, RZ ;  /* 0x0000001002157819 */ /* 0x000fe200000006ff */
[-C--:B------:R-:W-:Y:S01]  /*eb70*/  FMUL R6, R29, R20.reuse ;  /* 0x000000141d067220 */ /* 0x080fe20000400000 */
[C---:B------:R-:W-:Y:S01]  /*eb80*/  FMUL R33, R32.reuse, R3 ;  /* 0x0000000320217220 */ /* 0x040fe20000400000 */
[----:B------:R-:W-:Y:S01]  /*eb90*/  FMUL R32, R32, R5 ;  /* 0x0000000520207220 */ /* 0x000fe20000400000 */
[C---:B------:R-:W-:Y:S01]  /*eba0*/  FFMA R22, R31.reuse, R20, -R22 ;  /* 0x000000141f167223 */ /* 0x040fe20000000816 */
[C---:B------:R-:W-:Y:S01]  /*ebb0*/  FMUL R29, R30.reuse, R21 ;  /* 0x000000151e1d7220 */ /* 0x040fe20000400000 */
[----:B------:R-:W-:Y:S01]  /*ebc0*/  FMUL R30, R30, R23 ;  /* 0x000000171e1e7220 */ /* 0x000fe20000400000 */
[----:B------:R-:W-:Y:S01]  /*ebd0*/  FFMA R31, R31, R10, R6 ;  /* 0x0000000a1f1f7223 */ /* 0x000fe20000000006 */
        /* <DEDUP_REMOVED lines=8> */
.L_x_1593:
[----:B------:R-:W-:Y:S05]  /*ec60*/  BSYNC B0 ;  /* 0x0000000000007941 */ /* 0x000fea0003800000 */
.L_x_1592:
[----:B-----5:R3:W-:Y:S02]  /*ec70*/  STS.128 [R236], R20 ;  /* 0x00000014ec007388 */ /* 0x0207e40000000c00 */
.L_x_1591:
[----:B------:R-:W-:Y:S05]  /*ec80*/  BSYNC B1 ;  /* 0x0000000000017941 */ /* 0x000fea0003800000 */
.L_x_1590:
        /* <DEDUP_REMOVED lines=45> */
.L_x_1595:
[----:B------:R-:W-:Y:S05]  /*ef60*/  BSYNC B0 ;  /* 0x0000000000007941 */ /* 0x000fea0003800000 */
.L_x_1594:
[----:B-----5:R1:W-:Y:S02]  /*ef70*/  STS.128 [R236+0x2000], R20 ;  /* 0x00200014ec007388 */ /* 0x0203e40000000c00 */
.L_x_1589:
[----:B------:R-:W-:Y:S05]  /*ef80*/  BSYNC B2 ;  /* 0x0000000000027941 */ /* 0x000fea0003800000 */
.L_x_1588:
        /* <DEDUP_REMOVED lines=20> */
[C---:B------:R-:W-:Y:S02]  /*f0d0*/  LOP3.LUT R28, R23.reuse, 0xffff0000, RZ, 0xc0, !PT ;  /* 0xffff0000171c7812 */ /* 0x040fe400078ec0ff */
[----:B------:R-:W-:Y:S02]  /*f0e0*/  SHF.L.U32 R30, R23, 0x10, RZ ;  /* 0x00000010171e7819 */ /* 0x000fe400000006ff */
[----:B------:R-:W-:Y:S02]  /*f0f0*/  LOP3.LUT R22, R22, 0xffff0000, RZ, 0xc0, !PT ;  /* 0xffff000016167812 */ /* 0x000fe400078ec0ff */
[----:B---3--:R-:W-:Y:S02]  /*f100*/  LOP3.LUT R21, R2, 0xffff0000, RZ, 0xc0, !PT ;  /* 0xffff000002157812 */ /* 0x008fe400078ec0ff */
[C---:B------:R-:W-:Y:S01]  /*f110*/  LOP3.LUT R20, R3.reuse, 0xffff0000, RZ, 0xc0, !PT ;  /* 0xffff000003147812 */ /* 0x040fe200078ec0ff */
[----:B------:R-:W-:Y:S01]  /*f120*/  IMAD.U32 R3, R3, 0x10000, RZ ;  /* 0x0001000003037824 */ /* 0x000fe200078e00ff */
[----:B--2---:R-:W-:Y:S01]  /*f130*/  LOP3.LUT R29, R4, 0xffff0000, RZ, 0xc0, !PT ;  /* 0xffff0000041d7812 */ /* 0x004fe200078ec0ff */
[----:B------:R-:W-:Y:S01]  /*f140*/  FMUL R13, R6, R21 ;  /* 0x00000015060d7220 */ /* 0x000fe20000400000 */
[C---:B------:R-:W-:Y:S01]  /*f150*/  LOP3.LUT R23, R5.reuse, 0xffff0000, RZ, 0xc0, !PT ;  /* 0xffff000005177812 */ /* 0x040fe200078ec0ff */
[-C--:B------:R-:W-:Y:S01]  /*f160*/  FMUL R33, R28, R20.reuse ;  /* 0x000000141c217220 */ /* 0x080fe20000400000 */
[----:B------:R-:W-:Y:S01]  /*f170*/  SHF.L.U32 R5, R5, 0x10, RZ ;  /* 0x0000001005057819 */ /* 0x000fe200000006ff */
[-C--:B------:R-:W-:Y:S01]  /*f180*/  FMUL R6, R6, R29.reuse ;  /* 0x0000001d06067220 */ /* 0x080fe20000400000 */
[----:B------:R-:W-:Y:S01]  /*f190*/  FFMA R13, R8, R29, -R13 ;  /* 0x0000001d080d7223 */ /* 0x000fe2000000080d */
[----:B------:R-:W-:Y:S01]  /*f1a0*/  FFMA R33, R30, R23, -R33 ;  /* 0x000000171e217223 */ /* 0x000fe20000000821 */
[----:B------:R-:W-:Y:S01]  /*f1b0*/  SHF.L.U32 R29, R4, 0x10, RZ ;  /* 0x00000010041d7819 */ /* 0x000fe200000006ff */
[----:B------:R-:W-:Y:S01]  /*f1c0*/  FFMA R6, R8, R21, R6 ;  /* 0x0000001508067223 */ /* 0x000fe20000000006 */
[----:B------:R-:W-:Y:S01]  /*f1d0*/  FMUL R21, R28, R23 ;  /* 0x000000171c157220 */ /* 0x000fe20000400000 */
[----:B------:R-:W-:Y:S01]  /*f1e0*/  SHF.L.U32 R23, R2, 0x10, RZ ;  /* 0x0000001002177819 */ /* 0x000fe200000006ff */
[C---:B------:R-:W-:Y:S01]  /*f1f0*/  FMUL R2, R22.reuse, R3 ;  /* 0x0000000316027220 */ /* 0x040fe20000400000 */
[----:B------:R-:W-:Y:S01]  /*f200*/  FMUL R22, R22, R5 ;  /* 0x0000000516167220 */ /* 0x000fe20000400000 */
[----:B------:R-:W-:Y:S01]  /*f210*/  FFMA R20, R30, R20, R21 ;  /* 0x000000141e147223 */ /* 0x000fe20000000015 */
[----:B------:R-:W-:Y:S01]  /*f220*/  F2FP.BF16.F32.PACK_AB R6, R6, R13 ;  /* 0x0000000d0606723e */ /* 0x000fe200000010ff */
[C---:B------:R-:W-:Y:S01]  /*f230*/  FMUL R21, R32.reuse, R23 ;  /* 0x0000001720157220 */ /* 0x040fe20000400000 */
[----:B------:R-:W-:Y:S01]  /*f240*/  FMUL R32, R32, R29 ;  /* 0x0000001d20207220 */ /* 0x000fe20000400000 */
[C---:B------:R-:W-:Y:S01]  /*f250*/  FFMA R2, R31.reuse, R5, -R2 ;  /* 0x000000051f027223 */ /* 0x040fe20000000802 */
[----:B------:R-:W-:Y:S01]  /*f260*/  FFMA R3, R31, R3, R22 ;  /* 0x000000031f037223 */ /* 0x000fe20000000016 */
[C---:B------:R-:W-:Y:S01]  /*f270*/  FFMA R21, R10.reuse, R29, -R21 ;  /* 0x0000001d0a157223 */ /* 0x040fe20000000815 */
[----:B------:R-:W-:Y:S01]  /*f280*/  FFMA R32, R10, R23, R32 ;  /* 0x000000170a207223 */ /* 0x000fe20000000020 */
[----:B------:R-:W-:-:S02]  /*f290*/  F2FP.BF16.F32.PACK_AB R23, R20, R33 ;  /* 0x000000211417723e */ /* 0x000fc400000010ff */
[----:B------:R-:W-:Y:S02]  /*f2a0*/  F2FP.BF16.F32.PACK_AB R22, R3, R2 ;  /* 0x000000020316723e */ /* 0x000fe400000010ff */
[----:B------:R-:W-:Y:S02]  /*f2b0*/  F2FP.BF16.F32.PACK_AB R20, R32, R21 ;  /* 0x000000152014723e */ /* 0x000fe400000010ff */
[----:B------:R-:W-:Y:S02]  /*f2c0*/  MOV R21, R6 ;  /* 0x0000000600157202 */ /* 0x000fe40000000f00 */
.L_x_1601:
[----:B------:R-:W-:Y:S05]  /*f2d0*/  BSYNC B0 ;  /* 0x0000000000007941 */ /* 0x000fea0003800000 */
.L_x_1600:
[----:B-----5:R3:W-:Y:S02]  /*f2e0*/  STS.128 [R236+0x800], R20 ;  /* 0x00080014ec007388 */ /* 0x0207e40000000c00 */
.L_x_1599:
[----:B------:R-:W-:Y:S05]  /*f2f0*/  BSYNC B1 ;  /* 0x0000000000017941 */ /* 0x000fea0003800000 */
.L_x_1598:
        /* <DEDUP_REMOVED lines=46> */
.L_x_1603:
[----:B------:R-:W-:Y:S05]  /*f5e0*/  BSYNC B0 ;  /* 0x0000000000007941 */ /* 0x000fea0003800000 */
.L_x_1602:
[----:B-----5:R3:W-:Y:S02]  /*f5f0*/  STS.128 [R236+0x2800], R20 ;  /* 0x00280014ec007388 */ /* 0x0207e40000000c00 */
.L_x_1597:
[----:B------:R-:W-:Y:S05]  /*f600*/  BSYNC B2 ;  /* 0x0000000000027941 */ /* 0x000fea0003800000 */
.L_x_1596:
        /* <DEDUP_REMOVED lines=18> */
[C---:B------:R-:W-:Y:S02]  /*f730*/  LOP3.LUT R8, R21.reuse, 0xffff0000, RZ, 0xc0, !PT ;  /* 0xffff000015087812 */ /* 0x040fe400078ec0ff */
[----:B------:R-:W-:-:S02]  /*f740*/  SHF.L.U32 R10, R21, 0x10, RZ ;  /* 0x00000010150a7819 */ /* 0x000fc400000006ff */
[C---:B------:R-:W-:Y:S02]  /*f750*/  SHF.L.U32 R13, R20.reuse, 0x10, RZ ;  /* 0x00000010140d7819 */ /* 0x040fe400000006ff */
[----:B------:R-:W-:Y:S02]  /*f760*/  LOP3.LUT R32, R20, 0xffff0000, RZ, 0xc0, !PT ;  /* 0xffff000014207812 */ /* 0x000fe400078ec0ff */
[----:B------:R-:W-:Y:S02]  /*f770*/  LOP3.LUT R34, R22, 0xffff0000, RZ, 0xc0, !PT ;  /* 0xffff000016227812 */ /* 0x000fe400078ec0ff */
[----:B---3--:R-:W-:Y:S02]  /*f780*/  LOP3.LUT R23, R2, 0xffff0000, RZ, 0xc0, !PT ;  /* 0xffff000002177812 */ /* 0x008fe400078ec0ff */
[C---:B------:R-:W-:Y:S01]  /*f790*/  LOP3.LUT R20, R3.reuse, 0xffff0000, RZ, 0xc0, !PT ;  /* 0xffff000003147812 */ /* 0x040fe200078ec0ff */
[----:B------:R-:W-:Y:S01]  /*f7a0*/  IMAD.U32 R3, R3, 0x10000, RZ ;  /* 0x0001000003037824 */ /* 0x000fe200078e00ff */
        /* <DEDUP_REMOVED lines=8> */
[-C--:B------:R-:W-:Y:S01]  /*f830*/  FFMA R22, R33, R28.reuse, -R22 ;  /* 0x0000001c21167223 */ /* 0x080fe20000000816 */
[----:B------:R-:W-:Y:S01]  /*f840*/  FFMA R8, R10, R23, R8 ;  /* 0x000000170a087223 */ /* 0x000fe20000000008 */
[----:B------:R-:W-:Y:S01]  /*f850*/  FMUL R10, R31, R28 ;  /* 0x0000001c1f0a7220 */ /* 0x000fe20000400000 */
[----:B------:R-:W-:Y:S01]  /*f860*/  SHF.L.U32 R4, R4, 0x10, RZ ;  /* 0x0000001004047819 */ /* 0x000fe200000006ff */
[C---:B------:R-:W-:Y:S01]  /*f870*/  FMUL R23, R34.reuse, R3 ;  /* 0x0000000322177220 */ /* 0x040fe20000400000 */
[-C--:B------:R-:W-:Y:S01]  /*f880*/  FMUL R34, R34, R5.reuse ;  /* 0x0000000522227220 */ /* 0x080fe20000400000 */
[----:B------:R-:W-:Y:S01]  /*f890*/  FFMA R33, R33, R20, R10 ;  /* 0x0000001421217223 */ /* 0x000fe2000000000a */
        /* <DEDUP_REMOVED lines=11> */
.L_x_1609:
[----:B------:R-:W-:Y:S05]  /*f950*/  BSYNC B0 ;  /* 0x0000000000007941 */ /* 0x000fea0003800000 */
.L_x_1608:
[----:B-----5:R3:W-:Y:S02]  /*f960*/  STS.128 [R236+0x1000], R20 ;  /* 0x00100014ec007388 */ /* 0x0207e40000000c00 */
.L_x_1607:
[----:B------:R-:W-:Y:S05]  /*f970*/  BSYNC B1 ;  /* 0x0000000000017941 */ /* 0x000fea0003800000 */
.L_x_1606:
        /* <DEDUP_REMOVED lines=9> */
[----:B-----5:R-:W-:Y:S01]  /*fa10*/  SHF.L.U32 R10, R21, 0x10, RZ ;  /* 0x00000010150a7819 */ /* 0x020fe200000006ff */
[----:B------:R-:W-:Y:S01]  /*fa20*/  IMAD.U32 R31, R23, 0x10000, RZ ;  /* 0x00010000171f7824 */ /* 0x000fe200078e00ff */
[----:B------:R-:W-:Y:S02]  /*fa30*/  LOP3.LUT R8, R21, 0xffff0000, RZ, 0xc0, !PT ;  /* 0xffff000015087812 */ /* 0x000fe400078ec0ff */
[----:B------:R-:W-:Y:S02]  /*fa40*/  LOP3.LUT R29, R23, 0xffff0000, RZ, 0xc0, !PT ;  /* 0xffff0000171d7812 */ /* 0x000fe400078ec0ff */
[----:B------:R-:W-:-:S02]  /*fa50*/  SHF.L.U32 R13, R20, 0x10, RZ ;  /* 0x00000010140d7819 */ /* 0x000fc400000006ff */
[----:B------:R-:W-:Y:S02]  /*fa60*/  LOP3.LUT R30, R20, 0xffff0000, RZ, 0xc0, !PT ;  /* 0xffff0000141e7812 */ /* 0x000fe400078ec0ff */
[C---:B------:R-:W-:Y:S02]  /*fa70*/  SHF.L.U32 R28, R22.reuse, 0x10, RZ ;  /* 0x00000010161c7819 */ /* 0x040fe400000006ff */
[----:B------:R-:W-:Y:S02]  /*fa80*/  LOP3.LUT R32, R22, 0xffff0000, RZ, 0xc0, !PT ;  /* 0xffff000016207812 */ /* 0x000fe400078ec0ff */
[C---:B---3--:R-:W-:Y:S01]  /*fa90*/  LOP3.LUT R21, R2.reuse, 0xffff0000, RZ, 0xc0, !PT ;  /* 0xffff000002157812 */ /* 0x048fe200078ec0ff */
[----:B------:R-:W-:Y:S01]  /*faa0*/  IMAD.U32 R2, R2, 0x10000, RZ ;  /* 0x0001000002027824 */ /* 0x000fe200078e00ff */
[----:B-1----:R-:W-:Y:S02]  /*fab0*/  LOP3.LUT R18, R3, 0xffff0000, RZ, 0xc0, !PT ;  /* 0xffff000003127812 */ /* 0x002fe400078ec0ff */
        /* <DEDUP_REMOVED lines=11> */
[C---:B------:R-:W-:Y:S01]  /*fb70*/  FFMA R22, R31.reuse, R20, -R22 ;  /* 0x000000141f167223 */ /* 0x040fe20000000816 */
[----:B------:R-:W-:Y:S01]  /*fb80*/  FMUL R21, R32, R3 ;  /* 0x0000000320157220 */ /* 0x000fe20000400000 */
[C---:B------:R-:W-:Y:S01]  /*fb90*/  FMUL R23, R30.reuse, R4 ;  /* 0x000000041e177220 */ /* 0x040fe20000400000 */
[----:B------:R-:W-:Y:S01]  /*fba0*/  FFMA R31, R31, R18, R10 ;  /* 0x000000121f1f7223 */ /* 0x000fe2000000000a */
[-C--:B------:R-:W-:Y:S01]  /*fbb0*/  FMUL R10, R30, R2.reuse ;  /* 0x000000021e0a7220 */ /* 0x080fe20000400000 */
[-C--:B------:R-:W-:Y:S01]  /*fbc0*/  FMUL R32, R32, R5.reuse ;  /* 0x0000000520207220 */ /* 0x080fe20000400000 */
[C---:B------:R-:W-:Y:S01]  /*fbd0*/  FFMA R23, R13.reuse, R2, R23 ;  /* 0x000000020d177223 */ /* 0x040fe20000000017 */
[C---:B------:R-:W-:Y:S01]  /*fbe0*/  FFMA R21, R28.reuse, R5, -R21 ;  /* 0x000000051c157223 */ /* 0x040fe20000000815 */
[----:B------:R-:W-:Y:S01]  /*fbf0*/  FFMA R10, R13, R4, -R10 ;  /* 0x000000040d0a7223 */ /* 0x000fe2000000080a */
[----:B------:R-:W-:Y:S01]  /*fc00*/  FFMA R32, R28, R3, R32 ;  /* 0x000000031c207223 */ /* 0x000fe20000000020 */
[----:B------:R-:W-:-:S02]  /*fc10*/  F2FP.BF16.F32.PACK_AB R8, R8, R19 ;  /* 0x000000130808723e */ /* 0x000fc400000010ff */
[----:B------:R-:W-:Y:S02]  /*fc20*/  F2FP.BF16.F32.PACK_AB R31, R31, R22 ;  /* 0x000000161f1f723e */ /* 0x000fe400000010ff */
[----:B------:R-:W-:Y:S02]  /*fc30*/  F2FP.BF16.F32.PACK_AB R20, R23, R10 ;  /* 0x0000000a1714723e */ /* 0x000fe400000010ff */
[----:B------:R-:W-:Y:S02]  /*fc40*/  F2FP.BF16.F32.PACK_AB R22, R32, R21 ;  /* 0x000000152016723e */ /* 0x000fe400000010ff */
[----:B------:R-:W-:Y:S02]  /*fc50*/  MOV R21, R8 ;  /* 0x0000000800157202 */ /* 0x000fe40000000f00 */
[----:B------:R-:W-:Y:S02]  /*fc60*/  MOV R23, R31 ;  /* 0x0000001f00177202 */ /* 0x000fe40000000f00 */
.L_x_1611:
[----:B------:R-:W-:Y:S05]  /*fc70*/  BSYNC B0 ;  /* 0x0000000000007941 */ /* 0x000fea0003800000 */
.L_x_1610:
[----:B-----5:R3:W-:Y:S02]  /*fc80*/  STS.128 [R236+0x3000], R20 ;  /* 0x00300014ec007388 */ /* 0x0207e40000000c00 */
.L_x_1605:
[----:B------:R-:W-:Y:S05]  /*fc90*/  BSYNC B2 ;  /* 0x0000000000027941 */ /* 0x000fea0003800000 */
.L_x_1604:
[----:B------:R-:W-:-:S05]  /*fca0*/  VIADD R8, R240, 0x30 ;  /* 0x00000030f0087836 */ /* 0x000fca0000000000 */
        /* <DEDUP_REMOVED lines=13> */
[C---:B-----5:R-:W-:Y:S02]  /*fd80*/  SHF.L.U32 R11, R21.reuse, 0x10, RZ ;  /* 0x00000010150b7819 */ /* 0x060fe400000006ff */
[----:B------:R-:W-:Y:S02]  /*fd90*/  LOP3.LUT R10, R21, 0xffff0000, RZ, 0xc0, !PT ;  /* 0xffff0000150a7812 */ /* 0x000fe400078ec0ff */
[C---:B------:R-:W-:Y:S02]  /*fda0*/  SHF.L.U32 R13, R20.reuse, 0x10, RZ ;  /* 0x00000010140d7819 */ /* 0x040fe400000006ff */
[----:B------:R-:W-:-:S02]  /*fdb0*/  LOP3.LUT R29, R20, 0xffff0000, RZ, 0xc0, !PT ;  /* 0xffff0000141d7812 */ /* 0x000fc400078ec0ff */
[C---:B------:R-:W-:Y:S02]  /*fdc0*/  SHF.L.U32 R28, R23.reuse, 0x10, RZ ;  /* 0x00000010171c7819 */ /* 0x040fe400000006ff */
[----:B------:R-:W-:Y:S01]  /*fdd0*/  LOP3.LUT R20, R23, 0xffff0000, RZ, 0xc0, !PT ;  /* 0xffff000017147812 */ /* 0x000fe200078ec0ff */
[C---:B------:R-:W-:Y:S01]  /*fde0*/  IMAD.U32 R23, R22.reuse, 0x10000, RZ ;  /* 0x0001000016177824 */ /* 0x040fe200078e00ff */
[----:B------:R-:W-:Y:S02]  /*fdf0*/  LOP3.LUT R22, R22, 0xffff0000, RZ, 0xc0, !PT ;  /* 0xffff000016167812 */ /* 0x000fe400078ec0ff */
[----:B---3--:R-:W-:Y:S02]  /*fe00*/  LOP3.LUT R21, R4, 0xffff0000, RZ, 0xc0, !PT ;  /* 0xffff000004157812 */ /* 0x008fe400078ec0ff */
[----:B--2---:R-:W-:-:S03]  /*fe10*/  LOP3.LUT R18, R2, 0xffff0000, RZ, 0xc0, !PT ;  /* 0xffff000002127812 */ /* 0x004fc600078ec0ff */
[C---:B------:R-:W-:Y:S01]  /*fe20*/  FMUL R31, R10.reuse, R21 ;  /* 0x000000150a1f7220 */ /* 0x040fe20000400000 */
[----:B------:R-:W-:Y:S02]  /*fe30*/  LOP3.LUT R17, R3, 0xffff0000, RZ, 0xc0, !PT ;  /* 0xffff000003117812 */ /* 0x000fe400078ec0ff */
[----:B------:R-:W-:Y:S01]  /*fe40*/  LOP3.LUT R19, R5, 0xffff0000, RZ, 0xc0, !PT ;  /* 0xffff000005137812 */ /* 0x000fe200078ec0ff */
[-C--:B------:R-:W-:Y:S01]  /*fe50*/  FMUL R16, R10, R18.reuse ;  /* 0x000000120a107220 */ /* 0x080fe20000400000 */
[----:B------:R-:W-:Y:S02]  /*fe60*/  SHF.L.U32 R2, R2, 0x10, RZ ;  /* 0x0000001002027819 */ /* 0x000fe400000006ff */
[----:B------:R-:W-:Y:S01]  /*fe70*/  SHF.L.U32 R3, R3, 0x10, RZ ;  /* 0x0000001003037819 */ /* 0x000fe200000006ff */
[----:B------:R-:W-:Y:S01]  /*fe80*/  IMAD.U32 R4, R4, 0x10000, RZ ;  /* 0x0001000004047824 */ /* 0x000fe200078e00ff */
[----:B------:R-:W-:Y:S01]  /*fe90*/  SHF.L.U32 R5, R5, 0x10, RZ ;  /* 0x0000001005057819 */ /* 0x000fe200000006ff */
[C---:B------:R-:W-:Y:S01]  /*fea0*/  FFMA R31, R11.reuse, R18, R31 ;  /* 0x000000120b1f7223 */ /* 0x040fe2000000001f */
[----:B------:R-:W-:Y:S01]  /*feb0*/  FMUL R33, R20, R17 ;  /* 0x0000001114217220 */ /* 0x000fe20000400000 */
[----:B------:R-:W-:Y:S01]  /*fec0*/  FFMA R16, R11, R21, -R16 ;  /* 0x000000150b107223 */ /* 0x000fe20000000810 */
[C---:B------:R-:W-:Y:S01]  /*fed0*/  FMUL R10, R29.reuse, R2 ;  /* 0x000000021d0a7220 */ /* 0x040fe20000400000 */
[----:B------:R-:W-:Y:S01]  /*fee0*/  FMUL R18, R22, R3 ;  /* 0x0000000316127220 */ /* 0x000fe20000400000 */
[----:B------:R-:W-:Y:S01]  /*fef0*/  FMUL R11, R20, R19 ;  /* 0x00000013140b7220 */ /* 0x000fe20000400000 */
[-C--:B------:R-:W-:Y:S01]  /*ff00*/  FMUL R29, R29, R4.reuse ;  /* 0x000000041d1d7220 */ /* 0x080fe20000400000 */
        /* <DEDUP_REMOVED lines=11> */
.L_x_1616:
[----:B------:R-:W-:Y:S05]  /*ffc0*/  BSYNC B0 ;  /* 0x0000000000007941 */ /* 0x000fea0003800000 */
.L_x_1615:
[----:B-----5:R3:W-:Y:S02]  /*ffd0*/  STS.128 [R236+0x1800], R20 ;  /* 0x00180014ec007388 */ /* 0x0207e40000000c00 */
.L_x_1614:
[----:B------:R-:W-:Y:S05]  /*ffe0*/  BSYNC B1 ;  /* 0x0000000000017941 */ /* 0x000fea0003800000 */
.L_x_1613:
[----:B------:R-:W-:-:S13]  /*fff0*/  ISETP.GE.AND P0, PT, R12, R9, PT ;  /* 0x000000090c00720c */ /* 0x000fda0003f06270 */
        /* <DEDUP_REMOVED lines=8> */
[C---:B-----5:R-:W-:Y:S01]  /*10080*/  SHF.L.U32 R9, R17.reuse, 0x10, RZ ;  /* 0x0000001011097819 */ /* 0x060fe200000006ff */
[----:B-1----:R-:W-:Y:S01]  /*10090*/  IMAD.U32 R15, R18, 0x10000, RZ ;  /* 0x00010000120f7824 */ /* 0x002fe200078e00ff */
[----:B------:R-:W-:Y:S02]  /*100a0*/  LOP3.LUT R7, R17, 0xffff0000, RZ, 0xc0, !PT ;  /* 0xffff000011077812 */ /* 0x000fe400078ec0ff */
[C---:B------:R-:W-:Y:S02]  /*100b0*/  SHF.L.U32 R10, R16.reuse, 0x10, RZ ;  /* 0x00000010100a7819 */ /* 0x040fe400000006ff */
[----:B------:R-:W-:-:S02]  /*100c0*/  LOP3.LUT R17, R16, 0xffff0000, RZ, 0xc0, !PT ;  /* 0xffff000010117812 */ /* 0x000fc400078ec0ff */
[C---:B------:R-:W-:Y:S02]  /*100d0*/  LOP3.LUT R20, R19.reuse, 0xffff0000, RZ, 0xc0, !PT ;  /* 0xffff000013147812 */ /* 0x040fe400078ec0ff */
[----:B------:R-:W-:Y:S02]  /*100e0*/  SHF.L.U32 R22, R19, 0x10, RZ ;  /* 0x0000001013167819 */ /* 0x000fe400000006ff */
[----:B------:R-:W-:Y:S02]  /*100f0*/  LOP3.LUT R18, R18, 0xffff0000, RZ, 0xc0, !PT ;  /* 0xffff000012127812 */ /* 0x000fe400078ec0ff */
[----:B--2---:R-:W-:Y:S02]  /*10100*/  LOP3.LUT R14, R2, 0xffff0000, RZ, 0xc0, !PT ;  /* 0xffff0000020e7812 */ /* 0x004fe400078ec0ff */
[----:B------:R-:W-:Y:S02]  /*10110*/  LOP3.LUT R11, R3, 0xffff0000, RZ, 0xc0, !PT ;  /* 0xffff0000030b7812 */ /* 0x000fe400078ec0ff */
[----:B---3--:R-:W-:Y:S01]  /*10120*/  LOP3.LUT R16, R4, 0xffff0000, RZ, 0xc0, !PT ;  /* 0xffff000004107812 */ /* 0x008fe200078ec0ff */
        /* <DEDUP_REMOVED lines=25> */
.L_x_1618:
[----:B------:R-:W-:Y:S05]  /*102c0*/  BSYNC B0 ;  /* 0x0000000000007941 */ /* 0x000fea0003800000 */
.L_x_1617:
[----:B-----5:R1:W-:Y:S01]  /*102d0*/  STS.128 [R236+0x3800], R16 ;  /* 0x00380010ec007388 */ /* 0x0203e20000000c00 */
[----:B------:R-:W-:Y:S05]  /*102e0*/  BRA `(.L_x_1612) ;  /* 0x0000003400007947 */ /* 0x000fea0003800000 */
.L_x_1587:
[----:B------:R-:W-:Y:S04]  /*102f0*/  BSSY B2, `(.L_x_1619) ;  /* 0x00000b6000027945 */ /* 0x000fe80003800000 */
        /* <DEDUP_REMOVED lines=28> */
[C---:B-----5:R-:W-:Y:S01]  /*104c0*/  IMAD.U32 R8, R32.reuse, 0x10000, RZ ;  /* 0x0001000020087824 */ /* 0x060fe200078e00ff */
[----:B------:R-:W-:Y:S01]  /*104d0*/  LOP3.LUT R6, R32, 0xffff0000, RZ, 0xc0, !PT ;  /* 0xffff000020067812 */ /* 0x000fe200078ec0ff */
[C---:B------:R-:W-:Y:S01]  /*104e0*/  IMAD.U32 R32, R34.reuse, 0x10000, RZ ;  /* 0x0001000022207824 */ /* 0x040fe200078e00ff */
[----:B------:R-:W-:Y:S01]  /*104f0*/  LOP3.LUT R13, R34, 0xffff0000, RZ, 0xc0, !PT ;  /* 0xffff0000220d7812 */ /* 0x000fe200078ec0ff */
[C---:B------:R-:W-:Y:S01]  /*10500*/  IMAD.U32 R42, R35.reuse, 0x10000, RZ ;  /* 0x00010000232a7824 */ /* 0x040fe200078e00ff */
[----:B------:R-:W-:Y:S02]  /*10510*/  LOP3.LUT R10, R35, 0xffff0000, RZ, 0xc0, !PT ;  /* 0xffff0000230a7812 */ /* 0x000fe400078ec0ff */
[C---:B------:R-:W-:Y:S02]  /*10520*/  LOP3.LUT R0, R33.reuse, 0xffff0000, RZ, 0xc0, !PT ;  /* 0xffff000021007812 */ /* 0x040fe400078ec0ff */
[----:B------:R-:W-:Y:S01]  /*10530*/  SHF.L.U32 R33, R33, 0x10, RZ ;  /* 0x0000001021217819 */ /* 0x000fe200000006ff */
[C---:B---3--:R-:W-:Y:S01]  /*10540*/  IMAD.U32 R35, R20.reuse, 0x10000, RZ ;  /* 0x0001000014237824 */ /* 0x048fe200078e00ff */
[----:B------:R-:W-:Y:S01]  /*10550*/  LOP3.LUT R34, R20, 0xffff0000, RZ, 0xc0, !PT ;  /* 0xffff000014227812 */ /* 0x000fe200078ec0ff */
[C---:B------:R-:W-:Y:S01]  /*10560*/  IMAD.U32 R20, R21.reuse, 0x10000, RZ ;  /* 0x0001000015147824 */ /* 0x040fe200078e00ff */
[----:B------:R-:W-:Y:S01]  /*10570*/  LOP3.LUT R44, R21, 0xffff0000, RZ, 0xc0, !PT ;  /* 0xffff0000152c7812 */ /* 0x000fe200078ec0ff */
[----:B------:R-:W-:Y:S01]  /*10580*/  IMAD.U32 R43, R22, 0x10000, RZ ;  /* 0x00010000162b7824 */ /* 0x000fe200078e00ff */
[----:B------:R-:W-:-:S02]  /*10590*/  SHF.L.U32 R21, R23, 0x10, RZ ;  /* 0x0000001017157819 */ /* 0x000fc400000006ff */
[----:B------:R-:W-:Y:S01]  /*105a0*/  LOP3.LUT R48, R23, 0xffff0000, RZ, 0xc0, !PT ;  /* 0xffff000017307812 */ /* 0x000fe200078ec0ff */
[C---:B----4-:R-:W-:Y:S01]  /*105b0*/  IMAD.U32 R45, R24.reuse, 0x10000, RZ ;  /* 0x00010000182d7824 */ /* 0x050fe200078e00ff */
[----:B------:R-:W-:Y:S01]  /*105c0*/  LOP3.LUT R24, R24, 0xffff0000, RZ, 0xc0, !PT ;  /* 0xffff000018187812 */ /* 0x000fe200078ec0ff */
[C---:B------:R-:W-:Y:S01]  /*105d0*/  IMAD.U32 R23, R25.reuse, 0x10000, RZ ;  /* 0x0001000019177824 */ /* 0x040fe200078e00ff */
[----:B------:R-:W-:Y:S01]  /*105e0*/  LOP3.LUT R50, R25, 0xffff0000, RZ, 0xc0, !PT ;  /* 0xffff000019327812 */ /* 0x000fe200078ec0ff */
[C---:B------:R-:W-:Y:S01]  /*105f0*/  IMAD.U32 R49, R26.reuse, 0x10000, RZ ;  /* 0x000100001a317824 */ /* 0x040fe200078e00ff */
[----:B------:R-:W-:Y:S02]  /*10600*/  LOP3.LUT R25, R26, 0xffff0000, RZ, 0xc0, !PT ;  /* 0xffff00001a197812 */ /* 0x000fe400078ec0ff */
[----:B------:R-:W-:Y:S02]  /*10610*/  FSEL R26, -R45, R45, !P0 ;  /* 0x0000002d2d1a7208 */ /* 0x000fe40004000100 */
[----:B------:R-:W-:Y:S01]  /*10620*/  FSEL R45, -R24, R24, !P0 ;  /* 0x00000018182d7208 */ /* 0x000fe20004000100 */
[----:B------:R-:W-:Y:S01]  /*10630*/  IMAD.U32 R24, R27, 0x10000, RZ ;  /* 0x000100001b187824 */ /* 0x000fe200078e00ff */
[----:B------:R-:W-:Y:S01]  /*10640*/  FSEL R23, -R23, R23, !P0 ;  /* 0x0000001717177208 */ /* 0x000fe20004000100 */
[----:B------:R-:W-:Y:S01]  /*10650*/  FMUL R35, R35, R26 ;  /* 0x0000001a23237220 */ /* 0x000fe20000400000 */
[----:B------:R-:W-:Y:S01]  /*10660*/  LOP3.LUT R22, R22, 0xffff0000, RZ, 0xc0, !PT ;  /* 0xffff000016167812 */ /* 0x000fe200078ec0ff */
[----:B------:R-:W-:Y:S01]  /*10670*/  FMUL R45, R34, R45 ;  /* 0x0000002d222d7220 */ /* 0x000fe20000400000 */
[----:B------:R-:W-:Y:S01]  /*10680*/  FSEL R25, -R25, R25, !P0 ;  /* 0x0000001919197208 */ /* 0x000fe20004000100 */
[----:B------:R-:W-:Y:S01]  /*10690*/  FMUL R20, R20, R23 ;  /* 0x0000001714147220 */ /* 0x000fe20000400000 */
[----:B------:R-:W-:Y:S01]  /*106a0*/  FSEL R26, -R49, R49, !P0 ;  /* 0x00000031311a7208 */ /* 0x000fe20004000100 */
[----:B--2---:R-:W-:Y:S01]  /*106b0*/  IMAD.U32 R34, R30, 0x10000, RZ ;  /* 0x000100001e227824 */ /* 0x004fe200078e00ff */
[----:B------:R-:W-:Y:S01]  /*106c0*/  LOP3.LUT R27, R27, 0xffff0000, RZ, 0xc0, !PT ;  /* 0xffff00001b1b7812 */ /* 0x000fe200078ec0ff */
[----:B------:R-:W-:Y:S01]  /*106d0*/  FMUL R22, R22, R25 ;  /* 0x0000001916167220 */ /* 0x000fe20000400000 */
[----:B------:R-:W-:Y:S01]  /*106e0*/  FSEL R23, -R50, R50, !P0 ;  /* 0x0000003232177208 */ /* 0x000fe20004000100 */
[----:B------:R-:W-:Y:S01]  /*106f0*/  FMUL R43, R43, R26 ;  /* 0x0000001a2b2b7220 */ /* 0x000fe20000400000 */
[----:B------:R-:W-:Y:S01]  /*10700*/  FSEL R24, -R24, R24, !P0 ;  /* 0x0000001818187208 */ /* 0x000fe20004000100 */
[C---:B------:R-:W-:Y:S01]  /*10710*/  IMAD.U32 R26, R28.reuse, 0x10000, RZ ;  /* 0x000100001c1a7824 */ /* 0x040fe200078e00ff */
[----:B------:R-:W-:Y:S01]  /*10720*/  LOP3.LUT R25, R28, 0xffff0000, RZ, 0xc0, !PT ;  /* 0xffff00001c197812 */ /* 0x000fe200078ec0ff */
[----:B------:R-:W-:Y:S01]  /*10730*/  FMUL R23, R44, R23 ;  /* 0x000000172c177220 */ /* 0x000fe20000400000 */
[----:B------:R-:W-:Y:S01]  /*10740*/  FSEL R27, -R27, R27, !P0 ;  /* 0x0000001b1b1b7208 */ /* 0x000fe20004000100 */
[----:B------:R-:W-:Y:S01]  /*10750*/  FMUL R21, R21, R24 ;  /* 0x0000001815157220 */ /* 0x000fe20000400000 */
[C---:B------:R-:W-:Y:S01]  /*10760*/  SHF.L.U32 R24, R29.reuse, 0x10, RZ ;  /* 0x000000101d187819 */ /* 0x040fe200000006ff */
[----:B------:R-:W-:Y:S01]  /*10770*/  FFMA R8, R8, R26, R35 ;  /* 0x0000001a08087223 */ /* 0x000fe20000000023 */
[----:B------:R-:W-:Y:S01]  /*10780*/  LOP3.LUT R44, R29, 0xffff0000, RZ, 0xc0, !PT ;  /* 0xffff00001d2c7812 */ /* 0x000fe200078ec0ff */
[----:B------:R-:W-:Y:S01]  /*10790*/  FFMA R25, R6, R25, R45 ;  /* 0x0000001906197223 */ /* 0x000fe2000000002d */
        /* <DEDUP_REMOVED lines=12> */
[----:B------:R-:W-:Y:S01]  /*10860*/  F2FP.BF16.F32.PACK_AB R33, R23, R20 ;  /* 0x000000141721723e */ /* 0x000fe200000010ff */
[----:B------:R-:W-:Y:S01]  /*10870*/  IMAD.MOV.U32 R32, RZ, RZ, R8 ;  /* 0x000000ffff207224 */ /* 0x000fe200078e0008 */
[----:B------:R-:W-:-:S02]  /*10880*/  F2FP.BF16.F32.PACK_AB R35, R10, R21 ;  /* 0x000000150a23723e */ /* 0x000fc400000010ff */
.L_x_1624:
[----:B------:R-:W-:Y:S05]  /*10890*/  BSYNC B0 ;  /* 0x0000000000007941 */ /* 0x000fea0003800000 */
.L_x_1623:
[----:B-----5:R3:W-:Y:S02]  /*108a0*/  STS.128 [R236], R32 ;  /* 0x00000020ec007388 */ /* 0x0207e40000000c00 */
.L_x_1622:
[----:B------:R-:W-:Y:S05]  /*108b0*/  BSYNC B1 ;  /* 0x0000000000017941 */ /* 0x000fea0003800000 */
.L_x_1621:
        /* <DEDUP_REMOVED lines=34> */
[C---:B--2---:R-:W-:Y:S01]  /*10ae0*/  IMAD.U32 R35, R20.reuse, 0x10000, RZ ;  /* 0x0001000014237824 */ /* 0x044fe200078e00ff */
[----:B------:R-:W-:Y:S01]  /*10af0*/  LOP3.LUT R34, R20, 0xffff0000, RZ, 0xc0, !PT ;  /* 0xffff000014227812 */ /* 0x000fe200078ec0ff */
[C---:B------:R-:W-:Y:S01]  /*10b00*/  IMAD.U32 R20, R21.reuse, 0x10000, RZ ;  /* 0x0001000015147824 */ /* 0x040fe200078e00ff */
[----:B------:R-:W-:Y:S01]  /*10b10*/  LOP3.LUT R44, R21, 0xffff0000, RZ, 0xc0, !PT ;  /* 0xffff0000152c7812 */ /* 0x000fe200078ec0ff */
[----:B------:R-:W-:Y:S01]  /*10b20*/  IMAD.U32 R43, R22, 0x10000, RZ ;  /* 0x00010000162b7824 */ /* 0x000fe200078e00ff */
[----:B------:R-:W-:-:S02]  /*10b30*/  SHF.L.U32 R21, R23, 0x10, RZ ;  /* 0x0000001017157819 */ /* 0x000fc400000006ff */
[----:B------:R-:W-:Y:S01]  /*10b40*/  LOP3.LUT R46, R23, 0xffff0000, RZ, 0xc0, !PT ;  /* 0xffff0000172e7812 */ /* 0x000fe200078ec0ff */
[C---:B---3--:R-:W-:Y:S01]  /*10b50*/  IMAD.U32 R45, R24.reuse, 0x10000, RZ ;  /* 0x00010000182d7824 */ /* 0x048fe200078e00ff */
        /* <DEDUP_REMOVED lines=45> */
.L_x_1626:
[----:B------:R-:W-:Y:S05]  /*10e30*/  BSYNC B0 ;  /* 0x0000000000007941 */ /* 0x000fea0003800000 */
.L_x_1625:
[----:B-----5:R1:W-:Y:S02]  /*10e40*/  STS.128 [R236+0x2000], R32 ;  /* 0x00200020ec007388 */ /* 0x0203e40000000c00 */
.L_x_1620:
[----:B------:R-:W-:Y:S05]  /*10e50*/  BSYNC B2 ;  /* 0x0000000000027941 */ /* 0x000fea0003800000 */
.L_x_1619:
        /* <DEDUP_REMOVED lines=69> */
[C---:B----4-:R-:W-:Y:S01]  /*112b0*/  IMAD.U32 R22, R28.reuse, 0x10000, RZ ;  /* 0x000100001c167824 */ /* 0x050fe200078e00ff */
[----:B------:R-:W-:Y:S01]  /*112c0*/  LOP3.LUT R21, R28, 0xffff0000, RZ, 0xc0, !PT ;  /* 0xffff00001c157812 */ /* 0x000fe200078ec0ff */
[C---:B------:R-:W-:Y:S01]  /*112d0*/  IMAD.U32 R20, R29.reuse, 0x10000, RZ ;  /* 0x000100001d147824 */ /* 0x040fe200078e00ff */
[----:B------:R-:W-:Y:S01]  /*112e0*/  LOP3.LUT R34, R29, 0xffff0000, RZ, 0xc0, !PT ;  /* 0xffff00001d227812 */ /* 0x000fe200078ec0ff */
[C---:B------:R-:W-:Y:S01]  /*112f0*/  IMAD.U32 R29, R30.reuse, 0x10000, RZ ;  /* 0x000100001e1d7824 */ /* 0x040fe200078e00ff */
[----:B------:R-:W-:Y:S01]  /*11300*/  LOP3.LUT R28, R30, 0xffff0000, RZ, 0xc0, !PT ;  /* 0xffff00001e1c7812 */ /* 0x000fe200078ec0ff */
[----:B------:R-:W-:Y:S01]  /*11310*/  FMUL R44, R44, R27 ;  /* 0x0000001b2c2c7220 */ /* 0x000fe20000400000 */
[----:B------:R-:W-:Y:S01]  /*11320*/  LOP3.LUT R30, R31, 0xffff0000, RZ, 0xc0, !PT ;  /* 0xffff00001f1e7812 */ /* 0x000fe200078ec0ff */
[----:B------:R-:W-:Y:S01]  /*11330*/  FMUL R35, R35, R46 ;  /* 0x0000002e23237220 */ /* 0x000fe20000400000 */
        /* <DEDUP_REMOVED lines=14> */
.L_x_1632:
[----:B------:R-:W-:Y:S05]  /*11420*/  BSYNC B0 ;  /* 0x0000000000007941 */ /* 0x000fea0003800000 */
.L_x_1631:
[----:B-----5:R3:W-:Y:S02]  /*11430*/  STS.128 [R236+0x800], R32 ;  /* 0x00080020ec007388 */ /* 0x0207e40000000c00 */
.L_x_1630:
[----:B------:R-:W-:Y:S05]  /*11440*/  BSYNC B1 ;  /* 0x0000000000017941 */ /* 0x000fea0003800000 */
.L_x_1629:
        /* <DEDUP_REMOVED lines=28> */
[C---:B-1----:R-:W-:Y:S01]  /*11610*/  IMAD.U32 R40, R33.reuse, 0x10000, RZ ;  /* 0x0001000021287824 */ /* 0x042fe200078e00ff */
        /* <DEDUP_REMOVED lines=57> */
.L_x_1634:
[----:B------:R-:W-:Y:S05]  /*119b0*/  BSYNC B0 ;  /* 0x0000000000007941 */ /* 0x000fea0003800000 */
.L_x_1633:
[----:B-----5:R3:W-:Y:S02]  /*119c0*/  STS.128 [R236+0x2800], R32 ;  /* 0x00280020ec007388 */ /* 0x0207e40000000c00 */
.L_x_1628:
[----:B------:R-:W-:Y:S05]  /*119d0*/  BSYNC B2 ;  /* 0x0000000000027941 */ /* 0x000fea0003800000 */
.L_x_1627:
        /* <DEDUP_REMOVED lines=36> */
[----:B------:R-:W-:Y:S01]  /*11c20*/  IMAD.U32 R42, R35, 0x10000, RZ ;  /* 0x00010000232a7824 */ /* 0x000fe200078e00ff */
        /* <DEDUP_REMOVED lines=31> */
[----:B------:R-:W-:-:S02]  /*11e20*/  FSEL R25, -R25, R25, !P0 ;  /* 0x0000001919197208 */ /* 0x000fc40004000100 */
[----:B------:R-:W-:Y:S01]  /*11e30*/  FSEL R27, -R27, R27, !P0 ;  /* 0x0000001b1b1b7208 */ /* 0x000fe20004000100 */
[----:B------:R-:W-:Y:S01]  /*11e40*/  FMUL R43, R43, R34 ;  /* 0x000000222b2b7220 */ /* 0x000fe20000400000 */
[C---:B------:R-:W-:Y:S01]  /*11e50*/  SHF.L.U32 R24, R29.reuse, 0x10, RZ ;  /* 0x000000101d187819 */ /* 0x040fe200000006ff */
[----:B------:R-:W-:Y:S01]  /*11e60*/  FMUL R22, R22, R25 ;  /* 0x0000001916167220 */ /* 0x000fe20000400000 */
[----:B------:R-:W-:Y:S01]  /*11e70*/  LOP3.LUT R44, R29, 0xffff0000, RZ, 0xc0, !PT ;  /* 0xffff00001d2c7812 */ /* 0x000fe200078ec0ff */
[----:B------:R-:W-:Y:S01]  /*11e80*/  IMAD.U32 R34, R28, 0x10000, RZ ;  /* 0x000100001c227824 */ /* 0x000fe200078e00ff */
[----:B------:R-:W-:Y:S01]  /*11e90*/  LOP3.LUT R29, R30, 0xffff0000, RZ, 0xc0, !PT ;  /* 0xffff00001e1d7812 */ /* 0x000fe200078ec0ff */
        /* <DEDUP_REMOVED lines=15> */
[----:B------:R-:W-:Y:S01]  /*11f90*/  F2FP.BF16.F32.PACK_AB R32, R10, R13 ;  /* 0x0000000d0a20723e */ /* 0x000fe200000010ff */
[----:B------:R-:W-:Y:S02]  /*11fa0*/  IMAD.MOV.U32 R35, RZ, RZ, R21 ;  /* 0x000000ffff237224 */ /* 0x000fe400078e0015 */
.L_x_1640:
[----:B------:R-:W-:Y:S05]  /*11fb0*/  BSYNC B0 ;  /* 0x0000000000007941 */ /* 0x000fea0003800000 */
.L_x_1639:
[----:B-----5:R3:W-:Y:S02]  /*11fc0*/  STS.128 [R236+0x1000], R32 ;  /* 0x00100020ec007388 */ /* 0x0207e40000000c00 */
.L_x_1638:
[----:B------:R-:W-:Y:S05]  /*11fd0*/  BSYNC B1 ;  /* 0x0000000000017941 */ /* 0x000fea0003800000 */
.L_x_1637:
        /* <DEDUP_REMOVED lines=21> */
[----:B-1----:R-:W-:-:S04]  /*12130*/  IADD3 R19, P1, R13, R3, RZ ;  /* 0x000000030d137210 */ /* 0x002fc80007f3e0ff */
        /* <DEDUP_REMOVED lines=46> */
[----:B------:R-:W-:Y:S01]  /*12420*/  SHF.L.U32 R24, R29, 0x10, RZ ;  /* 0x000000101d187819 */ /* 0x000fe200000006ff */
        /* <DEDUP_REMOVED lines=18> */
.L_x_1642:
[----:B------:R-:W-:Y:S05]  /*12550*/  BSYNC B0 ;  /* 0x0000000000007941 */ /* 0x000fea0003800000 */
.L_x_1641:
[----:B-----5:R3:W-:Y:S02]  /*12560*/  STS.128 [R236+0x3000], R32 ;  /* 0x00300020ec007388 */ /* 0x0207e40000000c00 */
.L_x_1636:
[----:B------:R-:W-:Y:S05]  /*12570*/  BSYNC B2 ;  /* 0x0000000000027941 */ /* 0x000fea0003800000 */
.L_x_1635:
        /* <DEDUP_REMOVED lines=21> */
[----:B-12---:R-:W2:Y:S03]  /*126d0*/  LD.E.128 R16, desc[UR4][R16.64] ;  /* 0x0000000410107980 */ /* 0x006ea6000c101d00 */
        /* <DEDUP_REMOVED lines=14> */
[C---:B------:R-:W-:Y:S02]  /*127c0*/  SHF.L.U32 R32, R22.reuse, 0x10, RZ ;  /* 0x0000001016207819 */ /* 0x040fe400000006ff */
[----:B------:R-:W-:Y:S02]  /*127d0*/  LOP3.LUT R21, R22, 0xffff0000, RZ, 0xc0, !PT ;  /* 0xffff000016157812 */ /* 0x000fe400078ec0ff */
[----:B------:R-:W-:Y:S01]  /*127e0*/  LOP3.LUT R20, R23, 0xffff0000, RZ, 0xc0, !PT ;  /* 0xffff000017147812 */ /* 0x000fe200078ec0ff */
[C---:B--2---:R-:W-:Y:S01]  /*127f0*/  IMAD.U32 R23, R16.reuse, 0x10000, RZ ;  /* 0x0001000010177824 */ /* 0x044fe200078e00ff */
[----:B------:R-:W-:Y:S01]  /*12800*/  LOP3.LUT R22, R16, 0xffff0000, RZ, 0xc0, !PT ;  /* 0xffff000010167812 */ /* 0x000fe200078ec0ff */
[C---:B------:R-:W-:Y:S01]  /*12810*/  IMAD.U32 R16, R17.reuse, 0x10000, RZ ;  /* 0x0001000011107824 */ /* 0x040fe200078e00ff */
[----:B------:R-:W-:Y:S01]  /*12820*/  LOP3.LUT R40, R17, 0xffff0000, RZ, 0xc0, !PT ;  /* 0xffff000011287812 */ /* 0x000fe200078ec0ff */
[C---:B------:R-:W-:Y:S01]  /*12830*/  IMAD.U32 R17, R19.reuse, 0x10000, RZ ;  /* 0x0001000013117824 */ /* 0x040fe200078e00ff */
[----:B------:R-:W-:Y:S01]  /*12840*/  LOP3.LUT R42, R19, 0xffff0000, RZ, 0xc0, !PT ;  /* 0xffff0000132a7812 */ /* 0x000fe200078ec0ff */
[C---:B------:R-:W-:Y:S01]  /*12850*/  IMAD.U32 R35, R18.reuse, 0x10000, RZ ;  /* 0x0001000012237824 */ /* 0x040fe200078e00ff */
[----:B------:R-:W-:-:S02]  /*12860*/  LOP3.LUT R18, R18, 0xffff0000, RZ, 0xc0, !PT ;  /* 0xffff000012127812 */ /* 0x000fc400078ec0ff */
[C---:B---3--:R-:W-:Y:S01]  /*12870*/  SHF.L.U32 R41, R24.reuse, 0x10, RZ ;  /* 0x0000001018297819 */ /* 0x048fe200000006ff */
[C---:B------:R-:W-:Y:S01]  /*12880*/  IMAD.U32 R19, R25.reuse, 0x10000, RZ ;  /* 0x0001000019137824 */ /* 0x040fe200078e00ff */
[----:B------:R-:W-:Y:S01]  /*12890*/  LOP3.LUT R24, R24, 0xffff0000, RZ, 0xc0, !PT ;  /* 0xffff000018187812 */ /* 0x000fe200078ec0ff */
[C---:B------:R-:W-:Y:S01]  /*128a0*/  IMAD.U32 R43, R26.reuse, 0x10000, RZ ;  /* 0x000100001a2b7824 */ /* 0x040fe200078e00ff */
[----:B------:R-:W-:Y:S02]  /*128b0*/  LOP3.LUT R44, R25, 0xffff0000, RZ, 0xc0, !PT ;  /* 0xffff0000192c7812 */ /* 0x000fe400078ec0ff */
[----:B------:R-:W-:Y:S02]  /*128c0*/  LOP3.LUT R25, R26, 0xffff0000, RZ, 0xc0, !PT ;  /* 0xffff00001a197812 */ /* 0x000fe400078ec0ff */
[----:B------:R-:W-:Y:S02]  /*128d0*/  FSEL R26, -R41, R41, !P0 ;  /* 0x00000029291a7208 */ /* 0x000fe40004000100 */
[----:B------:R-:W-:Y:S01]  /*128e0*/  FSEL R41, -R24, R24, !P0 ;  /* 0x0000001818297208 */ /* 0x000fe20004000100 */
[----:B------:R-:W-:Y:S01]  /*128f0*/  IMAD.U32 R24, R27, 0x10000, RZ ;  /* 0x000100001b187824 */ /* 0x000fe200078e00ff */
[----:B------:R-:W-:Y:S01]  /*12900*/  FSEL R19, -R19, R19, !P0 ;  /* 0x0000001313137208 */ /* 0x000fe20004000100 */
[----:B------:R-:W-:Y:S01]  /*12910*/  FMUL R26, R23, R26 ;  /* 0x0000001a171a7220 */ /* 0x000fe20000400000 */
[----:B------:R-:W-:Y:S01]  /*12920*/  FSEL R25, -R25, R25, !P0 ;  /* 0x0000001919197208 */ /* 0x000fe20004000100 */
[----:B------:R-:W-:Y:S01]  /*12930*/  FMUL R22, R22, R41 ;  /* 0x0000002916167220 */ /* 0x000fe20000400000 */
        /* <DEDUP_REMOVED lines=8> */
[----:B------:R-:W-:Y:S01]  /*129c0*/  FSEL R27, -R27, R27, !P0 ;  /* 0x0000001b1b1b7208 */ /* 0x000fe20004000100 */
[----:B------:R-:W-:Y:S01]  /*129d0*/  FMUL R19, R40, R19 ;  /* 0x0000001328137220 */ /* 0x000fe20000400000 */
[----:B------:R-:W-:Y:S01]  /*129e0*/  LOP3.LUT R24, R28, 0xffff0000, RZ, 0xc0, !PT ;  /* 0xffff00001c187812 */ /* 0x000fe200078ec0ff */
[C---:B------:R-:W-:Y:S01]  /*129f0*/  IMAD.U32 R23, R29.reuse, 0x10000, RZ ;  /* 0x000100001d177824 */ /* 0x040fe200078e00ff */
[----:B------:R-:W-:Y:S01]  /*12a00*/  LOP3.LUT R41, R29, 0xffff0000, RZ, 0xc0, !PT ;  /* 0xffff00001d297812 */ /* 0x000fe200078ec0ff */
[----:B------:R-:W-:Y:S01]  /*12a10*/  FMUL R35, R35, R44 ;  /* 0x0000002c23237220 */ /* 0x000fe20000400000 */
[----:B------:R-:W-:Y:S01]  /*12a20*/  SHF.L.U32 R40, R30, 0x10, RZ ;  /* 0x000000101e287819 */ /* 0x000fe200000006ff */
        /* <DEDUP_REMOVED lines=17> */
[----:B------:R-:W-:Y:S02]  /*12b40*/  IMAD.MOV.U32 R21, RZ, RZ, R16 ;  /* 0x000000ffff157224 */ /* 0x000fe400078e0010 */
.L_x_1646:
[----:B------:R-:W-:Y:S05]  /*12b50*/  BSYNC B0 ;  /* 0x0000000000007941 */ /* 0x000fea0003800000 */
.L_x_1645:
[----:B-----5:R1:W-:Y:S02]  /*12b60*/  STS.128 [R236+0x1800], R20 ;  /* 0x00180014ec007388 */ /* 0x0203e40000000c00 */
.L_x_1644:
[----:B------:R-:W-:Y:S05]  /*12b70*/  BSYNC B1 ;  /* 0x0000000000017941 */ /* 0x000fea0003800000 */
.L_x_1643:
        /* <DEDUP_REMOVED lines=50> */
[----:B------:R-:W-:Y:S02]  /*12ea0*/  FSEL R32, -R15, R15, !P0 ;  /* 0x0000000f0f207208 */ /* 0x000fe40004000100 */
[----:B------:R-:W-:-:S02]  /*12eb0*/  LOP3.LUT R20, R22, 0xffff0000, RZ, 0xc0, !PT ;  /* 0xffff000016147812 */ /* 0x000fc400078ec0ff */
[----:B------:R-:W-:Y:S01]  /*12ec0*/  FSEL R15, -R14, R14, !P0 ;  /* 0x0000000e0e0f7208 */ /* 0x000fe20004000100 */
[----:B------:R-:W-:Y:S01]  /*12ed0*/  FMUL R32, R11, R32 ;  /* 0x000000200b207220 */ /* 0x000fe20000400000 */
[C---:B------:R-:W-:Y:S02]  /*12ee0*/  SHF.L.U32 R14, R23.reuse, 0x10, RZ ;  /* 0x00000010170e7819 */ /* 0x040fe400000006ff */
[----:B------:R-:W-:Y:S01]  /*12ef0*/  LOP3.LUT R23, R23, 0xffff0000, RZ, 0xc0, !PT ;  /* 0xffff000017177812 */ /* 0x000fe200078ec0ff */
[----:B------:R-:W-:Y:S01]  /*12f00*/  FMUL R15, R10, R15 ;  /* 0x0000000f0a0f7220 */ /* 0x000fe20000400000 */
[----:B------:R-:W-:Y:S02]  /*12f10*/  FSEL R22, -R29, R29, !P0 ;  /* 0x0000001d1d167208 */ /* 0x000fe40004000100 */
[----:B------:R-:W-:Y:S02]  /*12f20*/  FSEL R20, -R20, R20, !P0 ;  /* 0x0000001414147208 */ /* 0x000fe40004000100 */
[----:B------:R-:W-:Y:S01]  /*12f30*/  FSEL R10, -R21, R21, !P0 ;  /* 0x00000015150a7208 */ /* 0x000fe20004000100 */
[----:B------:R-:W-:Y:S01]  /*12f40*/  FMUL R17, R17, R22 ;  /* 0x0000001611117220 */ /* 0x000fe20000400000 */
[----:B------:R-:W-:Y:S01]  /*12f50*/  FSEL R11, -R14, R14, !P0 ;  /* 0x0000000e0e0b7208 */ /* 0x000fe20004000100 */
[----:B------:R-:W-:Y:S01]  /*12f60*/  FMUL R20, R13, R20 ;  /* 0x000000140d147220 */ /* 0x000fe20000400000 */
[----:B------:R-:W-:Y:S01]  /*12f70*/  FSEL R31, -R31, R31, !P0 ;  /* 0x0000001f1f1f7208 */ /* 0x000fe20004000100 */
[----:B----4-:R-:W-:Y:S01]  /*12f80*/  IMAD.U32 R14, R24, 0x10000, RZ ;  /* 0x00010000180e7824 */ /* 0x010fe200078e00ff */
[----:B------:R-:W-:Y:S01]  /*12f90*/  FSEL R23, -R23, R23, !P0 ;  /* 0x0000001717177208 */ /* 0x000fe20004000100 */
[----:B------:R-:W-:Y:S01]  /*12fa0*/  IMAD.U32 R22, R26, 0x10000, RZ ;  /* 0x000100001a167824 */ /* 0x000fe200078e00ff */
[----:B------:R-:W-:Y:S01]  /*12fb0*/  LOP3.LUT R13, R24, 0xffff0000, RZ, 0xc0, !PT ;  /* 0xffff0000180d7812 */ /* 0x000fe200078ec0ff */
[----:B------:R-:W-:Y:S01]  /*12fc0*/  FMUL R10, R19, R10 ;  /* 0x0000000a130a7220 */ /* 0x000fe20000400000 */
[----:B------:R-:W-:Y:S01]  /*12fd0*/  LOP3.LUT R21, R26, 0xffff0000, RZ, 0xc0, !PT ;  /* 0xffff00001a157812 */ /* 0x000fe200078ec0ff */
[----:B------:R-:W-:Y:S01]  /*12fe0*/  FMUL R11, R12, R11 ;  /* 0x0000000b0c0b7220 */ /* 0x000fe20000400000 */
[----:B------:R-:W-:Y:S01]  /*12ff0*/  LOP3.LUT R24, R25, 0xffff0000, RZ, 0xc0, !PT ;  /* 0xffff000019187812 */ /* 0x000fe200078ec0ff */
[----:B------:R-:W-:Y:S01]  /*13000*/  FMUL R31, R28, R31 ;  /* 0x0000001f1c1f7220 */ /* 0x000fe20000400000 */
[----:B------:R-:W-:Y:S01]  /*13010*/  LOP3.LUT R26, R27, 0xffff0000, RZ, 0xc0, !PT ;  /* 0xffff00001b1a7812 */ /* 0x000fe200078ec0ff */
[----:B------:R-:W-:Y:S01]  /*13020*/  FMUL R30, R30, R23 ;  /* 0x000000171e1e7220 */ /* 0x000fe20000400000 */
[----:B------:R-:W-:-:S02]  /*13030*/  IMAD.U32 R12, R25, 0x10000, RZ ;  /* 0x00010000190c7824 */ /* 0x000fc400078e00ff */
[----:B------:R-:W-:Y:S01]  /*13040*/  FFMA R4, R4, R14, R17 ;  /* 0x0000000e04047223 */ /* 0x000fe20000000011 */
[----:B------:R-:W-:Y:S02]  /*13050*/  IMAD.U32 R19, R27, 0x10000, RZ ;  /* 0x000100001b137824 */ /* 0x000fe400078e00ff */
        /* <DEDUP_REMOVED lines=11> */
.L_x_1648:
[----:B------:R-:W-:Y:S05]  /*13110*/  BSYNC B0 ;  /* 0x0000000000007941 */ /* 0x000fea0003800000 */
.L_x_1647:
[----:B-----5:R1:W-:Y:S01]  /*13120*/  STS.128 [R236+0x3800], R16 ;  /* 0x00380010ec007388 */ /* 0x0203e20000000c00 */
[----:B------:R-:W-:Y:S05]  /*13130*/  BRA `(.L_x_1612) ;  /* 0x00000004006c7947 */ /* 0x000fea0003800000 */
.L_x_1586:
[----:B------:R-:W-:Y:S01]  /*13140*/  IMAD.IADD R177, R234, 0x1, -R177 ;  /* 0x00000001eab17824 */ /* 0x000fe200078e0ab1 */
[----:B------:R-:W-:Y:S01]  /*13150*/  BSSY B0, `(.L_x_1649) ;  /* 0x000001a000007945 */ /* 0x000fe20003800000 */
[----:B------:R-:W-:Y:S01]  /*13160*/  VIADD R0, R240, 0x10 ;  /* 0x00000010f0007836 */ /* 0x000fe20000000000 */
        /* <DEDUP_REMOVED lines=9> */
[C---:B-----5:R-:W-:Y:S01]  /*13200*/  @!P2 LEA R10, P1, R204.reuse, R248, 0x1 ;  /* 0x000000f8cc0aa211 */ /* 0x060fe200078208ff */
        /* <DEDUP_REMOVED lines=14> */
.L_x_1650:
[----:B------:R-:W-:Y:S05]  /*132f0*/  BSYNC B0 ;  /* 0x0000000000007941 */ /* 0x000fea0003800000 */
.L_x_1649:
[----:B------:R-:W-:Y:S04]  /*13300*/  BSSY B0, `(.L_x_1651) ;  /* 0x0000014000007945 */ /* 0x000fe80003800000 */
[----:B------:R-:W-:Y:S05]  /*13310*/  @P5 BRA `(.L_x_1652) ;  /* 0x0000000000485947 */ /* 0x000fea0003800000 */
[----:B------:R-:W-:Y:S02]  /*13320*/  ISETP.GE.AND P2, PT, R16, R173, PT ;  /* 0x000000ad1000720c */ /* 0x000fe40003f46270 */
[----:B------:R-:W-:-:S05]  /*13330*/  IADD3 R3, P1, R3, R204, RZ ;  /* 0x000000cc03037210 */ /* 0x000fca0007f3e0ff */
[----:B------:R-:W-:-:S06]  /*13340*/  IMAD.X R5, R5, 0x1, R209, P1 ;  /* 0x0000000105057824 */ /* 0x000fcc00008e06d1 */
[C---:B-12--5:R-:W-:Y:S01]  /*13350*/  @!P2 LEA R10, P1, R3.reuse, R248, 0x1 ;  /* 0x000000f8030aa211 */ /* 0x066fe200078208ff */
        /* <DEDUP_REMOVED lines=14> */
.L_x_1652:
[----:B------:R-:W-:Y:S05]  /*13440*/  BSYNC B0 ;  /* 0x0000000000007941 */ /* 0x000fea0003800000 */
.L_x_1651:
[----:B------:R-:W-:Y:S04]  /*13450*/  BSSY B0, `(.L_x_1653) ;  /* 0x0000014000007945 */ /* 0x000fe80003800000 */
[----:B------:R-:W-:Y:S05]  /*13460*/  @P4 BRA `(.L_x_1654) ;  /* 0x0000000000484947 */ /* 0x000fea0003800000 */
[----:B------:R-:W-:Y:S02]  /*13470*/  ISETP.GE.AND P2, PT, R16, R173, PT ;  /* 0x000000ad1000720c */ /* 0x000fe40003f46270 */
[----:B------:R-:W-:-:S04]  /*13480*/  LEA R5, P1, R246, R204, 0x5 ;  /* 0x000000ccf6057211 */ /* 0x000fc800078228ff */
[----:B----4-:R-:W-:-:S07]  /*13490*/  LEA.HI.X R3, R246, R209, R247, 0x5, P1 ;  /* 0x000000d1f6037211 */ /* 0x010fce00008f2cf7 */
[C---:B-123-5:R-:W-:Y:S01]  /*134a0*/  @!P2 LEA R10, P1, R5.reuse, R248, 0x1 ;  /* 0x000000f8050aa211 */ /* 0x06efe200078208ff */
        /* <DEDUP_REMOVED lines=14> */
.L_x_1654:
[----:B------:R-:W-:Y:S05]  /*13590*/  BSYNC B0 ;  /* 0x0000000000007941 */ /* 0x000fea0003800000 */
.L_x_1653:
[----:B------:R-:W-:Y:S05]  /*135a0*/  @P3 BRA `(.L_x_1612) ;  /* 0x0000000000503947 */ /* 0x000fea0003800000 */
[----:B------:R-:W-:Y:S01]  /*135b0*/  ISETP.GE.AND P1, PT, R16, R173, PT ;  /* 0x000000ad1000720c */ /* 0x000fe20003f26270 */
[----:B------:R-:W-:Y:S02]  /*135c0*/  IMAD.MOV.U32 R205, RZ, RZ, R209 ;  /* 0x000000ffffcd7224 */ /* 0x000fe400078e00d1 */
[----:B--2-4-:R-:W-:Y:S02]  /*135d0*/  IMAD R2, R247, 0x30, RZ ;  /* 0x00000030f7027824 */ /* 0x014fe400078e02ff */
[----:B------:R-:W-:-:S05]  /*135e0*/  IMAD.WIDE.U32 R246, R246, 0x30, R204 ;  /* 0x00000030f6f67825 */ /* 0x000fca00078e00cc */
[----:B------:R-:W-:-:S03]  /*135f0*/  IADD3 R3, R2, R247, RZ ;  /* 0x000000f702037210 */ /* 0x000fc60007ffe0ff */
[C---:B-----5:R-:W-:Y:S01]  /*13600*/  @!P1 LEA R4, P2, R246.reuse, R248, 0x1 ;  /* 0x000000f8f6049211 */ /* 0x060fe200078408ff */
        /* <DEDUP_REMOVED lines=14> */
.L_x_1612:
[----:B------:R-:W-:Y:S05]  /*136f0*/  BSYNC B3 ;  /* 0x0000000000037941 */ /* 0x000fea0003800000 */
.L_x_1585:
[----:B------:R-:W-:Y:S01]  /*13700*/  VIADD R131, R53, 0xffffffff ;  /* 0xffffffff35837836 */ /* 0x000fe20000000000 */
[----:B------:R-:W-:Y:S01]  /*13710*/  BSSY B0, `(.L_x_1655) ;  /* 0x000001f000007945 */ /* 0x000fe20003800000 */
[----:B--2---:R-:W-:Y:S01]  /*13720*/  VIADD R4, R240, 0x40 ;  /* 0x00000040f0047836 */ /* 0x004fe20000000000 */
[----:B------:R-:W-:Y:S01]  /*13730*/  LOP3.LUT R242, R146, 0xff, RZ, 0xc0, !PT ;  /* 0x000000ff92f27812 */ /* 0x000fe200078ec0ff */
[----:B------:R-:W-:Y:S02]  /*13740*/  IMAD.SHL.U32 R67, R131, 0x80, RZ ;  /* 0x0000008083437824 */ /* 0x000fe400078e00ff */
[----:B----4-:R-:W-:Y:S02]  /*13750*/  VIADD R3, R240, 0x50 ;  /* 0x00000050f0037836 */ /* 0x010fe40000000000 */
        /* <DEDUP_REMOVED lines=11> */
[----:B------:R-:W-:-:S11]  /*13810*/  ISETP.NE.U32.AND P5, PT, R7, 0x1, PT ;  /* 0x000000010700780c */ /* 0x000fd60003fa5070 */
[----:B-1-3-5:R-:W-:Y:S02]  /*13820*/  @P4 IMAD.MOV.U32 R10, RZ, RZ, R230 ;  /* 0x000000ffff0a4224 */ /* 0x02afe400078e00e6 */
[----:B------:R-:W-:Y:S01]  /*13830*/  @!P5 MOV R12, R230 ;  /* 0x000000e6000cd202 */ /* 0x000fe20000000f00 */
[--C-:B------:R-:W-:Y:S02]  /*13840*/  @!P5 IMAD.MOV.U32 R13, RZ, RZ, R229.reuse ;  /* 0x000000ffff0dd224 */ /* 0x100fe400078e00e5 */
[----:B------:R-:W-:-:S03]  /*13850*/  @P4 IMAD.MOV.U32 R11, RZ, RZ, R229 ;  /* 0x000000ffff0b4224 */ /* 0x000fc600078e00e5 */
        /* <DEDUP_REMOVED lines=10> */
.L_x_1656:
[----:B------:R-:W-:Y:S05]  /*13900*/  BSYNC B0 ;  /* 0x0000000000007941 */ /* 0x000fea0003800000 */
.L_x_1655:
[----:B------:R-:W-:Y:S04]  /*13910*/  BSSY B0, `(.L_x_1657) ;  /* 0x0000015000007945 */ /* 0x000fe80003800000 */
[----:B------:R-:W-:Y:S05]  /*13920*/  @P2 BRA `(.L_x_1658) ;  /* 0x00000000004c2947 */ /* 0x000fea0003800000 */
[C---:B------:R-:W-:Y:S02]  /*13930*/  LOP3.LUT R7, R242.reuse, 0x1, RZ, 0xc0, !PT ;  /* 0x00000001f2077812 */ /* 0x040fe400078ec0ff */
[----:B------:R-:W-:Y:S02]  /*13940*/  LOP3.LUT P2, RZ, R242, 0x2, RZ, 0xc0, !PT ;  /* 0x00000002f2ff7812 */ /* 0x000fe4000784c0ff */
[----:B------:R-:W-:-:S13]  /*13950*/  ISETP.NE.U32.AND P4, PT, R7, 0x1, PT ;  /* 0x000000010700780c */ /* 0x000fda0003f85070 */
[----:B--2---:R-:W-:-:S04]  /*13960*/  @!P4 LEA R12, P5, R226, R230, 0x1 ;  /* 0x000000e6e20cc211 */ /* 0x004fc800078a08ff */
[C---:B------:R-:W-:Y:S02]  /*13970*/  @!P4 LEA.HI.X R13, R226.reuse, R229, R227, 0x1, P5 ;  /* 0x000000e5e20dc211 */ /* 0x040fe400028f0ce3 */
[----:B------:R-:W-:-:S03]  /*13980*/  @P2 IADD3 R9, P5, R226, R178, RZ ;  /* 0x000000b2e2092210 */ /* 0x000fc60007fbe0ff */
[----:B------:R-:W-:Y:S01]  /*13990*/  @!PT LDS RZ, [RZ] ;  /* 0x00000000fffff984 */ /* 0x000fe20000000800 */
[----:B------:R-:W-:Y:S01]  /*139a0*/  @!PT LDS RZ, [RZ] ;  /* 0x00000000fffff984 */ /* 0x000fe20000000800 */
[----:B------:R-:W-:Y:S01]  /*139b0*/  @!PT LDS RZ, [RZ] ;  /* 0x00000000fffff984 */ /* 0x000fe20000000800 */
[----:B------:R4:W-:Y:S02]  /*139c0*/  @!P4 LDGSTS.E.BYPASS.LTC128B.128 [R236+0x4800], desc[UR4][R12.64] ;  /* 0x048000000ceccfae */ /* 0x0009e4000b901d44 */
[----:B------:R-:W-:Y:S01]  /*139d0*/  @P2 IMAD.X R7, R181, 0x1, R227, P5 ;  /* 0x00000001b5072824 */ /* 0x000fe200028e06e3 */
[C---:B-1-3-5:R-:W-:Y:S01]  /*139e0*/  @P2 LEA R10, P5, R9.reuse, R182, 0x1 ;  /* 0x000000b6090a2211 */ /* 0x06afe200078a08ff */
[----:B------:R4:W-:Y:S03]  /*139f0*/  @P4 STS.128 [R236+0x4800], RZ ;  /* 0x004800ffec004388 */ /* 0x0009e60000000c00 */
[----:B------:R-:W-:-:S05]  /*13a00*/  @P2 LEA.HI.X R11, R9, R183, R7, 0x1, P5 ;  /* 0x000000b7090b2211 */ /* 0x000fca00028f0c07 */
[----:B------:R-:W-:Y:S01]  /*13a10*/  @!PT LDS RZ, [RZ] ;  /* 0x00000000fffff984 */ /* 0x000fe20000000800 */
[----:B------:R-:W-:Y:S01]  /*13a20*/  @!PT LDS RZ, [RZ] ;  /* 0x00000000fffff984 */ /* 0x000fe20000000800 */
[----:B------:R-:W-:Y:S01]  /*13a30*/  @!PT LDS RZ, [RZ] ;  /* 0x00000000fffff984 */ /* 0x000fe20000000800 */
[----:B------:R4:W-:Y:S04]  /*13a40*/  @P2 LDGSTS.E.BYPASS.LTC128B.128 [R236+0x8800], desc[UR4][R10.64+0x80] ;  /* 0x088000800aec2fae */ /* 0x0009e8000b901d44 */
[----:B------:R4:W-:Y:S02]  /*13a50*/  @!P2 STS.128 [R236+0x8800], RZ ;  /* 0x008800ffec00a388 */ /* 0x0009e40000000c00 */
.L_x_1658:
[----:B------:R-:W-:Y:S05]  /*13a60*/  BSYNC B0 ;  /* 0x0000000000007941 */ /* 0x000fea0003800000 */
.L_x_1657:
[----:B------:R-:W-:Y:S01]  /*13a70*/  BSSY B0, `(.L_x_1659) ;  /* 0x0000019000007945 */ /* 0x000fe20003800000 */
[----:B------:R-:W-:Y:S02]  /*13a80*/  ISETP.GE.AND P5, PT, R2, R5, PT ;  /* 0x000000050200720c */ /* 0x000fe40003fa6270 */
[----:B-12345:R-:W-:Y:S01]  /*13a90*/  IADD3 R10, R240, 0x70, RZ ;  /* 0x00000070f00a7810 */ /* 0x03efe20007ffe0ff */
[----:B------:R-:W-:Y:S05]  /*13aa0*/  @P1 BRA `(.L_x_1660) ;  /* 0x0000000000541947 */ /* 0x000fea0003800000 */
[C---:B------:R-:W-:Y:S02]  /*13ab0*/  LOP3.LUT R7, R242.reuse, 0x1, RZ, 0xc0, !PT ;  /* 0x00000001f2077812 */ /* 0x040fe400078ec0ff */
[----:B------:R-:W-:Y:S02]  /*13ac0*/  LOP3.LUT P1, RZ, R242, 0x2, RZ, 0xc0, !PT ;  /* 0x00000002f2ff7812 */ /* 0x000fe4000782c0ff */
[----:B------:R-:W-:Y:S01]  /*13ad0*/  ISETP.NE.U32.AND P2, PT, R7, 0x1, PT ;  /* 0x000000010700780c */ /* 0x000fe20003f45070 */
[C---:B------:R-:W-:Y:S01]  /*13ae0*/  IMAD.SHL.U32 R7, R58.reuse, 0x20, RZ ;  /* 0x000000203a077824 */ /* 0x040fe200078e00ff */
        /* <DEDUP_REMOVED lines=17> */
.L_x_1660:
[----:B------:R-:W-:Y:S05]  /*13c00*/  BSYNC B0 ;  /* 0x0000000000007941 */ /* 0x000fea0003800000 */
.L_x_1659:
[----:B------:R-:W-:Y:S01]  /*13c10*/  BSSY B0, `(.L_x_1661) ;  /* 0x000001b000007945 */ /* 0x000fe20003800000 */
[----:B------:R-:W-:-:S03]  /*13c20*/  ISETP.GE.AND P4, PT, R10, R5, PT ;  /* 0x000000050a00720c */ /* 0x000fc60003f86270 */
[----:B------:R-:W-:Y:S10]  /*13c30*/  @P0 BRA `(.L_x_1662) ;  /* 0x0000000000600947 */ /* 0x000ff40003800000 */
[C---:B------:R-:W-:Y:S02]  /*13c40*/  LOP3.LUT R7, R242.reuse, 0x1, RZ, 0xc0, !PT ;  /* 0x00000001f2077812 */ /* 0x040fe400078ec0ff */
[----:B------:R-:W-:Y:S02]  /*13c50*/  LOP3.LUT P0, RZ, R242, 0x2, RZ, 0xc0, !PT ;  /* 0x00000002f2ff7812 */ /* 0x000fe4000780c0ff */
[----:B------:R-:W-:-:S11]  /*13c60*/  ISETP.NE.U32.AND P1, PT, R7, 0x1, PT ;  /* 0x000000010700780c */ /* 0x000fd60003f25070 */
[----:B------:R-:W-:Y:S02]  /*13c70*/  @P0 IMAD.MOV.U32 R180, RZ, RZ, R178 ;  /* 0x000000ffffb40224 */ /* 0x000fe400078e00b2 */
[----:B-1----:R-:W-:Y:S01]  /*13c80*/  @!P1 MOV R14, R230 ;  /* 0x000000e6000e9202 */ /* 0x002fe20000000f00 */
[----:B------:R-:W-:Y:S02]  /*13c90*/  @!P1 IMAD.MOV.U32 R15, RZ, RZ, R229 ;  /* 0x000000ffff0f9224 */ /* 0x000fe400078e00e5 */
[----:B------:R-:W-:Y:S02]  /*13ca0*/  @P0 IMAD R7, R59, 0x30, RZ ;  /* 0x000000303b070824 */ /* 0x000fe400078e02ff */
[----:B------:R-:W-:-:S04]  /*13cb0*/  @P0 IMAD.WIDE.U32 R12, R58, 0x30, R180 ;  /* 0x000000303a0c0825 */ /* 0x000fc800078e00b4 */
[----:B------:R-:W-:Y:S01]  /*13cc0*/  @!P1 IMAD R9, R59, 0x60, RZ ;  /* 0x000000603b099824 */ /* 0x000fe200078e02ff */
        /* <DEDUP_REMOVED lines=15> */
.L_x_1662:
[----:B------:R-:W-:Y:S05]  /*13dc0*/  BSYNC B0 ;  /* 0x0000000000007941 */ /* 0x000fea0003800000 */
.L_x_1661:
[----:B------:R-:W-:Y:S04]  /*13dd0*/  BSSY B0, `(.L_x_1663) ;  /* 0x0000017000007945 */ /* 0x000fe80003800000 */
[----:B------:R-:W-:Y:S05]  /*13de0*/  @P3 BRA `(.L_x_1664) ;  /* 0x0000000000543947 */ /* 0x000fea0003800000 */
[C---:B------:R-:W-:Y:S02]  /*13df0*/  LOP3.LUT R7, R242.reuse, 0x1, RZ, 0xc0, !PT ;  /* 0x00000001f2077812 */ /* 0x040fe400078ec0ff */
[----:B------:R-:W-:Y:S02]  /*13e00*/  LOP3.LUT P0, RZ, R242, 0x2, RZ, 0xc0, !PT ;  /* 0x00000002f2ff7812 */ /* 0x000fe4000780c0ff */
[----:B------:R-:W-:Y:S01]  /*13e10*/  ISETP.NE.U32.AND P1, PT, R7, 0x1, PT ;  /* 0x000000010700780c */ /* 0x000fe20003f25070 */
[C---:B------:R-:W-:Y:S01]  /*13e20*/  IMAD.SHL.U32 R7, R58.reuse, 0x40, RZ ;  /* 0x000000403a077824 */ /* 0x040fe200078e00ff */
[----:B------:R-:W-:-:S09]  /*13e30*/  SHF.L.U64.HI R12, R58, 0x6, R59 ;  /* 0x000000063a0c7819 */ /* 0x000fd2000001023b */
[C---:B------:R-:W-:Y:S02]  /*13e40*/  @P0 IADD3 R11, P2, R7.reuse, R178, RZ ;  /* 0x000000b2070b0210 */ /* 0x040fe40007f5e0ff */
[----:B-12---:R-:W-:-:S03]  /*13e50*/  @!P1 LEA R14, P3, R7, R230, 0x1 ;  /* 0x000000e6070e9211 */ /* 0x006fc600078608ff */
[----:B------:R-:W-:Y:S01]  /*13e60*/  @P0 IMAD.X R9, R12, 0x1, R181, P2 ;  /* 0x000000010c090824 */ /* 0x000fe200010e06b5 */
[----:B------:R-:W-:Y:S02]  /*13e70*/  @!P1 LEA.HI.X R15, R7, R229, R12, 0x1, P3 ;  /* 0x000000e5070f9211 */ /* 0x000fe400018f0c0c */
[----:B------:R-:W-:-:S03]  /*13e80*/  @P0 LEA R12, P2, R11, R182, 0x1 ;  /* 0x000000b60b0c0211 */ /* 0x000fc600078408ff */
[----:B------:R-:W-:Y:S01]  /*13e90*/  @!PT LDS RZ, [RZ] ;  /* 0x00000000fffff984 */ /* 0x000fe20000000800 */
[----:B------:R-:W-:Y:S01]  /*13ea0*/  @!PT LDS RZ, [RZ] ;  /* 0x00000000fffff984 */ /* 0x000fe20000000800 */
[----:B------:R-:W-:Y:S01]  /*13eb0*/  @!PT LDS RZ, [RZ] ;  /* 0x00000000fffff984 */ /* 0x000fe20000000800 */
[----:B------:R3:W-:Y:S01]  /*13ec0*/  @!P1 LDGSTS.E.BYPASS.LTC128B.128 [R236+0x6000], desc[UR4][R14.64] ;  /* 0x060000000eec9fae */ /* 0x0007e2000b901d44 */
[----:B------:R-:W-:-:S03]  /*13ed0*/  @P0 LEA.HI.X R13, R11, R183, R9, 0x1, P2 ;  /* 0x000000b70b0d0211 */ /* 0x000fc600010f0c09 */
[----:B------:R3:W-:Y:S04]  /*13ee0*/  @P1 STS.128 [R236+0x6000], RZ ;  /* 0x006000ffec001388 */ /* 0x0007e80000000c00 */
[----:B------:R-:W-:Y:S01]  /*13ef0*/  @!PT LDS RZ, [RZ] ;  /* 0x00000000fffff984 */ /* 0x000fe20000000800 */
[----:B------:R-:W-:Y:S01]  /*13f00*/  @!PT LDS RZ, [RZ] ;  /* 0x00000000fffff984 */ /* 0x000fe20000000800 */
[----:B------:R-:W-:Y:S01]  /*13f10*/  @!PT LDS RZ, [RZ] ;  /* 0x00000000fffff984 */ /* 0x000fe20000000800 */
[----:B------:R3:W-:Y:S04]  /*13f20*/  @P0 LDGSTS.E.BYPASS.LTC128B.128 [R236+0xa000], desc[UR4][R12.64+0x80] ;  /* 0x0a0000800cec0fae */ /* 0x0007e8000b901d44 */
[----:B------:R3:W-:Y:S02]  /*13f30*/  @!P0 STS.128 [R236+0xa000], RZ ;  /* 0x00a000ffec008388 */ /* 0x0007e40000000c00 */
.L_x_1664:
[----:B------:R-:W-:Y:S05]  /*13f40*/  BSYNC B0 ;  /* 0x0000000000007941 */ /* 0x000fea0003800000 */
.L_x_1663:
[----:B------:R-:W-:Y:S04]  /*13f50*/  BSSY B0, `(.L_x_1665) ;  /* 0x000001b000007945 */ /* 0x000fe80003800000 */
[----:B------:R-:W-:Y:S05]  /*13f60*/  @P6 BRA `(.L_x_1666) ;  /* 0x0000000000646947 */ /* 0x000fea0003800000 */
[C---:B------:R-:W-:Y:S02]  /*13f70*/  LOP3.LUT R7, R242.reuse, 0x1, RZ, 0xc0, !PT ;  /* 0x00000001f2077812 */ /* 0x040fe400078ec0ff */
[----:B------:R-:W-:Y:S02]  /*13f80*/  LOP3.LUT P0, RZ, R242, 0x2, RZ, 0xc0, !PT ;  /* 0x00000002f2ff7812 */ /* 0x000fe4000780c0ff */
[----:B------:R-:W-:-:S11]  /*13f90*/  ISETP.NE.U32.AND P1, PT, R7, 0x1, PT ;  /* 0x000000010700780c */ /* 0x000fd60003f25070 */
[----:B---3--:R-:W-:Y:S02]  /*13fa0*/  @P0 IMAD.MOV.U32 R12, RZ, RZ, R178 ;  /* 0x000000ffff0c0224 */ /* 0x008fe400078e00b2 */
[----:B------:R-:W-:Y:S01]  /*13fb0*/  @P0 IMAD.MOV.U32 R13, RZ, RZ, R181 ;  /* 0x000000ffff0d0224 */ /* 0x000fe200078e00b5 */
[----:B-12---:R-:W-:Y:S01]  /*13fc0*/  @!P1 MOV R14, R230 ;  /* 0x000000e6000e9202 */ /* 0x006fe20000000f00 */
[----:B------:R-:W-:Y:S02]  /*13fd0*/  @!P1 IMAD.MOV.U32 R15, RZ, RZ, R229 ;  /* 0x000000ffff0f9224 */ /* 0x000fe400078e00e5 */
[----:B------:R-:W-:Y:S02]  /*13fe0*/  @P0 IMAD R9, R59, 0x50, RZ ;  /* 0x000000503b090824 */ /* 0x000fe400078e02ff */
        /* <DEDUP_REMOVED lines=17> */
.L_x_1666:
[----:B------:R-:W-:Y:S05]  /*14100*/  BSYNC B0 ;  /* 0x0000000000007941 */ /* 0x000fea0003800000 */
.L_x_1665:
[----:B------:R-:W-:Y:S04]  /*14110*/  BSSY B0, `(.L_x_1667) ;  /* 0x000001b000007945 */ /* 0x000fe80003800000 */
[----:B------:R-:W-:Y:S05]  /*14120*/  @P5 BRA `(.L_x_1668) ;  /* 0x0000000000645947 */ /* 0x000fea0003800000 */
[C---:B------:R-:W-:Y:S02]  /*14130*/  LOP3.LUT R7, R242.reuse, 0x1, RZ, 0xc0, !PT ;  /* 0x00000001f2077812 */ /* 0x040fe400078ec0ff */
[----:B------:R-:W-:Y:S02]  /*14140*/  LOP3.LUT P0, RZ, R242, 0x2, RZ, 0xc0, !PT ;  /* 0x00000002f2ff7812 */ /* 0x000fe4000780c0ff */
[----:B------:R-:W-:-:S11]  /*14150*/  ISETP.NE.U32.AND P1, PT, R7, 0x1, PT ;  /* 0x000000010700780c */ /* 0x000fd60003f25070 */
[----:B---3--:R-:W-:Y:S02]  /*14160*/  @P0 IMAD.MOV.U32 R12, RZ, RZ, R178 ;  /* 0x000000ffff0c0224 */ /* 0x008fe400078e00b2 */
[----:B------:R-:W-:Y:S01]  /*14170*/  @P0 IMAD.MOV.U32 R13, RZ, RZ, R181 ;  /* 0x000000ffff0d0224 */ /* 0x000fe200078e00b5 */
[----:B-12-4-:R-:W-:Y:S01]  /*14180*/  @!P1 MOV R14, R230 ;  /* 0x000000e6000e9202 */ /* 0x016fe20000000f00 */
        /* <DEDUP_REMOVED lines=19> */
.L_x_1668:
[----:B------:R-:W-:Y:S05]  /*142c0*/  BSYNC B0 ;  /* 0x0000000000007941 */ /* 0x000fea0003800000 */
.L_x_1667:
        /* <DEDUP_REMOVED lines=27> */
.L_x_1670:
[----:B------:R-:W-:Y:S05]  /*14480*/  BSYNC B0 ;  /* 0x0000000000007941 */ /* 0x000fea0003800000 */
.L_x_1669:
        /* <DEDUP_REMOVED lines=28> */
.L_x_1672:
[----:B------:R-:W-:Y:S05]  /*14650*/  BSYNC B0 ;  /* 0x0000000000007941 */ /* 0x000fea0003800000 */
.L_x_1671:
[----:B------:R1:W-:Y:S01]  /*14660*/  @P5 STS.128 [R236+0xc800], RZ ;  /* 0x00c800ffec005388 */ /* 0x0003e20000000c00 */
[----:B------:R-:W-:Y:S03]  /*14670*/  BSSY B0, `(.L_x_1673) ;  /* 0x0000016000007945 */ /* 0x000fe60003800000 */
[----:B------:R1:W-:Y:S01]  /*14680*/  @P5 STS.128 [R236+0x10800], RZ ;  /* 0x010800ffec005388 */ /* 0x0003e20000000c00 */
[----:B------:R-:W-:Y:S05]  /*14690*/  @P5 BRA `(.L_x_1674) ;  /* 0x00000000004c5947 */ /* 0x000fea0003800000 */
[C---:B------:R-:W-:Y:S02]  /*146a0*/  LOP3.LUT R0, R242.reuse, 0x1, RZ, 0xc0, !PT ;  /* 0x00000001f2007812 */ /* 0x040fe400078ec0ff */
[----:B------:R-:W-:Y:S02]  /*146b0*/  LOP3.LUT P2, RZ, R242, 0x2, RZ, 0xc0, !PT ;  /* 0x00000002f2ff7812 */ /* 0x000fe4000784c0ff */
[----:B------:R-:W-:-:S13]  /*146c0*/  ISETP.NE.U32.AND P4, PT, R0, 0x1, PT ;  /* 0x000000010000780c */ /* 0x000fda0003f85070 */
[----:B------:R-:W-:-:S04]  /*146d0*/  @!P4 LEA R8, P5, R224, R148, 0x1 ;  /* 0x00000094e008c211 */ /* 0x000fc800078a08ff */
[C---:B------:R-:W-:Y:S02]  /*146e0*/  @!P4 LEA.HI.X R9, R224.reuse, R149, R225, 0x1, P5 ;  /* 0x00000095e009c211 */ /* 0x040fe400028f0ce1 */
[----:B-1----:R-:W-:-:S03]  /*146f0*/  @P2 IADD3 R7, P5, R224, R202, RZ ;  /* 0x000000cae0072210 */ /* 0x002fc60007fbe0ff */
        /* <DEDUP_REMOVED lines=13> */
.L_x_1674:
[----:B------:R-:W-:Y:S05]  /*147d0*/  BSYNC B0 ;  /* 0x0000000000007941 */ /* 0x000fea0003800000 */
.L_x_1673:
[----:B------:R1:W-:Y:S01]  /*147e0*/  @P1 STS.128 [R236+0xd000], RZ ;  /* 0x00d000ffec001388 */ /* 0x0003e20000000c00 */
[----:B------:R-:W-:Y:S01]  /*147f0*/  BSSY B0, `(.L_x_1675) ;  /* 0x0000019000007945 */ /* 0x000fe20003800000 */
[----:B------:R-:W-:Y:S02]  /*14800*/  ISETP.GE.AND P5, PT, R2, R5, PT ;  /* 0x000000050200720c */ /* 0x000fe40003fa6270 */
[----:B------:R1:W-:Y:S01]  /*14810*/  @P1 STS.128 [R236+0x11000], RZ ;  /* 0x011000ffec001388 */ /* 0x0003e20000000c00 */
[----:B------:R-:W-:Y:S10]  /*14820*/  @P1 BRA `(.L_x_1676) ;  /* 0x0000000000541947 */ /* 0x000ff40003800000 */
[----:B------:R-:W-:Y:S01]  /*14830*/  LOP3.LUT R0, R242, 0x1, RZ, 0xc0, !PT ;  /* 0x00000001f2007812 */ /* 0x000fe200078ec0ff */
[----:B------:R-:W-:Y:S01]  /*14840*/  IMAD.SHL.U32 R3, R64, 0x20, RZ ;  /* 0x0000002040037824 */ /* 0x000fe200078e00ff */
[----:B------:R-:W-:Y:S02]  /*14850*/  LOP3.LUT P1, RZ, R242, 0x2, RZ, 0xc0, !PT ;  /* 0x00000002f2ff7812 */ /* 0x000fe4000782c0ff */
[----:B------:R-:W-:Y:S02]  /*14860*/  ISETP.NE.U32.AND P2, PT, R0, 0x1, PT ;  /* 0x000000010000780c */ /* 0x000fe40003f45070 */
[----:B------:R-:W-:-:S11]  /*14870*/  SHF.L.U64.HI R0, R64, 0x5, R65 ;  /* 0x0000000540007819 */ /* 0x000fd60000010241 */
[----:B-1----:R-:W-:-:S04]  /*14880*/  @!P2 LEA R6, P4, R3, R148, 0x1 ;  /* 0x000000940306a211 */ /* 0x002fc800078808ff */
        /* <DEDUP_REMOVED lines=15> */
.L_x_1676:
[----:B------:R-:W-:Y:S05]  /*14980*/  BSYNC B0 ;  /* 0x0000000000007941 */ /* 0x000fea0003800000 */
.L_x_1675:
        /* <DEDUP_REMOVED lines=27> */
.L_x_1678:
[----:B------:R-:W-:Y:S05]  /*14b40*/  BSYNC B0 ;  /* 0x0000000000007941 */ /* 0x000fea0003800000 */
.L_x_1677:
        /* <DEDUP_REMOVED lines=25> */
.L_x_1680:
[----:B------:R-:W-:Y:S05]  /*14ce0*/  BSYNC B0 ;  /* 0x0000000000007941 */ /* 0x000fea0003800000 */
.L_x_1679:
        /* <DEDUP_REMOVED lines=27> */
.L_x_1682:
[----:B------:R-:W-:Y:S05]  /*14ea0*/  BSYNC B0 ;  /* 0x0000000000007941 */ /* 0x000fea0003800000 */
.L_x_1681:
        /* <DEDUP_REMOVED lines=27> */
.L_x_1684:
[----:B------:R-:W-:Y:S05]  /*15060*/  BSYNC B0 ;  /* 0x0000000000007941 */ /* 0x000fea0003800000 */
.L_x_1683:
        /* <DEDUP_REMOVED lines=8> */
[----:B------:R-:W-:Y:S02]  /*150f0*/  MOV R6, R202 ;  /* 0x000000ca00067202 */ /* 0x000fe40000000f00 */
        /* <DEDUP_REMOVED lines=22> */
.L_x_1687:
[----:B------:R1:W-:Y:S02]  /*15260*/  STS.128 [R236+0x13800], RZ ;  /* 0x013800ffec007388 */ /* 0x0003e40000000c00 */
.L_x_1686:
[----:B------:R-:W-:Y:S05]  /*15270*/  BSYNC B0 ;  /* 0x0000000000007941 */ /* 0x000fea0003800000 */
.L_x_1685:
[----:B-1----:R-:W-:Y:S01]  /*15280*/  LEA.HI R4, R57, R57, RZ, 0x1 ;  /* 0x0000003939047211 */ /* 0x002fe200078f08ff */
[C---:B------:R-:W-:Y:S01]  /*15290*/  IMAD.SHL.U32 R2, R55.reuse, 0x40, RZ ;  /* 0x0000004037027824 */ /* 0x040fe200078e00ff */
[----:B------:R-:W-:Y:S01]  /*152a0*/  R2P PR, R55, 0x6 ;  /* 0x0000000637007804 */ /* 0x000fe20000000000 */
[----:B------:R-:W-:Y:S01]  /*152b0*/  IMAD.SHL.U32 R174, R174, 0x40, RZ ;  /* 0x00000040aeae7824 */ /* 0x000fe200078e00ff */
[----:B------:R-:W-:Y:S01]  /*152c0*/  LOP3.LUT R4, R4, 0xfffffffe, RZ, 0xc0, !PT ;  /* 0xfffffffe04047812 */ /* 0x000fe200078ec0ff */
[----:B------:R-:W-:Y:S01]  /*152d0*/  IMAD.SHL.U32 R129, R175, 0x40, RZ ;  /* 0x00000040af817824 */ /* 0x000fe200078e00ff */
[----:B------:R-:W-:Y:S01]  /*152e0*/  LOP3.LUT R3, R2, 0x1c0, RZ, 0xc0, !PT ;  /* 0x000001c002037812 */ /* 0x000fe200078ec0ff */
[----:B------:R-:W-:Y:S01]  /*152f0*/  IMAD.SHL.U32 R240, R240, 0x8, RZ ;  /* 0x00000008f0f07824 */ /* 0x000fe200078e00ff */
[----:B------:R-:W-:Y:S01]  /*15300*/  LOP3.LUT R5, R174, 0x1c0, RZ, 0xc0, !PT ;  /* 0x000001c0ae057812 */ /* 0x000fe200078ec0ff */
[----:B------:R-:W-:Y:S01]  /*15310*/  IMAD.IADD R57, R57, 0x1, -R4 ;  /* 0x0000000139397824 */ /* 0x000fe200078e0a04 */
[----:B------:R-:W-:Y:S01]  /*15320*/  LOP3.LUT R129, R129, 0xfffffe00, RZ, 0xc0, !PT ;  /* 0xfffffe0081817812 */ /* 0x000fe200078ec0ff */
[----:B------:R-:W0:Y:S01]  /*15330*/  LDGDEPBAR ;  /* 0x00000000000079af */ /* 0x000e220000000000 */
[----:B------:R-:W-:Y:S01]  /*15340*/  LOP3.LUT R240, R3, 0x8, R240, 0xf8, !PT ;  /* 0x0000000803f07812 */ /* 0x000fe200078ef8f0 */
[----:B------:R-:W-:Y:S01]  /*15350*/  IMAD.SHL.U32 R2, R57, 0x8, RZ ;  /* 0x0000000839027824 */ /* 0x000fe200078e00ff */
[----:B------:R-:W-:Y:S01]  /*15360*/  SHF.R.U32.HI R3, RZ, 0x3, R3 ;  /* 0x00000003ff037819 */ /* 0x000fe20000011603 */
[----:B------:R-:W-:Y:S01]  /*15370*/  IMAD R223, R0, 0x400, R129 ;  /* 0x0000040000df7824 */ /* 0x000fe200078e0281 */
[----:B------:R-:W-:Y:S01]  /*15380*/  ISETP.GT.AND P0, PT, R131, R228, PT ;  /* 0x000000e48300720c */ /* 0x000fe20003f04270 */
[----:B------:R-:W-:Y:S01]  /*15390*/  BSSY B1, `(.L_x_1688) ;  /* 0x0000238000017945 */ /* 0x000fe20003800000 */
[----:B------:R-:W-:-:S02]  /*153a0*/  LOP3.LUT R2, R5, 0x8, R2, 0xf8, !PT ;  /* 0x0000000805027812 */ /* 0x000fc400078ef802 */
[----:B------:R-:W-:Y:S02]  /*153b0*/  SHF.R.U32.HI R5, RZ, 0x3, R5 ;  /* 0x00000003ff057819 */ /* 0x000fe40000011605 */
[----:B------:R-:W-:Y:S01]  /*153c0*/  LOP3.LUT R222, R240, R3, RZ, 0x3c, !PT ;  /* 0x00000003f0de7212 */ /* 0x000fe200078e3cff */
[----:B------:R-:W-:Y:S01]  /*153d0*/  IMAD.MOV.U32 R3, RZ, RZ, 0x40 ;  /* 0x00000040ff037424 */ /* 0x000fe200078e00ff */
[----:B------:R-:W-:-:S03]  /*153e0*/  LOP3.LUT R0, R2, R5, RZ, 0x3c, !PT ;  /* 0x0000000502007212 */ /* 0x000fc600078e3cff */
[----:B------:R-:W-:Y:S01]  /*153f0*/  IMAD R222, R57, 0x200, R222 ;  /* 0x0000020039de7824 */ /* 0x000fe200078e02de */
[----:B------:R-:W-:Y:S01]  /*15400*/  SEL R3, R3, 0xffffffc0, !P2 ;  /* 0xffffffc003037807 */ /* 0x000fe20005000000 */
[----:B------:R-:W-:-:S03]  /*15410*/  IMAD.IADD R223, R0, 0x1, R223 ;  /* 0x0000000100df7824 */ /* 0x000fc600078e02df */
[----:B------:R-:W-:Y:S02]  /*15420*/  LEA R222, R222, UR6, 0x1 ;  /* 0x00000006dede7c11 */ /* 0x000fe4000f8e08ff */
[----:B------:R-:W-:-:S03]  /*15430*/  LEA R223, R223, UR6, 0x1 ;  /* 0x00000006dfdf7c11 */ /* 0x000fc6000f8e08ff */
[----:B------:R-:W-:Y:S01]  /*15440*/  LDSM.16.M88.4 R44, [R222+0x5000] ;  /* 0x00500000de2c783b */ /* 0x000fe20000000200 */
[C---:B------:R-:W-:Y:S02]  /*15450*/  VIADD R2, R222.reuse, 0x4000 ;  /* 0x00004000de027836 */ /* 0x040fe40000000000 */
[----:B------:R-:W-:Y:S01]  /*15460*/  VIADD R220, R222, 0x4020 ;  /* 0x00004020dedc7836 */ /* 0x000fe20000000000 */
[----:B------:R-:W1:Y:S01]  /*15470*/  LDSM.16.M88.4 R112, [R223] ;  /* 0x00000000df70783b */ /* 0x000e620000000200 */
[----:B------:R-:W-:Y:S02]  /*15480*/  @P1 VIADD R220, R2, 0xffffffe0 ;  /* 0xffffffe002dc1836 */ /* 0x000fe40000000000 */
[----:B------:R-:W-:Y:S01]  /*15490*/  IMAD R221, R54, 0x2, R223 ;  /* 0x0000000236dd7824 */ /* 0x000fe200078e02df */
[----:B------:R-:W5:Y:S01]  /*154a0*/  LDSM.16.M88.4 R36, [R222+0x5800] ;  /* 0x00580000de24783b */ /* 0x000f620000000200 */
        /* <DEDUP_REMOVED lines=8> */
[----:B--234-:R-:W2:Y:S01]  /*15530*/  LDSM.16.M88.4 R12, [R222+0x7000] ;  /* 0x00700000de0c783b */ /* 0x01cea20000000200 */
[----:B------:R-:W-:Y:S01]  /*15540*/  VIADD R211, R220, 0x1000 ;  /* 0x00001000dcd37836 */ /* 0x000fe20000000000 */
[----:B------:R-:W-:Y:S01]  /*15550*/  LOP3.LUT R2, R2, 0x6, RZ, 0xc0, !PT ;  /* 0x0000000602027812 */ /* 0x000fe200078ec0ff */
[C---:B------:R-:W-:Y:S01]  /*15560*/  VIADD R210, R220.reuse, 0x1800 ;  /* 0x00001800dcd27836 */ /* 0x040fe20000000000 */
[----:B------:R-:W3:Y:S01]  /*15570*/  LDSM.16.M88.4 R28, [R222+0x6000] ;  /* 0x00600000de1c783b */ /* 0x000ee20000000200 */
[----:B------:R-:W-:-:S02]  /*15580*/  VIADD R209, R220, 0x2000 ;  /* 0x00002000dcd17836 */ /* 0x000fc40000000000 */
[----:B------:R-:W-:Y:S01]  /*15590*/  IMAD.IADD R3, R67, 0x1, R2 ;  /* 0x0000000143037824 */ /* 0x000fe200078e0202 */
[----:B------:R-:W4:Y:S01]  /*155a0*/  LDSM.16.M88.4 R20, [R222+0x6800] ;  /* 0x00680000de14783b */ /* 0x000f220000000200 */
[----:B------:R-:W-:Y:S02]  /*155b0*/  VIADD R208, R220, 0x2800 ;  /* 0x00002800dcd07836 */ /* 0x000fe40000000000 */
[C---:B------:R-:W-:Y:S01]  /*155c0*/  VIADD R55, R3.reuse, 0x10 ;  /* 0x0000001003377836 */ /* 0x040fe20000000000 */
[----:B------:R-:W2:Y:S01]  /*155d0*/  LDSM.16.M88.4 R80, [R222+0x7800] ;  /* 0x00780000de50783b */ /* 0x000ea20000000200 */
[CC--:B------:R-:W-:Y:S01]  /*155e0*/  ISETP.GE.AND P2, PT, R3.reuse, R66.reuse, PT ;  /* 0x000000420300720c */ /* 0x0c0fe20003f46270 */
[----:B------:R-:W-:Y:S02]  /*155f0*/  VIADD R65, R3, 0x9 ;  /* 0x0000000903417836 */ /* 0x000fe40000000000 */
[----:B------:R-:W-:Y:S01]  /*15600*/  LDSM.16.M88.4 R88, [R221] ;  /* 0x00000000dd58783b */ /* 0x000fe20000000200 */
[-C--:B------:R-:W-:Y:S01]  /*15610*/  ISETP.GE.AND P4, PT, R55, R66.reuse, PT ;  /* 0x000000423700720c */ /* 0x080fe20003f86270 */
[----:B------:R-:W-:Y:S01]  /*15620*/  VIADD R55, R3, 0x11 ;  /* 0x0000001103377836 */ /* 0x000fe20000000000 */
[----:B------:R-:W-:Y:S01]  /*15630*/  ISETP.GE.AND P5, PT, R65, R66, PT ;  /* 0x000000424100720c */ /* 0x000fe20003fa6270 */
[----:B------:R-:W2:Y:S01]  /*15640*/  LDSM.16.M88.4 R8, [R220+0x1000] ;  /* 0x00100000dc08783b */ /* 0x000ea20000000200 */
[----:B------:R-:W-:-:S02]  /*15650*/  VIADD R65, R3, 0x18 ;  /* 0x0000001803417836 */ /* 0x000fc40000000000 */
[----:B------:R-:W-:Y:S01]  /*15660*/  ISETP.GE.AND P3, PT, R55, R66, PT ;  /* 0x000000423700720c */ /* 0x000fe20003f66270 */
[----:B------:R-:W3:Y:S01]  /*15670*/  LDSM.16.M88.4 R4, [R220+0x1800] ;  /* 0x00180000dc04783b */ /* 0x000ee20000000200 */
[C---:B-1----:R-:W-:Y:S01]  /*15680*/  HMMA.16816.F32.BF16 R48, R112.reuse, R44, RZ ;  /* 0x0000002c7030723c */ /* 0x042fe200000418ff */
[C---:B------:R-:W-:Y:S02]  /*15690*/  VIADD R207, R220.reuse, 0x3000 ;  /* 0x00003000dccf7836 */ /* 0x040fe40000000000 */
[----:B------:R-:W1:Y:S01]  /*156a0*/  LDSM.16.M88.4 R120, [R220] ;  /* 0x00000000dc78783b */ /* 0x000e620000000200 */
[C---:B------:R-:W-:Y:S02]  /*156b0*/  VIADD R206, R220.reuse, 0x3800 ;  /* 0x00003800dcce7836 */ /* 0x040fe40000000000 */
[----:B-----5:R-:W-:Y:S01]  /*156c0*/  HMMA.16816.F32.BF16 R40, R112, R36, RZ ;  /* 0x000000247028723c */ /* 0x020fe200000418ff */
[----:B------:R-:W5:Y:S01]  /*156d0*/  LDSM.16.M88.4 R108, [R220+0x800] ;  /* 0x00080000dc6c783b */ /* 0x000f620000000200 */
[----:B------:R-:W-:-:S02]  /*156e0*/  VIADD R204, R220, 0x4000 ;  /* 0x00004000dccc7836 */ /* 0x000fc40000000000 */
[C---:B------:R-:W-:Y:S01]  /*156f0*/  VIADD R203, R220.reuse, 0x4800 ;  /* 0x00004800dccb7836 */ /* 0x040fe20000000000 */
[----:B------:R-:W1:Y:S01]  /*15700*/  LDSM.16.M88.4 R96, [R220+0x3000] ;  /* 0x00300000dc60783b */ /* 0x000e620000000200 */
[C---:B------:R-:W-:Y:S01]  /*15710*/  HMMA.16816.F32.BF16 R44, R112.reuse, R46, RZ ;  /* 0x0000002e702c723c */ /* 0x040fe200000418ff */
[C---:B------:R-:W-:Y:S02]  /*15720*/  VIADD R202, R220.reuse, 0x5000 ;  /* 0x00005000dcca7836 */ /* 0x040fe40000000000 */
[----:B------:R-:W1:Y:S01]  /*15730*/  LDSM.16.M88.4 R92, [R220+0x3800] ;  /* 0x00380000dc5c783b */ /* 0x000e620000000200 */
[C---:B------:R-:W-:Y:S02]  /*15740*/  VIADD R201, R220.reuse, 0x5800 ;  /* 0x00005800dcc97836 */ /* 0x040fe40000000000 */
[----:B------:R-:W-:Y:S01]  /*15750*/  HMMA.16816.F32.BF16 R36, R112, R38, RZ ;  /* 0x000000267024723c */ /* 0x000fe200000418ff */
[----:B------:R-:W1:Y:S01]  /*15760*/  LDSM.16.M88.4 R104, [R220+0x2000] ;  /* 0x00200000dc68783b */ /* 0x000e620000000200 */
[----:B------:R-:W-:-:S02]  /*15770*/  VIADD R200, R220, 0x6000 ;  /* 0x00006000dcc87836 */ /* 0x000fc40000000000 */
[C---:B------:R-:W-:Y:S01]  /*15780*/  VIADD R135, R220.reuse, 0x6800 ;  /* 0x00006800dc877836 */ /* 0x040fe20000000000 */
[----:B------:R-:W1:Y:S01]  /*15790*/  LDSM.16.M88.4 R100, [R220+0x2800] ;  /* 0x00280000dc64783b */ /* 0x000e620000000200 */
[C---:B------:R-:W-:Y:S01]  /*157a0*/  HMMA.16816.F32.BF16 R72, R112.reuse, R68, RZ ;  /* 0x000000447048723c */ /* 0x040fe200000418ff */
[----:B------:R-:W-:Y:S02]  /*157b0*/  VIADD R134, R220, 0x7000 ;  /* 0x00007000dc867836 */ /* 0x000fe40000000000 */
[----:B------:R-:W-:Y:S03]  /*157c0*/  LDSM.16.M88.4 R84, [R216+0x4000] ;  /* 0x00400000d854783b */ /* 0x000fe60000000200 */
[C---:B------:R-:W-:Y:S01]  /*157d0*/  HMMA.16816.F32.BF16 R60, R112.reuse, R56, RZ ;  /* 0x00000038703c723c */ /* 0x040fe200000418ff */
[----:B------:R-:W1:Y:S04]  /*157e0*/  LDSM.16.M88.4 R76, [R219] ;  /* 0x00000000db4c783b */ /* 0x000e680000000200 */
[----:B------:R-:W-:Y:S01]  /*157f0*/  LDSM.16.M88.4 R124, [R221+0x2000] ;  /* 0x00200000dd7c783b */ /* 0x000fe20000000200 */
[C---:B--2---:R-:W-:Y:S06]  /*15800*/  HMMA.16816.F32.BF16 R16, R112.reuse, R12, RZ ;  /* 0x0000000c7010723c */ /* 0x044fec00000418ff */
[C---:B------:R-:W-:Y:S06]  /*15810*/  HMMA.16816.F32.BF16 R68, R112.reuse, R70, RZ ;  /* 0x000000467044723c */ /* 0x040fec00000418ff */
[C---:B------:R-:W-:Y:S06]  /*15820*/  HMMA.16816.F32.BF16 R56, R112.reuse, R58, RZ ;  /* 0x0000003a7038723c */ /* 0x040fec00000418ff */
[C---:B------:R-:W-:Y:S06]  /*15830*/  HMMA.16816.F32.BF16 R12, R112.reuse, R14, RZ ;  /* 0x0000000e700c723c */ /* 0x040fec00000418ff */
[C---:B---3--:R-:W-:Y:S06]  /*15840*/  HMMA.16816.F32.BF16 R32, R112.reuse, R28, RZ ;  /* 0x0000001c7020723c */ /* 0x048fec00000418ff */
[C---:B----4-:R-:W-:Y:S06]  /*15850*/  HMMA.16816.F32.BF16 R24, R112.reuse, R20, RZ ;  /* 0x000000147018723c */ /* 0x050fec00000418ff */
[C---:B------:R-:W-:Y:S06]  /*15860*/  HMMA.16816.F32.BF16 R28, R112.reuse, R30, RZ ;  /* 0x0000001e701c723c */ /* 0x040fec00000418ff */
[C---:B------:R-:W-:Y:S06]  /*15870*/  HMMA.16816.F32.BF16 R20, R112.reuse, R22, RZ ;  /* 0x000000167014723c */ /* 0x040fec00000418ff */
[C---:B------:R-:W-:Y:S06]  /*15880*/  HMMA.16816.F32.BF16 R116, R112.reuse, R80, RZ ;  /* 0x000000507074723c */ /* 0x040fec00000418ff */
[----:B------:R-:W-:Y:S01]  /*15890*/  HMMA.16816.F32.BF16 R112, R112, R82, RZ ;  /* 0x000000527070723c */ /* 0x000fe200000418ff */
[----:B------:R-:W2:Y:S05]  /*158a0*/  LDSM.16.M88.4 R80, [R216+0x4800] ;  /* 0x00480000d850783b */ /* 0x000eaa0000000200 */
[C---:B------:R-:W-:Y:S06]  /*158b0*/  HMMA.16816.F32.BF16 R48, R88.reuse, R8, R48 ;  /* 0x000000085830723c */ /* 0x040fec0000041830 */
[C---:B------:R-:W-:Y:S01]  /*158c0*/  HMMA.16816.F32.BF16 R44, R88.reuse, R10, R44 ;  /* 0x0000000a582c723c */ /* 0x040fe2000004182c */
[----:B------:R-:W3:Y:S05]  /*158d0*/  LDSM.16.M88.4 R8, [R216+0x5000] ;  /* 0x00500000d808783b */ /* 0x000eea0000000200 */
[C---:B------:R-:W-:Y:S06]  /*158e0*/  HMMA.16816.F32.BF16 R40, R88.reuse, R4, R40 ;  /* 0x000000045828723c */ /* 0x040fec0000041828 */
[C---:B------:R-:W-:Y:S01]  /*158f0*/  HMMA.16816.F32.BF16 R36, R88.reuse, R6, R36 ;  /* 0x000000065824723c */ /* 0x040fe20000041824 */
[----:B------:R-:W4:Y:S05]  /*15900*/  LDSM.16.M88.4 R4, [R216+0x5800] ;  /* 0x00580000d804783b */ /* 0x000f2a0000000200 */
[C---:B-1----:R-:W-:Y:S06]  /*15910*/  HMMA.16816.F32.BF16 R72, R88.reuse, R120, R72 ;  /* 0x000000785848723c */ /* 0x042fec0000041848 */
[C---:B------:R-:W-:Y:S01]  /*15920*/  HMMA.16816.F32.BF16 R68, R88.reuse, R122, R68 ;  /* 0x0000007a5844723c */ /* 0x040fe20000041844 */
[----:B------:R-:W1:Y:S05]  /*15930*/  LDSM.16.M88.4 R120, [R216+0x6000] ;  /* 0x00600000d878783b */ /* 0x000e6a0000000200 */
[C---:B-----5:R-:W-:Y:S06]  /*15940*/  HMMA.16816.F32.BF16 R60, R88.reuse, R108, R60 ;  /* 0x0000006c583c723c */ /* 0x060fec000004183c */
[C---:B------:R-:W-:Y:S01]  /*15950*/  HMMA.16816.F32.BF16 R56, R88.reuse, R110, R56 ;  /* 0x0000006e5838723c */ /* 0x040fe20000041838 */
[----:B------:R-:W-:Y:S05]  /*15960*/  LDSM.16.M88.4 R108, [R205+0x800] ;  /* 0x00080000cd6c783b */ /* 0x000fea0000000200 */
[C---:B------:R-:W-:Y:S06]  /*15970*/  HMMA.16816.F32.BF16 R16, R88.reuse, R96, R16 ;  /* 0x000000605810723c */ /* 0x040fec0000041810 */
[C---:B------:R-:W-:Y:S01]  /*15980*/  HMMA.16816.F32.BF16 R12, R88.reuse, R98, R12 ;  /* 0x00000062580c723c */ /* 0x040fe2000004180c */
[----:B------:R-:W5:Y:S05]  /*15990*/  LDSM.16.M88.4 R96, [R216+0x6800] ;  /* 0x00680000d860783b */ /* 0x000f6a0000000200 */
        /* <DEDUP_REMOVED lines=8> */
[----:B------:R-:W-:Y:S04]  /*15a20*/  LDSM.16.M88.4 R88, [R218] ;  /* 0x00000000da58783b */ /* 0x000fe80000000200 */
[----:B------:R-:W-:Y:S01]  /*15a30*/  LDSM.16.M88.4 R100, [R205+0x1800] ;  /* 0x00180000cd64783b */ /* 0x000fe20000000200 */
[C---:B------:R-:W-:Y:S06]  /*15a40*/  HMMA.16816.F32.BF16 R72, R76.reuse, R84, R72 ;  /* 0x000000544c48723c */ /* 0x040fec0000041848 */
[C---:B------:R-:W-:Y:S01]  /*15a50*/  HMMA.16816.F32.BF16 R68, R76.reuse, R86, R68 ;  /* 0x000000564c44723c */ /* 0x040fe20000041844 */
[----:B------:R-:W1:Y:S05]  /*15a60*/  LDSM.16.M88.4 R84, [R216+0x7800] ;  /* 0x00780000d854783b */ /* 0x000e6a0000000200 */
[C---:B--2---:R-:W-:Y:S06]  /*15a70*/  HMMA.16816.F32.BF16 R60, R76.reuse, R80, R60 ;  /* 0x000000504c3c723c */ /* 0x044fec000004183c */
[C---:B------:R-:W-:Y:S01]  /*15a80*/  HMMA.16816.F32.BF16 R56, R76.reuse, R82, R56 ;  /* 0x000000524c38723c */ /* 0x040fe20000041838 */
[----:B------:R-:W2:Y:S05]  /*15a90*/  LDSM.16.M88.4 R80, [R205] ;  /* 0x00000000cd50783b */ /* 0x000eaa0000000200 */
[C---:B---3--:R-:W-:Y:S06]  /*15aa0*/  HMMA.16816.F32.BF16 R48, R76.reuse, R8, R48 ;  /* 0x000000084c30723c */ /* 0x048fec0000041830 */
[C---:B------:R-:W-:Y:S01]  /*15ab0*/  HMMA.16816.F32.BF16 R44, R76.reuse, R10, R44 ;  /* 0x0000000a4c2c723c */ /* 0x040fe2000004182c */
[----:B------:R-:W3:Y:S05]  /*15ac0*/  LDSM.16.M88.4 R8, [R205+0x2000] ;  /* 0x00200000cd08783b */ /* 0x000eea0000000200 */
[C---:B----4-:R-:W-:Y:S06]  /*15ad0*/  HMMA.16816.F32.BF16 R40, R76.reuse, R4, R40 ;  /* 0x000000044c28723c */ /* 0x050fec0000041828 */
[C---:B------:R-:W-:Y:S01]  /*15ae0*/  HMMA.16816.F32.BF16 R36, R76.reuse, R6, R36 ;  /* 0x000000064c24723c */ /* 0x040fe20000041824 */
[----:B------:R-:W4:Y:S05]  /*15af0*/  LDSM.16.M88.4 R4, [R205+0x2800] ;  /* 0x00280000cd04783b */ /* 0x000f2a0000000200 */
[C---:B-1----:R-:W-:Y:S06]  /*15b00*/  HMMA.16816.F32.BF16 R32, R76.reuse, R120, R32 ;  /* 0x000000784c20723c */ /* 0x042fec0000041820 */
[C---:B------:R-:W-:Y:S01]  /*15b10*/  HMMA.16816.F32.BF16 R28, R76.reuse, R122, R28 ;  /* 0x0000007a4c1c723c */ /* 0x040fe2000004181c */
[----:B------:R-:W-:Y:S05]  /*15b20*/  LDSM.16.M88.4 R120, [R220+0x7800] ;  /* 0x00780000dc78783b */ /* 0x000fea0000000200 */
[C---:B-----5:R-:W-:Y:S06]  /*15b30*/  HMMA.16816.F32.BF16 R24, R76.reuse, R96, R24 ;  /* 0x000000604c18723c */ /* 0x060fec0000041818 */
[C---:B------:R-:W-:Y:S01]  /*15b40*/  HMMA.16816.F32.BF16 R20, R76.reuse, R98, R20 ;  /* 0x000000624c14723c */ /* 0x040fe20000041814 */
[----:B------:R-:W1:Y:S05]  /*15b50*/  LDSM.16.M88.4 R96, [R205+0x3000] ;  /* 0x00300000cd60783b */ /* 0x000e6a0000000200 */
[C---:B------:R-:W-:Y:S06]  /*15b60*/  HMMA.16816.F32.BF16 R16, R76.reuse, R92, R16 ;  /* 0x0000005c4c10723c */ /* 0x040fec0000041810 */
[C---:B------:R-:W-:Y:S01]  /*15b70*/  HMMA.16816.F32.BF16 R12, R76.reuse, R94, R12 ;  /* 0x0000005e4c0c723c */ /* 0x040fe2000004180c */
[----:B------:R-:W5:Y:S05]  /*15b80*/  LDSM.16.M88.4 R92, [R205+0x3800] ;  /* 0x00380000cd5c783b */ /* 0x000f6a0000000200 */
[C---:B------:R-:W-:Y:S06]  /*15b90*/  HMMA.16816.F32.BF16 R116, R76.reuse, R84, R116 ;  /* 0x000000544c74723c */ /* 0x040fec0000041874 */
[----:B------:R-:W-:Y:S01]  /*15ba0*/  HMMA.16816.F32.BF16 R112, R76, R86, R112 ;  /* 0x000000564c70723c */ /* 0x000fe20000041870 */
[----:B------:R-:W-:Y:S04]  /*15bb0*/  LDSM.16.M88.4 R76, [R223+0x2000] ;  /* 0x00200000df4c783b */ /* 0x000fe80000000200 */
[----:B------:R-:W-:Y:S01]  /*15bc0*/  LDSM.16.M88.4 R84, [R222+0x8000] ;  /* 0x00800000de54783b */ /* 0x000fe20000000200 */
[C---:B--2---:R-:W-:Y:S06]  /*15bd0*/  HMMA.16816.F32.BF16 R72, R88.reuse, R80, R72 ;  /* 0x000000505848723c */ /* 0x044fec0000041848 */
[C---:B------:R-:W-:Y:S01]  /*15be0*/  HMMA.16816.F32.BF16 R68, R88.reuse, R82, R68 ;  /* 0x000000525844723c */ /* 0x040fe20000041844 */
[----:B------:R-:W2:Y:S05]  /*15bf0*/  LDSM.16.M88.4 R80, [R222+0x8800] ;  /* 0x00880000de50783b */ /* 0x000eaa0000000200 */
[C---:B---3--:R-:W-:Y:S06]  /*15c00*/  HMMA.16816.F32.BF16 R32, R88.reuse, R8, R32 ;  /* 0x000000085820723c */ /* 0x048fec0000041820 */
[C---:B------:R-:W-:Y:S01]  /*15c10*/  HMMA.16816.F32.BF16 R28, R88.reuse, R10, R28 ;  /* 0x0000000a581c723c */ /* 0x040fe2000004181c */
[----:B------:R-:W3:Y:S05]  /*15c20*/  LDSM.16.M88.4 R8, [R222+0xa800] ;  /* 0x00a80000de08783b */ /* 0x000eea0000000200 */
[C---:B----4-:R-:W-:Y:S06]  /*15c30*/  HMMA.16816.F32.BF16 R24, R88.reuse, R4, R24 ;  /* 0x000000045818723c */ /* 0x050fec0000041818 */
[C---:B------:R-:W-:Y:S01]  /*15c40*/  HMMA.16816.F32.BF16 R20, R88.reuse, R6, R20 ;  /* 0x000000065814723c */ /* 0x040fe20000041814 */
[----:B------:R-:W4:Y:S05]  /*15c50*/  LDSM.16.M88.4 R4, [R222+0xb000] ;  /* 0x00b00000de04783b */ /* 0x000f2a0000000200 */
[C---:B------:R-:W-:Y:S06]  /*15c60*/  HMMA.16816.F32.BF16 R60, R88.reuse, R108, R60 ;  /* 0x0000006c583c723c */ /* 0x040fec000004183c */
[C---:B------:R-:W-:Y:S01]  /*15c70*/  HMMA.16816.F32.BF16 R56, R88.reuse, R110, R56 ;  /* 0x0000006e5838723c */ /* 0x040fe20000041838 */
[----:B------:R-:W2:Y:S05]  /*15c80*/  LDSM.16.M88.4 R108, [R222+0x9000] ;  /* 0x00900000de6c783b */ /* 0x000eaa0000000200 */
[C---:B------:R-:W-:Y:S06]  /*15c90*/  HMMA.16816.F32.BF16 R48, R88.reuse, R104, R48 ;  /* 0x000000685830723c */ /* 0x040fec0000041830 */
        /* <DEDUP_REMOVED lines=8> */
[C---:B-----5:R-:W-:Y:S06]  /*15d20*/  HMMA.16816.F32.BF16 R116, R88.reuse, R92, R116 ;  /* 0x0000005c5874723c */ /* 0x060fec0000041874 */
[----:B------:R-:W-:Y:S01]  /*15d30*/  HMMA.16816.F32.BF16 R112, R88, R94, R112 ;  /* 0x0000005e5870723c */ /* 0x000fe20000041870 */
[----:B------:R-:W5:Y:S04]  /*15d40*/  LDSM.16.M88.4 R92, [R220+0x4000] ;  /* 0x00400000dc5c783b */ /* 0x000f680000000200 */
        /* <DEDUP_REMOVED lines=22> */
[C---:B-1----:R-:W-:Y:S06]  /*15eb0*/  HMMA.16816.F32.BF16 R116, R76.reuse, R96, R116 ;  /* 0x000000604c74723c */ /* 0x042fec0000041874 */
[----:B------:R-:W-:Y:S01]  /*15ec0*/  HMMA.16816.F32.BF16 R112, R76, R98, R112 ;  /* 0x000000624c70723c */ /* 0x000fe20000041870 */
[----:B------:R-:W1:Y:S04]  /*15ed0*/  LDSM.16.M88.4 R76, [R220+0x7000] ;  /* 0x00700000dc4c783b */ /* 0x000e680000000200 */
[----:B------:R-:W-:Y:S01]  /*15ee0*/  LDSM.16.M88.4 R96, [R216+0x9000] ;  /* 0x00900000d860783b */ /* 0x000fe20000000200 */
[C---:B-----5:R-:W-:Y:S06]  /*15ef0*/  HMMA.16816.F32.BF16 R72, R124.reuse, R92, R72 ;  /* 0x0000005c7c48723c */ /* 0x060fec0000041848 */
[C---:B------:R-:W-:Y:S01]  /*15f00*/  HMMA.16816.F32.BF16 R68, R124.reuse, R94, R68 ;  /* 0x0000005e7c44723c */ /* 0x040fe20000041844 */
[----:B------:R-:W5:Y:S05]  /*15f10*/  LDSM.16.M88.4 R92, [R216+0x9800] ;  /* 0x00980000d85c783b */ /* 0x000f6a0000000200 */
        /* <DEDUP_REMOVED lines=8> */
[----:B------:R-:W3:Y:S05]  /*15fa0*/  LDSM.16.M88.4 R4, [R205+0x4000] ;  /* 0x00400000cd04783b */ /* 0x000eea0000000200 */
[C---:B-1----:R-:W-:Y:S06]  /*15fb0*/  HMMA.16816.F32.BF16 R16, R124.reuse, R76, R16 ;  /* 0x0000004c7c10723c */ /* 0x042fec0000041810 */
[----:B------:R-:W-:Y:S01]  /*15fc0*/  HMMA.16816.F32.BF16 R12, R124, R78, R12 ;  /* 0x0000004e7c0c723c */ /* 0x000fe2000004180c */
[----:B------:R-:W1:Y:S05]  /*15fd0*/  LDSM.16.M88.4 R76, [R216+0xb800] ;  /* 0x00b80000d84c783b */ /* 0x000e6a0000000200 */
[----:B------:R-:W-:Y:S06]  /*15fe0*/  HMMA.16816.F32.BF16 R72, R108, R104, R72 ;  /* 0x000000686c48723c */ /* 0x000fec0000041848 */
[C---:B------:R-:W-:Y:S06]  /*15ff0*/  HMMA.16816.F32.BF16 R56, R124.reuse, R90, R56 ;  /* 0x0000005a7c38723c */ /* 0x040fec0000041838 */
[C---:B------:R-:W-:Y:S06]  /*16000*/  HMMA.16816.F32.BF16 R48, R124.reuse, R84, R48 ;  /* 0x000000547c30723c */ /* 0x040fec0000041830 */
[----:B------:R-:W-:Y:S01]  /*16010*/  HMMA.16816.F32.BF16 R44, R124, R86, R44 ;  /* 0x000000567c2c723c */ /* 0x000fe2000004182c */
[----:B------:R-:W4:Y:S05]  /*16020*/  LDSM.16.M88.4 R84, [R216+0xa800] ;  /* 0x00a80000d854783b */ /* 0x000f2a0000000200 */
[C---:B------:R-:W-:Y:S06]  /*16030*/  HMMA.16816.F32.BF16 R68, R108.reuse, R106, R68 ;  /* 0x0000006a6c44723c */ /* 0x040fec0000041844 */
[C---:B-----5:R-:W-:Y:S06]  /*16040*/  HMMA.16816.F32.BF16 R40, R108.reuse, R92, R40 ;  /* 0x0000005c6c28723c */ /* 0x060fec0000041828 */
[----:B------:R-:W-:Y:S01]  /*16050*/  HMMA.16816.F32.BF16 R36, R108, R94, R36 ;  /* 0x0000005e6c24723c */ /* 0x000fe20000041824 */
[----:B------:R-:W5:Y:S05]  /*16060*/  LDSM.16.M88.4 R92, [R205+0x4800] ;  /* 0x00480000cd5c783b */ /* 0x000f6a0000000200 */
[C---:B------:R-:W-:Y:S01]  /*16070*/  HMMA.16816.F32.BF16 R60, R124.reuse, R88, R60 ;  /* 0x000000587c3c723c */ /* 0x040fe2000004183c */
[----:B------:R-:W1:Y:S05]  /*16080*/  LDSM.16.M88.4 R88, [R216+0xa000] ;  /* 0x00a00000d858783b */ /* 0x000e6a0000000200 */
[C---:B------:R-:W-:Y:S06]  /*16090*/  HMMA.16816.F32.BF16 R116, R124.reuse, R120, R116 ;  /* 0x000000787c74723c */ /* 0x040fec0000041874 */
[----:B------:R-:W-:Y:S06]  /*160a0*/  HMMA.16816.F32.BF16 R112, R124, R122, R112 ;  /* 0x0000007a7c70723c */ /* 0x000fec0000041870 */
[C---:B--2---:R-:W-:Y:S06]  /*160b0*/  HMMA.16816.F32.BF16 R16, R108.reuse, R80, R16 ;  /* 0x000000506c10723c */ /* 0x044fec0000041810 */
[----:B------:R-:W-:Y:S01]  /*160c0*/  HMMA.16816.F32.BF16 R12, R108, R82, R12 ;  /* 0x000000526c0c723c */ /* 0x000fe2000004180c */
[----:B------:R-:W2:Y:S05]  /*160d0*/  LDSM.16.M88.4 R80, [R205+0x5000] ;  /* 0x00500000cd50783b */ /* 0x000eaa0000000200 */
[----:B---3--:R-:W-:Y:S06]  /*160e0*/  HMMA.16816.F32.BF16 R72, R8, R4, R72 ;  /* 0x000000040848723c */ /* 0x008fec0000041848 */
[----:B------:R-:W-:Y:S01]  /*160f0*/  HMMA.16816.F32.BF16 R56, R108, R102, R56 ;  /* 0x000000666c38723c */ /* 0x000fe20000041838 */
[----:B------:R-:W-:-:S05]  /*16100*/  VIADD R5, R3, 0x1 ;  /* 0x0000000103057836 */ /* 0x000fca0000000000 */
[----:B------:R-:W-:Y:S01]  /*16110*/  HMMA.16816.F32.BF16 R68, R8, R6, R68 ;  /* 0x000000060844723c */ /* 0x000fe20000041844 */
[----:B------:R-:W-:Y:S02]  /*16120*/  ISETP.GE.AND P1, PT, R5, R66, PT ;  /* 0x000000420500720c */ /* 0x000fe40003f26270 */
[----:B------:R-:W3:Y:S03]  /*16130*/  LDSM.16.M88.4 R4, [R205+0x5800] ;  /* 0x00580000cd04783b */ /* 0x000ee60000000200 */
[C---:B------:R-:W-:Y:S06]  /*16140*/  HMMA.16816.F32.BF16 R60, R108.reuse, R100, R60 ;  /* 0x000000646c3c723c */ /* 0x040fec000004183c */
[----:B------:R-:W-:Y:S01]  /*16150*/  HMMA.16816.F32.BF16 R48, R108, R96, R48 ;  /* 0x000000606c30723c */ /* 0x000fe20000041830 */
[----:B------:R-:W-:-:S05]  /*16160*/  FSEL R55, R75, -INF , !P1 ;  /* 0xff8000004b377808 */ /* 0x000fca0004800000 */
[C---:B-1----:R-:W-:Y:S06]  /*16170*/  HMMA.16816.F32.BF16 R116, R108.reuse, R76, R116 ;  /* 0x0000004c6c74723c */ /* 0x042fec0000041874 */
[----:B----4-:R-:W-:Y:S01]  /*16180*/  HMMA.16816.F32.BF16 R20, R108, R86, R20 ;  /* 0x000000566c14723c */ /* 0x010fe20000041814 */
[----:B------:R-:W-:Y:S01]  /*16190*/  VIADD R77, R3, 0x8 ;  /* 0x00000008034d7836 */ /* 0x000fe20000000000 */
[----:B------:R-:W-:-:S04]  /*161a0*/  FSEL R96, R69, -INF , !P5 ;  /* 0xff80000045607808 */ /* 0x000fc80006800000 */
[----:B------:R-:W-:Y:S01]  /*161b0*/  HMMA.16816.F32.BF16 R112, R108, R78, R112 ;  /* 0x0000004e6c70723c */ /* 0x000fe20000041870 */
[-C--:B------:R-:W-:Y:S02]  /*161c0*/  ISETP.GE.AND P6, PT, R77, R66.reuse, PT ;  /* 0x000000424d00720c */ /* 0x080fe40003fc6270 */
[----:B------:R-:W-:Y:S02]  /*161d0*/  FSEL R86, R72, -INF , !P2 ;  /* 0xff80000048567808 */ /* 0x000fe40005000000 */
[----:B------:R-:W-:Y:S01]  /*161e0*/  FSEL R77, R73, -INF , !P1 ;  /* 0xff800000494d7808 */ /* 0x000fe20004800000 */
[----:B-----5:R-:W-:Y:S01]  /*161f0*/  HMMA.16816.F32.BF16 R56, R8, R94, R56 ;  /* 0x0000005e0838723c */ /* 0x020fe20000041838 */
[----:B------:R-:W-:Y:S01]  /*16200*/  FSEL R78, R74, -INF , !P2 ;  /* 0xff8000004a4e7808 */ /* 0x000fe20005000000 */
[----:B------:R-:W-:Y:S01]  /*16210*/  VIADD R79, R3, 0x20 ;  /* 0x00000020034f7836 */ /* 0x000fe20000000000 */
[----:B------:R-:W1:Y:S01]  /*16220*/  LDSM.16.M88.4 R72, [R205+0x6000] ;  /* 0x00600000cd48783b */ /* 0x000e620000000200 */
[-C--:B------:R-:W-:Y:S01]  /*16230*/  ISETP.GE.AND P2, PT, R65, R66.reuse, PT ;  /* 0x000000424100720c */ /* 0x080fe20003f46270 */
[----:B------:R-:W-:Y:S01]  /*16240*/  VIADD R65, R3, 0x19 ;  /* 0x0000001903417836 */ /* 0x000fe20000000000 */
[----:B------:R-:W-:Y:S04]  /*16250*/  HMMA.16816.F32.BF16 R32, R108, R88, R32 ;  /* 0x000000586c20723c */ /* 0x000fe80000041820 */
[----:B------:R-:W-:Y:S01]  /*16260*/  ISETP.GE.AND P1, PT, R65, R66, PT ;  /* 0x000000424100720c */ /* 0x000fe20003f26270 */
[----:B------:R-:W-:Y:S01]  /*16270*/  VIADD R65, R3, 0x21 ;  /* 0x0000002103417836 */ /* 0x000fe20000000000 */
[----:B------:R-:W-:Y:S01]  /*16280*/  HMMA.16816.F32.BF16 R60, R8, R92, R60 ;  /* 0x0000005c083c723c */ /* 0x000fe2000004183c */
[----:B------:R-:W-:-:S05]  /*16290*/  FSEL R88, R70, -INF , !P6 ;  /* 0xff80000046587808 */ /* 0x000fca0007000000 */
[----:B--2---:R-:W-:Y:S01]  /*162a0*/  HMMA.16816.F32.BF16 R48, R8, R80, R48 ;  /* 0x000000500830723c */ /* 0x004fe20000041830 */
[----:B------:R-:W-:Y:S02]  /*162b0*/  FSEL R92, R68, -INF , !P6 ;  /* 0xff800000445c7808 */ /* 0x000fe40007000000 */
[-C--:B------:R-:W-:Y:S01]  /*162c0*/  ISETP.GE.AND P6, PT, R79, R66.reuse, PT ;  /* 0x000000424f00720c */ /* 0x080fe20003fc6270 */
[----:B------:R-:W-:Y:S02]  /*162d0*/  VIADD R79, R3, 0x28 ;  /* 0x00000028034f7836 */ /* 0x000fe40000000000 */
[C---:B------:R-:W-:Y:S01]  /*162e0*/  HMMA.16816.F32.BF16 R28, R108.reuse, R90, R28 ;  /* 0x0000005a6c1c723c */ /* 0x040fe2000004181c */
[----:B------:R-:W-:Y:S02]  /*162f0*/  FSEL R80, R71, -INF , !P5 ;  /* 0xff80000047507808 */ /* 0x000fe40006800000 */
[----:B------:R-:W2:Y:S01]  /*16300*/  LDSM.16.M88.4 R68, [R205+0x6800] ;  /* 0x00680000cd44783b */ /* 0x000ea20000000200 */
        /* <DEDUP_REMOVED lines=8> */
[----:B---3--:R-:W-:Y:S01]  /*16390*/  HMMA.16816.F32.BF16 R40, R8, R4, R40 ;  /* 0x000000040828723c */ /* 0x008fe20000041828 */
[----:B------:R-:W-:Y:S01]  /*163a0*/  FSEL R98, R61, -INF , !P3 ;  /* 0xff8000003d627808 */ /* 0x000fe20005800000 */
[----:B------:R-:W-:Y:S01]  /*163b0*/  VIADD R61, R3, 0x30 ;  /* 0x00000030033d7836 */ /* 0x000fe20000000000 */
[----:B------:R-:W-:-:S02]  /*163c0*/  FSEL R90, R62, -INF , !P4 ;  /* 0xff8000003e5a7808 */ /* 0x000fc40006000000 */
[----:B------:R-:W-:Y:S01]  /*163d0*/  FSEL R94, R60, -INF , !P4 ;  /* 0xff8000003c5e7808 */ /* 0x000fe20006000000 */
[----:B------:R-:W-:Y:S01]  /*163e0*/  HMMA.16816.F32.BF16 R36, R8, R6, R36 ;  /* 0x000000060824723c */ /* 0x000fe20000041824 */
[----:B------:R-:W-:Y:S01]  /*163f0*/  VIADD R5, R3, 0x31 ;  /* 0x0000003103057836 */ /* 0x000fe20000000000 */
[----:B------:R-:W-:Y:S02]  /*16400*/  FSEL R153, R50, -INF , !P6 ;  /* 0xff80000032997808 */ /* 0x000fe40007000000 */
[----:B------:R-:W-:Y:S02]  /*16410*/  FSEL R159, R48, -INF , !P6 ;  /* 0xff800000309f7808 */ /* 0x000fe40007000000 */
[-C--:B------:R-:W-:Y:S01]  /*16420*/  ISETP.GE.AND P1, PT, R5, R66.reuse, PT ;  /* 0x000000420500720c */ /* 0x080fe20003f26270 */
[----:B------:R-:W-:Y:S01]  /*16430*/  HMMA.16816.F32.BF16 R24, R108, R84, R24 ;  /* 0x000000546c18723c */ /* 0x000fe20000041818 */
[----:B------:R-:W3:Y:S01]  /*16440*/  LDSM.16.M88.4 R4, [R205+0x7000] ;  /* 0x00700000cd04783b */ /* 0x000ee20000000200 */
[----:B------:R-:W-:-:S02]  /*16450*/  ISETP.GE.AND P6, PT, R59, R66, PT ;  /* 0x000000423b00720c */ /* 0x000fc40003fc6270 */
[----:B------:R-:W-:Y:S01]  /*16460*/  FSEL R145, R51, -INF , !P5 ;  /* 0xff80000033917808 */ /* 0x000fe20006800000 */
[----:B------:R-:W-:Y:S01]  /*16470*/  VIADD R51, R3, 0x40 ;  /* 0x0000004003337836 */ /* 0x000fe20000000000 */
[C---:B-1----:R-:W-:Y:S01]  /*16480*/  HMMA.16816.F32.BF16 R32, R8.reuse, R72, R32 ;  /* 0x000000480820723c */ /* 0x042fe20000041820 */
[----:B------:R-:W-:Y:S02]  /*16490*/  FSEL R84, R58, -INF , !P2 ;  /* 0xff8000003a547808 */ /* 0x000fe40005000000 */
[-C--:B------:R-:W-:Y:S02]  /*164a0*/  ISETP.GE.AND P2, PT, R61, R66.reuse, PT ;  /* 0x000000423d00720c */ /* 0x080fe40003f46270 */
[----:B------:R-:W-:Y:S01]  /*164b0*/  FSEL R137, R41, -INF , !P1 ;  /* 0xff80000029897808 */ /* 0x000fe20004800000 */
[C---:B------:R-:W-:Y:S01]  /*164c0*/  HMMA.16816.F32.BF16 R72, R8.reuse, R74, R28 ;  /* 0x0000004a0848723c */ /* 0x040fe2000004181c */
[----:B------:R-:W1:Y:S01]  /*164d0*/  LDSM.16.M88.4 R28, [R205+0x7800] ;  /* 0x00780000cd1c783b */ /* 0x000e620000000200 */
[----:B------:R-:W-:Y:S01]  /*164e0*/  FSEL R139, R40, -INF , !P2 ;  /* 0xff800000288b7808 */ /* 0x000fe20005000000 */
[----:B------:R-:W-:Y:S01]  /*164f0*/  VIADD R41, R3, 0x50 ;  /* 0x0000005003297836 */ /* 0x000fe20000000000 */
[----:B------:R-:W-:Y:S01]  /*16500*/  FSEL R157, R49, -INF , !P5 ;  /* 0xff800000319d7808 */ /* 0x000fe20006800000 */
[----:B------:R-:W-:Y:S01]  /*16510*/  VIADD R49, R3, 0x41 ;  /* 0x0000004103317836 */ /* 0x000fe20000000000 */
[----:B------:R-:W-:Y:S01]  /*16520*/  HMMA.16816.F32.BF16 R44, R8, R82, R44 ;  /* 0x00000052082c723c */ /* 0x000fe2000004182c */
[----:B------:R-:W-:Y:S01]  /*16530*/  ISETP.GE.AND P4, PT, R79, R66, PT ;  /* 0x000000424f00720c */ /* 0x000fe20003f86270 */
[----:B------:R-:W-:-:S04]  /*16540*/  DEPBAR.LE SB0, 0x0 ;  /* 0x000080000000791a */ /* 0x000fc80000000000 */
[C---:B--2---:R-:W-:Y:S01]  /*16550*/  HMMA.16816.F32.BF16 R24, R8.reuse, R68, R24 ;  /* 0x000000440818723c */ /* 0x044fe20000041818 */
[----:B------:R-:W-:Y:S02]  /*16560*/  FSEL R82, R63, -INF , !P3 ;  /* 0xff8000003f527808 */ /* 0x000fe40005800000 */
[-C--:B------:R-:W-:Y:S02]  /*16570*/  ISETP.GE.AND P3, PT, R65, R66.reuse, PT ;  /* 0x000000424100720c */ /* 0x080fe40003f66270 */
[----:B------:R-:W-:Y:S01]  /*16580*/  FSEL R63, R42, -INF , !P2 ;  /* 0xff8000002a3f7808 */ /* 0x000fe20005000000 */
[----:B------:R-:W-:Y:S01]  /*16590*/  HMMA.16816.F32.BF16 R20, R8, R70, R20 ;  /* 0x000000460814723c */ /* 0x000fe20000041814 */
[----:B------:R-:W-:Y:S02]  /*165a0*/  ISETP.GE.AND P5, PT, R57, R66, PT ;  /* 0x000000423900720c */ /* 0x000fe40003fa6270 */
[----:B------:R-:W-:Y:S02]  /*165b0*/  FSEL R246, R38, -INF , !P6 ;  /* 0xff80000026f67808 */ /* 0x000fe40007000000 */
[----:B------:R-:W-:-:S02]  /*165c0*/  FSEL R2, R36, -INF , !P6 ;  /* 0xff80000024027808 */ /* 0x000fc40007000000 */
[-C--:B------:R-:W-:Y:S01]  /*165d0*/  ISETP.GE.AND P6, PT, R41, R66.reuse, PT ;  /* 0x000000422900720c */ /* 0x080fe20003fc6270 */
[----:B------:R-:W-:Y:S01]  /*165e0*/  VIADD R41, R3, 0x51 ;  /* 0x0000005103297836 */ /* 0x000fe20000000000 */
[----:B------:R-:W-:Y:S01]  /*165f0*/  FSEL R250, R37, -INF , !P5 ;  /* 0xff80000025fa7808 */ /* 0x000fe20006800000 */
[----:B------:R-:W-:Y:S01]  /*16600*/  VIADD R37, R3, 0x58 ;  /* 0x0000005803257836 */ /* 0x000fe20000000000 */
[C---:B---3--:R-:W-:Y:S01]  /*16610*/  HMMA.16816.F32.BF16 R16, R8.reuse, R4, R16 ;  /* 0x000000040810723c */ /* 0x048fe20000041810 */
[----:B------:R-:W-:Y:S01]  /*16620*/  FSEL R147, R45, -INF , !P3 ;  /* 0xff8000002d937808 */ /* 0x000fe20005800000 */
[----:B------:R-:W-:Y:S01]  /*16630*/  VIADD R45, R3, 0x48 ;  /* 0x00000048032d7836 */ /* 0x000fe20000000000 */
[----:B------:R-:W-:Y:S02]  /*16640*/  FSEL R143, R46, -INF , !P4 ;  /* 0xff8000002e8f7808 */ /* 0x000fe40006000000 */
[----:B------:R-:W-:Y:S01]  /*16650*/  FSEL R155, R44, -INF , !P4 ;  /* 0xff8000002c9b7808 */ /* 0x000fe20006000000 */
[C---:B------:R-:W-:Y:S01]  /*16660*/  HMMA.16816.F32.BF16 R12, R8.reuse, R6, R12 ;  /* 0x00000006080c723c */ /* 0x040fe2000004180c */
[-C--:B------:R-:W-:Y:S01]  /*16670*/  ISETP.GE.AND P2, PT, R45, R66.reuse, PT ;  /* 0x000000422d00720c */ /* 0x080fe20003f46270 */
[----:B------:R-:W-:Y:S01]  /*16680*/  VIADD R5, R3, 0x60 ;  /* 0x0000006003057836 */ /* 0x000fe20000000000 */
[-C--:B------:R-:W-:Y:S01]  /*16690*/  ISETP.GE.AND P4, PT, R51, R66.reuse, PT ;  /* 0x000000423300720c */ /* 0x080fe20003f86270 */
[C---:B------:R-:W-:Y:S01]  /*166a0*/  VIADD R45, R3.reuse, 0x49 ;  /* 0x00000049032d7836 */ /* 0x040fe20000000000 */
[----:B------:R-:W-:Y:S01]  /*166b0*/  FSEL R172, R74, -INF , !P2 ;  /* 0xff8000004aac7808 */ /* 0x000fe20005000000 */
[C---:B-1----:R-:W-:Y:S01]  /*166c0*/  HMMA.16816.F32.BF16 R116, R8.reuse, R28, R116 ;  /* 0x0000001c0874723c */ /* 0x042fe20000041874 */
[----:B------:R-:W-:Y:S01]  /*166d0*/  FSEL R164, R72, -INF , !P2 ;  /* 0xff80000048a47808 */ /* 0x000fe20005000000 */
[----:B------:R-:W-:Y:S01]  /*166e0*/  VIADD R7, R3, 0x61 ;  /* 0x0000006103077836 */ /* 0x000fe20000000000 */
[----:B------:R-:W-:Y:S01]  /*166f0*/  ISETP.GE.AND P2, PT, R5, R66, PT ;  /* 0x000000420500720c */ /* 0x000fe20003f46270 */
[----:B------:R-:W-:Y:S01]  /*16700*/  VIADD R5, R3, 0x68 ;  /* 0x0000006803057836 */ /* 0x000fe20000000000 */
[----:B------:R-:W-:Y:S01]  /*16710*/  FSEL R190, R26, -INF , !P6 ;  /* 0xff8000001abe7808 */ /* 0x000fe20007000000 */
[----:B------:R-:W-:Y:S01]  /*16720*/  HMMA.16816.F32.BF16 R112, R8, R30, R112 ;  /* 0x0000001e0870723c */ /* 0x000fe20000041870 */
[----:B------:R-:W-:-:S02]  /*16730*/  FSEL R194, R24, -INF , !P6 ;  /* 0xff80000018c27808 */ /* 0x000fc40007000000 */
[----:B------:R-:W-:Y:S02]  /*16740*/  FSEL R198, R34, -INF , !P4 ;  /* 0xff80000022c67808 */ /* 0x000fe40006000000 */
[----:B------:R-:W-:Y:S01]  /*16750*/  FSEL R244, R32, -INF , !P4 ;  /* 0xff80000020f47808 */ /* 0x000fe20006000000 */
[----:B------:R-:W-:Y:S01]  /*16760*/  BAR.SYNC.DEFER_BLOCKING 0x0 ;  /* 0x0000000000007b1d */ /* 0x000fe20000010000 */
[-C--:B------:R-:W-:Y:S01]  /*16770*/  ISETP.GE.AND P6, PT, R5, R66.reuse, PT ;  /* 0x000000420500720c */ /* 0x080fe20003fc6270 */
[----:B------:R-:W-:Y:S01]  /*16780*/  VIADD R5, R3, 0x70 ;  /* 0x0000007003057836 */ /* 0x000fe20000000000 */
[----:B------:R-:W-:Y:S02]  /*16790*/  FSEL R141, R47, -INF , !P3 ;  /* 0xff8000002f8d7808 */ /* 0x000fe40005800000 */
[-C--:B------:R-:W-:Y:S01]  /*167a0*/  ISETP.GE.AND P4, PT, R37, R66.reuse, PT ;  /* 0x000000422500720c */ /* 0x080fe20003f86270 */
[----:B------:R-:W-:Y:S01]  /*167b0*/  VIADD R37, R3, 0x59 ;  /* 0x0000005903257836 */ /* 0x000fe20000000000 */
[----:B------:R-:W-:-:S02]  /*167c0*/  ISETP.GE.AND P3, PT, R49, R66, PT ;  /* 0x000000423100720c */ /* 0x000fc40003f66270 */
[----:B------:R-:W-:Y:S02]  /*167d0*/  FSEL R174, R22, -INF , !P4 ;  /* 0xff80000016ae7808 */ /* 0x000fe40006000000 */
[----:B------:R-:W-:Y:S02]  /*167e0*/  FSEL R186, R20, -INF , !P4 ;  /* 0xff80000014ba7808 */ /* 0x000fe40006000000 */
[----:B------:R-:W-:Y:S02]  /*167f0*/  FSEL R252, R43, -INF , !P1 ;  /* 0xff8000002bfc7808 */ /* 0x000fe40004800000 */
[----:B------:R-:W-:Y:S02]  /*16800*/  FSEL R196, R35, -INF , !P3 ;  /* 0xff80000023c47808 */ /* 0x000fe40005800000 */
[----:B------:R-:W-:Y:S02]  /*16810*/  FSEL R240, R33, -INF , !P3 ;  /* 0xff80000021f07808 */ /* 0x000fe40005800000 */
[-C--:B------:R-:W-:Y:S01]  /*16820*/  ISETP.GE.AND P4, PT, R5, R66.reuse, PT ;  /* 0x000000420500720c */ /* 0x080fe20003f86270 */
[----:B------:R-:W-:Y:S01]  /*16830*/  VIADD R5, R3, 0x71 ;  /* 0x0000007103057836 */ /* 0x000fe20000000000 */
[----:B------:R-:W-:-:S02]  /*16840*/  ISETP.GE.AND P1, PT, R45, R66, PT ;  /* 0x000000422d00720c */ /* 0x000fc40003f26270 */
[-C--:B------:R-:W-:Y:S02]  /*16850*/  ISETP.GE.AND P3, PT, R37, R66.reuse, PT ;  /* 0x000000422500720c */ /* 0x080fe40003f66270 */
[----:B------:R-:W-:Y:S02]  /*16860*/  FSEL R170, R75, -INF , !P1 ;  /* 0xff8000004baa7808 */ /* 0x000fe40004800000 */
[----:B------:R-:W-:Y:S02]  /*16870*/  FSEL R168, R73, -INF , !P1 ;  /* 0xff80000049a87808 */ /* 0x000fe40004800000 */
        /* <DEDUP_REMOVED lines=19> */
[----:B------:R-:W-:Y:S02]  /*169b0*/  FSEL R152, R14, -INF , !P6 ;  /* 0xff8000000e987808 */ /* 0x000fe40007000000 */
        /* <DEDUP_REMOVED lines=10> */
[----:B------:R-:W-:Y:S01]  /*16a60*/  FSEL R66, R113, -INF , !P1 ;  /* 0xff80000071427808 */ /* 0x000fe20004800000 */
[----:B------:R-:W-:Y:S06]  /*16a70*/  @!P0 BRA `(.L_x_1689) ;  /* 0x0000000c00248947 */ /* 0x000fec0003800000 */
        /* <DEDUP_REMOVED lines=64> */
.L_x_1691:
[----:B------:R-:W2:Y:S02]  /*16e80*/  LD.E R7, desc[UR4][R132.64+0x38] ;  /* 0x0000380484077980 */ /* 0x000ea4000c101900 */
[----:B--2---:R-:W-:-:S04]  /*16e90*/  LEA R7, -R7, RZ, 0x7 ;  /* 0x000000ff07077211 */ /* 0x004fc800078e39ff */
[----:B------:R-:W-:Y:S02]  /*16ea0*/  SHF.R.S32.HI R4, RZ, 0x1f, R7 ;  /* 0x0000001fff047819 */ /* 0x000fe40000011407 */
.L_x_1692:
[----:B------:R-:W-:Y:S05]  /*16eb0*/  BSYNC B0 ;  /* 0x0000000000007941 */ /* 0x000fea0003800000 */
.L_x_1690:
        /* <DEDUP_REMOVED lines=133> */
.L_x_1689:
[----:B------:R-:W-:Y:S05]  /*17710*/  BSYNC B1 ;  /* 0x0000000000017941 */ /* 0x000fea0003800000 */
.L_x_1688:
        /* <DEDUP_REMOVED lines=206> */
[----:B------:R-:W-:Y:S01]  /*18400*/  FADD R141, -R62, R141 ;  /* 0x0000008d3e8d7221 */ /* 0x000fe20000000100 */
        /* <DEDUP_REMOVED lines=13> */
[----:B-----5:R-:W-:Y:S01]  /*184e0*/  @!P2 FMUL R45, R45, R45 ;  /* 0x0000002d2d2da220 */ /* 0x020fe20000400000 */
[----:B------:R-:W-:Y:S01]  /*184f0*/  FSETP.GEU.AND P2, PT, R43, -126, PT ;  /* 0xc2fc00002b00780b */ /* 0x000fe20003f4e000 */
[----:B------:R-:W-:Y:S01]  /*18500*/  FMUL R159, R176, R65 ;  /* 0x00000041b09f7220 */ /* 0x000fe20000400000 */
[----:B------:R-:W-:Y:S01]  /*18510*/  FADD R153, -R62, R153 ;  /* 0x000000993e997221 */ /* 0x000fe20000000100 */
[C---:B------:R-:W-:Y:S01]  /*18520*/  HMMA.16816.F32.BF16 R84, R112.reuse, R120, RZ ;  /* 0x000000787054723c */ /* 0x040fe200000418ff */
[----:B------:R-:W-:Y:S01]  /*18530*/  FADD R155, -R67, R186 ;  /* 0x000000ba439b7221 */ /* 0x000fe20000000100 */
[----:B------:R-:W-:Y:S01]  /*18540*/  @!P5 FMUL R42, R42, 0.5 ;  /* 0x3f0000002a2ad820 */ /* 0x000fe20000400000 */
[----:B------:R-:W5:Y:S01]  /*18550*/  MUFU.EX2 R44, R44 ;  /* 0x0000002c002c7308 */ /* 0x000f620000000800 */
[----:B----4-:R-:W-:Y:S01]  /*18560*/  @!P1 FMUL R40, R40, R40 ;  /* 0x0000002828289220 */ /* 0x010fe20000400000 */
[----:B------:R-:W-:Y:S01]  /*18570*/  FSETP.GEU.AND P1, PT, R38, -126, PT ;  /* 0xc2fc00002600780b */ /* 0x000fe20003f2e000 */
[C---:B------:R-:W-:Y:S01]  /*18580*/  HMMA.16816.F32.BF16 R120, R112.reuse, R122, RZ ;  /* 0x0000007a7078723c */ /* 0x040fe200000418ff */
[C---:B------:R-:W-:Y:S01]  /*18590*/  FADD R157, -R62.reuse, R157 ;  /* 0x0000009d3e9d7221 */ /* 0x040fe20000000100 */
[----:B------:R-:W-:Y:S01]  /*185a0*/  FADD R159, -R62, R159 ;  /* 0x0000009f3e9f7221 */ /* 0x000fe20000000100 */
[----:B------:R-:W-:Y:S01]  /*185b0*/  F2FP.BF16.F32.PACK_AB R27, R40, R45 ;  /* 0x0000002d281b723e */ /* 0x000fe200000010ff */
[----:B------:R-:W-:Y:S01]  /*185c0*/  @!P2 FMUL R43, R43, 0.5 ;  /* 0x3f0000002b2ba820 */ /* 0x000fe20000400000 */
[----:B------:R-:W4:Y:S01]  /*185d0*/  MUFU.EX2 R47, R47 ;  /* 0x0000002f002f7308 */ /* 0x000f220000000800 */
[C---:B------:R-:W-:Y:S01]  /*185e0*/  HMMA.16816.F32.BF16 R68, R112.reuse, R72, RZ ;  /* 0x000000487044723c */ /* 0x040fe200000418ff */
[----:B-1----:R-:W-:Y:S01]  /*185f0*/  @!P4 FMUL R49, R49, R49 ;  /* 0x000000313131c220 */ /* 0x002fe20000400000 */
[----:B------:R-:W-:Y:S01]  /*18600*/  FSETP.GEU.AND P4, PT, R41, -126, PT ;  /* 0xc2fc00002900780b */ /* 0x000fe20003f8e000 */
[-C--:B------:R-:W-:Y:S01]  /*18610*/  FMUL R162, R162, R65.reuse ;  /* 0x00000041a2a27220 */ /* 0x080fe20000400000 */
[-C--:B------:R-:W-:Y:S01]  /*18620*/  FMUL R161, R158, R65.reuse ;  /* 0x000000419ea17220 */ /* 0x080fe20000400000 */
[----:B------:R-:W-:Y:S01]  /*18630*/  FMUL R165, R146, R65 ;  /* 0x0000004192a57220 */ /* 0x000fe20000400000 */
        /* <DEDUP_REMOVED lines=14> */
[----:B------:R-:W-:Y:S01]  /*18720*/  FADD R161, -R62, R161 ;  /* 0x000000a13ea17221 */ /* 0x000fe20000000100 */
        /* <DEDUP_REMOVED lines=14> */
[----:B------:R-:W-:Y:S01]  /*18810*/  FMUL R66, R66, R65 ;  /* 0x0000004142427220 */ /* 0x000fe20000400000 */
[----:B------:R-:W-:Y:S01]  /*18820*/  FADD R136, -R67, R136 ;  /* 0x0000008843887221 */ /* 0x000fe20000000100 */
[C---:B--2---:R-:W-:Y:S01]  /*18830*/  HMMA.16816.F32.BF16 R84, R24.reuse, R4, R84 ;  /* 0x000000041854723c */ /* 0x044fe20000041854 */
[----:B------:R-:W-:Y:S01]  /*18840*/  FADD R58, R61, R58 ;  /* 0x0000003a3d3a7221 */ /* 0x000fe20000000000 */
[----:B------:R-:W-:Y:S01]  /*18850*/  @!P5 FMUL R34, R34, 0.5 ;  /* 0x3f0000002222d820 */ /* 0x000fe20000400000 */
[----:B----4-:R-:W-:Y:S01]  /*18860*/  @!P1 FMUL R38, R38, R38 ;  /* 0x0000002626269220 */ /* 0x010fe20000400000 */
[C---:B------:R-:W-:Y:S01]  /*18870*/  FSETP.GEU.AND P1, PT, R0.reuse, -126, PT ;  /* 0xc2fc00000000780b */ /* 0x040fe20003f2e000 */
[----:B------:R-:W2:Y:S01]  /*18880*/  MUFU.EX2 R36, R36 ;  /* 0x0000002400247308 */ /* 0x000ea20000000800 */
[C---:B------:R-:W-:Y:S01]  /*18890*/  HMMA.16816.F32.BF16 R120, R24.reuse, R6, R120 ;  /* 0x000000061878723c */ /* 0x040fe20000041878 */
[----:B------:R-:W3:Y:S01]  /*188a0*/  LDSM.16.MT88.4 R4, [R214+0x10800] ;  /* 0x01080000d604783b */ /* 0x000ee20000004200 */
[----:B------:R-:W-:Y:S01]  /*188b0*/  FADD R245, -R67, R66 ;  /* 0x0000004243f57221 */ /* 0x000fe20000000100 */
[----:B------:R-:W-:Y:S01]  /*188c0*/  @!P2 FMUL R37, R37, 0.5 ;  /* 0x3f0000002525a820 */ /* 0x000fe20000400000 */
[----:B------:R-:W-:Y:S01]  /*188d0*/  FADD R56, R59, R56 ;  /* 0x000000383b387221 */ /* 0x000fe20000000000 */
[----:B------:R-:W-:Y:S01]  /*188e0*/  FADD R57, R57, R58 ;  /* 0x0000003a39397221 */ /* 0x000fe20000000000 */
        /* <DEDUP_REMOVED lines=34> */
[----:B------:R-:W5:Y:S01]  /*18b10*/  LDSM.16.MT88.4 R8, [R215+0x10800] ;  /* 0x01080000d708783b */ /* 0x000f620000004200 */
[----:B------:R-:W-:-:S02]  /*18b20*/  FADD R40, R40, R45 ;  /* 0x0000002d28287221 */ /* 0x000fc40000000000 */
[----:B------:R-:W-:Y:S02]  /*18b30*/  @!P5 FMUL R63, R63, 0.5 ;  /* 0x3f0000003f3fd820 */ /* 0x000fe40000400000 */
[C---:B------:R-:W-:Y:S01]  /*18b40*/  HMMA.16816.F32.BF16 R124, R112.reuse, R126, RZ ;  /* 0x0000007e707c723c */ /* 0x040fe200000418ff */
[----:B----4-:R-:W-:Y:S01]  /*18b50*/  @!P1 FMUL R32, R32, R32 ;  /* 0x0000002020209220 */ /* 0x010fe20000400000 */
[----:B------:R-:W-:Y:S01]  /*18b60*/  FMUL R0, R139, R65 ;  /* 0x000000418b007220 */ /* 0x000fe20000400000 */
[----:B------:R-:W4:Y:S01]  /*18b70*/  MUFU.EX2 R52, R52 ;  /* 0x0000003400347308 */ /* 0x000f220000000800 */
[C---:B------:R-:W-:Y:S02]  /*18b80*/  FADD R139, -R67.reuse, R244 ;  /* 0x000000f4438b7221 */ /* 0x040fe40000000100 */
[----:B------:R-:W-:Y:S01]  /*18b90*/  HMMA.16816.F32.BF16 R96, R112, R116, RZ ;  /* 0x000000747060723c */ /* 0x000fe200000418ff */
[----:B------:R-:W-:Y:S01]  /*18ba0*/  FADD R35, -R67, R0 ;  /* 0x0000000043237221 */ /* 0x000fe20000000100 */
[----:B--2---:R-:W-:-:S03]  /*18bb0*/  @!P4 FMUL R33, R33, R33 ;  /* 0x000000212121c220 */ /* 0x004fc60000400000 */
        /* <DEDUP_REMOVED lines=38> */
[----:B------:R-:W-:Y:S01]  /*18e20*/  FADD R34, R34, R39 ;  /* 0x0000002722227221 */ /* 0x000fe20000000000 */
[----:B------:R-:W-:Y:S01]  /*18e30*/  FADD R32, R32, R37 ;  /* 0x0000002520207221 */ /* 0x000fe20000000000 */
[----:B------:R-:W-:Y:S01]  /*18e40*/  FADD R24, -R67, R24 ;  /* 0x0000001843187221 */ /* 0x000fe20000000100 */
[----:B------:R-:W-:Y:S01]  /*18e50*/  HMMA.16816.F32.BF16 R124, R8, R22, R124 ;  /* 0x00000016087c723c */ /* 0x000fe2000004187c */
[----:B------:R-:W4:Y:S01]  /*18e60*/  LDSM.16.MT88.4 R20, [R217+0x11000] ;  /* 0x01100000d914783b */ /* 0x000f220000004200 */
[----:B------:R-:W-:Y:S02]  /*18e70*/  FADD R54, -R62, R25 ;  /* 0x000000193e367221 */ /* 0x000fe40000000100 */
        /* <DEDUP_REMOVED lines=382> */
[----:B------:R-:W-:-:S07]  /*1a660*/  MOV R0, R151 ;  /* 0x0000009700007202 */ /* 0x000fce0000000f00 */
.L_x_1702:
[----:B------:R-:W-:Y:S04]  /*1a670*/  DEPBAR.LE SB0, 0x0 ;  /* 0x000080000000791a */ /* 0x000fe80000000000 */
[----:B------:R-:W-:Y:S05]  /*1a680*/  WARPSYNC.ALL ;  /* 0x0000000000007948 */ /* 0x000fea0003800000 */
[----:B------:R-:W-:Y:S01]  /*1a690*/  NOP ;  /* 0x0000000000007918 */ /* 0x000fe20000000000 */
[----:B------:R-:W-:Y:S01]  /*1a6a0*/  BAR.SYNC.DEFER_BLOCKING 0x0 ;  /* 0x0000000000007b1d */ /* 0x000fe20000010000 */
[----:B------:R-:W-:Y:S04]  /*1a6b0*/  ISETP.NE.U32.AND P0, PT, R238, RZ, PT ;  /* 0x000000ffee00720c */ /* 0x000fe80003f05070 */
[----:B------:R-:W-:Y:S03]  /*1a6c0*/  ISETP.NE.AND.EX P0, PT, R239, RZ, PT, P0 ;  /* 0x000000ffef00720c */ /* 0x000fe60003f05300 */
[----:B------:R-:W1:Y:S01]  /*1a6d0*/  LDC.64 R6, c[0x0][0x208] ;  /* 0x00008200ff067b82 */ /* 0x000e620000000a00 */
[----:B------:R-:W-:Y:S09]  /*1a6e0*/  BSSY B0, `(.L_x_1694) ;  /* 0x0000050000007945 */ /* 0x000ff20003800000 */
[----:B------:R-:W-:Y:S05]  /*1a6f0*/  @!P0 BRA `(.L_x_1695) ;  /* 0x0000000400208947 */ /* 0x000fea0003800000 */
[C---:B-1----:R-:W-:Y:S02]  /*1a700*/  R2UR UR8, R6.reuse ;  /* 0x00000000060872ca */ /* 0x042fe400000e0000 */
[C---:B------:R-:W-:Y:S02]  /*1a710*/  R2UR UR9, R7.reuse ;  /* 0x00000000070972ca */ /* 0x040fe400000e0000 */
[C---:B------:R-:W-:Y:S02]  /*1a720*/  R2UR UR12, R6.reuse ;  /* 0x00000000060c72ca */ /* 0x040fe400000e0000 */
[C---:B------:R-:W-:Y:S02]  /*1a730*/  R2UR UR13, R7.reuse ;  /* 0x00000000070d72ca */ /* 0x040fe400000e0000 */
[C---:B------:R-:W-:Y:S02]  /*1a740*/  R2UR UR14, R6.reuse ;  /* 0x00000000060e72ca */ /* 0x040fe400000e0000 */
[C---:B------:R-:W-:Y:S02]  /*1a750*/  R2UR UR15, R7.reuse ;  /* 0x00000000070f72ca */ /* 0x040fe400000e0000 */
[----:B------:R-:W-:Y:S02]  /*1a760*/  R2UR UR10, R6 ;  /* 0x00000000060a72ca */ /* 0x000fe400000e0000 */
[----:B------:R-:W-:Y:S01]  /*1a770*/  R2UR UR11, R7 ;  /* 0x00000000070b72ca */ /* 0x000fe200000e0000 */
[----:B------:R-:W2:Y:S11]  /*1a780*/  LD.E R13, desc[UR8][R132.64+0x170] ;  /* 0x00017008840d7980 */ /* 0x000eb6000c101900 */
[----:B------:R-:W-:Y:S01]  /*1a790*/  @!UPT UIADD3 URZ, URZ, URZ, URZ ;  /* 0x0000003f3f3ff290 */ /* 0x000fe2000fffe03f */
        /* <DEDUP_REMOVED lines=9> */
[----:B------:R-:W-:Y:S05]  /*1a830*/  VIADD R12, R2, 0x80 ;  /* 0x00000080020c7836 */ /* 0x000fea0000000000 */
[----:B------:R-:W-:Y:S02]  /*1a840*/  IABS R8, R12 ;  /* 0x0000000c00087213 */ /* 0x000fe40000000000 */
[----:B------:R-:W-:Y:S01]  /*1a850*/  LOP3.LUT R12, R12, R13, RZ, 0x3c, !PT ;  /* 0x0000000d0c0c7212 */ /* 0x000fe200078e3cff */
[--C-:B-1----:R-:W-:Y:S02]  /*1a860*/  IMAD.MOV R4, RZ, RZ, -R11.reuse ;  /* 0x000000ffff047224 */ /* 0x102fe400078e0a0b */
[----:B------:R-:W-:Y:S02]  /*1a870*/  IMAD.MOV.U32 R10, RZ, RZ, RZ ;  /* 0x000000ffff0a7224 */ /* 0x000fe400078e00ff */
[----:B------:R-:W-:Y:S01]  /*1a880*/  IMAD R15, R4, R9, RZ ;  /* 0x00000009040f7224 */ /* 0x000fe200078e02ff */
[----:B------:R-:W-:Y:S02]  /*1a890*/  IABS R4, R2 ;  /* 0x0000000200047213 */ /* 0x000fe40000000000 */
[----:B------:R-:W-:Y:S01]  /*1a8a0*/  LOP3.LUT R2, R2, R13, RZ, 0x3c, !PT ;  /* 0x0000000d02027212 */ /* 0x000fe200078e3cff */
[----:B------:R-:W-:Y:S02]  /*1a8b0*/  IMAD.HI.U32 R11, R11, R15, R10 ;  /* 0x0000000f0b0b7227 */ /* 0x000fe400078e000a */
[----:B------:R-:W2:Y:S01]  /*1a8c0*/  LD.E.64 R14, desc[UR8][R132.64+0x40] ;  /* 0x00004008840e7980 */ /* 0x000ea2000c101b00 */
[----:B------:R-:W-:Y:S02]  /*1a8d0*/  ISETP.GE.AND P0, PT, R2, RZ, PT ;  /* 0x000000ff0200720c */ /* 0x000fe40003f06270 */
[----:B------:R-:W-:Y:S01]  /*1a8e0*/  LOP3.LUT R2, RZ, R13, RZ, 0x33, !PT ;  /* 0x0000000dff027212 */ /* 0x000fe200078e33ff */
[C---:B------:R-:W-:Y:S04]  /*1a8f0*/  IMAD.HI.U32 R10, R11.reuse, R4, RZ ;  /* 0x000000040b0a7227 */ /* 0x040fe800078e00ff */
[----:B------:R-:W-:Y:S04]  /*1a900*/  IMAD.HI.U32 R11, R11, R8, RZ ;  /* 0x000000080b0b7227 */ /* 0x000fe800078e00ff */
[-C--:B------:R-:W-:Y:S02]  /*1a910*/  IMAD R4, R10, R5.reuse, R4 ;  /* 0x000000050a047224 */ /* 0x080fe400078e0204 */
[----:B------:R-:W-:Y:S03]  /*1a920*/  IMAD R8, R11, R5, R8 ;  /* 0x000000050b087224 */ /* 0x000fe600078e0208 */
[C---:B------:R-:W-:Y:S02]  /*1a930*/  ISETP.GT.U32.AND P1, PT, R9.reuse, R4, PT ;  /* 0x000000040900720c */ /* 0x040fe40003f24070 */
[----:B------:R-:W-:Y:S11]  /*1a940*/  ISETP.GT.U32.AND P2, PT, R9, R8, PT ;  /* 0x000000080900720c */ /* 0x000ff60003f44070 */
[--C-:B------:R-:W-:Y:S02]  /*1a950*/  @!P1 IMAD.IADD R4, R4, 0x1, -R9.reuse ;  /* 0x0000000104049824 */ /* 0x100fe400078e0a09 */
[----:B------:R-:W-:Y:S01]  /*1a960*/  @!P2 IMAD.IADD R8, R8, 0x1, -R9 ;  /* 0x000000010808a824 */ /* 0x000fe200078e0a09 */
[----:B------:R-:W-:Y:S01]  /*1a970*/  @!P2 IADD3 R11, R11, 0x1, RZ ;  /* 0x000000010b0ba810 */ /* 0x000fe20007ffe0ff */
[----:B------:R-:W-:Y:S01]  /*1a980*/  @!P1 VIADD R10, R10, 0x1 ;  /* 0x000000010a0a9836 */ /* 0x000fe20000000000 */
[-C--:B------:R-:W-:Y:S02]  /*1a990*/  ISETP.GE.U32.AND P3, PT, R4, R9.reuse, PT ;  /* 0x000000090400720c */ /* 0x080fe40003f66070 */
[----:B------:R-:W-:Y:S02]  /*1a9a0*/  ISETP.GE.U32.AND P4, PT, R8, R9, PT ;  /* 0x000000090800720c */ /* 0x000fe40003f86070 */
[----:B------:R-:W-:Y:S02]  /*1a9b0*/  ISETP.GE.AND P1, PT, R12, RZ, PT ;  /* 0x000000ff0c00720c */ /* 0x000fe40003f26270 */
[----:B------:R-:W-:Y:S07]  /*1a9c0*/  ISETP.NE.AND P2, PT, R13, RZ, PT ;  /* 0x000000ff0d00720c */ /* 0x000fee0003f45270 */
[----:B------:R-:W-:Y:S02]  /*1a9d0*/  @P3 VIADD R10, R10, 0x1 ;  /* 0x000000010a0a3836 */ /* 0x000fe40000000000 */
[----:B------:R-:W-:Y:S02]  /*1a9e0*/  @P4 VIADD R11, R11, 0x1 ;  /* 0x000000010b0b4836 */ /* 0x000fe40000000000 */
[----:B------:R-:W-:Y:S02]  /*1a9f0*/  @!P0 IMAD.MOV R10, RZ, RZ, -R10 ;  /* 0x000000ffff0a8224 */ /* 0x000fe400078e0a0a */
[----:B------:R-:W-:Y:S03]  /*1aa00*/  @!P1 IMAD.MOV R11, RZ, RZ, -R11 ;  /* 0x000000ffff0b9224 */ /* 0x000fe600078e0a0b */
[C---:B------:R-:W-:Y:S02]  /*1aa10*/  SEL R9, R2.reuse, R10, !P2 ;  /* 0x0000000a02097207 */ /* 0x040fe40005000000 */
        /* <DEDUP_REMOVED lines=19> */
[----:B------:R-:W-:Y:S02]  /*1ab50*/  IMAD.IADD R2, R11, 0x1, R9 ;  /* 0x000000010b027824 */ /* 0x000fe400078e0209 */
[----:B------:R-:W-:Y:S01]  /*1ab60*/  IMAD.MOV.U32 R9, RZ, RZ, R10 ;  /* 0x000000ffff097224 */ /* 0x000fe200078e000a */
[----:B------:R-:W-:Y:S05]  /*1ab70*/  BRA `(.L_x_1696) ;  /* 0x0000000000187947 */ /* 0x000fea0003800000 */
.L_x_1695:
[----:B-1----:R-:W-:Y:S02]  /*1ab80*/  R2UR UR8, R6 ;  /* 0x00000000060872ca */ /* 0x002fe400000e0000 */
[----:B------:R-:W-:Y:S11]  /*1ab90*/  R2UR UR9, R7 ;  /* 0x00000000070972ca */ /* 0x000ff600000e0000 */
[----:B------:R-:W-:Y:S02]  /*1aba0*/  @!UPT UIADD3 URZ, URZ, URZ, URZ ;  /* 0x0000003f3f3ff290 */ /* 0x000fe4000fffe03f */
[----:B------:R-:W2:Y:S02]  /*1abb0*/  LD.E R9, desc[UR8][R132.64+0x40] ;  /* 0x0000400884097980 */ /* 0x000ea4000c101900 */
[----:B--2---:R-:W-:Y:S05]  /*1abc0*/  IMAD.U32 R9, R9, -0x80, RZ ;  /* 0xffffff8009097824 */ /* 0x004fea00078e00ff */
[----:B------:R-:W-:Y:S02]  /*1abd0*/  SHF.R.S32.HI R2, RZ, 0x1f, R9 ;  /* 0x0000001fff027819 */ /* 0x000fe40000011409 */
.L_x_1696:
[----:B------:R-:W-:Y:S05]  /*1abe0*/  BSYNC B0 ;  /* 0x0000000000007941 */ /* 0x000fea0003800000 */
.L_x_1694:
[C---:B------:R-:W-:Y:S01]  /*1abf0*/  LOP3.LUT P3, RZ, R242.reuse, 0x1, RZ, 0xc0, !PT ;  /* 0x00000001f2ff7812 */ /* 0x040fe2000786c0ff */
[----:B------:R-:W-:Y:S01]  /*1ac00*/  BSSY B1, `(.L_x_1697) ;  /* 0x0000239000017945 */ /* 0x000fe20003800000 */
[----:B------:R-:W-:Y:S02]  /*1ac10*/  LOP3.LUT P2, RZ, R242, 0x2, RZ, 0xc0, !PT ;  /* 0x00000002f2ff7812 */ /* 0x000fe4000784c0ff */
[C---:B------:R-:W-:Y:S02]  /*1ac20*/  LEA R248, P5, R9.reuse, R148, 0x1 ;  /* 0x0000009409f87211 */ /* 0x040fe400078a08ff */
[C---:B------:R-:W-:Y:S02]  /*1ac30*/  IADD3 R5, P0, R9.reuse, R224, RZ ;  /* 0x000000e009057210 */ /* 0x040fe40007f1e0ff */
[-C--:B------:R-:W-:Y:S03]  /*1ac40*/  LEA.HI.X R249, R9, R149.reuse, R2, 0x1, P5 ;  /* 0x0000009509f97211 */ /* 0x080fe600028f0c02 */
[--C-:B------:R-:W-:Y:S02]  /*1ac50*/  IMAD.X R4, R2, 0x1, R225.reuse, P0 ;  /* 0x0000000102047824 */ /* 0x100fe400000e06e1 */
[C---:B------:R-:W-:Y:S02]  /*1ac60*/  @P3 R2UR UR38, R6.reuse ;  /* 0x00000000062632ca */ /* 0x040fe400000e0000 */
[C---:B------:R-:W-:Y:S02]  /*1ac70*/  @P3 R2UR UR39, R7.reuse ;  /* 0x00000000072732ca */ /* 0x040fe400000e0000 */
[C---:B------:R-:W-:Y:S02]  /*1ac80*/  @P2 R2UR UR36, R6.reuse ;  /* 0x00000000062422ca */ /* 0x040fe400000e0000 */
[C---:B------:R-:W-:Y:S02]  /*1ac90*/  @P2 R2UR UR37, R7.reuse ;  /* 0x00000000072522ca */ /* 0x040fe400000e0000 */
[C---:B------:R-:W-:Y:S02]  /*1aca0*/  @P3 R2UR UR34, R6.reuse ;  /* 0x00000000062232ca */ /* 0x040fe400000e0000 */
[----:B------:R-:W-:Y:S02]  /*1acb0*/  @P3 R2UR UR35, R7 ;  /* 0x00000000072332ca */ /* 0x000fe400000e0000 */
[-C--:B------:R-:W-:Y:S02]  /*1acc0*/  @P3 LEA R18, P4, R5, R148.reuse, 0x1 ;  /* 0x0000009405123211 */ /* 0x080fe400078808ff */
[C---:B------:R-:W-:Y:S01]  /*1acd0*/  @P2 R2UR UR32, R6.reuse ;  /* 0x00000000062022ca */ /* 0x040fe200000e0000 */
[----:B------:R-:W-:Y:S01]  /*1ace0*/  @!PT LDS RZ, [RZ] ;  /* 0x00000000fffff984 */ /* 0x000fe20000000800 */
[----:B------:R-:W-:Y:S01]  /*1acf0*/  @!PT LDS RZ, [RZ] ;  /* 0x00000000fffff984 */ /* 0x000fe20000000800 */
[----:B------:R-:W-:Y:S01]  /*1ad00*/  @!PT LDS RZ, [RZ] ;  /* 0x00000000fffff984 */ /* 0x000fe20000000800 */
[----:B------:R-:W-:Y:S01]  /*1ad10*/  @P3 LDGSTS.E.BYPASS.LTC128B.128 [R236+0xc000], desc[UR38][R248.64] ;  /* 0x0c000000f8ec3fae */ /* 0x000fe2000b901d66 */
[----:B------:R-:W-:Y:S02]  /*1ad20*/  @P2 R2UR UR33, R7 ;  /* 0x00000000072122ca */ /* 0x000fe400000e0000 */
[CCC-:B------:R-:W-:Y:S01]  /*1ad30*/  @P3 LEA.HI.X R19, R5.reuse, R149.reuse, R4.reuse, 0x1, P4 ;  /* 0x0000009505133211 */ /* 0x1c0fe200020f0c04 */
[----:B------:R-:W-:Y:S01]  /*1ad40*/  @!P3 STS.128 [R236+0xc000], RZ ;  /* 0x00c000ffec00b388 */ /* 0x000fe20000000c00 */
[----:B------:R-:W-:Y:S02]  /*1ad50*/  @P2 LEA R12, P0, R5, R148, 0x1 ;  /* 0x00000094050c2211 */ /* 0x000fe400078008ff */
[C---:B------:R-:W-:Y:S01]  /*1ad60*/  @P3 R2UR UR31, R7.reuse ;  /* 0x00000000071f32ca */ /* 0x040fe200000e0000 */
[----:B------:R-:W-:Y:S01]  /*1ad70*/  @!PT LDS RZ, [RZ] ;  /* 0x00000000fffff984 */ /* 0x000fe20000000800 */
[----:B------:R-:W-:Y:S01]  /*1ad80*/  @!PT LDS RZ, [RZ] ;  /* 0x00000000fffff984 */ /* 0x000fe20000000800 */
[----:B------:R-:W-:Y:S01]  /*1ad90*/  @!PT LDS RZ, [RZ] ;  /* 0x00000000fffff984 */ /* 0x000fe20000000800 */
[----:B------:R-:W-:Y:S01]  /*1ada0*/  @P2 LDGSTS.E.BYPASS.LTC128B.128 [R236+0x10000], desc[UR36][R248.64+0x80] ;  /* 0x10000080f8ec2fae */ /* 0x000fe2000b901d64 */
[C---:B------:R-:W-:Y:S02]  /*1adb0*/  @P2 R2UR UR29, R7.reuse ;  /* 0x00000000071d22ca */ /* 0x040fe400000e0000 */
[C---:B------:R-:W-:Y:S01]  /*1adc0*/  @P3 R2UR UR27, R7.reuse ;  /* 0x00000000071b32ca */ /* 0x040fe200000e0000 */
[----:B------:R-:W-:Y:S01]  /*1add0*/  @!P2 STS.128 [R236+0x10000], RZ ;  /* 0x010000ffec00a388 */ /* 0x000fe20000000c00 */
[C---:B------:R-:W-:Y:S02]  /*1ade0*/  @P2 R2UR UR25, R7.reuse ;  /* 0x00000000071922ca */ /* 0x040fe400000e0000 */
        /* <DEDUP_REMOVED lines=9> */
[C---:B------:R-:W-:Y:S02]  /*1ae80*/  @P3 R2UR UR15, R7.reuse ;  /* 0x00000000070f32ca */ /* 0x040fe400000e0000 */
[C---:B------:R-:W-:Y:S02]  /*1ae90*/  @P2 R2UR UR13, R7.reuse ;  /* 0x00000000070d22ca */ /* 0x040fe400000e0000 */
[C---:B------:R-:W-:Y:S02]  /*1aea0*/  @P3 R2UR UR11, R7.reuse ;  /* 0x00000000070b32ca */ /* 0x040fe400000e0000 */
[----:B------:R-:W-:Y:S02]  /*1aeb0*/  @P2 R2UR UR9, R7 ;  /* 0x00000000070922ca */ /* 0x000fe400000e0000 */
[C---:B------:R-:W-:Y:S02]  /*1aec0*/  IADD3 R7, P1, R5.reuse, R224, RZ ;  /* 0x000000e005077210 */ /* 0x040fe40007f3e0ff */
[----:B------:R-:W-:Y:S02]  /*1aed0*/  @P3 R2UR UR30, R6 ;  /* 0x00000000061e32ca */ /* 0x000fe400000e0000 */
[-C--:B------:R-:W-:Y:S01]  /*1aee0*/  @P2 LEA.HI.X R13, R5, R149.reuse, R4, 0x1, P0 ;  /* 0x00000095050d2211 */ /* 0x080fe200000f0c04 */
[--C-:B------:R-:W-:Y:S01]  /*1aef0*/  IMAD.X R4, R4, 0x1, R225.reuse, P1 ;  /* 0x0000000104047824 */ /* 0x100fe200008e06e1 */
[CC--:B------:R-:W-:Y:S02]  /*1af00*/  @P3 LEA R16, P4, R7.reuse, R148.reuse, 0x1 ;  /* 0x0000009407103211 */ /* 0x0c0fe400078808ff */
[C---:B------:R-:W-:Y:S01]  /*1af10*/  @P2 R2UR UR28, R6.reuse ;  /* 0x00000000061c22ca */ /* 0x040fe200000e0000 */
[----:B------:R-:W-:Y:S01]  /*1af20*/  @!PT LDS RZ, [RZ] ;  /* 0x00000000fffff984 */ /* 0x000fe20000000800 */
[----:B------:R-:W-:Y:S01]  /*1af30*/  @!PT LDS RZ, [RZ] ;  /* 0x00000000fffff984 */ /* 0x000fe20000000800 */
[----:B------:R-:W-:Y:S01]  /*1af40*/  @!PT LDS RZ, [RZ] ;  /* 0x00000000fffff984 */ /* 0x000fe20000000800 */
[----:B------:R-:W-:Y:S01]  /*1af50*/  @P2 LDGSTS.E.BYPASS.LTC128B.128 [R236+0x10800], desc[UR32][R12.64+0x80] ;  /* 0x108000800cec2fae */ /* 0x000fe2000b901d60 */
[CCC-:B------:R-:W-:Y:S02]  /*1af60*/  @P3 LEA.HI.X R17, R7.reuse, R149.reuse, R4.reuse, 0x1, P4 ;  /* 0x0000009507113211 */ /* 0x1c0fe400020f0c04 */
[C---:B------:R-:W-:Y:S01]  /*1af70*/  @P2 LEA R10, P0, R7.reuse, R148, 0x1 ;  /* 0x00000094070a2211 */ /* 0x040fe200078008ff */
[----:B------:R-:W-:Y:S01]  /*1af80*/  @!P2 STS.128 [R236+0x10800], RZ ;  /* 0x010800ffec00a388 */ /* 0x000fe20000000c00 */
[C---:B------:R-:W-:Y:S02]  /*1af90*/  IADD3 R5, P1, R7.reuse, R224, RZ ;  /* 0x000000e007057210 */ /* 0x040fe40007f3e0ff */
[----:B------:R-:W-:Y:S01]  /*1afa0*/  @P3 R2UR UR26, R6 ;  /* 0x00000000061a32ca */ /* 0x000fe200000e0000 */
        /* <DEDUP_REMOVED lines=8> */
[C---:B------:R-:W-:Y:S02]  /*1b030*/  @P2 R2UR UR24, R6.reuse ;  /* 0x00000000061822ca */ /* 0x040fe400000e0000 */
[CCC-:B------:R-:W-:Y:S01]  /*1b040*/  @P3 LEA.HI.X R15, R5.reuse, R149.reuse, R4.reuse, 0x1, P4 ;  /* 0x00000095050f3211 */ /* 0x1c0fe200020f0c04 */
[----:B------:R-:W-:Y:S01]  /*1b050*/  @!PT LDS RZ, [RZ] ;  /* 0x00000000fffff984 */ /* 0x000fe20000000800 */
[----:B------:R-:W-:Y:S01]  /*1b060*/  @!PT LDS RZ, [RZ] ;  /* 0x00000000fffff984 */ /* 0x000fe20000000800 */
[----:B------:R-:W-:Y:S01]  /*1b070*/  @!PT LDS RZ, [RZ] ;  /* 0x00000000fffff984 */ /* 0x000fe20000000800 */
[----:B------:R-:W-:Y:S01]  /*1b080*/  @P2 LDGSTS.E.BYPASS.LTC128B.128 [R236+0x11000], desc[UR28][R10.64+0x80] ;  /* 0x110000800aec2fae */ /* 0x000fe2000b901d5c */
[C---:B------:R-:W-:Y:S02]  /*1b090*/  @P2 LEA R8, P0, R5.reuse, R148, 0x1 ;  /* 0x0000009405082211 */ /* 0x040fe400078008ff */
[C---:B------:R-:W-:Y:S01]  /*1b0a0*/  IADD3 R7, P1, R5.reuse, R224, RZ ;  /* 0x000000e005077210 */ /* 0x040fe20007f3e0ff */
[----:B------:R-:W-:Y:S01]  /*1b0b0*/  @!P2 STS.128 [R236+0x11000], RZ ;  /* 0x011000ffec00a388 */ /* 0x000fe20000000c00 */
[----:B------:R-:W-:Y:S02]  /*1b0c0*/  @P3 R2UR UR22, R6 ;  /* 0x00000000061632ca */ /* 0x000fe400000e0000 */
[-C--:B------:R-:W-:Y:S01]  /*1b0d0*/  @P2 LEA.HI.X R9, R5, R149.reuse, R4, 0x1, P0 ;  /* 0x0000009505092211 */ /* 0x080fe200000f0c04 */
[----:B------:R-:W-:Y:S01]  /*1b0e0*/  @!PT LDS RZ, [RZ] ;  /* 0x00000000fffff984 */ /* 0x000fe20000000800 */
[----:B------:R-:W-:Y:S01]  /*1b0f0*/  @!PT LDS RZ, [RZ] ;  /* 0x00000000fffff984 */ /* 0x000fe20000000800 */
[----:B------:R-:W-:Y:S01]  /*1b100*/  @!PT LDS RZ, [RZ] ;  /* 0x00000000fffff984 */ /* 0x000fe20000000800 */
[----:B------:R-:W-:Y:S01]  /*1b110*/  @P3 LDGSTS.E.BYPASS.LTC128B.128 [R236+0xd800], desc[UR26][R14.64] ;  /* 0x0d8000000eec3fae */ /* 0x000fe2000b901d5a */
[--C-:B------:R-:W-:Y:S01]  /*1b120*/  IMAD.X R4, R4, 0x1, R225.reuse, P1 ;  /* 0x0000000104047824 */ /* 0x100fe200008e06e1 */
[CC--:B------:R-:W-:Y:S02]  /*1b130*/  @P3 LEA R22, P4, R7.reuse, R148.reuse, 0x1 ;  /* 0x0000009407163211 */ /* 0x0c0fe400078808ff */
[----:B------:R-:W-:Y:S01]  /*1b140*/  @!P3 STS.128 [R236+0xd800], RZ ;  /* 0x00d800ffec00b388 */ /* 0x000fe20000000c00 */
[C---:B------:R-:W-:Y:S02]  /*1b150*/  @P2 R2UR UR20, R6.reuse ;  /* 0x00000000061422ca */ /* 0x040fe400000e0000 */
[CCC-:B------:R-:W-:Y:S01]  /*1b160*/  @P3 LEA.HI.X R23, R7.reuse, R149.reuse, R4.reuse, 0x1, P4 ;  /* 0x0000009507173211 */ /* 0x1c0fe200020f0c04 */
[----:B------:R-:W-:Y:S01]  /*1b170*/  @!PT LDS RZ, [RZ] ;  /* 0x00000000fffff984 */ /* 0x000fe20000000800 */
[----:B------:R-:W-:Y:S01]  /*1b180*/  @!PT LDS RZ, [RZ] ;  /* 0x00000000fffff984 */ /* 0x000fe20000000800 */
[----:B------:R-:W-:Y:S01]  /*1b190*/  @!PT LDS RZ, [RZ] ;  /* 0x00000000fffff984 */ /* 0x000fe20000000800 */
[----:B------:R1:W-:Y:S01]  /*1b1a0*/  @P2 LDGSTS.E.BYPASS.LTC128B.128 [R236+0x11800], desc[UR24][R8.64+0x80] ;  /* 0x1180008008ec2fae */ /* 0x0003e2000b901d58 */
        /* <DEDUP_REMOVED lines=36> */
[C---:B------:R-:W-:Y:S02]  /*1b3f0*/  @P3 R2UR UR10, R6.reuse ;  /* 0x00000000060a32ca */ /* 0x040fe400000e0000 */
[----:B------:R-:W-:Y:S01]  /*1b400*/  @P2 R2UR UR8, R6 ;  /* 0x00000000060822ca */ /* 0x000fe200000e0000 */
[----:B------:R-:W-:Y:S01]  /*1b410*/  @!P2 STS.128 [R236+0x12800], RZ ;  /* 0x012800ffec00a388 */ /* 0x000fe20000000c00 */
[C---:B------:R-:W-:Y:S02]  /*1b420*/  @P2 LEA R6, P1, R7.reuse, R148, 0x1 ;  /* 0x0000009407062211 */ /* 0x040fe400078208ff */
[C---:B------:R-:W-:Y:S01]  /*1b430*/  IADD3 R5, P0, R7.reuse, R224, RZ ;  /* 0x000000e007057210 */ /* 0x040fe20007f1e0ff */
[----:B------:R-:W-:Y:S01]  /*1b440*/  @!PT LDS RZ, [RZ] ;  /* 0x00000000fffff984 */ /* 0x000fe20000000800 */
[----:B------:R-:W-:Y:S01]  /*1b450*/  @!PT LDS RZ, [RZ] ;  /* 0x00000000fffff984 */ /* 0x000fe20000000800 */
[----:B------:R-:W-:Y:S01]  /*1b460*/  @!PT LDS RZ, [RZ] ;  /* 0x00000000fffff984 */ /* 0x000fe20000000800 */
[----:B------:R-:W-:Y:S01]  /*1b470*/  @P3 LDGSTS.E.BYPASS.LTC128B.128 [R236+0xf000], desc[UR14][R30.64] ;  /* 0x0f0000001eec3fae */ /* 0x000fe2000b901d4e */
[-C--:B------:R-:W-:Y:S02]  /*1b480*/  @P2 LEA.HI.X R7, R7, R149.reuse, R4, 0x1, P1 ;  /* 0x0000009507072211 */ /* 0x080fe400008f0c04 */
[CC--:B------:R-:W-:Y:S01]  /*1b490*/  @P3 LEA R28, P4, R5.reuse, R148.reuse, 0x1 ;  /* 0x00000094051c3211 */ /* 0x0c0fe200078808ff */
[----:B------:R-:W-:Y:S01]  /*1b4a0*/  @!P3 STS.128 [R236+0xf000], RZ ;  /* 0x00f000ffec00b388 */ /* 0x000fe20000000c00 */
[----:B------:R-:W-:Y:S01]  /*1b4b0*/  IMAD.X R2, R4, 0x1, R225, P0 ;  /* 0x0000000104027824 */ /* 0x000fe200000e06e1 */
[C---:B------:R-:W-:Y:S02]  /*1b4c0*/  @P2 LEA R36, P0, R5.reuse, R148, 0x1 ;  /* 0x0000009405242211 */ /* 0x040fe400078008ff */
[----:B------:R-:W-:Y:S01]  /*1b4d0*/  @!PT LDS RZ, [RZ] ;  /* 0x00000000fffff984 */ /* 0x000fe20000000800 */
[----:B------:R-:W-:Y:S01]  /*1b4e0*/  @!PT LDS RZ, [RZ] ;  /* 0x00000000fffff984 */ /* 0x000fe20000000800 */
[----:B------:R-:W-:Y:S01]  /*1b4f0*/  @!PT LDS RZ, [RZ] ;  /* 0x00000000fffff984 */ /* 0x000fe20000000800 */
[----:B------:R3:W-:Y:S02]  /*1b500*/  @P2 LDGSTS.E.BYPASS.LTC128B.128 [R236+0x13000], desc[UR12][R6.64+0x80] ;  /* 0x1300008006ec2fae */ /* 0x0007e4000b901d4c */
[CCC-:B------:R-:W-:Y:S02]  /*1b510*/  @P3 LEA.HI.X R29, R5.reuse, R149.reuse, R2.reuse, 0x1, P4 ;  /* 0x00000095051d3211 */ /* 0x1c0fe400020f0c02 */
[----:B------:R-:W-:Y:S01]  /*1b520*/  @!P2 STS.128 [R236+0x13000], RZ ;  /* 0x013000ffec00a388 */ /* 0x000fe20000000c00 */
[----:B------:R-:W-:Y:S02]  /*1b530*/  @P2 LEA.HI.X R37, R5, R149, R2, 0x1, P0 ;  /* 0x0000009505252211 */ /* 0x000fe400000f0c02 */
[----:B------:R-:W-:Y:S01]  /*1b540*/  ISETP.GT.AND P0, PT, R241, R228, PT ;  /* 0x000000e4f100720c */ /* 0x000fe20003f04270 */
        /* <DEDUP_REMOVED lines=8> */
[----:B------:R5:W-:Y:S01]  /*1b5d0*/  @P2 LDGSTS.E.BYPASS.LTC128B.128 [R236+0x13800], desc[UR8][R36.64+0x80] ;  /* 0x1380008024ec2fae */ /* 0x000be2000b901d48 */
[----:B------:R-:W-:Y:S03]  /*1b5e0*/  ULDC.64 UR8, c[0x0][0x208] ;  /* 0x0000820000087ab9 */ /* 0x000fe60000000a00 */
        /* <DEDUP_REMOVED lines=277> */
.L_x_1700:
[----:B------:R-:W2:Y:S02]  /*1c740*/  LD.E R141, desc[UR8][R132.64+0x38] ;  /* 0x00003808848d7980 */ /* 0x000ea4000c101900 */
[----:B--2---:R-:W-:Y:S04]  /*1c750*/  LEA R141, -R141, RZ, 0x7 ;  /* 0x000000ff8d8d7211 */ /* 0x004fe800078e39ff */
[----:B------:R-:W-:Y:S02]  /*1c760*/  SHF.R.S32.HI R2, RZ, 0x1f, R141 ;  /* 0x0000001fff027819 */ /* 0x000fe4000001148d */
.L_x_1701:
[----:B------:R-:W-:Y:S05]  /*1c770*/  BSYNC B0 ;  /* 0x0000000000007941 */ /* 0x000fea0003800000 */
.L_x_1699:
        /* <DEDUP_REMOVED lines=129> */
.L_x_1698:
[----:B------:R-:W-:Y:S05]  /*1cf90*/  BSYNC B1 ;  /* 0x0000000000017941 */ /* 0x000fea0003800000 */
.L_x_1697:
        /* <DEDUP_REMOVED lines=769> */
[----:B------:R-:W-:Y:S01]  /*1ffb0*/  ISETP.GT.AND P0, PT, R241, R228, PT ;  /* 0x000000e4f100720c */ /* 0x000fe20003f04270 */
        /* <DEDUP_REMOVED lines=62> */
.L_x_1693:
[----:B------:R-:W1:Y:S01]  /*203a0*/  LDC.64 R2, c[0x0][0x208] ;  /* 0x00008200ff027b82 */ /* 0x000e620000000a00 */
[----:B------:R-:W-:Y:S01]  /*203b0*/  UMOV UR6, 0xffffffff ;  /* 0xffffffff00067882 */ /* 0x000fe20000000000 */
[----:B-1----:R-:W-:Y:S02]  /*203c0*/  R2UR UR8, R2 ;  /* 0x00000000020872ca */ /* 0x002fe400000e0000 */
[----:B------:R-:W-:-:S13]  /*203d0*/  R2UR UR9, R3 ;  /* 0x00000000030972ca */ /* 0x000fda00000e0000 */
[----:B------:R1:W5:Y:S01]  /*203e0*/  LD.E R6, desc[UR8][R132.64+0xd8] ;  /* 0x0000d80884067980 */ /* 0x000362000c101900 */
        /* <DEDUP_REMOVED lines=8> */
.L_x_1734:
[----:B------:R-:W-:Y:S01]  /*20470*/  FSETP.NE.AND P0, PT, R5, -R0, PT ;  /* 0x800000000500720b */ /* 0x000fe20003f05000 */
[----:B------:R-:W-:Y:S01]  /*20480*/  BSSY B2, `(.L_x_1704) ;  /* 0x000001b000027945 */ /* 0x000fe20003800000 */
[----:B----4-:R-:W-:Y:S01]  /*20490*/  FADD R15, R18, R19 ;  /* 0x00000013120f7221 */ /* 0x010fe20000000000 */
[----:B------:R-:W-:Y:S01]  /*204a0*/  IMAD.MOV.U32 R4, RZ, RZ, -0x800000 ;  /* 0xff800000ff047424 */ /* 0x000fe200078e00ff */
        /* <DEDUP_REMOVED lines=10> */
[----:B-1-3-5:R-:W-:Y:S05]  /*20550*/  CALL.REL.NOINC `($__internal_19_$__cuda_sm20_rcp_rn_f32_slowpath) ;  /* 0x0000001800387944 */ /* 0x02afea0003c00000 */
[----:B------:R-:W-:Y:S01]  /*20560*/  MOV R7, R10 ;  /* 0x0000000a00077202 */ /* 0x000fe20000000f00 */
[----:B------:R-:W-:Y:S05]  /*20570*/  BRA `(.L_x_1708) ;  /* 0x0000000000107947 */ /* 0x000fea0003800000 */
.L_x_1707:
[----:B------:R-:W2:Y:S02]  /*20580*/  MUFU.RCP R7, R9 ;  /* 0x0000000900077308 */ /* 0x000ea40000001000 */
[----:B--2---:R-:W-:-:S04]  /*20590*/  FFMA R0, R9, R7, -1 ;  /* 0xbf80000009007423 */ /* 0x004fc80000000007 */
[----:B------:R-:W-:-:S04]  /*205a0*/  FADD.FTZ R0, -R0, -RZ ;  /* 0x800000ff00007221 */ /* 0x000fc80000010100 */
[----:B------:R-:W-:-:S07]  /*205b0*/  FFMA R7, R7, R0, R7 ;  /* 0x0000000007077223 */ /* 0x000fce0000000007 */
.L_x_1708:
[----:B------:R-:W-:Y:S05]  /*205c0*/  BSYNC B1 ;  /* 0x0000000000017941 */ /* 0x000fea0003800000 */
.L_x_1706:
[----:B------:R-:W-:-:S13]  /*205d0*/  FSETP.GEU.AND P0, PT, |R9|, 1.175494350822287508e-38, PT ;  /* 0x008000000900780b */ /* 0x000fda0003f0e200 */
[----:B------:R-:W-:-:S04]  /*205e0*/  @!P0 FMUL R9, R9, 16777216 ;  /* 0x4b80000009098820 */ /* 0x000fc80000400000 */
[----:B------:R-:W2:Y:S02]  /*205f0*/  MUFU.LG2 R11, R9 ;  /* 0x00000009000b7308 */ /* 0x000ea40000000c00 */
[----:B--2---:R-:W-:-:S04]  /*20600*/  @!P0 FADD R11, R11, -24 ;  /* 0xc1c000000b0b8421 */ /* 0x004fc80000000000 */
[----:B------:R-:W-:-:S04]  /*20610*/  FMUL R11, R11, 0.69314718246459960938 ;  /* 0x3f3172180b0b7820 */ /* 0x000fc80000400000 */
[----:B-----5:R-:W-:-:S07]  /*20620*/  FFMA R0, R6, R151, R11 ;  /* 0x0000009706007223 */ /* 0x020fce000000000b */
.L_x_1705:
[----:B------:R-:W-:Y:S05]  /*20630*/  BSYNC B2 ;  /* 0x0000000000027941 */ /* 0x000fea0003800000 */
.L_x_1704:
        /* <DEDUP_REMOVED lines=42> */
[----:B-1-3-5:R-:W-:Y:S05]  /*208e0*/  CALL.REL.NOINC `($__internal_19_$__cuda_sm20_rcp_rn_f32_slowpath) ;  /* 0x0000001400547944 */ /* 0x02afea0003c00000 */
[----:B------:R-:W-:Y:S01]  /*208f0*/  MOV R5, R10 ;  /* 0x0000000a00057202 */ /* 0x000fe20000000f00 */
[----:B------:R-:W-:Y:S05]  /*20900*/  BRA `(.L_x_1713) ;  /* 0x0000000000107947 */ /* 0x000fea0003800000 */
.L_x_1712:
[----:B------:R-:W2:Y:S02]  /*20910*/  MUFU.RCP R5, R15 ;  /* 0x0000000f00057308 */ /* 0x000ea40000001000 */
[----:B--2---:R-:W-:-:S04]  /*20920*/  FFMA R4, R15, R5, -1 ;  /* 0xbf8000000f047423 */ /* 0x004fc80000000005 */
[----:B------:R-:W-:-:S04]  /*20930*/  FADD.FTZ R4, -R4, -RZ ;  /* 0x800000ff04047221 */ /* 0x000fc80000010100 */
[----:B------:R-:W-:-:S07]  /*20940*/  FFMA R5, R5, R4, R5 ;  /* 0x0000000405057223 */ /* 0x000fce0000000005 */
.L_x_1713:
[----:B------:R-:W-:Y:S05]  /*20950*/  BSYNC B1 ;  /* 0x0000000000017941 */ /* 0x000fea0003800000 */
.L_x_1711:
[----:B------:R-:W-:-:S13]  /*20960*/  FSETP.GEU.AND P0, PT, |R15|, 1.175494350822287508e-38, PT ;  /* 0x008000000f00780b */ /* 0x000fda0003f0e200 */
[----:B------:R-:W-:-:S04]  /*20970*/  @!P0 FMUL R15, R15, 16777216 ;  /* 0x4b8000000f0f8820 */ /* 0x000fc80000400000 */
[----:B------:R-:W2:Y:S02]  /*20980*/  MUFU.LG2 R7, R15 ;  /* 0x0000000f00077308 */ /* 0x000ea40000000c00 */
[----:B--2---:R-:W-:-:S04]  /*20990*/  @!P0 FADD R7, R7, -24 ;  /* 0xc1c0000007078421 */ /* 0x004fc80000000000 */
[----:B------:R-:W-:-:S04]  /*209a0*/  FMUL R7, R7, 0.69314718246459960938 ;  /* 0x3f31721807077820 */ /* 0x000fc80000400000 */
[----:B-----5:R-:W-:-:S07]  /*209b0*/  FFMA R4, R6, R150, R7 ;  /* 0x0000009606047223 */ /* 0x020fce0000000007 */
.L_x_1710:
[----:B------:R-:W-:Y:S05]  /*209c0*/  BSYNC B2 ;  /* 0x0000000000027941 */ /* 0x000fea0003800000 */
.L_x_1709:
[----:B-----5:R-:W2:Y:S01]  /*209d0*/  S2R R6, SR_TID.X ;  /* 0x0000000000067919 */ /* 0x020ea20000002100 */
[----:B------:R-:W4:Y:S01]  /*209e0*/  S2UR UR6, SR_CgaCtaId ;  /* 0x00000000000679c3 */ /* 0x000f220000008800 */
[----:B------:R-:W-:Y:S01]  /*209f0*/  UMOV UR8, 0x400 ;  /* 0x0000040000087882 */ /* 0x000fe20000000000 */
[----:B------:R-:W-:-:S06]  /*20a00*/  FMUL R131, R5, R131 ;  /* 0x0000008305837220 */ /* 0x000fcc0000400000 */
        /* <DEDUP_REMOVED lines=21> */
[----:B----4-:R-:W-:Y:S01]  /*20b60*/  ULEA UR6, UR6, UR8, 0x18 ;  /* 0x0000000806067291 */ /* 0x010fe2000f8ec03f */
[C---:B------:R-:W-:Y:S01]  /*20b70*/  FMUL R98, R5.reuse, R98 ;  /* 0x0000006205627220 */ /* 0x040fe20000400000 */
[C---:B------:R-:W-:Y:S01]  /*20b80*/  FMUL R119, R5.reuse, R119 ;  /* 0x0000007705777220 */ /* 0x040fe20000400000 */
[C---:B------:R-:W-:Y:S01]  /*20b90*/  FMUL R118, R5.reuse, R118 ;  /* 0x0000007605767220 */ /* 0x040fe20000400000 */
[C---:B------:R-:W-:Y:S01]  /*20ba0*/  FMUL R103, R5.reuse, R103 ;  /* 0x0000006705677220 */ /* 0x040fe20000400000 */
[C---:B------:R-:W-:Y:S01]  /*20bb0*/  FMUL R102, R5.reuse, R102 ;  /* 0x0000006605667220 */ /* 0x040fe20000400000 */
[C---:B------:R-:W-:Y:S01]  /*20bc0*/  FMUL R107, R5.reuse, R107 ;  /* 0x0000006b056b7220 */ /* 0x040fe20000400000 */
[----:B--2---:R-:W-:Y:S01]  /*20bd0*/  SHF.R.S32.HI R7, RZ, 0x1f, R6 ;  /* 0x0000001fff077819 */ /* 0x004fe20000011406 */
[C---:B------:R-:W-:Y:S01]  /*20be0*/  FMUL R106, R5.reuse, R106 ;  /* 0x0000006a056a7220 */ /* 0x040fe20000400000 */
[C---:B------:R-:W-:Y:S01]  /*20bf0*/  FMUL R111, R5.reuse, R111 ;  /* 0x0000006f056f7220 */ /* 0x040fe20000400000 */
[----:B------:R-:W-:Y:S01]  /*20c00*/  FMUL R110, R5, R110 ;  /* 0x0000006e056e7220 */ /* 0x000fe20000400000 */
[----:B------:R-:W-:Y:S01]  /*20c10*/  LEA.HI R8, R7, R6, RZ, 0x2 ;  /* 0x0000000607087211 */ /* 0x000fe200078f10ff */
[C---:B------:R-:W-:Y:S01]  /*20c20*/  FMUL R115, R5.reuse, R115 ;  /* 0x0000007305737220 */ /* 0x040fe20000400000 */
[----:B------:R-:W-:Y:S01]  /*20c30*/  FMUL R114, R5, R114 ;  /* 0x0000007205727220 */ /* 0x000fe20000400000 */
[----:B------:R-:W-:-:S02]  /*20c40*/  MOV R5, 0x80 ;  /* 0x0000008000057802 */ /* 0x000fc40000000f00 */
[--C-:B------:R-:W-:Y:S02]  /*20c50*/  SHF.R.S32.HI R10, RZ, 0x2, R8.reuse ;  /* 0x00000002ff0a7819 */ /* 0x100fe40000011408 */
[----:B------:R-:W-:Y:S02]  /*20c60*/  SHF.R.S32.HI R9, RZ, 0x1f, R8 ;  /* 0x0000001fff097819 */ /* 0x000fe40000011408 */
[----:B------:R-:W-:Y:S02]  /*20c70*/  LOP3.LUT R11, R8, 0x1ffffffc, RZ, 0xc0, !PT ;  /* 0x1ffffffc080b7812 */ /* 0x000fe400078ec0ff */
[----:B------:R-:W-:Y:S02]  /*20c80*/  LEA.HI R9, R9, R10, RZ, 0x3 ;  /* 0x0000000a09097211 */ /* 0x000fe400078f18ff */
[----:B------:R-:W-:Y:S02]  /*20c90*/  IADD3 R11, -R11, R6, RZ ;  /* 0x000000060b0b7210 */ /* 0x000fe40007ffe1ff */
[----:B------:R-:W-:-:S02]  /*20ca0*/  LOP3.LUT R9, R9, 0xfffffff8, RZ, 0xc0, !PT ;  /* 0xfffffff809097812 */ /* 0x000fc400078ec0ff */
[----:B------:R-:W-:Y:S02]  /*20cb0*/  R2UR UR10, R2 ;  /* 0x00000000020a72ca */ /* 0x000fe400000e0000 */
[----:B------:R-:W-:Y:S01]  /*20cc0*/  R2UR UR11, R3 ;  /* 0x00000000030b72ca */ /* 0x000fe200000e0000 */
[----:B------:R-:W-:Y:S01]  /*20cd0*/  IMAD.IADD R10, R10, 0x1, -R9 ;  /* 0x000000010a0a7824 */ /* 0x000fe200078e0a09 */
[----:B------:R-:W-:Y:S02]  /*20ce0*/  LEA.HI R9, R7, R6, RZ, 0x5 ;  /* 0x0000000607097211 */ /* 0x000fe400078f28ff */
[----:B------:R-:W-:Y:S01]  /*20cf0*/  R2UR UR8, R2 ;  /* 0x00000000020872ca */ /* 0x000fe200000e0000 */
[C---:B------:R-:W-:Y:S01]  /*20d00*/  IMAD.SHL.U32 R12, R10.reuse, 0x40, RZ ;  /* 0x000000400a0c7824 */ /* 0x040fe200078e00ff */
[----:B------:R-:W-:Y:S02]  /*20d10*/  SHF.R.S32.HI R8, RZ, 0x5, R9 ;  /* 0x00000005ff087819 */ /* 0x000fe40000011409 */
[----:B------:R-:W-:-:S02]  /*20d20*/  LOP3.LUT R13, R10, 0x1, RZ, 0xc0, !PT ;  /* 0x000000010a0d7812 */ /* 0x000fc400078ec0ff */
[----:B------:R-:W-:Y:S01]  /*20d30*/  LOP3.LUT R12, R12, 0x1c0, RZ, 0xc0, !PT ;  /* 0x000001c00c0c7812 */ /* 0x000fe200078ec0ff */
[----:B------:R-:W-:Y:S01]  /*20d40*/  IMAD R11, R8, 0x200, R11 ;  /* 0x00000200080b7824 */ /* 0x000fe200078e020b */
[----:B------:R-:W-:Y:S02]  /*20d50*/  ISETP.NE.U32.AND P0, PT, R13, 0x1, PT ;  /* 0x000000010d00780c */ /* 0x000fe40003f05070 */
[----:B------:R-:W-:Y:S02]  /*20d60*/  LEA.HI R12, R12, R12, RZ, 0x1d ;  /* 0x0000000c0c0c7211 */ /* 0x000fe400078fe8ff */
[----:B------:R-:W-:Y:S02]  /*20d70*/  R2P PR, R10, 0x6 ;  /* 0x000000060a007804 */ /* 0x000fe40000000000 */
[----:B------:R-:W-:Y:S01]  /*20d80*/  MOV R10, 0x40 ;  /* 0x00000040000a7802 */ /* 0x000fe20000000f00 */
[----:B------:R-:W-:Y:S01]  /*20d90*/  IMAD.U32 R11, R11, 0x2, R12 ;  /* 0x000000020b0b7824 */ /* 0x000fe200078e000c */
[----:B------:R-:W-:-:S02]  /*20da0*/  R2UR UR9, R3 ;  /* 0x00000000030972ca */ /* 0x000fc400000e0000 */
[----:B------:R-:W-:Y:S02]  /*20db0*/  SEL R10, R10, 0xffffffc0, !P1 ;  /* 0xffffffc00a0a7807 */ /* 0x000fe40004800000 */
[----:B------:R-:W-:Y:S02]  /*20dc0*/  LEA R11, R11, UR6, 0x2 ;  /* 0x000000060b0b7c11 */ /* 0x000fe4000f8e10ff */
[----:B------:R-:W-:-:S03]  /*20dd0*/  SEL R14, R5, 0xffffff80, !P2 ;  /* 0xffffff80050e7807 */ /* 0x000fc60005000000 */
[C---:B------:R-:W-:Y:S01]  /*20de0*/  VIADD R12, R11.reuse, 0xffffffe0 ;  /* 0xffffffe00b0c7836 */ /* 0x040fe20000000000 */
[----:B------:R-:W-:Y:S01]  /*20df0*/  STS.64 [R11], R128 ;  /* 0x000000800b007388 */ /* 0x000fe20000000a00 */
[C---:B------:R-:W-:Y:S02]  /*20e00*/  @P0 VIADD R12, R11.reuse, 0x20 ;  /* 0x000000200b0c0836 */ /* 0x040fe40000000000 */
[C---:B------:R-:W-:Y:S01]  /*20e10*/  IMAD.IADD R13, R11.reuse, 0x1, R10 ;  /* 0x000000010b0d7824 */ /* 0x040fe200078e020a */
[----:B------:R-:W-:Y:S01]  /*20e20*/  STS.64 [R11+0x800], R130 ;  /* 0x000800820b007388 */ /* 0x000fe20000000a00 */
[--C-:B------:R-:W-:Y:S01]  /*20e30*/  IMAD.IADD R5, R10, 0x1, R12.reuse ;  /* 0x000000010a057824 */ /* 0x100fe200078e020c */
[-C--:B------:R-:W-:Y:S01]  /*20e40*/  IADD3 R10, R11, R14.reuse, RZ ;  /* 0x0000000e0b0a7210 */ /* 0x080fe20007ffe0ff */
[----:B------:R-:W-:Y:S01]  /*20e50*/  IMAD.IADD R15, R14, 0x1, R12 ;  /* 0x000000010e0f7824 */ /* 0x000fe200078e020c */
[----:B------:R-:W-:Y:S01]  /*20e60*/  STS.64 [R12], R124 ;  /* 0x0000007c0c007388 */ /* 0x000fe20000000a00 */
[----:B------:R-:W-:Y:S01]  /*20e70*/  IADD3 R16, R13, R14, RZ ;  /* 0x0000000e0d107210 */ /* 0x000fe20007ffe0ff */
[----:B------:R-:W-:-:S02]  /*20e80*/  IMAD.IADD R14, R5, 0x1, R14 ;  /* 0x00000001050e7824 */ /* 0x000fc400078e020e */
[----:B------:R-:W-:Y:S04]  /*20e90*/  STS.64 [R12+0x800], R126 ;  /* 0x0008007e0c007388 */ /* 0x000fe80000000a00 */
[----:B------:R-:W-:Y:S04]  /*20ea0*/  STS.64 [R13], R68 ;  /* 0x000000440d007388 */ /* 0x000fe80000000a00 */
[----:B------:R-:W-:Y:S04]  /*20eb0*/  STS.64 [R13+0x800], R70 ;  /* 0x000800460d007388 */ /* 0x000fe80000000a00 */
[----:B------:R-:W-:Y:S04]  /*20ec0*/  STS.64 [R5], R72 ;  /* 0x0000004805007388 */ /* 0x000fe80000000a00 */
[----:B------:R2:W-:Y:S04]  /*20ed0*/  STS.64 [R5+0x800], R74 ;  /* 0x0008004a05007388 */ /* 0x0005e80000000a00 */
        /* <DEDUP_REMOVED lines=13> */
[----:B------:R-:W-:Y:S04]  /*20fb0*/  STS.64 [R13+0x4800], R98 ;  /* 0x004800620d007388 */ /* 0x000fe80000000a00 */
[----:B------:R-:W-:Y:S04]  /*20fc0*/  STS.64 [R5+0x4000], R116 ;  /* 0x0040007405007388 */ /* 0x000fe80000000a00 */
[----:B------:R-:W-:Y:S04]  /*20fd0*/  STS.64 [R5+0x4800], R118 ;  /* 0x0048007605007388 */ /* 0x000fe80000000a00 */
[----:B------:R-:W-:Y:S04]  /*20fe0*/  STS.64 [R10+0x4000], R100 ;  /* 0x004000640a007388 */ /* 0x000fe80000000a00 */
[----:B------:R1:W-:Y:S04]  /*20ff0*/  STS.64 [R10+0x4800], R102 ;  /* 0x004800660a007388 */ /* 0x0003e80000000a00 */
[----:B------:R-:W-:Y:S04]  /*21000*/  STS.64 [R15+0x4000], R104 ;  /* 0x004000680f007388 */ /* 0x000fe80000000a00 */
[----:B------:R3:W-:Y:S04]  /*21010*/  STS.64 [R15+0x4800], R106 ;  /* 0x0048006a0f007388 */ /* 0x0007e80000000a00 */
[----:B------:R3:W-:Y:S04]  /*21020*/  STS.64 [R16+0x4000], R108 ;  /* 0x0040006c10007388 */ /* 0x0007e80000000a00 */
[----:B------:R3:W-:Y:S04]  /*21030*/  STS.64 [R16+0x4800], R110 ;  /* 0x0048006e10007388 */ /* 0x0007e80000000a00 */
[----:B------:R3:W-:Y:S04]  /*21040*/  STS.64 [R14+0x4000], R112 ;  /* 0x004000700e007388 */ /* 0x0007e80000000a00 */
[----:B------:R3:W-:Y:S04]  /*21050*/  STS.64 [R14+0x4800], R114 ;  /* 0x004800720e007388 */ /* 0x0007e80000000a00 */
[----:B--2---:R-:W2:Y:S04]  /*21060*/  LD.E.64 R74, desc[UR10][R132.64+0xb0] ;  /* 0x0000b00a844a7980 */ /* 0x004ea8000c101b00 */
[----:B----4-:R-:W4:Y:S01]  /*21070*/  LD.E R12, desc[UR8][R132.64+0x60] ;  /* 0x00006008840c7980 */ /* 0x010f22000c101900 */
[----:B------:R-:W3:Y:S01]  /*21080*/  S2R R11, SR_TID.X ;  /* 0x00000000000b7919 */ /* 0x000ee20000002100 */
[----:B-1----:R-:W-:-:S02]  /*21090*/  SHF.R.S32.HI R10, RZ, 0x1f, R231 ;  /* 0x0000001fff0a7819 */ /* 0x002fc400000114e7 */
[----:B------:R-:W-:Y:S01]  /*210a0*/  LEA.HI R7, R7, R6, RZ, 0x4 ;  /* 0x0000000607077211 */ /* 0x000fe200078f20ff */
[----:B------:R1:W5:Y:S01]  /*210b0*/  LD.E R5, desc[UR8][R132.64+0xcc] ;  /* 0x0000cc0884057980 */ /* 0x000362000c101900 */
[----:B---3--:R-:W-:-:S03]  /*210c0*/  LOP3.LUT R15, R9, 0xffffffe0, RZ, 0xc0, !PT ;  /* 0xffffffe0090f7812 */ /* 0x008fc600078ec0ff */
[----:B------:R1:W5:Y:S04]  /*210d0*/  LD.E.64 R76, desc[UR8][R132.64+0x78] ;  /* 0x00007808844c7980 */ /* 0x000368000c101b00 */
[----:B------:R1:W5:Y:S01]  /*210e0*/  LD.E.64 R78, desc[UR8][R132.64+0xa8] ;  /* 0x0000a808844e7980 */ /* 0x000362000c101b00 */
[----:B------:R-:W-:Y:S01]  /*210f0*/  SHF.R.S32.HI R9, RZ, 0x1f, R8 ;  /* 0x0000001fff097819 */ /* 0x000fe20000011408 */
[----:B------:R-:W-:Y:S01]  /*21100*/  IMAD.IADD R15, R6, 0x1, -R15 ;  /* 0x00000001060f7824 */ /* 0x000fe200078e0a0f */
[----:B------:R-:W-:Y:S02]  /*21110*/  LEA.HI R10, R10, R11, RZ, 0x4 ;  /* 0x0000000b0a0a7211 */ /* 0x000fe400078f20ff */
[----:B------:R-:W-:Y:S02]  /*21120*/  LOP3.LUT R11, R7, 0xfffffff0, RZ, 0xc0, !PT ;  /* 0xfffffff0070b7812 */ /* 0x000fe400078ec0ff */
[----:B------:R-:W-:-:S02]  /*21130*/  SHF.R.S32.HI R7, RZ, 0x4, R10 ;  /* 0x00000004ff077819 */ /* 0x000fc4000001140a */
[----:B------:R-:W-:-:S03]  /*21140*/  IADD3 R72, -R11, R6, RZ ;  /* 0x000000060b487210 */ /* 0x000fc60007ffe1ff */
[----:B------:R-:W-:Y:S01]  /*21150*/  IMAD.SHL.U32 R10, R7, 0x40, RZ ;  /* 0x00000040070a7824 */ /* 0x000fe200078e00ff */
[----:B------:R-:W-:-:S04]  /*21160*/  LEA.HI R13, R72, R72, RZ, 0x1 ;  /* 0x00000048480d7211 */ /* 0x000fc800078f08ff */
[----:B------:R-:W-:Y:S02]  /*21170*/  LOP3.LUT R10, R10, 0x1c0, RZ, 0xc0, !PT ;  /* 0x000001c00a0a7812 */ /* 0x000fe400078ec0ff */
[C---:B------:R-:W-:Y:S02]  /*21180*/  SHF.L.U32 R11, R13.reuse, 0x2, RZ ;  /* 0x000000020d0b7819 */ /* 0x040fe400000006ff */
[----:B------:R-:W-:Y:S02]  /*21190*/  LOP3.LUT R13, R13, 0xffffffe, RZ, 0xc0, !PT ;  /* 0x0ffffffe0d0d7812 */ /* 0x000fe400078ec0ff */
[----:B------:R-:W-:Y:S02]  /*211a0*/  LOP3.LUT R11, R10, 0x38, R11, 0xf8, !PT ;  /* 0x000000380a0b7812 */ /* 0x000fe400078ef80b */
[----:B------:R-:W-:Y:S02]  /*211b0*/  SHF.R.U32.HI R10, RZ, 0x3, R10 ;  /* 0x00000003ff0a7819 */ /* 0x000fe4000001160a */
[----:B------:R-:W-:-:S02]  /*211c0*/  LEA.HI R9, R9, R8, RZ, 0x2 ;  /* 0x0000000809097211 */ /* 0x000fc400078f10ff */
[----:B------:R-:W-:Y:S02]  /*211d0*/  SHF.R.S32.HI R6, RZ, 0x1f, R15 ;  /* 0x0000001fff067819 */ /* 0x000fe4000001140f */
[----:B------:R-:W-:Y:S02]  /*211e0*/  LOP3.LUT R10, R11, R10, RZ, 0x3c, !PT ;  /* 0x0000000a0b0a7212 */ /* 0x000fe400078e3cff */
[----:B------:R-:W-:Y:S02]  /*211f0*/  IADD3 R13, R72, -R13, RZ ;  /* 0x8000000d480d7210 */ /* 0x000fe40007ffe0ff */
[----:B------:R-:W-:Y:S02]  /*21200*/  LOP3.LUT R9, R9, 0xffffffc, RZ, 0xc0, !PT ;  /* 0x0ffffffc09097812 */ /* 0x000fe400078ec0ff */
[----:B------:R-:W-:Y:S02]  /*21210*/  LEA.HI R6, R6, R15, RZ, 0x2 ;  /* 0x0000000f06067211 */ /* 0x000fe400078f10ff */
[----:B------:R-:W-:Y:S01]  /*21220*/  LEA R13, R13, R10, 0x2 ;  /* 0x0000000a0d0d7211 */ /* 0x000fe200078e10ff */
[----:B------:R-:W-:Y:S01]  /*21230*/  IMAD.IADD R9, R8, 0x1, -R9 ;  /* 0x0000000108097824 */ /* 0x000fe200078e0a09 */
[----:B------:R-:W-:Y:S01]  /*21240*/  SHF.R.S32.HI R10, RZ, 0x2, R6 ;  /* 0x00000002ff0a7819 */ /* 0x000fe20000011406 */
[----:B------:R-:W-:Y:S01]  /*21250*/  IMAD.SHL.U32 R8, R233, 0x40, RZ ;  /* 0x00000040e9087824 */ /* 0x000fe200078e00ff */
[----:B------:R-:W-:Y:S01]  /*21260*/  LEA R6, R13, UR6, 0x2 ;  /* 0x000000060d067c11 */ /* 0x000fe2000f8e10ff */
[----:B------:R-:W-:Y:S01]  /*21270*/  BAR.SYNC.DEFER_BLOCKING 0x0 ;  /* 0x0000000000007b1d */ /* 0x000fe20000010000 */
[----:B------:R-:W-:-:S05]  /*21280*/  LOP3.LUT P0, RZ, R15, 0x3, RZ, 0xc0, !PT ;  /* 0x000000030fff7812 */ /* 0x000fca000780c0ff */
[----:B------:R1:W3:Y:S04]  /*21290*/  LDS.128 R68, [R6] ;  /* 0x0000000006447984 */ /* 0x0002e80000000c00 */
[----:B------:R1:W1:Y:S04]  /*212a0*/  LDS.128 R64, [R6+0x800] ;  /* 0x0008000006407984 */ /* 0x0002680000000c00 */
        /* <DEDUP_REMOVED lines=11> */
[----:B------:R1:W1:Y:S01]  /*21360*/  LDS.128 R16, [R6+0x6800] ;  /* 0x0068000006107984 */ /* 0x0002620000000c00 */
[----:B------:R-:W-:Y:S01]  /*21370*/  BSSY B0, `(.L_x_1714) ;  /* 0x0000017000007945 */ /* 0x000fe20003800000 */
[----:B--2---:R-:W-:-:S04]  /*21380*/  IMAD R74, R74, UR7, R237 ;  /* 0x000000074a4a7c24 */ /* 0x004fc8000f8e02ed */
[----:B----4-:R-:W-:Y:S01]  /*21390*/  IMAD R12, R74, R12, R235 ;  /* 0x0000000c4a0c7224 */ /* 0x010fe200078e02eb */
[----:B------:R-:W-:-:S03]  /*213a0*/  LEA R74, R9, R10, 0x4 ;  /* 0x0000000a094a7211 */ /* 0x000fc600078e20ff */
[----:B------:R-:W-:Y:S02]  /*213b0*/  IMAD R75, R75, R12, R8 ;  /* 0x0000000c4b4b7224 */ /* 0x000fe400078e0208 */
[----:B------:R2:W4:Y:S04]  /*213c0*/  LDS.128 R12, [R6+0x7000] ;  /* 0x00700000060c7984 */ /* 0x0005280000000c00 */
[----:B------:R2:W1:Y:S01]  /*213d0*/  LDS.128 R8, [R6+0x7800] ;  /* 0x0078000006087984 */ /* 0x0004620000000c00 */
[----:B---3--:R-:W-:Y:S05]  /*213e0*/  @P0 BRA `(.L_x_1715) ;  /* 0x00000000003c0947 */ /* 0x008fea0003800000 */
[----:B------:R-:W-:Y:S02]  /*213f0*/  IMAD R73, R233, -0x40, R234 ;  /* 0xffffffc0e9497824 */ /* 0x000fe400078e02ea */
[----:B-12---:R-:W-:-:S03]  /*21400*/  VIADD R6, R74, 0x8 ;  /* 0x000000084a067836 */ /* 0x006fc60000000000 */
[-C--:B------:R-:W-:Y:S02]  /*21410*/  ISETP.GE.AND P2, PT, R74, R73.reuse, PT ;  /* 0x000000494a00720c */ /* 0x080fe40003f46270 */
[----:B------:R-:W-:Y:S02]  /*21420*/  ISETP.GE.AND P1, PT, R6, R73, PT ;  /* 0x000000490600720c */ /* 0x000fe40003f26270 */
[----:B------:R-:W-:Y:S02]  /*21430*/  SHF.R.S32.HI R73, RZ, 0x1f, R75 ;  /* 0x0000001fff497819 */ /* 0x000fe4000001144b */
[----:B------:R-:W-:-:S04]  /*21440*/  IADD3 R6, P0, R75, R74, RZ ;  /* 0x0000004a4b067210 */ /* 0x000fc80007f1e0ff */
[----:B------:R-:W-:Y:S02]  /*21450*/  LEA.HI.X.SX32 R73, R74, R73, 0x1, P0 ;  /* 0x000000494a497211 */ /* 0x000fe400000f0eff */
[----:B-----5:R-:W-:Y:S02]  /*21460*/  LEA R78, P0, R6, R78, 0x2 ;  /* 0x0000004e064e7211 */ /* 0x020fe400078010ff */
[C---:B------:R-:W-:Y:S02]  /*21470*/  @!P2 R2UR UR10, R2.reuse ;  /* 0x00000000020aa2ca */ /* 0x040fe400000e0000 */
[C---:B------:R-:W-:Y:S02]  /*21480*/  @!P2 R2UR UR11, R3.reuse ;  /* 0x00000000030ba2ca */ /* 0x040fe400000e0000 */
[----:B------:R-:W-:Y:S02]  /*21490*/  @!P1 R2UR UR8, R2 ;  /* 0x00000000020892ca */ /* 0x000fe400000e0000 */
[----:B------:R-:W-:-:S02]  /*214a0*/  @!P1 R2UR UR9, R3 ;  /* 0x00000000030992ca */ /* 0x000fc400000e0000 */
[----:B------:R-:W-:-:S07]  /*214b0*/  LEA.HI.X R79, R6, R79, R73, 0x2, P0 ;  /* 0x0000004f064f7211 */ /* 0x000fce00000f1449 */
[----:B------:R3:W-:Y:S04]  /*214c0*/  @!P2 ST.E desc[UR10][R78.64], R0 ;  /* 0x000000004e00a985 */ /* 0x0007e8000c10190a */
[----:B------:R3:W-:Y:S02]  /*214d0*/  @!P1 ST.E desc[UR8][R78.64+0x20], R4 ;  /* 0x000020044e009985 */ /* 0x0007e4000c101908 */
.L_x_1715:
[----:B------:R-:W-:Y:S05]  /*214e0*/  BSYNC B0 ;  /* 0x0000000000007941 */ /* 0x000fea0003800000 */
.L_x_1714:
[----:B---3-5:R-:W-:Y:S01]  /*214f0*/  IMAD.SHL.U32 R78, R72, 0x4, RZ ;  /* 0x00000004484e7824 */ /* 0x028fe200078e00ff */
[----:B------:R-:W-:Y:S01]  /*21500*/  R2UR UR8, R2 ;  /* 0x00000000020872ca */ /* 0x000fe200000e0000 */
[----:B------:R-:W-:Y:S01]  /*21510*/  IMAD R0, R75, R5, RZ ;  /* 0x000000054b007224 */ /* 0x000fe200078e02ff */
[----:B------:R-:W-:Y:S02]  /*21520*/  R2UR UR9, R3 ;  /* 0x00000000030972ca */ /* 0x000fe400000e0000 */
[----:B------:R-:W-:Y:S01]  /*21530*/  SHF.R.S32.HI R79, RZ, 0x1f, R78 ;  /* 0x0000001fff4f7819 */ /* 0x000fe2000001144e */
[----:B------:R-:W-:Y:S02]  /*21540*/  IMAD R234, R233, -0x40, R234 ;  /* 0xffffffc0e9ea7824 */ /* 0x000fe400078e02ea */
[C---:B------:R-:W-:Y:S02]  /*21550*/  VIADD R75, R7.reuse, 0x8 ;  /* 0x00000008074b7836 */ /* 0x040fe40000000000 */
[----:B------:R-:W-:-:S04]  /*21560*/  IMAD.WIDE R80, R7, 0x80, R78 ;  /* 0x0000008007507825 */ /* 0x000fc800078e024e */
[----:B------:R-:W-:Y:S01]  /*21570*/  VIADD R73, R7, 0x10 ;  /* 0x0000001007497836 */ /* 0x000fe20000000000 */
[----:B------:R-:W-:Y:S01]  /*21580*/  ISETP.GE.AND P0, PT, R75, R234, PT ;  /* 0x000000ea4b00720c */ /* 0x000fe20003f06270 */
[----:B------:R-:W-:Y:S01]  /*21590*/  VIADD R5, R7, 0x18 ;  /* 0x0000001807057836 */ /* 0x000fe20000000000 */
[----:B------:R-:W-:Y:S01]  /*215a0*/  IADD3 R75, P2, R80, R0, RZ ;  /* 0x00000000504b7210 */ /* 0x000fe20007f5e0ff */
[----:B-1----:R1:W5:Y:S01]  /*215b0*/  LD.E R132, desc[UR8][R132.64+0xc0] ;  /* 0x0000c00884847980 */ /* 0x002362000c101900 */
[----:B------:R-:W-:Y:S01]  /*215c0*/  ISETP.GE.AND P1, PT, R73, R234, PT ;  /* 0x000000ea4900720c */ /* 0x000fe20003f26270 */
[----:B------:R-:W-:Y:S01]  /*215d0*/  VIADD R73, R7, 0x28 ;  /* 0x0000002807497836 */ /* 0x000fe20000000000 */
[----:B------:R-:W-:Y:S01]  /*215e0*/  LEA.HI.X.SX32 R0, R0, R81, 0x1, P2 ;  /* 0x0000005100007211 */ /* 0x000fe200010f0eff */
[----:B------:R-:W-:Y:S01]  /*215f0*/  BSSY B0, `(.L_x_1716) ;  /* 0x0000018000007945 */ /* 0x000fe20003800000 */
[----:B------:R-:W-:Y:S02]  /*21600*/  LEA R72, P2, R75, R76, 0x2 ;  /* 0x0000004c4b487211 */ /* 0x000fe400078410ff */
[----:B------:R-:W-:-:S02]  /*21610*/  ISETP.GE.AND P4, PT, R73, R234, PT ;  /* 0x000000ea4900720c */ /* 0x000fc40003f86270 */
[----:B------:R-:W-:Y:S02]  /*21620*/  LEA.HI.X R73, R75, R77, R0, 0x2, P2 ;  /* 0x0000004d4b497211 */ /* 0x000fe400010f1400 */
[-C--:B------:R-:W-:Y:S02]  /*21630*/  ISETP.GE.AND P2, PT, R7, R234.reuse, PT ;  /* 0x000000ea0700720c */ /* 0x080fe40003f46270 */
[----:B------:R-:W-:Y:S01]  /*21640*/  ISETP.GE.AND P6, PT, R5, R234, PT ;  /* 0x000000ea0500720c */ /* 0x000fe20003fc6270 */
[----:B------:R-:W-:-:S05]  /*21650*/  VIADD R5, R7, 0x20 ;  /* 0x0000002007057836 */ /* 0x000fca0000000000 */
[----:B------:R-:W-:Y:S01]  /*21660*/  ISETP.GE.AND P5, PT, R5, R234, PT ;  /* 0x000000ea0500720c */ /* 0x000fe20003fa6270 */
[C---:B------:R-:W-:Y:S02]  /*21670*/  VIADD R5, R7.reuse, 0x30 ;  /* 0x0000003007057836 */ /* 0x040fe40000000000 */
[----:B------:R-:W-:-:S03]  /*21680*/  VIADD R7, R7, 0x38 ;  /* 0x0000003807077836 */ /* 0x000fc60000000000 */
[----:B------:R-:W-:Y:S01]  /*21690*/  ISETP.GE.AND P3, PT, R5, R234, PT ;  /* 0x000000ea0500720c */ /* 0x000fe20003f66270 */
[----:B------:R-:W-:Y:S01]  /*216a0*/  VIADD R5, R78, 0x40 ;  /* 0x000000404e057836 */ /* 0x000fe20000000000 */
[----:B-1----:R-:W-:Y:S11]  /*216b0*/  @P2 BRA `(.L_x_1717) ;  /* 0x00000000002c2947 */ /* 0x002ff60003800000 */
[----:B-----5:R-:W-:-:S13]  /*216c0*/  ISETP.GE.AND P2, PT, R78, R132, PT ;  /* 0x000000844e00720c */ /* 0x020fda0003f46270 */
[C---:B------:R-:W-:Y:S02]  /*216d0*/  @!P2 R2UR UR10, R2.reuse ;  /* 0x00000000020aa2ca */ /* 0x040fe400000e0000 */
[C---:B------:R-:W-:Y:S02]  /*216e0*/  @!P2 R2UR UR11, R3.reuse ;  /* 0x00000000030ba2ca */ /* 0x040fe400000e0000 */
[----:B------:R-:W-:Y:S02]  /*216f0*/  @!P2 R2UR UR8, R2 ;  /* 0x000000000208a2ca */ /* 0x000fe400000e0000 */
[----:B------:R-:W-:-:S09]  /*21700*/  @!P2 R2UR UR9, R3 ;  /* 0x000000000309a2ca */ /* 0x000fd200000e0000 */
[----:B------:R1:W-:Y:S04]  /*21710*/  @!P2 ST.E.64 desc[UR10][R72.64], R68 ;  /* 0x000000444800a985 */ /* 0x0003e8000c101b0a */
[----:B------:R1:W-:Y:S01]  /*21720*/  @!P2 ST.E.64 desc[UR8][R72.64+0x8], R70 ;  /* 0x000008464800a985 */ /* 0x0003e2000c101b08 */
[----:B------:R-:W-:-:S13]  /*21730*/  ISETP.GE.AND P2, PT, R5, R132, PT ;  /* 0x000000840500720c */ /* 0x000fda0003f46270 */
[----:B------:R-:W-:Y:S02]  /*21740*/  @!P2 R2UR UR8, R2 ;  /* 0x000000000208a2ca */ /* 0x000fe400000e0000 */
[----:B------:R-:W-:-:S13]  /*21750*/  @!P2 R2UR UR9, R3 ;  /* 0x000000000309a2ca */ /* 0x000fda00000e0000 */
[----:B------:R1:W-:Y:S02]  /*21760*/  @!P2 ST.E.128 desc[UR8][R72.64+0x100], R36 ;  /* 0x000100244800a985 */ /* 0x0003e4000c101d08 */
.L_x_1717:
[----:B------:R-:W-:Y:S05]  /*21770*/  BSYNC B0 ;  /* 0x0000000000007941 */ /* 0x000fea0003800000 */
.L_x_1716:
[----:B------:R-:W-:Y:S01]  /*21780*/  BSSY B0, `(.L_x_1718) ;  /* 0x000000b000007945 */ /* 0x000fe20003800000 */
[----:B------:R-:W-:-:S03]  /*21790*/  ISETP.GE.AND P2, PT, R7, R234, PT ;  /* 0x000000ea0700720c */ /* 0x000fc60003f46270 */
[----:B------:R-:W-:Y:S10]  /*217a0*/  @P0 BRA `(.L_x_1719) ;  /* 0x0000000000200947 */ /* 0x000ff40003800000 */
[----:B-----5:R-:W-:-:S13]  /*217b0*/  ISETP.GE.AND P0, PT, R78, R132, PT ;  /* 0x000000844e00720c */ /* 0x020fda0003f06270 */
[----:B------:R-:W-:Y:S02]  /*217c0*/  @!P0 R2UR UR8, R2 ;  /* 0x00000000020882ca */ /* 0x000fe400000e0000 */
[----:B------:R-:W-:-:S13]  /*217d0*/  @!P0 R2UR UR9, R3 ;  /* 0x00000000030982ca */ /* 0x000fda00000e0000 */
[----:B------:R3:W-:Y:S01]  /*217e0*/  @!P0 ST.E.128 desc[UR8][R72.64+0x1000], R64 ;  /* 0x0010004048008985 */ /* 0x0007e2000c101d08 */
[----:B------:R-:W-:-:S13]  /*217f0*/  ISETP.GE.AND P0, PT, R5, R132, PT ;  /* 0x000000840500720c */ /* 0x000fda0003f06270 */
[----:B------:R-:W-:Y:S02]  /*21800*/  @!P0 R2UR UR8, R2 ;  /* 0x00000000020882ca */ /* 0x000fe400000e0000 */
[----:B------:R-:W-:-:S13]  /*21810*/  @!P0 R2UR UR9, R3 ;  /* 0x00000000030982ca */ /* 0x000fda00000e0000 */
[----:B------:R3:W-:Y:S02]  /*21820*/  @!P0 ST.E.128 desc[UR8][R72.64+0x1100], R32 ;  /* 0x0011002048008985 */ /* 0x0007e4000c101d08 */
.L_x_1719:
[----:B------:R-:W-:Y:S05]  /*21830*/  BSYNC B0 ;  /* 0x0000000000007941 */ /* 0x000fea0003800000 */
.L_x_1718:
[----:B------:R-:W-:Y:S04]  /*21840*/  BSSY B0, `(.L_x_1720) ;  /* 0x000000a000007945 */ /* 0x000fe80003800000 */
[----:B------:R-:W-:Y:S05]  /*21850*/  @P1 BRA `(.L_x_1721) ;  /* 0x0000000000201947 */ /* 0x000fea0003800000 */
[-C--:B-----5:R-:W-:Y:S02]  /*21860*/  ISETP.GE.AND P1, PT, R78, R132.reuse, PT ;  /* 0x000000844e00720c */ /* 0x0a0fe40003f26270 */
[----:B------:R-:W-:-:S11]  /*21870*/  ISETP.GE.AND P0, PT, R5, R132, PT ;  /* 0x000000840500720c */ /* 0x000fd60003f06270 */
[C---:B------:R-:W-:Y:S02]  /*21880*/  @!P1 R2UR UR10, R2.reuse ;  /* 0x00000000020a92ca */ /* 0x040fe400000e0000 */
[C---:B------:R-:W-:Y:S02]  /*21890*/  @!P1 R2UR UR11, R3.reuse ;  /* 0x00000000030b92ca */ /* 0x040fe400000e0000 */
[----:B------:R-:W-:Y:S02]  /*218a0*/  @!P0 R2UR UR8, R2 ;  /* 0x00000000020882ca */ /* 0x000fe400000e0000 */
[----:B------:R-:W-:-:S09]  /*218b0*/  @!P0 R2UR UR9, R3 ;  /* 0x00000000030982ca */ /* 0x000fd200000e0000 */
[----:B------:R1:W-:Y:S04]  /*218c0*/  @!P1 ST.E.128 desc[UR10][R72.64+0x2000], R60 ;  /* 0x0020003c48009985 */ /* 0x0003e8000c101d0a */
[----:B------:R1:W-:Y:S02]  /*218d0*/  @!P0 ST.E.128 desc[UR8][R72.64+0x2100], R28 ;  /* 0x0021001c48008985 */ /* 0x0003e4000c101d08 */
.L_x_1721:
[----:B------:R-:W-:Y:S05]  /*218e0*/  BSYNC B0 ;  /* 0x0000000000007941 */ /* 0x000fea0003800000 */
.L_x_1720:
        /* <DEDUP_REMOVED lines=10> */
.L_x_1723:
[----:B------:R-:W-:Y:S05]  /*21990*/  BSYNC B0 ;  /* 0x0000000000007941 */ /* 0x000fea0003800000 */
.L_x_1722:
        /* <DEDUP_REMOVED lines=10> */
.L_x_1725:
[----:B------:R-:W-:Y:S05]  /*21a40*/  BSYNC B0 ;  /* 0x0000000000007941 */ /* 0x000fea0003800000 */
.L_x_1724:
        /* <DEDUP_REMOVED lines=10> */
.L_x_1727:
[----:B------:R-:W-:Y:S05]  /*21af0*/  BSYNC B0 ;  /* 0x0000000000007941 */ /* 0x000fea0003800000 */
.L_x_1726:
        /* <DEDUP_REMOVED lines=9> */
[----:B----4-:R1:W-:Y:S02]  /*21b90*/  @!P0 ST.E.128 desc[UR8][R72.64+0x6100], R12 ;  /* 0x0061000c48008985 */ /* 0x0103e4000c101d08 */
.L_x_1729:
[----:B------:R-:W-:Y:S05]  /*21ba0*/  BSYNC B0 ;  /* 0x0000000000007941 */ /* 0x000fea0003800000 */
.L_x_1728:
[----:B------:R-:W-:-:S04]  /*21bb0*/  MOV R233, 0x0 ;  /* 0x0000000000e97802 */ /* 0x000fc80000000f00 */
[----:B-12345:R-:W-:Y:S05]  /*21bc0*/  @P2 RET.REL.NODEC R232 `(_ZN13pytorch_flash24flash_fwd_splitkv_kernelI23Flash_fwd_kernel_traitsILi128ELi64ELi128ELi4ELb0ELb0EN7cutlass10bfloat16_tE19Flash_kernel_traitsILi128ELi64ELi128ELi4ES3_EELb0ELb0ELb0ELb0ELb0ELb0ELb1ELb1EEEvNS_16Flash_fwd_paramsE) ;  /* 0xfffffde4e80c2950 */ /* 0x03efea0003c3ffff */
[-C--:B------:R-:W-:Y:S01]  /*21bd0*/  ISETP.GE.AND P1, PT, R78, R132.reuse, PT ;  /* 0x000000844e00720c */ /* 0x080fe20003f26270 */
[----:B------:R-:W-:Y:S01]  /*21be0*/  IMAD.MOV.U32 R233, RZ, RZ, 0x0 ;  /* 0x00000000ffe97424 */ /* 0x000fe200078e00ff */
[----:B------:R-:W-:-:S11]  /*21bf0*/  ISETP.GE.AND P0, PT, R5, R132, PT ;  /* 0x000000840500720c */ /* 0x000fd60003f06270 */
[----:B------:R-:W-:Y:S02]  /*21c00*/  @!P1 R2UR UR8, R2 ;  /* 0x00000000020892ca */ /* 0x000fe400000e0000 */
[----:B------:R-:W-:-:S13]  /*21c10*/  @!P1 R2UR UR9, R3 ;  /* 0x00000000030992ca */ /* 0x000fda00000e0000 */
[----:B------:R1:W-:Y:S02]  /*21c20*/  @!P1 ST.E.128 desc[UR8][R72.64+0x7000], R40 ;  /* 0x0070002848009985 */ /* 0x0003e4000c101d08 */
[----:B-1----:R-:W-:Y:S05]  /*21c30*/  @P0 RET.REL.NODEC R232 `(_ZN13pytorch_flash24flash_fwd_splitkv_kernelI23Flash_fwd_kernel_traitsILi128ELi64ELi128ELi4ELb0ELb0EN7cutlass10bfloat16_tE19Flash_kernel_traitsILi128ELi64ELi128ELi4ES3_EELb0ELb0ELb0ELb0ELb0ELb0ELb1ELb1EEEvNS_16Flash_fwd_paramsE) ;  /* 0xfffffde0e8f00950 */ /* 0x002fea0003c3ffff */
[----:B------:R-:W-:Y:S01]  /*21c40*/  R2UR UR8, R2 ;  /* 0x00000000020872ca */ /* 0x000fe200000e0000 */
[----:B------:R-:W-:Y:S01]  /*21c50*/  IMAD.MOV.U32 R233, RZ, RZ, 0x0 ;  /* 0x00000000ffe97424 */ /* 0x000fe200078e00ff */
[----:B------:R-:W-:-:S13]  /*21c60*/  R2UR UR9, R3 ;  /* 0x00000000030972ca */ /* 0x000fda00000e0000 */
[----:B------:R1:W-:Y:S02]  /*21c70*/  ST.E.128 desc[UR8][R72.64+0x7100], R8 ;  /* 0x0071000848007985 */ /* 0x0003e4000c101d08 */
[----:B-1----:R-:W-:Y:S05]  /*21c80*/  RET.REL.NODEC R232 `(_ZN13pytorch_flash24flash_fwd_splitkv_kernelI23Flash_fwd_kernel_traitsILi128ELi64ELi128ELi4ELb0ELb0EN7cutlass10bfloat16_tE19Flash_kernel_traitsILi128ELi64ELi128ELi4ES3_EELb0ELb0ELb0ELb0ELb0ELb0ELb1ELb1EEEvNS_16Flash_fwd_paramsE) ;  /* 0xfffffde0e8dc7950 */ /* 0x002fea0003c3ffff */
.L_x_1703:
[----:B------:R-:W-:Y:S01]  /*21c90*/  MOV R7, 0x2 ;  /* 0x0000000200077802 */ /* 0x000fe20000000f00 */
[----:B------:R-:W-:Y:S01]  /*21ca0*/  IMAD.MOV.U32 R4, RZ, RZ, 0x1f ;  /* 0x0000001fff047424 */ /* 0x000fe200078e00ff */
[----:B------:R-:W-:-:S07]  /*21cb0*/  MOV R8, 0xffffffff ;  /* 0xffffffff00087802 */ /* 0x000fce0000000f00 */
[----:B-1---5:R-:W-:Y:S05]  /*21cc0*/  WARPSYNC.COLLECTIVE R8, `(.L_x_1730) ;  /* 0x0000000008087348 */ /* 0x022fea0003c00000 */
[----:B------:R1:W2:Y:S02]  /*21cd0*/  SHFL.BFLY P0, R19, R245, R7, R4 ;  /* 0x0c000007f5137389 */ /* 0x0002a40000000004 */
[----:B-12---:R-:W-:Y:S01]  /*21ce0*/  ENDCOLLECTIVE ;  /* 0x000000000000791b */ /* 0x006fe20003800000 */
.L_x_1730:
[----:B------:R-:W-:Y:S02]  /*21cf0*/  IMAD.MOV.U32 R0, RZ, RZ, R19 ;  /* 0x000000ffff007224 */ /* 0x000fe400078e0013 */
[----:B------:R-:W-:Y:S02]  /*21d00*/  IMAD.MOV.U32 R7, RZ, RZ, 0x1 ;  /* 0x00000001ff077424 */ /* 0x000fe400078e00ff */
[----:B------:R-:W-:-:S05]  /*21d10*/  FADD R5, R0, R245 ;  /* 0x000000f500057221 */ /* 0x000fca0000000000 */
[----:B------:R-:W-:-:S07]  /*21d20*/  MOV R245, R5 ;  /* 0x0000000500f57202 */ /* 0x000fce0000000f00 */
[----:B------:R-:W-:Y:S05]  /*21d30*/  WARPSYNC.COLLECTIVE R8, `(.L_x_1731) ;  /* 0x0000000008087348 */ /* 0x000fea0003c00000 */
[----:B------:R1:W2:Y:S02]  /*21d40*/  SHFL.BFLY P0, R19, R245, R7, R4 ;  /* 0x0c000007f5137389 */ /* 0x0002a40000000004 */
[----:B-12---:R-:W-:Y:S01]  /*21d50*/  ENDCOLLECTIVE ;  /* 0x000000000000791b */ /* 0x006fe20003800000 */
.L_x_1731:
[----:B------:R-:W-:Y:S01]  /*21d60*/  MOV R245, R243 ;  /* 0x000000f300f57202 */ /* 0x000fe20000000f00 */
[----:B------:R-:W-:Y:S01]  /*21d70*/  IMAD.MOV.U32 R7, RZ, RZ, 0x2 ;  /* 0x00000002ff077424 */ /* 0x000fe200078e00ff */
[----:B------:R-:W-:-:S07]  /*21d80*/  MOV R0, R19 ;  /* 0x0000001300007202 */ /* 0x000fce0000000f00 */
[----:B------:R-:W-:Y:S05]  /*21d90*/  WARPSYNC.COLLECTIVE R8, `(.L_x_1732) ;  /* 0x0000000008087348 */ /* 0x000fea0003c00000 */
[----:B------:R1:W2:Y:S02]  /*21da0*/  SHFL.BFLY P0, R19, R245, R7, R4 ;  /* 0x0c000007f5137389 */ /* 0x0002a40000000004 */
[----:B-12---:R-:W-:Y:S01]  /*21db0*/  ENDCOLLECTIVE ;  /* 0x000000000000791b */ /* 0x006fe20003800000 */
.L_x_1732:
[----:B------:R-:W-:Y:S01]  /*21dc0*/  FADD R9, R5, R0 ;  /* 0x0000000005097221 */ /* 0x000fe20000000000 */
[----:B------:R-:W-:Y:S01]  /*21dd0*/  FADD R18, R19, R243 ;  /* 0x000000f313127221 */ /* 0x000fe20000000000 */
[----:B------:R-:W-:-:S04]  /*21de0*/  MOV R7, 0x1 ;  /* 0x0000000100077802 */ /* 0x000fc80000000f00 */
[----:B------:R-:W-:-:S07]  /*21df0*/  MOV R245, R18 ;  /* 0x0000001200f57202 */ /* 0x000fce0000000f00 */
[----:B------:R-:W-:Y:S05]  /*21e00*/  WARPSYNC.COLLECTIVE R8, `(.L_x_1733) ;  /* 0x0000000008087348 */ /* 0x000fea0003c00000 */
[----:B------:R1:W2:Y:S02]  /*21e10*/  SHFL.BFLY P0, R19, R245, R7, R4 ;  /* 0x0c000007f5137389 */ /* 0x0002a40000000004 */
[----:B-12---:R-:W-:Y:S01]  /*21e20*/  ENDCOLLECTIVE ;  /* 0x000000000000791b */ /* 0x006fe20003800000 */
.L_x_1733:
[----:B------:R-:W-:Y:S05]  /*21e30*/  BRA `(.L_x_1734) ;  /* 0xffffffe4008c7947 */ /* 0x000fea000383ffff */
        .weak           $__internal_19_$__cuda_sm20_rcp_rn_f32_slowpath
        .type           $__internal_19_$__cuda_sm20_rcp_rn_f32_slowpath,@function
        .size           $__internal_19_$__cuda_sm20_rcp_rn_f32_slowpath,(.L_x_3494 - $__internal_19_$__cuda_sm20_rcp_rn_f32_slowpath)
$__internal_19_$__cuda_sm20_rcp_rn_f32_slowpath:
        /* <DEDUP_REMOVED lines=15> */
.L_x_1736:
        /* <DEDUP_REMOVED lines=33> */
.L_x_1738:
[----:B------:R1:W2:Y:S02]  /*22140*/  MUFU.RCP R10, R9 ;  /* 0x00000009000a7308 */ /* 0x0002a40000001000 */
.L_x_1737:
[----:B------:R-:W-:Y:S05]  /*22150*/  BSYNC B0 ;  /* 0x0000000000007941 */ /* 0x000fea0003800000 */
.L_x_1735:
[----:B------:R-:W-:-:S04]  /*22160*/  MOV R13, 0x0 ;  /* 0x00000000000d7802 */ /* 0x000fc80000000f00 */
[----:B-12---:R-:W-:Y:S05]  /*22170*/  RET.REL.NODEC R12 `(_ZN13pytorch_flash24flash_fwd_splitkv_kernelI23Flash_fwd_kernel_traitsILi128ELi64ELi128ELi4ELb0ELb0EN7cutlass10bfloat16_tE19Flash_kernel_traitsILi128ELi64ELi128ELi4ES3_EELb0ELb0ELb0ELb0ELb0ELb0ELb1ELb1EEEvNS_16Flash_fwd_paramsE) ;  /* 0xfffffddc0ca07950 */ /* 0x006fea0003c3ffff */
.L_x_1739:
        /* <DEDUP_REMOVED lines=16> */
.L_x_3494:


//--------------------- .text._ZN13pytorch_flash24flash_fwd_splitkv_kernelI23Flash_fwd_kernel_traitsILi128ELi64ELi128ELi4ELb0ELb0EN7cutlass10bfloat16_tE19Flash_kernel_traitsILi128ELi64ELi128ELi4ES3_EELb0ELb1ELb0ELb0ELb0ELb0ELb0ELb0EEEvNS_16Flash_fwd_paramsE --------------------------
	.section	.text._ZN13pytorch_flash24flash_fwd_splitkv_kernelI23Flash_fwd_kernel_traitsILi128ELi64ELi128ELi4ELb0ELb0EN7cutlass10bfloat16_tE19Flash_kernel_traitsILi128ELi64ELi128ELi4ES3_EELb0ELb1ELb0ELb0ELb0ELb0ELb0ELb0EEEvNS_16Flash_fwd_paramsE,"ax",@progbits
	.sectionflags	@"SHF_BARRIERS=1"
	.align	128
        .global         _ZN13pytorch_flash24flash_fwd_splitkv_kernelI23Flash_fwd_kernel_traitsILi128ELi64ELi128ELi4ELb0ELb0EN7cutlass10bfloat16_tE19Flash_kernel_traitsILi128ELi64ELi128ELi4ES3_EELb0ELb1ELb0ELb0ELb0ELb0ELb0ELb0EEEvNS_16Flash_fwd_paramsE
        .type           _ZN13pytorch_flash24flash_fwd_splitkv_kernelI23Flash_fwd_kernel_traitsILi128ELi64ELi128ELi4ELb0ELb0EN7cutlass10bfloat16_tE19Flash_kernel_traitsILi128ELi64ELi128ELi4ES3_EELb0ELb1ELb0ELb0ELb0ELb0ELb0ELb0EEEvNS_16Flash_fwd_paramsE,@function
        .size           _ZN13pytorch_flash24flash_fwd_splitkv_kernelI23Flash_fwd_kernel_traitsILi128ELi64ELi128ELi4ELb0ELb0EN7cutlass10bfloat16_tE19Flash_kernel_traitsILi128ELi64ELi128ELi4ES3_EELb0ELb1ELb0ELb0ELb0ELb0ELb0ELb0EEEvNS_16Flash_fwd_paramsE,(.L_x_3495 - _ZN13pytorch_flash24flash_fwd_splitkv_kernelI23Flash_fwd_kernel_traitsILi128ELi64ELi128ELi4ELb0ELb0EN7cutlass10bfloat16_tE19Flash_kernel_traitsILi128ELi64ELi128ELi4ES3_EELb0ELb1ELb0ELb0ELb0ELb0ELb0ELb0EEEvNS_16Flash_fwd_paramsE)
        .other          _ZN13pytorch_flash24flash_fwd_splitkv_kernelI23Flash_fwd_kernel_traitsILi128ELi64ELi128ELi4ELb0ELb0EN7cutlass10bfloat16_tE19Flash_kernel_traitsILi128ELi64ELi128ELi4ES3_EELb0ELb1ELb0ELb0ELb0ELb0ELb0ELb0EEEvNS_16Flash_fwd_paramsE,@"STO_CUDA_ENTRY STV_DEFAULT"
_ZN13pytorch_flash24flash_fwd_splitkv_kernelI23Flash_fwd_kernel_traitsILi128ELi64ELi128ELi4ELb0ELb0EN7cutlass10bfloat16_tE19Flash_kernel_traitsILi128ELi64ELi128ELi4ES3_EELb0ELb1ELb0ELb0ELb0ELb0ELb0ELb0EEEvNS_16Flash_fwd_paramsE:
.text._ZN13pytorch_flash24flash_fwd_splitkv_kernelI23Flash_fwd_kernel_traitsILi128ELi64ELi128ELi4ELb0ELb0EN7cutlass10bfloat16_tE19Flash_kernel_traitsILi128ELi64ELi128ELi4ES3_EELb0ELb1ELb0ELb0ELb0ELb0ELb0ELb0EEEvNS_16Flash_fwd_paramsE:
[----:B------:R-:W1:Y:S08]  /*0000*/  LDC R1, c[0x0][0x28] ;  /* 0x00000a00ff017b82 */ /* 0x000e700000000800 */
[----:B------:R-:W2:Y:S01]  /*0010*/  S2UR UR16, SR_CTAID.Y ;  /* 0x00000000001079c3 */ /* 0x000ea20000002600 */
[----:B------:R-:W-:Y:S01]  /*0020*/  ULDC.64 UR4, c[0x0][0x300] ;  /* 0x0000c00000047ab9 */ /* 0x000fe20000000a00 */
[----:B------:R-:W-:Y:S01]  /*0030*/  ULDC.64 UR6, c[0x0][0x2f0] ;  /* 0x0000bc0000067ab9 */ /* 0x000fe20000000a00 */
[----:B------:R-:W-:-:S02]  /*0040*/  UISETP.NE.U32.AND UP1, UPT, UR4, URZ, UPT ;  /* 0x0000003f0400728c */ /* 0x000fc4000bf25070 */
[----:B------:R-:W-:Y:S02]  /*0050*/  UISETP.NE.U32.AND UP2, UPT, UR6, URZ, UPT ;  /* 0x0000003f0600728c */ /* 0x000fe4000bf45070 */
[----:B------:R-:W-:Y:S02]  /*0060*/  UISETP.NE.AND.EX UP1, UPT, UR5, URZ, UPT, UP1 ;  /* 0x0000003f0500728c */ /* 0x000fe4000bf25310 */
[----:B------:R-:W-:Y:S01]  /*0070*/  UISETP.NE.AND.EX UP2, UPT, UR7, URZ, UPT, UP2 ;  /* 0x0000003f0700728c */ /* 0x000fe2000bf45320 */
[----:B------:R-:W-:Y:S01]  /*0080*/  ULDC.64 UR8, c[0x0][0x2f0] ;  /* 0x0000bc0000087ab9 */ /* 0x000fe20000000a00 */
[----:B------:R-:W-:Y:S02]  /*0090*/  ULDC.U8 UR6, c[0x0][0x3c2] ;  /* 0x0000f08000067ab9 */ /* 0x000fe40000000000 */
[----:B------:R-:W-:Y:S01]  /*00a0*/  PLOP3.LUT P0, PT, PT, PT, UP1, 0x80, 0x0 ;  /* 0x000000000000781c */ /* 0x000fe20003f0f018 */
[----:B------:R-:W-:Y:S01]  /*00b0*/  ULDC.64 UR4, c[0x0][0x2f8] ;  /* 0x0000be0000047ab9 */ /* 0x000fe20000000a00 */
[----:B------:R-:W-:Y:S01]  /*00c0*/  PLOP3.LUT P2, PT, PT, PT, UP2, 0x80, 0x0 ;  /* 0x000000000000781c */ /* 0x000fe20003f4f028 */
[----:B------:R-:W-:-:S02]  /*00d0*/  UISETP.NE.AND UP3, UPT, UR6, URZ, UPT ;  /* 0x0000003f0600728c */ /* 0x000fc4000bf65270 */
[----:B------:R-:W-:Y:S01]  /*00e0*/  UISETP.EQ.U32.AND UP0, UPT, UR4, URZ, UPT ;  /* 0x0000003f0400728c */ /* 0x000fe2000bf02070 */
[----:B------:R-:W-:Y:S01]  /*00f0*/  ULDC.64 UR24, c[0x0][0x208] ;  /* 0x0000820000187ab9 */ /* 0x000fe20000000a00 */
[----:B------:R-:W-:Y:S02]  /*0100*/  ULDC.64 UR6, c[0x0][0x2f8] ;  /* 0x0000be0000067ab9 */ /* 0x000fe40000000a00 */
[----:B------:R-:W-:Y:S02]  /*0110*/  UISETP.EQ.OR.EX UP0, UPT, UR5, URZ, !UP3, UP0 ;  /* 0x0000003f0500728c */ /* 0x000fe4000df02700 */
[----:B--2---:R-:W-:-:S06]  /*0120*/  UIMAD.WIDE UR8, UR16, 0x4, UR8 ;  /* 0x00000004100878a5 */ /* 0x004fcc000f8e0208 */
[----:B------:R-:W-:Y:S02]  /*0130*/  IMAD.U32 R10, RZ, RZ, UR8 ;  /* 0x00000008ff0a7e24 */ /* 0x000fe4000f8e00ff */
[----:B------:R-:W-:Y:S01]  /*0140*/  IMAD.U32 R11, RZ, RZ, UR9 ;  /* 0x00000009ff0b7e24 */ /* 0x000fe2000f8e00ff */
[----:B------:R-:W-:Y:S02]  /*0150*/  @UP1 ULDC.64 UR8, c[0x0][0x300] ;  /* 0x0000c00000081ab9 */ /* 0x000fe40000000a00 */
[----:B------:R-:W-:Y:S02]  /*0160*/  @UP1 UIMAD.WIDE UR8, UR16, 0x4, UR8 ;  /* 0x00000004100818a5 */ /* 0x000fe4000f8e0208 */
[----:B------:R-:W2:Y:S04]  /*0170*/  @P2 LDG.E R4, desc[UR24][R10.64] ;  /* 0x000000180a042981 */ /* 0x000ea8000c1e1900 */
[----:B------:R-:W-:Y:S01]  /*0180*/  IMAD.U32 R8, RZ, RZ, UR8 ;  /* 0x00000008ff087e24 */ /* 0x000fe2000f8e00ff */
[----:B------:R-:W3:Y:S01]  /*0190*/  @P2 LDG.E R0, desc[UR24][R10.64+0x4] ;  /* 0x000004180a002981 */ /* 0x000ee2000c1e1900 */
[----:B------:R-:W-:Y:S01]  /*01a0*/  IMAD.U32 R9, RZ, RZ, UR9 ;  /* 0x00000009ff097e24 */ /* 0x000fe2000f8e00ff */
[----:B------:R-:W-:Y:S01]  /*01b0*/  PLOP3.LUT P1, PT, PT, PT, UP0, 0x80, 0x0 ;  /* 0x000000000000781c */ /* 0x000fe20003f2f008 */
[----:B------:R-:W-:-:S03]  /*01c0*/  UIMAD.WIDE UR6, UR16, 0x4, UR6 ;  /* 0x00000004100678a5 */ /* 0x000fc6000f8e0206 */
[----:B------:R-:W4:Y:S03]  /*01d0*/  @P0 LDG.E R2, desc[UR24][R8.64] ;  /* 0x0000001808020981 */ /* 0x000f26000c1e1900 */
[----:B------:R-:W-:Y:S02]  /*01e0*/  IMAD.U32 R6, RZ, RZ, UR6 ;  /* 0x00000006ff067e24 */ /* 0x000fe4000f8e00ff */
[----:B------:R-:W-:-:S05]  /*01f0*/  IMAD.U32 R7, RZ, RZ, UR7 ;  /* 0x00000007ff077e24 */ /* 0x000fca000f8e00ff */
[----:B------:R-:W5:Y:S01]  /*0200*/  @!P1 LDG.E R3, desc[UR24][R6.64] ;  /* 0x0000001806039981 */ /* 0x000f62000c1e1900 */
[----:B------:R-:W-:Y:S01]  /*0210*/  UMOV UR17, 0xffffffff ;  /* 0xffffffff00117882 */ /* 0x000fe20000000000 */
[----:B------:R-:W-:Y:S01]  /*0220*/  UMOV UR27, URZ ;  /* 0x0000003f001b7c82 */ /* 0x000fe20008000000 */
[----:B------:R-:W-:Y:S01]  /*0230*/  UMOV UR28, 0xffffffff ;  /* 0xffffffff001c7882 */ /* 0x000fe20000000000 */
[----:B------:R-:W1:Y:S08]  /*0240*/  S2UR UR19, SR_CTAID.X ;  /* 0x00000000001379c3 */ /* 0x000e700000002500 */
[----:B------:R-:W1:Y:S01]  /*0250*/  S2UR UR11, SR_CTAID.Z ;  /* 0x00000000000b79c3 */ /* 0x000e620000002700 */
[----:B--2---:R-:W-:-:S02]  /*0260*/  @P2 R2UR UR17, R4 ;  /* 0x00000000041122ca */ /* 0x004fc400000e0000 */
[----:B---3--:R-:W-:Y:S02]  /*0270*/  @P2 R2UR UR21, R0 ;  /* 0x00000000001522ca */ /* 0x008fe400000e0000 */
[----:B----4-:R-:W-:Y:S02]  /*0280*/  @P0 R2UR UR27, R2 ;  /* 0x00000000021b02ca */ /* 0x010fe400000e0000 */
[----:B------:R-:W-:-:S04]  /*0290*/  ISETP.NE.U32.AND P0, PT, RZ, UR4, PT ;  /* 0x00000004ff007c0c */ /* 0x000fc8000bf05070 */
[----:B------:R-:W-:-:S05]  /*02a0*/  ISETP.NE.AND.EX P0, PT, RZ, UR5, PT, P0 ;  /* 0x00000005ff007c0c */ /* 0x000fca000bf05300 */
[----:B------:R-:W-:Y:S01]  /*02b0*/  @UP2 UIADD3 UR21, UR21, -UR17, URZ ;  /* 0x8000001115152290 */ /* 0x000fe2000fffe03f */
[----:B-----5:R-:W-:-:S06]  /*02c0*/  @!P1 R2UR UR28, R3 ;  /* 0x00000000031c92ca */ /* 0x020fcc00000e0000 */
[----:B------:R-:W-:Y:S01]  /*02d0*/  @!UP2 ULDC UR21, c[0x0][0x2c4] ;  /* 0x0000b1000015aab9 */ /* 0x000fe20000000800 */
[----:B-1----:R-:W-:Y:S08]  /*02e0*/  @!P0 BRA `(.L_x_1740) ;  /* 0x00000000001c8947 */ /* 0x002ff00003800000 */
[----:B------:R-:W-:-:S13]  /*02f0*/  PLOP3.LUT P0, PT, PT, PT, UP3, 0x80, 0x0 ;  /* 0x000000000000781c */ /* 0x000fda0003f0f038 */
[----:B------:R-:W2:Y:S04]  /*0300*/  @P0 LDG.E R0, desc[UR24][R6.64+0x4] ;  /* 0x0000041806000981 */ /* 0x000ea8000c1e1900 */
[----:B------:R-:W3:Y:S01]  /*0310*/  @!P0 LDG.E R2, desc[UR24][R6.64] ;  /* 0x0000001806028981 */ /* 0x000ee2000c1e1900 */
[----:B--2---:R-:W-:-:S13]  /*0320*/  @P0 R2UR UR6, R0 ;  /* 0x00000000000602ca */ /* 0x004fda00000e0000 */
[----:B------:R-:W-:-:S07]  /*0330*/  @UP3 UIADD3 UR6, UR6, -UR28, URZ ;  /* 0x8000001c06063290 */ /* 0x000fce000fffe03f */
[----:B---3--:R-:W-:Y:S01]  /*0340*/  @!P0 R2UR UR6, R2 ;  /* 0x00000000020682ca */ /* 0x008fe200000e0000 */
[----:B------:R-:W-:-:S14]  /*0350*/  BRA `(.L_x_1741) ;  /* 0x0000000000047947 */ /* 0x000fdc0003800000 */
.L_x_1740:
[----:B------:R-:W-:-:S03]  /*0360*/  ULDC UR6, c[0x0][0x2c8] ;  /* 0x0000b20000067ab9 */ /* 0x000fc60000000800 */
.L_x_1741:
[----:B------:R-:W-:Y:S02]  /*0370*/  ULDC.64 UR4, c[0x0][0x308] ;  /* 0x0000c20000047ab9 */ /* 0x000fe40000000a00 */
[----:B------:R-:W-:-:S04]  /*0380*/  UISETP.NE.U32.AND UP2, UPT, UR4, URZ, UPT ;  /* 0x0000003f0400728c */ /* 0x000fc8000bf45070 */
[----:B------:R-:W-:-:S06]  /*0390*/  UISETP.NE.AND.EX UP2, UPT, UR5, URZ, UPT, UP2 ;  /* 0x0000003f0500728c */ /* 0x000fcc000bf45320 */
[----:B------:R-:W-:-:S05]  /*03a0*/  PLOP3.LUT P0, PT, PT, PT, UP2, 0x80, 0x0 ;  /* 0x000000000000781c */ /* 0x000fca0003f0f028 */
[----:B------:R-:W-:Y:S02]  /*03b0*/  @UP2 ULDC.64 UR4, c[0x0][0x308] ;  /* 0x0000c20000042ab9 */ /* 0x000fe40000000a00 */
[----:B------:R-:W-:-:S06]  /*03c0*/  @UP2 UIMAD.WIDE UR4, UR16, 0x4, UR4 ;  /* 0x00000004100428a5 */ /* 0x000fcc000f8e0204 */
[----:B------:R-:W-:Y:S02]  /*03d0*/  IMAD.U32 R2, RZ, RZ, UR4 ;  /* 0x00000004ff027e24 */ /* 0x000fe4000f8e00ff */
[----:B------:R-:W-:Y:S01]  /*03e0*/  IMAD.U32 R3, RZ, RZ, UR5 ;  /* 0x00000005ff037e24 */ /* 0x000fe2000f8e00ff */
[----:B------:R-:W-:Y:S01]  /*03f0*/  USHF.L.U32 UR19, UR19, 0x6, URZ ;  /* 0x0000000613137899 */ /* 0x000fe2000800063f */
[----:B------:R-:W-:-:S03]  /*0400*/  @!UP2 ULDC.64 UR4, c[0x0][0x318] ;  /* 0x0000c6000004aab9 */ /* 0x000fc60000000a00 */
[----:B------:R-:W2:Y:S01]  /*0410*/  @P0 LDG.E R0, desc[UR24][R2.64] ;  /* 0x0000001802000981 */ /* 0x000ea2000c1e1900 */
[----:B------:R-:W-:Y:S02]  /*0420*/  UISETP.GT.AND UP1, UPT, UR21, UR19, UPT ;  /* 0x000000131500728c */ /* 0x000fe4000bf24270 */
[----:B------:R-:W-:-:S04]  /*0430*/  @!UP2 UISETP.NE.U32.AND UP0, UPT, UR4, URZ, UPT ;  /* 0x0000003f0400a28c */ /* 0x000fc8000bf05070 */
[----:B------:R-:W-:-:S03]  /*0440*/  @!UP2 UISETP.NE.AND.EX UP0, UPT, UR5, URZ, UPT, UP0 ;  /* 0x0000003f0500a28c */ /* 0x000fc6000bf05300 */
[----:B------:R-:W-:Y:S02]  /*0450*/  @!UP2 ULDC UR5, c[0x0][0x2cc] ;  /* 0x0000b3000005aab9 */ /* 0x000fe40000000800 */
[----:B------:R-:W-:Y:S01]  /*0460*/  @!UP2 USEL UR5, UR5, URZ, UP0 ;  /* 0x0000003f0505a287 */ /* 0x000fe20008000000 */
[----:B--2---:R-:W-:Y:S02]  /*0470*/  @P0 R2UR UR20, R0 ;  /* 0x00000000001402ca */ /* 0x004fe400000e0000 */
[----:B------:R-:W-:-:S11]  /*0480*/  PLOP3.LUT P0, PT, PT, PT, UP1, 0x80, 0x0 ;  /* 0x000000000000781c */ /* 0x000fd60003f0f018 */
[----:B------:R-:W-:Y:S02]  /*0490*/  @UP2 UIADD3 UR20, UR20, -UR27, URZ ;  /* 0x8000001b14142290 */ /* 0x000fe4000fffe03f */
[----:B------:R-:W-:Y:S10]  /*04a0*/  @!P0 EXIT ;  /* 0x000000000000894d */ /* 0x000ff40003800000 */
[----:B------:R-:W-:Y:S01]  /*04b0*/  UIADD3 UR4, -UR21, 0xbf, UR19 ;  /* 0x000000bf15047890 */ /* 0x000fe2000fffe113 */
[----:B------:R-:W1:Y:S01]  /*04c0*/  S2R R225, SR_TID.X ;  /* 0x0000000000e17919 */ /* 0x000e620000002100 */
[----:B------:R-:W-:Y:S01]  /*04d0*/  @!UP2 UIADD3 UR20, UR5, UR6, -UR27 ;  /* 0x000000060514a290 */ /* 0x000fe2000fffe81b */
[----:B------:R-:W-:Y:S01]  /*04e0*/  ULDC UR14, c[0x0][0x398] ;  /* 0x0000e600000e7ab9 */ /* 0x000fe20000000800 */
[----:B------:R-:W-:Y:S02]  /*04f0*/  ULDC UR9, c[0x0][0x2c8] ;  /* 0x0000b20000097ab9 */ /* 0x000fe40000000800 */
[----:B------:R-:W-:Y:S02]  /*0500*/  UIADD3 UR6, UR4, UR14, UR20 ;  /* 0x0000000e04067290 */ /* 0x000fe4000fffe014 */
[----:B------:R-:W-:Y:S02]  /*0510*/  UIADD3 UR8, UR20, 0x7f, URZ ;  /* 0x0000007f14087890 */ /* 0x000fe4000fffe03f */
[----:B------:R-:W-:-:S02]  /*0520*/  USHF.R.S32.HI UR5, URZ, 0x1f, UR6 ;  /* 0x0000001f3f057899 */ /* 0x000fc40008011406 */
[----:B------:R-:W-:Y:S02]  /*0530*/  USHF.R.S32.HI UR7, URZ, 0x1f, UR8 ;  /* 0x0000001f3f077899 */ /* 0x000fe40008011408 */
[----:B------:R-:W-:Y:S02]  /*0540*/  UIADD3 UR9, UR9, 0x7f, URZ ;  /* 0x0000007f09097890 */ /* 0x000fe4000fffe03f */
[----:B------:R-:W-:Y:S02]  /*0550*/  ULEA.HI UR5, UR5, UR6, URZ, 0x7 ;  /* 0x0000000605057291 */ /* 0x000fe4000f8f383f */
[----:B------:R-:W-:Y:S02]  /*0560*/  ULEA.HI UR7, UR7, UR8, URZ, 0x7 ;  /* 0x0000000807077291 */ /* 0x000fe4000f8f383f */
[----:B------:R-:W-:Y:S02]  /*0570*/  USHF.R.S32.HI UR4, URZ, 0x1f, UR9 ;  /* 0x0000001f3f047899 */ /* 0x000fe40008011409 */
[----:B------:R-:W-:-:S02]  /*0580*/  UIADD3 UR6, UR20, UR19, -UR21 ;  /* 0x0000001314067290 */ /* 0x000fc4000fffe815 */
[----:B------:R-:W-:Y:S02]  /*0590*/  USHF.R.S32.HI UR5, URZ, 0x7, UR5 ;  /* 0x000000073f057899 */ /* 0x000fe40008011405 */
[----:B------:R-:W-:Y:S02]  /*05a0*/  USHF.R.S32.HI UR7, URZ, 0x7, UR7 ;  /* 0x000000073f077899 */ /* 0x000fe40008011407 */
[----:B------:R-:W-:Y:S01]  /*05b0*/  ULEA.HI UR4, UR4, UR9, URZ, 0x7 ;  /* 0x0000000904047291 */ /* 0x000fe2000f8f383f */
[----:B------:R-:W-:Y:S01]  /*05c0*/  ULDC UR15, c[0x0][0x394] ;  /* 0x0000e500000f7ab9 */ /* 0x000fe20000000800 */
[----:B------:R-:W-:Y:S01]  /*05d0*/  IMAD.U32 R3, RZ, RZ, UR5 ;  /* 0x00000005ff037e24 */ /* 0x000fe2000f8e00ff */
[----:B------:R-:W-:Y:S01]  /*05e0*/  UIADD3 UR6, UR6, -UR15, URZ ;  /* 0x8000000f06067290 */ /* 0x000fe2000fffe03f */
[----:B------:R-:W-:Y:S01]  /*05f0*/  IMAD.U32 R0, RZ, RZ, UR7 ;  /* 0x00000007ff007e24 */ /* 0x000fe2000f8e00ff */
[----:B------:R-:W-:Y:S02]  /*0600*/  USHF.R.S32.HI UR4, URZ, 0x7, UR4 ;  /* 0x000000073f047899 */ /* 0x000fe40008011404 */
[----:B------:R-:W-:-:S04]  /*0610*/  USHF.R.S32.HI UR5, URZ, 0x1f, UR6 ;  /* 0x0000001f3f057899 */ /* 0x000fc80008011406 */
[----:B------:R-:W-:Y:S01]  /*0620*/  VIMNMX3 R0, R0, UR4, R3, PT ;  /* 0x0000000400007c0f */ /* 0x000fe2000b800103 */
[----:B------:R-:W-:-:S03]  /*0630*/  ULEA.HI UR5, UR5, UR6, URZ, 0x7 ;  /* 0x0000000605057291 */ /* 0x000fc6000f8f383f */
[----:B------:R-:W-:Y:S01]  /*0640*/  R2UR UR12, R0 ;  /* 0x00000000000c72ca */ /* 0x000fe200000e0000 */
[----:B------:R-:W-:-:S04]  /*0650*/  USHF.R.S32.HI UR13, URZ, 0x7, UR5 ;  /* 0x000000073f0d7899 */ /* 0x000fc80008011405 */
[----:B------:R-:W-:-:S04]  /*0660*/  UISETP.LT.AND UP0, UPT, URZ, UR13, UPT ;  /* 0x0000000d3f00728c */ /* 0x000fc8000bf01270 */
[----:B------:R-:W-:-:S04]  /*0670*/  USEL UR13, URZ, UR13, !UP0 ;  /* 0x0000000d3f0d7287 */ /* 0x000fc8000c000000 */
[----:B------:R-:W-:-:S06]  /*0680*/  UISETP.GE.AND UP0, UPT, UR13, UR12, UPT ;  /* 0x0000000c0d00728c */ /* 0x000fcc000bf06270 */
[----:B------:R-:W-:-:S13]  /*0690*/  PLOP3.LUT P0, PT, PT, PT, UP0, 0x80, 0x0 ;  /* 0x000000000000781c */ /* 0x000fda0003f0f008 */
[----:B-1----:R-:W-:Y:S05]  /*06a0*/  @!P0 BRA `(.L_x_1742) ;  /* 0x0000000800348947 */ /* 0x002fea0003800000 */
[----:B------:R-:W-:Y:S01]  /*06b0*/  UISETP.NE.AND UP0, UPT, UR17, -0x1, UPT ;  /* 0xffffffff1100788c */ /* 0x000fe2000bf05270 */
[----:B------:R-:W-:Y:S01]  /*06c0*/  SHF.R.S32.HI R6, RZ, 0x1f, R225 ;  /* 0x0000001fff067819 */ /* 0x000fe200000114e1 */
[----:B------:R-:W-:Y:S01]  /*06d0*/  USHF.R.S32.HI UR7, URZ, 0x1f, UR19 ;  /* 0x0000001f3f077899 */ /* 0x000fe20008011413 */
[----:B------:R-:W-:Y:S01]  /*06e0*/  BSSY B0, `(.L_x_1743) ;  /* 0x000003c000007945 */ /* 0x000fe20003800000 */
[----:B------:R-:W-:Y:S01]  /*06f0*/  UIADD3 UR21, -UR19, UR21, URZ ;  /* 0x0000001513157290 */ /* 0x000fe2000fffe13f */
[----:B------:R-:W-:-:S04]  /*0700*/  LEA.HI R6, R6, R225, RZ, 0x3 ;  /* 0x000000e106067211 */ /* 0x000fc800078f18ff */
[----:B------:R-:W-:Y:S02]  /*0710*/  LOP3.LUT R0, R6, 0xfffffff8, RZ, 0xc0, !PT ;  /* 0xfffffff806007812 */ /* 0x000fe400078ec0ff */
[----:B------:R-:W-:Y:S01]  /*0720*/  @!UP0 USHF.R.S32.HI UR6, URZ, 0x1f, UR16 ;  /* 0x0000001f3f068899 */ /* 0x000fe20008011410 */
[----:B------:R-:W-:Y:S01]  /*0730*/  SHF.R.S32.HI R6, RZ, 0x3, R6 ;  /* 0x00000003ff067819 */ /* 0x000fe20000011406 */
[----:B------:R-:W-:Y:S01]  /*0740*/  @!UP0 ULDC.64 UR4, c[0x0][0x290] ;  /* 0x0000a40000048ab9 */ /* 0x000fe20000000a00 */
[----:B------:R-:W-:Y:S01]  /*0750*/  IMAD.IADD R225, R225, 0x1, -R0 ;  /* 0x00000001e1e17824 */ /* 0x000fe200078e0a00 */
[----:B------:R-:W-:Y:S01]  /*0760*/  @!UP0 UIMAD UR6, UR6, UR4, URZ ;  /* 0x00000004060682a4 */ /* 0x000fe2000f8e023f */
[C---:B------:R-:W-:Y:S01]  /*0770*/  ISETP.GE.AND P2, PT, R6.reuse, UR21, PT ;  /* 0x0000001506007c0c */ /* 0x040fe2000bf46270 */
[----:B------:R-:W-:Y:S01]  /*0780*/  @!UP0 UIMAD.WIDE.U32 UR12, UR16, UR4, URZ ;  /* 0x00000004100c82a5 */ /* 0x000fe2000f8e003f */
[C---:B------:R-:W-:Y:S01]  /*0790*/  IMAD.SHL.U32 R14, R225.reuse, 0x8, RZ ;  /* 0x00000008e10e7824 */ /* 0x040fe200078e00ff */
[----:B------:R-:W-:Y:S01]  /*07a0*/  @!UP0 UIMAD UR6, UR16, UR5, UR6 ;  /* 0x00000005100682a4 */ /* 0x000fe2000f8e0206 */
[C---:B------:R-:W-:Y:S01]  /*07b0*/  VIADD R0, R6.reuse, 0x10 ;  /* 0x0000001006007836 */ /* 0x040fe20000000000 */
[----:B------:R-:W-:Y:S01]  /*07c0*/  ISETP.NE.AND P6, PT, R225, RZ, PT ;  /* 0x000000ffe100720c */ /* 0x000fe20003fc5270 */
[----:B------:R-:W-:Y:S01]  /*07d0*/  ULDC.64 UR4, c[0x0][0x298] ;  /* 0x0000a60000047ab9 */ /* 0x000fe20000000a00 */
[--C-:B------:R-:W-:Y:S01]  /*07e0*/  SHF.R.S32.HI R15, RZ, 0x1f, R14.reuse ;  /* 0x0000001fff0f7819 */ /* 0x100fe2000001140e */
[----:B------:R-:W-:Y:S01]  /*07f0*/  UIMAD UR7, UR7, UR4, URZ ;  /* 0x00000004070772a4 */ /* 0x000fe2000f8e023f */
[----:B------:R-:W-:Y:S01]  /*0800*/  IMAD.U32 R5, RZ, RZ, UR4 ;  /* 0x00000004ff057e24 */ /* 0x000fe2000f8e00ff */
[----:B------:R-:W-:Y:S01]  /*0810*/  @UP0 UIMAD.WIDE.U32 UR8, UR17, UR4, URZ ;  /* 0x00000004110802a5 */ /* 0x000fe2000f8e003f */
[----:B------:R-:W-:Y:S01]  /*0820*/  VIADD R3, R6, 0x20 ;  /* 0x0000002006037836 */ /* 0x000fe20000000000 */
[----:B------:R-:W-:Y:S01]  /*0830*/  UIMAD UR7, UR19, UR5, UR7 ;  /* 0x00000005130772a4 */ /* 0x000fe2000f8e0207 */
[----:B------:R-:W-:Y:S01]  /*0840*/  IMAD.WIDE.U32 R4, R5, UR19, R14 ;  /* 0x0000001305047c25 */ /* 0x000fe2000f8e000e */
[----:B------:R-:W-:Y:S01]  /*0850*/  @UP0 UIMAD UR17, UR17, UR5, UR9 ;  /* 0x00000005111102a4 */ /* 0x000fe2000f8e0209 */
[----:B------:R-:W-:Y:S01]  /*0860*/  ISETP.GE.OR P4, PT, R0, UR21, P6 ;  /* 0x0000001500007c0c */ /* 0x000fe2000b786670 */
[----:B------:R-:W-:Y:S01]  /*0870*/  @!UP0 UIADD3 UR17, UR13, UR6, URZ ;  /* 0x000000060d118290 */ /* 0x000fe2000fffe03f */
[----:B------:R-:W-:Y:S01]  /*0880*/  ISETP.GE.AND P1, PT, R3, UR21, PT ;  /* 0x0000001503007c0c */ /* 0x000fe2000bf26270 */
[----:B------:R-:W-:Y:S01]  /*0890*/  @UP0 UMOV UR10, UR8 ;  /* 0x00000008000a0c82 */ /* 0x000fe20008000000 */
[----:B------:R-:W-:Y:S01]  /*08a0*/  @!UP0 UMOV UR10, UR12 ;  /* 0x0000000c000a8c82 */ /* 0x000fe20008000000 */
[----:B------:R-:W-:Y:S01]  /*08b0*/  IMAD.U32 R2, RZ, RZ, UR7 ;  /* 0x00000007ff027e24 */ /* 0x000fe2000f8e00ff */
[----:B------:R-:W-:Y:S01]  /*08c0*/  USHF.R.S32.HI UR9, URZ, 0x1f, UR11 ;  /* 0x0000001f3f097899 */ /* 0x000fe2000801140b */
[----:B------:R-:W-:Y:S01]  /*08d0*/  IADD3 R4, P0, R4, UR10, RZ ;  /* 0x0000000a04047c10 */ /* 0x000fe2000ff1e0ff */
[----:B------:R-:W-:Y:S01]  /*08e0*/  ULDC.64 UR6, c[0x0][0x2a0] ;  /* 0x0000a80000067ab9 */ /* 0x000fe20000000a00 */
[----:B------:R-:W-:Y:S01]  /*08f0*/  ULDC UR8, c[0x0][0x270] ;  /* 0x00009c0000087ab9 */ /* 0x000fe20000000800 */
[----:B------:R-:W-:Y:S01]  /*0900*/  UIMAD UR9, UR9, UR6, URZ ;  /* 0x00000006090972a4 */ /* 0x000fe2000f8e023f */
[----:B------:R-:W-:Y:S01]  /*0910*/  IADD3.X R5, R5, UR17, R2, P0, !PT ;  /* 0x0000001105057c10 */ /* 0x000fe200087fe402 */
[----:B------:R-:W-:Y:S01]  /*0920*/  IMAD.U32 R8, RZ, RZ, UR6 ;  /* 0x00000006ff087e24 */ /* 0x000fe2000f8e00ff */
[----:B------:R-:W-:Y:S01]  /*0930*/  UIMAD UR8, UR16, UR8, UR11 ;  /* 0x00000008100872a4 */ /* 0x000fe2000f8e020b */
[----:B------:R-:W-:Y:S01]  /*0940*/  ISETP.GE.AND P0, PT, R0, UR21, PT ;  /* 0x0000001500007c0c */ /* 0x000fe2000bf06270 */
[----:B------:R-:W-:Y:S01]  /*0950*/  UIMAD UR7, UR11, UR7, UR9 ;  /* 0x000000070b0772a4 */ /* 0x000fe2000f8e0209 */
[----:B------:R-:W-:Y:S01]  /*0960*/  IMAD.WIDE.U32 R8, R8, UR11, R4 ;  /* 0x0000000b08087c25 */ /* 0x000fe2000f8e0004 */
[----:B------:R-:W-:Y:S01]  /*0970*/  ULDC UR6, c[0x0][0x2c4] ;  /* 0x0000b10000067ab9 */ /* 0x000fe20000000800 */
[----:B------:R-:W-:Y:S01]  /*0980*/  SHF.R.S32.HI R2, RZ, 0x1f, R6 ;  /* 0x0000001fff027819 */ /* 0x000fe20000011406 */
[----:B------:R-:W-:Y:S01]  /*0990*/  UIMAD UR19, UR8, UR6, UR19 ;  /* 0x00000006081372a4 */ /* 0x000fe2000f8e0213 */
[----:B------:R-:W-:-:S02]  /*09a0*/  VIADD R5, R14, 0x40 ;  /* 0x000000400e057836 */ /* 0x000fc40000000000 */
[----:B------:R-:W-:Y:S01]  /*09b0*/  VIADD R13, R9, UR7 ;  /* 0x00000007090d7c36 */ /* 0x000fe20008000000 */
[----:B------:R-:W-:Y:S08]  /*09c0*/  @P2 BRA `(.L_x_1744) ;  /* 0x0000000000342947 */ /* 0x000ff00003800000 */
[----:B------:R-:W-:Y:S01]  /*09d0*/  IMAD R7, R2, UR4, RZ ;  /* 0x0000000402077c24 */ /* 0x000fe2000f8e02ff */
[----:B------:R-:W-:Y:S01]  /*09e0*/  ULDC UR8, c[0x0][0x2d0] ;  /* 0x0000b40000087ab9 */ /* 0x000fe20000000800 */
[----:B------:R-:W-:Y:S01]  /*09f0*/  IMAD.MOV.U32 R12, RZ, RZ, R8 ;  /* 0x000000ffff0c7224 */ /* 0x000fe200078e0008 */
[----:B------:R-:W-:Y:S01]  /*0a00*/  ISETP.GE.AND P5, PT, R14, UR8, PT ;  /* 0x000000080e007c0c */ /* 0x000fe2000bfa6270 */
[C---:B------:R-:W-:Y:S01]  /*0a10*/  IMAD R0, R6.reuse, UR5, R7 ;  /* 0x0000000506007c24 */ /* 0x040fe2000f8e0207 */
[----:B------:R-:W-:Y:S01]  /*0a20*/  ISETP.GE.AND P3, PT, R5, UR8, PT ;  /* 0x0000000805007c0c */ /* 0x000fe2000bf66270 */
[----:B------:R-:W-:Y:S01]  /*0a30*/  IMAD.WIDE.U32 R10, R6, UR4, R12 ;  /* 0x00000004060a7c25 */ /* 0x000fe2000f8e000c */
[----:B------:R-:W-:-:S04]  /*0a40*/  ULDC.64 UR6, c[0x0][0x280] ;  /* 0x0000a00000067ab9 */ /* 0x000fc80000000a00 */
[----:B------:R-:W-:Y:S02]  /*0a50*/  IADD3 R0, R11, R0, RZ ;  /* 0x000000000b007210 */ /* 0x000fe40007ffe0ff */
[----:B------:R-:W-:-:S04]  /*0a60*/  LEA R16, P2, R10, UR6, 0x1 ;  /* 0x000000060a107c11 */ /* 0x000fc8000f8408ff */
[----:B------:R-:W-:-:S05]  /*0a70*/  LEA.HI.X R17, R10, UR7, R0, 0x1, P2 ;  /* 0x000000070a117c11 */ /* 0x000fca00090f0c00 */
[----:B------:R1:W-:Y:S04]  /*0a80*/  @!P5 STG.E.128 desc[UR24][R16.64], RZ ;  /* 0x000000ff1000d986 */ /* 0x0003e8000c101d18 */
[----:B------:R1:W-:Y:S02]  /*0a90*/  @!P3 STG.E.128 desc[UR24][R16.64+0x80], RZ ;  /* 0x000080ff1000b986 */ /* 0x0003e4000c101d18 */
.L_x_1744:
[----:B------:R-:W-:Y:S05]  /*0aa0*/  BSYNC B0 ;  /* 0x0000000000007941 */ /* 0x000fea0003800000 */
.L_x_1743:
[----:B------:R-:W-:Y:S01]  /*0ab0*/  BSSY B0, `(.L_x_1745) ;  /* 0x0000014000007945 */ /* 0x000fe20003800000 */
[----:B------:R-:W-:Y:S02]  /*0ac0*/  ISETP.GE.OR P3, PT, R3, UR21, P6 ;  /* 0x0000001503007c0c */ /* 0x000fe4000b766670 */
[----:B------:R-:W-:Y:S01]  /*0ad0*/  IADD3 R4, R6, 0x30, RZ ;  /* 0x0000003006047810 */ /* 0x000fe20007ffe0ff */
[----:B------:R-:W-:Y:S10]  /*0ae0*/  @P0 BRA `(.L_x_1746) ;  /* 0x0000000000400947 */ /* 0x000ff40003800000 */
[----:B------:R-:W-:Y:S01]  /*0af0*/  IADD3 R3, P0, R6, 0x10, RZ ;  /* 0x0000001006037810 */ /* 0x000fe20007f1e0ff */
[----:B------:R-:W-:Y:S01]  /*0b00*/  IMAD.MOV.U32 R10, RZ, RZ, R8 ;  /* 0x000000ffff0a7224 */ /* 0x000fe200078e0008 */
[----:B------:R-:W-:Y:S01]  /*0b10*/  MOV R11, R13 ;  /* 0x0000000d000b7202 */ /* 0x000fe20000000f00 */
[----:B------:R-:W-:Y:S01]  /*0b20*/  ULDC UR8, c[0x0][0x2d0] ;  /* 0x0000b40000087ab9 */ /* 0x000fe20000000800 */
[----:B------:R-:W-:Y:S01]  /*0b30*/  ULDC.64 UR6, c[0x0][0x280] ;  /* 0x0000a00000067ab9 */ /* 0x000fe20000000a00 */
[----:B------:R-:W-:Y:S01]  /*0b40*/  IMAD.X R0, RZ, RZ, R2, P0 ;  /* 0x000000ffff007224 */ /* 0x000fe200000e0602 */
[----:B------:R-:W-:Y:S01]  /*0b50*/  ISETP.GE.AND P2, PT, R14, UR8, PT ;  /* 0x000000080e007c0c */ /* 0x000fe2000bf46270 */
[----:B------:R-:W-:Y:S01]  /*0b60*/  IMAD.WIDE.U32 R10, R3, UR4, R10 ;  /* 0x00000004030a7c25 */ /* 0x000fe2000f8e000a */
[----:B------:R-:W-:-:S03]  /*0b70*/  ISETP.GE.AND P0, PT, R5, UR8, PT ;  /* 0x0000000805007c0c */ /* 0x000fc6000bf06270 */
[----:B------:R-:W-:Y:S01]  /*0b80*/  IMAD R0, R0, UR4, RZ ;  /* 0x0000000400007c24 */ /* 0x000fe2000f8e02ff */
[----:B-1----:R-:W-:-:S03]  /*0b90*/  LEA R16, P5, R10, UR6, 0x1 ;  /* 0x000000060a107c11 */ /* 0x002fc6000f8a08ff */
[----:B------:R-:W-:-:S04]  /*0ba0*/  IMAD R0, R3, UR5, R0 ;  /* 0x0000000503007c24 */ /* 0x000fc8000f8e0200 */
[----:B------:R-:W-:-:S05]  /*0bb0*/  IMAD.IADD R0, R11, 0x1, R0 ;  /* 0x000000010b007824 */ /* 0x000fca00078e0200 */
[----:B------:R-:W-:-:S05]  /*0bc0*/  LEA.HI.X R17, R10, UR7, R0, 0x1, P5 ;  /* 0x000000070a117c11 */ /* 0x000fca000a8f0c00 */
[----:B------:R2:W-:Y:S04]  /*0bd0*/  @!P2 STG.E.128 desc[UR24][R16.64], RZ ;  /* 0x000000ff1000a986 */ /* 0x0005e8000c101d18 */
[----:B------:R2:W-:Y:S02]  /*0be0*/  @!P0 STG.E.128 desc[UR24][R16.64+0x80], RZ ;  /* 0x000080ff10008986 */ /* 0x0005e4000c101d18 */
.L_x_1746:
[----:B------:R-:W-:Y:S05]  /*0bf0*/  BSYNC B0 ;  /* 0x0000000000007941 */ /* 0x000fea0003800000 */
.L_x_1745:
[----:B------:R-:W-:Y:S01]  /*0c00*/  BSSY B0, `(.L_x_1747) ;  /* 0x0000013000007945 */ /* 0x000fe20003800000 */
[----:B------:R-:W-:-:S03]  /*0c10*/  ISETP.GE.AND P0, PT, R4, UR21, PT ;  /* 0x0000001504007c0c */ /* 0x000fc6000bf06270 */
        /* <DEDUP_REMOVED lines=11> */
[----:B-12---:R-:W-:-:S03]  /*0cd0*/  LEA R16, P5, R10, UR6, 0x1 ;  /* 0x000000060a107c11 */ /* 0x006fc6000f8a08ff */
[----:B------:R-:W-:-:S04]  /*0ce0*/  IMAD R0, R3, UR5, R0 ;  /* 0x0000000503007c24 */ /* 0x000fc8000f8e0200 */
[----:B------:R-:W-:-:S05]  /*0cf0*/  IMAD.IADD R3, R11, 0x1, R0 ;  /* 0x000000010b037824 */ /* 0x000fca00078e0200 */
[----:B------:R-:W-:-:S05]  /*0d00*/  LEA.HI.X R17, R10, UR7, R3, 0x1, P5 ;  /* 0x000000070a117c11 */ /* 0x000fca000a8f0c03 */
[----:B------:R3:W-:Y:S04]  /*0d10*/  @!P2 STG.E.128 desc[UR24][R16.64], RZ ;  /* 0x000000ff1000a986 */ /* 0x0007e8000c101d18 */
[----:B------:R3:W-:Y:S02]  /*0d20*/  @!P1 STG.E.128 desc[UR24][R16.64+0x80], RZ ;  /* 0x000080ff10009986 */ /* 0x0007e4000c101d18 */
.L_x_1748:
[----:B------:R-:W-:Y:S05]  /*0d30*/  BSYNC B0 ;  /* 0x0000000000007941 */ /* 0x000fea0003800000 */
.L_x_1747:
[----:B------:R-:W-:Y:S01]  /*0d40*/  BSSY B0, `(.L_x_1749) ;  /* 0x0000012000007945 */ /* 0x000fe20003800000 */
[----:B------:R-:W-:-:S03]  /*0d50*/  ISETP.GE.OR P5, PT, R6, UR21, P6 ;  /* 0x0000001506007c0c */ /* 0x000fc6000b7a6670 */
[----:B------:R-:W-:Y:S10]  /*0d60*/  @P0 BRA `(.L_x_1750) ;  /* 0x00000000003c0947 */ /* 0x000ff40003800000 */
[----:B------:R-:W-:Y:S01]  /*0d70*/  IADD3 R3, P0, R6, 0x30, RZ ;  /* 0x0000003006037810 */ /* 0x000fe20007f1e0ff */
[----:B------:R-:W-:Y:S01]  /*0d80*/  ULDC UR8, c[0x0][0x2d0] ;  /* 0x0000b40000087ab9 */ /* 0x000fe20000000800 */
[----:B------:R-:W-:Y:S01]  /*0d90*/  MOV R9, R13 ;  /* 0x0000000d00097202 */ /* 0x000fe20000000f00 */
[----:B------:R-:W-:Y:S01]  /*0da0*/  ULDC.64 UR6, c[0x0][0x280] ;  /* 0x0000a00000067ab9 */ /* 0x000fe20000000a00 */
[----:B------:R-:W-:Y:S01]  /*0db0*/  ISETP.GE.AND P1, PT, R14, UR8, PT ;  /* 0x000000080e007c0c */ /* 0x000fe2000bf26270 */
[----:B------:R-:W-:Y:S01]  /*0dc0*/  IMAD.X R0, RZ, RZ, R2, P0 ;  /* 0x000000ffff007224 */ /* 0x000fe200000e0602 */
[----:B------:R-:W-:Y:S01]  /*0dd0*/  ISETP.GE.AND P0, PT, R5, UR8, PT ;  /* 0x0000000805007c0c */ /* 0x000fe2000bf06270 */
[----:B------:R-:W-:-:S04]  /*0de0*/  IMAD.WIDE.U32 R8, R3, UR4, R8 ;  /* 0x0000000403087c25 */ /* 0x000fc8000f8e0008 */
[----:B------:R-:W-:Y:S01]  /*0df0*/  IMAD R0, R0, UR4, RZ ;  /* 0x0000000400007c24 */ /* 0x000fe2000f8e02ff */
[----:B------:R-:W-:-:S03]  /*0e00*/  LEA R10, P2, R8, UR6, 0x1 ;  /* 0x00000006080a7c11 */ /* 0x000fc6000f8408ff */
[----:B------:R-:W-:-:S04]  /*0e10*/  IMAD R0, R3, UR5, R0 ;  /* 0x0000000503007c24 */ /* 0x000fc8000f8e0200 */
[----:B------:R-:W-:-:S05]  /*0e20*/  IMAD.IADD R3, R9, 0x1, R0 ;  /* 0x0000000109037824 */ /* 0x000fca00078e0200 */
[----:B------:R-:W-:-:S05]  /*0e30*/  LEA.HI.X R11, R8, UR7, R3, 0x1, P2 ;  /* 0x00000007080b7c11 */ /* 0x000fca00090f0c03 */
[----:B------:R4:W-:Y:S04]  /*0e40*/  @!P1 STG.E.128 desc[UR24][R10.64], RZ ;  /* 0x000000ff0a009986 */ /* 0x0009e8000c101d18 */
[----:B------:R4:W-:Y:S02]  /*0e50*/  @!P0 STG.E.128 desc[UR24][R10.64+0x80], RZ ;  /* 0x000080ff0a008986 */ /* 0x0009e4000c101d18 */
.L_x_1750:
[----:B------:R-:W-:Y:S05]  /*0e60*/  BSYNC B0 ;  /* 0x0000000000007941 */ /* 0x000fea0003800000 */
.L_x_1749:
[----:B------:R-:W-:Y:S01]  /*0e70*/  IMAD.U32 R3, RZ, RZ, UR19 ;  /* 0x00000013ff037e24 */ /* 0x000fe2000f8e00ff */
[----:B------:R-:W-:Y:S01]  /*0e80*/  IADD3 R0, P0, R6, UR19, RZ ;  /* 0x0000001306007c10 */ /* 0x000fe2000ff1e0ff */
[----:B------:R-:W-:Y:S01]  /*0e90*/  ULDC.64 UR6, c[0x0][0x2b0] ;  /* 0x0000ac0000067ab9 */ /* 0x000fe20000000a00 */
[----:B------:R-:W-:Y:S02]  /*0ea0*/  ISETP.GE.OR P6, PT, R4, UR21, P6 ;  /* 0x0000001504007c0c */ /* 0x000fe4000b7c6670 */
[----:B------:R-:W-:Y:S01]  /*0eb0*/  LEA.HI.X.SX32 R3, R3, R2, 0x1, P0 ;  /* 0x0000000203037211 */ /* 0x000fe200000f0eff */
[----:B------:R-:W-:Y:S01]  /*0ec0*/  @!P4 IMAD.MOV.U32 R2, RZ, RZ, 0x7f800000 ;  /* 0x7f800000ff02c424 */ /* 0x000fe200078e00ff */
[----:B------:R-:W-:-:S04]  /*0ed0*/  LEA R6, P0, R0, UR6, 0x2 ;  /* 0x0000000600067c11 */ /* 0x000fc8000f8010ff */
[----:B------:R-:W-:Y:S01]  /*0ee0*/  LEA.HI.X R7, R0, UR7, R3, 0x2, P0 ;  /* 0x0000000700077c11 */ /* 0x000fe200080f1403 */
[----:B------:R-:W-:Y:S02]  /*0ef0*/  @!P5 IMAD.MOV.U32 R3, RZ, RZ, 0x7f800000 ;  /* 0x7f800000ff03d424 */ /* 0x000fe400078e00ff */
[----:B------:R-:W-:Y:S02]  /*0f00*/  @!P3 IMAD.MOV.U32 R0, RZ, RZ, 0x7f800000 ;  /* 0x7f800000ff00b424 */ /* 0x000fe400078e00ff */
[----:B------:R1:W-:Y:S04]  /*0f10*/  @!P4 STG.E desc[UR24][R6.64+0x40], R2 ;  /* 0x000040020600c986 */ /* 0x0003e8000c101918 */
[----:B------:R1:W-:Y:S04]  /*0f20*/  @!P5 STG.E desc[UR24][R6.64], R3 ;  /* 0x000000030600d986 */ /* 0x0003e8000c101918 */
[----:B------:R1:W-:Y:S01]  /*0f30*/  @!P3 STG.E desc[UR24][R6.64+0x80], R0 ;  /* 0x000080000600b986 */ /* 0x0003e2000c101918 */
[----:B------:R-:W-:Y:S05]  /*0f40*/  @P6 EXIT ;  /* 0x000000000000694d */ /* 0x000fea0003800000 */
[----:B-1----:R-:W-:-:S05]  /*0f50*/  MOV R3, 0x7f800000 ;  /* 0x7f80000000037802 */ /* 0x002fca0000000f00 */
[----:B------:R-:W-:Y:S01]  /*0f60*/  STG.E desc[UR24][R6.64+0xc0], R3 ;  /* 0x0000c00306007986 */ /* 0x000fe2000c101918 */
[----:B------:R-:W-:Y:S05]  /*0f70*/  EXIT ;  /* 0x000000000000794d */ /* 0x000fea0003800000 */
.L_x_1742:
[----:B------:R-:W-:Y:S01]  /*0f80*/  ULDC.64 UR4, c[0x0][0x368] ;  /* 0x0000da0000047ab9 */ /* 0x000fe20000000a00 */
[----:B------:R-:W-:Y:S01]  /*0f90*/  ULDC.64 UR6, c[0x0][0x370] ;  /* 0x0000dc0000067ab9 */ /* 0x000fe20000000a00 */
[----:B------:R-:W-:-:S04]  /*0fa0*/  UISETP.NE.U32.AND UP0, UPT, UR4, URZ, UPT ;  /* 0x0000003f0400728c */ /* 0x000fc8000bf05070 */
[----:B------:R-:W-:-:S06]  /*0fb0*/  UISETP.NE.AND.EX UP0, UPT, UR5, URZ, UPT, UP0 ;  /* 0x0000003f0500728c */ /* 0x000fcc000bf05300 */
[----:B------:R-:W-:-:S05]  /*0fc0*/  PLOP3.LUT P0, PT, PT, PT, UP0, 0x80, 0x0 ;  /* 0x000000000000781c */ /* 0x000fca0003f0f008 */
[----:B------:R-:W-:Y:S02]  /*0fd0*/  @UP0 ULDC.64 UR4, c[0x0][0x368] ;  /* 0x0000da0000040ab9 */ /* 0x000fe40000000a00 */
[----:B------:R-:W-:-:S06]  /*0fe0*/  @UP0 UIMAD.WIDE UR4, UR16, 0x4, UR4 ;  /* 0x00000004100408a5 */ /* 0x000fcc000f8e0204 */
[----:B------:R-:W-:Y:S02]  /*0ff0*/  IMAD.U32 R2, RZ, RZ, UR4 ;  /* 0x00000004ff027e24 */ /* 0x000fe4000f8e00ff */
[----:B------:R-:W-:-:S05]  /*1000*/  IMAD.U32 R3, RZ, RZ, UR5 ;  /* 0x00000005ff037e24 */ /* 0x000fca000f8e00ff */
[----:B------:R-:W2:Y:S01]  /*1010*/  @P0 LDG.E R2, desc[UR24][R2.64] ;  /* 0x0000001802020981 */ /* 0x000ea2000c1e1900 */
[----:B------:R-:W-:Y:S01]  /*1020*/  ISETP.NE.U32.AND P1, PT, RZ, UR6, PT ;  /* 0x00000006ff007c0c */ /* 0x000fe2000bf25070 */
[----:B------:R-:W-:Y:S01]  /*1030*/  UMOV UR18, UR16 ;  /* 0x0000001000127c82 */ /* 0x000fe20008000000 */
[----:B------:R-:W-:Y:S01]  /*1040*/  UMOV UR4, URZ ;  /* 0x0000003f00047c82 */ /* 0x000fe20008000000 */
[----:B------:R-:W-:Y:S01]  /*1050*/  UMOV UR23, URZ ;  /* 0x0000003f00177c82 */ /* 0x000fe20008000000 */
[----:B------:R-:W-:Y:S02]  /*1060*/  ISETP.NE.AND.EX P1, PT, RZ, UR7, PT, P1 ;  /* 0x00000007ff007c0c */ /* 0x000fe4000bf25310 */
[----:B--2---:R-:W-:Y:S02]  /*1070*/  @P0 R2UR UR18, R2 ;  /* 0x00000000021202ca */ /* 0x004fe400000e0000 */
[----:B------:R-:W-:-:S09]  /*1080*/  PLOP3.LUT P0, PT, PT, PT, PT, 0x8, 0x0 ;  /* 0x000000000000781c */ /* 0x000fd20003f0e170 */
[----:B------:R-:W-:Y:S05]  /*1090*/  @!P1 BRA `(.L_x_1751) ;  /* 0x00000000002c9947 */ /* 0x000fea0003800000 */
[----:B------:R-:W-:Y:S01]  /*10a0*/  USHF.R.S32.HI UR8, URZ, 0x1f, UR16 ;  /* 0x0000001f3f087899 */ /* 0x000fe20008011410 */
[----:B------:R-:W-:-:S03]  /*10b0*/  ULDC.64 UR4, c[0x0][0x378] ;  /* 0x0000de0000047ab9 */ /* 0x000fc60000000a00 */
[----:B------:R-:W-:Y:S02]  /*10c0*/  UIMAD UR8, UR8, UR4, URZ ;  /* 0x00000004080872a4 */ /* 0x000fe4000f8e023f */
[----:B------:R-:W-:Y:S02]  /*10d0*/  UIMAD.WIDE.U32 UR22, UR16, UR4, URZ ;  /* 0x00000004101672a5 */ /* 0x000fe4000f8e003f */
[----:B------:R-:W-:Y:S02]  /*10e0*/  UIMAD UR5, UR16, UR5, UR8 ;  /* 0x00000005100572a4 */ /* 0x000fe4000f8e0208 */
[----:B------:R-:W-:Y:S02]  /*10f0*/  ULEA UR4, UP0, UR22, UR6, 0x2 ;  /* 0x0000000616047291 */ /* 0x000fe4000f80103f */
[----:B------:R-:W-:-:S04]  /*1100*/  UIADD3 UR5, UR23, UR5, URZ ;  /* 0x0000000517057290 */ /* 0x000fc8000fffe03f */
[----:B------:R-:W-:Y:S01]  /*1110*/  USHF.L.U64.HI UR5, UR22, 0x2, UR5 ;  /* 0x0000000216057899 */ /* 0x000fe20008010205 */
[----:B------:R-:W-:-:S03]  /*1120*/  ISETP.NE.U32.AND P0, PT, RZ, UR4, PT ;  /* 0x00000004ff007c0c */ /* 0x000fc6000bf05070 */
[----:B------:R-:W-:-:S06]  /*1130*/  UIADD3.X UR23, UR5, UR7, URZ, UP0, !UPT ;  /* 0x0000000705177290 */ /* 0x000fcc00087fe43f */
[----:B------:R-:W-:-:S13]  /*1140*/  ISETP.NE.AND.EX P0, PT, RZ, UR23, PT, P0 ;  /* 0x00000017ff007c0c */ /* 0x000fda000bf05300 */
.L_x_1751:
[----:B------:R-:W-:Y:S01]  /*1150*/  UMOV UR22, UR4 ;  /* 0x0000000400167c82 */ /* 0x000fe20008000000 */
[----:B------:R-:W-:Y:S05]  /*1160*/  @!P0 BRA `(.L_x_1752) ;  /* 0x0000000400748947 */ /* 0x000fea0003800000 */
[----:B------:R-:W-:Y:S01]  /*1170*/  ULDC UR9, c[0x0][0x380] ;  /* 0x0000e00000097ab9 */ /* 0x000fe20000000800 */
[----:B------:R-:W-:Y:S01]  /*1180*/  ULEA UR26, UR12, 0xffffff80, 0x7 ;  /* 0xffffff800c1a7891 */ /* 0x000fe2000f8e383f */
[----:B------:R-:W-:Y:S01]  /*1190*/  IMAD.U32 R0, RZ, RZ, UR9 ;  /* 0x00000009ff007e24 */ /* 0x000fe2000f8e00ff */
[----:B------:R-:W-:Y:S01]  /*11a0*/  UMOV UR28, URZ ;  /* 0x0000003f001c7c82 */ /* 0x000fe20008000000 */
[----:B------:R-:W1:Y:S03]  /*11b0*/  LDC R4, c[0x0][0x278] ;  /* 0x00009e00ff047b82 */ /* 0x000e660000000800 */
[----:B------:R-:W-:-:S04]  /*11c0*/  IABS R0, R0 ;  /* 0x0000000000007213 */ /* 0x000fc80000000000 */
[----:B------:R-:W-:-:S13]  /*11d0*/  R2UR UR6, R0 ;  /* 0x00000000000672ca */ /* 0x000fda00000e0000 */
[----:B------:R-:W2:Y:S08]  /*11e0*/  I2F.RP R3, UR6 ;  /* 0x0000000600037d06 */ /* 0x000eb00008209400 */
[----:B--2---:R-:W2:Y:S02]  /*11f0*/  MUFU.RCP R2, R3 ;  /* 0x0000000300027308 */ /* 0x004ea40000001000 */
[----:B--2---:R-:W-:-:S06]  /*1200*/  VIADD R2, R2, 0xffffffe ;  /* 0x0ffffffe02027836 */ /* 0x004fcc0000000000 */
[----:B------:R-:W2:Y:S02]  /*1210*/  F2I.FTZ.U32.TRUNC.NTZ R0, R2 ;  /* 0x0000000200007305 */ /* 0x000ea4000021f000 */
[----:B--2---:R-:W-:Y:S02]  /*1220*/  R2UR UR29, R0 ;  /* 0x00000000001d72ca */ /* 0x004fe400000e0000 */
[----:B------:R-:W-:-:S04]  /*1230*/  MOV R0, UR26 ;  /* 0x0000001a00007c02 */ /* 0x000fc80008000f00 */
[----:B------:R-:W-:-:S04]  /*1240*/  IABS R0, R0 ;  /* 0x0000000000007213 */ /* 0x000fc80000000000 */
[----:B------:R-:W-:-:S03]  /*1250*/  R2UR UR5, R0 ;  /* 0x00000000000572ca */ /* 0x000fc600000e0000 */
[----:B------:R-:W-:-:S04]  /*1260*/  UIADD3 UR4, URZ, -UR29, URZ ;  /* 0x8000001d3f047290 */ /* 0x000fc8000fffe03f */
[----:B------:R-:W-:-:S04]  /*1270*/  UIMAD UR4, UR4, UR6, URZ ;  /* 0x00000006040472a4 */ /* 0x000fc8000f8e023f */
[----:B------:R-:W-:-:S07]  /*1280*/  UIMAD.WIDE.U32 UR28, UR29, UR4, UR28 ;  /* 0x000000041d1c72a5 */ /* 0x000fce000f8e001c */
[----:B------:R-:W-:Y:S02]  /*1290*/  UMOV UR7, UR29 ;  /* 0x0000001d00077c82 */ /* 0x000fe40008000000 */
[----:B------:R-:W-:-:S07]  /*12a0*/  UIMAD.WIDE.U32 UR28, UR7, UR5, URZ ;  /* 0x00000005071c72a5 */ /* 0x000fce000f8e003f */
[----:B------:R-:W-:Y:S02]  /*12b0*/  UMOV UR8, UR29 ;  /* 0x0000001d00087c82 */ /* 0x000fe40008000000 */
[----:B------:R-:W-:-:S04]  /*12c0*/  UIADD3 UR4, -UR8, URZ, URZ ;  /* 0x0000003f08047290 */ /* 0x000fc8000fffe13f */
[----:B------:R-:W-:-:S04]  /*12d0*/  UIMAD UR4, UR6, UR4, UR5 ;  /* 0x00000004060472a4 */ /* 0x000fc8000f8e0205 */
[----:B------:R-:W-:-:S11]  /*12e0*/  UISETP.GT.U32.AND UP0, UPT, UR6, UR4, UPT ;  /* 0x000000040600728c */ /* 0x000fd6000bf04070 */
[----:B------:R-:W-:Y:S02]  /*12f0*/  @!UP0 UIADD3 UR4, UR4, -UR6, URZ ;  /* 0x8000000604048290 */ /* 0x000fe4000fffe03f */
[----:B------:R-:W-:Y:S02]  /*1300*/  @!UP0 UIADD3 UR8, UR8, 0x1, URZ ;  /* 0x0000000108088890 */ /* 0x000fe4000fffe03f */
[----:B------:R-:W-:Y:S02]  /*1310*/  UISETP.GE.U32.AND UP1, UPT, UR4, UR6, UPT ;  /* 0x000000060400728c */ /* 0x000fe4000bf26070 */
[----:B------:R-:W-:-:S04]  /*1320*/  ULOP3.LUT UR4, UR26, UR9, URZ, 0x3c, !UPT ;  /* 0x000000091a047292 */ /* 0x000fc8000f8e3c3f */
[----:B------:R-:W-:-:S05]  /*1330*/  UISETP.GE.AND UP0, UPT, UR4, URZ, UPT ;  /* 0x0000003f0400728c */ /* 0x000fca000bf06270 */
[----:B------:R-:W-:Y:S02]  /*1340*/  @UP1 UIADD3 UR8, UR8, 0x1, URZ ;  /* 0x0000000108081890 */ /* 0x000fe4000fffe03f */
[----:B------:R-:W-:-:S04]  /*1350*/  UISETP.NE.AND UP1, UPT, UR9, URZ, UPT ;  /* 0x0000003f0900728c */ /* 0x000fc8000bf25270 */
[----:B------:R-:W-:-:S07]  /*1360*/  @!UP0 UIADD3 UR8, -UR8, URZ, URZ ;  /* 0x0000003f08088290 */ /* 0x000fce000fffe13f */
[----:B------:R-:W-:-:S04]  /*1370*/  @!UP1 ULOP3.LUT UR8, URZ, UR9, URZ, 0x33, !UPT ;  /* 0x000000093f089292 */ /* 0x000fc8000f8e333f */
[----:B------:R-:W-:-:S06]  /*1380*/  UIMAD.WIDE UR4, UR8, 0x4, UR22 ;  /* 0x00000004080478a5 */ /* 0x000fcc000f8e0216 */
[----:B------:R-:W-:Y:S02]  /*1390*/  IMAD.U32 R10, RZ, RZ, UR4 ;  /* 0x00000004ff0a7e24 */ /* 0x000fe4000f8e00ff */
[----:B------:R-:W-:Y:S01]  /*13a0*/  IMAD.U32 R11, RZ, RZ, UR5 ;  /* 0x00000005ff0b7e24 */ /* 0x000fe2000f8e00ff */
[----:B-1----:R-:W-:Y:S01]  /*13b0*/  IABS R5, R4 ;  /* 0x0000000400057213 */ /* 0x002fe20000000000 */
[----:B------:R-:W1:Y:S01]  /*13c0*/  S2R R0, SR_CTAID.Z ;  /* 0x0000000000007919 */ /* 0x000e620000002700 */
[----:B------:R-:W-:Y:S01]  /*13d0*/  IMAD.MOV.U32 R6, RZ, RZ, RZ ;  /* 0x000000ffff067224 */ /* 0x000fe200078e00ff */
[----:B------:R-:W-:Y:S01]  /*13e0*/  UIADD3 UR8, -UR8, URZ, URZ ;  /* 0x0000003f08087290 */ /* 0x000fe2000fffe13f */
[----:B------:R-:W2:Y:S01]  /*13f0*/  LDG.E R2, desc[UR24][R10.64] ;  /* 0x000000180a027981 */ /* 0x000ea2000c1e1900 */
[----:B------:R-:W3:Y:S01]  /*1400*/  I2F.RP R8, R5 ;  /* 0x0000000500087306 */ /* 0x000ee20000209400 */
[----:B------:R-:W-:Y:S01]  /*1410*/  ULDC.64 UR4, c[0x0][0x230] ;  /* 0x00008c0000047ab9 */ /* 0x000fe20000000a00 */
[----:B------:R-:W-:-:S03]  /*1420*/  UIMAD UR26, UR9, UR8, UR26 ;  /* 0x00000008091a72a4 */ /* 0x000fc6000f8e021a */
[----:B------:R-:W-:-:S03]  /*1430*/  ULDC.64 UR8, c[0x0][0x248] ;  /* 0x0000920000087ab9 */ /* 0x000fc60000000a00 */
[----:B---3--:R-:W3:Y:S01]  /*1440*/  MUFU.RCP R7, R8 ;  /* 0x0000000800077308 */ /* 0x008ee20000001000 */
[----:B-1----:R-:W-:Y:S02]  /*1450*/  IABS R0, R0 ;  /* 0x0000000000007213 */ /* 0x002fe40000000000 */
[----:B---3--:R-:W-:-:S06]  /*1460*/  IADD3 R7, R7, 0xffffffe, RZ ;  /* 0x0ffffffe07077810 */ /* 0x008fcc0007ffe0ff */
[----:B------:R-:W1:Y:S02]  /*1470*/  F2I.FTZ.U32.TRUNC.NTZ R7, R7 ;  /* 0x0000000700077305 */ /* 0x000e64000021f000 */
[----:B-1----:R-:W-:-:S04]  /*1480*/  IMAD.MOV R3, RZ, RZ, -R7 ;  /* 0x000000ffff037224 */ /* 0x002fc800078e0a07 */
[----:B------:R-:W-:-:S04]  /*1490*/  IMAD R3, R3, R5, RZ ;  /* 0x0000000503037224 */ /* 0x000fc800078e02ff */
[----:B------:R-:W-:Y:S01]  /*14a0*/  IMAD.HI.U32 R6, R7, R3, R6 ;  /* 0x0000000307067227 */ /* 0x000fe200078e0006 */
[----:B------:R-:W-:-:S05]  /*14b0*/  MOV R3, R0 ;  /* 0x0000000000037202 */ /* 0x000fca0000000f00 */
[----:B------:R-:W-:-:S04]  /*14c0*/  IMAD.HI.U32 R6, R6, R3, RZ ;  /* 0x0000000306067227 */ /* 0x000fc800078e00ff */
[----:B------:R-:W-:-:S04]  /*14d0*/  IMAD.MOV R0, RZ, RZ, -R6 ;  /* 0x000000ffff007224 */ /* 0x000fc800078e0a06 */
[----:B------:R-:W-:-:S05]  /*14e0*/  IMAD R0, R5, R0, R3 ;  /* 0x0000000005007224 */ /* 0x000fca00078e0203 */
[----:B------:R-:W-:-:S13]  /*14f0*/  ISETP.GT.U32.AND P2, PT, R5, R0, PT ;  /* 0x000000000500720c */ /* 0x000fda0003f44070 */
[----:B------:R-:W-:Y:S01]  /*1500*/  @!P2 IMAD.IADD R0, R0, 0x1, -R5 ;  /* 0x000000010000a824 */ /* 0x000fe200078e0a05 */
[----:B------:R-:W-:Y:S02]  /*1510*/  @!P2 IADD3 R6, R6, 0x1, RZ ;  /* 0x000000010606a810 */ /* 0x000fe40007ffe0ff */
[----:B------:R-:W-:Y:S02]  /*1520*/  ISETP.NE.AND P2, PT, R4, RZ, PT ;  /* 0x000000ff0400720c */ /* 0x000fe40003f45270 */
[----:B------:R-:W-:Y:S02]  /*1530*/  ISETP.GE.U32.AND P3, PT, R0, R5, PT ;  /* 0x000000050000720c */ /* 0x000fe40003f66070 */
[----:B------:R-:W-:-:S04]  /*1540*/  LOP3.LUT R0, R4, UR11, RZ, 0x3c, !PT ;  /* 0x0000000b04007c12 */ /* 0x000fc8000f8e3cff */
[----:B------:R-:W-:-:S07]  /*1550*/  ISETP.GE.AND P1, PT, R0, RZ, PT ;  /* 0x000000ff0000720c */ /* 0x000fce0003f26270 */
[----:B------:R-:W-:-:S06]  /*1560*/  @P3 VIADD R6, R6, 0x1 ;  /* 0x0000000106063836 */ /* 0x000fcc0000000000 */
[----:B------:R-:W-:Y:S01]  /*1570*/  @!P1 IMAD.MOV R6, RZ, RZ, -R6 ;  /* 0x000000ffff069224 */ /* 0x000fe200078e0a06 */
[----:B------:R-:W-:-:S04]  /*1580*/  @!P2 LOP3.LUT R6, RZ, R4, RZ, 0x33, !PT ;  /* 0x00000004ff06a212 */ /* 0x000fc800078e33ff */
[----:B------:R-:W-:Y:S02]  /*1590*/  SHF.R.S32.HI R17, RZ, 0x1f, R6 ;  /* 0x0000001fff117819 */ /* 0x000fe40000011406 */
[----:B------:R-:W-:Y:S02]  /*15a0*/  MOV R20, R6 ;  /* 0x0000000600147202 */ /* 0x000fe40000000f00 */
[----:B--2---:R-:W-:-:S13]  /*15b0*/  R2UR UR27, R2 ;  /* 0x00000000021b72ca */ /* 0x004fda00000e0000 */
[----:B------:R-:W-:Y:S02]  /*15c0*/  USHF.R.S32.HI UR18, URZ, 0x1f, UR27 ;  /* 0x0000001f3f127899 */ /* 0x000fe4000801141b */
[----:B------:R-:W-:Y:S02]  /*15d0*/  UIMAD.WIDE.U32 UR6, UR27, UR4, URZ ;  /* 0x000000041b0672a5 */ /* 0x000fe4000f8e003f */
[----:B------:R-:W-:-:S04]  /*15e0*/  UIMAD UR10, UR18, UR4, URZ ;  /* 0x00000004120a72a4 */ /* 0x000fc8000f8e023f */
[----:B------:R-:W-:Y:S02]  /*15f0*/  UIMAD UR5, UR27, UR5, UR10 ;  /* 0x000000051b0572a4 */ /* 0x000fe4000f8e020a */
[----:B------:R-:W-:Y:S02]  /*1600*/  USHF.R.S32.HI UR10, URZ, 0x1f, UR26 ;  /* 0x0000001f3f0a7899 */ /* 0x000fe4000801141a */
[----:B------:R-:W-:Y:S02]  /*1610*/  UIADD3 UR7, UR7, UR5, URZ ;  /* 0x0000000507077290 */ /* 0x000fe4000fffe03f */
[----:B------:R-:W-:Y:S02]  /*1620*/  UIMAD UR28, UR10, UR8, URZ ;  /* 0x000000080a1c72a4 */ /* 0x000fe4000f8e023f */
[----:B------:R-:W-:Y:S02]  /*1630*/  UIMAD.WIDE.U32 UR30, UR26, UR8, UR6 ;  /* 0x000000081a1e72a5 */ /* 0x000fe4000f8e0006 */
[----:B------:R-:W-:Y:S01]  /*1640*/  UIMAD UR28, UR26, UR9, UR28 ;  /* 0x000000091a1c72a4 */ /* 0x000fe2000f8e021c */
[----:B------:R-:W-:Y:S01]  /*1650*/  ULDC.64 UR6, c[0x0][0x260] ;  /* 0x0000980000067ab9 */ /* 0x000fe20000000a00 */
[----:B------:R-:W-:-:S02]  /*1660*/  ULDC.64 UR4, c[0x0][0x238] ;  /* 0x00008e0000047ab9 */ /* 0x000fc40000000a00 */
[----:B------:R-:W-:Y:S01]  /*1670*/  UIADD3 UR28, UR31, UR28, URZ ;  /* 0x0000001c1f1c7290 */ /* 0x000fe2000fffe03f */
[----:B------:R-:W-:Y:S01]  /*1680*/  IMAD.U32 R3, RZ, RZ, UR31 ;  /* 0x0000001fff037e24 */ /* 0x000fe2000f8e00ff */
[----:B------:R-:W-:Y:S01]  /*1690*/  MOV R2, UR30 ;  /* 0x0000001e00027c02 */ /* 0x000fe20008000f00 */
[----:B------:R-:W-:Y:S01]  /*16a0*/  IMAD R5, R17, UR6, RZ ;  /* 0x0000000611057c24 */ /* 0x000fe2000f8e02ff */
[----:B------:R-:W-:Y:S02]  /*16b0*/  UIMAD UR18, UR18, UR4, URZ ;  /* 0x00000004121272a4 */ /* 0x000fe4000f8e023f */
[----:B------:R-:W-:Y:S01]  /*16c0*/  MOV R3, UR28 ;  /* 0x0000001c00037c02 */ /* 0x000fe20008000f00 */
[C---:B------:R-:W-:Y:S01]  /*16d0*/  IMAD R5, R6.reuse, UR7, R5 ;  /* 0x0000000706057c24 */ /* 0x040fe2000f8e0205 */
[----:B------:R-:W-:Y:S02]  /*16e0*/  UIMAD.WIDE.U32 UR30, UR27, UR4, URZ ;  /* 0x000000041b1e72a5 */ /* 0x000fe4000f8e003f */
[----:B------:R-:W-:Y:S01]  /*16f0*/  UIMAD UR5, UR27, UR5, UR18 ;  /* 0x000000051b0572a4 */ /* 0x000fe2000f8e0212 */
[----:B------:R-:W-:-:S03]  /*1700*/  IMAD.WIDE.U32 R26, R6, UR6, R2 ;  /* 0x00000006061a7c25 */ /* 0x000fc6000f8e0002 */
[----:B------:R-:W-:Y:S01]  /*1710*/  UIADD3 UR28, UR31, UR5, URZ ;  /* 0x000000051f1c7290 */ /* 0x000fe2000fffe03f */
[----:B------:R-:W-:Y:S01]  /*1720*/  IMAD.IADD R5, R27, 0x1, R5 ;  /* 0x000000011b057824 */ /* 0x000fe200078e0205 */
[----:B------:R-:W-:Y:S10]  /*1730*/  BRA `(.L_x_1753) ;  /* 0x00000004003c7947 */ /* 0x000ff40003800000 */
.L_x_1752:
[----:B------:R-:W1:Y:S01]  /*1740*/  LDC R6, c[0x0][0x278] ;  /* 0x00009e00ff067b82 */ /* 0x000e620000000800 */
[----:B------:R-:W2:Y:S01]  /*1750*/  S2R R0, SR_CTAID.Z ;  /* 0x0000000000007919 */ /* 0x000ea20000002700 */
[----:B------:R-:W-:Y:S01]  /*1760*/  MOV R4, RZ ;  /* 0x000000ff00047202 */ /* 0x000fe20000000f00 */
[----:B------:R-:W-:Y:S02]  /*1770*/  UISETP.NE.AND UP0, UPT, UR28, -0x1, UPT ;  /* 0xffffffff1c00788c */ /* 0x000fe4000bf05270 */
[----:B------:R-:W-:-:S04]  /*1780*/  ULEA UR26, UR12, 0xffffff80, 0x7 ;  /* 0xffffff800c1a7891 */ /* 0x000fc8000f8e383f */
[----:B------:R-:W-:Y:S01]  /*1790*/  PLOP3.LUT P1, PT, PT, PT, UP0, 0x80, 0x0 ;  /* 0x000000000000781c */ /* 0x000fe20003f2f008 */
[----:B------:R-:W-:-:S04]  /*17a0*/  USHF.R.S32.HI UR10, URZ, 0x1f, UR26 ;  /* 0x0000001f3f0a7899 */ /* 0x000fc8000801141a */
[----:B------:R-:W-:Y:S01]  /*17b0*/  @UP0 UIADD3 UR5, UR27, UR28, URZ ;  /* 0x0000001c1b050290 */ /* 0x000fe2000fffe03f */
[----:B------:R-:W-:-:S03]  /*17c0*/  @UP0 ULDC.64 UR8, c[0x0][0x248] ;  /* 0x0000920000080ab9 */ /* 0x000fc60000000a00 */
[----:B------:R-:W-:Y:S02]  /*17d0*/  @UP0 UIMAD.WIDE.U32 UR6, UR5, UR8, URZ ;  /* 0x00000008050602a5 */ /* 0x000fe4000f8e003f */
[----:B------:R-:W-:Y:S01]  /*17e0*/  @UP0 UIMAD UR5, UR5, UR9, URZ ;  /* 0x00000009050502a4 */ /* 0x000fe2000f8e023f */
[----:B-1----:R-:W-:-:S03]  /*17f0*/  IABS R7, R6 ;  /* 0x0000000600077213 */ /* 0x002fc60000000000 */
[----:B------:R-:W-:Y:S01]  /*1800*/  @UP0 UIADD3 UR5, UR7, UR5, URZ ;  /* 0x0000000507050290 */ /* 0x000fe2000fffe03f */
[----:B------:R-:W-:Y:S01]  /*1810*/  ISETP.NE.AND P2, PT, R6, RZ, PT ;  /* 0x000000ff0600720c */ /* 0x000fe20003f45270 */
[----:B------:R-:W1:Y:S01]  /*1820*/  I2F.RP R8, R7 ;  /* 0x0000000700087306 */ /* 0x000e620000209400 */
[----:B--2---:R-:W-:-:S07]  /*1830*/  IABS R0, R0 ;  /* 0x0000000000007213 */ /* 0x004fce0000000000 */
[----:B-1----:R-:W1:Y:S02]  /*1840*/  MUFU.RCP R3, R8 ;  /* 0x0000000800037308 */ /* 0x002e640000001000 */
[----:B-1----:R-:W-:-:S06]  /*1850*/  VIADD R3, R3, 0xffffffe ;  /* 0x0ffffffe03037836 */ /* 0x002fcc0000000000 */
[----:B------:R-:W1:Y:S02]  /*1860*/  F2I.FTZ.U32.TRUNC.NTZ R5, R3 ;  /* 0x0000000300057305 */ /* 0x000e64000021f000 */
[----:B-1----:R-:W-:-:S04]  /*1870*/  IMAD.MOV R2, RZ, RZ, -R5 ;  /* 0x000000ffff027224 */ /* 0x002fc800078e0a05 */
[----:B------:R-:W-:-:S04]  /*1880*/  IMAD R2, R2, R7, RZ ;  /* 0x0000000702027224 */ /* 0x000fc800078e02ff */
[----:B------:R-:W-:Y:S02]  /*1890*/  IMAD.HI.U32 R5, R5, R2, R4 ;  /* 0x0000000205057227 */ /* 0x000fe400078e0004 */
[----:B------:R-:W1:Y:S04]  /*18a0*/  LDC.64 R2, c[0x0][0x260] ;  /* 0x00009800ff027b82 */ /* 0x000e680000000a00 */
[----:B------:R-:W-:-:S04]  /*18b0*/  IMAD.HI.U32 R5, R5, R0, RZ ;  /* 0x0000000005057227 */ /* 0x000fc800078e00ff */
[----:B------:R-:W-:-:S04]  /*18c0*/  IMAD.MOV R4, RZ, RZ, -R5 ;  /* 0x000000ffff047224 */ /* 0x000fc800078e0a05 */
[----:B------:R-:W-:Y:S01]  /*18d0*/  IMAD R4, R7, R4, R0 ;  /* 0x0000000407047224 */ /* 0x000fe200078e0200 */
[----:B------:R-:W-:-:S04]  /*18e0*/  LOP3.LUT R0, R6, UR11, RZ, 0x3c, !PT ;  /* 0x0000000b06007c12 */ /* 0x000fc8000f8e3cff */
[----:B------:R-:W-:Y:S02]  /*18f0*/  ISETP.GT.U32.AND P5, PT, R7, R4, PT ;  /* 0x000000040700720c */ /* 0x000fe40003fa4070 */
[----:B------:R-:W-:-:S11]  /*1900*/  ISETP.GE.AND P3, PT, R0, RZ, PT ;  /* 0x000000ff0000720c */ /* 0x000fd60003f66270 */
[----:B------:R-:W-:Y:S01]  /*1910*/  @!P5 IADD3 R4, R4, -R7, RZ ;  /* 0x800000070404d210 */ /* 0x000fe20007ffe0ff */
[----:B------:R-:W-:-:S03]  /*1920*/  @!P5 VIADD R5, R5, 0x1 ;  /* 0x000000010505d836 */ /* 0x000fc60000000000 */
[----:B------:R-:W-:-:S13]  /*1930*/  ISETP.GE.U32.AND P4, PT, R4, R7, PT ;  /* 0x000000070400720c */ /* 0x000fda0003f86070 */
[----:B------:R-:W-:Y:S01]  /*1940*/  @P4 IADD3 R5, R5, 0x1, RZ ;  /* 0x0000000105054810 */ /* 0x000fe20007ffe0ff */
[----:B-1----:R-:W-:Y:S06]  /*1950*/  @P1 BRA `(.L_x_1754) ;  /* 0x0000000000301947 */ /* 0x002fec0003800000 */
[----:B------:R-:W-:Y:S01]  /*1960*/  USHF.R.S32.HI UR6, URZ, 0x1f, UR27 ;  /* 0x0000001f3f067899 */ /* 0x000fe2000801141b */
[----:B------:R-:W-:Y:S01]  /*1970*/  ULDC.64 UR8, c[0x0][0x248] ;  /* 0x0000920000087ab9 */ /* 0x000fe20000000a00 */
[----:B------:R-:W-:Y:S02]  /*1980*/  USHF.R.S32.HI UR7, URZ, 0x1f, UR18 ;  /* 0x0000001f3f077899 */ /* 0x000fe40008011412 */
[----:B------:R-:W-:Y:S02]  /*1990*/  UIMAD UR6, UR6, UR8, URZ ;  /* 0x00000008060672a4 */ /* 0x000fe4000f8e023f */
[----:B------:R-:W-:Y:S02]  /*19a0*/  UIMAD.WIDE.U32 UR30, UR27, UR8, URZ ;  /* 0x000000081b1e72a5 */ /* 0x000fe4000f8e003f */
[----:B------:R-:W-:Y:S01]  /*19b0*/  UIMAD UR6, UR27, UR9, UR6 ;  /* 0x000000091b0672a4 */ /* 0x000fe2000f8e0206 */
[----:B------:R-:W-:Y:S02]  /*19c0*/  ULDC.64 UR4, c[0x0][0x230] ;  /* 0x00008c0000047ab9 */ /* 0x000fe40000000a00 */
[----:B------:R-:W-:-:S02]  /*19d0*/  UIMAD UR7, UR7, UR4, URZ ;  /* 0x00000004070772a4 */ /* 0x000fc4000f8e023f */
[----:B------:R-:W-:Y:S02]  /*19e0*/  UIADD3 UR31, UR31, UR6, URZ ;  /* 0x000000061f1f7290 */ /* 0x000fe4000fffe03f */
[----:B------:R-:W-:Y:S02]  /*19f0*/  UIMAD UR5, UR18, UR5, UR7 ;  /* 0x00000005120572a4 */ /* 0x000fe4000f8e0207 */
[----:B------:R-:W-:-:S04]  /*1a00*/  UIMAD.WIDE.U32 UR6, UR18, UR4, UR30 ;  /* 0x00000004120672a5 */ /* 0x000fc8000f8e001e */
[----:B------:R-:W-:-:S12]  /*1a10*/  UIADD3 UR5, UR7, UR5, URZ ;  /* 0x0000000507057290 */ /* 0x000fd8000fffe03f */
.L_x_1754:
[----:B------:R-:W-:Y:S01]  /*1a20*/  UIMAD UR4, UR10, UR8, URZ ;  /* 0x000000080a0472a4 */ /* 0x000fe2000f8e023f */
[----:B------:R-:W-:Y:S01]  /*1a30*/  MOV R20, R5 ;  /* 0x0000000500147202 */ /* 0x000fe20000000f00 */
[----:B------:R-:W-:Y:S01]  /*1a40*/  UMOV UR7, UR5 ;  /* 0x0000000500077c82 */ /* 0x000fe20008000000 */
[----:B------:R-:W-:Y:S02]  /*1a50*/  @UP0 UIADD3 UR28, UR27, UR28, URZ ;  /* 0x0000001c1b1c0290 */ /* 0x000fe4000fffe03f */
[----:B------:R-:W-:Y:S01]  /*1a60*/  UIMAD.WIDE.U32 UR6, UR8, UR26, UR6 ;  /* 0x0000001a080672a5 */ /* 0x000fe2000f8e0006 */
[----:B------:R-:W-:Y:S01]  /*1a70*/  @!P3 IADD3 R20, -R20, RZ, RZ ;  /* 0x000000ff1414b210 */ /* 0x000fe20007ffe1ff */
[----:B------:R-:W-:Y:S01]  /*1a80*/  UIMAD UR4, UR9, UR26, UR4 ;  /* 0x0000001a090472a4 */ /* 0x000fe2000f8e0204 */
[----:B------:R-:W-:-:S03]  /*1a90*/  @!P2 LOP3.LUT R20, RZ, R6, RZ, 0x33, !PT ;  /* 0x00000006ff14a212 */ /* 0x000fc600078e33ff */
[----:B------:R-:W-:Y:S01]  /*1aa0*/  UIADD3 UR4, UR7, UR4, URZ ;  /* 0x0000000407047290 */ /* 0x000fe2000fffe03f */
[----:B------:R-:W-:Y:S01]  /*1ab0*/  SHF.R.S32.HI R17, RZ, 0x1f, R20 ;  /* 0x0000001fff117819 */ /* 0x000fe20000011414 */
[----:B------:R-:W-:Y:S01]  /*1ac0*/  IMAD.U32 R5, RZ, RZ, UR7 ;  /* 0x00000007ff057e24 */ /* 0x000fe2000f8e00ff */
[----:B------:R-:W-:-:S03]  /*1ad0*/  MOV R4, UR6 ;  /* 0x0000000600047c02 */ /* 0x000fc60008000f00 */
[----:B------:R-:W-:Y:S01]  /*1ae0*/  MOV R5, UR4 ;  /* 0x0000000400057c02 */ /* 0x000fe20008000f00 */
[----:B------:R-:W-:Y:S01]  /*1af0*/  @UP0 ULDC.64 UR4, c[0x0][0x250] ;  /* 0x0000940000040ab9 */ /* 0x000fe20000000a00 */
[-C--:B------:R-:W-:Y:S01]  /*1b00*/  IMAD R0, R17, R2.reuse, RZ ;  /* 0x0000000211007224 */ /* 0x080fe200078e02ff */
[----:B------:R-:W-:Y:S01]  /*1b10*/  @UP0 UIMAD.WIDE.U32 UR30, UR28, UR4, URZ ;  /* 0x000000041c1e02a5 */ /* 0x000fe2000f8e003f */
[----:B------:R-:W-:-:S03]  /*1b20*/  IMAD.WIDE.U32 R26, R20, R2, R4 ;  /* 0x00000002141a7225 */ /* 0x000fc600078e0004 */
[----:B------:R-:W-:Y:S01]  /*1b30*/  @UP0 UIMAD UR28, UR28, UR5, UR31 ;  /* 0x000000051c1c02a4 */ /* 0x000fe2000f8e021f */
[----:B------:R-:W-:-:S04]  /*1b40*/  IMAD R3, R20, R3, R0 ;  /* 0x0000000314037224 */ /* 0x000fc800078e0200 */
[----:B------:R-:W-:Y:S01]  /*1b50*/  IMAD.IADD R5, R27, 0x1, R3 ;  /* 0x000000011b057824 */ /* 0x000fe200078e0203 */
[----:B------:R-:W-:Y:S06]  /*1b60*/  @P1 BRA `(.L_x_1753) ;  /* 0x0000000000301947 */ /* 0x000fec0003800000 */
[----:B------:R-:W-:Y:S01]  /*1b70*/  USHF.R.S32.HI UR6, URZ, 0x1f, UR27 ;  /* 0x0000001f3f067899 */ /* 0x000fe2000801141b */
[----:B------:R-:W-:-:S03]  /*1b80*/  ULDC.64 UR4, c[0x0][0x250] ;  /* 0x0000940000047ab9 */ /* 0x000fc60000000a00 */
[----:B------:R-:W-:Y:S02]  /*1b90*/  UIMAD UR6, UR6, UR4, URZ ;  /* 0x00000004060672a4 */ /* 0x000fe4000f8e023f */
[----:B------:R-:W-:Y:S02]  /*1ba0*/  UIMAD.WIDE.U32 UR28, UR27, UR4, URZ ;  /* 0x000000041b1c72a5 */ /* 0x000fe4000f8e003f */
[----:B------:R-:W-:Y:S02]  /*1bb0*/  UIMAD UR27, UR27, UR5, UR6 ;  /* 0x000000051b1b72a4 */ /* 0x000fe4000f8e0206 */
[----:B------:R-:W-:Y:S01]  /*1bc0*/  USHF.R.S32.HI UR6, URZ, 0x1f, UR18 ;  /* 0x0000001f3f067899 */ /* 0x000fe20008011412 */
[----:B------:R-:W-:Y:S01]  /*1bd0*/  ULDC.64 UR4, c[0x0][0x238] ;  /* 0x00008e0000047ab9 */ /* 0x000fe20000000a00 */
[----:B------:R-:W-:Y:S02]  /*1be0*/  UIADD3 UR29, UR29, UR27, URZ ;  /* 0x0000001b1d1d7290 */ /* 0x000fe4000fffe03f */
[----:B------:R-:W-:-:S02]  /*1bf0*/  UIMAD UR6, UR6, UR4, URZ ;  /* 0x00000004060672a4 */ /* 0x000fc4000f8e023f */
[----:B------:R-:W-:Y:S02]  /*1c00*/  UIMAD.WIDE.U32 UR30, UR18, UR4, UR28 ;  /* 0x00000004121e72a5 */ /* 0x000fe4000f8e001c */
[----:B------:R-:W-:-:S04]  /*1c10*/  UIMAD UR5, UR18, UR5, UR6 ;  /* 0x00000005120572a4 */ /* 0x000fc8000f8e0206 */
[----:B------:R-:W-:-:S12]  /*1c20*/  UIADD3 UR28, UR31, UR5, URZ ;  /* 0x000000051f1c7290 */ /* 0x000fd8000fffe03f */
.L_x_1753:
[----:B------:R-:W-:Y:S01]  /*1c30*/  SHF.R.S32.HI R14, RZ, 0x1f, R225 ;  /* 0x0000001fff0e7819 */ /* 0x000fe200000114e1 */
[----:B------:R-:W-:Y:S01]  /*1c40*/  UISETP.NE.AND UP0, UPT, UR17, -0x1, UPT ;  /* 0xffffffff1100788c */ /* 0x000fe2000bf05270 */
[----:B------:R-:W1:Y:S01]  /*1c50*/  S2R R29, SR_CTAID.X ;  /* 0x00000000001d7919 */ /* 0x000e620000002500 */
[----:B------:R-:W-:Y:S01]  /*1c60*/  USHF.R.S32.HI UR27, URZ, 0x1f, UR11 ;  /* 0x0000001f3f1b7899 */ /* 0x000fe2000801140b */
[CC--:B------:R-:W-:Y:S01]  /*1c70*/  LEA.HI R0, R14.reuse, R225.reuse, RZ, 0x3 ;  /* 0x000000e10e007211 */ /* 0x0c0fe200078f18ff */
[----:B------:R-:W2:Y:S01]  /*1c80*/  LDC.64 R138, c[0x0][0x250] ;  /* 0x00009400ff8a7b82 */ /* 0x000ea20000000a00 */
[----:B------:R-:W-:Y:S01]  /*1c90*/  LEA.HI R12, R14, R225, RZ, 0x4 ;  /* 0x000000e10e0c7211 */ /* 0x000fe200078f20ff */
[----:B------:R-:W-:Y:S01]  /*1ca0*/  IMAD.MOV.U32 R2, RZ, RZ, 0x10 ;  /* 0x00000010ff027424 */ /* 0x000fe200078e00ff */
[----:B------:R-:W-:Y:S01]  /*1cb0*/  SHF.R.S32.HI R10, RZ, 0x3, R0 ;  /* 0x00000003ff0a7819 */ /* 0x000fe20000011400 */
[----:B------:R-:W-:Y:S01]  /*1cc0*/  BSSY B0, `(.L_x_1755) ;  /* 0x0000061000007945 */ /* 0x000fe20003800000 */
[----:B------:R-:W-:-:S02]  /*1cd0*/  LOP3.LUT R0, R0, 0xfffffff8, RZ, 0xc0, !PT ;  /* 0xfffffff800007812 */ /* 0x000fc400078ec0ff */
[----:B------:R-:W-:Y:S01]  /*1ce0*/  @!UP0 USHF.R.S32.HI UR29, URZ, 0x1f, UR16 ;  /* 0x0000001f3f1d8899 */ /* 0x000fe20008011410 */
[----:B------:R-:W-:Y:S01]  /*1cf0*/  IMAD.SHL.U32 R9, R10, 0x40, RZ ;  /* 0x000000400a097824 */ /* 0x000fe200078e00ff */
[----:B------:R-:W-:Y:S01]  /*1d00*/  @!UP0 ULDC.64 UR6, c[0x0][0x228] ;  /* 0x00008a0000068ab9 */ /* 0x000fe20000000a00 */
[----:B------:R-:W-:Y:S01]  /*1d10*/  IMAD.IADD R3, R225, 0x1, -R0 ;  /* 0x00000001e1037824 */ /* 0x000fe200078e0a00 */
[----:B------:R-:W-:Y:S01]  /*1d20*/  LOP3.LUT R0, R12, 0xfffffff0, RZ, 0xc0, !PT ;  /* 0xfffffff00c007812 */ /* 0x000fe200078ec0ff */
[----:B------:R-:W-:Y:S01]  /*1d30*/  @!UP0 UIMAD UR29, UR29, UR6, URZ ;  /* 0x000000061d1d82a4 */ /* 0x000fe2000f8e023f */
[----:B------:R-:W-:Y:S01]  /*1d40*/  LOP3.LUT R9, R9, 0x1c0, RZ, 0xc0, !PT ;  /* 0x000001c009097812 */ /* 0x000fe200078ec0ff */
[----:B------:R-:W-:Y:S01]  /*1d50*/  IMAD.SHL.U32 R228, R3, 0x8, RZ ;  /* 0x0000000803e47824 */ /* 0x000fe200078e00ff */
[----:B------:R-:W-:Y:S01]  /*1d60*/  @UP0 ULDC.64 UR4, c[0x0][0x240] ;  /* 0x0000900000040ab9 */ /* 0x000fe20000000a00 */
[----:B------:R-:W-:Y:S01]  /*1d70*/  IMAD.IADD R0, R225, 0x1, -R0 ;  /* 0x00000001e1007824 */ /* 0x000fe200078e0a00 */
[----:B------:R-:W-:Y:S01]  /*1d80*/  SHF.R.U32.HI R226, RZ, 0x3, R9 ;  /* 0x00000003ffe27819 */ /* 0x000fe20000011609 */
[----:B------:R-:W-:Y:S01]  /*1d90*/  @UP0 UIMAD.WIDE.U32 UR32, UR17, UR4, URZ ;  /* 0x00000004112002a5 */ /* 0x000fe2000f8e003f */
[----:B------:R-:W-:Y:S01]  /*1da0*/  LOP3.LUT R7, R9, 0x38, R228, 0xf8, !PT ;  /* 0x0000003809077812 */ /* 0x000fe200078ef8e4 */
[----:B------:R-:W-:Y:S01]  /*1db0*/  @!UP0 UIMAD.WIDE.U32 UR34, UR16, UR6, URZ ;  /* 0x00000006102282a5 */ /* 0x000fe2000f8e003f */
[C---:B------:R-:W-:Y:S01]  /*1dc0*/  IADD3 R26, P3, R228.reuse, R26, RZ ;  /* 0x0000001ae41a7210 */ /* 0x040fe20007f7e0ff */
[----:B------:R-:W-:Y:S01]  /*1dd0*/  @!UP0 UIMAD UR16, UR16, UR7, UR29 ;  /* 0x00000007101082a4 */ /* 0x000fe2000f8e021d */
[----:B------:R-:W-:Y:S01]  /*1de0*/  LOP3.LUT R226, R7, R226, RZ, 0x3c, !PT ;  /* 0x000000e207e27212 */ /* 0x000fe200078e3cff */
[----:B------:R-:W3:Y:S01]  /*1df0*/  S2UR UR29, SR_CgaCtaId ;  /* 0x00000000001d79c3 */ /* 0x000ee20000008800 */
[----:B------:R-:W-:Y:S01]  /*1e00*/  SHF.R.S32.HI R7, RZ, 0x1f, R0 ;  /* 0x0000001fff077819 */ /* 0x000fe20000011400 */
[----:B------:R-:W-:Y:S01]  /*1e10*/  @UP0 UIMAD UR18, UR17, UR5, UR33 ;  /* 0x00000005111202a4 */ /* 0x000fe2000f8e0221 */
[----:B------:R-:W-:Y:S01]  /*1e20*/  IADD3 R18, P2, R228, UR30, RZ ;  /* 0x0000001ee4127c10 */ /* 0x000fe2000ff5e0ff */
[----:B------:R-:W-:Y:S01]  /*1e30*/  @!UP0 UIADD3 UR18, UR35, UR16, URZ ;  /* 0x0000001023128290 */ /* 0x000fe2000fffe03f */
[----:B------:R-:W-:Y:S01]  /*1e40*/  LEA.HI R8, R7, R0, RZ, 0x3 ;  /* 0x0000000007087211 */ /* 0x000fe200078f18ff */
[----:B------:R-:W-:Y:S01]  /*1e50*/  ULDC.64 UR4, c[0x0][0x258] ;  /* 0x0000960000047ab9 */ /* 0x000fe20000000a00 */
[----:B------:R-:W-:Y:S01]  /*1e60*/  @!UP0 UMOV UR32, UR34 ;  /* 0x0000002200208c82 */ /* 0x000fe20008000000 */
[----:B------:R-:W-:Y:S01]  /*1e70*/  UIMAD UR27, UR27, UR4, URZ ;  /* 0x000000041b1b72a4 */ /* 0x000fe2000f8e023f */
[----:B------:R-:W-:Y:S01]  /*1e80*/  LOP3.LUT R7, R8, 0xfffffff8, RZ, 0xc0, !PT ;  /* 0xfffffff808077812 */ /* 0x000fe200078ec0ff */
[----:B------:R-:W-:Y:S01]  /*1e90*/  ULDC.64 UR6, c[0x0][0x268] ;  /* 0x00009a0000067ab9 */ /* 0x000fe20000000a00 */
[----:B------:R-:W-:Y:S01]  /*1ea0*/  IADD3 R4, P1, R228, UR32, RZ ;  /* 0x00000020e4047c10 */ /* 0x000fe2000ff3e0ff */
[----:B------:R-:W-:Y:S01]  /*1eb0*/  UIMAD UR27, UR11, UR5, UR27 ;  /* 0x000000050b1b72a4 */ /* 0x000fe2000f8e021b */
[----:B------:R-:W-:Y:S01]  /*1ec0*/  LEA.HI R9, R14, R225, RZ, 0x6 ;  /* 0x000000e10e097211 */ /* 0x000fe200078f30ff */
[----:B------:R-:W-:Y:S01]  /*1ed0*/  UIADD3 UR5, -UR19, UR21, URZ ;  /* 0x0000001513057290 */ /* 0x000fe2000fffe13f */
[----:B------:R-:W-:Y:S01]  /*1ee0*/  IMAD.IADD R7, R0, 0x1, -R7 ;  /* 0x0000000100077824 */ /* 0x000fe200078e0a07 */
[----:B------:R-:W-:Y:S01]  /*1ef0*/  SHF.R.S32.HI R0, RZ, 0x1f, R228 ;  /* 0x0000001fff007819 */ /* 0x000fe200000114e4 */
[C---:B------:R-:W-:Y:S01]  /*1f00*/  VIADD R16, R10.reuse, 0x10 ;  /* 0x000000100a107836 */ /* 0x040fe20000000000 */
[----:B------:R-:W-:Y:S01]  /*1f10*/  SHF.R.S32.HI R11, RZ, 0x1f, R10 ;  /* 0x0000001fff0b7819 */ /* 0x000fe2000001140a */
[C---:B------:R-:W-:Y:S01]  /*1f20*/  VIADD R15, R10.reuse, 0x20 ;  /* 0x000000200a0f7836 */ /* 0x040fe20000000000 */
[----:B------:R-:W-:Y:S01]  /*1f30*/  ISETP.GE.AND P6, PT, R10, UR5, PT ;  /* 0x000000050a007c0c */ /* 0x000fe2000bfc6270 */
[C---:B------:R-:W-:Y:S01]  /*1f40*/  IMAD.X R27, R0.reuse, 0x1, R5, P3 ;  /* 0x00000001001b7824 */ /* 0x040fe200018e0605 */
[----:B------:R-:W-:Y:S01]  /*1f50*/  IADD3.X R5, R0, UR18, RZ, P1, !PT ;  /* 0x0000001200057c10 */ /* 0x000fe20008ffe4ff */
[----:B------:R-:W-:Y:S01]  /*1f60*/  VIADD R13, R10, 0x30 ;  /* 0x000000300a0d7836 */ /* 0x000fe20000000000 */
[----:B------:R-:W-:Y:S01]  /*1f70*/  IADD3.X R19, R0, UR28, RZ, P2, !PT ;  /* 0x0000001c00137c10 */ /* 0x000fe200097fe4ff */
[----:B------:R-:W-:Y:S01]  /*1f80*/  IMAD.U32 R22, RZ, RZ, UR4 ;  /* 0x00000004ff167e24 */ /* 0x000fe2000f8e00ff */
[----:B------:R-:W-:Y:S01]  /*1f90*/  UIADD3 UR18, UR12, -0x1, URZ ;  /* 0xffffffff0c127890 */ /* 0x000fe2000fffe03f */
[----:B------:R-:W-:Y:S01]  /*1fa0*/  IMAD R17, R17, UR6, RZ ;  /* 0x0000000611117c24 */ /* 0x000fe2000f8e02ff */
[----:B------:R-:W-:Y:S01]  /*1fb0*/  IADD3 R38, P1, R10, UR26, RZ ;  /* 0x0000001a0a267c10 */ /* 0x000fe2000ff3e0ff */
[----:B------:R-:W-:Y:S01]  /*1fc0*/  IMAD.SHL.U32 R9, R9, 0x8, RZ ;  /* 0x0000000809097824 */ /* 0x000fe200078e00ff */
[----:B------:R-:W-:Y:S01]  /*1fd0*/  ISETP.GE.AND P5, PT, R16, UR5, PT ;  /* 0x0000000510007c0c */ /* 0x000fe2000bfa6270 */
[----:B------:R-:W-:Y:S01]  /*1fe0*/  UMOV UR4, 0x400 ;  /* 0x0000040000047882 */ /* 0x000fe20000000000 */
[----:B------:R-:W-:Y:S01]  /*1ff0*/  ISETP.GE.AND P4, PT, R15, UR5, PT ;  /* 0x000000050f007c0c */ /* 0x000fe2000bf86270 */
[----:B------:R-:W-:Y:S01]  /*2000*/  IMAD R17, R20, UR7, R17 ;  /* 0x0000000714117c24 */ /* 0x000fe2000f8e0211 */
[----:B------:R-:W-:Y:S01]  /*2010*/  ISETP.GE.AND P3, PT, R13, UR5, PT ;  /* 0x000000050d007c0c */ /* 0x000fe2000bf66270 */
[----:B------:R-:W-:Y:S01]  /*2020*/  IMAD.WIDE.U32 R22, R22, UR11, R4 ;  /* 0x0000000b16167c25 */ /* 0x000fe2000f8e0004 */
[----:B------:R-:W-:Y:S01]  /*2030*/  USHF.L.U32 UR11, UR18, 0x7, URZ ;  /* 0x00000007120b7899 */ /* 0x000fe2000800063f */
[----:B------:R-:W-:Y:S01]  /*2040*/  LOP3.LUT R226, R226, 0xfffffe00, R9, 0xf8, !PT ;  /* 0xfffffe00e2e27812 */ /* 0x000fe200078ef809 */
[----:B---3--:R-:W-:Y:S01]  /*2050*/  ULEA UR4, UR29, UR4, 0x18 ;  /* 0x000000041d047291 */ /* 0x008fe2000f8ec03f */
[----:B------:R-:W-:Y:S01]  /*2060*/  IMAD.WIDE.U32 R20, R20, UR6, R18 ;  /* 0x0000000614147c25 */ /* 0x000fe2000f8e0012 */
[----:B------:R-:W-:Y:S01]  /*2070*/  IADD3.X R19, R11, UR10, RZ, P1, !PT ;  /* 0x0000000a0b137c10 */ /* 0x000fe20008ffe4ff */
[----:B------:R-:W-:Y:S01]  /*2080*/  USHF.L.U64.HI UR16, UR8, 0x4, UR9 ;  /* 0x0000000408107899 */ /* 0x000fe20008010209 */
[----:B------:R-:W-:Y:S01]  /*2090*/  R2P PR, R7, 0x6 ;  /* 0x0000000607007804 */ /* 0x000fe20000000000 */
[----:B------:R-:W-:Y:S01]  /*20a0*/  IMAD.MOV.U32 R0, RZ, RZ, 0x20 ;  /* 0x00000020ff007424 */ /* 0x000fe200078e00ff */
[----:B------:R-:W-:Y:S01]  /*20b0*/  UIADD3 UR10, -UR11, UR20, URZ ;  /* 0x000000140b0a7290 */ /* 0x000fe2000fffe13f */
[----:B------:R-:W-:Y:S01]  /*20c0*/  VIADD R25, R23, UR27 ;  /* 0x0000001b17197c36 */ /* 0x000fe20008000000 */
[----:B------:R-:W-:Y:S01]  /*20d0*/  LEA R226, R226, UR4, 0x1 ;  /* 0x00000004e2e27c11 */ /* 0x000fe2000f8e08ff */
[----:B-1----:R-:W-:Y:S01]  /*20e0*/  IMAD.WIDE R28, R29, 0x40, R10 ;  /* 0x000000401d1c7825 */ /* 0x002fe200078e020a */
[----:B------:R-:W-:-:S02]  /*20f0*/  SEL R2, R2, 0xfffffff0, !P1 ;  /* 0xfffffff002027807 */ /* 0x000fc40004800000 */
[----:B------:R-:W-:Y:S01]  /*2100*/  SEL R0, R0, 0xffffffe0, !P2 ;  /* 0xffffffe000007807 */ /* 0x000fe20005000000 */
[----:B------:R-:W-:Y:S01]  /*2110*/  VIADD R222, R228, 0x40 ;  /* 0x00000040e4de7836 */ /* 0x000fe20000000000 */
        /* <DEDUP_REMOVED lines=27> */
.L_x_1756:
[----:B------:R-:W-:Y:S05]  /*22d0*/  BSYNC B0 ;  /* 0x0000000000007941 */ /* 0x000fea0003800000 */
.L_x_1755:
        /* <DEDUP_REMOVED lines=31> */
.L_x_1758:
[----:B------:R-:W-:Y:S05]  /*24d0*/  BSYNC B0 ;  /* 0x0000000000007941 */ /* 0x000fea0003800000 */
.L_x_1757:
        /* <DEDUP_REMOVED lines=31> */
.L_x_1760:
[----:B------:R-:W-:Y:S05]  /*26d0*/  BSYNC B0 ;  /* 0x0000000000007941 */ /* 0x000fea0003800000 */
.L_x_1759:
        /* <DEDUP_REMOVED lines=30> */
.L_x_1762:
[----:B------:R-:W-:Y:S05]  /*28c0*/  BSYNC B0 ;  /* 0x0000000000007941 */ /* 0x000fea0003800000 */
.L_x_1761:
[C---:B------:R-:W-:Y:S01]  /*28d0*/  ISETP.GE.AND P1, PT, R10.reuse, UR10, PT ;  /* 0x0000000a0a007c0c */ /* 0x040fe2000bf26270 */
[----:B------:R-:W-:Y:S01]  /*28e0*/  IMAD R193, R11, UR8, RZ ;  /* 0x000000080bc17c24 */ /* 0x000fe2000f8e02ff */
[----:B------:R-:W-:Y:S01]  /*28f0*/  USHF.L.U32 UR26, UR8, 0x4, URZ ;  /* 0x00000004081a7899 */ /* 0x000fe2000800063f */
[----:B------:R-:W-:Y:S01]  /*2900*/  IMAD.WIDE.U32 R26, R10, UR8, R26 ;  /* 0x000000080a1a7c25 */ /* 0x000fe2000f8e001a */
[----:B------:R-:W-:Y:S01]  /*2910*/  BSSY B0, `(.L_x_1763) ;  /* 0x000001e000007945 */ /* 0x000fe20003800000 */
[----:B------:R-:W-:Y:S02]  /*2920*/  ISETP.GE.AND P6, PT, R16, UR10, PT ;  /* 0x0000000a10007c0c */ /* 0x000fe4000bfc6270 */
[C---:B------:R-:W-:Y:S01]  /*2930*/  IMAD R193, R10.reuse, UR9, R193 ;  /* 0x000000090ac17c24 */ /* 0x040fe2000f8e02c1 */
[----:B------:R-:W-:Y:S01]  /*2940*/  ISETP.GE.AND P3, PT, R15, UR10, PT ;  /* 0x0000000a0f007c0c */ /* 0x000fe2000bf66270 */
[C---:B------:R-:W-:Y:S01]  /*2950*/  VIADD R22, R10.reuse, 0x40 ;  /* 0x000000400a167836 */ /* 0x040fe20000000000 */
[----:B------:R-:W-:Y:S01]  /*2960*/  ISETP.GE.AND P2, PT, R13, UR10, PT ;  /* 0x0000000a0d007c0c */ /* 0x000fe2000bf46270 */
[----:B------:R-:W-:Y:S01]  /*2970*/  VIADD R9, R10, 0x50 ;  /* 0x000000500a097836 */ /* 0x000fe20000000000 */
[----:B------:R-:W-:-:S02]  /*2980*/  IADD3 R193, R27, R193, RZ ;  /* 0x000000c11bc17210 */ /* 0x000fc40007ffe0ff */
[----:B------:R-:W-:Y:S01]  /*2990*/  MOV R192, R26 ;  /* 0x0000001a00c07202 */ /* 0x000fe20000000f00 */
[----:B------:R-:W-:Y:S08]  /*29a0*/  @P1 BRA `(.L_x_1764) ;  /* 0x0000000000501947 */ /* 0x000ff00003800000 */
        /* <DEDUP_REMOVED lines=20> */
.L_x_1764:
[----:B------:R-:W-:Y:S05]  /*2af0*/  BSYNC B0 ;  /* 0x0000000000007941 */ /* 0x000fea0003800000 */
.L_x_1763:
[----:B------:R-:W-:Y:S04]  /*2b00*/  BSSY B0, `(.L_x_1765) ;  /* 0x0000018000007945 */ /* 0x000fe80003800000 */
[----:B------:R-:W-:Y:S05]  /*2b10*/  @P6 BRA `(.L_x_1766) ;  /* 0x0000000000586947 */ /* 0x000fea0003800000 */
[----:B------:R-:W-:Y:S01]  /*2b20*/  ULDC UR6, c[0x0][0x2d0] ;  /* 0x0000b40000067ab9 */ /* 0x000fe20000000800 */
[----:B------:R-:W-:Y:S02]  /*2b30*/  IADD3 R23, P5, R192, UR26, RZ ;  /* 0x0000001ac0177c10 */ /* 0x000fe4000ffbe0ff */
[----:B------:R-:W-:Y:S02]  /*2b40*/  ISETP.GE.AND P4, PT, R228, UR6, PT ;  /* 0x00000006e4007c0c */ /* 0x000fe4000bf86270 */
[----:B------:R-:W-:Y:S02]  /*2b50*/  ISETP.GE.AND P1, PT, R222, UR6, PT ;  /* 0x00000006de007c0c */ /* 0x000fe4000bf26270 */
[----:B------:R-:W-:-:S09]  /*2b60*/  IADD3.X R6, R193, UR16, RZ, P5, !PT ;  /* 0x00000010c1067c10 */ /* 0x000fd2000affe4ff */
        /* <DEDUP_REMOVED lines=17> */
.L_x_1766:
[----:B------:R-:W-:Y:S05]  /*2c80*/  BSYNC B0 ;  /* 0x0000000000007941 */ /* 0x000fea0003800000 */
.L_x_1765:
[----:B------:R-:W-:Y:S01]  /*2c90*/  BSSY B0, `(.L_x_1767) ;  /* 0x000001e000007945 */ /* 0x000fe20003800000 */
[----:B------:R-:W-:Y:S01]  /*2ca0*/  ISETP.GE.AND P1, PT, R22, UR10, PT ;  /* 0x0000000a16007c0c */ /* 0x000fe2000bf26270 */
[----:B------:R-:W-:Y:S01]  /*2cb0*/  VIADD R6, R10, 0x60 ;  /* 0x000000600a067836 */ /* 0x000fe20000000000 */
[----:B------:R-:W-:Y:S01]  /*2cc0*/  ISETP.GE.AND P6, PT, R9, UR10, PT ;  /* 0x0000000a09007c0c */ /* 0x000fe2000bfc6270 */
[----:B------:R-:W-:-:S12]  /*2cd0*/  @P3 BRA `(.L_x_1768) ;  /* 0x0000000000643947 */ /* 0x000fd80003800000 */
[----:B------:R-:W-:Y:S01]  /*2ce0*/  ULDC UR6, c[0x0][0x2d0] ;  /* 0x0000b40000067ab9 */ /* 0x000fe20000000800 */
[----:B-12---:R-:W-:Y:S01]  /*2cf0*/  IMAD.U32 R25, RZ, RZ, UR8 ;  /* 0x00000008ff197e24 */ /* 0x006fe2000f8e00ff */
[----:B------:R-:W-:Y:S01]  /*2d00*/  ISETP.GE.AND P4, PT, R228, UR6, PT ;  /* 0x00000006e4007c0c */ /* 0x000fe2000bf86270 */
[----:B------:R-:W-:Y:S01]  /*2d10*/  IMAD.U32 R23, RZ, RZ, UR8 ;  /* 0x00000008ff177e24 */ /* 0x000fe2000f8e00ff */
[----:B------:R-:W-:Y:S01]  /*2d20*/  ISETP.GE.AND P3, PT, R222, UR6, PT ;  /* 0x00000006de007c0c */ /* 0x000fe2000bf66270 */
[----:B------:R-:W-:Y:S01]  /*2d30*/  IMAD.U32 R18, RZ, RZ, UR9 ;  /* 0x00000009ff127e24 */ /* 0x000fe2000f8e00ff */
[----:B------:R-:W-:-:S04]  /*2d40*/  LEA R25, P5, R25, R192, 0x5 ;  /* 0x000000c019197211 */ /* 0x000fc800078a28ff */
[----:B------:R-:W-:-:S05]  /*2d50*/  LEA.HI.X R18, R23, R193, R18, 0x5, P5 ;  /* 0x000000c117127211 */ /* 0x000fca00028f2c12 */
        /* <DEDUP_REMOVED lines=17> */
.L_x_1768:
[----:B------:R-:W-:Y:S05]  /*2e70*/  BSYNC B0 ;  /* 0x0000000000007941 */ /* 0x000fea0003800000 */
.L_x_1767:
[----:B------:R-:W-:Y:S01]  /*2e80*/  BSSY B0, `(.L_x_1769) ;  /* 0x000001c000007945 */ /* 0x000fe20003800000 */
[----:B------:R-:W-:Y:S02]  /*2e90*/  ISETP.GE.AND P5, PT, R6, UR10, PT ;  /* 0x0000000a06007c0c */ /* 0x000fe4000bfa6270 */
[----:B------:R-:W-:Y:S01]  /*2ea0*/  IADD3 R18, R10, 0x70, RZ ;  /* 0x000000700a127810 */ /* 0x000fe20007ffe0ff */
[----:B------:R-:W-:Y:S05]  /*2eb0*/  @P2 BRA `(.L_x_1770) ;  /* 0x0000000000602947 */ /* 0x000fea0003800000 */
[----:B------:R-:W-:Y:S01]  /*2ec0*/  ULDC UR6, c[0x0][0x2d0] ;  /* 0x0000b40000067ab9 */ /* 0x000fe20000000800 */
[----:B------:R-:W-:Y:S01]  /*2ed0*/  IMAD.U32 R23, RZ, RZ, UR8 ;  /* 0x00000008ff177e24 */ /* 0x000fe2000f8e00ff */
[----:B------:R-:W-:Y:S01]  /*2ee0*/  ISETP.GE.AND P3, PT, R228, UR6, PT ;  /* 0x00000006e4007c0c */ /* 0x000fe2000bf66270 */
[----:B------:R-:W-:Y:S01]  /*2ef0*/  UIMAD UR7, UR9, 0x30, URZ ;  /* 0x00000030090778a4 */ /* 0x000fe2000f8e023f */
[----:B------:R-:W-:Y:S01]  /*2f00*/  ISETP.GE.AND P2, PT, R222, UR6, PT ;  /* 0x00000006de007c0c */ /* 0x000fe2000bf46270 */
[----:B------:R-:W-:-:S04]  /*2f10*/  IMAD.WIDE.U32 R26, R23, 0x30, R192 ;  /* 0x00000030171a7825 */ /* 0x000fc800078e00c0 */
[----:B-12---:R-:W-:-:S06]  /*2f20*/  VIADD R24, R27, UR7 ;  /* 0x000000071b187c36 */ /* 0x006fcc0008000000 */
        /* <DEDUP_REMOVED lines=17> */
.L_x_1770:
[----:B------:R-:W-:Y:S05]  /*3040*/  BSYNC B0 ;  /* 0x0000000000007941 */ /* 0x000fea0003800000 */
.L_x_1769:
[----:B------:R-:W-:Y:S01]  /*3050*/  BSSY B0, `(.L_x_1771) ;  /* 0x000001c000007945 */ /* 0x000fe20003800000 */
[----:B------:R-:W-:-:S03]  /*3060*/  ISETP.GE.AND P4, PT, R18, UR10, PT ;  /* 0x0000000a12007c0c */ /* 0x000fc6000bf86270 */
[----:B------:R-:W-:Y:S10]  /*3070*/  @P1 BRA `(.L_x_1772) ;  /* 0x0000000000641947 */ /* 0x000ff40003800000 */
        /* <DEDUP_REMOVED lines=25> */
.L_x_1772:
[----:B------:R-:W-:Y:S05]  /*3210*/  BSYNC B0 ;  /* 0x0000000000007941 */ /* 0x000fea0003800000 */
.L_x_1771:
[----:B------:R-:W-:Y:S04]  /*3220*/  BSSY B0, `(.L_x_1773) ;  /* 0x000001a000007945 */ /* 0x000fe80003800000 */
        /* <DEDUP_REMOVED lines=25> */
.L_x_1774:
[----:B------:R-:W-:Y:S05]  /*33c0*/  BSYNC B0 ;  /* 0x0000000000007941 */ /* 0x000fea0003800000 */
.L_x_1773:
        /* <DEDUP_REMOVED lines=26> */
.L_x_1776:
[----:B------:R-:W-:Y:S05]  /*3570*/  BSYNC B0 ;  /* 0x0000000000007941 */ /* 0x000fea0003800000 */
.L_x_1775:
        /* <DEDUP_REMOVED lines=26> */
.L_x_1778:
[----:B------:R-:W-:Y:S05]  /*3720*/  BSYNC B0 ;  /* 0x0000000000007941 */ /* 0x000fea0003800000 */
.L_x_1777:
[----:B------:R-:W0:Y:S01]  /*3730*/  LDGDEPBAR ;  /* 0x00000000000079af */ /* 0x000e220000000000 */
[----:B------:R-:W-:Y:S01]  /*3740*/  ISETP.GE.AND P5, PT, R10, UR10, PT ;  /* 0x0000000a0a007c0c */ /* 0x000fe2000bfa6270 */
[-C--:B------:R-:W-:Y:S01]  /*3750*/  IMAD R19, R19, R138.reuse, RZ ;  /* 0x0000008a13137224 */ /* 0x080fe200078e02ff */
[----:B------:R-:W-:Y:S01]  /*3760*/  ISETP.GE.AND P1, PT, R13, UR10, PT ;  /* 0x0000000a0d007c0c */ /* 0x000fe2000bf26270 */
[----:B------:R-:W-:Y:S01]  /*3770*/  IMAD.IADD R21, R21, 0x1, R17 ;  /* 0x0000000115157824 */ /* 0x000fe200078e0211 */
[----:B-1234-:R-:W-:Y:S01]  /*3780*/  SHF.R.S32.HI R5, RZ, 0x4, R12 ;  /* 0x00000004ff057819 */ /* 0x01efe2000001140c */
[C---:B------:R-:W-:Y:S01]  /*3790*/  IMAD R13, R38.reuse, R139, R19 ;  /* 0x0000008b260d7224 */ /* 0x040fe200078e0213 */
[----:B------:R-:W-:Y:S01]  /*37a0*/  ULDC.64 UR6, c[0x0][0x220] ;  /* 0x0000880000067ab9 */ /* 0x000fe20000000a00 */
[----:B------:R-:W-:Y:S01]  /*37b0*/  IMAD.WIDE.U32 R38, R38, R138, R20 ;  /* 0x0000008a26267225 */ /* 0x000fe200078e0014 */
[----:B------:R-:W-:Y:S01]  /*37c0*/  LEA.HI R220, R12, R5, RZ, 0x1 ;  /* 0x000000050cdc7211 */ /* 0x000fe200078f08ff */
[----:B------:R-:W-:Y:S01]  /*37d0*/  BSSY B0, `(.L_x_1779) ;  /* 0x000001e000007945 */ /* 0x000fe20003800000 */
[----:B------:R-:W-:Y:S01]  /*37e0*/  ISETP.GE.AND P6, PT, R16, UR10, PT ;  /* 0x0000000a10007c0c */ /* 0x000fe2000bfc6270 */
[----:B------:R-:W-:Y:S01]  /*37f0*/  IMAD.IADD R36, R39, 0x1, R13 ;  /* 0x0000000127247824 */ /* 0x000fe200078e020d */
[----:B------:R-:W-:Y:S01]  /*3800*/  LEA R184, P4, R38, UR6, 0x1 ;  /* 0x0000000626b87c11 */ /* 0x000fe2000f8808ff */
[----:B------:R-:W-:Y:S01]  /*3810*/  IMAD.SHL.U32 R224, R138, 0x10, RZ ;  /* 0x000000108ae07824 */ /* 0x000fe200078e00ff */
[----:B------:R-:W-:-:S02]  /*3820*/  ISETP.GE.AND P2, PT, R15, UR10, PT ;  /* 0x0000000a0f007c0c */ /* 0x000fc4000bf46270 */
[----:B------:R-:W-:Y:S02]  /*3830*/  ISETP.GE.AND P3, PT, R22, UR10, PT ;  /* 0x0000000a16007c0c */ /* 0x000fe4000bf66270 */
        /* <DEDUP_REMOVED lines=23> */
.L_x_1780:
[----:B------:R-:W-:Y:S05]  /*39b0*/  BSYNC B0 ;  /* 0x0000000000007941 */ /* 0x000fea0003800000 */
.L_x_1779:
        /* <DEDUP_REMOVED lines=22> */
.L_x_1782:
[----:B------:R-:W-:Y:S05]  /*3b20*/  BSYNC B0 ;  /* 0x0000000000007941 */ /* 0x000fea0003800000 */
.L_x_1781:
        /* <DEDUP_REMOVED lines=19> */
[----:B------:R-:W-:-:S02]  /*3c60*/  ISETP.GE.AND P6, PT, R9, UR10, PT ;  /* 0x0000000a09007c0c */ /* 0x000fc4000bfc6270 */
        /* <DEDUP_REMOVED lines=22> */
.L_x_1784:
[----:B------:R-:W-:Y:S05]  /*3dd0*/  BSYNC B0 ;  /* 0x0000000000007941 */ /* 0x000fea0003800000 */
.L_x_1783:
[----:B------:R1:W-:Y:S01]  /*3de0*/  @P1 STS.128 [R226+0xd800], RZ ;  /* 0x00d800ffe2001388 */ /* 0x0003e20000000c00 */
[----:B------:R-:W-:Y:S01]  /*3df0*/  IMAD R220, R220, 0x200, R5 ;  /* 0x00000200dcdc7824 */ /* 0x000fe200078e0205 */
[----:B------:R-:W-:Y:S01]  /*3e00*/  BSSY B0, `(.L_x_1785) ;  /* 0x000001c000007945 */ /* 0x000fe20003800000 */
[----:B------:R-:W-:Y:S01]  /*3e10*/  IMAD.IADD R221, R37, 0x1, R4 ;  /* 0x0000000125dd7824 */ /* 0x000fe200078e0204 */
[----:B------:R1:W-:Y:S01]  /*3e20*/  @P1 STS.128 [R226+0x11800], RZ ;  /* 0x011800ffe2001388 */ /* 0x0003e20000000c00 */
[----:B------:R-:W-:Y:S02]  /*3e30*/  ISETP.GE.AND P5, PT, R6, UR10, PT ;  /* 0x0000000a06007c0c */ /* 0x000fe4000bfa6270 */
[----:B------:R-:W-:Y:S02]  /*3e40*/  ISETP.GE.AND P4, PT, R18, UR10, PT ;  /* 0x0000000a12007c0c */ /* 0x000fe4000bf86270 */
        /* <DEDUP_REMOVED lines=16> */
[----:B------:R-:W-:Y:S02]  /*3f50*/  IMAD R4, R139, 0x60, RZ ;  /* 0x000000608b047824 */ /* 0x000fe400078e02ff */
[----:B-1----:R-:W-:-:S05]  /*3f60*/  IMAD.WIDE.U32 R6, R138, 0x60, R184 ;  /* 0x000000608a067825 */ /* 0x002fca00078e00b8 */
[----:B------:R-:W-:-:S05]  /*3f70*/  IADD3 R7, R7, R4, RZ ;  /* 0x0000000407077210 */ /* 0x000fca0007ffe0ff */
[----:B------:R-:W-:Y:S01]  /*3f80*/  @!PT LDS RZ, [RZ] ;  /* 0x00000000fffff984 */ /* 0x000fe20000000800 */
[----:B------:R-:W-:Y:S01]  /*3f90*/  @!PT LDS RZ, [RZ] ;  /* 0x00000000fffff984 */ /* 0x000fe20000000800 */
[----:B------:R-:W-:Y:S01]  /*3fa0*/  @!PT LDS RZ, [RZ] ;  /* 0x00000000fffff984 */ /* 0x000fe20000000800 */
[----:B------:R1:W-:Y:S02]  /*3fb0*/  LDGSTS.E.BYPASS.LTC128B.128 [R226+0x11800], desc[UR24][R6.64+0x80] ;  /* 0x1180008006e27fae */ /* 0x0003e4000b901d58 */
.L_x_1786:
[----:B------:R-:W-:Y:S05]  /*3fc0*/  BSYNC B0 ;  /* 0x0000000000007941 */ /* 0x000fea0003800000 */
.L_x_1785:
        /* <DEDUP_REMOVED lines=24> */
.L_x_1788:
[----:B------:R-:W-:Y:S05]  /*4150*/  BSYNC B0 ;  /* 0x0000000000007941 */ /* 0x000fea0003800000 */
.L_x_1787:
        /* <DEDUP_REMOVED lines=24> */
.L_x_1790:
[----:B------:R-:W-:Y:S05]  /*42e0*/  BSYNC B0 ;  /* 0x0000000000007941 */ /* 0x000fea0003800000 */
.L_x_1789:
        /* <DEDUP_REMOVED lines=24> */
.L_x_1792:
[----:B------:R-:W-:Y:S05]  /*4470*/  BSYNC B0 ;  /* 0x0000000000007941 */ /* 0x000fea0003800000 */
.L_x_1791:
        /* <DEDUP_REMOVED lines=24> */
.L_x_1794:
[----:B------:R-:W-:Y:S05]  /*4600*/  BSYNC B0 ;  /* 0x0000000000007941 */ /* 0x000fea0003800000 */
.L_x_1793:
[----:B------:R-:W-:Y:S01]  /*4610*/  LDSM.16.M88.4 R112, [R221] ;  /* 0x00000000dd70783b */ /* 0x000fe20000000200 */
[----:B------:R-:W-:Y:S01]  /*4620*/  R2P PR, R3, 0x6 ;  /* 0x0000000603007804 */ /* 0x000fe20000000000 */
[C---:B------:R-:W-:Y:S01]  /*4630*/  VIADD R3, R220.reuse, 0x4000 ;  /* 0x00004000dc037836 */ /* 0x040fe20000000000 */
[----:B------:R-:W-:Y:S01]  /*4640*/  LEA R233, R227, UR19, 0x4 ;  /* 0x00000013e3e97c11 */ /* 0x000fe2000f8e20ff */
[----:B------:R-:W5:Y:S01]  /*4650*/  LDSM.16.M88.4 R68, [R220+0x4000] ;  /* 0x00400000dc44783b */ /* 0x000f620000000200 */
[----:B------:R-:W-:Y:S01]  /*4660*/  VIADD R218, R220, 0x4020 ;  /* 0x00004020dcda7836 */ /* 0x000fe20000000000 */
[----:B------:R-:W-:Y:S01]  /*4670*/  UIADD3 UR19, UR20, 0x1, -UR21 ;  /* 0x0000000114137890 */ /* 0x000fe2000fffe815 */
[--C-:B------:R-:W-:Y:S01]  /*4680*/  IMAD R219, R2, 0x2, R221.reuse ;  /* 0x0000000202db7824 */ /* 0x100fe200078e02dd */
[----:B------:R-:W1:Y:S01]  /*4690*/  LDSM.16.M88.4 R60, [R220+0x4800] ;  /* 0x00480000dc3c783b */ /* 0x000e620000000200 */
[C---:B------:R-:W-:Y:S01]  /*46a0*/  IMAD R217, R0.reuse, 0x2, R221 ;  /* 0x0000000200d97824 */ /* 0x040fe200078e02dd */
[----:B------:R-:W-:Y:S01]  /*46b0*/  UIADD3 UR10, UR19, UR14, URZ ;  /* 0x0000000e130a7290 */ /* 0x000fe2000fffe03f */
[----:B------:R-:W-:Y:S01]  /*46c0*/  IMAD R216, R0, 0x2, R219 ;  /* 0x0000000200d87824 */ /* 0x000fe200078e02db */
[----:B------:R-:W2:Y:S01]  /*46d0*/  LDSM.16.M88.4 R52, [R220+0x5000] ;  /* 0x00500000dc34783b */ /* 0x000ea20000000200 */
[----:B------:R-:W-:Y:S01]  /*46e0*/  IMAD.SHL.U32 R234, R225, 0x2, RZ ;  /* 0x00000002e1ea7824 */ /* 0x000fe200078e00ff */
[----:B------:R-:W-:Y:S01]  /*46f0*/  UIADD3 UR15, UR20, -UR15, -UR21 ;  /* 0x8000000f140f7290 */ /* 0x000fe2000fffe815 */
[----:B------:R-:W-:Y:S01]  /*4700*/  @P1 VIADD R218, R3, 0xffffffe0 ;  /* 0xffffffe003da1836 */ /* 0x000fe20000000000 */
[----:B------:R-:W3:Y:S01]  /*4710*/  LDSM.16.M88.4 R44, [R220+0x5800] ;  /* 0x00580000dc2c783b */ /* 0x000ee20000000200 */
[----:B------:R-:W-:Y:S01]  /*4720*/  IMAD.MOV.U32 R3, RZ, RZ, 0x40 ;  /* 0x00000040ff037424 */ /* 0x000fe200078e00ff */
[----:B------:R-:W-:Y:S01]  /*4730*/  LOP3.LUT R234, R234, 0x6, RZ, 0xc0, !PT ;  /* 0x00000006eaea7812 */ /* 0x000fe200078ec0ff */
[----:B------:R-:W-:Y:S01]  /*4740*/  IMAD.U32 R230, RZ, RZ, UR19 ;  /* 0x00000013ffe67e24 */ /* 0x000fe2000f8e00ff */
[----:B------:R-:W4:Y:S01]  /*4750*/  LDSM.16.M88.4 R32, [R220+0x6000] ;  /* 0x00600000dc20783b */ /* 0x000f220000000200 */
[----:B------:R-:W-:Y:S01]  /*4760*/  IMAD.U32 R232, RZ, RZ, UR10 ;  /* 0x0000000affe87e24 */ /* 0x000fe2000f8e00ff */
[----:B------:R-:W-:Y:S01]  /*4770*/  SEL R3, R3, 0xffffffc0, !P2 ;  /* 0xffffffc003037807 */ /* 0x000fe20005000000 */
[----:B------:R-:W-:Y:S01]  /*4780*/  UISETP.GT.AND UP0, UPT, UR18, UR13, UPT ;  /* 0x0000000d1200728c */ /* 0x000fe2000bf04270 */
[----:B------:R-:W3:Y:S01]  /*4790*/  LDSM.16.M88.4 R24, [R220+0x6800] ;  /* 0x00680000dc18783b */ /* 0x000ee20000000200 */
[----:B------:R-:W-:-:S02]  /*47a0*/  VIADD R210, R218, 0x800 ;  /* 0x00000800dad27836 */ /* 0x000fc40000000000 */
[----:B------:R-:W-:Y:S01]  /*47b0*/  IMAD.IADD R214, R220, 0x1, R3 ;  /* 0x00000001dcd67824 */ /* 0x000fe200078e0203 */
[----:B------:R-:W3:Y:S01]  /*47c0*/  LDSM.16.M88.4 R16, [R220+0x7000] ;  /* 0x00700000dc10783b */ /* 0x000ee20000000200 */
[----:B------:R-:W-:Y:S02]  /*47d0*/  IMAD.IADD R203, R3, 0x1, R218 ;  /* 0x0000000103cb7824 */ /* 0x000fe400078e02da */
[C---:B------:R-:W-:Y:S01]  /*47e0*/  VIADD R209, R218.reuse, 0x1000 ;  /* 0x00001000dad17836 */ /* 0x040fe20000000000 */
[----:B------:R-:W4:Y:S01]  /*47f0*/  LDSM.16.M88.4 R80, [R220+0x7800] ;  /* 0x00780000dc50783b */ /* 0x000f220000000200 */
[C---:B------:R-:W-:Y:S02]  /*4800*/  VIADD R208, R218.reuse, 0x1800 ;  /* 0x00001800dad07836 */ /* 0x040fe40000000000 */
[C---:B------:R-:W-:Y:S01]  /*4810*/  VIADD R207, R218.reuse, 0x2000 ;  /* 0x00002000dacf7836 */ /* 0x040fe20000000000 */
[----:B-1----:R-:W-:Y:S01]  /*4820*/  LDSM.16.M88.4 R8, [R219] ;  /* 0x00000000db08783b */ /* 0x002fe20000000200 */
[----:B------:R-:W-:-:S02]  /*4830*/  VIADD R206, R218, 0x2800 ;  /* 0x00002800dace7836 */ /* 0x000fc40000000000 */
[C---:B------:R-:W-:Y:S01]  /*4840*/  VIADD R205, R218.reuse, 0x3000 ;  /* 0x00003000dacd7836 */ /* 0x040fe20000000000 */
[----:B------:R-:W1:Y:S01]  /*4850*/  LDSM.16.M88.4 R4, [R218] ;  /* 0x00000000da04783b */ /* 0x000e620000000200 */
[C---:B------:R-:W-:Y:S02]  /*4860*/  VIADD R204, R218.reuse, 0x3800 ;  /* 0x00003800dacc7836 */ /* 0x040fe40000000000 */
[C---:B------:R-:W-:Y:S01]  /*4870*/  VIADD R202, R218.reuse, 0x4000 ;  /* 0x00004000daca7836 */ /* 0x040fe20000000000 */
[C---:B-----5:R-:W-:Y:S01]  /*4880*/  HMMA.16816.F32.BF16 R72, R112.reuse, R68, RZ ;  /* 0x000000447048723c */ /* 0x060fe200000418ff */
[----:B------:R-:W5:Y:S01]  /*4890*/  LDSM.16.M88.4 R76, [R218+0x2000] ;  /* 0x00200000da4c783b */ /* 0x000f620000000200 */
[C---:B------:R-:W-:Y:S02]  /*48a0*/  VIADD R201, R218.reuse, 0x4800 ;  /* 0x00004800dac97836 */ /* 0x040fe40000000000 */
[C---:B------:R-:W-:Y:S01]  /*48b0*/  VIADD R200, R218.reuse, 0x5000 ;  /* 0x00005000dac87836 */ /* 0x040fe20000000000 */
[----:B------:R-:W1:Y:S01]  /*48c0*/  LDSM.16.M88.4 R100, [R218+0x800] ;  /* 0x00080000da64783b */ /* 0x000e620000000200 */
[----:B------:R-:W-:Y:S01]  /*48d0*/  HMMA.16816.F32.BF16 R68, R112, R70, RZ ;  /* 0x000000467044723c */ /* 0x000fe200000418ff */
[----:B------:R-:W-:-:S02]  /*48e0*/  VIADD R199, R218, 0x5800 ;  /* 0x00005800dac77836 */ /* 0x000fc40000000000 */
[----:B------:R-:W1:Y:S01]  /*48f0*/  LDSM.16.M88.4 R96, [R218+0x1000] ;  /* 0x00100000da60783b */ /* 0x000e620000000200 */
[C---:B------:R-:W-:Y:S02]  /*4900*/  VIADD R198, R218.reuse, 0x6000 ;  /* 0x00006000dac67836 */ /* 0x040fe40000000000 */
[C---:B------:R-:W-:Y:S01]  /*4910*/  HMMA.16816.F32.BF16 R64, R112.reuse, R60, RZ ;  /* 0x0000003c7040723c */ /* 0x040fe200000418ff */
[----:B------:R-:W1:Y:S01]  /*4920*/  LDSM.16.M88.4 R92, [R218+0x1800] ;  /* 0x00180000da5c783b */ /* 0x000e620000000200 */
[C---:B------:R-:W-:Y:S02]  /*4930*/  VIADD R197, R218.reuse, 0x6800 ;  /* 0x00006800dac57836 */ /* 0x040fe40000000000 */
[----:B------:R-:W-:Y:S01]  /*4940*/  VIADD R196, R218, 0x7000 ;  /* 0x00007000dac47836 */ /* 0x000fe20000000000 */
[----:B------:R-:W1:Y:S01]  /*4950*/  LDSM.16.M88.4 R12, [R218+0x2800] ;  /* 0x00280000da0c783b */ /* 0x000e620000000200 */
[C---:B--2---:R-:W-:Y:S03]  /*4960*/  HMMA.16816.F32.BF16 R56, R112.reuse, R52, RZ ;  /* 0x000000347038723c */ /* 0x044fe600000418ff */
[----:B------:R-:W2:Y:S03]  /*4970*/  LDSM.16.M88.4 R88, [R218+0x3000] ;  /* 0x00300000da58783b */ /* 0x000ea60000000200 */
[C---:B---3--:R-:W-:Y:S01]  /*4980*/  HMMA.16816.F32.BF16 R48, R112.reuse, R44, RZ ;  /* 0x0000002c7030723c */ /* 0x048fe200000418ff */
[----:B------:R-:W-:Y:S04]  /*4990*/  LDSM.16.M88.4 R84, [R217] ;  /* 0x00000000d954783b */ /* 0x000fe80000000200 */
[----:B------:R-:W-:Y:S01]  /*49a0*/  LDSM.16.M88.4 R124, [R216] ;  /* 0x00000000d87c783b */ /* 0x000fe20000000200 */
[C---:B----4-:R-:W-:Y:S03]  /*49b0*/  HMMA.16816.F32.BF16 R40, R112.reuse, R32, RZ ;  /* 0x000000207028723c */ /* 0x050fe600000418ff */
[----:B------:R-:W-:Y:S03]  /*49c0*/  LDSM.16.M88.4 R108, [R221+0x2000] ;  /* 0x00200000dd6c783b */ /* 0x000fe60000000200 */
[C---:B------:R-:W-:Y:S01]  /*49d0*/  HMMA.16816.F32.BF16 R28, R112.reuse, R24, RZ ;  /* 0x00000018701c723c */ /* 0x040fe200000418ff */
[----:B------:R-:W-:Y:S04]  /*49e0*/  LDSM.16.M88.4 R104, [R220+0x8000] ;  /* 0x00800000dc68783b */ /* 0x000fe80000000200 */
[----:B------:R-:W-:Y:S01]  /*49f0*/  LDSM.16.M88.4 R128, [R203+0x3000] ;  /* 0x00300000cb80783b */ /* 0x000fe20000000200 */
[C---:B------:R-:W-:Y:S03]  /*4a00*/  HMMA.16816.F32.BF16 R20, R112.reuse, R16, RZ ;  /* 0x000000107014723c */ /* 0x040fe600000418ff */
[----:B------:R-:W-:Y:S03]  /*4a10*/  LDSM.16.M88.4 R120, [R203+0x3800] ;  /* 0x00380000cb78783b */ /* 0x000fe60000000200 */
[C---:B------:R-:W-:Y:S01]  /*4a20*/  HMMA.16816.F32.BF16 R60, R112.reuse, R62, RZ ;  /* 0x0000003e703c723c */ /* 0x040fe200000418ff */
[----:B------:R-:W0:Y:S05]  /*4a30*/  LDGDEPBAR ;  /* 0x00000000000079af */ /* 0x000e2a0000000000 */
[C---:B------:R-:W-:Y:S06]  /*4a40*/  HMMA.16816.F32.BF16 R52, R112.reuse, R54, RZ ;  /* 0x000000367034723c */ /* 0x040fec00000418ff */
[C---:B------:R-:W-:Y:S06]  /*4a50*/  HMMA.16816.F32.BF16 R44, R112.reuse, R46, RZ ;  /* 0x0000002e702c723c */ /* 0x040fec00000418ff */
[C---:B------:R-:W-:Y:S06]  /*4a60*/  HMMA.16816.F32.BF16 R32, R112.reuse, R34, RZ ;  /* 0x000000227020723c */ /* 0x040fec00000418ff */
[C---:B------:R-:W-:Y:S06]  /*4a70*/  HMMA.16816.F32.BF16 R24, R112.reuse, R26, RZ ;  /* 0x0000001a7018723c */ /* 0x040fec00000418ff */
[C---:B------:R-:W-:Y:S06]  /*4a80*/  HMMA.16816.F32.BF16 R16, R112.reuse, R18, RZ ;  /* 0x000000127010723c */ /* 0x040fec00000418ff */
[C---:B------:R-:W-:Y:S06]  /*4a90*/  HMMA.16816.F32.BF16 R116, R112.reuse, R80, RZ ;  /* 0x000000507074723c */ /* 0x040fec00000418ff */
[----:B------:R-:W-:Y:S01]  /*4aa0*/  HMMA.16816.F32.BF16 R112, R112, R82, RZ ;  /* 0x000000527070723c */ /* 0x000fe200000418ff */
[----:B------:R-:W3:Y:S05]  /*4ab0*/  LDSM.16.M88.4 R80, [R218+0x3800] ;  /* 0x00380000da50783b */ /* 0x000eea0000000200 */
[C---:B-1----:R-:W-:Y:S06]  /*4ac0*/  HMMA.16816.F32.BF16 R72, R8.reuse, R4, R72 ;  /* 0x000000040848723c */ /* 0x042fec0000041848 */
[C---:B------:R-:W-:Y:S01]  /*4ad0*/  HMMA.16816.F32.BF16 R68, R8.reuse, R6, R68 ;  /* 0x000000060844723c */ /* 0x040fe20000041844 */
[----:B------:R-:W1:Y:S05]  /*4ae0*/  LDSM.16.M88.4 R4, [R214+0x4000] ;  /* 0x00400000d604783b */ /* 0x000e6a0000000200 */
[C---:B-----5:R-:W-:Y:S06]  /*4af0*/  HMMA.16816.F32.BF16 R40, R8.reuse, R76, R40 ;  /* 0x0000004c0828723c */ /* 0x060fec0000041828 */
        /* <DEDUP_REMOVED lines=14> */
[C---:B--2---:R-:W-:Y:S06]  /*4be0*/  HMMA.16816.F32.BF16 R20, R8.reuse, R88, R20 ;  /* 0x000000580814723c */ /* 0x044fec0000041814 */
[C---:B------:R-:W-:Y:S01]  /*4bf0*/  HMMA.16816.F32.BF16 R16, R8.reuse, R90, R16 ;  /* 0x0000005a0810723c */ /* 0x040fe20000041810 */
[----:B------:R-:W-:Y:S05]  /*4c00*/  LDSM.16.M88.4 R88, [R214+0x7800] ;  /* 0x00780000d658783b */ /* 0x000fea0000000200 */
[C---:B---3--:R-:W-:Y:S06]  /*4c10*/  HMMA.16816.F32.BF16 R116, R8.reuse, R80, R116 ;  /* 0x000000500874723c */ /* 0x048fec0000041874 */
[----:B------:R-:W-:Y:S01]  /*4c20*/  HMMA.16816.F32.BF16 R112, R8, R82, R112 ;  /* 0x000000520870723c */ /* 0x000fe20000041870 */
[----:B------:R-:W2:Y:S04]  /*4c30*/  LDSM.16.M88.4 R8, [R214+0x6800] ;  /* 0x00680000d608783b */ /* 0x000ea80000000200 */
[----:B------:R-:W-:Y:S01]  /*4c40*/  LDSM.16.M88.4 R80, [R203] ;  /* 0x00000000cb50783b */ /* 0x000fe20000000200 */
[C---:B-1----:R-:W-:Y:S06]  /*4c50*/  HMMA.16816.F32.BF16 R72, R84.reuse, R4, R72 ;  /* 0x000000045448723c */ /* 0x042fec0000041848 */
[C---:B------:R-:W-:Y:S01]  /*4c60*/  HMMA.16816.F32.BF16 R68, R84.reuse, R6, R68 ;  /* 0x000000065444723c */ /* 0x040fe20000041844 */
[----:B------:R-:W1:Y:S05]  /*4c70*/  LDSM.16.M88.4 R4, [R203+0x800] ;  /* 0x00080000cb04783b */ /* 0x000e6a0000000200 */
[C---:B----4-:R-:W-:Y:S06]  /*4c80*/  HMMA.16816.F32.BF16 R64, R84.reuse, R76, R64 ;  /* 0x0000004c5440723c */ /* 0x050fec0000041840 */
        /* <DEDUP_REMOVED lines=10> */
[----:B------:R-:W-:Y:S05]  /*4d30*/  LDSM.16.M88.4 R100, [R220+0x8800] ;  /* 0x00880000dc64783b */ /* 0x000fea0000000200 */
[C---:B------:R-:W-:Y:S06]  /*4d40*/  HMMA.16816.F32.BF16 R40, R84.reuse, R96, R40 ;  /* 0x000000605428723c */ /* 0x040fec0000041828 */
[----:B------:R-:W-:Y:S01]  /*4d50*/  HMMA.16816.F32.BF16 R32, R84, R98, R32 ;  /* 0x000000625420723c */ /* 0x000fe20000041820 */
[----:B------:R-:W-:Y:S05]  /*4d60*/  LDSM.16.M88.4 R96, [R220+0x9000] ;  /* 0x00900000dc60783b */ /* 0x000fea0000000200 */
[C---:B-1----:R-:W-:Y:S06]  /*4d70*/  HMMA.16816.F32.BF16 R64, R124.reuse, R4, R64 ;  /* 0x000000047c40723c */ /* 0x042fec0000041840 */
[C---:B------:R-:W-:Y:S01]  /*4d80*/  HMMA.16816.F32.BF16 R60, R124.reuse, R6, R60 ;  /* 0x000000067c3c723c */ /* 0x040fe2000004183c */
[----:B------:R-:W1:Y:S05]  /*4d90*/  LDSM.16.M88.4 R4, [R203+0x2800] ;  /* 0x00280000cb04783b */ /* 0x000e6a0000000200 */
[C---:B------:R-:W-:Y:S06]  /*4da0*/  HMMA.16816.F32.BF16 R72, R124.reuse, R80, R72 ;  /* 0x000000507c48723c */ /* 0x040fec0000041848 */
[C---:B------:R-:W-:Y:S01]  /*4db0*/  HMMA.16816.F32.BF16 R68, R124.reuse, R82, R68 ;  /* 0x000000527c44723c */ /* 0x040fe20000041844 */
[----:B------:R-:W-:Y:S05]  /*4dc0*/  LDSM.16.M88.4 R80, [R220+0xb000] ;  /* 0x00b00000dc50783b */ /* 0x000fea0000000200 */
[C---:B---3--:R-:W-:Y:S06]  /*4dd0*/  HMMA.16816.F32.BF16 R48, R124.reuse, R12, R48 ;  /* 0x0000000c7c30723c */ /* 0x048fec0000041830 */
[C---:B------:R-:W-:Y:S01]  /*4de0*/  HMMA.16816.F32.BF16 R44, R124.reuse, R14, R44 ;  /* 0x0000000e7c2c723c */ /* 0x040fe2000004182c */
[----:B------:R-:W-:Y:S05]  /*4df0*/  LDSM.16.M88.4 R12, [R219+0x2000] ;  /* 0x00200000db0c783b */ /* 0x000fea0000000200 */
[C---:B--2---:R-:W-:Y:S06]  /*4e00*/  HMMA.16816.F32.BF16 R40, R124.reuse, R8, R40 ;  /* 0x000000087c28723c */ /* 0x044fec0000041828 */
[----:B------:R-:W-:Y:S01]  /*4e10*/  HMMA.16816.F32.BF16 R32, R124, R10, R32 ;  /* 0x0000000a7c20723c */ /* 0x000fe20000041820 */
[----:B------:R-:W2:Y:S05]  /*4e20*/  LDSM.16.M88.4 R8, [R218+0x4000] ;  /* 0x00400000da08783b */ /* 0x000eaa0000000200 */
[C---:B------:R-:W-:Y:S06]  /*4e30*/  HMMA.16816.F32.BF16 R20, R84.reuse, R92, R20 ;  /* 0x0000005c5414723c */ /* 0x040fec0000041814 */
[C---:B------:R-:W-:Y:S01]  /*4e40*/  HMMA.16816.F32.BF16 R16, R84.reuse, R94, R16 ;  /* 0x0000005e5410723c */ /* 0x040fe20000041810 */
[----:B------:R-:W3:Y:S05]  /*4e50*/  LDSM.16.M88.4 R92, [R220+0x9800] ;  /* 0x00980000dc5c783b */ /* 0x000eea0000000200 */
[C---:B------:R-:W-:Y:S06]  /*4e60*/  HMMA.16816.F32.BF16 R116, R84.reuse, R88, R116 ;  /* 0x000000585474723c */ /* 0x040fec0000041874 */
[----:B------:R-:W-:Y:S01]  /*4e70*/  HMMA.16816.F32.BF16 R112, R84, R90, R112 ;  /* 0x0000005a5470723c */ /* 0x000fe20000041870 */
[----:B------:R-:W-:Y:S04]  /*4e80*/  LDSM.16.M88.4 R88, [R220+0xa000] ;  /* 0x00a00000dc58783b */ /* 0x000fe80000000200 */
[----:B------:R-:W-:Y:S01]  /*4e90*/  LDSM.16.M88.4 R84, [R220+0xa800] ;  /* 0x00a80000dc54783b */ /* 0x000fe20000000200 */
[C---:B-1----:R-:W-:Y:S06]  /*4ea0*/  HMMA.16816.F32.BF16 R28, R124.reuse, R4, R28 ;  /* 0x000000047c1c723c */ /* 0x042fec000004181c */
[----:B------:R-:W-:Y:S01]  /*4eb0*/  HMMA.16816.F32.BF16 R24, R124, R6, R24 ;  /* 0x000000067c18723c */ /* 0x000fe20000041818 */
[----:B------:R-:W1:Y:S05]  /*4ec0*/  LDSM.16.M88.4 R4, [R218+0x4800] ;  /* 0x00480000da04783b */ /* 0x000e6a0000000200 */
[C---:B------:R-:W-:Y:S06]  /*4ed0*/  HMMA.16816.F32.BF16 R72, R108.reuse, R104, R72 ;  /* 0x000000686c48723c */ /* 0x040fec0000041848 */
[----:B------:R-:W-:Y:S01]  /*4ee0*/  HMMA.16816.F32.BF16 R68, R108, R106, R68 ;  /* 0x0000006a6c44723c */ /* 0x000fe20000041844 */
[----:B------:R-:W-:Y:S05]  /*4ef0*/  LDSM.16.M88.4 R104, [R218+0x5000] ;  /* 0x00500000da68783b */ /* 0x000fea0000000200 */
[C---:B------:R-:W-:Y:S06]  /*4f00*/  HMMA.16816.F32.BF16 R56, R124.reuse, R76, R56 ;  /* 0x0000004c7c38723c */ /* 0x040fec0000041838 */
[C---:B------:R-:W-:Y:S01]  /*4f10*/  HMMA.16816.F32.BF16 R52, R124.reuse, R78, R52 ;  /* 0x0000004e7c34723c */ /* 0x040fe20000041834 */
[----:B------:R-:W4:Y:S05]  /*4f20*/  LDSM.16.M88.4 R76, [R220+0xb800] ;  /* 0x00b80000dc4c783b */ /* 0x000f2a0000000200 */
[C---:B------:R-:W-:Y:S06]  /*4f30*/  HMMA.16816.F32.BF16 R20, R124.reuse, R128, R20 ;  /* 0x000000807c14723c */ /* 0x040fec0000041814 */
[----:B------:R-:W-:Y:S06]  /*4f40*/  HMMA.16816.F32.BF16 R16, R124, R130, R16 ;  /* 0x000000827c10723c */ /* 0x000fec0000041810 */
[C---:B------:R-:W-:Y:S06]  /*4f50*/  HMMA.16816.F32.BF16 R64, R108.reuse, R100, R64 ;  /* 0x000000646c40723c */ /* 0x040fec0000041840 */
[----:B------:R-:W-:Y:S01]  /*4f60*/  HMMA.16816.F32.BF16 R60, R108, R102, R60 ;  /* 0x000000666c3c723c */ /* 0x000fe2000004183c */
[----:B------:R-:W-:Y:S05]  /*4f70*/  LDSM.16.M88.4 R100, [R214+0x8000] ;  /* 0x00800000d664783b */ /* 0x000fea0000000200 */
[C---:B------:R-:W-:Y:S06]  /*4f80*/  HMMA.16816.F32.BF16 R116, R124.reuse, R120, R116 ;  /* 0x000000787c74723c */ /* 0x040fec0000041874 */
[----:B------:R-:W-:Y:S06]  /*4f90*/  HMMA.16816.F32.BF16 R112, R124, R122, R112 ;  /* 0x0000007a7c70723c */ /* 0x000fec0000041870 */
[C---:B--2---:R-:W-:Y:S06]  /*4fa0*/  HMMA.16816.F32.BF16 R72, R12.reuse, R8, R72 ;  /* 0x000000080c48723c */ /* 0x044fec0000041848 */
[----:B------:R-:W-:Y:S01]  /*4fb0*/  HMMA.16816.F32.BF16 R68, R12, R10, R68 ;  /* 0x0000000a0c44723c */ /* 0x000fe20000041844 */
[----:B------:R-:W2:Y:S05]  /*4fc0*/  LDSM.16.M88.4 R8, [R218+0x7000] ;  /* 0x00700000da08783b */ /* 0x000eaa0000000200 */
[C---:B---3--:R-:W-:Y:S06]  /*4fd0*/  HMMA.16816.F32.BF16 R48, R108.reuse, R92, R48 ;  /* 0x0000005c6c30723c */ /* 0x048fec0000041830 */
[C---:B------:R-:W-:Y:S01]  /*4fe0*/  HMMA.16816.F32.BF16 R44, R108.reuse, R94, R44 ;  /* 0x0000005e6c2c723c */ /* 0x040fe2000004182c */
[----:B------:R-:W3:Y:S05]  /*4ff0*/  LDSM.16.M88.4 R92, [R218+0x6000] ;  /* 0x00600000da5c783b */ /* 0x000eea0000000200 */
[C---:B------:R-:W-:Y:S06]  /*5000*/  HMMA.16816.F32.BF16 R56, R108.reuse, R96, R56 ;  /* 0x000000606c38723c */ /* 0x040fec0000041838 */
[C---:B------:R-:W-:Y:S06]  /*5010*/  HMMA.16816.F32.BF16 R20, R108.reuse, R80, R20 ;  /* 0x000000506c14723c */ /* 0x040fec0000041814 */
[----:B------:R-:W-:Y:S06]  /*5020*/  HMMA.16816.F32.BF16 R16, R108, R82, R16 ;  /* 0x000000526c10723c */ /* 0x000fec0000041810 */
[C---:B-1----:R-:W-:Y:S06]  /*5030*/  HMMA.16816.F32.BF16 R64, R12.reuse, R4, R64 ;  /* 0x000000040c40723c */ /* 0x042fec0000041840 */
[----:B------:R-:W-:Y:S01]  /*5040*/  HMMA.16816.F32.BF16 R60, R12, R6, R60 ;  /* 0x000000060c3c723c */ /* 0x000fe2000004183c */
[----:B------:R-:W1:Y:S05]  /*5050*/  LDSM.16.M88.4 R4, [R218+0x7800] ;  /* 0x00780000da04783b */ /* 0x000e6a0000000200 */
[C---:B----4-:R-:W-:Y:S06]  /*5060*/  HMMA.16816.F32.BF16 R116, R108.reuse, R76, R116 ;  /* 0x0000004c6c74723c */ /* 0x050fec0000041874 */
[C---:B------:R-:W-:Y:S01]  /*5070*/  HMMA.16816.F32.BF16 R112, R108.reuse, R78, R112 ;  /* 0x0000004e6c70723c */ /* 0x040fe20000041870 */
[----:B------:R-:W4:Y:S05]  /*5080*/  LDSM.16.M88.4 R76, [R218+0x6800] ;  /* 0x00680000da4c783b */ /* 0x000f2a0000000200 */
[C---:B------:R-:W-:Y:S06]  /*5090*/  HMMA.16816.F32.BF16 R40, R108.reuse, R88, R40 ;  /* 0x000000586c28723c */ /* 0x040fec0000041828 */
[C---:B------:R-:W-:Y:S01]  /*50a0*/  HMMA.16816.F32.BF16 R32, R108.reuse, R90, R32 ;  /* 0x0000005a6c20723c */ /* 0x040fe20000041820 */
[----:B------:R-:W5:Y:S05]  /*50b0*/  LDSM.16.M88.4 R88, [R218+0x5800] ;  /* 0x00580000da58783b */ /* 0x000f6a0000000200 */
[----:B------:R-:W-:Y:S06]  /*50c0*/  HMMA.16816.F32.BF16 R28, R108, R84, R28 ;  /* 0x000000546c1c723c */ /* 0x000fec000004181c */
[C---:B------:R-:W-:Y:S01]  /*50d0*/  HMMA.16816.F32.BF16 R80, R12.reuse, R104, R56 ;  /* 0x000000680c50723c */ /* 0x040fe20000041838 */
[----:B------:R-:W-:Y:S05]  /*50e0*/  LDSM.16.M88.4 R56, [R217+0x2000] ;  /* 0x00200000d938783b */ /* 0x000fea0000000200 */
[C---:B--2---:R-:W-:Y:S06]  /*50f0*/  HMMA.16816.F32.BF16 R20, R12.reuse, R8, R20 ;  /* 0x000000080c14723c */ /* 0x044fec0000041814 */
[----:B------:R-:W-:Y:S01]  /*5100*/  HMMA.16816.F32.BF16 R16, R12, R10, R16 ;  /* 0x0000000a0c10723c */ /* 0x000fe20000041810 */
[----:B------:R-:W2:Y:S05]  /*5110*/  LDSM.16.M88.4 R8, [R214+0xb800] ;  /* 0x00b80000d608783b */ /* 0x000eaa0000000200 */
[C---:B------:R-:W-:Y:S01]  /*5120*/  HMMA.16816.F32.BF16 R52, R108.reuse, R98, R52 ;  /* 0x000000626c34723c */ /* 0x040fe20000041834 */
[----:B------:R-:W-:Y:S05]  /*5130*/  LDSM.16.M88.4 R96, [R214+0x8800] ;  /* 0x00880000d660783b */ /* 0x000fea0000000200 */
[----:B------:R-:W-:Y:S01]  /*5140*/  HMMA.16816.F32.BF16 R24, R108, R86, R24 ;  /* 0x000000566c18723c */ /* 0x000fe20000041818 */
[----:B------:R-:W-:Y:S04]  /*5150*/  LDSM.16.M88.4 R84, [R214+0x9000] ;  /* 0x00900000d654783b */ /* 0x000fe80000000200 */
[----:B------:R-:W-:Y:S01]  /*5160*/  LDSM.16.M88.4 R108, [R214+0xa000] ;  /* 0x00a00000d66c783b */ /* 0x000fe20000000200 */
[C---:B---3--:R-:W-:Y:S06]  /*5170*/  HMMA.16816.F32.BF16 R40, R12.reuse, R92, R40 ;  /* 0x0000005c0c28723c */ /* 0x048fec0000041828 */
[C---:B------:R-:W-:Y:S01]  /*5180*/  HMMA.16816.F32.BF16 R92, R12.reuse, R94, R32 ;  /* 0x0000005e0c5c723c */ /* 0x040fe20000041820 */
[----:B------:R-:W3:Y:S05]  /*5190*/  LDSM.16.M88.4 R32, [R214+0xb000] ;  /* 0x00b00000d620783b */ /* 0x000eea0000000200 */
[C---:B-1----:R-:W-:Y:S06]  /*51a0*/  HMMA.16816.F32.BF16 R116, R12.reuse, R4, R116 ;  /* 0x000000040c74723c */ /* 0x042fec0000041874 */
[C---:B----4-:R-:W-:Y:S06]  /*51b0*/  HMMA.16816.F32.BF16 R28, R12.reuse, R76, R28 ;  /* 0x0000004c0c1c723c */ /* 0x050fec000004181c */
[C---:B------:R-:W-:Y:S01]  /*51c0*/  HMMA.16816.F32.BF16 R52, R12.reuse, R106, R52 ;  /* 0x0000006a0c34723c */ /* 0x040fe20000041834 */
[----:B------:R-:W-:Y:S01]  /*51d0*/  LOP3.LUT R76, R133, 0xffffffe0, RZ, 0xc0, !PT ;  /* 0xffffffe0854c7812 */ /* 0x000fe200078ec0ff */
[----:B------:R-:W-:Y:S04]  /*51e0*/  LDSM.16.M88.4 R104, [R214+0x9800] ;  /* 0x00980000d668783b */ /* 0x000fe80000000200 */
[----:B------:R-:W-:Y:S01]  /*51f0*/  IMAD.IADD R235, R225, 0x1, -R76 ;  /* 0x00000001e1eb7824 */ /* 0x000fe200078e0a4c */
[----:B-----5:R-:W-:Y:S04]  /*5200*/  HMMA.16816.F32.BF16 R48, R12, R88, R48 ;  /* 0x000000580c30723c */ /* 0x020fe80000041830 */
[----:B------:R-:W-:-:S02]  /*5210*/  SHF.R.S32.HI R76, RZ, 0x1f, R235 ;  /* 0x0000001fff4c7819 */ /* 0x000fc400000114eb */
[----:B------:R-:W-:Y:S01]  /*5220*/  HMMA.16816.F32.BF16 R44, R12, R90, R44 ;  /* 0x0000005a0c2c723c */ /* 0x000fe2000004182c */
[----:B------:R-:W-:Y:S01]  /*5230*/  LDSM.16.M88.4 R88, [R214+0xa800] ;  /* 0x00a80000d658783b */ /* 0x000fe20000000200 */
[----:B------:R-:W-:-:S04]  /*5240*/  LEA.HI R3, R76, R235, RZ, 0x2 ;  /* 0x000000eb4c037211 */ /* 0x000fc800078f10ff */
[C---:B------:R-:W-:Y:S06]  /*5250*/  HMMA.16816.F32.BF16 R24, R12.reuse, R78, R24 ;  /* 0x0000004e0c18723c */ /* 0x040fec0000041818 */
[----:B------:R-:W-:Y:S01]  /*5260*/  HMMA.16816.F32.BF16 R112, R12, R6, R112 ;  /* 0x000000060c70723c */ /* 0x000fe20000041870 */
[----:B------:R-:W-:Y:S04]  /*5270*/  LDSM.16.M88.4 R12, [R216+0x2000] ;  /* 0x00200000d80c783b */ /* 0x000fe80000000200 */
[----:B------:R-:W1:Y:S01]  /*5280*/  LDSM.16.M88.4 R4, [R203+0x4000] ;  /* 0x00400000cb04783b */ /* 0x000e620000000200 */
[C---:B--2---:R-:W-:Y:S06]  /*5290*/  HMMA.16816.F32.BF16 R116, R56.reuse, R8, R116 ;  /* 0x000000083874723c */ /* 0x044fec0000041874 */
[----:B------:R-:W-:Y:S01]  /*52a0*/  HMMA.16816.F32.BF16 R72, R56, R100, R72 ;  /* 0x000000643848723c */ /* 0x000fe20000041848 */
[----:B------:R-:W-:Y:S01]  /*52b0*/  SHF.R.S32.HI R8, RZ, 0x2, R3 ;  /* 0x00000002ff087819 */ /* 0x000fe20000011403 */
[----:B------:R-:W-:-:S04]  /*52c0*/  VIADD R3, R234, UR11 ;  /* 0x0000000bea037c36 */ /* 0x000fc80008000000 */
[----:B------:R-:W-:Y:S01]  /*52d0*/  IMAD.IADD R233, R8, 0x1, R233 ;  /* 0x0000000108e97824 */ /* 0x000fe200078e02e9 */
[C---:B---3--:R-:W-:Y:S01]  /*52e0*/  HMMA.16816.F32.BF16 R20, R56.reuse, R32, R20 ;  /* 0x000000203814723c */ /* 0x048fe20000041814 */
[----:B------:R-:W-:Y:S02]  /*52f0*/  VIADD R8, R3, 0x1 ;  /* 0x0000000103087836 */ /* 0x000fe40000000000 */
[C---:B------:R-:W-:Y:S01]  /*5300*/  VIADD R231, R233.reuse, 0x8 ;  /* 0x00000008e9e77836 */ /* 0x040fe20000000000 */
[----:B------:R-:W-:Y:S02]  /*5310*/  VIADDMNMX R232, R233, R232, UR20, PT ;  /* 0x00000014e9e87e46 */ /* 0x000fe4000b8001e8 */
[----:B------:R-:W-:Y:S01]  /*5320*/  HMMA.16816.F32.BF16 R16, R56, R34, R16 ;  /* 0x000000223810723c */ /* 0x000fe20000041810 */
[----:B------:R-:W2:Y:S01]  /*5330*/  LDSM.16.M88.4 R32, [R203+0x4800] ;  /* 0x00480000cb20783b */ /* 0x000ea20000000200 */
[----:B------:R-:W-:Y:S02]  /*5340*/  IADD3 R230, R231, UR14, R230 ;  /* 0x0000000ee7e67c10 */ /* 0x000fe4000fffe0e6 */
[----:B------:R-:W-:-:S02]  /*5350*/  VIADDMNMX R233, R233, UR15, RZ, !PT ;  /* 0x0000000fe9e97c46 */ /* 0x000fc4000f8001ff */
[C---:B------:R-:W-:Y:S01]  /*5360*/  HMMA.16816.F32.BF16 R68, R56.reuse, R102, R68 ;  /* 0x000000663844723c */ /* 0x040fe20000041844 */
[----:B------:R-:W-:Y:S02]  /*5370*/  VIMNMX R230, R230, UR20, PT ;  /* 0x00000014e6e67c48 */ /* 0x000fe4000bfe0100 */
[----:B------:R-:W-:Y:S02]  /*5380*/  VIADDMNMX R231, R231, UR15, RZ, !PT ;  /* 0x0000000fe7e77c46 */ /* 0x000fe4000f8001ff */
[C---:B------:R-:W-:Y:S01]  /*5390*/  ISETP.GE.AND P4, PT, R8.reuse, R232, PT ;  /* 0x000000e80800720c */ /* 0x040fe20003f86270 */
[C---:B------:R-:W-:Y:S01]  /*53a0*/  HMMA.16816.F32.BF16 R64, R56.reuse, R96, R64 ;  /* 0x000000603840723c */ /* 0x040fe20000041840 */
[C---:B------:R-:W-:Y:S02]  /*53b0*/  ISETP.GE.AND P1, PT, R8.reuse, R230, PT ;  /* 0x000000e60800720c */ /* 0x040fe40003f26270 */
[C---:B------:R-:W-:Y:S02]  /*53c0*/  ISETP.LT.OR P4, PT, R8.reuse, R233, P4 ;  /* 0x000000e90800720c */ /* 0x040fe40002781670 */
[----:B------:R-:W-:Y:S01]  /*53d0*/  ISETP.LT.OR P1, PT, R8, R231, P1 ;  /* 0x000000e70800720c */ /* 0x000fe20000f21670 */
[----:B------:R-:W-:Y:S01]  /*53e0*/  HMMA.16816.F32.BF16 R112, R56, R10, R112 ;  /* 0x0000000a3870723c */ /* 0x000fe20000041870 */
[----:B------:R-:W3:Y:S01]  /*53f0*/  LDSM.16.M88.4 R8, [R203+0x5000] ;  /* 0x00500000cb08783b */ /* 0x000ee20000000200 */
[----:B------:R-:W-:-:S02]  /*5400*/  ISETP.GE.AND P5, PT, R3, R232, PT ;  /* 0x000000e80300720c */ /* 0x000fc40003fa6270 */
[C---:B------:R-:W-:Y:S02]  /*5410*/  ISETP.GE.AND P2, PT, R3.reuse, R230, PT ;  /* 0x000000e60300720c */ /* 0x040fe40003f46270 */
[----:B-1----:R-:W-:Y:S01]  /*5420*/  HMMA.16816.F32.BF16 R72, R12, R4, R72 ;  /* 0x000000040c48723c */ /* 0x002fe20000041848 */
[C---:B------:R-:W-:Y:S02]  /*5430*/  ISETP.LT.OR P5, PT, R3.reuse, R233, P5 ;  /* 0x000000e90300720c */ /* 0x040fe40002fa1670 */
[----:B------:R-:W-:-:S03]  /*5440*/  ISETP.LT.OR P2, PT, R3, R231, P2 ;  /* 0x000000e70300720c */ /* 0x000fc60001741670 */
[----:B------:R-:W-:Y:S01]  /*5450*/  HMMA.16816.F32.BF16 R60, R56, R98, R60 ;  /* 0x00000062383c723c */ /* 0x000fe2000004183c */
[----:B------:R-:W-:Y:S01]  /*5460*/  VIADD R5, R3, 0x8 ;  /* 0x0000000803057836 */ /* 0x000fe20000000000 */
[----:B------:R-:W-:Y:S01]  /*5470*/  LOP3.LUT R4, R37, R132, RZ, 0xfc, !PT ;  /* 0x0000008425047212 */ /* 0x000fe200078efcff */
[----:B------:R-:W-:-:S03]  /*5480*/  VIADD R37, R3, 0x21 ;  /* 0x0000002103257836 */ /* 0x000fc60000000000 */
[----:B------:R-:W-:Y:S01]  /*5490*/  HMMA.16816.F32.BF16 R68, R12, R6, R68 ;  /* 0x000000060c44723c */ /* 0x000fe20000041844 */
[C---:B------:R-:W-:Y:S02]  /*54a0*/  ISETP.GE.AND P6, PT, R5.reuse, R232, PT ;  /* 0x000000e80500720c */ /* 0x040fe40003fc6270 */
[C---:B------:R-:W-:Y:S02]  /*54b0*/  ISETP.GE.AND P3, PT, R5.reuse, R230, PT ;  /* 0x000000e60500720c */ /* 0x040fe40003f66270 */
[C---:B------:R-:W-:Y:S01]  /*54c0*/  ISETP.LT.OR P6, PT, R5.reuse, R233, P6 ;  /* 0x000000e90500720c */ /* 0x040fe200037c1670 */
[----:B------:R-:W-:Y:S01]  /*54d0*/  HMMA.16816.F32.BF16 R80, R56, R84, R80 ;  /* 0x000000543850723c */ /* 0x000fe20000041850 */
[----:B------:R-:W-:Y:S01]  /*54e0*/  ISETP.LT.OR P3, PT, R5, R231, P3 ;  /* 0x000000e70500720c */ /* 0x000fe20001f61670 */
[C---:B------:R-:W-:Y:S02]  /*54f0*/  VIADD R5, R3.reuse, 0x10 ;  /* 0x0000001003057836 */ /* 0x040fe40000000000 */
[----:B------:R-:W-:-:S02]  /*5500*/  VIADD R6, R3, 0x9 ;  /* 0x0000000903067836 */ /* 0x000fc40000000000 */
[----:B--2---:R-:W-:Y:S01]  /*5510*/  HMMA.16816.F32.BF16 R64, R12, R32, R64 ;  /* 0x000000200c40723c */ /* 0x004fe20000041840 */
[----:B------:R-:W-:Y:S02]  /*5520*/  FSEL R72, R72, -INF , !P5 ;  /* 0xff80000048487808 */ /* 0x000fe40006800000 */
[----:B------:R-:W-:Y:S02]  /*5530*/  FSEL R74, R74, -INF , !P2 ;  /* 0xff8000004a4a7808 */ /* 0x000fe40005000000 */
[----:B------:R-:W-:Y:S01]  /*5540*/  FSEL R73, R73, -INF , !P4 ;  /* 0xff80000049497808 */ /* 0x000fe20006000000 */
[----:B------:R-:W-:Y:S01]  /*5550*/  HMMA.16816.F32.BF16 R52, R56, R86, R52 ;  /* 0x000000563834723c */ /* 0x000fe20000041834 */
[----:B------:R-:W-:Y:S02]  /*5560*/  FSEL R75, R75, -INF , !P1 ;  /* 0xff8000004b4b7808 */ /* 0x000fe40004800000 */
[C---:B------:R-:W-:Y:S02]  /*5570*/  ISETP.GE.AND P5, PT, R5.reuse, R232, PT ;  /* 0x000000e80500720c */ /* 0x040fe40003fa6270 */
[----:B------:R-:W-:Y:S01]  /*5580*/  ISETP.GE.AND P2, PT, R5, R230, PT ;  /* 0x000000e60500720c */ /* 0x000fe20003f46270 */
[----:B------:R-:W-:Y:S01]  /*5590*/  HMMA.16816.F32.BF16 R60, R12, R34, R60 ;  /* 0x000000220c3c723c */ /* 0x000fe2000004183c */
[C---:B------:R-:W-:Y:S01]  /*55a0*/  ISETP.GE.AND P4, PT, R6.reuse, R232, PT ;  /* 0x000000e80600720c */ /* 0x040fe20003f86270 */
[----:B------:R-:W1:Y:S01]  /*55b0*/  LDSM.16.M88.4 R32, [R203+0x5800] ;  /* 0x00580000cb20783b */ /* 0x000e620000000200 */
[----:B------:R-:W-:-:S02]  /*55c0*/  ISETP.GE.AND P1, PT, R6, R230, PT ;  /* 0x000000e60600720c */ /* 0x000fc40003f26270 */
[C---:B------:R-:W-:Y:S01]  /*55d0*/  ISETP.LT.OR P5, PT, R5.reuse, R233, P5 ;  /* 0x000000e90500720c */ /* 0x040fe20002fa1670 */
[----:B---3--:R-:W-:Y:S01]  /*55e0*/  HMMA.16816.F32.BF16 R80, R12, R8, R80 ;  /* 0x000000080c50723c */ /* 0x008fe20000041850 */
[----:B------:R-:W-:Y:S01]  /*55f0*/  ISETP.LT.OR P2, PT, R5, R231, P2 ;  /* 0x000000e70500720c */ /* 0x000fe20001741670 */
[C---:B------:R-:W-:Y:S01]  /*5600*/  VIADD R5, R3.reuse, 0x11 ;  /* 0x0000001103057836 */ /* 0x040fe20000000000 */
[C---:B------:R-:W-:Y:S02]  /*5610*/  ISETP.LT.OR P4, PT, R6.reuse, R233, P4 ;  /* 0x000000e90600720c */ /* 0x040fe40002781670 */
[----:B------:R-:W-:Y:S01]  /*5620*/  ISETP.LT.OR P1, PT, R6, R231, P1 ;  /* 0x000000e70600720c */ /* 0x000fe20000f21670 */
[----:B------:R-:W-:Y:S01]  /*5630*/  VIADD R6, R3, 0x18 ;  /* 0x0000001803067836 */ /* 0x000fe20000000000 */
[----:B------:R-:W-:Y:S01]  /*5640*/  FSEL R69, R69, -INF , !P4 ;  /* 0xff80000045457808 */ /* 0x000fe20006000000 */
[----:B------:R-:W-:Y:S01]  /*5650*/  VIADD R9, R3, 0x19 ;  /* 0x0000001903097836 */ /* 0x000fe20000000000 */
[----:B------:R-:W-:Y:S01]  /*5660*/  FSEL R71, R71, -INF , !P1 ;  /* 0xff80000047477808 */ /* 0x000fe20004800000 */
[----:B------:R-:W-:Y:S01]  /*5670*/  VIADD R8, R3, 0x20 ;  /* 0x0000002003087836 */ /* 0x000fe20000000000 */
[C---:B------:R-:W-:Y:S01]  /*5680*/  ISETP.GE.AND P4, PT, R5.reuse, R232, PT ;  /* 0x000000e80500720c */ /* 0x040fe20003f86270 */
[----:B------:R-:W-:Y:S01]  /*5690*/  HMMA.16816.F32.BF16 R48, R56, R104, R48 ;  /* 0x000000683830723c */ /* 0x000fe20000041830 */
[----:B------:R-:W-:-:S02]  /*56a0*/  ISETP.GE.AND P1, PT, R5, R230, PT ;  /* 0x000000e60500720c */ /* 0x000fc40003f26270 */
[----:B------:R-:W-:Y:S02]  /*56b0*/  FSEL R68, R68, -INF , !P6 ;  /* 0xff80000044447808 */ /* 0x000fe40007000000 */
[----:B------:R-:W-:Y:S01]  /*56c0*/  FSEL R70, R70, -INF , !P3 ;  /* 0xff80000046467808 */ /* 0x000fe20005800000 */
[----:B------:R-:W-:Y:S01]  /*56d0*/  HMMA.16816.F32.BF16 R52, R12, R10, R52 ;  /* 0x0000000a0c34723c */ /* 0x000fe20000041834 */
[C---:B------:R-:W-:Y:S02]  /*56e0*/  ISETP.GE.AND P6, PT, R6.reuse, R232, PT ;  /* 0x000000e80600720c */ /* 0x040fe40003fc6270 */
[----:B------:R-:W-:Y:S02]  /*56f0*/  ISETP.GE.AND P3, PT, R6, R230, PT ;  /* 0x000000e60600720c */ /* 0x000fe40003f66270 */
[C---:B------:R-:W-:Y:S01]  /*5700*/  ISETP.LT.OR P4, PT, R5.reuse, R233, P4 ;  /* 0x000000e90500720c */ /* 0x040fe20002781670 */
[----:B------:R-:W-:Y:S01]  /*5710*/  HMMA.16816.F32.BF16 R44, R56, R106, R44 ;  /* 0x0000006a382c723c */ /* 0x000fe2000004182c */
[----:B------:R-:W-:-:S02]  /*5720*/  ISETP.LT.OR P1, PT, R5, R231, P1 ;  /* 0x000000e70500720c */ /* 0x000fc40000f21670 */
[C---:B------:R-:W-:Y:S02]  /*5730*/  ISETP.LT.OR P6, PT, R6.reuse, R233, P6 ;  /* 0x000000e90600720c */ /* 0x040fe400037c1670 */
[----:B------:R-:W-:Y:S01]  /*5740*/  ISETP.LT.OR P3, PT, R6, R231, P3 ;  /* 0x000000e70600720c */ /* 0x000fe20001f61670 */
[C---:B------:R-:W-:Y:S01]  /*5750*/  HMMA.16816.F32.BF16 R40, R56.reuse, R108, R40 ;  /* 0x0000006c3828723c */ /* 0x040fe20000041828 */
[----:B------:R-:W-:Y:S02]  /*5760*/  FSEL R6, R64, -INF , !P5 ;  /* 0xff80000040067808 */ /* 0x000fe40006800000 */
[----:B------:R-:W-:Y:S02]  /*5770*/  FSEL R5, R66, -INF , !P2 ;  /* 0xff80000042057808 */ /* 0x000fe40005000000 */
[----:B------:R-:W-:Y:S01]  /*5780*/  FSEL R65, R65, -INF , !P4 ;  /* 0xff80000041417808 */ /* 0x000fe20006000000 */
[----:B------:R-:W-:Y:S01]  /*5790*/  HMMA.16816.F32.BF16 R92, R56, R110, R92 ;  /* 0x0000006e385c723c */ /* 0x000fe2000004185c */
[----:B------:R-:W-:-:S02]  /*57a0*/  FSEL R7, R67, -INF , !P1 ;  /* 0xff80000043077808 */ /* 0x000fc40004800000 */
[C---:B------:R-:W-:Y:S02]  /*57b0*/  ISETP.GE.AND P4, PT, R9.reuse, R232, PT ;  /* 0x000000e80900720c */ /* 0x040fe40003f86270 */
[C---:B------:R-:W-:Y:S01]  /*57c0*/  ISETP.GE.AND P1, PT, R9.reuse, R230, PT ;  /* 0x000000e60900720c */ /* 0x040fe20003f26270 */
[C---:B------:R-:W-:Y:S01]  /*57d0*/  HMMA.16816.F32.BF16 R28, R56.reuse, R88, R28 ;  /* 0x00000058381c723c */ /* 0x040fe2000004181c */
[C---:B------:R-:W-:Y:S02]  /*57e0*/  ISETP.GE.AND P5, PT, R8.reuse, R232, PT ;  /* 0x000000e80800720c */ /* 0x040fe40003fa6270 */
[----:B------:R-:W-:Y:S02]  /*57f0*/  ISETP.GE.AND P2, PT, R8, R230, PT ;  /* 0x000000e60800720c */ /* 0x000fe40003f46270 */
[C---:B------:R-:W-:Y:S01]  /*5800*/  ISETP.LT.OR P4, PT, R9.reuse, R233, P4 ;  /* 0x000000e90900720c */ /* 0x040fe20002781670 */
[----:B------:R-:W-:Y:S01]  /*5810*/  HMMA.16816.F32.BF16 R24, R56, R90, R24 ;  /* 0x0000005a3818723c */ /* 0x000fe20000041818 */
[----:B------:R-:W-:-:S02]  /*5820*/  ISETP.LT.OR P1, PT, R9, R231, P1 ;  /* 0x000000e70900720c */ /* 0x000fc40000f21670 */
[C---:B------:R-:W-:Y:S02]  /*5830*/  ISETP.LT.OR P5, PT, R8.reuse, R233, P5 ;  /* 0x000000e90800720c */ /* 0x040fe40002fa1670 */
[----:B------:R-:W-:Y:S01]  /*5840*/  ISETP.LT.OR P2, PT, R8, R231, P2 ;  /* 0x000000e70800720c */ /* 0x000fe20001741670 */
[C---:B-1----:R-:W-:Y:S01]  /*5850*/  HMMA.16816.F32.BF16 R48, R12.reuse, R32, R48 ;  /* 0x000000200c30723c */ /* 0x042fe20000041830 */
[----:B------:R-:W1:Y:S01]  /*5860*/  LDSM.16.M88.4 R8, [R203+0x6000] ;  /* 0x00600000cb08783b */ /* 0x000e620000000200 */
[----:B------:R-:W-:Y:S02]  /*5870*/  FSEL R59, R61, -INF , !P4 ;  /* 0xff8000003d3b7808 */ /* 0x000fe40006000000 */
[----:B------:R-:W-:Y:S02]  /*5880*/  FSEL R57, R63, -INF , !P1 ;  /* 0xff8000003f397808 */ /* 0x000fe40004800000 */
[----:B------:R-:W-:Y:S01]  /*5890*/  ISETP.GE.AND P4, PT, R37, R232, PT ;  /* 0x000000e82500720c */ /* 0x000fe20003f86270 */
[----:B------:R-:W-:Y:S01]  /*58a0*/  VIADD R33, R3, 0x29 ;  /* 0x0000002903217836 */ /* 0x000fe20000000000 */
[----:B------:R-:W-:Y:S01]  /*58b0*/  ISETP.GE.AND P1, PT, R37, R230, PT ;  /* 0x000000e62500720c */ /* 0x000fe20003f26270 */
[----:B------:R-:W-:Y:S01]  /*58c0*/  VIADD R32, R3, 0x30 ;  /* 0x0000003003207836 */ /* 0x000fe20000000000 */
[C---:B------:R-:W-:Y:S01]  /*58d0*/  ISETP.LT.OR P4, PT, R37.reuse, R233, P4 ;  /* 0x000000e92500720c */ /* 0x040fe20002781670 */
[----:B------:R-:W-:Y:S01]  /*58e0*/  HMMA.16816.F32.BF16 R44, R12, R34, R44 ;  /* 0x000000220c2c723c */ /* 0x000fe2000004182c */
[----:B------:R-:W-:Y:S01]  /*58f0*/  ISETP.LT.OR P1, PT, R37, R231, P1 ;  /* 0x000000e72500720c */ /* 0x000fe20000f21670 */
[----:B------:R-:W-:Y:S01]  /*5900*/  VIADD R37, R3, 0x31 ;  /* 0x0000003103257836 */ /* 0x000fe20000000000 */
[----:B------:R-:W-:-:S02]  /*5910*/  FSEL R176, R80, -INF , !P5 ;  /* 0xff80000050b07808 */ /* 0x000fc40006800000 */
[----:B------:R-:W-:Y:S02]  /*5920*/  FSEL R174, R82, -INF , !P2 ;  /* 0xff80000052ae7808 */ /* 0x000fe40005000000 */
[----:B------:R-:W-:Y:S02]  /*5930*/  FSEL R175, R81, -INF , !P4 ;  /* 0xff80000051af7808 */ /* 0x000fe40006000000 */
[----:B------:R-:W-:Y:S02]  /*5940*/  FSEL R172, R83, -INF , !P1 ;  /* 0xff80000053ac7808 */ /* 0x000fe40004800000 */
[C---:B------:R-:W-:Y:S02]  /*5950*/  ISETP.GE.AND P4, PT, R33.reuse, R232, PT ;  /* 0x000000e82100720c */ /* 0x040fe40003f86270 */
[----:B------:R-:W-:Y:S02]  /*5960*/  ISETP.GE.AND P1, PT, R33, R230, PT ;  /* 0x000000e62100720c */ /* 0x000fe40003f26270 */
[----:B------:R-:W-:-:S02]  /*5970*/  ISETP.GE.AND P5, PT, R32, R232, PT ;  /* 0x000000e82000720c */ /* 0x000fc40003fa6270 */
[C---:B------:R-:W-:Y:S02]  /*5980*/  ISETP.GE.AND P2, PT, R32.reuse, R230, PT ;  /* 0x000000e62000720c */ /* 0x040fe40003f46270 */
[C---:B------:R-:W-:Y:S02]  /*5990*/  ISETP.LT.OR P4, PT, R33.reuse, R233, P4 ;  /* 0x000000e92100720c */ /* 0x040fe40002781670 */
[----:B------:R-:W-:Y:S02]  /*59a0*/  ISETP.LT.OR P1, PT, R33, R231, P1 ;  /* 0x000000e72100720c */ /* 0x000fe40000f21670 */
[C---:B------:R-:W-:Y:S02]  /*59b0*/  ISETP.LT.OR P5, PT, R32.reuse, R233, P5 ;  /* 0x000000e92000720c */ /* 0x040fe40002fa1670 */
[----:B------:R-:W-:Y:S02]  /*59c0*/  ISETP.LT.OR P2, PT, R32, R231, P2 ;  /* 0x000000e72000720c */ /* 0x000fe40001741670 */
[----:B------:R-:W2:Y:S01]  /*59d0*/  LDSM.16.M88.4 R32, [R203+0x6800] ;  /* 0x00680000cb20783b */ /* 0x000ea20000000200 */
[----:B------:R-:W-:Y:S01]  /*59e0*/  FSEL R58, R60, -INF , !P6 ;  /* 0xff8000003c3a7808 */ /* 0x000fe20007000000 */
[----:B------:R-:W-:Y:S01]  /*59f0*/  VIADD R60, R3, 0x28 ;  /* 0x00000028033c7836 */ /* 0x000fe20000000000 */
[----:B------:R-:W-:Y:S01]  /*5a00*/  FSEL R171, R53, -INF , !P4 ;  /* 0xff80000035ab7808 */ /* 0x000fe20006000000 */
[----:B-1----:R-:W-:Y:S01]  /*5a10*/  HMMA.16816.F32.BF16 R152, R12, R8, R40 ;  /* 0x000000080c98723c */ /* 0x002fe20000041828 */
[----:B------:R-:W-:-:S02]  /*5a20*/  FSEL R170, R55, -INF , !P1 ;  /* 0xff80000037aa7808 */ /* 0x000fc40004800000 */
[CC--:B------:R-:W-:Y:S02]  /*5a30*/  ISETP.GE.AND P6, PT, R60.reuse, R232.reuse, PT ;  /* 0x000000e83c00720c */ /* 0x0c0fe40003fc6270 */
[C---:B------:R-:W-:Y:S01]  /*5a40*/  ISETP.GE.AND P4, PT, R37.reuse, R232, PT ;  /* 0x000000e82500720c */ /* 0x040fe20003f86270 */
[----:B------:R-:W-:Y:S01]  /*5a50*/  HMMA.16816.F32.BF16 R92, R12, R10, R92 ;  /* 0x0000000a0c5c723c */ /* 0x000fe2000004185c */
[----:B------:R-:W-:Y:S01]  /*5a60*/  ISETP.GE.AND P1, PT, R37, R230, PT ;  /* 0x000000e62500720c */ /* 0x000fe20003f26270 */
[C---:B------:R-:W-:Y:S01]  /*5a70*/  VIADD R9, R3.reuse, 0x39 ;  /* 0x0000003903097836 */ /* 0x040fe20000000000 */
[-C--:B------:R-:W-:Y:S01]  /*5a80*/  ISETP.LT.OR P6, PT, R60, R233.reuse, P6 ;  /* 0x000000e93c00720c */ /* 0x080fe200037c1670 */
[----:B------:R-:W-:Y:S01]  /*5a90*/  VIADD R8, R3, 0x40 ;  /* 0x0000004003087836 */ /* 0x000fe20000000000 */
[----:B------:R-:W-:Y:S01]  /*5aa0*/  ISETP.LT.OR P4, PT, R37, R233, P4 ;  /* 0x000000e92500720c */ /* 0x000fe20002781670 */
[----:B------:R-:W-:Y:S01]  /*5ab0*/  VIADD R42, R3, 0x41 ;  /* 0x00000041032a7836 */ /* 0x000fe20000000000 */
[----:B------:R-:W-:-:S02]  /*5ac0*/  ISETP.LT.OR P1, PT, R37, R231, P1 ;  /* 0x000000e72500720c */ /* 0x000fc40000f21670 */
[----:B------:R-:W-:Y:S01]  /*5ad0*/  FSEL R173, R52, -INF , !P6 ;  /* 0xff80000034ad7808 */ /* 0x000fe20007000000 */
[----:B------:R-:W-:Y:S01]  /*5ae0*/  VIADD R52, R3, 0x38 ;  /* 0x0000003803347836 */ /* 0x000fe20000000000 */
[----:B------:R-:W-:Y:S02]  /*5af0*/  FSEL R168, R48, -INF , !P5 ;  /* 0xff80000030a87808 */ /* 0x000fe40006800000 */
[----:B------:R-:W-:Y:S02]  /*5b00*/  FSEL R146, R50, -INF , !P2 ;  /* 0xff80000032927808 */ /* 0x000fe40005000000 */
[----:B------:R-:W-:Y:S02]  /*5b10*/  FSEL R167, R49, -INF , !P4 ;  /* 0xff80000031a77808 */ /* 0x000fe40006000000 */
[----:B------:R-:W-:Y:S02]  /*5b20*/  FSEL R43, R51, -INF , !P1 ;  /* 0xff800000332b7808 */ /* 0x000fe40004800000 */
[----:B------:R-:W-:-:S02]  /*5b30*/  FSEL R56, R62, -INF , !P3 ;  /* 0xff8000003e387808 */ /* 0x000fc40005800000 */
[C---:B------:R-:W-:Y:S02]  /*5b40*/  ISETP.GE.AND P4, PT, R9.reuse, R232, PT ;  /* 0x000000e80900720c */ /* 0x040fe40003f86270 */
[C---:B------:R-:W-:Y:S02]  /*5b50*/  ISETP.GE.AND P1, PT, R9.reuse, R230, PT ;  /* 0x000000e60900720c */ /* 0x040fe40003f26270 */
[C---:B------:R-:W-:Y:S02]  /*5b60*/  ISETP.GE.AND P5, PT, R8.reuse, R232, PT ;  /* 0x000000e80800720c */ /* 0x040fe40003fa6270 */
[-C--:B------:R-:W-:Y:S02]  /*5b70*/  ISETP.GE.AND P2, PT, R8, R230.reuse, PT ;  /* 0x000000e60800720c */ /* 0x080fe40003f46270 */
[----:B------:R-:W-:Y:S01]  /*5b80*/  ISETP.GE.AND P3, PT, R60, R230, PT ;  /* 0x000000e63c00720c */ /* 0x000fe20003f66270 */
[----:B--2---:R-:W-:Y:S01]  /*5b90*/  HMMA.16816.F32.BF16 R28, R12, R32, R28 ;  /* 0x000000200c1c723c */ /* 0x004fe2000004181c */
[----:B------:R-:W-:-:S02]  /*5ba0*/  ISETP.LT.OR P4, PT, R9, R233, P4 ;  /* 0x000000e90900720c */ /* 0x000fc40002781670 */
[----:B------:R-:W-:Y:S02]  /*5bb0*/  ISETP.LT.OR P1, PT, R9, R231, P1 ;  /* 0x000000e70900720c */ /* 0x000fe40000f21670 */
[C---:B------:R-:W-:Y:S02]  /*5bc0*/  ISETP.LT.OR P5, PT, R8.reuse, R233, P5 ;  /* 0x000000e90800720c */ /* 0x040fe40002fa1670 */
[-C--:B------:R-:W-:Y:S01]  /*5bd0*/  ISETP.LT.OR P2, PT, R8, R231.reuse, P2 ;  /* 0x000000e70800720c */ /* 0x080fe20001741670 */
[C---:B------:R-:W-:Y:S01]  /*5be0*/  VIADD R32, R3.reuse, 0x50 ;  /* 0x0000005003207836 */ /* 0x040fe20000000000 */
[----:B------:R-:W-:Y:S01]  /*5bf0*/  ISETP.LT.OR P3, PT, R60, R231, P3 ;  /* 0x000000e73c00720c */ /* 0x000fe20001f61670 */
[----:B------:R-:W1:Y:S01]  /*5c00*/  LDSM.16.M88.4 R8, [R203+0x7000] ;  /* 0x00700000cb08783b */ /* 0x000e620000000200 */
[----:B------:R-:W-:Y:S01]  /*5c10*/  ISETP.GE.AND P6, PT, R52, R232, PT ;  /* 0x000000e83400720c */ /* 0x000fe20003fc6270 */
[----:B------:R-:W-:Y:S01]  /*5c20*/  VIADD R33, R3, 0x49 ;  /* 0x0000004903217836 */ /* 0x000fe20000000000 */
[----:B------:R-:W-:-:S02]  /*5c30*/  FSEL R169, R54, -INF , !P3 ;  /* 0xff80000036a97808 */ /* 0x000fc40005800000 */
[C---:B------:R-:W-:Y:S02]  /*5c40*/  ISETP.LT.OR P6, PT, R52.reuse, R233, P6 ;  /* 0x000000e93400720c */ /* 0x040fe400037c1670 */
[----:B------:R-:W-:Y:S02]  /*5c50*/  ISETP.GE.AND P3, PT, R52, R230, PT ;  /* 0x000000e63400720c */ /* 0x000fe40003f66270 */
[----:B------:R-:W-:Y:S01]  /*5c60*/  FSEL R40, R44, -INF , !P6 ;  /* 0xff8000002c287808 */ /* 0x000fe20007000000 */
[----:B------:R-:W-:Y:S01]  /*5c70*/  VIADD R44, R3, 0x48 ;  /* 0x00000048032c7836 */ /* 0x000fe20000000000 */
[----:B------:R-:W-:Y:S02]  /*5c80*/  ISETP.LT.OR P3, PT, R52, R231, P3 ;  /* 0x000000e73400720c */ /* 0x000fe40001f61670 */
[----:B------:R-:W-:Y:S02]  /*5c90*/  FSEL R41, R45, -INF , !P4 ;  /* 0xff8000002d297808 */ /* 0x000fe40006000000 */
[----:B------:R-:W-:-:S02]  /*5ca0*/  FSEL R143, R46, -INF , !P3 ;  /* 0xff8000002e8f7808 */ /* 0x000fc40005800000 */
[C---:B------:R-:W-:Y:S02]  /*5cb0*/  ISETP.GE.AND P6, PT, R44.reuse, R232, PT ;  /* 0x000000e82c00720c */ /* 0x040fe40003fc6270 */
[C---:B------:R-:W-:Y:S02]  /*5cc0*/  ISETP.GE.AND P3, PT, R44.reuse, R230, PT ;  /* 0x000000e62c00720c */ /* 0x040fe40003f66270 */
[----:B------:R-:W-:Y:S02]  /*5cd0*/  FSEL R37, R47, -INF , !P1 ;  /* 0xff8000002f257808 */ /* 0x000fe40004800000 */
[C---:B------:R-:W-:Y:S02]  /*5ce0*/  ISETP.LT.OR P6, PT, R44.reuse, R233, P6 ;  /* 0x000000e92c00720c */ /* 0x040fe400037c1670 */
[----:B------:R-:W-:Y:S02]  /*5cf0*/  ISETP.LT.OR P3, PT, R44, R231, P3 ;  /* 0x000000e72c00720c */ /* 0x000fe40001f61670 */
[----:B------:R-:W-:Y:S01]  /*5d00*/  HMMA.16816.F32.BF16 R44, R12, R34, R24 ;  /* 0x000000220c2c723c */ /* 0x000fe20000041818 */
[----:B------:R-:W2:Y:S01]  /*5d10*/  LDSM.16.M88.4 R24, [R203+0x7800] ;  /* 0x00780000cb18783b */ /* 0x000ea20000000200 */
[----:B------:R-:W-:Y:S01]  /*5d20*/  ISETP.GE.AND P4, PT, R42, R232, PT ;  /* 0x000000e82a00720c */ /* 0x000fe20003f86270 */
[----:B------:R-:W-:-:S04]  /*5d30*/  DEPBAR.LE SB0, 0x0 ;  /* 0x000080000000791a */ /* 0x000fc80000000000 */
[----:B------:R-:W-:Y:S02]  /*5d40*/  ISETP.GE.AND P1, PT, R42, R230, PT ;  /* 0x000000e62a00720c */ /* 0x000fe40003f26270 */
[----:B------:R-:W-:Y:S02]  /*5d50*/  FSEL R162, R152, -INF , !P5 ;  /* 0xff80000098a27808 */ /* 0x000fe40006800000 */
[----:B------:R-:W-:Y:S02]  /*5d60*/  FSEL R160, R154, -INF , !P2 ;  /* 0xff8000009aa07808 */ /* 0x000fe40005000000 */
[C---:B------:R-:W-:Y:S01]  /*5d70*/  ISETP.GE.AND P5, PT, R32.reuse, R232, PT ;  /* 0x000000e82000720c */ /* 0x040fe20003fa6270 */
[----:B-1----:R-:W-:Y:S01]  /*5d80*/  HMMA.16816.F32.BF16 R20, R12, R8, R20 ;  /* 0x000000080c14723c */ /* 0x002fe20000041814 */
[----:B------:R-:W-:Y:S02]  /*5d90*/  ISETP.GE.AND P2, PT, R32, R230, PT ;  /* 0x000000e62000720c */ /* 0x000fe40003f46270 */
[----:B------:R-:W-:-:S02]  /*5da0*/  ISETP.LT.OR P4, PT, R42, R233, P4 ;  /* 0x000000e92a00720c */ /* 0x000fc40002781670 */
[----:B------:R-:W-:Y:S01]  /*5db0*/  ISETP.LT.OR P1, PT, R42, R231, P1 ;  /* 0x000000e72a00720c */ /* 0x000fe20000f21670 */
[----:B------:R-:W-:Y:S01]  /*5dc0*/  HMMA.16816.F32.BF16 R16, R12, R10, R16 ;  /* 0x0000000a0c10723c */ /* 0x000fe20000041810 */
[C---:B------:R-:W-:Y:S01]  /*5dd0*/  ISETP.LT.OR P5, PT, R32.reuse, R233, P5 ;  /* 0x000000e92000720c */ /* 0x040fe20002fa1670 */
[C---:B------:R-:W-:Y:S01]  /*5de0*/  VIADD R8, R3.reuse, 0x60 ;  /* 0x0000006003087836 */ /* 0x040fe20000000000 */
[----:B------:R-:W-:Y:S01]  /*5df0*/  ISETP.LT.OR P2, PT, R32, R231, P2 ;  /* 0x000000e72000720c */ /* 0x000fe20001741670 */
[----:B------:R-:W-:Y:S01]  /*5e00*/  VIADD R32, R3, 0x58 ;  /* 0x0000005803207836 */ /* 0x000fe20000000000 */
[----:B------:R-:W-:Y:S01]  /*5e10*/  FSEL R161, R153, -INF , !P4 ;  /* 0xff80000099a17808 */ /* 0x000fe20006000000 */
[----:B------:R-:W-:Y:S01]  /*5e20*/  VIADD R9, R3, 0x59 ;  /* 0x0000005903097836 */ /* 0x000fe20000000000 */
[----:B------:R-:W-:Y:S02]  /*5e30*/  FSEL R155, R155, -INF , !P1 ;  /* 0xff8000009b9b7808 */ /* 0x000fe40004800000 */
[----:B------:R-:W-:-:S02]  /*5e40*/  ISETP.GE.AND P4, PT, R33, R232, PT ;  /* 0x000000e82100720c */ /* 0x000fc40003f86270 */
[----:B------:R-:W-:Y:S02]  /*5e50*/  ISETP.GE.AND P1, PT, R33, R230, PT ;  /* 0x000000e62100720c */ /* 0x000fe40003f26270 */
[----:B------:R-:W-:Y:S02]  /*5e60*/  FSEL R166, R28, -INF , !P5 ;  /* 0xff8000001ca67808 */ /* 0x000fe40006800000 */
[----:B------:R-:W-:Y:S02]  /*5e70*/  FSEL R164, R30, -INF , !P2 ;  /* 0xff8000001ea47808 */ /* 0x000fe40005000000 */
[----:B------:R-:W-:Y:S02]  /*5e80*/  FSEL R156, R92, -INF , !P6 ;  /* 0xff8000005c9c7808 */ /* 0x000fe40007000000 */
[----:B------:R-:W-:Y:S02]  /*5e90*/  FSEL R159, R94, -INF , !P3 ;  /* 0xff8000005e9f7808 */ /* 0x000fe40005800000 */
[C---:B------:R-:W-:Y:S01]  /*5ea0*/  ISETP.GE.AND P5, PT, R8.reuse, R232, PT ;  /* 0x000000e80800720c */ /* 0x040fe20003fa6270 */
[----:B--2---:R-:W-:Y:S01]  /*5eb0*/  HMMA.16816.F32.BF16 R116, R12, R24, R116 ;  /* 0x000000180c74723c */ /* 0x004fe20000041874 */
[----:B------:R-:W-:Y:S01]  /*5ec0*/  BAR.SYNC.DEFER_BLOCKING 0x0 ;  /* 0x0000000000007b1d */ /* 0x000fe20000010000 */
[----:B------:R-:W-:-:S02]  /*5ed0*/  ISETP.GE.AND P2, PT, R8, R230, PT ;  /* 0x000000e60800720c */ /* 0x000fc40003f46270 */
[C---:B------:R-:W-:Y:S02]  /*5ee0*/  ISETP.GE.AND P6, PT, R32.reuse, R232, PT ;  /* 0x000000e82000720c */ /* 0x040fe40003fc6270 */
[----:B------:R-:W-:Y:S01]  /*5ef0*/  ISETP.GE.AND P3, PT, R32, R230, PT ;  /* 0x000000e62000720c */ /* 0x000fe20003f66270 */
[----:B------:R-:W-:Y:S01]  /*5f00*/  HMMA.16816.F32.BF16 R112, R12, R26, R112 ;  /* 0x0000001a0c70723c */ /* 0x000fe20000041870 */
[C---:B------:R-:W-:Y:S02]  /*5f10*/  ISETP.LT.OR P4, PT, R33.reuse, R233, P4 ;  /* 0x000000e92100720c */ /* 0x040fe40002781670 */
[----:B------:R-:W-:Y:S01]  /*5f20*/  ISETP.LT.OR P1, PT, R33, R231, P1 ;  /* 0x000000e72100720c */ /* 0x000fe20000f21670 */
[C---:B------:R-:W-:Y:S01]  /*5f30*/  VIADD R33, R3.reuse, 0x51 ;  /* 0x0000005103217836 */ /* 0x040fe20000000000 */
[C---:B------:R-:W-:Y:S02]  /*5f40*/  ISETP.LT.OR P5, PT, R8.reuse, R233, P5 ;  /* 0x000000e90800720c */ /* 0x040fe40002fa1670 */
[----:B------:R-:W-:Y:S01]  /*5f50*/  ISETP.LT.OR P2, PT, R8, R231, P2 ;  /* 0x000000e70800720c */ /* 0x000fe20001741670 */
[----:B------:R-:W-:Y:S01]  /*5f60*/  VIADD R8, R3, 0x68 ;  /* 0x0000006803087836 */ /* 0x000fe20000000000 */
[----:B------:R-:W-:-:S02]  /*5f70*/  ISETP.LT.OR P6, PT, R32, R233, P6 ;  /* 0x000000e92000720c */ /* 0x000fc400037c1670 */
[----:B------:R-:W-:Y:S02]  /*5f80*/  ISETP.LT.OR P3, PT, R32, R231, P3 ;  /* 0x000000e72000720c */ /* 0x000fe40001f61670 */
[----:B------:R-:W-:Y:S02]  /*5f90*/  FSEL R158, R93, -INF , !P4 ;  /* 0xff8000005d9e7808 */ /* 0x000fe40006000000 */
[----:B------:R-:W-:Y:S02]  /*5fa0*/  FSEL R157, R95, -INF , !P1 ;  /* 0xff8000005f9d7808 */ /* 0x000fe40004800000 */
[C---:B------:R-:W-:Y:S02]  /*5fb0*/  ISETP.GE.AND P4, PT, R33.reuse, R232, PT ;  /* 0x000000e82100720c */ /* 0x040fe40003f86270 */
[----:B------:R-:W-:Y:S02]  /*5fc0*/  ISETP.GE.AND P1, PT, R33, R230, PT ;  /* 0x000000e62100720c */ /* 0x000fe40003f26270 */
[----:B------:R-:W-:-:S02]  /*5fd0*/  FSEL R34, R44, -INF , !P6 ;  /* 0xff8000002c227808 */ /* 0x000fc40007000000 */
[----:B------:R-:W-:Y:S02]  /*5fe0*/  FSEL R32, R46, -INF , !P3 ;  /* 0xff8000002e207808 */ /* 0x000fe40005800000 */
[C---:B------:R-:W-:Y:S02]  /*5ff0*/  ISETP.GE.AND P6, PT, R8.reuse, R232, PT ;  /* 0x000000e80800720c */ /* 0x040fe40003fc6270 */
[C---:B------:R-:W-:Y:S02]  /*6000*/  ISETP.GE.AND P3, PT, R8.reuse, R230, PT ;  /* 0x000000e60800720c */ /* 0x040fe40003f66270 */
[C---:B------:R-:W-:Y:S02]  /*6010*/  ISETP.LT.OR P4, PT, R33.reuse, R233, P4 ;  /* 0x000000e92100720c */ /* 0x040fe40002781670 */
[----:B------:R-:W-:Y:S02]  /*6020*/  ISETP.LT.OR P1, PT, R33, R231, P1 ;  /* 0x000000e72100720c */ /* 0x000fe40000f21670 */
[----:B------:R-:W-:-:S02]  /*6030*/  ISETP.LT.OR P6, PT, R8, R233, P6 ;  /* 0x000000e90800720c */ /* 0x000fc400037c1670 */
[----:B------:R-:W-:Y:S01]  /*6040*/  ISETP.LT.OR P3, PT, R8, R231, P3 ;  /* 0x000000e70800720c */ /* 0x000fe20001f61670 */
[----:B------:R-:W-:Y:S01]  /*6050*/  VIADD R8, R3, 0x69 ;  /* 0x0000006903087836 */ /* 0x000fe20000000000 */
        /* <DEDUP_REMOVED lines=9> */
[----:B------:R-:W-:Y:S01]  /*60f0*/  ISETP.LT.OR P1, PT, R9, R231, P1 ;  /* 0x000000e70900720c */ /* 0x000fe20000f21670 */
[----:B------:R-:W-:Y:S01]  /*6100*/  VIADD R9, R3, 0x61 ;  /* 0x0000006103097836 */ /* 0x000fe20000000000 */
        /* <DEDUP_REMOVED lines=8> */
[----:B------:R-:W-:Y:S02]  /*6190*/  ISETP.GE.AND P3, PT, R8, R230, PT ;  /* 0x000000e60800720c */ /* 0x000fe40003f66270 */
[C---:B------:R-:W-:Y:S02]  /*61a0*/  ISETP.LT.OR P4, PT, R9.reuse, R233, P4 ;  /* 0x000000e90900720c */ /* 0x040fe40002781670 */
[-C--:B------:R-:W-:Y:S01]  /*61b0*/  ISETP.LT.OR P1, PT, R9, R231.reuse, P1 ;  /* 0x000000e70900720c */ /* 0x080fe20000f21670 */
[----:B------:R-:W-:Y:S01]  /*61c0*/  VIADD R9, R3, 0x70 ;  /* 0x0000007003097836 */ /* 0x000fe20000000000 */
[----:B------:R-:W-:Y:S02]  /*61d0*/  FSEL R150, R16, -INF , !P6 ;  /* 0xff80000010967808 */ /* 0x000fe40007000000 */
[C---:B------:R-:W-:Y:S02]  /*61e0*/  ISETP.LT.OR P3, PT, R8.reuse, R231, P3 ;  /* 0x000000e70800720c */ /* 0x040fe40001f61670 */
[----:B------:R-:W-:-:S02]  /*61f0*/  ISETP.GE.AND P6, PT, R8, R232, PT ;  /* 0x000000e80800720c */ /* 0x000fc40003fc6270 */
[----:B------:R-:W-:Y:S02]  /*6200*/  FSEL R153, R21, -INF , !P4 ;  /* 0xff80000015997808 */ /* 0x000fe40006000000 */
[----:B------:R-:W-:Y:S02]  /*6210*/  FSEL R151, R23, -INF , !P1 ;  /* 0xff80000017977808 */ /* 0x000fe40004800000 */
[C---:B------:R-:W-:Y:S02]  /*6220*/  ISETP.GE.AND P4, PT, R9.reuse, R232, PT ;  /* 0x000000e80900720c */ /* 0x040fe40003f86270 */
[----:B------:R-:W-:Y:S02]  /*6230*/  ISETP.GE.AND P1, PT, R9, R230, PT ;  /* 0x000000e60900720c */ /* 0x000fe40003f26270 */
[----:B------:R-:W-:Y:S02]  /*6240*/  FSEL R141, R119, -INF , !P3 ;  /* 0xff800000778d7808 */ /* 0x000fe40005800000 */
[-C--:B------:R-:W-:Y:S01]  /*6250*/  ISETP.LT.OR P6, PT, R8, R233.reuse, P6 ;  /* 0x000000e90800720c */ /* 0x080fe200037c1670 */
[C---:B------:R-:W-:Y:S01]  /*6260*/  VIADD R8, R3.reuse, 0x78 ;  /* 0x0000007803087836 */ /* 0x040fe20000000000 */
[----:B------:R-:W-:Y:S01]  /*6270*/  PLOP3.LUT P3, PT, PT, PT, UP0, 0x80, 0x0 ;  /* 0x000000000000781c */ /* 0x000fe20003f6f008 */
[----:B------:R-:W-:Y:S01]  /*6280*/  VIADD R3, R3, 0x79 ;  /* 0x0000007903037836 */ /* 0x000fe20000000000 */
[----:B------:R-:W-:-:S02]  /*6290*/  ISETP.LT.OR P4, PT, R9, R233, P4 ;  /* 0x000000e90900720c */ /* 0x000fc40002781670 */
[----:B------:R-:W-:Y:S02]  /*62a0*/  ISETP.LT.OR P1, PT, R9, R231, P1 ;  /* 0x000000e70900720c */ /* 0x000fe40000f21670 */
[----:B------:R-:W-:Y:S02]  /*62b0*/  FSEL R149, R17, -INF , !P5 ;  /* 0xff80000011957808 */ /* 0x000fe40006800000 */
[----:B------:R-:W-:Y:S02]  /*62c0*/  FSEL R147, R19, -INF , !P2 ;  /* 0xff80000013937808 */ /* 0x000fe40005000000 */
[----:B------:R-:W-:Y:S02]  /*62d0*/  FSEL R145, R116, -INF , !P4 ;  /* 0xff80000074917808 */ /* 0x000fe40006000000 */
[----:B------:R-:W-:Y:S02]  /*62e0*/  FSEL R142, R118, -INF , !P1 ;  /* 0xff800000768e7808 */ /* 0x000fe40004800000 */
[----:B------:R-:W-:-:S02]  /*62f0*/  ISETP.GE.AND P5, PT, R8, R232, PT ;  /* 0x000000e80800720c */ /* 0x000fc40003fa6270 */
[C---:B------:R-:W-:Y:S02]  /*6300*/  ISETP.GE.AND P2, PT, R8.reuse, R230, PT ;  /* 0x000000e60800720c */ /* 0x040fe40003f46270 */
        /* <DEDUP_REMOVED lines=9> */
[----:B------:R-:W-:Y:S02]  /*63a0*/  FSEL R133, R114, -INF , !P2 ;  /* 0xff80000072857808 */ /* 0x000fe40005000000 */
[----:B------:R-:W-:Y:S02]  /*63b0*/  FSEL R135, R113, -INF , !P4 ;  /* 0xff80000071877808 */ /* 0x000fe40006000000 */
[----:B------:R-:W-:Y:S01]  /*63c0*/  FSEL R132, R115, -INF , !P1 ;  /* 0xff80000073847808 */ /* 0x000fe20004800000 */
[----:B------:R-:W-:Y:S06]  /*63d0*/  @!P3 BRA `(.L_x_1795) ;  /* 0x000000100014b947 */ /* 0x000fec0003800000 */
[----:B------:R-:W-:Y:S05]  /*63e0*/  @!P0 BRA `(.L_x_1796) ;  /* 0x0000000400248947 */ /* 0x000fea0003800000 */
[----:B------:R-:W-:Y:S01]  /*63f0*/  ULDC UR14, c[0x0][0x380] ;  /* 0x0000e000000e7ab9 */ /* 0x000fe20000000800 */
[----:B------:R-:W-:Y:S01]  /*6400*/  UIADD3 UR28, UR11, -0x80, URZ ;  /* 0xffffff800b1c7890 */ /* 0x000fe2000fffe03f */
[----:B------:R-:W-:Y:S01]  /*6410*/  IMAD.U32 R8, RZ, RZ, UR14 ;  /* 0x0000000eff087e24 */ /* 0x000fe2000f8e00ff */
[----:B------:R-:W-:Y:S01]  /*6420*/  IABS R9, UR11 ;  /* 0x0000000b00097c13 */ /* 0x000fe20008000000 */
[----:B------:R-:W-:Y:S01]  /*6430*/  UMOV UR30, URZ ;  /* 0x0000003f001e7c82 */ /* 0x000fe20008000000 */
[----:B------:R-:W-:Y:S02]  /*6440*/  ULOP3.LUT UR11, UR11, UR14, URZ, 0x3c, !UPT ;  /* 0x0000000e0b0b7292 */ /* 0x000fe4000f8e3c3f */
[----:B------:R-:W-:Y:S02]  /*6450*/  IABS R8, R8 ;  /* 0x0000000800087213 */ /* 0x000fe40000000000 */
[----:B------:R-:W-:Y:S01]  /*6460*/  R2UR UR27, R9 ;  /* 0x00000000091b72ca */ /* 0x000fe200000e0000 */
[----:B------:R-:W-:Y:S01]  /*6470*/  UISETP.GE.AND UP1, UPT, UR11, URZ, UPT ;  /* 0x0000003f0b00728c */ /* 0x000fe2000bf26270 */
[----:B------:R-:W-:-:S13]  /*6480*/  R2UR UR10, R8 ;  /* 0x00000000080a72ca */ /* 0x000fda00000e0000 */
[----:B------:R-:W1:Y:S08]  /*6490*/  I2F.RP R11, UR10 ;  /* 0x0000000a000b7d06 */ /* 0x000e700008209400 */
[----:B-1----:R-:W1:Y:S02]  /*64a0*/  MUFU.RCP R10, R11 ;  /* 0x0000000b000a7308 */ /* 0x002e640000001000 */
[----:B-1----:R-:W-:-:S06]  /*64b0*/  VIADD R10, R10, 0xffffffe ;  /* 0x0ffffffe0a0a7836 */ /* 0x002fcc0000000000 */
[----:B------:R-:W1:Y:S02]  /*64c0*/  F2I.FTZ.U32.TRUNC.NTZ R8, R10 ;  /* 0x0000000a00087305 */ /* 0x000e64000021f000 */
[----:B-1----:R-:W-:Y:S02]  /*64d0*/  R2UR UR31, R8 ;  /* 0x00000000081f72ca */ /* 0x002fe400000e0000 */
[----:B------:R-:W-:Y:S01]  /*64e0*/  MOV R8, UR28 ;  /* 0x0000001c00087c02 */ /* 0x000fe20008000f00 */
[----:B------:R-:W-:-:S03]  /*64f0*/  ULOP3.LUT UR28, UR28, UR14, URZ, 0x3c, !UPT ;  /* 0x0000000e1c1c7292 */ /* 0x000fc6000f8e3c3f */
[----:B------:R-:W-:-:S04]  /*6500*/  IABS R8, R8 ;  /* 0x0000000800087213 */ /* 0x000fc80000000000 */
[----:B------:R-:W-:-:S03]  /*6510*/  R2UR UR19, R8 ;  /* 0x00000000081372ca */ /* 0x000fc600000e0000 */
[----:B------:R-:W-:-:S04]  /*6520*/  UIADD3 UR15, URZ, -UR31, URZ ;  /* 0x8000001f3f0f7290 */ /* 0x000fc8000fffe03f */
[----:B------:R-:W-:-:S04]  /*6530*/  UIMAD UR15, UR15, UR10, URZ ;  /* 0x0000000a0f0f72a4 */ /* 0x000fc8000f8e023f */
[----:B------:R-:W-:-:S04]  /*6540*/  UIMAD.WIDE.U32 UR32, UR31, UR15, UR30 ;  /* 0x0000000f1f2072a5 */ /* 0x000fc8000f8e001e */
[----:B------:R-:W-:Y:S02]  /*6550*/  UIMAD.WIDE.U32 UR30, UR33, UR27, URZ ;  /* 0x0000001b211e72a5 */ /* 0x000fe4000f8e003f */
[----:B------:R-:W-:Y:S02]  /*6560*/  UIMAD.WIDE.U32 UR32, UR33, UR19, URZ ;  /* 0x00000013212072a5 */ /* 0x000fe4000f8e003f */
[----:B------:R-:W-:-:S04]  /*6570*/  UIADD3 UR20, -UR31, URZ, URZ ;  /* 0x0000003f1f147290 */ /* 0x000fc8000fffe13f */
[----:B------:R-:W-:Y:S01]  /*6580*/  UIMAD UR20, UR10, UR20, UR27 ;  /* 0x000000140a1472a4 */ /* 0x000fe2000f8e021b */
[----:B------:R-:W-:Y:S02]  /*6590*/  UMOV UR29, UR33 ;  /* 0x00000021001d7c82 */ /* 0x000fe40008000000 */
[----:B------:R-:W-:Y:S02]  /*65a0*/  UIADD3 UR15, -UR29, URZ, URZ ;  /* 0x0000003f1d0f7290 */ /* 0x000fe4000fffe13f */
[----:B------:R-:W-:Y:S02]  /*65b0*/  UISETP.GT.U32.AND UP2, UPT, UR10, UR20, UPT ;  /* 0x000000140a00728c */ /* 0x000fe4000bf44070 */
[----:B------:R-:W-:-:S04]  /*65c0*/  UIMAD UR15, UR10, UR15, UR19 ;  /* 0x0000000f0a0f72a4 */ /* 0x000fc8000f8e0213 */
[----:B------:R-:W-:-:S05]  /*65d0*/  UISETP.GT.U32.AND UP0, UPT, UR10, UR15, UPT ;  /* 0x0000000f0a00728c */ /* 0x000fca000bf04070 */
[----:B------:R-:W-:Y:S02]  /*65e0*/  @!UP2 UIADD3 UR20, UR20, -UR10, URZ ;  /* 0x8000000a1414a290 */ /* 0x000fe4000fffe03f */
[----:B------:R-:W-:Y:S02]  /*65f0*/  @!UP2 UIADD3 UR31, UR31, 0x1, URZ ;  /* 0x000000011f1fa890 */ /* 0x000fe4000fffe03f */
[----:B------:R-:W-:Y:S02]  /*6600*/  UISETP.GE.U32.AND UP4, UPT, UR20, UR10, UPT ;  /* 0x0000000a1400728c */ /* 0x000fe4000bf86070 */
[----:B------:R-:W-:Y:S02]  /*6610*/  @!UP0 UIADD3 UR15, UR15, -UR10, URZ ;  /* 0x8000000a0f0f8290 */ /* 0x000fe4000fffe03f */
[----:B------:R-:W-:Y:S02]  /*6620*/  @!UP0 UIADD3 UR29, UR29, 0x1, URZ ;  /* 0x000000011d1d8890 */ /* 0x000fe4000fffe03f */
[----:B------:R-:W-:-:S02]  /*6630*/  UISETP.GE.U32.AND UP3, UPT, UR15, UR10, UPT ;  /* 0x0000000a0f00728c */ /* 0x000fc4000bf66070 */
[----:B------:R-:W-:Y:S02]  /*6640*/  UISETP.GE.AND UP0, UPT, UR28, URZ, UPT ;  /* 0x0000003f1c00728c */ /* 0x000fe4000bf06270 */
[----:B------:R-:W-:Y:S02]  /*6650*/  UISETP.NE.AND UP2, UPT, UR14, URZ, UPT ;  /* 0x0000003f0e00728c */ /* 0x000fe4000bf45270 */
[----:B------:R-:W-:Y:S02]  /*6660*/  @UP4 UIADD3 UR31, UR31, 0x1, URZ ;  /* 0x000000011f1f4890 */ /* 0x000fe4000fffe03f */
[----:B------:R-:W-:Y:S02]  /*6670*/  ULOP3.LUT UR10, URZ, UR14, URZ, 0x33, !UPT ;  /* 0x0000000e3f0a7292 */ /* 0x000fe4000f8e333f */
[----:B------:R-:W-:Y:S02]  /*6680*/  @!UP1 UIADD3 UR31, -UR31, URZ, URZ ;  /* 0x0000003f1f1f9290 */ /* 0x000fe4000fffe13f */
[----:B------:R-:W-:-:S02]  /*6690*/  @UP3 UIADD3 UR29, UR29, 0x1, URZ ;  /* 0x000000011d1d3890 */ /* 0x000fc4000fffe03f */
[----:B------:R-:W-:Y:S02]  /*66a0*/  USEL UR31, UR10, UR31, !UP2 ;  /* 0x0000001f0a1f7287 */ /* 0x000fe4000d000000 */
[----:B------:R-:W-:-:S04]  /*66b0*/  @!UP0 UIADD3 UR29, -UR29, URZ, URZ ;  /* 0x0000003f1d1d8290 */ /* 0x000fc8000fffe13f */
[----:B------:R-:W-:Y:S02]  /*66c0*/  USEL UR10, UR10, UR29, !UP2 ;  /* 0x0000001d0a0a7287 */ /* 0x000fe4000d000000 */
[----:B------:R-:W-:Y:S02]  /*66d0*/  UIMAD.WIDE UR28, UR31, 0x4, UR22 ;  /* 0x000000041f1c78a5 */ /* 0x000fe4000f8e0216 */
[----:B------:R-:W-:-:S04]  /*66e0*/  UIMAD.WIDE UR32, UR10, 0x4, UR22 ;  /* 0x000000040a2078a5 */ /* 0x000fc8000f8e0216 */
[----:B------:R-:W-:Y:S02]  /*66f0*/  IMAD.U32 R12, RZ, RZ, UR28 ;  /* 0x0000001cff0c7e24 */ /* 0x000fe4000f8e00ff */
[----:B------:R-:W-:Y:S01]  /*6700*/  IMAD.U32 R13, RZ, RZ, UR29 ;  /* 0x0000001dff0d7e24 */ /* 0x000fe2000f8e00ff */
[----:B------:R-:W-:Y:S01]  /*6710*/  MOV R10, UR32 ;  /* 0x00000020000a7c02 */ /* 0x000fe20008000f00 */
[----:B------:R-:W-:-:S03]  /*6720*/  IMAD.U32 R11, RZ, RZ, UR33 ;  /* 0x00000021ff0b7e24 */ /* 0x000fc6000f8e00ff */
[----:B------:R-:W2:Y:S04]  /*6730*/  LDG.E R9, desc[UR24][R12.64] ;  /* 0x000000180c097981 */ /* 0x000ea8000c1e1900 */
[----:B------:R1:W2:Y:S01]  /*6740*/  LDG.E R8, desc[UR24][R10.64] ;  /* 0x000000180a087981 */ /* 0x0002a2000c1e1900 */
[----:B------:R-:W-:-:S04]  /*6750*/  UIADD3 UR10, UR31, -UR10, URZ ;  /* 0x8000000a1f0a7290 */ /* 0x000fc8000fffe03f */
[----:B------:R-:W-:-:S04]  /*6760*/  UIMAD UR14, UR10, UR14, -0x80 ;  /* 0xffffff800a0e74a4 */ /* 0x000fc8000f8e020e */
[----:B------:R-:W-:Y:S02]  /*6770*/  USHF.R.S32.HI UR10, URZ, 0x1f, UR14 ;  /* 0x0000001f3f0a7899 */ /* 0x000fe4000801140e */
[----:B------:R-:W-:Y:S02]  /*6780*/  UIMAD.WIDE.U32 UR28, UR14, UR8, URZ ;  /* 0x000000080e1c72a5 */ /* 0x000fe4000f8e003f */
[----:B------:R-:W-:-:S04]  /*6790*/  UIMAD UR10, UR10, UR8, URZ ;  /* 0x000000080a0a72a4 */ /* 0x000fc8000f8e023f */
[----:B------:R-:W-:-:S03]  /*67a0*/  UIMAD UR14, UR14, UR9, UR10 ;  /* 0x000000090e0e72a4 */ /* 0x000fc6000f8e020a */
[----:B------:R-:W-:Y:S01]  /*67b0*/  ULDC.64 UR10, c[0x0][0x230] ;  /* 0x00008c00000a7ab9 */ /* 0x000fe20000000a00 */
[----:B------:R-:W-:Y:S01]  /*67c0*/  UIADD3 UR14, UR29, UR14, URZ ;  /* 0x0000000e1d0e7290 */ /* 0x000fe2000fffe03f */
[----:B-1----:R-:W-:Y:S01]  /*67d0*/  IMAD.U32 R11, RZ, RZ, UR29 ;  /* 0x0000001dff0b7e24 */ /* 0x002fe2000f8e00ff */
[----:B------:R-:W-:-:S04]  /*67e0*/  MOV R10, UR28 ;  /* 0x0000001c000a7c02 */ /* 0x000fc80008000f00 */
[----:B------:R-:W-:Y:S01]  /*67f0*/  MOV R11, UR14 ;  /* 0x0000000e000b7c02 */ /* 0x000fe20008000f00 */
[----:B--2---:R-:W-:-:S05]  /*6800*/  IMAD.IADD R8, R8, 0x1, -R9 ;  /* 0x0000000108087824 */ /* 0x004fca00078e0a09 */
[----:B------:R-:W-:-:S05]  /*6810*/  SHF.R.S32.HI R9, RZ, 0x1f, R8 ;  /* 0x0000001fff097819 */ /* 0x000fca0000011408 */
[----:B------:R-:W-:-:S04]  /*6820*/  IMAD R9, R9, UR10, RZ ;  /* 0x0000000a09097c24 */ /* 0x000fc8000f8e02ff */
[C---:B------:R-:W-:Y:S02]  /*6830*/  IMAD R16, R8.reuse, UR11, R9 ;  /* 0x0000000b08107c24 */ /* 0x040fe4000f8e0209 */
[----:B------:R-:W-:-:S04]  /*6840*/  IMAD.WIDE.U32 R8, R8, UR10, R10 ;  /* 0x0000000a08087c25 */ /* 0x000fc8000f8e000a */
[----:B------:R-:W-:Y:S01]  /*6850*/  IMAD.IADD R16, R9, 0x1, R16 ;  /* 0x0000000109107824 */ /* 0x000fe200078e0210 */
[----:B------:R-:W-:Y:S01]  /*6860*/  MOV R17, R8 ;  /* 0x0000000800117202 */ /* 0x000fe20000000f00 */
[----:B------:R-:W-:Y:S06]  /*6870*/  BRA `(.L_x_1797) ;  /* 0x0000000000107947 */ /* 0x000fec0003800000 */
.L_x_1796:
[----:B------:R-:W-:-:S04]  /*6880*/  ULEA UR10, -UR8, URZ, 0x7 ;  /* 0x0000003f080a7291 */ /* 0x000fc8000f8e393f */
[----:B------:R-:W-:Y:S02]  /*6890*/  USHF.R.S32.HI UR11, URZ, 0x1f, UR10 ;  /* 0x0000001f3f0b7899 */ /* 0x000fe4000801140a */
[----:B------:R-:W-:-:S04]  /*68a0*/  MOV R17, UR10 ;  /* 0x0000000a00117c02 */ /* 0x000fc80008000f00 */
[----:B------:R-:W-:-:S07]  /*68b0*/  MOV R16, UR11 ;  /* 0x0000000b00107c02 */ /* 0x000fce0008000f00 */
.L_x_1797:
[----:B------:R-:W-:Y:S01]  /*68c0*/  ULDC UR10, c[0x0][0x2d0] ;  /* 0x0000b400000a7ab9 */ /* 0x000fe20000000800 */
[----:B------:R-:W-:Y:S01]  /*68d0*/  BSSY B0, `(.L_x_1798) ;  /* 0x00000b2000007945 */ /* 0x000fe20003800000 */
[----:B------:R-:W-:Y:S02]  /*68e0*/  ISETP.GE.AND P4, PT, R228, UR10, PT ;  /* 0x0000000ae4007c0c */ /* 0x000fe4000bf86270 */
[----:B------:R-:W-:-:S11]  /*68f0*/  ISETP.GE.AND P2, PT, R222, UR10, PT ;  /* 0x0000000ade007c0c */ /* 0x000fd6000bf46270 */
[----:B------:R-:W1:Y:S01]  /*6900*/  @!P4 LDC.64 R12, c[0x0][0x218] ;  /* 0x00008600ff0ccb82 */ /* 0x000e620000000a00 */
[C---:B------:R-:W-:Y:S01]  /*6910*/  @!P4 IADD3 R21, P1, R17.reuse, R192, RZ ;  /* 0x000000c01115c210 */ /* 0x040fe20007f3e0ff */
[----:B------:R2:W-:Y:S04]  /*6920*/  @P4 STS.128 [R226+0x4000], RZ ;  /* 0x004000ffe2004388 */ /* 0x0005e80000000c00 */
[----:B------:R-:W-:Y:S01]  /*6930*/  @!P4 IMAD.X R18, R16, 0x1, R193, P1 ;  /* 0x000000011012c824 */ /* 0x000fe200008e06c1 */
[----:B------:R-:W-:Y:S01]  /*6940*/  IADD3 R19, P1, R17, UR26, RZ ;  /* 0x0000001a11137c10 */ /* 0x000fe2000ff3e0ff */
[----:B------:R-:W3:Y:S08]  /*6950*/  @!P2 LDC.64 R10, c[0x0][0x218] ;  /* 0x00008600ff0aab82 */ /* 0x000ef00000000a00 */
[----:B------:R-:W4:Y:S08]  /*6960*/  @!P4 LDC.64 R8, c[0x0][0x218] ;  /* 0x00008600ff08cb82 */ /* 0x000f300000000a00 */
[----:B------:R-:W5:Y:S01]  /*6970*/  @!P2 LDC.64 R14, c[0x0][0x218] ;  /* 0x00008600ff0eab82 */ /* 0x000f620000000a00 */
[----:B-1----:R-:W-:-:S04]  /*6980*/  @!P4 LEA R28, P5, R21, R12, 0x1 ;  /* 0x0000000c151cc211 */ /* 0x002fc800078a08ff */
[----:B------:R-:W-:Y:S02]  /*6990*/  @!P4 LEA.HI.X R29, R21, R13, R18, 0x1, P5 ;  /* 0x0000000d151dc211 */ /* 0x000fe400028f0c12 */
[----:B------:R-:W-:Y:S01]  /*69a0*/  IADD3.X R18, R16, UR16, RZ, P1, !PT ;  /* 0x0000001010127c10 */ /* 0x000fe20008ffe4ff */
[----:B------:R-:W1:Y:S01]  /*69b0*/  @!P4 LDC.64 R12, c[0x0][0x218] ;  /* 0x00008600ff0ccb82 */ /* 0x000e620000000a00 */
[-C--:B------:R-:W-:Y:S01]  /*69c0*/  @!P2 IADD3 R21, P1, R17, R192.reuse, RZ ;  /* 0x000000c01115a210 */ /* 0x080fe20007f3e0ff */
[----:B------:R-:W-:Y:S01]  /*69d0*/  @!PT LDS RZ, [RZ] ;  /* 0x00000000fffff984 */ /* 0x000fe20000000800 */
[----:B------:R-:W-:Y:S01]  /*69e0*/  @!PT LDS RZ, [RZ] ;  /* 0x00000000fffff984 */ /* 0x000fe20000000800 */
[----:B------:R-:W-:Y:S01]  /*69f0*/  @!PT LDS RZ, [RZ] ;  /* 0x00000000fffff984 */ /* 0x000fe20000000800 */
[----:B------:R1:W-:Y:S01]  /*6a00*/  @!P4 LDGSTS.E.BYPASS.LTC128B.128 [R226+0x4000], desc[UR24][R28.64] ;  /* 0x040000001ce2cfae */ /* 0x0003e2000b901d58 */
[----:B------:R-:W-:-:S03]  /*6a10*/  @!P4 IADD3 R23, P5, R19, R192, RZ ;  /* 0x000000c01317c210 */ /* 0x000fc60007fbe0ff */
[--C-:B------:R-:W-:Y:S01]  /*6a20*/  @!P2 IMAD.X R20, R16, 0x1, R193.reuse, P1 ;  /* 0x000000011014a824 */ /* 0x100fe200008e06c1 */
[----:B---3--:R-:W-:Y:S01]  /*6a30*/  @!P2 LEA R24, P1, R21, R10, 0x1 ;  /* 0x0000000a1518a211 */ /* 0x008fe200078208ff */
[----:B------:R-:W-:Y:S01]  /*6a40*/  @!P4 IMAD.X R22, R18, 0x1, R193, P5 ;  /* 0x000000011216c824 */ /* 0x000fe200028e06c1 */
[----:B----4-:R-:W-:Y:S01]  /*6a50*/  @!P4 LEA R26, P5, R23, R8, 0x1 ;  /* 0x00000008171ac211 */ /* 0x010fe200078a08ff */
[----:B------:R2:W-:Y:S01]  /*6a60*/  @P2 STS.128 [R226+0x8000], RZ ;  /* 0x008000ffe2002388 */ /* 0x0005e20000000c00 */
[----:B------:R-:W-:Y:S02]  /*6a70*/  @!P2 LEA.HI.X R25, R21, R11, R20, 0x1, P1 ;  /* 0x0000000b1519a211 */ /* 0x000fe400008f0c14 */
[----:B------:R-:W-:Y:S01]  /*6a80*/  @!P4 LEA.HI.X R27, R23, R9, R22, 0x1, P5 ;  /* 0x00000009171bc211 */ /* 0x000fe200028f0c16 */
[----:B------:R-:W3:Y:S01]  /*6a90*/  @!P2 LDC.64 R10, c[0x0][0x218] ;  /* 0x00008600ff0aab82 */ /* 0x000ee20000000a00 */
[C---:B------:R-:W-:Y:S01]  /*6aa0*/  @!P2 IADD3 R21, P5, R19.reuse, R192, RZ ;  /* 0x000000c01315a210 */ /* 0x040fe20007fbe0ff */
[----:B------:R-:W-:Y:S01]  /*6ab0*/  @!PT LDS RZ, [RZ] ;  /* 0x00000000fffff984 */ /* 0x000fe20000000800 */
[----:B------:R-:W-:Y:S01]  /*6ac0*/  @!PT LDS RZ, [RZ] ;  /* 0x00000000fffff984 */ /* 0x000fe20000000800 */
[----:B------:R-:W-:Y:S01]  /*6ad0*/  @!PT LDS RZ, [RZ] ;  /* 0x00000000fffff984 */ /* 0x000fe20000000800 */
[----:B------:R4:W-:Y:S01]  /*6ae0*/  @!P2 LDGSTS.E.BYPASS.LTC128B.128 [R226+0x8000], desc[UR24][R24.64+0x80] ;  /* 0x0800008018e2afae */ /* 0x0009e2000b901d58 */
[----:B------:R-:W-:-:S03]  /*6af0*/  IADD3 R19, P1, R19, UR26, RZ ;  /* 0x0000001a13137c10 */ /* 0x000fc6000ff3e0ff */
[C-C-:B------:R-:W-:Y:S01]  /*6b00*/  @!P2 IMAD.X R22, R18.reuse, 0x1, R193.reuse, P5 ;  /* 0x000000011216a824 */ /* 0x140fe200028e06c1 */
[----:B------:R-:W-:Y:S01]  /*6b10*/  IADD3.X R18, R18, UR16, RZ, P1, !PT ;  /* 0x0000001012127c10 */ /* 0x000fe20008ffe4ff */
[----:B------:R-:W4:Y:S01]  /*6b20*/  @!P4 LDC.64 R8, c[0x0][0x218] ;  /* 0x00008600ff08cb82 */ /* 0x000f220000000a00 */
[----:B-----5:R-:W-:Y:S01]  /*6b30*/  @!P2 LEA R30, P5, R21, R14, 0x1 ;  /* 0x0000000e151ea211 */ /* 0x020fe200078a08ff */
[----:B------:R2:W-:Y:S01]  /*6b40*/  @P4 STS.128 [R226+0x4800], RZ ;  /* 0x004800ffe2004388 */ /* 0x0005e20000000c00 */
[----:B------:R-:W-:Y:S02]  /*6b50*/  @!P4 IADD3 R20, P1, R19, R192, RZ ;  /* 0x000000c01314c210 */ /* 0x000fe40007f3e0ff */
[----:B------:R-:W-:Y:S01]  /*6b60*/  @!P2 LEA.HI.X R31, R21, R15, R22, 0x1, P5 ;  /* 0x0000000f151fa211 */ /* 0x000fe200028f0c16 */
[----:B------:R-:W-:Y:S01]  /*6b70*/  @!PT LDS RZ, [RZ] ;  /* 0x00000000fffff984 */ /* 0x000fe20000000800 */
[----:B------:R-:W-:Y:S01]  /*6b80*/  @!PT LDS RZ, [RZ] ;  /* 0x00000000fffff984 */ /* 0x000fe20000000800 */
[----:B------:R-:W-:Y:S01]  /*6b90*/  @!PT LDS RZ, [RZ] ;  /* 0x00000000fffff984 */ /* 0x000fe20000000800 */
[----:B------:R5:W-:Y:S01]  /*6ba0*/  @!P4 LDGSTS.E.BYPASS.LTC128B.128 [R226+0x4800], desc[UR24][R26.64] ;  /* 0x048000001ae2cfae */ /* 0x000be2000b901d58 */
[----:B------:R-:W-:Y:S01]  /*6bb0*/  IADD3 R23, P5, R19, UR26, RZ ;  /* 0x0000001a13177c10 */ /* 0x000fe2000ffbe0ff */
[----:B------:R-:W-:Y:S01]  /*6bc0*/  @!P4 IMAD.X R21, R18, 0x1, R193, P1 ;  /* 0x000000011215c824 */ /* 0x000fe200008e06c1 */
[----:B-1----:R-:W-:Y:S01]  /*6bd0*/  @!P4 LEA R28, P1, R20, R12, 0x1 ;  /* 0x0000000c141cc211 */ /* 0x002fe200078208ff */
[----:B------:R-:W1:Y:S01]  /*6be0*/  @!P2 LDC.64 R14, c[0x0][0x218] ;  /* 0x00008600ff0eab82 */ /* 0x000e620000000a00 */
[----:B------:R-:W-:Y:S01]  /*6bf0*/  IADD3.X R22, R18, UR16, RZ, P5, !PT ;  /* 0x0000001012167c10 */ /* 0x000fe2000affe4ff */
[----:B------:R2:W-:Y:S01]  /*6c00*/  @P2 STS.128 [R226+0x8800], RZ ;  /* 0x008800ffe2002388 */ /* 0x0005e20000000c00 */
[----:B------:R-:W-:-:S02]  /*6c10*/  @!P4 LEA.HI.X R29, R20, R13, R21, 0x1, P1 ;  /* 0x0000000d141dc211 */ /* 0x000fc400008f0c15 */
[-C--:B------:R-:W-:Y:S01]  /*6c20*/  @!P2 IADD3 R19, P1, R19, R192.reuse, RZ ;  /* 0x000000c01313a210 */ /* 0x080fe20007f3e0ff */
[----:B------:R-:W-:Y:S01]  /*6c30*/  @!PT LDS RZ, [RZ] ;  /* 0x00000000fffff984 */ /* 0x000fe20000000800 */
[----:B------:R-:W-:Y:S01]  /*6c40*/  @!PT LDS RZ, [RZ] ;  /* 0x00000000fffff984 */ /* 0x000fe20000000800 */
[----:B------:R-:W-:Y:S01]  /*6c50*/  @!PT LDS RZ, [RZ] ;  /* 0x00000000fffff984 */ /* 0x000fe20000000800 */
[----:B------:R-:W-:Y:S01]  /*6c60*/  @!P2 LDGSTS.E.BYPASS.LTC128B.128 [R226+0x8800], desc[UR24][R30.64+0x80] ;  /* 0x088000801ee2afae */ /* 0x000fe2000b901d58 */
[----:B------:R-:W-:Y:S01]  /*6c70*/  @!P4 IADD3 R20, P5, R23, R192, RZ ;  /* 0x000000c01714c210 */ /* 0x000fe20007fbe0ff */
[----:B------:R-:W2:Y:S02]  /*6c80*/  @!P4 LDC.64 R12, c[0x0][0x218] ;  /* 0x00008600ff0ccb82 */ /* 0x000ea40000000a00 */
[--C-:B------:R-:W-:Y:S01]  /*6c90*/  @!P2 IMAD.X R18, R18, 0x1, R193.reuse, P1 ;  /* 0x000000011212a824 */ /* 0x100fe200008e06c1 */
[C---:B---3--:R-:W-:Y:S01]  /*6ca0*/  @!P2 LEA R46, P1, R19.reuse, R10, 0x1 ;  /* 0x0000000a132ea211 */ /* 0x048fe200078208ff */
[----:B------:R-:W-:Y:S01]  /*6cb0*/  @!P4 IMAD.X R10, R22, 0x1, R193, P5 ;  /* 0x00000001160ac824 */ /* 0x000fe200028e06c1 */
[----:B------:R3:W-:Y:S01]  /*6cc0*/  @P4 STS.128 [R226+0x5000], RZ ;  /* 0x005000ffe2004388 */ /* 0x0007e20000000c00 */
[C---:B----4-:R-:W-:Y:S02]  /*6cd0*/  @!P4 LEA R24, P5, R20.reuse, R8, 0x1 ;  /* 0x000000081418c211 */ /* 0x050fe400078a08ff */
[----:B------:R-:W-:Y:S01]  /*6ce0*/  @!P2 LEA.HI.X R47, R19, R11, R18, 0x1, P1 ;  /* 0x0000000b132fa211 */ /* 0x000fe200008f0c12 */
[----:B------:R-:W-:Y:S01]  /*6cf0*/  @!PT LDS RZ, [RZ] ;  /* 0x00000000fffff984 */ /* 0x000fe20000000800 */
[----:B------:R-:W-:Y:S01]  /*6d00*/  @!PT LDS RZ, [RZ] ;  /* 0x00000000fffff984 */ /* 0x000fe20000000800 */
[----:B------:R-:W-:Y:S01]  /*6d10*/  @!PT LDS RZ, [RZ] ;  /* 0x00000000fffff984 */ /* 0x000fe20000000800 */
[----:B------:R4:W-:Y:S01]  /*6d20*/  @!P4 LDGSTS.E.BYPASS.LTC128B.128 [R226+0x5000], desc[UR24][R28.64] ;  /* 0x050000001ce2cfae */ /* 0x0009e2000b901d58 */
[----:B------:R-:W-:-:S02]  /*6d30*/  @!P4 LEA.HI.X R25, R20, R9, R10, 0x1, P5 ;  /* 0x000000091419c211 */ /* 0x000fc400028f0c0a */
[CC--:B------:R-:W-:Y:S01]  /*6d40*/  @!P2 IADD3 R19, P5, R23.reuse, R192.reuse, RZ ;  /* 0x000000c01713a210 */ /* 0x0c0fe20007fbe0ff */
[----:B------:R-:W3:Y:S01]  /*6d50*/  @!P2 LDC.64 R10, c[0x0][0x218] ;  /* 0x00008600ff0aab82 */ /* 0x000ee20000000a00 */
[----:B------:R-:W-:Y:S01]  /*6d60*/  IADD3 R23, P1, R23, UR26, RZ ;  /* 0x0000001a17177c10 */ /* 0x000fe2000ff3e0ff */
[----:B------:R2:W-:Y:S02]  /*6d70*/  @P2 STS.128 [R226+0x9000], RZ ;  /* 0x009000ffe2002388 */ /* 0x0005e40000000c00 */
[C-C-:B-----5:R-:W-:Y:S01]  /*6d80*/  @!P2 IMAD.X R26, R22.reuse, 0x1, R193.reuse, P5 ;  /* 0x00000001161aa824 */ /* 0x160fe200028e06c1 */
[----:B------:R-:W-:Y:S01]  /*6d90*/  IADD3.X R22, R22, UR16, RZ, P1, !PT ;  /* 0x0000001016167c10 */ /* 0x000fe20008ffe4ff */
[----:B------:R-:W-:Y:S01]  /*6da0*/  @!PT LDS RZ, [RZ] ;  /* 0x00000000fffff984 */ /* 0x000fe20000000800 */
[----:B------:R-:W-:Y:S01]  /*6db0*/  @!PT LDS RZ, [RZ] ;  /* 0x00000000fffff984 */ /* 0x000fe20000000800 */
[----:B------:R-:W-:Y:S01]  /*6dc0*/  @!PT LDS RZ, [RZ] ;  /* 0x00000000fffff984 */ /* 0x000fe20000000800 */
[----:B------:R5:W-:Y:S01]  /*6dd0*/  @!P2 LDGSTS.E.BYPASS.LTC128B.128 [R226+0x9000], desc[UR24][R46.64+0x80] ;  /* 0x090000802ee2afae */ /* 0x000be2000b901d58 */
[----:B------:R-:W-:Y:S01]  /*6de0*/  @!P4 IADD3 R20, P1, R23, R192, RZ ;  /* 0x000000c01714c210 */ /* 0x000fe20007f3e0ff */
[----:B------:R-:W5:Y:S01]  /*6df0*/  @!P4 LDC.64 R8, c[0x0][0x218] ;  /* 0x00008600ff08cb82 */ /* 0x000f620000000a00 */
[C---:B-1----:R-:W-:Y:S01]  /*6e00*/  @!P2 LEA R18, P5, R19.reuse, R14, 0x1 ;  /* 0x0000000e1312a211 */ /* 0x042fe200078a08ff */
[----:B------:R1:W-:Y:S02]  /*6e10*/  @P4 STS.128 [R226+0x5800], RZ ;  /* 0x005800ffe2004388 */ /* 0x0003e40000000c00 */
[----:B------:R-:W-:Y:S01]  /*6e20*/  @!P4 IMAD.X R27, R22, 0x1, R193, P1 ;  /* 0x00000001161bc824 */ /* 0x000fe200008e06c1 */
[----:B------:R-:W-:Y:S01]  /*6e30*/  @!P2 LEA.HI.X R19, R19, R15, R26, 0x1, P5 ;  /* 0x0000000f1313a211 */ /* 0x000fe200028f0c1a */
[----:B------:R-:W-:Y:S01]  /*6e40*/  @!PT LDS RZ, [RZ] ;  /* 0x00000000fffff984 */ /* 0x000fe20000000800 */
[----:B------:R-:W-:Y:S01]  /*6e50*/  @!PT LDS RZ, [RZ] ;  /* 0x00000000fffff984 */ /* 0x000fe20000000800 */
[----:B------:R-:W-:Y:S01]  /*6e60*/  @!PT LDS RZ, [RZ] ;  /* 0x00000000fffff984 */ /* 0x000fe20000000800 */
[----:B------:R1:W-:Y:S01]  /*6e70*/  @!P4 LDGSTS.E.BYPASS.LTC128B.128 [R226+0x5800], desc[UR24][R24.64] ;  /* 0x0580000018e2cfae */ /* 0x0003e2000b901d58 */
[C---:B--2---:R-:W-:Y:S01]  /*6e80*/  @!P4 LEA R26, P1, R20.reuse, R12, 0x1 ;  /* 0x0000000c141ac211 */ /* 0x044fe200078208ff */
[----:B------:R-:W2:Y:S01]  /*6e90*/  @!P2 LDC.64 R14, c[0x0][0x218] ;  /* 0x00008600ff0eab82 */ /* 0x000ea20000000a00 */
[----:B------:R-:W-:Y:S01]  /*6ea0*/  IADD3 R21, P5, R23, UR26, RZ ;  /* 0x0000001a17157c10 */ /* 0x000fe2000ffbe0ff */
[----:B------:R1:W-:Y:S01]  /*6eb0*/  @P2 STS.128 [R226+0x9800], RZ ;  /* 0x009800ffe2002388 */ /* 0x0003e20000000c00 */
[----:B------:R-:W-:-:S02]  /*6ec0*/  @!P4 LEA.HI.X R27, R20, R13, R27, 0x1, P1 ;  /* 0x0000000d141bc211 */ /* 0x000fc400008f0c1b */
[-C--:B------:R-:W-:Y:S01]  /*6ed0*/  @!P2 IADD3 R23, P1, R23, R192.reuse, RZ ;  /* 0x000000c01717a210 */ /* 0x080fe20007f3e0ff */
[----:B------:R-:W-:Y:S01]  /*6ee0*/  @!PT LDS RZ, [RZ] ;  /* 0x00000000fffff984 */ /* 0x000fe20000000800 */
[----:B------:R-:W-:Y:S01]  /*6ef0*/  @!PT LDS RZ, [RZ] ;  /* 0x00000000fffff984 */ /* 0x000fe20000000800 */
[----:B------:R-:W-:Y:S01]  /*6f00*/  @!PT LDS RZ, [RZ] ;  /* 0x00000000fffff984 */ /* 0x000fe20000000800 */
[----:B------:R1:W-:Y:S01]  /*6f10*/  @!P2 LDGSTS.E.BYPASS.LTC128B.128 [R226+0x9800], desc[UR24][R18.64+0x80] ;  /* 0x0980008012e2afae */ /* 0x0003e2000b901d58 */
[C---:B------:R-:W-:Y:S01]  /*6f20*/  IADD3.X R20, R22.reuse, UR16, RZ, P5, !PT ;  /* 0x0000001016147c10 */ /* 0x040fe2000affe4ff */
[----:B------:R-:W1:Y:S01]  /*6f30*/  @!P4 LDC.64 R12, c[0x0][0x218] ;  /* 0x00008600ff0ccb82 */ /* 0x000e620000000a00 */
[----:B----4-:R-:W-:Y:S01]  /*6f40*/  @!P4 IADD3 R28, P5, R21, R192, RZ ;  /* 0x000000c0151cc210 */ /* 0x010fe20007fbe0ff */
[--C-:B------:R-:W-:Y:S01]  /*6f50*/  @!P2 IMAD.X R22, R22, 0x1, R193.reuse, P1 ;  /* 0x000000011616a824 */ /* 0x100fe200008e06c1 */
[C---:B---3--:R-:W-:Y:S01]  /*6f60*/  @!P2 LEA R30, P1, R23.reuse, R10, 0x1 ;  /* 0x0000000a171ea211 */ /* 0x048fe200078208ff */
[----:B------:R3:W-:Y:S02]  /*6f70*/  @P4 STS.128 [R226+0x6000], RZ ;  /* 0x006000ffe2004388 */ /* 0x0007e40000000c00 */
[----:B------:R-:W-:Y:S01]  /*6f80*/  @!P4 IMAD.X R10, R20, 0x1, R193, P5 ;  /* 0x00000001140ac824 */ /* 0x000fe200028e06c1 */
[----:B------:R-:W-:Y:S01]  /*6f90*/  @!P2 LEA.HI.X R31, R23, R11, R22, 0x1, P1 ;  /* 0x0000000b171fa211 */ /* 0x000fe200008f0c16 */
[----:B------:R-:W-:Y:S01]  /*6fa0*/  @!PT LDS RZ, [RZ] ;  /* 0x00000000fffff984 */ /* 0x000fe20000000800 */
[----:B------:R-:W-:Y:S01]  /*6fb0*/  @!PT LDS RZ, [RZ] ;  /* 0x00000000fffff984 */ /* 0x000fe20000000800 */
[----:B------:R-:W-:Y:S01]  /*6fc0*/  @!PT LDS RZ, [RZ] ;  /* 0x00000000fffff984 */ /* 0x000fe20000000800 */
[----:B------:R3:W-:Y:S01]  /*6fd0*/  @!P4 LDGSTS.E.BYPASS.LTC128B.128 [R226+0x6000], desc[UR24][R26.64] ;  /* 0x060000001ae2cfae */ /* 0x0007e2000b901d58 */
[----:B-----5:R-:W-:-:S02]  /*6fe0*/  @!P4 LEA R44, P5, R28, R8, 0x1 ;  /* 0x000000081c2cc211 */ /* 0x020fc400078a08ff */
[CC--:B------:R-:W-:Y:S01]  /*6ff0*/  @!P2 IADD3 R22, P1, R21.reuse, R192.reuse, RZ ;  /* 0x000000c01516a210 */ /* 0x0c0fe20007f3e0ff */
[----:B------:R3:W-:Y:S01]  /*7000*/  @P2 STS.128 [R226+0xa000], RZ ;  /* 0x00a000ffe2002388 */ /* 0x0007e20000000c00 */
[----:B------:R-:W-:Y:S02]  /*7010*/  @!P4 LEA.HI.X R45, R28, R9, R10, 0x1, P5 ;  /* 0x000000091c2dc211 */ /* 0x000fe400028f0c0a */
[----:B------:R-:W4:Y:S01]  /*7020*/  @!P2 LDC.64 R10, c[0x0][0x218] ;  /* 0x00008600ff0aab82 */ /* 0x000f220000000a00 */
[----:B------:R-:W-:Y:S01]  /*7030*/  IADD3 R23, P5, R21, UR26, RZ ;  /* 0x0000001a15177c10 */ /* 0x000fe2000ffbe0ff */
[C-C-:B------:R-:W-:Y:S01]  /*7040*/  @!P2 IMAD.X R21, R20.reuse, 0x1, R193.reuse, P1 ;  /* 0x000000011415a824 */ /* 0x140fe200008e06c1 */
[----:B------:R-:W-:Y:S01]  /*7050*/  @!PT LDS RZ, [RZ] ;  /* 0x00000000fffff984 */ /* 0x000fe20000000800 */
[----:B------:R-:W-:Y:S01]  /*7060*/  @!PT LDS RZ, [RZ] ;  /* 0x00000000fffff984 */ /* 0x000fe20000000800 */
[----:B------:R-:W-:Y:S01]  /*7070*/  @!PT LDS RZ, [RZ] ;  /* 0x00000000fffff984 */ /* 0x000fe20000000800 */
[----:B------:R3:W-:Y:S02]  /*7080*/  @!P2 LDGSTS.E.BYPASS.LTC128B.128 [R226+0xa000], desc[UR24][R30.64+0x80] ;  /* 0x0a0000801ee2afae */ /* 0x0007e4000b901d58 */
[----:B------:R-:W-:Y:S02]  /*7090*/  IADD3.X R20, R20, UR16, RZ, P5, !PT ;  /* 0x0000001014147c10 */ /* 0x000fe4000affe4ff */
[----:B------:R-:W-:Y:S01]  /*70a0*/  @!P4 IADD3 R28, P1, R23, R192, RZ ;  /* 0x000000c0171cc210 */ /* 0x000fe20007f3e0ff */
[----:B------:R-:W5:Y:S01]  /*70b0*/  @!P4 LDC.64 R8, c[0x0][0x218] ;  /* 0x00008600ff08cb82 */ /* 0x000f620000000a00 */
[----:B--2---:R-:W-:Y:S01]  /*70c0*/  @!P2 LEA R46, P5, R22, R14, 0x1 ;  /* 0x0000000e162ea211 */ /* 0x004fe200078a08ff */
[----:B------:R3:W-:Y:S02]  /*70d0*/  @P4 STS.128 [R226+0x6800], RZ ;  /* 0x006800ffe2004388 */ /* 0x0007e40000000c00 */
[----:B------:R-:W-:Y:S01]  /*70e0*/  @!P4 IMAD.X R14, R20, 0x1, R193, P1 ;  /* 0x00000001140ec824 */ /* 0x000fe200008e06c1 */
[----:B-1----:R-:W-:Y:S01]  /*70f0*/  @!P4 LEA R24, P1, R28, R12, 0x1 ;  /* 0x0000000c1c18c211 */ /* 0x002fe200078208ff */
[----:B------:R-:W-:Y:S01]  /*7100*/  @!PT LDS RZ, [RZ] ;  /* 0x00000000fffff984 */ /* 0x000fe20000000800 */
[----:B------:R-:W-:Y:S01]  /*7110*/  @!PT LDS RZ, [RZ] ;  /* 0x00000000fffff984 */ /* 0x000fe20000000800 */
[----:B------:R-:W-:Y:S01]  /*7120*/  @!PT LDS RZ, [RZ] ;  /* 0x00000000fffff984 */ /* 0x000fe20000000800 */
[----:B------:R3:W-:Y:S01]  /*7130*/  @!P4 LDGSTS.E.BYPASS.LTC128B.128 [R226+0x6800], desc[UR24][R44.64] ;  /* 0x068000002ce2cfae */ /* 0x0007e2000b901d58 */
[----:B------:R-:W-:-:S02]  /*7140*/  @!P2 LEA.HI.X R47, R22, R15, R21, 0x1, P5 ;  /* 0x0000000f162fa211 */ /* 0x000fc400028f0c15 */
[C---:B------:R-:W-:Y:S01]  /*7150*/  IADD3 R15, P5, R23.reuse, UR26, RZ ;  /* 0x0000001a170f7c10 */ /* 0x040fe2000ffbe0ff */
[----:B------:R3:W-:Y:S01]  /*7160*/  @P2 STS.128 [R226+0xa800], RZ ;  /* 0x00a800ffe2002388 */ /* 0x0007e20000000c00 */
[----:B------:R-:W-:Y:S02]  /*7170*/  @!P4 LEA.HI.X R25, R28, R13, R14, 0x1, P1 ;  /* 0x0000000d1c19c211 */ /* 0x000fe400008f0c0e */
[-C--:B------:R-:W-:Y:S01]  /*7180*/  @!P2 IADD3 R23, P1, R23, R192.reuse, RZ ;  /* 0x000000c01717a210 */ /* 0x080fe20007f3e0ff */
[----:B------:R-:W-:Y:S01]  /*7190*/  @!PT LDS RZ, [RZ] ;  /* 0x00000000fffff984 */ /* 0x000fe20000000800 */
[----:B------:R-:W-:Y:S01]  /*71a0*/  @!PT LDS RZ, [RZ] ;  /* 0x00000000fffff984 */ /* 0x000fe20000000800 */
[----:B------:R-:W-:Y:S01]  /*71b0*/  @!PT LDS RZ, [RZ] ;  /* 0x00000000fffff984 */ /* 0x000fe20000000800 */
[----:B------:R3:W-:Y:S01]  /*71c0*/  @!P2 LDGSTS.E.BYPASS.LTC128B.128 [R226+0xa800], desc[UR24][R46.64+0x80] ;  /* 0x0a8000802ee2afae */ /* 0x0007e2000b901d58 */
[C---:B------:R-:W-:Y:S02]  /*71d0*/  IADD3.X R12, R20.reuse, UR16, RZ, P5, !PT ;  /* 0x00000010140c7c10 */ /* 0x040fe4000affe4ff */
[----:B------:R-:W-:Y:S01]  /*71e0*/  @!P4 IADD3 R13, P5, R15, R192, RZ ;  /* 0x000000c00f0dc210 */ /* 0x000fe20007fbe0ff */
[--C-:B------:R-:W-:Y:S01]  /*71f0*/  @!P2 IMAD.X R20, R20, 0x1, R193.reuse, P1 ;  /* 0x000000011414a824 */ /* 0x100fe200008e06c1 */
[C---:B----4-:R-:W-:Y:S01]  /*7200*/  @!P2 LEA R18, P1, R23.reuse, R10, 0x1 ;  /* 0x0000000a1712a211 */ /* 0x050fe200078208ff */
[----:B------:R3:W-:Y:S02]  /*7210*/  @P4 STS.128 [R226+0x7000], RZ ;  /* 0x007000ffe2004388 */ /* 0x0007e40000000c00 */
[----:B------:R-:W-:Y:S01]  /*7220*/  @!P4 IMAD.X R10, R12, 0x1, R193, P5 ;  /* 0x000000010c0ac824 */ /* 0x000fe200028e06c1 */
[----:B------:R-:W-:Y:S01]  /*7230*/  @!P2 LEA.HI.X R19, R23, R11, R20, 0x1, P1 ;  /* 0x0000000b1713a211 */ /* 0x000fe200008f0c14 */
[----:B------:R-:W-:Y:S01]  /*7240*/  @!PT LDS RZ, [RZ] ;  /* 0x00000000fffff984 */ /* 0x000fe20000000800 */
[----:B------:R-:W-:Y:S01]  /*7250*/  @!PT LDS RZ, [RZ] ;  /* 0x00000000fffff984 */ /* 0x000fe20000000800 */
[----:B------:R-:W-:Y:S01]  /*7260*/  @!PT LDS RZ, [RZ] ;  /* 0x00000000fffff984 */ /* 0x000fe20000000800 */
[----:B------:R3:W-:Y:S01]  /*7270*/  @!P4 LDGSTS.E.BYPASS.LTC128B.128 [R226+0x7000], desc[UR24][R24.64] ;  /* 0x0700000018e2cfae */ /* 0x0007e2000b901d58 */
[----:B-----5:R-:W-:-:S03]  /*7280*/  @!P4 LEA R8, P5, R13, R8, 0x1 ;  /* 0x000000080d08c211 */ /* 0x020fc600078a08ff */
[----:B------:R3:W-:Y:S01]  /*7290*/  @P2 STS.128 [R226+0xb000], RZ ;  /* 0x00b000ffe2002388 */ /* 0x0007e20000000c00 */
[----:B------:R-:W-:-:S03]  /*72a0*/  @!P4 LEA.HI.X R9, R13, R9, R10, 0x1, P5 ;  /* 0x000000090d09c211 */ /* 0x000fc600028f0c0a */
        /* <DEDUP_REMOVED lines=20> */
.L_x_1799:
[----:B------:R-:W-:Y:S05]  /*73f0*/  BSYNC B0 ;  /* 0x0000000000007941 */ /* 0x000fea0003800000 */
.L_x_1798:
[----:B------:R-:W0:Y:S01]  /*7400*/  LDGDEPBAR ;  /* 0x00000000000079af */ /* 0x000e220000000000 */
[----:B------:R-:W-:-:S04]  /*7410*/  IADD3 R192, P1, R17, R192, RZ ;  /* 0x000000c011c07210 */ /* 0x000fc80007f3e0ff */
[----:B------:R-:W-:-:S09]  /*7420*/  IADD3.X R193, R16, R193, RZ, P1, !PT ;  /* 0x000000c110c17210 */ /* 0x000fd20000ffe4ff */
.L_x_1795:
[----:B-1-3--:R-:W-:Y:S01]  /*7430*/  FMNMX R9, R72, R73, !PT ;  /* 0x0000004948097209 */ /* 0x00afe20007800000 */
[----:B------:R-:W-:Y:S01]  /*7440*/  ULDC UR19, c[0x0][0x2ec] ;  /* 0x0000bb0000137ab9 */ /* 0x000fe20000000800 */
[----:B------:R-:W-:Y:S01]  /*7450*/  LEA R215, R4, UR4, 0x1 ;  /* 0x0000000404d77c11 */ /* 0x000fe2000f8e08ff */
[----:B------:R-:W-:Y:S01]  /*7460*/  FMUL R67, R72, UR19 ;  /* 0x0000001348437c20 */ /* 0x000fe20008400000 */
[C---:B------:R-:W-:Y:S01]  /*7470*/  FMNMX R8, R68.reuse, R9, !PT ;  /* 0x0000000944087209 */ /* 0x040fe20007800000 */
[----:B------:R-:W-:Y:S01]  /*7480*/  FMUL R73, R73, UR19 ;  /* 0x0000001349497c20 */ /* 0x000fe20008400000 */
[----:B------:R-:W-:Y:S01]  /*7490*/  FMUL R61, R68, UR19 ;  /* 0x00000013443d7c20 */ /* 0x000fe20008400000 */
[----:B------:R-:W-:Y:S01]  /*74a0*/  FMUL R63, R70, UR19 ;  /* 0x00000013463f7c20 */ /* 0x000fe20008400000 */
[C---:B------:R-:W-:Y:S01]  /*74b0*/  FMNMX R9, R69.reuse, R8, !PT ;  /* 0x0000000845097209 */ /* 0x040fe20007800000 */
[----:B------:R-:W-:Y:S01]  /*74c0*/  FMUL R69, R69, UR19 ;  /* 0x0000001345457c20 */ /* 0x000fe20008400000 */
[C---:B------:R-:W-:Y:S01]  /*74d0*/  FMUL R15, R6.reuse, UR19 ;  /* 0x00000013060f7c20 */ /* 0x040fe20008400000 */
[----:B------:R-:W-:Y:S01]  /*74e0*/  FMUL R13, R5, UR19 ;  /* 0x00000013050d7c20 */ /* 0x000fe20008400000 */
[----:B------:R-:W-:Y:S01]  /*74f0*/  FMNMX R8, R6, R9, !PT ;  /* 0x0000000906087209 */ /* 0x000fe20007800000 */
[----:B------:R-:W-:Y:S01]  /*7500*/  FMUL R55, R58, UR19 ;  /* 0x000000133a377c20 */ /* 0x000fe20008400000 */
        /* <DEDUP_REMOVED lines=35> */
[C---:B------:R-:W-:Y:S01]  /*7740*/  FMNMX R9, R167.reuse, R10, !PT ;  /* 0x0000000aa7097209 */ /* 0x040fe20007800000 */
[----:B------:R-:W-:Y:S01]  /*7750*/  LDSM.16.MT88.4 R24, [R213+0x10800] ;  /* 0x01080000d518783b */ /* 0x000fe20000004200 */
[----:B------:R-:W-:Y:S01]  /*7760*/  FMNMX R11, R174, R11, !PT ;  /* 0x0000000bae0b7209 */ /* 0x000fe20007800000 */
[----:B------:R-:W-:Y:S01]  /*7770*/  FMUL R167, R167, UR19 ;  /* 0x00000013a7a77c20 */ /* 0x000fe20008400000 */
[----:B------:R-:W-:Y:S01]  /*7780*/  FMNMX R8, R40, R9, !PT ;  /* 0x0000000928087209 */ /* 0x000fe20007800000 */
[----:B------:R-:W-:Y:S01]  /*7790*/  FMUL R241, R132, UR19 ;  /* 0x0000001384f17c20 */ /* 0x000fe20008400000 */
[----:B------:R-:W-:Y:S01]  /*77a0*/  FMNMX R10, R172, R11, !PT ;  /* 0x0000000bac0a7209 */ /* 0x000fe20007800000 */
[----:B------:R-:W-:Y:S01]  /*77b0*/  ULDC.64 UR10, c[0x0][0x218] ;  /* 0x00008600000a7ab9 */ /* 0x000fe20000000a00 */
[C---:B------:R-:W-:Y:S01]  /*77c0*/  FMNMX R9, R41.reuse, R8, !PT ;  /* 0x0000000829097209 */ /* 0x040fe20007800000 */
[----:B------:R-:W-:Y:S01]  /*77d0*/  FMUL R41, R41, UR19 ;  /* 0x0000001329297c20 */ /* 0x000fe20008400000 */
        /* <DEDUP_REMOVED lines=12> */
[C---:B------:R-:W-:Y:S01]  /*78a0*/  FMNMX R9, R37.reuse, R8, !PT ;  /* 0x0000000825097209 */ /* 0x040fe20007800000 */
[----:B------:R-:W-:Y:S01]  /*78b0*/  FMUL R37, R37, UR19 ;  /* 0x0000001325257c20 */ /* 0x000fe20008400000 */
[C---:B------:R-:W-:Y:S01]  /*78c0*/  FMNMX R11, R165.reuse, R10, !PT ;  /* 0x0000000aa50b7209 */ /* 0x040fe20007800000 */
[----:B------:R-:W-:Y:S01]  /*78d0*/  FMUL R165, R165, UR19 ;  /* 0x00000013a5a57c20 */ /* 0x000fe20008400000 */
[----:B------:R-:W-:Y:S02]  /*78e0*/  FMNMX R8, R160, R9, !PT ;  /* 0x00000009a0087209 */ /* 0x000fe40007800000 */
        /* <DEDUP_REMOVED lines=10> */
[C---:B------:R-:W-:Y:S01]  /*7990*/  FMNMX R9, R35.reuse, R10, !PT ;  /* 0x0000000a23097209 */ /* 0x040fe20007800000 */
[----:B------:R-:W-:Y:S01]  /*79a0*/  FMUL R35, R35, UR19 ;  /* 0x0000001323237c20 */ /* 0x000fe20008400000 */
[C---:B------:R-:W-:Y:S01]  /*79b0*/  FMNMX R8, R149.reuse, R8, !PT ;  /* 0x0000000895087209 */ /* 0x040fe20007800000 */
[----:B------:R-:W-:Y:S01]  /*79c0*/  FMUL R149, R149, UR19 ;  /* 0x0000001395957c20 */ /* 0x000fe20008400000 */
[----:B------:R-:W-:Y:S02]  /*79d0*/  LEA R211, R0, R213, 0x1 ;  /* 0x000000d500d37211 */ /* 0x000fe400078e08ff */
[C---:B------:R-:W-:Y:S01]  /*79e0*/  FMNMX R11, R145.reuse, R8, !PT ;  /* 0x00000008910b7209 */ /* 0x040fe20007800000 */
[----:B------:R-:W-:Y:S01]  /*79f0*/  FMUL R145, R145, UR19 ;  /* 0x0000001391917c20 */ /* 0x000fe20008400000 */
[----:B------:R-:W-:Y:S01]  /*7a00*/  FMNMX R8, R32, R9, !PT ;  /* 0x0000000920087209 */ /* 0x000fe20007800000 */
[----:B------:R-:W-:Y:S01]  /*7a10*/  LDSM.16.MT88.4 R100, [R211+0xc000] ;  /* 0x00c00000d364783b */ /* 0x000fe20000004200 */
[----:B------:R-:W-:-:S02]  /*7a20*/  FMNMX R11, R144, R11, !PT ;  /* 0x0000000b900b7209 */ /* 0x000fc40007800000 */
[C---:B------:R-:W-:Y:S01]  /*7a30*/  FMNMX R9, R163.reuse, R8, !PT ;  /* 0x00000008a3097209 */ /* 0x040fe20007800000 */
[----:B------:R-:W-:Y:S01]  /*7a40*/  LDSM.16.MT88.4 R16, [R211+0x10000] ;  /* 0x01000000d310783b */ /* 0x000fe20000004200 */
[----:B------:R-:W-:Y:S01]  /*7a50*/  FMNMX R10, R140, R11, !PT ;  /* 0x0000000b8c0a7209 */ /* 0x000fe20007800000 */
[----:B------:R-:W-:Y:S01]  /*7a60*/  FMUL R163, R163, UR19 ;  /* 0x00000013a3a37c20 */ /* 0x000fe20008400000 */
[----:B------:R-:W-:Y:S01]  /*7a70*/  FMNMX R8, R152, R9, !PT ;  /* 0x0000000998087209 */ /* 0x000fe20007800000 */
[----:B------:R-:W-:Y:S01]  /*7a80*/  LDSM.16.MT88.4 R28, [R211+0x11000] ;  /* 0x01100000d31c783b */ /* 0x000fe20000004200 */
[----:B------:R-:W-:Y:S02]  /*7a90*/  FMNMX R11, R135, R10, !PT ;  /* 0x0000000a870b7209 */ /* 0x000fe40007800000 */
[----:B------:R-:W-:-:S03]  /*7aa0*/  FMNMX R9, R151, R8, !PT ;  /* 0x0000000897097209 */ /* 0x000fc60007800000 */
[----:B------:R-:W1:Y:S01]  /*7ab0*/  SHFL.BFLY PT, R8, R11, 0x2, 0x1f ;  /* 0x0c401f000b087f89 */ /* 0x000e6200000e0000 */
[----:B------:R-:W-:-:S04]  /*7ac0*/  FMNMX R10, R148, R9, !PT ;  /* 0x00000009940a7209 */ /* 0x000fc80007800000 */
[----:B------:R-:W-:-:S04]  /*7ad0*/  FMNMX R9, R147, R10, !PT ;  /* 0x0000000a93097209 */ /* 0x000fc80007800000 */
[----:B------:R-:W-:-:S04]  /*7ae0*/  FMNMX R10, R142, R9, !PT ;  /* 0x000000098e0a7209 */ /* 0x000fc80007800000 */
[----:B------:R-:W-:-:S04]  /*7af0*/  FMNMX R10, R141, R10, !PT ;  /* 0x0000000a8d0a7209 */ /* 0x000fc80007800000 */
[C---:B------:R-:W-:Y:S01]  /*7b00*/  FMNMX R9, R133.reuse, R10, !PT ;  /* 0x0000000a85097209 */ /* 0x040fe20007800000 */
[----:B------:R-:W-:-:S03]  /*7b10*/  FMUL R133, R133, UR19 ;  /* 0x0000001385857c20 */ /* 0x000fc60008400000 */
        /* <DEDUP_REMOVED lines=19> */
[C---:B------:R-:W-:Y:S01]  /*7c50*/  FADD R51, -R134.reuse, R51 ;  /* 0x0000003386337221 */ /* 0x040fe20000000100 */
[----:B------:R-:W-:Y:S01]  /*7c60*/  FSETP.GEU.AND P6, PT, R61, -126, PT ;  /* 0xc2fc00003d00780b */ /* 0x000fe20003fce000 */
[----:B------:R-:W-:Y:S01]  /*7c70*/  FADD R48, -R134, R175 ;  /* 0x000000af86307221 */ /* 0x000fe20000000100 */
[----:B-1----:R-:W-:Y:S01]  /*7c80*/  FMNMX R136, R9, R136, !PT ;  /* 0x0000008809887209 */ /* 0x002fe20007800000 */
[----:B------:R-:W-:Y:S01]  /*7c90*/  FMUL R9, R74, UR19 ;  /* 0x000000134a097c20 */ /* 0x000fe20008400000 */
[----:B------:R-:W-:Y:S01]  /*7ca0*/  FSETP.GEU.AND P5, PT, R60, -126, PT ;  /* 0xc2fc00003c00780b */ /* 0x000fe20003fae000 */
[----:B------:R-:W-:Y:S01]  /*7cb0*/  FADD R47, -R134, R47 ;  /* 0x0000002f862f7221 */ /* 0x000fe20000000100 */
[C---:B------:R-:W-:Y:S01]  /*7cc0*/  FSETP.NEU.AND P2, PT, R136.reuse, -INF , PT ;  /* 0xff8000008800780b */ /* 0x040fe20003f4d000 */
[----:B------:R-:W-:Y:S01]  /*7cd0*/  FMUL R66, R136, UR19 ;  /* 0x0000001388427c20 */ /* 0x000fe20008400000 */
[C---:B------:R-:W-:Y:S01]  /*7ce0*/  FADD R44, -R134.reuse, R171 ;  /* 0x000000ab862c7221 */ /* 0x040fe20000000100 */
[----:B------:R-:W-:Y:S01]  /*7cf0*/  @!P1 FMUL R67, R67, 0.5 ;  /* 0x3f00000043439820 */ /* 0x000fe20000400000 */
[----:B------:R-:W-:Y:S01]  /*7d00*/  FADD R2, -R134, R167 ;  /* 0x000000a786027221 */ /* 0x000fe20000000100 */
[----:B------:R-:W-:Y:S01]  /*7d10*/  @!P4 FMUL R64, R64, 0.5 ;  /* 0x3f0000004040c820 */ /* 0x000fe20000400000 */
[----:B------:R-:W-:Y:S01]  /*7d20*/  FSEL R66, R66, RZ, P2 ;  /* 0x000000ff42427208 */ /* 0x000fe20001000000 */
[----:B------:R-:W-:Y:S01]  /*7d30*/  @!P6 FMUL R61, R61, 0.5 ;  /* 0x3f0000003d3de820 */ /* 0x000fe20000400000 */
[----:B------:R-:W-:Y:S01]  /*7d40*/  FADD R165, -R134, R165 ;  /* 0x000000a586a57221 */ /* 0x000fe20000000100 */
[----:B------:R-:W1:Y:S01]  /*7d50*/  MUFU.EX2 R67, R67 ;  /* 0x0000004300437308 */ /* 0x000e620000000800 */
[----:B------:R-:W-:Y:S01]  /*7d60*/  FMUL R171, R34, UR19 ;  /* 0x0000001322ab7c20 */ /* 0x000fe20008400000 */
[C---:B------:R-:W-:Y:S01]  /*7d70*/  FADD R62, -R66.reuse, R75 ;  /* 0x0000004b423e7221 */ /* 0x040fe20000000100 */
[----:B------:R-:W-:Y:S01]  /*7d80*/  FADD R8, -R66, R9 ;  /* 0x0000000942087221 */ /* 0x000fe20000000100 */
[----:B------:R-:W-:Y:S01]  /*7d90*/  @!P5 FMUL R60, R60, 0.5 ;  /* 0x3f0000003c3cd820 */ /* 0x000fe20000400000 */
[----:B------:R-:W-:Y:S01]  /*7da0*/  FMUL R9, R59, UR19 ;  /* 0x000000133b097c20 */ /* 0x000fe20008400000 */
[C---:B------:R-:W-:Y:S01]  /*7db0*/  FADD R63, -R66.reuse, R63 ;  /* 0x0000003f423f7221 */ /* 0x040fe20000000100 */
[----:B------:R-:W-:Y:S01]  /*7dc0*/  FADD R58, -R66, R71 ;  /* 0x00000047423a7221 */ /* 0x000fe20000000100 */
[----:B------:R-:W-:Y:S01]  /*7dd0*/  FSETP.GEU.AND P2, PT, R8, -126, PT ;  /* 0xc2fc00000800780b */ /* 0x000fe20003f4e000 */
[----:B------:R-:W2:Y:S01]  /*7de0*/  MUFU.EX2 R64, R64 ;  /* 0x0000004000407308 */ /* 0x000ea20000000800 */
[----:B------:R-:W-:Y:S01]  /*7df0*/  FADD R59, -R134, R15 ;  /* 0x0000000f863b7221 */ /* 0x000fe20000000100 */
[C---:B------:R-:W-:Y:S01]  /*7e00*/  FADD R57, -R66.reuse, R13 ;  /* 0x0000000d42397221 */ /* 0x040fe20000000100 */
[----:B------:R-:W-:Y:S01]  /*7e10*/  FADD R54, -R66, R7 ;  /* 0x0000000742367221 */ /* 0x000fe20000000100 */
[----:B------:R-:W-:Y:S01]  /*7e20*/  FADD R52, -R134, R9 ;  /* 0x0000000986347221 */ /* 0x000fe20000000100 */
[C---:B------:R-:W-:Y:S01]  /*7e30*/  FADD R53, -R66.reuse, R53 ;  /* 0x0000003542357221 */ /* 0x040fe20000000100 */
[C---:B------:R-:W-:Y:S01]  /*7e40*/  FADD R50, -R66.reuse, R5 ;  /* 0x0000000542327221 */ /* 0x040fe20000000100 */
[----:B------:R-:W-:Y:S01]  /*7e50*/  FADD R49, -R66, R49 ;  /* 0x0000003142317221 */ /* 0x000fe20000000100 */
[----:B-1----:R-:W-:Y:S01]  /*7e60*/  @!P1 FMUL R67, R67, R67 ;  /* 0x0000004343439220 */ /* 0x002fe20000400000 */
[----:B------:R-:W-:Y:S01]  /*7e70*/  FSETP.GEU.AND P1, PT, R62, -126, PT ;  /* 0xc2fc00003e00780b */ /* 0x000fe20003f2e000 */
[----:B------:R-:W1:Y:S01]  /*7e80*/  MUFU.EX2 R61, R61 ;  /* 0x0000003d003d7308 */ /* 0x000e620000000800 */
[----:B------:R-:W3:Y:S01]  /*7e90*/  LDSM.16.MT88.4 R4, [R212+0xc800] ;  /* 0x00c80000d404783b */ /* 0x000ee20000004200 */
[----:B------:R-:W-:Y:S01]  /*7ea0*/  @!P2 FMUL R8, R8, 0.5 ;  /* 0x3f0000000808a820 */ /* 0x000fe20000400000 */
[C---:B------:R-:W-:Y:S01]  /*7eb0*/  FADD R45, -R66.reuse, R45 ;  /* 0x0000002d422d7221 */ /* 0x040fe20000000100 */
[C---:B------:R-:W-:Y:S01]  /*7ec0*/  FADD R143, -R66.reuse, R143 ;  /* 0x0000008f428f7221 */ /* 0x040fe20000000100 */
[C---:B------:R-:W-:Y:S01]  /*7ed0*/  FADD R167, -R66.reuse, R37 ;  /* 0x0000002542a77221 */ /* 0x040fe20000000100 */
[----:B------:R-:W-:Y:S01]  /*7ee0*/  FADD R169, -R66, R169 ;  /* 0x000000a942a97221 */ /* 0x000fe20000000100 */
[----:B--2---:R-:W-:Y:S01]  /*7ef0*/  @!P4 FMUL R64, R64, R64 ;  /* 0x000000404040c220 */ /* 0x004fe20000400000 */
[----:B------:R-:W2:Y:S01]  /*7f00*/  MUFU.EX2 R60, R60 ;  /* 0x0000003c003c7308 */ /* 0x000ea20000000800 */
[----:B------:R-:W-:Y:S01]  /*7f10*/  FSETP.GEU.AND P4, PT, R63, -126, PT ;  /* 0xc2fc00003f00780b */ /* 0x000fe20003f8e000 */
[----:B------:R-:W-:Y:S01]  /*7f20*/  FADD R171, -R134, R171 ;  /* 0x000000ab86ab7221 */ /* 0x000fe20000000100 */
[----:B------:R-:W-:Y:S01]  /*7f30*/  FADD R132, -R66, R133 ;  /* 0x0000008542847221 */ /* 0x000fe20000000100 */
[----:B------:R-:W-:Y:S01]  /*7f40*/  @!P1 FMUL R62, R62, 0.5 ;  /* 0x3f0000003e3e9820 */ /* 0x000fe20000400000 */
[----:B------:R-:W-:Y:S01]  /*7f50*/  F2FP.BF16.F32.PACK_AB R68, R64, R67 ;  /* 0x000000434044723e */ /* 0x000fe200000010ff */
[----:B------:R-:W-:Y:S01]  /*7f60*/  FADD R64, R67, R64 ;  /* 0x0000004043407221 */ /* 0x000fe20000000000 */
[----:B------:R-:W-:Y:S01]  /*7f70*/  FADD R241, -R66, R241 ;  /* 0x000000f142f17221 */ /* 0x000fe20000000100 */
[----:B------:R-:W4:Y:S01]  /*7f80*/  MUFU.EX2 R65, R8 ;  /* 0x0000000800417308 */ /* 0x000f220000000800 */
[----:B-1----:R-:W-:Y:S01]  /*7f90*/  @!P6 FMUL R61, R61, R61 ;  /* 0x0000003d3d3de220 */ /* 0x002fe20000400000 */
[----:B------:R-:W-:-:S04]  /*7fa0*/  FSETP.GEU.AND P6, PT, R58, -126, PT ;  /* 0xc2fc00003a00780b */ /* 0x000fc80003fce000 */
[----:B------:R-:W-:Y:S02]  /*7fb0*/  @!P4 FMUL R63, R63, 0.5 ;  /* 0x3f0000003f3fc820 */ /* 0x000fe40000400000 */
[----:B------:R-:W1:Y:S01]  /*7fc0*/  MUFU.EX2 R62, R62 ;  /* 0x0000003e003e7308 */ /* 0x000e620000000800 */
[----:B--2---:R-:W-:Y:S01]  /*7fd0*/  @!P5 FMUL R60, R60, R60 ;  /* 0x0000003c3c3cd220 */ /* 0x004fe20000400000 */
[----:B------:R-:W-:-:S04]  /*7fe0*/  FSETP.GEU.AND P5, PT, R59, -126, PT ;  /* 0xc2fc00003b00780b */ /* 0x000fc80003fae000 */
[----:B------:R-:W-:Y:S01]  /*7ff0*/  F2FP.BF16.F32.PACK_AB R70, R60, R61 ;  /* 0x0000003d3c46723e */ /* 0x000fe200000010ff */
[----:B------:R-:W-:Y:S01]  /*8000*/  @!P6 FMUL R58, R58, 0.5 ;  /* 0x3f0000003a3ae820 */ /* 0x000fe20000400000 */
[----:B------:R-:W2:Y:S01]  /*8010*/  MUFU.EX2 R63, R63 ;  /* 0x0000003f003f7308 */ /* 0x000ea20000000800 */
[----:B----4-:R-:W-:Y:S01]  /*8020*/  @!P2 FMUL R65, R65, R65 ;  /* 0x000000414141a220 */ /* 0x010fe20000400000 */
[----:B------:R-:W-:Y:S01]  /*8030*/  FSETP.GEU.AND P2, PT, R56, -126, PT ;  /* 0xc2fc00003800780b */ /* 0x000fe20003f4e000 */
[----:B------:R-:W4:Y:S01]  /*8040*/  LDSM.16.MT88.4 R8, [R213+0xc800] ;  /* 0x00c80000d508783b */ /* 0x000f220000004200 */
[----:B------:R-:W-:-:S03]  /*8050*/  FADD R61, R61, R64 ;  /* 0x000000403d3d7221 */ /* 0x000fc60000000000 */
[----:B------:R-:W-:Y:S01]  /*8060*/  @!P5 FMUL R59, R59, 0.5 ;  /* 0x3f0000003b3bd820 */ /* 0x000fe20000400000 */
[----:B------:R-:W5:Y:S01]  /*8070*/  MUFU.EX2 R58, R58 ;  /* 0x0000003a003a7308 */ /* 0x000f620000000800 */
[----:B-1----:R-:W-:Y:S01]  /*8080*/  @!P1 FMUL R62, R62, R62 ;  /* 0x0000003e3e3e9220 */ /* 0x002fe20000400000 */
[----:B------:R-:W-:Y:S01]  /*8090*/  FSETP.GEU.AND P1, PT, R57, -126, PT ;  /* 0xc2fc00003900780b */ /* 0x000fe20003f2e000 */
[----:B------:R-:W-:-:S03]  /*80a0*/  FADD R60, R60, R61 ;  /* 0x0000003d3c3c7221 */ /* 0x000fc60000000000 */
[----:B------:R-:W-:Y:S01]  /*80b0*/  F2FP.BF16.F32.PACK_AB R69, R62, R65 ;  /* 0x000000413e45723e */ /* 0x000fe200000010ff */
[----:B------:R-:W-:Y:S01]  /*80c0*/  @!P2 FMUL R56, R56, 0.5 ;  /* 0x3f0000003838a820 */ /* 0x000fe20000400000 */
[----:B------:R-:W1:Y:S01]  /*80d0*/  MUFU.EX2 R59, R59 ;  /* 0x0000003b003b7308 */ /* 0x000e620000000800 */
[----:B--2---:R-:W-:Y:S01]  /*80e0*/  @!P4 FMUL R63, R63, R63 ;  /* 0x0000003f3f3fc220 */ /* 0x004fe20000400000 */
[----:B------:R-:W-:Y:S01]  /*80f0*/  FSETP.GEU.AND P4, PT, R54, -126, PT ;  /* 0xc2fc00003600780b */ /* 0x000fe20003f8e000 */
[----:B------:R-:W-:-:S04]  /*8100*/  FADD R62, R65, R62 ;  /* 0x0000003e413e7221 */ /* 0x000fc80000000000 */
[----:B------:R-:W-:Y:S01]  /*8110*/  @!P1 FMUL R57, R57, 0.5 ;  /* 0x3f00000039399820 */ /* 0x000fe20000400000 */
[----:B------:R-:W2:Y:S01]  /*8120*/  MUFU.EX2 R56, R56 ;  /* 0x0000003800387308 */ /* 0x000ea20000000800 */
[----:B-----5:R-:W-:Y:S01]  /*8130*/  @!P6 FMUL R58, R58, R58 ;  /* 0x0000003a3a3ae220 */ /* 0x020fe20000400000 */
[----:B------:R-:W-:-:S04]  /*8140*/  FSETP.GEU.AND P6, PT, R55, -126, PT ;  /* 0xc2fc00003700780b */ /* 0x000fc80003fce000 */
[----:B------:R-:W-:Y:S01]  /*8150*/  F2FP.BF16.F32.PACK_AB R71, R58, R63 ;  /* 0x0000003f3a47723e */ /* 0x000fe200000010ff */
[----:B------:R-:W-:Y:S01]  /*8160*/  @!P4 FMUL R54, R54, 0.5 ;  /* 0x3f0000003636c820 */ /* 0x000fe20000400000 */
[----:B------:R-:W5:Y:S01]  /*8170*/  MUFU.EX2 R57, R57 ;  /* 0x0000003900397308 */ /* 0x000f620000000800 */
[----:B-1----:R-:W-:Y:S01]  /*8180*/  @!P5 FMUL R59, R59, R59 ;  /* 0x0000003b3b3bd220 */ /* 0x002fe20000400000 */
[----:B------:R-:W-:Y:S01]  /*8190*/  FSETP.GEU.AND P5, PT, R52, -126, PT ;  /* 0xc2fc00003400780b */ /* 0x000fe20003fae000 */
[----:B------:R-:W-:Y:S02]  /*81a0*/  FADD R63, R63, R62 ;  /* 0x0000003e3f3f7221 */ /* 0x000fe40000000000 */
[C---:B------:R-:W-:Y:S02]  /*81b0*/  HMMA.16816.F32.BF16 R128, R68.reuse, R124, RZ ;  /* 0x0000007c4480723c */ /* 0x040fe400000418ff */
[----:B------:R-:W-:Y:S01]  /*81c0*/  @!P6 FMUL R55, R55, 0.5 ;  /* 0x3f0000003737e820 */ /* 0x000fe20000400000 */
[----:B------:R-:W1:Y:S01]  /*81d0*/  MUFU.EX2 R54, R54 ;  /* 0x0000003600367308 */ /* 0x000e620000000800 */
[----:B--2---:R-:W-:Y:S01]  /*81e0*/  @!P2 FMUL R56, R56, R56 ;  /* 0x000000383838a220 */ /* 0x004fe20000400000 */
[----:B------:R-:W-:Y:S01]  /*81f0*/  FSETP.GEU.AND P2, PT, R53, -126, PT ;  /* 0xc2fc00003500780b */ /* 0x000fe20003f4e000 */
[----:B------:R-:W-:Y:S01]  /*8200*/  HMMA.16816.F32.BF16 R120, R68, R116, RZ ;  /* 0x000000744478723c */ /* 0x000fe200000418ff */
[----:B------:R-:W-:-:S02]  /*8210*/  FADD R58, R58, R63 ;  /* 0x0000003f3a3a7221 */ /* 0x000fc40000000000 */
[----:B------:R-:W-:Y:S01]  /*8220*/  F2FP.BF16.F32.PACK_AB R12, R56, R59 ;  /* 0x0000003b380c723e */ /* 0x000fe200000010ff */
[----:B------:R-:W-:Y:S01]  /*8230*/  @!P5 FMUL R52, R52, 0.5 ;  /* 0x3f0000003434d820 */ /* 0x000fe20000400000 */
[----:B------:R-:W2:Y:S01]  /*8240*/  MUFU.EX2 R55, R55 ;  /* 0x0000003700377308 */ /* 0x000ea20000000800 */
[----:B-----5:R-:W-:Y:S01]  /*8250*/  @!P1 FMUL R57, R57, R57 ;  /* 0x0000003939399220 */ /* 0x020fe20000400000 */
[----:B------:R-:W-:Y:S01]  /*8260*/  FSETP.GEU.AND P1, PT, R50, -126, PT ;  /* 0xc2fc00003200780b */ /* 0x000fe20003f2e000 */
[----:B------:R-:W-:Y:S01]  /*8270*/  HMMA.16816.F32.BF16 R112, R68, R108, RZ ;  /* 0x0000006c4470723c */ /* 0x000fe200000418ff */
[----:B------:R-:W-:-:S03]  /*8280*/  FADD R59, R59, R60 ;  /* 0x0000003c3b3b7221 */ /* 0x000fc60000000000 */
[----:B------:R-:W-:Y:S01]  /*8290*/  @!P2 FMUL R53, R53, 0.5 ;  /* 0x3f0000003535a820 */ /* 0x000fe20000400000 */
[----:B------:R-:W5:Y:S01]  /*82a0*/  MUFU.EX2 R52, R52 ;  /* 0x0000003400347308 */ /* 0x000f620000000800 */
[----:B------:R-:W-:Y:S01]  /*82b0*/  HMMA.16816.F32.BF16 R104, R68, R100, RZ ;  /* 0x000000644468723c */ /* 0x000fe200000418ff */
[----:B-1----:R-:W-:Y:S01]  /*82c0*/  @!P4 FMUL R54, R54, R54 ;  /* 0x000000363636c220 */ /* 0x002fe20000400000 */
[----:B------:R-:W-:-:S04]  /*82d0*/  FADD R56, R56, R59 ;  /* 0x0000003b38387221 */ /* 0x000fc80000000000 */
[----:B------:R-:W-:Y:S01]  /*82e0*/  @!P1 FMUL R50, R50, 0.5 ;  /* 0x3f00000032329820 */ /* 0x000fe20000400000 */
[----:B------:R-:W1:Y:S01]  /*82f0*/  MUFU.EX2 R53, R53 ;  /* 0x0000003500357308 */ /* 0x000e620000000800 */
[C---:B------:R-:W-:Y:S01]  /*8300*/  HMMA.16816.F32.BF16 R96, R68.reuse, R92, RZ ;  /* 0x0000005c4460723c */ /* 0x040fe200000418ff */
[----:B--2---:R-:W-:Y:S01]  /*8310*/  @!P6 FMUL R55, R55, R55 ;  /* 0x000000373737e220 */ /* 0x004fe20000400000 */
[----:B------:R-:W-:Y:S01]  /*8320*/  F2FP.BF16.F32.PACK_AB R13, R54, R57 ;  /* 0x00000039360d723e */ /* 0x000fe200000010ff */
[----:B------:R-:W-:Y:S01]  /*8330*/  FADD R57, R57, R58 ;  /* 0x0000003a39397221 */ /* 0x000fe20000000000 */
[----:B------:R-:W-:Y:S02]  /*8340*/  FSETP.GEU.AND P6, PT, R47, -126, PT ;  /* 0xc2fc00002f00780b */ /* 0x000fe40003fce000 */
[----:B------:R-:W-:Y:S01]  /*8350*/  HMMA.16816.F32.BF16 R88, R68, R84, RZ ;  /* 0x000000544458723c */ /* 0x000fe200000418ff */
[----:B------:R-:W2:Y:S01]  /*8360*/  MUFU.EX2 R50, R50 ;  /* 0x0000003200327308 */ /* 0x000ea20000000800 */
[----:B-----5:R-:W-:Y:S01]  /*8370*/  @!P5 FMUL R52, R52, R52 ;  /* 0x000000343434d220 */ /* 0x020fe20000400000 */
[----:B------:R-:W-:Y:S01]  /*8380*/  FSETP.GEU.AND P5, PT, R51, -126, PT ;  /* 0xc2fc00003300780b */ /* 0x000fe20003fae000 */
[----:B------:R-:W-:-:S02]  /*8390*/  FADD R54, R54, R57 ;  /* 0x0000003936367221 */ /* 0x000fc40000000000 */
[C---:B------:R-:W-:Y:S01]  /*83a0*/  HMMA.16816.F32.BF16 R80, R68.reuse, R76, RZ ;  /* 0x0000004c4450723c */ /* 0x040fe200000418ff */
[----:B------:R-:W-:Y:S01]  /*83b0*/  F2FP.BF16.F32.PACK_AB R14, R52, R55 ;  /* 0x00000037340e723e */ /* 0x000fe200000010ff */
[----:B------:R-:W-:Y:S01]  /*83c0*/  FADD R55, R55, R56 ;  /* 0x0000003837377221 */ /* 0x000fe20000000000 */
[----:B-1----:R-:W-:Y:S01]  /*83d0*/  @!P2 FMUL R53, R53, R53 ;  /* 0x000000353535a220 */ /* 0x002fe20000400000 */
[----:B------:R-:W-:Y:S02]  /*83e0*/  FSETP.GEU.AND P2, PT, R48, -126, PT ;  /* 0xc2fc00003000780b */ /* 0x000fe40003f4e000 */
[----:B------:R-:W-:Y:S01]  /*83f0*/  HMMA.16816.F32.BF16 R124, R68, R126, RZ ;  /* 0x0000007e447c723c */ /* 0x000fe200000418ff */
[----:B------:R-:W-:Y:S01]  /*8400*/  @!P6 FMUL R47, R47, 0.5 ;  /* 0x3f0000002f2fe820 */ /* 0x000fe20000400000 */
[----:B------:R-:W-:Y:S02]  /*8410*/  FADD R52, R52, R55 ;  /* 0x0000003734347221 */ /* 0x000fe40000000000 */
[----:B------:R-:W-:-:S02]  /*8420*/  @!P5 FMUL R51, R51, 0.5 ;  /* 0x3f0000003333d820 */ /* 0x000fc40000400000 */
[C---:B------:R-:W-:Y:S01]  /*8430*/  HMMA.16816.F32.BF16 R116, R68.reuse, R118, RZ ;  /* 0x000000764474723c */ /* 0x040fe200000418ff */
[----:B--2---:R-:W-:Y:S01]  /*8440*/  @!P1 FMUL R50, R50, R50 ;  /* 0x0000003232329220 */ /* 0x004fe20000400000 */
[----:B------:R-:W-:Y:S01]  /*8450*/  FSETP.GEU.AND P1, PT, R49, -126, PT ;  /* 0xc2fc00003100780b */ /* 0x000fe20003f2e000 */
[----:B------:R-:W1:Y:S03]  /*8460*/  MUFU.EX2 R47, R47 ;  /* 0x0000002f002f7308 */ /* 0x000e660000000800 */
[C---:B------:R-:W-:Y:S01]  /*8470*/  HMMA.16816.F32.BF16 R108, R68.reuse, R110, RZ ;  /* 0x0000006e446c723c */ /* 0x040fe200000418ff */
[----:B------:R-:W-:Y:S01]  /*8480*/  F2FP.BF16.F32.PACK_AB R15, R50, R53 ;  /* 0x00000035320f723e */ /* 0x000fe200000010ff */
[----:B------:R-:W-:Y:S01]  /*8490*/  @!P2 FMUL R48, R48, 0.5 ;  /* 0x3f0000003030a820 */ /* 0x000fe20000400000 */
[----:B------:R-:W-:Y:S02]  /*84a0*/  FADD R53, R53, R54 ;  /* 0x0000003635357221 */ /* 0x000fe40000000000 */
[----:B------:R-:W2:Y:S01]  /*84b0*/  MUFU.EX2 R51, R51 ;  /* 0x0000003300337308 */ /* 0x000ea20000000800 */
[----:B------:R-:W-:Y:S01]  /*84c0*/  HMMA.16816.F32.BF16 R100, R68, R102, RZ ;  /* 0x000000664464723c */ /* 0x000fe200000418ff */
[----:B------:R-:W-:-:S02]  /*84d0*/  FADD R50, R50, R53 ;  /* 0x0000003532327221 */ /* 0x000fc40000000000 */
[----:B------:R-:W-:-:S03]  /*84e0*/  @!P1 FMUL R49, R49, 0.5 ;  /* 0x3f00000031319820 */ /* 0x000fc60000400000 */
[----:B------:R-:W-:Y:S01]  /*84f0*/  HMMA.16816.F32.BF16 R92, R68, R94, RZ ;  /* 0x0000005e445c723c */ /* 0x000fe200000418ff */
[----:B------:R-:W5:Y:S01]  /*8500*/  MUFU.EX2 R48, R48 ;  /* 0x0000003000307308 */ /* 0x000f620000000800 */
[----:B-1----:R-:W-:-:S04]  /*8510*/  @!P6 FMUL R47, R47, R47 ;  /* 0x0000002f2f2fe220 */ /* 0x002fc80000400000 */
[C---:B------:R-:W-:Y:S03]  /*8520*/  HMMA.16816.F32.BF16 R84, R68.reuse, R86, RZ ;  /* 0x000000564454723c */ /* 0x040fe600000418ff */
[----:B------:R-:W1:Y:S01]  /*8530*/  MUFU.EX2 R49, R49 ;  /* 0x0000003100317308 */ /* 0x000e620000000800 */
[----:B--2---:R-:W-:Y:S01]  /*8540*/  @!P5 FMUL R51, R51, R51 ;  /* 0x000000333333d220 */ /* 0x004fe20000400000 */
[----:B------:R-:W-:Y:S01]  /*8550*/  FSETP.GEU.AND P5, PT, R44, -126, PT ;  /* 0xc2fc00002c00780b */ /* 0x000fe20003fae000 */
[C---:B------:R-:W-:Y:S06]  /*8560*/  HMMA.16816.F32.BF16 R76, R68.reuse, R78, RZ ;  /* 0x0000004e444c723c */ /* 0x040fec00000418ff */
[----:B------:R-:W-:Y:S01]  /*8570*/  HMMA.16816.F32.BF16 R72, R68, R16, RZ ;  /* 0x000000104448723c */ /* 0x000fe200000418ff */
[----:B-----5:R-:W-:Y:S01]  /*8580*/  @!P2 FMUL R48, R48, R48 ;  /* 0x000000303030a220 */ /* 0x020fe20000400000 */
[----:B------:R-:W-:-:S04]  /*8590*/  FSETP.GEU.AND P2, PT, R45, -126, PT ;  /* 0xc2fc00002d00780b */ /* 0x000fc80003f4e000 */
[----:B------:R-:W-:Y:S01]  /*85a0*/  HMMA.16816.F32.BF16 R68, R68, R18, RZ ;  /* 0x000000124444723c */ /* 0x000fe200000418ff */
[----:B------:R-:W2:Y:S01]  /*85b0*/  LDSM.16.MT88.4 R16, [R211+0xc800] ;  /* 0x00c80000d310783b */ /* 0x000ea20000004200 */
[----:B-1----:R-:W-:Y:S01]  /*85c0*/  @!P1 FMUL R49, R49, R49 ;  /* 0x0000003131319220 */ /* 0x002fe20000400000 */
[----:B------:R-:W-:-:S03]  /*85d0*/  @!P5 FMUL R44, R44, 0.5 ;  /* 0x3f0000002c2cd820 */ /* 0x000fc60000400000 */
[C---:B---3--:R-:W-:Y:S03]  /*85e0*/  HMMA.16816.F32.BF16 R112, R12.reuse, R4, R112 ;  /* 0x000000040c70723c */ /* 0x048fe60000041870 */
[----:B------:R-:W-:Y:S01]  /*85f0*/  @!P2 FMUL R45, R45, 0.5 ;  /* 0x3f0000002d2da820 */ /* 0x000fe20000400000 */
[----:B------:R-:W1:Y:S02]  /*8600*/  MUFU.EX2 R44, R44 ;  /* 0x0000002c002c7308 */ /* 0x000e640000000800 */
[----:B------:R-:W-:Y:S01]  /*8610*/  HMMA.16816.F32.BF16 R108, R12, R6, R108 ;  /* 0x000000060c6c723c */ /* 0x000fe2000004186c */
[----:B------:R-:W-:-:S04]  /*8620*/  FMUL R5, R172, UR19 ;  /* 0x00000013ac057c20 */ /* 0x000fc80008400000 */
[----:B------:R-:W-:Y:S01]  /*8630*/  FADD R46, -R66, R5 ;  /* 0x00000005422e7221 */ /* 0x000fe20000000100 */
[C---:B----4-:R-:W-:Y:S01]  /*8640*/  HMMA.16816.F32.BF16 R120, R12.reuse, R8, R120 ;  /* 0x000000080c78723c */ /* 0x050fe20000041878 */
[----:B------:R-:W3:Y:S01]  /*8650*/  LDSM.16.MT88.4 R4, [R212+0x10800] ;  /* 0x01080000d404783b */ /* 0x000ee20000004200 */
[----:B------:R-:W4:Y:S02]  /*8660*/  MUFU.EX2 R45, R45 ;  /* 0x0000002d002d7308 */ /* 0x000f240000000800 */
[----:B------:R-:W-:Y:S02]  /*8670*/  FSETP.GEU.AND P4, PT, R46, -126, PT ;  /* 0xc2fc00002e00780b */ /* 0x000fe40003f8e000 */
[----:B------:R-:W-:Y:S01]  /*8680*/  HMMA.16816.F32.BF16 R116, R12, R10, R116 ;  /* 0x0000000a0c74723c */ /* 0x000fe20000041874 */
[----:B------:R-:W5:Y:S01]  /*8690*/  LDSM.16.MT88.4 R8, [R215+0x10800] ;  /* 0x01080000d708783b */ /* 0x000f620000004200 */
[----:B-1----:R-:W-:-:S04]  /*86a0*/  @!P5 FMUL R44, R44, R44 ;  /* 0x0000002c2c2cd220 */ /* 0x002fc80000400000 */
[C---:B------:R-:W-:Y:S05]  /*86b0*/  HMMA.16816.F32.BF16 R128, R12.reuse, R20, R128 ;  /* 0x000000140c80723c */ /* 0x040fea0000041880 */
[----:B------:R-:W-:Y:S01]  /*86c0*/  @!P4 FMUL R46, R46, 0.5 ;  /* 0x3f0000002e2ec820 */ /* 0x000fe20000400000 */
[C---:B------:R-:W-:Y:S01]  /*86d0*/  HMMA.16816.F32.BF16 R124, R12.reuse, R22, R124 ;  /* 0x000000160c7c723c */ /* 0x040fe2000004187c */
[----:B------:R-:W1:Y:S01]  /*86e0*/  LDSM.16.MT88.4 R20, [R211+0x10800] ;  /* 0x01080000d314783b */ /* 0x000e620000004200 */
[----:B----4-:R-:W-:Y:S01]  /*86f0*/  @!P2 FMUL R45, R45, R45 ;  /* 0x0000002d2d2da220 */ /* 0x010fe20000400000 */
[----:B------:R-:W-:Y:S02]  /*8700*/  FSETP.GEU.AND P2, PT, R2, -126, PT ;  /* 0xc2fc00000200780b */ /* 0x000fe40003f4e000 */
[----:B------:R-:W4:Y:S01]  /*8710*/  MUFU.EX2 R46, R46 ;  /* 0x0000002e002e7308 */ /* 0x000f220000000800 */
[C---:B--2---:R-:W-:Y:S06]  /*8720*/  HMMA.16816.F32.BF16 R104, R12.reuse, R16, R104 ;  /* 0x000000100c68723c */ /* 0x044fec0000041868 */
[----:B------:R-:W-:Y:S01]  /*8730*/  HMMA.16816.F32.BF16 R100, R12, R18, R100 ;  /* 0x000000120c64723c */ /* 0x000fe20000041864 */
[----:B------:R-:W-:Y:S01]  /*8740*/  FMUL R17, R170, UR19 ;  /* 0x00000013aa117c20 */ /* 0x000fe20008400000 */
[----:B------:R-:W-:-:S02]  /*8750*/  FADD R170, -R66, R163 ;  /* 0x000000a342aa7221 */ /* 0x000fc40000000100 */
[----:B------:R-:W-:Y:S01]  /*8760*/  @!P2 FMUL R2, R2, 0.5 ;  /* 0x3f0000000202a820 */ /* 0x000fe20000400000 */
[----:B------:R-:W-:Y:S01]  /*8770*/  FADD R0, -R66, R17 ;  /* 0x0000001142007221 */ /* 0x000fe20000000100 */
[C---:B------:R-:W-:Y:S01]  /*8780*/  HMMA.16816.F32.BF16 R88, R12.reuse, R24, R88 ;  /* 0x000000180c58723c */ /* 0x040fe20000041858 */
[----:B------:R-:W2:Y:S03]  /*8790*/  LDSM.16.MT88.4 R16, [R215+0xd000] ;  /* 0x00d00000d710783b */ /* 0x000ea60000004200 */
[----:B------:R-:W-:Y:S01]  /*87a0*/  FSETP.GEU.AND P1, PT, R0, -126, PT ;  /* 0xc2fc00000000780b */ /* 0x000fe20003f2e000 */
[----:B----4-:R-:W-:Y:S01]  /*87b0*/  @!P4 FMUL R46, R46, R46 ;  /* 0x0000002e2e2ec220 */ /* 0x010fe20000400000 */
[----:B---3--:R-:W-:Y:S01]  /*87c0*/  HMMA.16816.F32.BF16 R80, R12, R4, R80 ;  /* 0x000000040c50723c */ /* 0x008fe20000041850 */
[----:B------:R-:W-:Y:S01]  /*87d0*/  F2FP.BF16.F32.PACK_AB R24, R48, R51 ;  /* 0x000000333018723e */ /* 0x000fe200000010ff */
[----:B------:R-:W-:-:S02]  /*87e0*/  FADD R51, R51, R52 ;  /* 0x0000003433337221 */ /* 0x000fc40000000000 */
[----:B------:R-:W-:Y:S01]  /*87f0*/  F2FP.BF16.F32.PACK_AB R25, R46, R49 ;  /* 0x000000312e19723e */ /* 0x000fe200000010ff */
[----:B------:R-:W-:Y:S01]  /*8800*/  FADD R49, R49, R50 ;  /* 0x0000003231317221 */ /* 0x000fe20000000000 */
[C---:B------:R-:W-:Y:S01]  /*8810*/  HMMA.16816.F32.BF16 R76, R12.reuse, R6, R76 ;  /* 0x000000060c4c723c */ /* 0x040fe2000004184c */
[----:B------:R-:W3:Y:S01]  /*8820*/  LDSM.16.MT88.4 R4, [R212+0xd000] ;  /* 0x00d00000d404783b */ /* 0x000ee20000004200 */
[----:B------:R-:W-:Y:S01]  /*8830*/  FADD R48, R48, R51 ;  /* 0x0000003330307221 */ /* 0x000fe20000000000 */
[----:B------:R-:W-:Y:S02]  /*8840*/  FADD R46, R46, R49 ;  /* 0x000000312e2e7221 */ /* 0x000fe40000000000 */
[----:B------:R-:W-:Y:S01]  /*8850*/  @!P1 FMUL R0, R0, 0.5 ;  /* 0x3f00000000009820 */ /* 0x000fe20000400000 */
[C---:B-----5:R-:W-:Y:S03]  /*8860*/  HMMA.16816.F32.BF16 R96, R12.reuse, R8, R96 ;  /* 0x000000080c60723c */ /* 0x060fe60000041860 */
[----:B------:R-:W4:Y:S03]  /*8870*/  MUFU.EX2 R42, R0 ;  /* 0x00000000002a7308 */ /* 0x000f260000000800 */
[C---:B------:R-:W-:Y:S01]  /*8880*/  HMMA.16816.F32.BF16 R92, R12.reuse, R10, R92 ;  /* 0x0000000a0c5c723c */ /* 0x040fe2000004185c */
[----:B------:R-:W5:Y:S05]  /*8890*/  LDSM.16.MT88.4 R8, [R213+0xd000] ;  /* 0x00d00000d508783b */ /* 0x000f6a0000004200 */
[C---:B------:R-:W-:Y:S06]  /*88a0*/  HMMA.16816.F32.BF16 R84, R12.reuse, R26, R84 ;  /* 0x0000001a0c54723c */ /* 0x040fec0000041854 */
[----:B-1----:R-:W-:Y:S01]  /*88b0*/  HMMA.16816.F32.BF16 R72, R12, R20, R72 ;  /* 0x000000140c48723c */ /* 0x002fe20000041848 */
[----:B------:R-:W-:Y:S01]  /*88c0*/  F2FP.BF16.F32.PACK_AB R26, R44, R47 ;  /* 0x0000002f2c1a723e */ /* 0x000fe200000010ff */
[----:B----4-:R-:W-:Y:S01]  /*88d0*/  @!P1 FMUL R42, R42, R42 ;  /* 0x0000002a2a2a9220 */ /* 0x010fe20000400000 */
[----:B------:R-:W-:-:S03]  /*88e0*/  FADD R47, R47, R48 ;  /* 0x000000302f2f7221 */ /* 0x000fc60000000000 */
[----:B------:R-:W-:Y:S01]  /*88f0*/  HMMA.16816.F32.BF16 R68, R12, R22, R68 ;  /* 0x000000160c44723c */ /* 0x000fe20000041844 */
[----:B------:R-:W-:Y:S01]  /*8900*/  F2FP.BF16.F32.PACK_AB R27, R42, R45 ;  /* 0x0000002d2a1b723e */ /* 0x000fe200000010ff */
[----:B------:R-:W1:Y:S01]  /*8910*/  LDSM.16.MT88.4 R12, [R211+0xd000] ;  /* 0x00d00000d30c783b */ /* 0x000e620000004200 */
[----:B------:R-:W-:Y:S01]  /*8920*/  FADD R45, R45, R46 ;  /* 0x0000002e2d2d7221 */ /* 0x000fe20000000000 */
[----:B------:R-:W-:Y:S02]  /*8930*/  FADD R44, R44, R47 ;  /* 0x0000002f2c2c7221 */ /* 0x000fe40000000000 */
[----:B------:R-:W-:Y:S01]  /*8940*/  LDSM.16.MT88.4 R20, [R215+0xd800] ;  /* 0x00d80000d714783b */ /* 0x000fe20000004200 */
[----:B------:R-:W-:Y:S01]  /*8950*/  FADD R42, R42, R45 ;  /* 0x0000002d2a2a7221 */ /* 0x000fe20000000000 */
[C---:B--2---:R-:W-:Y:S06]  /*8960*/  HMMA.16816.F32.BF16 R128, R24.reuse, R16, R128 ;  /* 0x000000101880723c */ /* 0x044fec0000041880 */
[----:B---3--:R-:W-:Y:S01]  /*8970*/  HMMA.16816.F32.BF16 R112, R24, R4, R112 ;  /* 0x000000041870723c */ /* 0x008fe20000041870 */
[----:B------:R-:W-:-:S04]  /*8980*/  FMUL R17, R168, UR19 ;  /* 0x00000013a8117c20 */ /* 0x000fc80008400000 */
[----:B------:R-:W-:Y:S01]  /*8990*/  FADD R0, -R134, R17 ;  /* 0x0000001186007221 */ /* 0x000fe20000000100 */
[----:B------:R-:W-:Y:S01]  /*89a0*/  FMUL R17, R146, UR19 ;  /* 0x0000001392117c20 */ /* 0x000fe20008400000 */
[C---:B------:R-:W-:Y:S01]  /*89b0*/  HMMA.16816.F32.BF16 R108, R24.reuse, R6, R108 ;  /* 0x00000006186c723c */ /* 0x040fe2000004186c */
[----:B------:R-:W2:Y:S02]  /*89c0*/  LDSM.16.MT88.4 R4, [R213+0x11000] ;  /* 0x01100000d504783b */ /* 0x000ea40000004200 */
[----:B------:R-:W-:Y:S01]  /*89d0*/  FADD R16, -R66, R17 ;  /* 0x0000001142107221 */ /* 0x000fe20000000100 */
[----:B------:R-:W-:Y:S01]  /*89e0*/  FSETP.GEU.AND P5, PT, R0, -126, PT ;  /* 0xc2fc00000000780b */ /* 0x000fe20003fae000 */
[----:B------:R-:W-:Y:S01]  /*89f0*/  FMUL R17, R43, UR19 ;  /* 0x000000132b117c20 */ /* 0x000fe20008400000 */
[----:B-----5:R-:W-:Y:S02]  /*8a00*/  HMMA.16816.F32.BF16 R120, R24, R8, R120 ;  /* 0x000000081878723c */ /* 0x020fe40000041878 */
[----:B------:R-:W-:Y:S01]  /*8a10*/  FSETP.GEU.AND P1, PT, R16, -126, PT ;  /* 0xc2fc00001000780b */ /* 0x000fe20003f2e000 */
[----:B------:R-:W-:-:S03]  /*8a20*/  FADD R17, -R66, R17 ;  /* 0x0000001142117221 */ /* 0x000fc60000000100 */
[----:B------:R-:W-:Y:S01]  /*8a30*/  HMMA.16816.F32.BF16 R116, R24, R10, R116 ;  /* 0x0000000a1874723c */ /* 0x000fe20000041874 */
[----:B------:R-:W3:Y:S01]  /*8a40*/  LDSM.16.MT88.4 R8, [R215+0x11000] ;  /* 0x01100000d708783b */ /* 0x000ee20000004200 */
[----:B------:R-:W-:-:S03]  /*8a50*/  FSETP.GEU.AND P4, PT, R17, -126, PT ;  /* 0xc2fc00001100780b */ /* 0x000fc60003f8e000 */
[----:B------:R-:W-:Y:S01]  /*8a60*/  @!P5 FMUL R0, R0, 0.5 ;  /* 0x3f0000000000d820 */ /* 0x000fe20000400000 */
[C---:B------:R-:W-:Y:S03]  /*8a70*/  HMMA.16816.F32.BF16 R124, R24.reuse, R18, R124 ;  /* 0x00000012187c723c */ /* 0x040fe6000004187c */
[----:B------:R-:W-:Y:S01]  /*8a80*/  @!P1 FMUL R16, R16, 0.5 ;  /* 0x3f00000010109820 */ /* 0x000fe20000400000 */
[----:B------:R4:W5:Y:S02]  /*8a90*/  MUFU.EX2 R43, R0 ;  /* 0x00000000002b7308 */ /* 0x0009640000000800 */
[----:B-1----:R-:W-:Y:S01]  /*8aa0*/  HMMA.16816.F32.BF16 R104, R24, R12, R104 ;  /* 0x0000000c1868723c */ /* 0x002fe20000041868 */
[----:B------:R-:W-:Y:S02]  /*8ab0*/  FMUL R19, R40, UR19 ;  /* 0x0000001328137c20 */ /* 0x000fe40008400000 */
[----:B------:R-:W-:-:S02]  /*8ac0*/  @!P4 FMUL R17, R17, 0.5 ;  /* 0x3f0000001111c820 */ /* 0x000fc40000400000 */
[----:B------:R-:W-:Y:S01]  /*8ad0*/  FADD R18, -R134, R19 ;  /* 0x0000001386127221 */ /* 0x000fe20000000100 */
[----:B------:R-:W1:Y:S01]  /*8ae0*/  MUFU.EX2 R40, R2 ;  /* 0x0000000200287308 */ /* 0x000e620000000800 */
[----:B------:R-:W-:Y:S01]  /*8af0*/  HMMA.16816.F32.BF16 R100, R24, R14, R100 ;  /* 0x0000000e1864723c */ /* 0x000fe20000041864 */
[----:B------:R-:W3:Y:S02]  /*8b00*/  LDSM.16.MT88.4 R12, [R212+0x11000] ;  /* 0x01100000d40c783b */ /* 0x000ee40000004200 */
[----:B------:R-:W-:-:S03]  /*8b10*/  FSETP.GEU.AND P6, PT, R18, -126, PT ;  /* 0xc2fc00001200780b */ /* 0x000fc60003fce000 */
[----:B------:R-:W-:Y:S01]  /*8b20*/  HMMA.16816.F32.BF16 R72, R24, R28, R72 ;  /* 0x0000001c1848723c */ /* 0x000fe20000041848 */
[----:B------:R-:W3:Y:S01]  /*8b30*/  MUFU.EX2 R2, R17 ;  /* 0x0000001100027308 */ /* 0x000ee20000000800 */
[----:B----4-:R-:W-:Y:S01]  /*8b40*/  FADD R0, -R134, R41 ;  /* 0x0000002986007221 */ /* 0x010fe20000000100 */
[----:B-----5:R-:W-:-:S03]  /*8b50*/  @!P5 FMUL R43, R43, R43 ;  /* 0x0000002b2b2bd220 */ /* 0x020fc60000400000 */
[C---:B--2---:R-:W-:Y:S01]  /*8b60*/  HMMA.16816.F32.BF16 R88, R24.reuse, R4, R88 ;  /* 0x000000041858723c */ /* 0x044fe20000041858 */
[----:B------:R-:W-:Y:S01]  /*8b70*/  FSETP.GEU.AND P5, PT, R0, -126, PT ;  /* 0xc2fc00000000780b */ /* 0x000fe20003fae000 */
[----:B------:R-:W-:Y:S01]  /*8b80*/  FMUL R29, R157, UR19 ;  /* 0x000000139d1d7c20 */ /* 0x000fe20008400000 */
[----:B------:R-:W2:Y:S01]  /*8b90*/  MUFU.EX2 R41, R16 ;  /* 0x0000001000297308 */ /* 0x000ea20000000800 */
[----:B-1----:R-:W-:Y:S01]  /*8ba0*/  @!P2 FMUL R40, R40, R40 ;  /* 0x000000282828a220 */ /* 0x002fe20000400000 */
[----:B------:R-:W-:Y:S01]  /*8bb0*/  FSETP.GEU.AND P2, PT, R143, -126, PT ;  /* 0xc2fc00008f00780b */ /* 0x000fe20003f4e000 */
[----:B------:R-:W-:Y:S01]  /*8bc0*/  HMMA.16816.F32.BF16 R84, R24, R6, R84 ;  /* 0x000000061854723c */ /* 0x000fe20000041854 */
[----:B------:R-:W1:Y:S01]  /*8bd0*/  LDSM.16.MT88.4 R4, [R212+0xd800] ;  /* 0x00d80000d404783b */ /* 0x000e620000004200 */
[----:B------:R-:W-:-:S04]  /*8be0*/  @!P6 FMUL R18, R18, 0.5 ;  /* 0x3f0000001212e820 */ /* 0x000fc80000400000 */
[----:B---3--:R-:W-:Y:S01]  /*8bf0*/  HMMA.16816.F32.BF16 R96, R24, R8, R96 ;  /* 0x000000081860723c */ /* 0x008fe20000041860 */
[----:B------:R3:W4:Y:S01]  /*8c00*/  MUFU.EX2 R37, R18 ;  /* 0x0000001200257308 */ /* 0x0007220000000800 */
[----:B------:R-:W-:Y:S01]  /*8c10*/  @!P5 FMUL R0, R0, 0.5 ;  /* 0x3f0000000000d820 */ /* 0x000fe20000400000 */
[----:B------:R-:W-:-:S03]  /*8c20*/  @!P4 FMUL R2, R2, R2 ;  /* 0x000000020202c220 */ /* 0x000fc60000400000 */
[----:B------:R-:W-:Y:S01]  /*8c30*/  @!P2 FMUL R143, R143, 0.5 ;  /* 0x3f0000008f8fa820 */ /* 0x000fe20000400000 */
[C---:B------:R-:W-:Y:S01]  /*8c40*/  HMMA.16816.F32.BF16 R92, R24.reuse, R10, R92 ;  /* 0x0000000a185c723c */ /* 0x040fe2000004185c */
[----:B--2---:R-:W-:Y:S01]  /*8c50*/  @!P1 FMUL R41, R41, R41 ;  /* 0x0000002929299220 */ /* 0x004fe20000400000 */
[----:B------:R-:W-:Y:S01]  /*8c60*/  FSETP.GEU.AND P1, PT, R167, -126, PT ;  /* 0xc2fc0000a700780b */ /* 0x000fe20003f2e000 */
[----:B------:R-:W2:Y:S01]  /*8c70*/  MUFU.EX2 R0, R0 ;  /* 0x0000000000007308 */ /* 0x000ea20000000800 */
[----:B------:R-:W5:Y:S02]  /*8c80*/  LDSM.16.MT88.4 R8, [R213+0xd800] ;  /* 0x00d80000d508783b */ /* 0x000f640000004200 */
[C---:B------:R-:W-:Y:S05]  /*8c90*/  HMMA.16816.F32.BF16 R68, R24.reuse, R30, R68 ;  /* 0x0000001e1844723c */ /* 0x040fea0000041844 */
[----:B------:R-:W1:Y:S01]  /*8ca0*/  MUFU.EX2 R143, R143 ;  /* 0x0000008f008f7308 */ /* 0x000e620000000800 */
[----:B---3--:R-:W3:Y:S01]  /*8cb0*/  LDSM.16.MT88.4 R16, [R211+0xd800] ;  /* 0x00d80000d310783b */ /* 0x008ee20000004200 */
[----:B----4-:R-:W-:Y:S01]  /*8cc0*/  @!P6 FMUL R37, R37, R37 ;  /* 0x000000252525e220 */ /* 0x010fe20000400000 */
[----:B------:R-:W-:Y:S01]  /*8cd0*/  HMMA.16816.F32.BF16 R80, R24, R12, R80 ;  /* 0x0000000c1850723c */ /* 0x000fe20000041850 */
[----:B------:R-:W-:-:S04]  /*8ce0*/  @!P1 FMUL R167, R167, 0.5 ;  /* 0x3f000000a7a79820 */ /* 0x000fc80000400000 */
[----:B------:R-:W4:Y:S01]  /*8cf0*/  MUFU.EX2 R146, R167 ;  /* 0x000000a700927308 */ /* 0x000f220000000800 */
[----:B--2---:R-:W-:Y:S01]  /*8d00*/  @!P5 FMUL R0, R0, R0 ;  /* 0x000000000000d220 */ /* 0x004fe20000400000 */
[----:B------:R-:W-:Y:S01]  /*8d10*/  HMMA.16816.F32.BF16 R76, R24, R14, R76 ;  /* 0x0000000e184c723c */ /* 0x000fe2000004184c */
[----:B------:R-:W-:Y:S01]  /*8d20*/  F2FP.BF16.F32.PACK_AB R12, R40, R43 ;  /* 0x0000002b280c723e */ /* 0x000fe200000010ff */
[----:B------:R-:W-:Y:S01]  /*8d30*/  FADD R43, R43, R44 ;  /* 0x0000002c2b2b7221 */ /* 0x000fe20000000000 */
[----:B------:R-:W-:Y:S01]  /*8d40*/  F2FP.BF16.F32.PACK_AB R13, R2, R41 ;  /* 0x00000029020d723e */ /* 0x000fe200000010ff */
[----:B------:R-:W-:Y:S02]  /*8d50*/  FADD R41, R41, R42 ;  /* 0x0000002a29297221 */ /* 0x000fe40000000000 */
[----:B------:R-:W-:Y:S01]  /*8d60*/  FADD R40, R40, R43 ;  /* 0x0000002b28287221 */ /* 0x000fe20000000000 */
[----:B-1----:R-:W-:Y:S01]  /*8d70*/  @!P2 FMUL R143, R143, R143 ;  /* 0x0000008f8f8fa220 */ /* 0x002fe20000400000 */
[----:B------:R-:W-:Y:S01]  /*8d80*/  F2FP.BF16.F32.PACK_AB R14, R0, R37 ;  /* 0x00000025000e723e */ /* 0x000fe200000010ff */
[----:B------:R-:W-:Y:S01]  /*8d90*/  FMUL R25, R161, UR19 ;  /* 0x00000013a1197c20 */ /* 0x000fe20008400000 */
[----:B------:R-:W-:Y:S01]  /*8da0*/  FMUL R27, R156, UR19 ;  /* 0x000000139c1b7c20 */ /* 0x000fe20008400000 */
[----:B------:R-:W-:Y:S01]  /*8db0*/  FADD R161, -R66, R159 ;  /* 0x0000009f42a17221 */ /* 0x000fe20000000100 */
[----:B------:R-:W-:Y:S01]  /*8dc0*/  FADD R2, R2, R41 ;  /* 0x0000002902027221 */ /* 0x000fe20000000000 */
[C---:B------:R-:W-:Y:S01]  /*8dd0*/  FADD R25, -R134.reuse, R25 ;  /* 0x0000001986197221 */ /* 0x040fe20000000100 */
[----:B------:R-:W-:Y:S01]  /*8de0*/  FADD R27, -R134, R27 ;  /* 0x0000001b861b7221 */ /* 0x000fe20000000100 */
[----:B----4-:R-:W-:Y:S01]  /*8df0*/  @!P1 FMUL R146, R146, R146 ;  /* 0x0000009292929220 */ /* 0x010fe20000400000 */
[----:B------:R-:W-:Y:S01]  /*8e00*/  FMUL R167, R164, UR19 ;  /* 0x00000013a4a77c20 */ /* 0x000fe20008400000 */
[----:B------:R-:W-:Y:S01]  /*8e10*/  FADD R37, R37, R40 ;  /* 0x0000002825257221 */ /* 0x000fe20000000000 */
[----:B------:R-:W-:-:S02]  /*8e20*/  FSETP.GEU.AND P2, PT, R25, -126, PT ;  /* 0xc2fc00001900780b */ /* 0x000fc40003f4e000 */
[----:B------:R-:W-:Y:S01]  /*8e30*/  F2FP.BF16.F32.PACK_AB R15, R146, R143 ;  /* 0x0000008f920f723e */ /* 0x000fe200000010ff */
[----:B------:R-:W-:Y:S01]  /*8e40*/  FADD R167, -R66, R167 ;  /* 0x000000a742a77221 */ /* 0x000fe20000000100 */
[----:B------:R-:W-:Y:S01]  /*8e50*/  FSETP.GEU.AND P6, PT, R27, -126, PT ;  /* 0xc2fc00001b00780b */ /* 0x000fe20003fce000 */
[----:B------:R-:W-:Y:S01]  /*8e60*/  FADD R143, R143, R2 ;  /* 0x000000028f8f7221 */ /* 0x000fe20000000000 */
[----:B------:R-:W-:-:S03]  /*8e70*/  FADD R0, R0, R37 ;  /* 0x0000002500007221 */ /* 0x000fc60000000000 */
[----:B------:R-:W-:Y:S01]  /*8e80*/  HMMA.16816.F32.BF16 R128, R12, R20, R128 ;  /* 0x000000140c80723c */ /* 0x000fe20000041880 */
[----:B------:R-:W-:-:S03]  /*8e90*/  FADD R143, R146, R143 ;  /* 0x0000008f928f7221 */ /* 0x000fc60000000000 */
[----:B------:R-:W-:Y:S02]  /*8ea0*/  @!P2 FMUL R25, R25, 0.5 ;  /* 0x3f0000001919a820 */ /* 0x000fe40000400000 */
[C---:B------:R-:W-:Y:S01]  /*8eb0*/  HMMA.16816.F32.BF16 R112, R12.reuse, R4, R112 ;  /* 0x000000040c70723c */ /* 0x040fe20000041870 */
[----:B------:R-:W-:Y:S01]  /*8ec0*/  FMUL R21, R162, UR19 ;  /* 0x00000013a2157c20 */ /* 0x000fe20008400000 */
[----:B------:R-:W1:Y:S01]  /*8ed0*/  MUFU.EX2 R156, R25 ;  /* 0x00000019009c7308 */ /* 0x000e620000000800 */
[----:B------:R-:W-:Y:S01]  /*8ee0*/  FADD R162, -R66, R29 ;  /* 0x0000001d42a27221 */ /* 0x000fe20000000100 */
[----:B------:R-:W-:Y:S01]  /*8ef0*/  @!P6 FMUL R27, R27, 0.5 ;  /* 0x3f0000001b1be820 */ /* 0x000fe20000400000 */
[----:B------:R-:W-:Y:S01]  /*8f00*/  FADD R20, -R134, R21 ;  /* 0x0000001586147221 */ /* 0x000fe20000000100 */
[C---:B-----5:R-:W-:Y:S01]  /*8f10*/  HMMA.16816.F32.BF16 R120, R12.reuse, R8, R120 ;  /* 0x000000080c78723c */ /* 0x060fe20000041878 */
[----:B------:R-:W-:Y:S01]  /*8f20*/  FMUL R5, R160, UR19 ;  /* 0x00000013a0057c20 */ /* 0x000fe20008400000 */
[----:B------:R-:W-:Y:S01]  /*8f30*/  FMUL R21, R155, UR19 ;  /* 0x000000139b157c20 */ /* 0x000fe20008400000 */
[----:B------:R-:W-:Y:S01]  /*8f40*/  LDSM.16.MT88.4 R28, [R211+0x12000] ;  /* 0x01200000d31c783b */ /* 0x000fe20000004200 */
[----:B------:R-:W-:Y:S01]  /*8f50*/  FSETP.GEU.AND P5, PT, R20, -126, PT ;  /* 0xc2fc00001400780b */ /* 0x000fe20003fae000 */
[C---:B------:R-:W-:Y:S01]  /*8f60*/  FADD R24, -R66.reuse, R5 ;  /* 0x0000000542187221 */ /* 0x040fe20000000100 */
[----:B------:R-:W-:Y:S01]  /*8f70*/  HMMA.16816.F32.BF16 R116, R12, R10, R116 ;  /* 0x0000000a0c74723c */ /* 0x000fe20000041874 */
[----:B------:R-:W2:Y:S01]  /*8f80*/  LDSM.16.MT88.4 R8, [R215+0x11800] ;  /* 0x01180000d708783b */ /* 0x000ea20000004200 */
[----:B------:R-:W-:Y:S01]  /*8f90*/  FADD R26, -R66, R21 ;  /* 0x00000015421a7221 */ /* 0x000fe20000000100 */
[----:B------:R-:W4:Y:S01]  /*8fa0*/  MUFU.EX2 R159, R27 ;  /* 0x0000001b009f7308 */ /* 0x000f220000000800 */
[----:B------:R-:W-:-:S02]  /*8fb0*/  FSETP.GEU.AND P1, PT, R24, -126, PT ;  /* 0xc2fc00001800780b */ /* 0x000fc40003f2e000 */
[C---:B------:R-:W-:Y:S01]  /*8fc0*/  HMMA.16816.F32.BF16 R108, R12.reuse, R6, R108 ;  /* 0x000000060c6c723c */ /* 0x040fe2000004186c */
[----:B------:R-:W5:Y:S01]  /*8fd0*/  LDSM.16.MT88.4 R4, [R213+0x11800] ;  /* 0x01180000d504783b */ /* 0x000f620000004200 */
[----:B-1----:R-:W-:Y:S01]  /*8fe0*/  @!P2 FMUL R156, R156, R156 ;  /* 0x0000009c9c9ca220 */ /* 0x002fe20000400000 */
[----:B------:R-:W-:Y:S02]  /*8ff0*/  FSETP.GEU.AND P2, PT, R161, -126, PT ;  /* 0xc2fc0000a100780b */ /* 0x000fe40003f4e000 */
[----:B------:R-:W-:Y:S01]  /*9000*/  @!P5 FMUL R20, R20, 0.5 ;  /* 0x3f0000001414d820 */ /* 0x000fe20000400000 */
[C---:B---3--:R-:W-:Y:S01]  /*9010*/  HMMA.16816.F32.BF16 R104, R12.reuse, R16, R104 ;  /* 0x000000100c68723c */ /* 0x048fe20000041868 */
[----:B------:R-:W-:Y:S02]  /*9020*/  FSETP.GEU.AND P4, PT, R26, -126, PT ;  /* 0xc2fc00001a00780b */ /* 0x000fe40003f8e000 */
[----:B------:R1:W3:Y:S02]  /*9030*/  MUFU.EX2 R155, R20 ;  /* 0x00000014009b7308 */ /* 0x0002e40000000800 */
[----:B------:R-:W-:Y:S01]  /*9040*/  @!P1 FMUL R24, R24, 0.5 ;  /* 0x3f00000018189820 */ /* 0x000fe20000400000 */
[C---:B------:R-:W-:Y:S01]  /*9050*/  HMMA.16816.F32.BF16 R124, R12.reuse, R22, R124 ;  /* 0x000000160c7c723c */ /* 0x040fe2000004187c */
[----:B------:R-:W-:Y:S01]  /*9060*/  FMUL R17, R158, UR19 ;  /* 0x000000139e117c20 */ /* 0x000fe20008400000 */
[----:B----4-:R-:W-:Y:S01]  /*9070*/  @!P6 FMUL R159, R159, R159 ;  /* 0x0000009f9f9fe220 */ /* 0x010fe20000400000 */
[----:B------:R-:W-:Y:S01]  /*9080*/  FSETP.GEU.AND P6, PT, R171, -126, PT ;  /* 0xc2fc0000ab00780b */ /* 0x000fe20003fce000 */
[----:B------:R-:W-:Y:S01]  /*9090*/  @!P2 FMUL R161, R161, 0.5 ;  /* 0x3f000000a1a1a820 */ /* 0x000fe20000400000 */
[----:B------:R-:W4:Y:S01]  /*90a0*/  MUFU.EX2 R158, R24 ;  /* 0x00000018009e7308 */ /* 0x000f220000000800 */
[----:B------:R-:W-:Y:S01]  /*90b0*/  FADD R160, -R134, R17 ;  /* 0x0000001186a07221 */ /* 0x000fe20000000100 */
[----:B------:R-:W-:Y:S01]  /*90c0*/  HMMA.16816.F32.BF16 R100, R12, R18, R100 ;  /* 0x000000120c64723c */ /* 0x000fe20000041864 */
[----:B------:R-:W5:Y:S01]  /*90d0*/  LDSM.16.MT88.4 R16, [R211+0x11800] ;  /* 0x01180000d310783b */ /* 0x000f620000004200 */
[----:B------:R-:W-:-:S04]  /*90e0*/  @!P4 FMUL R26, R26, 0.5 ;  /* 0x3f0000001a1ac820 */ /* 0x000fc80000400000 */
[----:B------:R-:W5:Y:S01]  /*90f0*/  MUFU.EX2 R157, R26 ;  /* 0x0000001a009d7308 */ /* 0x000f620000000800 */
[----:B-1----:R-:W1:Y:S01]  /*9100*/  LDSM.16.MT88.4 R20, [R212+0x11800] ;  /* 0x01180000d414783b */ /* 0x002e620000004200 */
[----:B---3--:R-:W-:Y:S01]  /*9110*/  @!P5 FMUL R155, R155, R155 ;  /* 0x0000009b9b9bd220 */ /* 0x008fe20000400000 */
[----:B------:R-:W-:Y:S01]  /*9120*/  FSETP.GEU.AND P5, PT, R160, -126, PT ;  /* 0xc2fc0000a000780b */ /* 0x000fe20003fae000 */
[----:B------:R-:W-:-:S04]  /*9130*/  @!P6 FMUL R171, R171, 0.5 ;  /* 0x3f000000ababe820 */ /* 0x000fc80000400000 */
[----:B------:R-:W3:Y:S01]  /*9140*/  MUFU.EX2 R161, R161 ;  /* 0x000000a100a17308 */ /* 0x000ee20000000800 */
[----:B----4-:R-:W-:Y:S01]  /*9150*/  @!P1 FMUL R158, R158, R158 ;  /* 0x0000009e9e9e9220 */ /* 0x010fe20000400000 */
[----:B------:R-:W-:Y:S01]  /*9160*/  FSETP.GEU.AND P1, PT, R162, -126, PT ;  /* 0xc2fc0000a200780b */ /* 0x000fe20003f2e000 */
[C---:B--2---:R-:W-:Y:S05]  /*9170*/  HMMA.16816.F32.BF16 R96, R12.reuse, R8, R96 ;  /* 0x000000080c60723c */ /* 0x044fea0000041860 */
[----:B------:R-:W-:Y:S01]  /*9180*/  @!P5 FMUL R160, R160, 0.5 ;  /* 0x3f000000a0a0d820 */ /* 0x000fe20000400000 */
[C---:B------:R-:W-:Y:S01]  /*9190*/  HMMA.16816.F32.BF16 R92, R12.reuse, R10, R92 ;  /* 0x0000000a0c5c723c */ /* 0x040fe2000004185c */
[----:B------:R-:W2:Y:S01]  /*91a0*/  LDSM.16.MT88.4 R8, [R215+0xe000] ;  /* 0x00e00000d708783b */ /* 0x000ea20000004200 */
[----:B-----5:R-:W-:Y:S01]  /*91b0*/  @!P4 FMUL R157, R157, R157 ;  /* 0x0000009d9d9dc220 */ /* 0x020fe20000400000 */
[----:B------:R-:W4:Y:S02]  /*91c0*/  MUFU.EX2 R163, R171 ;  /* 0x000000ab00a37308 */ /* 0x000f240000000800 */
[----:B------:R-:W-:Y:S01]  /*91d0*/  LDSM.16.MT88.4 R24, [R213+0x12000] ;  /* 0x01200000d518783b */ /* 0x000fe20000004200 */
[----:B------:R-:W-:Y:S01]  /*91e0*/  HMMA.16816.F32.BF16 R88, R12, R4, R88 ;  /* 0x000000040c58723c */ /* 0x000fe20000041858 */
[----:B------:R-:W-:Y:S01]  /*91f0*/  @!P1 FMUL R162, R162, 0.5 ;  /* 0x3f000000a2a29820 */ /* 0x000fe20000400000 */
[----:B---3--:R-:W-:Y:S01]  /*9200*/  @!P2 FMUL R161, R161, R161 ;  /* 0x000000a1a1a1a220 */ /* 0x008fe20000400000 */
[----:B------:R-:W-:-:S02]  /*9210*/  FSETP.GEU.AND P2, PT, R165, -126, PT ;  /* 0xc2fc0000a500780b */ /* 0x000fc40003f4e000 */
[----:B------:R-:W3:Y:S01]  /*9220*/  MUFU.EX2 R160, R160 ;  /* 0x000000a000a07308 */ /* 0x000ee20000000800 */
[C---:B------:R-:W-:Y:S01]  /*9230*/  HMMA.16816.F32.BF16 R84, R12.reuse, R6, R84 ;  /* 0x000000060c54723c */ /* 0x040fe20000041854 */
[----:B------:R-:W5:Y:S05]  /*9240*/  LDSM.16.MT88.4 R4, [R213+0xe000] ;  /* 0x00e00000d504783b */ /* 0x000f6a0000004200 */
[----:B------:R-:W-:Y:S01]  /*9250*/  HMMA.16816.F32.BF16 R72, R12, R16, R72 ;  /* 0x000000100c48723c */ /* 0x000fe20000041848 */
[----:B------:R-:W2:Y:S01]  /*9260*/  MUFU.EX2 R162, R162 ;  /* 0x000000a200a27308 */ /* 0x000ea20000000800 */
[----:B----4-:R-:W-:Y:S02]  /*9270*/  @!P6 FMUL R163, R163, R163 ;  /* 0x000000a3a3a3e220 */ /* 0x010fe40000400000 */
[----:B------:R-:W-:-:S02]  /*9280*/  @!P2 FMUL R165, R165, 0.5 ;  /* 0x3f000000a5a5a820 */ /* 0x000fc40000400000 */
[----:B-1----:R-:W-:Y:S01]  /*9290*/  HMMA.16816.F32.BF16 R80, R12, R20, R80 ;  /* 0x000000140c50723c */ /* 0x002fe20000041850 */
[----:B---3--:R-:W-:-:S03]  /*92a0*/  @!P5 FMUL R160, R160, R160 ;  /* 0x000000a0a0a0d220 */ /* 0x008fc60000400000 */
[----:B------:R-:W1:Y:S02]  /*92b0*/  MUFU.EX2 R165, R165 ;  /* 0x000000a500a57308 */ /* 0x000e640000000800 */
[C---:B------:R-:W-:Y:S01]  /*92c0*/  HMMA.16816.F32.BF16 R76, R12.reuse, R22, R76 ;  /* 0x000000160c4c723c */ /* 0x040fe2000004184c */
[----:B------:R-:W-:Y:S01]  /*92d0*/  F2FP.BF16.F32.PACK_AB R20, R156, R155 ;  /* 0x0000009b9c14723e */ /* 0x000fe200000010ff */
[----:B------:R-:W-:Y:S01]  /*92e0*/  FADD R155, R155, R0 ;  /* 0x000000009b9b7221 */ /* 0x000fe20000000000 */
[----:B------:R-:W-:Y:S01]  /*92f0*/  F2FP.BF16.F32.PACK_AB R21, R157, R158 ;  /* 0x0000009e9d15723e */ /* 0x000fe200000010ff */
[----:B------:R-:W-:Y:S01]  /*9300*/  FADD R158, R158, R143 ;  /* 0x0000008f9e9e7221 */ /* 0x000fe20000000000 */
[----:B--2---:R-:W-:Y:S01]  /*9310*/  @!P1 FMUL R162, R162, R162 ;  /* 0x000000a2a2a29220 */ /* 0x004fe20000400000 */
[----:B------:R-:W-:Y:S01]  /*9320*/  HMMA.16816.F32.BF16 R68, R12, R18, R68 ;  /* 0x000000120c44723c */ /* 0x000fe20000041844 */
[----:B------:R-:W-:Y:S01]  /*9330*/  F2FP.BF16.F32.PACK_AB R22, R160, R159 ;  /* 0x0000009fa016723e */ /* 0x000fe200000010ff */
[----:B------:R-:W-:Y:S01]  /*9340*/  FADD R156, R156, R155 ;  /* 0x0000009b9c9c7221 */ /* 0x000fe20000000000 */
[----:B------:R-:W-:Y:S01]  /*9350*/  FSETP.GEU.AND P1, PT, R167, -126, PT ;  /* 0xc2fc0000a700780b */ /* 0x000fe20003f2e000 */
[----:B------:R-:W-:Y:S01]  /*9360*/  FADD R158, R157, R158 ;  /* 0x0000009e9d9e7221 */ /* 0x000fe20000000000 */
[----:B------:R-:W-:Y:S01]  /*9370*/  F2FP.BF16.F32.PACK_AB R23, R162, R161 ;  /* 0x000000a1a217723e */ /* 0x000fe200000010ff */
[----:B------:R-:W-:Y:S01]  /*9380*/  FADD R159, R159, R156 ;  /* 0x0000009c9f9f7221 */ /* 0x000fe20000000000 */
[----:B------:R-:W-:Y:S01]  /*9390*/  FMUL R13, R166, UR19 ;  /* 0x00000013a60d7c20 */ /* 0x000fe20008400000 */
[----:B------:R-:W-:Y:S01]  /*93a0*/  FADD R166, -R66, R35 ;  /* 0x0000002342a67221 */ /* 0x000fe20000000100 */
[----:B-1----:R-:W-:Y:S01]  /*93b0*/  @!P2 FMUL R165, R165, R165 ;  /* 0x000000a5a5a5a220 */ /* 0x002fe20000400000 */
[----:B------:R-:W-:Y:S01]  /*93c0*/  FSETP.GEU.AND P2, PT, R169, -126, PT ;  /* 0xc2fc0000a900780b */ /* 0x000fe20003f4e000 */
[----:B------:R-:W-:Y:S01]  /*93d0*/  FADD R16, -R134, R13 ;  /* 0x0000000d86107221 */ /* 0x000fe20000000100 */
[C---:B------:R-:W-:Y:S01]  /*93e0*/  HMMA.16816.F32.BF16 R128, R20.reuse, R8, R128 ;  /* 0x000000081480723c */ /* 0x040fe20000041880 */
[----:B------:R-:W1:Y:S01]  /*93f0*/  LDSM.16.MT88.4 R12, [R212+0xe000] ;  /* 0x00e00000d40c783b */ /* 0x000e620000004200 */
[----:B------:R-:W-:Y:S01]  /*9400*/  FSETP.GEU.AND P4, PT, R166, -126, PT ;  /* 0xc2fc0000a600780b */ /* 0x000fe20003f8e000 */
[----:B------:R-:W-:Y:S01]  /*9410*/  FADD R161, R161, R158 ;  /* 0x0000009ea1a17221 */ /* 0x000fe20000000000 */
[----:B------:R-:W-:Y:S01]  /*9420*/  FSETP.GEU.AND P5, PT, R16, -126, PT ;  /* 0xc2fc00001000780b */ /* 0x000fe20003fae000 */
[----:B------:R-:W-:Y:S01]  /*9430*/  @!P1 FMUL R167, R167, 0.5 ;  /* 0x3f000000a7a79820 */ /* 0x000fe20000400000 */
[----:B------:R-:W-:Y:S01]  /*9440*/  HMMA.16816.F32.BF16 R124, R20, R10, R124 ;  /* 0x0000000a147c723c */ /* 0x000fe2000004187c */
[----:B------:R-:W2:Y:S01]  /*9450*/  LDSM.16.MT88.4 R8, [R211+0xe000] ;  /* 0x00e00000d308783b */ /* 0x000ea20000004200 */
[----:B------:R-:W-:Y:S01]  /*9460*/  FADD R159, R160, R159 ;  /* 0x0000009fa09f7221 */ /* 0x000fe20000000000 */
[----:B------:R-:W-:-:S02]  /*9470*/  FADD R162, R162, R161 ;  /* 0x000000a1a2a27221 */ /* 0x000fc40000000000 */
[----:B------:R-:W3:Y:S01]  /*9480*/  MUFU.EX2 R167, R167 ;  /* 0x000000a700a77308 */ /* 0x000ee20000000800 */
[C---:B-----5:R-:W-:Y:S01]  /*9490*/  HMMA.16816.F32.BF16 R120, R20.reuse, R4, R120 ;  /* 0x000000041478723c */ /* 0x060fe20000041878 */
[----:B------:R-:W-:Y:S02]  /*94a0*/  @!P2 FMUL R169, R169, 0.5 ;  /* 0x3f000000a9a9a820 */ /* 0x000fe40000400000 */
[----:B------:R-:W-:Y:S02]  /*94b0*/  @!P4 FMUL R166, R166, 0.5 ;  /* 0x3f000000a6a6c820 */ /* 0x000fe40000400000 */
[----:B------:R-:W-:Y:S01]  /*94c0*/  @!P5 FMUL R16, R16, 0.5 ;  /* 0x3f0000001010d820 */ /* 0x000fe20000400000 */
[C---:B------:R-:W-:Y:S01]  /*94d0*/  HMMA.16816.F32.BF16 R116, R20.reuse, R6, R116 ;  /* 0x000000061474723c */ /* 0x040fe20000041874 */
[----:B------:R-:W-:Y:S01]  /*94e0*/  FMUL R5, R33, UR19 ;  /* 0x0000001321057c20 */ /* 0x000fe20008400000 */
[----:B------:R-:W4:Y:S01]  /*94f0*/  MUFU.EX2 R169, R169 ;  /* 0x000000a900a97308 */ /* 0x000f220000000800 */
[----:B------:R-:W5:Y:S02]  /*9500*/  LDSM.16.MT88.4 R32, [R215+0x12000] ;  /* 0x01200000d720783b */ /* 0x000f640000004200 */
[----:B------:R-:W-:Y:S01]  /*9510*/  FADD R168, -R134, R5 ;  /* 0x0000000586a87221 */ /* 0x000fe20000000100 */
[C---:B------:R-:W-:Y:S01]  /*9520*/  HMMA.16816.F32.BF16 R88, R20.reuse, R24, R88 ;  /* 0x000000181458723c */ /* 0x040fe20000041858 */
[----:B------:R-:W5:Y:S03]  /*9530*/  LDSM.16.MT88.4 R4, [R212+0x12000] ;  /* 0x01200000d404783b */ /* 0x000f660000004200 */
[----:B------:R-:W1:Y:S01]  /*9540*/  MUFU.EX2 R164, R16 ;  /* 0x0000001000a47308 */ /* 0x000e620000000800 */
[----:B---3--:R-:W-:Y:S01]  /*9550*/  @!P1 FMUL R167, R167, R167 ;  /* 0x000000a7a7a79220 */ /* 0x008fe20000400000 */
[C---:B------:R-:W-:Y:S01]  /*9560*/  FSETP.GEU.AND P1, PT, R170.reuse, -126, PT ;  /* 0xc2fc0000aa00780b */ /* 0x040fe20003f2e000 */
[C---:B------:R-:W-:Y:S05]  /*9570*/  HMMA.16816.F32.BF16 R84, R20.reuse, R26, R84 ;  /* 0x0000001a1454723c */ /* 0x040fea0000041854 */
[----:B------:R-:W3:Y:S01]  /*9580*/  MUFU.EX2 R166, R166 ;  /* 0x000000a600a67308 */ /* 0x000ee20000000800 */
[----:B----4-:R-:W-:Y:S01]  /*9590*/  @!P2 FMUL R169, R169, R169 ;  /* 0x000000a9a9a9a220 */ /* 0x010fe20000400000 */
[C---:B------:R-:W-:Y:S05]  /*95a0*/  HMMA.16816.F32.BF16 R72, R20.reuse, R28, R72 ;  /* 0x0000001c1448723c */ /* 0x040fea0000041848 */
[----:B------:R-:W-:Y:S01]  /*95b0*/  @!P1 FMUL R170, R170, 0.5 ;  /* 0x3f000000aaaa9820 */ /* 0x000fe20000400000 */
[C---:B-1----:R-:W-:Y:S01]  /*95c0*/  HMMA.16816.F32.BF16 R112, R20.reuse, R12, R112 ;  /* 0x0000000c1470723c */ /* 0x042fe20000041870 */
[----:B------:R-:W-:Y:S01]  /*95d0*/  @!P5 FMUL R164, R164, R164 ;  /* 0x000000a4a4a4d220 */ /* 0x000fe20000400000 */
[----:B------:R-:W-:Y:S01]  /*95e0*/  FSETP.GEU.AND P5, PT, R168, -126, PT ;  /* 0xc2fc0000a800780b */ /* 0x000fe20003fae000 */
[----:B------:R-:W1:Y:S02]  /*95f0*/  LDSM.16.MT88.4 R16, [R215+0xe800] ;  /* 0x00e80000d710783b */ /* 0x000e640000004200 */
[----:B------:R-:W4:Y:S01]  /*9600*/  MUFU.EX2 R170, R170 ;  /* 0x000000aa00aa7308 */ /* 0x000f220000000800 */
[----:B--2---:R-:W-:Y:S01]  /*9610*/  HMMA.16816.F32.BF16 R104, R20, R8, R104 ;  /* 0x000000081468723c */ /* 0x004fe20000041868 */
[----:B------:R-:W-:Y:S01]  /*9620*/  F2FP.BF16.F32.PACK_AB R24, R165, R164 ;  /* 0x000000a4a518723e */ /* 0x000fe200000010ff */
[----:B------:R-:W-:Y:S01]  /*9630*/  FADD R0, R164, R159 ;  /* 0x0000009fa4007221 */ /* 0x000fe20000000000 */
[----:B---3--:R-:W-:-:S03]  /*9640*/  @!P4 FMUL R166, R166, R166 ;  /* 0x000000a6a6a6c220 */ /* 0x008fc60000400000 */
[C---:B------:R-:W-:Y:S01]  /*9650*/  HMMA.16816.F32.BF16 R100, R20.reuse, R10, R100 ;  /* 0x0000000a1464723c */ /* 0x040fe20000041864 */
[----:B------:R-:W2:Y:S01]  /*9660*/  LDSM.16.MT88.4 R8, [R212+0xe800] ;  /* 0x00e80000d408783b */ /* 0x000ea20000004200 */
[----:B------:R-:W-:Y:S01]  /*9670*/  F2FP.BF16.F32.PACK_AB R25, R166, R167 ;  /* 0x000000a7a619723e */ /* 0x000fe200000010ff */
[----:B------:R-:W-:Y:S01]  /*9680*/  @!P5 FMUL R168, R168, 0.5 ;  /* 0x3f000000a8a8d820 */ /* 0x000fe20000400000 */
[----:B------:R-:W-:Y:S01]  /*9690*/  FADD R167, R167, R162 ;  /* 0x000000a2a7a77221 */ /* 0x000fe20000000000 */
[----:B------:R-:W-:Y:S01]  /*96a0*/  FADD R0, R165, R0 ;  /* 0x00000000a5007221 */ /* 0x000fe20000000000 */
[----:B-----5:R-:W-:Y:S02]  /*96b0*/  HMMA.16816.F32.BF16 R96, R20, R32, R96 ;  /* 0x000000201460723c */ /* 0x020fe40000041860 */
[----:B------:R-:W-:Y:S01]  /*96c0*/  FADD R166, R166, R167 ;  /* 0x000000a7a6a67221 */ /* 0x000fe20000000000 */
[----:B------:R-:W3:Y:S01]  /*96d0*/  MUFU.EX2 R168, R168 ;  /* 0x000000a800a87308 */ /* 0x000ee20000000800 */
[----:B----4-:R-:W-:-:S02]  /*96e0*/  @!P1 FMUL R170, R170, R170 ;  /* 0x000000aaaaaa9220 */ /* 0x010fc40000400000 */
[C---:B------:R-:W-:Y:S01]  /*96f0*/  HMMA.16816.F32.BF16 R80, R20.reuse, R4, R80 ;  /* 0x000000041450723c */ /* 0x040fe20000041850 */
[----:B------:R-:W-:Y:S02]  /*9700*/  FMUL R33, R153, UR19 ;  /* 0x0000001399217c20 */ /* 0x000fe40008400000 */
[----:B------:R-:W-:Y:S01]  /*9710*/  F2FP.BF16.F32.PACK_AB R27, R170, R169 ;  /* 0x000000a9aa1b723e */ /* 0x000fe200000010ff */
[----:B------:R-:W-:Y:S01]  /*9720*/  FADD R169, R169, R166 ;  /* 0x000000a6a9a97221 */ /* 0x000fe20000000000 */
[----:B------:R-:W-:Y:S01]  /*9730*/  FADD R33, -R134, R33 ;  /* 0x0000002186217221 */ /* 0x000fe20000000100 */
[----:B------:R-:W-:Y:S01]  /*9740*/  HMMA.16816.F32.BF16 R76, R20, R6, R76 ;  /* 0x00000006144c723c */ /* 0x000fe2000004184c */
[----:B------:R-:W4:Y:S01]  /*9750*/  LDSM.16.MT88.4 R4, [R211+0xe800] ;  /* 0x00e80000d304783b */ /* 0x000f220000004200 */
[----:B------:R-:W-:Y:S02]  /*9760*/  FADD R169, R170, R169 ;  /* 0x000000a9aaa97221 */ /* 0x000fe40000000000 */
[----:B------:R-:W-:-:S02]  /*9770*/  FSETP.GEU.AND P2, PT, R33, -126, PT ;  /* 0xc2fc00002100780b */ /* 0x000fc40003f4e000 */
[----:B------:R-:W-:Y:S01]  /*9780*/  HMMA.16816.F32.BF16 R108, R20, R14, R108 ;  /* 0x0000000e146c723c */ /* 0x000fe2000004186c */
[----:B------:R-:W5:Y:S01]  /*9790*/  LDSM.16.MT88.4 R12, [R213+0xe800] ;  /* 0x00e80000d50c783b */ /* 0x000f620000004200 */
[----:B---3--:R-:W-:-:S04]  /*97a0*/  @!P5 FMUL R168, R168, R168 ;  /* 0x000000a8a8a8d220 */ /* 0x008fc80000400000 */
[----:B------:R-:W-:Y:S01]  /*97b0*/  HMMA.16816.F32.BF16 R92, R20, R34, R92 ;  /* 0x00000022145c723c */ /* 0x000fe2000004185c */
[----:B------:R-:W-:Y:S01]  /*97c0*/  F2FP.BF16.F32.PACK_AB R26, R168, R163 ;  /* 0x000000a3a81a723e */ /* 0x000fe200000010ff */
[----:B------:R-:W-:-:S03]  /*97d0*/  FADD R163, R163, R0 ;  /* 0x00000000a3a37221 */ /* 0x000fc60000000000 */
[----:B------:R-:W-:Y:S01]  /*97e0*/  @!P2 FMUL R33, R33, 0.5 ;  /* 0x3f0000002121a820 */ /* 0x000fe20000400000 */
[----:B------:R-:W-:Y:S01]  /*97f0*/  HMMA.16816.F32.BF16 R68, R20, R30, R68 ;  /* 0x0000001e1444723c */ /* 0x000fe20000041844 */
[----:B------:R-:W-:Y:S01]  /*9800*/  FMUL R35, R150, UR19 ;  /* 0x0000001396237c20 */ /* 0x000fe20008400000 */
[----:B------:R-:W3:Y:S01]  /*9810*/  LDSM.16.MT88.4 R28, [R211+0x12800] ;  /* 0x01280000d31c783b */ /* 0x000ee20000004200 */
[----:B------:R-:W-:Y:S02]  /*9820*/  FADD R163, R168, R163 ;  /* 0x000000a3a8a37221 */ /* 0x000fe40000000000 */
[----:B------:R-:W4:Y:S01]  /*9830*/  MUFU.EX2 R33, R33 ;  /* 0x0000002100217308 */ /* 0x000f220000000800 */
[----:B-1----:R-:W-:Y:S01]  /*9840*/  HMMA.16816.F32.BF16 R128, R24, R16, R128 ;  /* 0x000000101880723c */ /* 0x002fe20000041880 */
[----:B------:R-:W-:Y:S01]  /*9850*/  FMUL R21, R147, UR19 ;  /* 0x0000001393157c20 */ /* 0x000fe20008400000 */
[----:B------:R-:W-:-:S03]  /*9860*/  FADD R35, -R134, R35 ;  /* 0x0000002386237221 */ /* 0x000fc60000000100 */
[----:B------:R-:W-:Y:S01]  /*9870*/  FADD R21, -R66, R21 ;  /* 0x0000001542157221 */ /* 0x000fe20000000100 */
[C---:B--2---:R-:W-:Y:S01]  /*9880*/  HMMA.16816.F32.BF16 R112, R24.reuse, R8, R112 ;  /* 0x000000081870723c */ /* 0x044fe20000041870 */
[----:B------:R-:W-:Y:S01]  /*9890*/  FMUL R17, R154, UR19 ;  /* 0x000000139a117c20 */ /* 0x000fe20008400000 */
[----:B------:R-:W-:Y:S01]  /*98a0*/  FADD R16, -R134, R149 ;  /* 0x0000009586107221 */ /* 0x000fe20000000100 */
[----:B------:R-:W-:Y:S01]  /*98b0*/  FMUL R149, R148, UR19 ;  /* 0x0000001394957c20 */ /* 0x000fe20008400000 */
[----:B------:R-:W-:Y:S01]  /*98c0*/  FSETP.GEU.AND P6, PT, R35, -126, PT ;  /* 0xc2fc00002300780b */ /* 0x000fe20003fce000 */
[----:B------:R-:W-:Y:S01]  /*98d0*/  FADD R32, -R134, R17 ;  /* 0x0000001186207221 */ /* 0x000fe20000000100 */
[C---:B------:R-:W-:Y:S01]  /*98e0*/  HMMA.16816.F32.BF16 R108, R24.reuse, R10, R108 ;  /* 0x0000000a186c723c */ /* 0x040fe2000004186c */
[----:B------:R-:W-:Y:S01]  /*98f0*/  FMUL R9, R152, UR19 ;  /* 0x0000001398097c20 */ /* 0x000fe20008400000 */
[----:B------:R-:W-:Y:S01]  /*9900*/  FMUL R17, R151, UR19 ;  /* 0x0000001397117c20 */ /* 0x000fe20008400000 */
[----:B------:R-:W-:Y:S01]  /*9910*/  FADD R149, -R66, R149 ;  /* 0x0000009542957221 */ /* 0x000fe20000000100 */
[----:B------:R-:W-:Y:S01]  /*9920*/  FSETP.GEU.AND P5, PT, R32, -126, PT ;  /* 0xc2fc00002000780b */ /* 0x000fe20003fae000 */
[C---:B------:R-:W-:Y:S01]  /*9930*/  FADD R34, -R66.reuse, R9 ;  /* 0x0000000942227221 */ /* 0x040fe20000000100 */
[C---:B----4-:R-:W-:Y:S01]  /*9940*/  HMMA.16816.F32.BF16 R104, R24.reuse, R4, R104 ;  /* 0x000000041868723c */ /* 0x050fe20000041868 */
[----:B------:R-:W1:Y:S01]  /*9950*/  LDSM.16.MT88.4 R8, [R213+0x12800] ;  /* 0x01280000d508783b */ /* 0x000e620000004200 */
[----:B------:R-:W-:Y:S01]  /*9960*/  FADD R17, -R66, R17 ;  /* 0x0000001142117221 */ /* 0x000fe20000000100 */
[----:B------:R-:W-:Y:S01]  /*9970*/  @!P2 FMUL R33, R33, R33 ;  /* 0x000000212121a220 */ /* 0x000fe20000400000 */
[----:B------:R-:W-:Y:S01]  /*9980*/  FSETP.GEU.AND P1, PT, R34, -126, PT ;  /* 0xc2fc00002200780b */ /* 0x000fe20003f2e000 */
[----:B------:R-:W-:Y:S01]  /*9990*/  @!P6 FMUL R35, R35, 0.5 ;  /* 0x3f0000002323e820 */ /* 0x000fe20000400000 */
[----:B------:R-:W-:Y:S01]  /*99a0*/  HMMA.16816.F32.BF16 R100, R24, R6, R100 ;  /* 0x000000061864723c */ /* 0x000fe20000041864 */
[----:B------:R-:W2:Y:S01]  /*99b0*/  LDSM.16.MT88.4 R4, [R212+0x12800] ;  /* 0x01280000d404783b */ /* 0x000ea20000004200 */
[----:B------:R-:W-:-:S02]  /*99c0*/  FSETP.GEU.AND P2, PT, R149, -126, PT ;  /* 0xc2fc00009500780b */ /* 0x000fc40003f4e000 */
[----:B------:R-:W-:Y:S01]  /*99d0*/  FSETP.GEU.AND P4, PT, R17, -126, PT ;  /* 0xc2fc00001100780b */ /* 0x000fe20003f8e000 */
[----:B------:R-:W-:Y:S01]  /*99e0*/  @!P5 FMUL R32, R32, 0.5 ;  /* 0x3f0000002020d820 */ /* 0x000fe20000400000 */
[C---:B-----5:R-:W-:Y:S01]  /*99f0*/  HMMA.16816.F32.BF16 R120, R24.reuse, R12, R120 ;  /* 0x0000000c1878723c */ /* 0x060fe20000041878 */
[----:B------:R-:W4:Y:S04]  /*9a00*/  MUFU.EX2 R35, R35 ;  /* 0x0000002300237308 */ /* 0x000f280000000800 */
[----:B------:R-:W-:Y:S01]  /*9a10*/  @!P1 FMUL R34, R34, 0.5 ;  /* 0x3f00000022229820 */ /* 0x000fe20000400000 */
[C---:B------:R-:W-:Y:S01]  /*9a20*/  HMMA.16816.F32.BF16 R116, R24.reuse, R14, R116 ;  /* 0x0000000e1874723c */ /* 0x040fe20000041874 */
[----:B------:R-:W5:Y:S02]  /*9a30*/  LDSM.16.MT88.4 R12, [R215+0x12800] ;  /* 0x01280000d70c783b */ /* 0x000f640000004200 */
[----:B------:R-:W1:Y:S01]  /*9a40*/  MUFU.EX2 R32, R32 ;  /* 0x0000002000207308 */ /* 0x000e620000000800 */
[----:B------:R-:W-:Y:S01]  /*9a50*/  @!P2 FMUL R149, R149, 0.5 ;  /* 0x3f0000009595a820 */ /* 0x000fe20000400000 */
[----:B------:R-:W-:Y:S01]  /*9a60*/  @!P4 FMUL R17, R17, 0.5 ;  /* 0x3f0000001111c820 */ /* 0x000fe20000400000 */
[C---:B------:R-:W-:Y:S05]  /*9a70*/  HMMA.16816.F32.BF16 R124, R24.reuse, R18, R124 ;  /* 0x00000012187c723c */ /* 0x040fea000004187c */
[----:B------:R-:W2:Y:S01]  /*9a80*/  MUFU.EX2 R34, R34 ;  /* 0x0000002200227308 */ /* 0x000ea20000000800 */
[----:B----4-:R-:W-:Y:S01]  /*9a90*/  @!P6 FMUL R35, R35, R35 ;  /* 0x000000232323e220 */ /* 0x010fe20000400000 */
[C---:B---3--:R-:W-:Y:S06]  /*9aa0*/  HMMA.16816.F32.BF16 R72, R24.reuse, R28, R72 ;  /* 0x0000001c1848723c */ /* 0x048fec0000041848 */
[----:B------:R-:W3:Y:S01]  /*9ab0*/  MUFU.EX2 R147, R17 ;  /* 0x0000001100937308 */ /* 0x000ee20000000800 */
[----:B-1----:R-:W-:Y:S01]  /*9ac0*/  @!P5 FMUL R32, R32, R32 ;  /* 0x000000202020d220 */ /* 0x002fe20000400000 */
[----:B------:R-:W-:Y:S01]  /*9ad0*/  FSETP.GEU.AND P5, PT, R16, -126, PT ;  /* 0xc2fc00001000780b */ /* 0x000fe20003fae000 */
[----:B------:R-:W-:Y:S01]  /*9ae0*/  FMUL R29, R144, UR19 ;  /* 0x00000013901d7c20 */ /* 0x000fe20008400000 */
[C---:B------:R-:W-:Y:S01]  /*9af0*/  HMMA.16816.F32.BF16 R88, R24.reuse, R8, R88 ;  /* 0x000000081858723c */ /* 0x040fe20000041858 */
[C---:B------:R-:W-:Y:S01]  /*9b00*/  FADD R28, -R134.reuse, R145 ;  /* 0x00000091861c7221 */ /* 0x040fe20000000100 */
[----:B------:R-:W-:Y:S01]  /*9b10*/  F2FP.BF16.F32.PACK_AB R20, R33, R32 ;  /* 0x000000202114723e */ /* 0x000fe200000010ff */
[----:B------:R-:W-:Y:S01]  /*9b20*/  FADD R29, -R134, R29 ;  /* 0x0000001d861d7221 */ /* 0x000fe20000000100 */
[----:B------:R-:W1:Y:S01]  /*9b30*/  MUFU.EX2 R149, R149 ;  /* 0x0000009500957308 */ /* 0x000e620000000800 */
[----:B--2---:R-:W-:Y:S01]  /*9b40*/  @!P1 FMUL R34, R34, R34 ;  /* 0x0000002222229220 */ /* 0x004fe20000400000 */
[----:B------:R-:W-:Y:S01]  /*9b50*/  FSETP.GEU.AND P1, PT, R21, -126, PT ;  /* 0xc2fc00001500780b */ /* 0x000fe20003f2e000 */
[----:B------:R-:W-:Y:S01]  /*9b60*/  HMMA.16816.F32.BF16 R80, R24, R4, R80 ;  /* 0x000000041850723c */ /* 0x000fe20000041850 */
[----:B------:R-:W-:Y:S01]  /*9b70*/  FADD R32, R32, R163 ;  /* 0x000000a320207221 */ /* 0x000fe20000000000 */
[----:B------:R-:W-:-:S02]  /*9b80*/  FADD R0, R34, R169 ;  /* 0x000000a922007221 */ /* 0x000fc40000000000 */
[----:B------:R-:W-:Y:S01]  /*9b90*/  @!P5 FMUL R16, R16, 0.5 ;  /* 0x3f0000001010d820 */ /* 0x000fe20000400000 */
[----:B------:R-:W-:Y:S01]  /*9ba0*/  FADD R32, R33, R32 ;  /* 0x0000002021207221 */ /* 0x000fe20000000000 */
[----:B------:R-:W-:Y:S01]  /*9bb0*/  HMMA.16816.F32.BF16 R76, R24, R6, R76 ;  /* 0x00000006184c723c */ /* 0x000fe2000004184c */
[----:B------:R-:W2:Y:S01]  /*9bc0*/  LDSM.16.MT88.4 R4, [R212+0xf000] ;  /* 0x00f00000d404783b */ /* 0x000ea20000004200 */
[----:B------:R-:W4:Y:S01]  /*9bd0*/  MUFU.EX2 R148, R16 ;  /* 0x0000001000947308 */ /* 0x000f220000000800 */
[----:B---3--:R-:W-:-:S03]  /*9be0*/  @!P4 FMUL R147, R147, R147 ;  /* 0x000000939393c220 */ /* 0x008fc60000400000 */
[----:B------:R-:W-:Y:S01]  /*9bf0*/  @!P1 FMUL R21, R21, 0.5 ;  /* 0x3f00000015159820 */ /* 0x000fe20000400000 */
[C---:B------:R-:W-:Y:S01]  /*9c00*/  HMMA.16816.F32.BF16 R84, R24.reuse, R10, R84 ;  /* 0x0000000a1854723c */ /* 0x040fe20000041854 */
[----:B------:R-:W3:Y:S01]  /*9c10*/  LDSM.16.MT88.4 R8, [R213+0xf000] ;  /* 0x00f00000d508783b */ /* 0x000ee20000004200 */
[----:B-1----:R-:W-:Y:S01]  /*9c20*/  @!P2 FMUL R149, R149, R149 ;  /* 0x000000959595a220 */ /* 0x002fe20000400000 */
[----:B------:R-:W1:Y:S01]  /*9c30*/  MUFU.EX2 R150, R21 ;  /* 0x0000001500967308 */ /* 0x000e620000000800 */
[----:B------:R-:W-:Y:S01]  /*9c40*/  FSETP.GEU.AND P2, PT, R29, -126, PT ;  /* 0xc2fc00001d00780b */ /* 0x000fe20003f4e000 */
[----:B------:R-:W-:Y:S01]  /*9c50*/  FADD R0, R147, R0 ;  /* 0x0000000093007221 */ /* 0x000fe20000000000 */
[C---:B-----5:R-:W-:Y:S01]  /*9c60*/  HMMA.16816.F32.BF16 R96, R24.reuse, R12, R96 ;  /* 0x0000000c1860723c */ /* 0x060fe20000041860 */
[----:B----4-:R-:W-:Y:S01]  /*9c70*/  @!P5 FMUL R148, R148, R148 ;  /* 0x000000949494d220 */ /* 0x010fe20000400000 */
[----:B------:R-:W4:Y:S04]  /*9c80*/  LDSM.16.MT88.4 R16, [R211+0xf000] ;  /* 0x00f00000d310783b */ /* 0x000f280000004200 */
[----:B------:R-:W-:Y:S01]  /*9c90*/  HMMA.16816.F32.BF16 R92, R24, R14, R92 ;  /* 0x0000000e185c723c */ /* 0x000fe2000004185c */
[----:B------:R-:W-:Y:S01]  /*9ca0*/  FSETP.GEU.AND P5, PT, R28, -126, PT ;  /* 0xc2fc00001c00780b */ /* 0x000fe20003fae000 */
[----:B------:R-:W5:Y:S01]  /*9cb0*/  LDSM.16.MT88.4 R12, [R215+0xf000] ;  /* 0x00f00000d70c783b */ /* 0x000f620000004200 */
[----:B------:R-:W-:-:S02]  /*9cc0*/  F2FP.BF16.F32.PACK_AB R22, R148, R35 ;  /* 0x000000239416723e */ /* 0x000fc400000010ff */
[----:B------:R-:W-:Y:S01]  /*9cd0*/  @!P2 FMUL R29, R29, 0.5 ;  /* 0x3f0000001d1da820 */ /* 0x000fe20000400000 */
[----:B-1----:R-:W-:Y:S01]  /*9ce0*/  @!P1 FMUL R150, R150, R150 ;  /* 0x0000009696969220 */ /* 0x002fe20000400000 */
[----:B------:R-:W-:Y:S01]  /*9cf0*/  F2FP.BF16.F32.PACK_AB R21, R147, R34 ;  /* 0x000000229315723e */ /* 0x000fe200000010ff */
[----:B------:R-:W-:Y:S01]  /*9d00*/  HMMA.16816.F32.BF16 R68, R24, R30, R68 ;  /* 0x0000001e1844723c */ /* 0x000fe20000041844 */
[----:B------:R-:W1:Y:S02]  /*9d10*/  LDSM.16.MT88.4 R24, [R211+0x13000] ;  /* 0x01300000d318783b */ /* 0x000e640000004200 */
[----:B------:R-:W-:Y:S01]  /*9d20*/  F2FP.BF16.F32.PACK_AB R23, R150, R149 ;  /* 0x000000959617723e */ /* 0x000fe200000010ff */
[----:B------:R-:W3:Y:S01]  /*9d30*/  MUFU.EX2 R29, R29 ;  /* 0x0000001d001d7308 */ /* 0x000ee20000000800 */
[----:B------:R-:W-:Y:S01]  /*9d40*/  FADD R149, R149, R0 ;  /* 0x0000000095957221 */ /* 0x000fe20000000000 */
[----:B------:R-:W-:Y:S01]  /*9d50*/  @!P5 FMUL R28, R28, 0.5 ;  /* 0x3f0000001c1cd820 */ /* 0x000fe20000400000 */
[----:B------:R-:W-:-:S02]  /*9d60*/  FMUL R31, R141, UR19 ;  /* 0x000000138d1f7c20 */ /* 0x000fc40008400000 */
[----:B------:R-:W-:Y:S02]  /*9d70*/  FADD R149, R150, R149 ;  /* 0x0000009596957221 */ /* 0x000fe40000000000 */
[----:B------:R-:W-:Y:S01]  /*9d80*/  FADD R31, -R66, R31 ;  /* 0x0000001f421f7221 */ /* 0x000fe20000000100 */
[C---:B--2---:R-:W-:Y:S01]  /*9d90*/  HMMA.16816.F32.BF16 R112, R20.reuse, R4, R112 ;  /* 0x000000041470723c */ /* 0x044fe20000041870 */
[----:B------:R-:W2:Y:S03]  /*9da0*/  MUFU.EX2 R28, R28 ;  /* 0x0000001c001c7308 */ /* 0x000ea60000000800 */
[----:B------:R-:W-:Y:S02]  /*9db0*/  FSETP.GEU.AND P4, PT, R31, -126, PT ;  /* 0xc2fc00001f00780b */ /* 0x000fe40003f8e000 */
[----:B------:R-:W-:Y:S01]  /*9dc0*/  HMMA.16816.F32.BF16 R108, R20, R6, R108 ;  /* 0x00000006146c723c */ /* 0x000fe2000004186c */
[----:B------:R-:W-:Y:S01]  /*9dd0*/  FMUL R5, R142, UR19 ;  /* 0x000000138e057c20 */ /* 0x000fe20008400000 */
[----:B---3--:R-:W-:Y:S01]  /*9de0*/  @!P2 FMUL R29, R29, R29 ;  /* 0x0000001d1d1da220 */ /* 0x008fe20000400000 */
[----:B------:R-:W-:-:S02]  /*9df0*/  FSETP.GEU.AND P2, PT, R132, -126, PT ;  /* 0xc2fc00008400780b */ /* 0x000fc40003f4e000 */
[----:B------:R-:W-:Y:S01]  /*9e00*/  FADD R30, -R66, R5 ;  /* 0x00000005421e7221 */ /* 0x000fe20000000100 */
[----:B------:R-:W-:Y:S01]  /*9e10*/  HMMA.16816.F32.BF16 R120, R20, R8, R120 ;  /* 0x000000081478723c */ /* 0x000fe20000041878 */
[----:B------:R-:W-:-:S03]  /*9e20*/  FMUL R5, R140, UR19 ;  /* 0x000000138c057c20 */ /* 0x000fc60008400000 */
[----:B------:R-:W-:Y:S01]  /*9e30*/  FSETP.GEU.AND P1, PT, R30, -126, PT ;  /* 0xc2fc00001e00780b */ /* 0x000fe20003f2e000 */
[----:B------:R-:W-:Y:S01]  /*9e40*/  @!P4 FMUL R31, R31, 0.5 ;  /* 0x3f0000001f1fc820 */ /* 0x000fe20000400000 */
[C---:B------:R-:W-:Y:S01]  /*9e50*/  HMMA.16816.F32.BF16 R116, R20.reuse, R10, R116 ;  /* 0x0000000a1474723c */ /* 0x040fe20000041874 */
[----:B------:R-:W3:Y:S01]  /*9e60*/  LDSM.16.MT88.4 R8, [R213+0x13000] ;  /* 0x01300000d508783b */ /* 0x000ee20000004200 */
[----:B--2---:R-:W-:Y:S02]  /*9e70*/  @!P5 FMUL R28, R28, R28 ;  /* 0x0000001c1c1cd220 */ /* 0x004fe40000400000 */
[----:B------:R-:W-:Y:S02]  /*9e80*/  @!P2 FMUL R132, R132, 0.5 ;  /* 0x3f0000008484a820 */ /* 0x000fe40000400000 */
[C---:B----4-:R-:W-:Y:S01]  /*9e90*/  HMMA.16816.F32.BF16 R104, R20.reuse, R16, R104 ;  /* 0x000000101468723c */ /* 0x050fe20000041868 */
[----:B------:R-:W2:Y:S04]  /*9ea0*/  MUFU.EX2 R31, R31 ;  /* 0x0000001f001f7308 */ /* 0x000ea80000000800 */
[----:B------:R-:W-:Y:S01]  /*9eb0*/  @!P1 FMUL R30, R30, 0.5 ;  /* 0x3f0000001e1e9820 */ /* 0x000fe20000400000 */
[C---:B-----5:R-:W-:Y:S01]  /*9ec0*/  HMMA.16816.F32.BF16 R128, R20.reuse, R12, R128 ;  /* 0x0000000c1480723c */ /* 0x060fe20000041880 */
[----:B------:R-:W-:Y:S01]  /*9ed0*/  FMUL R17, R135, UR19 ;  /* 0x0000001387117c20 */ /* 0x000fe20008400000 */
[C---:B------:R-:W-:Y:S01]  /*9ee0*/  FADD R135, -R134.reuse, R5 ;  /* 0x0000000586877221 */ /* 0x040fe20000000100 */
[----:B------:R-:W4:Y:S01]  /*9ef0*/  MUFU.EX2 R132, R132 ;  /* 0x0000008400847308 */ /* 0x000f220000000800 */
[----:B------:R-:W5:Y:S01]  /*9f00*/  LDSM.16.MT88.4 R4, [R212+0x13000] ;  /* 0x01300000d404783b */ /* 0x000f620000004200 */
[----:B------:R-:W-:Y:S01]  /*9f10*/  FADD R134, -R134, R17 ;  /* 0x0000001186867221 */ /* 0x000fe20000000100 */
[C---:B------:R-:W-:Y:S01]  /*9f20*/  HMMA.16816.F32.BF16 R124, R20.reuse, R14, R124 ;  /* 0x0000000e147c723c */ /* 0x040fe2000004187c */
[----:B------:R-:W-:Y:S01]  /*9f30*/  FSETP.GEU.AND P6, PT, R135, -126, PT ;  /* 0xc2fc00008700780b */ /* 0x000fe20003fce000 */
[----:B------:R-:W5:Y:S02]  /*9f40*/  LDSM.16.MT88.4 R12, [R215+0x13000] ;  /* 0x01300000d70c783b */ /* 0x000f640000004200 */
[----:B------:R-:W-:Y:S01]  /*9f50*/  FSETP.GEU.AND P5, PT, R134, -126, PT ;  /* 0xc2fc00008600780b */ /* 0x000fe20003fae000 */
[----:B------:R-:W3:Y:S01]  /*9f60*/  MUFU.EX2 R30, R30 ;  /* 0x0000001e001e7308 */ /* 0x000ee20000000800 */
[----:B------:R-:W-:Y:S01]  /*9f70*/  HMMA.16816.F32.BF16 R100, R20, R18, R100 ;  /* 0x000000121464723c */ /* 0x000fe20000041864 */
[----:B------:R-:W-:Y:S01]  /*9f80*/  LDSM.16.MT88.4 R16, [R215+0xf800] ;  /* 0x00f80000d710783b */ /* 0x000fe20000004200 */
[----:B--2---:R-:W-:-:S04]  /*9f90*/  @!P4 FMUL R31, R31, R31 ;  /* 0x0000001f1f1fc220 */ /* 0x004fc80000400000 */
[C---:B-1----:R-:W-:Y:S02]  /*9fa0*/  HMMA.16816.F32.BF16 R72, R20.reuse, R24, R72 ;  /* 0x000000181448723c */ /* 0x042fe40000041848 */
[----:B------:R-:W-:Y:S01]  /*9fb0*/  @!P6 FMUL R135, R135, 0.5 ;  /* 0x3f0000008787e820 */ /* 0x000fe20000400000 */
[----:B----4-:R-:W-:Y:S02]  /*9fc0*/  @!P2 FMUL R132, R132, R132 ;  /* 0x000000848484a220 */ /* 0x010fe40000400000 */
[----:B------:R-:W-:Y:S01]  /*9fd0*/  @!P5 FMUL R134, R134, 0.5 ;  /* 0x3f0000008686d820 */ /* 0x000fe20000400000 */
[----:B------:R-:W1:Y:S01]  /*9fe0*/  MUFU.EX2 R66, R135 ;  /* 0x0000008700427308 */ /* 0x000e620000000800 */
[----:B------:R-:W-:Y:S01]  /*9ff0*/  HMMA.16816.F32.BF16 R68, R20, R26, R68 ;  /* 0x0000001a1444723c */ /* 0x000fe20000041844 */
[----:B---3--:R-:W-:Y:S01]  /*a000*/  @!P1 FMUL R30, R30, R30 ;  /* 0x0000001e1e1e9220 */ /* 0x008fe20000400000 */
[----:B------:R-:W-:-:S04]  /*a010*/  FSETP.GEU.AND P1, PT, R241, -126, PT ;  /* 0xc2fc0000f100780b */ /* 0x000fc80003f2e000 */
[C---:B------:R-:W-:Y:S01]  /*a020*/  HMMA.16816.F32.BF16 R88, R20.reuse, R8, R88 ;  /* 0x000000081458723c */ /* 0x040fe20000041858 */
[----:B------:R-:W2:Y:S05]  /*a030*/  MUFU.EX2 R243, R134 ;  /* 0x0000008600f37308 */ /* 0x000eaa0000000800 */
[----:B------:R-:W-:Y:S01]  /*a040*/  HMMA.16816.F32.BF16 R84, R20, R10, R84 ;  /* 0x0000000a1454723c */ /* 0x000fe20000041854 */
[----:B------:R-:W3:Y:S01]  /*a050*/  LDSM.16.MT88.4 R8, [R212+0xf800] ;  /* 0x00f80000d408783b */ /* 0x000ee20000004200 */
[----:B-1----:R-:W-:Y:S01]  /*a060*/  @!P6 FMUL R66, R66, R66 ;  /* 0x000000424242e220 */ /* 0x002fe20000400000 */
[----:B------:R-:W-:-:S03]  /*a070*/  @!P1 FMUL R241, R241, 0.5 ;  /* 0x3f000000f1f19820 */ /* 0x000fc60000400000 */
[C---:B-----5:R-:W-:Y:S03]  /*a080*/  HMMA.16816.F32.BF16 R80, R20.reuse, R4, R80 ;  /* 0x000000041450723c */ /* 0x060fe60000041850 */
[----:B------:R-:W1:Y:S01]  /*a090*/  MUFU.EX2 R241, R241 ;  /* 0x000000f100f17308 */ /* 0x000e620000000800 */
[----:B--2---:R-:W-:Y:S02]  /*a0a0*/  @!P5 FMUL R243, R243, R243 ;  /* 0x000000f3f3f3d220 */ /* 0x004fe40000400000 */
[----:B------:R-:W-:Y:S01]  /*a0b0*/  HMMA.16816.F32.BF16 R96, R20, R12, R96 ;  /* 0x0000000c1460723c */ /* 0x000fe20000041860 */
[----:B------:R-:W-:Y:S02]  /*a0c0*/  F2FP.BF16.F32.PACK_AB R4, R29, R28 ;  /* 0x0000001c1d04723e */ /* 0x000fe400000010ff */
[----:B------:R-:W-:Y:S01]  /*a0d0*/  F2FP.BF16.F32.PACK_AB R5, R31, R30 ;  /* 0x0000001e1f05723e */ /* 0x000fe200000010ff */
[----:B------:R-:W-:-:S02]  /*a0e0*/  FADD R30, R30, R149 ;  /* 0x000000951e1e7221 */ /* 0x000fc40000000000 */
[----:B------:R-:W-:Y:S01]  /*a0f0*/  HMMA.16816.F32.BF16 R92, R20, R14, R92 ;  /* 0x0000000e145c723c */ /* 0x000fe2000004185c */
[----:B------:R-:W2:Y:S01]  /*a100*/  LDSM.16.MT88.4 R12, [R213+0xf800] ;  /* 0x00f80000d50c783b */ /* 0x000ea20000004200 */
[----:B------:R-:W-:-:S04]  /*a110*/  FADD R31, R31, R30 ;  /* 0x0000001e1f1f7221 */ /* 0x000fc80000000000 */
[----:B------:R-:W-:Y:S01]  /*a120*/  HMMA.16816.F32.BF16 R76, R20, R6, R76 ;  /* 0x00000006144c723c */ /* 0x000fe2000004184c */
[----:B------:R-:W4:Y:S01]  /*a130*/  LDSM.16.MT88.4 R20, [R211+0xf800] ;  /* 0x00f80000d314783b */ /* 0x000f220000004200 */
[----:B-1----:R-:W-:Y:S01]  /*a140*/  @!P1 FMUL R241, R241, R241 ;  /* 0x000000f1f1f19220 */ /* 0x002fe20000400000 */
[----:B------:R-:W-:-:S04]  /*a150*/  LEA R238, P1, R192, UR10, 0x1 ;  /* 0x0000000ac0ee7c11 */ /* 0x000fc8000f8208ff */
[----:B------:R-:W-:Y:S02]  /*a160*/  F2FP.BF16.F32.PACK_AB R6, R243, R66 ;  /* 0x00000042f306723e */ /* 0x000fe400000010ff */
[----:B------:R-:W-:Y:S01]  /*a170*/  F2FP.BF16.F32.PACK_AB R7, R241, R132 ;  /* 0x00000084f107723e */ /* 0x000fe200000010ff */
[----:B------:R-:W-:Y:S01]  /*a180*/  FADD R132, R132, R31 ;  /* 0x0000001f84847221 */ /* 0x000fe20000000000 */
[----:B------:R-:W-:-:S03]  /*a190*/  LEA.HI.X R239, R192, UR11, R193, 0x1, P1 ;  /* 0x0000000bc0ef7c11 */ /* 0x000fc600088f0cc1 */
[----:B------:R-:W-:Y:S02]  /*a1a0*/  FADD R241, R241, R132 ;  /* 0x00000084f1f17221 */ /* 0x000fe40000000000 */
[C---:B---3--:R-:W-:Y:S06]  /*a1b0*/  HMMA.16816.F32.BF16 R112, R4.reuse, R8, R112 ;  /* 0x000000080470723c */ /* 0x048fec0000041870 */
[C---:B------:R-:W-:Y:S01]  /*a1c0*/  HMMA.16816.F32.BF16 R108, R4.reuse, R10, R108 ;  /* 0x0000000a046c723c */ /* 0x040fe2000004186c */
[----:B------:R-:W1:Y:S05]  /*a1d0*/  LDSM.16.MT88.4 R8, [R212+0x13800] ;  /* 0x01380000d408783b */ /* 0x000e6a0000004200 */
[C---:B------:R-:W-:Y:S06]  /*a1e0*/  HMMA.16816.F32.BF16 R128, R4.reuse, R16, R128 ;  /* 0x000000100480723c */ /* 0x040fec0000041880 */
[C---:B------:R-:W-:Y:S01]  /*a1f0*/  HMMA.16816.F32.BF16 R124, R4.reuse, R18, R124 ;  /* 0x00000012047c723c */ /* 0x040fe2000004187c */
[----:B------:R-:W3:Y:S05]  /*a200*/  LDSM.16.MT88.4 R16, [R215+0x13800] ;  /* 0x01380000d710783b */ /* 0x000eea0000004200 */
[C---:B--2---:R-:W-:Y:S06]  /*a210*/  HMMA.16816.F32.BF16 R120, R4.reuse, R12, R120 ;  /* 0x0000000c0478723c */ /* 0x044fec0000041878 */
[C---:B------:R-:W-:Y:S01]  /*a220*/  HMMA.16816.F32.BF16 R116, R4.reuse, R14, R116 ;  /* 0x0000000e0474723c */ /* 0x040fe20000041874 */
[----:B------:R-:W2:Y:S05]  /*a230*/  LDSM.16.MT88.4 R12, [R213+0x13800] ;  /* 0x01380000d50c783b */ /* 0x000eaa0000004200 */
[C---:B----4-:R-:W-:Y:S06]  /*a240*/  HMMA.16816.F32.BF16 R104, R4.reuse, R20, R104 ;  /* 0x000000140468723c */ /* 0x050fec0000041868 */
[C---:B------:R-:W-:Y:S01]  /*a250*/  HMMA.16816.F32.BF16 R100, R4.reuse, R22, R100 ;  /* 0x000000160464723c */ /* 0x040fe20000041864 */
[----:B------:R-:W4:Y:S05]  /*a260*/  LDSM.16.MT88.4 R20, [R211+0x13800] ;  /* 0x01380000d314783b */ /* 0x000f2a0000004200 */
[C---:B-1----:R-:W-:Y:S06]  /*a270*/  HMMA.16816.F32.BF16 R80, R4.reuse, R8, R80 ;  /* 0x000000080450723c */ /* 0x042fec0000041850 */
[----:B------:R-:W-:Y:S01]  /*a280*/  HMMA.16816.F32.BF16 R76, R4, R10, R76 ;  /* 0x0000000a044c723c */ /* 0x000fe2000004184c */
[----:B------:R-:W-:-:S04]  /*a290*/  FADD R9, R35, R32 ;  /* 0x0000002023097221 */ /* 0x000fc80000000000 */
[----:B------:R-:W-:Y:S01]  /*a2a0*/  FADD R9, R148, R9 ;  /* 0x0000000994097221 */ /* 0x000fe20000000000 */
[----:B---3--:R-:W-:Y:S03]  /*a2b0*/  HMMA.16816.F32.BF16 R96, R4, R16, R96 ;  /* 0x000000100460723c */ /* 0x008fe60000041860 */
[----:B------:R-:W-:-:S03]  /*a2c0*/  FADD R28, R28, R9 ;  /* 0x000000091c1c7221 */ /* 0x000fc60000000000 */
[----:B------:R-:W-:Y:S01]  /*a2d0*/  HMMA.16816.F32.BF16 R92, R4, R18, R92 ;  /* 0x00000012045c723c */ /* 0x000fe2000004185c */
[----:B------:R-:W-:-:S04]  /*a2e0*/  FADD R29, R29, R28 ;  /* 0x0000001c1d1d7221 */ /* 0x000fc80000000000 */
[----:B------:R-:W-:Y:S01]  /*a2f0*/  FADD R66, R66, R29 ;  /* 0x0000001d42427221 */ /* 0x000fe20000000000 */
[----:B--2---:R-:W-:Y:S03]  /*a300*/  HMMA.16816.F32.BF16 R88, R4, R12, R88 ;  /* 0x0000000c0458723c */ /* 0x004fe60000041858 */
[----:B------:R-:W-:-:S03]  /*a310*/  FADD R243, R243, R66 ;  /* 0x00000042f3f37221 */ /* 0x000fc60000000000 */
[C---:B------:R-:W-:Y:S06]  /*a320*/  HMMA.16816.F32.BF16 R84, R4.reuse, R14, R84 ;  /* 0x0000000e0454723c */ /* 0x040fec0000041854 */
[C---:B----4-:R-:W-:Y:S06]  /*a330*/  HMMA.16816.F32.BF16 R72, R4.reuse, R20, R72 ;  /* 0x000000140448723c */ /* 0x050fec0000041848 */
[----:B------:R-:W-:Y:S01]  /*a340*/  HMMA.16816.F32.BF16 R68, R4, R22, R68 ;  /* 0x000000160444723c */ /* 0x000fe20000041844 */
[----:B------:R-:W-:-:S08]  /*a350*/  NOP ;  /* 0x0000000000007918 */ /* 0x000fd00000000000 */
[----:B------:R-:W-:-:S15]  /*a360*/  @!P3 BRA `(.L_x_1800) ;  /* 0x0000006c0028b947 */ /* 0x000fde0003800000 */
[----:B------:R-:W-:-:S04]  /*a370*/  DEPBAR.LE SB0, 0x0 ;  /* 0x000080000000791a */ /* 0x000fc80000000000 */
[----:B------:R-:W-:Y:S01]  /*a380*/  UIADD3 UR18, UR12, -0x2, URZ ;  /* 0xfffffffe0c127890 */ /* 0x000fe2000fffe03f */
[----:B------:R-:W-:Y:S06]  /*a390*/  BAR.SYNC.DEFER_BLOCKING 0x0 ;  /* 0x0000000000007b1d */ /* 0x000fec0000010000 */
[----:B------:R-:W-:Y:S05]  /*a3a0*/  @!P0 BRA `(.L_x_1801) ;  /* 0x0000000400248947 */ /* 0x000fea0003800000 */
[----:B------:R-:W-:Y:S01]  /*a3b0*/  ULDC UR12, c[0x0][0x380] ;  /* 0x0000e000000c7ab9 */ /* 0x000fe20000000800 */
[----:B------:R-:W-:Y:S01]  /*a3c0*/  USHF.L.U32 UR14, UR18, 0x7, URZ ;  /* 0x00000007120e7899 */ /* 0x000fe2000800063f */
[----:B------:R-:W-:Y:S01]  /*a3d0*/  IMAD.U32 R0, RZ, RZ, UR12 ;  /* 0x0000000cff007e24 */ /* 0x000fe2000f8e00ff */
[----:B------:R-:W-:Y:S02]  /*a3e0*/  UMOV UR32, URZ ;  /* 0x0000003f00207c82 */ /* 0x000fe40008000000 */
[----:B------:R-:W-:Y:S02]  /*a3f0*/  UIADD3 UR30, UR14, 0x80, URZ ;  /* 0x000000800e1e7890 */ /* 0x000fe4000fffe03f */
[----:B------:R-:W-:-:S04]  /*a400*/  IABS R0, R0 ;  /* 0x0000000000007213 */ /* 0x000fc80000000000 */
[----:B------:R-:W-:Y:S02]  /*a410*/  R2UR UR4, R0 ;  /* 0x00000000000472ca */ /* 0x000fe400000e0000 */
[----:B------:R-:W-:Y:S01]  /*a420*/  MOV R2, UR30 ;  /* 0x0000001e00027c02 */ /* 0x000fe20008000f00 */
[----:B------:R-:W-:-:S03]  /*a430*/  ULOP3.LUT UR30, UR30, UR12, URZ, 0x3c, !UPT ;  /* 0x0000000c1e1e7292 */ /* 0x000fc6000f8e3c3f */
[----:B------:R-:W-:-:S04]  /*a440*/  IABS R2, R2 ;  /* 0x0000000200027213 */ /* 0x000fc80000000000 */
[----:B------:R-:W-:-:S03]  /*a450*/  R2UR UR28, R2 ;  /* 0x00000000021c72ca */ /* 0x000fc600000e0000 */
[----:B------:R-:W1:Y:S08]  /*a460*/  I2F.RP R5, UR4 ;  /* 0x0000000400057d06 */ /* 0x000e700008209400 */
[----:B-1----:R-:W1:Y:S02]  /*a470*/  MUFU.RCP R4, R5 ;  /* 0x0000000500047308 */ /* 0x002e640000001000 */
[----:B-1----:R-:W-:-:S06]  /*a480*/  VIADD R4, R4, 0xffffffe ;  /* 0x0ffffffe04047836 */ /* 0x002fcc0000000000 */
[----:B------:R-:W1:Y:S02]  /*a490*/  F2I.FTZ.U32.TRUNC.NTZ R0, R4 ;  /* 0x0000000400007305 */ /* 0x000e64000021f000 */
[----:B-1----:R-:W-:Y:S01]  /*a4a0*/  R2UR UR33, R0 ;  /* 0x00000000002172ca */ /* 0x002fe200000e0000 */
[----:B------:R-:W-:Y:S01]  /*a4b0*/  IMAD.U32 R0, RZ, RZ, UR14 ;  /* 0x0000000eff007e24 */ /* 0x000fe2000f8e00ff */
[----:B------:R-:W-:-:S04]  /*a4c0*/  ULOP3.LUT UR14, UR14, UR12, URZ, 0x3c, !UPT ;  /* 0x0000000c0e0e7292 */ /* 0x000fc8000f8e3c3f */
[----:B------:R-:W-:Y:S01]  /*a4d0*/  IABS R0, R0 ;  /* 0x0000000000007213 */ /* 0x000fe20000000000 */
[----:B------:R-:W-:-:S03]  /*a4e0*/  UISETP.GE.AND UP0, UPT, UR14, URZ, UPT ;  /* 0x0000003f0e00728c */ /* 0x000fc6000bf06270 */
[----:B------:R-:W-:-:S03]  /*a4f0*/  R2UR UR20, R0 ;  /* 0x00000000001472ca */ /* 0x000fc600000e0000 */
[----:B------:R-:W-:-:S04]  /*a500*/  UIADD3 UR15, URZ, -UR33, URZ ;  /* 0x800000213f0f7290 */ /* 0x000fc8000fffe03f */
[----:B------:R-:W-:-:S04]  /*a510*/  UIMAD UR15, UR15, UR4, URZ ;  /* 0x000000040f0f72a4 */ /* 0x000fc8000f8e023f */
[----:B------:R-:W-:-:S04]  /*a520*/  UIMAD.WIDE.U32 UR32, UR33, UR15, UR32 ;  /* 0x0000000f212072a5 */ /* 0x000fc8000f8e0020 */
[----:B------:R-:W-:Y:S02]  /*a530*/  UIMAD.WIDE.U32 UR34, UR33, UR28, URZ ;  /* 0x0000001c212272a5 */ /* 0x000fe4000f8e003f */
[----:B------:R-:W-:-:S05]  /*a540*/  UIMAD.WIDE.U32 UR32, UR33, UR20, URZ ;  /* 0x00000014212072a5 */ /* 0x000fca000f8e003f */
[----:B------:R-:W-:Y:S02]  /*a550*/  UMOV UR31, UR35 ;  /* 0x00000023001f7c82 */ /* 0x000fe40008000000 */
[----:B------:R-:W-:Y:S01]  /*a560*/  UMOV UR29, UR33 ;  /* 0x00000021001d7c82 */ /* 0x000fe20008000000 */
[----:B------:R-:W-:Y:S02]  /*a570*/  UIADD3 UR27, -UR31, URZ, URZ ;  /* 0x0000003f1f1b7290 */ /* 0x000fe4000fffe13f */
[----:B------:R-:W-:Y:S02]  /*a580*/  UIADD3 UR15, -UR29, URZ, URZ ;  /* 0x0000003f1d0f7290 */ /* 0x000fe4000fffe13f */
[----:B------:R-:W-:Y:S02]  /*a590*/  UIMAD UR27, UR4, UR27, UR28 ;  /* 0x0000001b041b72a4 */ /* 0x000fe4000f8e021c */
[----:B------:R-:W-:Y:S02]  /*a5a0*/  UIMAD UR15, UR4, UR15, UR20 ;  /* 0x0000000f040f72a4 */ /* 0x000fe4000f8e0214 */
[----:B------:R-:W-:-:S02]  /*a5b0*/  UISETP.GT.U32.AND UP2, UPT, UR4, UR27, UPT ;  /* 0x0000001b0400728c */ /* 0x000fc4000bf44070 */
[----:B------:R-:W-:-:S09]  /*a5c0*/  UISETP.GT.U32.AND UP1, UPT, UR4, UR15, UPT ;  /* 0x0000000f0400728c */ /* 0x000fd2000bf24070 */
[----:B------:R-:W-:Y:S02]  /*a5d0*/  @!UP2 UIADD3 UR27, UR27, -UR4, URZ ;  /* 0x800000041b1ba290 */ /* 0x000fe4000fffe03f */
[----:B------:R-:W-:Y:S02]  /*a5e0*/  @!UP1 UIADD3 UR15, UR15, -UR4, URZ ;  /* 0x800000040f0f9290 */ /* 0x000fe4000fffe03f */
[----:B------:R-:W-:Y:S02]  /*a5f0*/  UISETP.GE.U32.AND UP4, UPT, UR27, UR4, UPT ;  /* 0x000000041b00728c */ /* 0x000fe4000bf86070 */
[----:B------:R-:W-:Y:S02]  /*a600*/  UISETP.GE.U32.AND UP3, UPT, UR15, UR4, UPT ;  /* 0x000000040f00728c */ /* 0x000fe4000bf66070 */
[----:B------:R-:W-:Y:S02]  /*a610*/  @!UP1 UIADD3 UR29, UR29, 0x1, URZ ;  /* 0x000000011d1d9890 */ /* 0x000fe4000fffe03f */
[----:B------:R-:W-:-:S02]  /*a620*/  UISETP.GE.AND UP1, UPT, UR30, URZ, UPT ;  /* 0x0000003f1e00728c */ /* 0x000fc4000bf26270 */
[----:B------:R-:W-:Y:S02]  /*a630*/  @!UP2 UIADD3 UR31, UR31, 0x1, URZ ;  /* 0x000000011f1fa890 */ /* 0x000fe4000fffe03f */
[----:B------:R-:W-:Y:S02]  /*a640*/  UISETP.NE.AND UP2, UPT, UR12, URZ, UPT ;  /* 0x0000003f0c00728c */ /* 0x000fe4000bf45270 */
[----:B------:R-:W-:Y:S02]  /*a650*/  @UP4 UIADD3 UR31, UR31, 0x1, URZ ;  /* 0x000000011f1f4890 */ /* 0x000fe4000fffe03f */
[----:B------:R-:W-:Y:S02]  /*a660*/  @UP3 UIADD3 UR29, UR29, 0x1, URZ ;  /* 0x000000011d1d3890 */ /* 0x000fe4000fffe03f */
[----:B------:R-:W-:Y:S02]  /*a670*/  ULOP3.LUT UR4, URZ, UR12, URZ, 0x33, !UPT ;  /* 0x0000000c3f047292 */ /* 0x000fe4000f8e333f */
[----:B------:R-:W-:-:S02]  /*a680*/  @!UP1 UIADD3 UR31, -UR31, URZ, URZ ;  /* 0x0000003f1f1f9290 */ /* 0x000fc4000fffe13f */
[----:B------:R-:W-:Y:S02]  /*a690*/  @!UP0 UIADD3 UR29, -UR29, URZ, URZ ;  /* 0x0000003f1d1d8290 */ /* 0x000fe4000fffe13f */
[----:B------:R-:W-:Y:S02]  /*a6a0*/  USEL UR31, UR4, UR31, !UP2 ;  /* 0x0000001f041f7287 */ /* 0x000fe4000d000000 */
[----:B------:R-:W-:Y:S02]  /*a6b0*/  USEL UR4, UR4, UR29, !UP2 ;  /* 0x0000001d04047287 */ /* 0x000fe4000d000000 */
[----:B------:R-:W-:Y:S02]  /*a6c0*/  UIMAD.WIDE UR14, UR31, 0x4, UR22 ;  /* 0x000000041f0e78a5 */ /* 0x000fe4000f8e0216 */
[----:B------:R-:W-:-:S04]  /*a6d0*/  UIMAD.WIDE UR28, UR4, 0x4, UR22 ;  /* 0x00000004041c78a5 */ /* 0x000fc8000f8e0216 */
[----:B------:R-:W-:Y:S01]  /*a6e0*/  MOV R10, UR14 ;  /* 0x0000000e000a7c02 */ /* 0x000fe20008000f00 */
[----:B------:R-:W-:Y:S01]  /*a6f0*/  IMAD.U32 R11, RZ, RZ, UR15 ;  /* 0x0000000fff0b7e24 */ /* 0x000fe2000f8e00ff */
[----:B------:R-:W-:Y:S01]  /*a700*/  MOV R8, UR28 ;  /* 0x0000001c00087c02 */ /* 0x000fe20008000f00 */
[----:B------:R-:W-:Y:S01]  /*a710*/  IMAD.U32 R9, RZ, RZ, UR29 ;  /* 0x0000001dff097e24 */ /* 0x000fe2000f8e00ff */
[----:B------:R-:W-:Y:S02]  /*a720*/  UIADD3 UR4, UR31, -UR4, URZ ;  /* 0x800000041f047290 */ /* 0x000fe4000fffe03f */
[----:B------:R-:W2:Y:S01]  /*a730*/  LDG.E R5, desc[UR24][R10.64] ;  /* 0x000000180a057981 */ /* 0x000ea2000c1e1900 */
[----:B------:R-:W-:-:S03]  /*a740*/  ULDC.64 UR14, c[0x0][0x238] ;  /* 0x00008e00000e7ab9 */ /* 0x000fc60000000a00 */
[----:B------:R-:W2:Y:S01]  /*a750*/  LDG.E R2, desc[UR24][R8.64] ;  /* 0x0000001808027981 */ /* 0x000ea2000c1e1900 */
[----:B------:R-:W-:-:S04]  /*a760*/  UIMAD UR12, UR4, UR12, -0x80 ;  /* 0xffffff80040c74a4 */ /* 0x000fc8000f8e020c */
[----:B------:R-:W-:Y:S02]  /*a770*/  USHF.R.S32.HI UR4, URZ, 0x1f, UR12 ;  /* 0x0000001f3f047899 */ /* 0x000fe4000801140c */
[----:B------:R-:W-:-:S04]  /*a780*/  IMAD.WIDE.U32 R6, R138, UR12, RZ ;  /* 0x0000000c8a067c25 */ /* 0x000fc8000f8e00ff */
[----:B------:R-:W-:-:S04]  /*a790*/  IMAD R0, R138, UR4, RZ ;  /* 0x000000048a007c24 */ /* 0x000fc8000f8e02ff */
[----:B------:R-:W-:-:S04]  /*a7a0*/  IMAD R0, R139, UR12, R0 ;  /* 0x0000000c8b007c24 */ /* 0x000fc8000f8e0200 */
[----:B------:R-:W-:Y:S01]  /*a7b0*/  IMAD.IADD R7, R7, 0x1, R0 ;  /* 0x0000000107077824 */ /* 0x000fe200078e0200 */
[----:B--2---:R-:W-:-:S04]  /*a7c0*/  IADD3 R2, -R5, R2, RZ ;  /* 0x0000000205027210 */ /* 0x004fc80007ffe1ff */
[----:B------:R-:W-:Y:S01]  /*a7d0*/  SHF.R.S32.HI R4, RZ, 0x1f, R2 ;  /* 0x0000001fff047819 */ /* 0x000fe20000011402 */
[----:B------:R-:W-:-:S04]  /*a7e0*/  IMAD.WIDE.U32 R6, R2, UR14, R6 ;  /* 0x0000000e02067c25 */ /* 0x000fc8000f8e0006 */
[----:B------:R-:W-:-:S04]  /*a7f0*/  IMAD R5, R4, UR14, RZ ;  /* 0x0000000e04057c24 */ /* 0x000fc8000f8e02ff */
[----:B------:R-:W-:-:S05]  /*a800*/  IMAD R5, R2, UR15, R5 ;  /* 0x0000000f02057c24 */ /* 0x000fca000f8e0205 */
[----:B------:R-:W-:Y:S01]  /*a810*/  IADD3 R0, R7, R5, RZ ;  /* 0x0000000507007210 */ /* 0x000fe20007ffe0ff */
[----:B------:R-:W-:Y:S01]  /*a820*/  IMAD.MOV.U32 R7, RZ, RZ, R6 ;  /* 0x000000ffff077224 */ /* 0x000fe200078e0006 */
[----:B------:R-:W-:Y:S06]  /*a830*/  BRA `(.L_x_1802) ;  /* 0x0000000000087947 */ /* 0x000fec0003800000 */
.L_x_1801:
[----:B------:R-:W-:-:S04]  /*a840*/  LEA R7, -R138, RZ, 0x7 ;  /* 0x000000ff8a077211 */ /* 0x000fc800078e39ff */
[----:B------:R-:W-:-:S07]  /*a850*/  SHF.R.S32.HI R0, RZ, 0x1f, R7 ;  /* 0x0000001fff007819 */ /* 0x000fce0000011407 */
.L_x_1802:
[----:B------:R-:W-:Y:S01]  /*a860*/  ULDC UR4, c[0x0][0x2d0] ;  /* 0x0000b40000047ab9 */ /* 0x000fe20000000800 */
[C---:B------:R-:W-:Y:S01]  /*a870*/  LEA R194, P3, R7.reuse, R184, 0x1 ;  /* 0x000000b807c27211 */ /* 0x040fe200078608ff */
[----:B------:R-:W-:Y:S01]  /*a880*/  UISETP.GT.AND UP0, UPT, UR18, UR13, UPT ;  /* 0x0000000d1200728c */ /* 0x000fe2000bf04270 */
[----:B------:R-:W-:Y:S02]  /*a890*/  ISETP.GE.AND P1, PT, R222, UR4, PT ;  /* 0x00000004de007c0c */ /* 0x000fe4000bf26270 */
[----:B------:R-:W-:Y:S02]  /*a8a0*/  ISETP.GE.AND P2, PT, R228, UR4, PT ;  /* 0x00000004e4007c0c */ /* 0x000fe4000bf46270 */
[----:B------:R-:W-:-:S09]  /*a8b0*/  LEA.HI.X R195, R7, R185, R0, 0x1, P3 ;  /* 0x000000b907c37211 */ /* 0x000fd200018f0c00 */
[-C--:B------:R-:W-:Y:S02]  /*a8c0*/  @!P1 IADD3 R5, P4, R7, R38.reuse, RZ ;  /* 0x0000002607059210 */ /* 0x080fe40007f9e0ff */
[----:B------:R-:W-:Y:S01]  /*a8d0*/  IADD3 R7, P3, R224, R7, RZ ;  /* 0x00000007e0077210 */ /* 0x000fe20007f7e0ff */
[----:B------:R-:W-:Y:S02]  /*a8e0*/  @P2 STS.128 [R226+0xc000], RZ ;  /* 0x00c000ffe2002388 */ /* 0x000fe40000000c00 */
[----:B------:R-:W-:Y:S01]  /*a8f0*/  @!P1 IMAD.X R2, R0, 0x1, R36, P4 ;  /* 0x0000000100029824 */ /* 0x000fe200020e0624 */
[----:B------:R-:W-:Y:S01]  /*a900*/  @!P1 LEA R30, P4, R5, UR6, 0x1 ;  /* 0x00000006051e9c11 */ /* 0x000fe2000f8808ff */
[----:B------:R-:W-:Y:S01]  /*a910*/  IMAD.X R0, R223, 0x1, R0, P3 ;  /* 0x00000001df007824 */ /* 0x000fe200018e0600 */
[----:B------:R-:W-:Y:S01]  /*a920*/  @!P1 IADD3 R9, P3, R7, R38, RZ ;  /* 0x0000002607099210 */ /* 0x000fe20007f7e0ff */
[----:B------:R-:W-:Y:S01]  /*a930*/  @!PT LDS RZ, [RZ] ;  /* 0x00000000fffff984 */ /* 0x000fe20000000800 */
[----:B------:R-:W-:Y:S01]  /*a940*/  @!PT LDS RZ, [RZ] ;  /* 0x00000000fffff984 */ /* 0x000fe20000000800 */
[----:B------:R-:W-:Y:S01]  /*a950*/  @!PT LDS RZ, [RZ] ;  /* 0x00000000fffff984 */ /* 0x000fe20000000800 */
[----:B------:R-:W-:Y:S01]  /*a960*/  @!P2 LDGSTS.E.BYPASS.LTC128B.128 [R226+0xc000], desc[UR24][R194.64] ;  /* 0x0c000000c2e2afae */ /* 0x000fe2000b901d58 */
[----:B------:R-:W-:-:S02]  /*a970*/  @!P1 LEA.HI.X R31, R5, UR7, R2, 0x1, P4 ;  /* 0x00000007051f9c11 */ /* 0x000fc4000a0f0c02 */
[----:B------:R-:W-:Y:S01]  /*a980*/  @!P2 LEA R24, P5, R7, R184, 0x1 ;  /* 0x000000b80718a211 */ /* 0x000fe200078a08ff */
[----:B------:R-:W-:Y:S01]  /*a990*/  @!P1 IMAD.X R2, R0, 0x1, R36, P3 ;  /* 0x0000000100029824 */ /* 0x000fe200018e0624 */
[----:B------:R-:W-:Y:S01]  /*a9a0*/  IADD3 R5, P4, R224, R7, RZ ;  /* 0x00000007e0057210 */ /* 0x000fe20007f9e0ff */
[----:B------:R-:W-:Y:S01]  /*a9b0*/  @P1 STS.128 [R226+0x10000], RZ ;  /* 0x010000ffe2001388 */ /* 0x000fe20000000c00 */
[----:B------:R-:W-:Y:S02]  /*a9c0*/  @!P1 LEA R22, P3, R9, UR6, 0x1 ;  /* 0x0000000609169c11 */ /* 0x000fe4000f8608ff */
[--C-:B------:R-:W-:Y:S01]  /*a9d0*/  @!P2 LEA.HI.X R25, R7, R185, R0.reuse, 0x1, P5 ;  /* 0x000000b90719a211 */ /* 0x100fe200028f0c00 */
[----:B------:R-:W-:Y:S01]  /*a9e0*/  IMAD.X R0, R223, 0x1, R0, P4 ;  /* 0x00000001df007824 */ /* 0x000fe200020e0600 */
[----:B------:R-:W-:Y:S01]  /*a9f0*/  @!P1 IADD3 R7, P4, R5, R38, RZ ;  /* 0x0000002605079210 */ /* 0x000fe20007f9e0ff */
[----:B------:R-:W-:Y:S01]  /*aa00*/  @!PT LDS RZ, [RZ] ;  /* 0x00000000fffff984 */ /* 0x000fe20000000800 */
[----:B------:R-:W-:Y:S01]  /*aa10*/  @!PT LDS RZ, [RZ] ;  /* 0x00000000fffff984 */ /* 0x000fe20000000800 */
[----:B------:R-:W-:Y:S01]  /*aa20*/  @!PT LDS RZ, [RZ] ;  /* 0x00000000fffff984 */ /* 0x000fe20000000800 */
[----:B------:R-:W-:Y:S01]  /*aa30*/  @!P1 LDGSTS.E.BYPASS.LTC128B.128 [R226+0x10000], desc[UR24][R30.64+0x80] ;  /* 0x100000801ee29fae */ /* 0x000fe2000b901d58 */
[----:B------:R-:W-:-:S02]  /*aa40*/  @!P1 LEA.HI.X R23, R9, UR7, R2, 0x1, P3 ;  /* 0x0000000709179c11 */ /* 0x000fc400098f0c02 */
[C---:B------:R-:W-:Y:S01]  /*aa50*/  @!P2 LEA R20, P5, R5.reuse, R184, 0x1 ;  /* 0x000000b80514a211 */ /* 0x040fe200078a08ff */
[----:B------:R-:W-:Y:S01]  /*aa60*/  @!P1 IMAD.X R2, R0, 0x1, R36, P4 ;  /* 0x0000000100029824 */ /* 0x000fe200020e0624 */
[----:B------:R-:W-:Y:S01]  /*aa70*/  IADD3 R9, P3, R224, R5, RZ ;  /* 0x00000005e0097210 */ /* 0x000fe20007f7e0ff */
[----:B------:R-:W-:Y:S01]  /*aa80*/  @P2 STS.128 [R226+0xc800], RZ ;  /* 0x00c800ffe2002388 */ /* 0x000fe20000000c00 */
[--C-:B------:R-:W-:Y:S02]  /*aa90*/  @!P2 LEA.HI.X R21, R5, R185, R0.reuse, 0x1, P5 ;  /* 0x000000b90515a211 */ /* 0x100fe400028f0c00 */
        /* <DEDUP_REMOVED lines=38> */
[C---:B------:R-:W-:Y:S02]  /*ad00*/  @!P1 LEA R26, P4, R4.reuse, UR6, 0x1 ;  /* 0x00000006041a9c11 */ /* 0x040fe4000f8808ff */
[--C-:B------:R-:W-:Y:S01]  /*ad10*/  @!P2 LEA.HI.X R29, R5, R185, R0.reuse, 0x1, P5 ;  /* 0x000000b9051da211 */ /* 0x100fe200028f0c00 */
[----:B------:R-:W-:Y:S01]  /*ad20*/  IMAD.X R0, R223, 0x1, R0, P3 ;  /* 0x00000001df007824 */ /* 0x000fe200018e0600 */
[----:B------:R-:W-:Y:S01]  /*ad30*/  @!P1 LEA.HI.X R27, R4, UR7, R11, 0x1, P4 ;  /* 0x00000007041b9c11 */ /* 0x000fe2000a0f0c0b */
[----:B------:R-:W-:Y:S01]  /*ad40*/  @!PT LDS RZ, [RZ] ;  /* 0x00000000fffff984 */ /* 0x000fe20000000800 */
[----:B------:R-:W-:Y:S01]  /*ad50*/  @!PT LDS RZ, [RZ] ;  /* 0x00000000fffff984 */ /* 0x000fe20000000800 */
[----:B------:R-:W-:Y:S01]  /*ad60*/  @!PT LDS RZ, [RZ] ;  /* 0x00000000fffff984 */ /* 0x000fe20000000800 */
[----:B------:R-:W-:Y:S01]  /*ad70*/  @!P1 LDGSTS.E.BYPASS.LTC128B.128 [R226+0x11000], desc[UR24][R18.64+0x80] ;  /* 0x1100008012e29fae */ /* 0x000fe2000b901d58 */
[----:B------:R-:W-:-:S02]  /*ad80*/  IADD3 R5, P4, R224, R7, RZ ;  /* 0x00000007e0057210 */ /* 0x000fc40007f9e0ff */
[C---:B------:R-:W-:Y:S01]  /*ad90*/  @!P2 LEA R32, P6, R7.reuse, R184, 0x1 ;  /* 0x000000b80720a211 */ /* 0x040fe200078c08ff */
[----:B------:R-:W-:Y:S01]  /*ada0*/  @P2 STS.128 [R226+0xd800], RZ ;  /* 0x00d800ffe2002388 */ /* 0x000fe20000000c00 */
[-C--:B------:R-:W-:Y:S01]  /*adb0*/  @!P1 IADD3 R2, P5, R7, R38.reuse, RZ ;  /* 0x0000002607029210 */ /* 0x080fe20007fbe0ff */
[--C-:B------:R-:W-:Y:S01]  /*adc0*/  IMAD.X R4, R223, 0x1, R0.reuse, P4 ;  /* 0x00000001df047824 */ /* 0x100fe200020e0600 */
[----:B------:R-:W-:Y:S01]  /*add0*/  @!P1 IADD3 R38, P3, R5, R38, RZ ;  /* 0x0000002605269210 */ /* 0x000fe20007f7e0ff */
[----:B------:R-:W-:Y:S01]  /*ade0*/  @!PT LDS RZ, [RZ] ;  /* 0x00000000fffff984 */ /* 0x000fe20000000800 */
[----:B------:R-:W-:Y:S01]  /*adf0*/  @!PT LDS RZ, [RZ] ;  /* 0x00000000fffff984 */ /* 0x000fe20000000800 */
[----:B------:R-:W-:Y:S01]  /*ae00*/  @!PT LDS RZ, [RZ] ;  /* 0x00000000fffff984 */ /* 0x000fe20000000800 */
[----:B------:R-:W-:Y:S01]  /*ae10*/  @!P2 LDGSTS.E.BYPASS.LTC128B.128 [R226+0xd800], desc[UR24][R16.64] ;  /* 0x0d80000010e2afae */ /* 0x000fe2000b901d58 */
[----:B------:R-:W-:Y:S01]  /*ae20*/  @!P2 LEA.HI.X R33, R7, R185, R0, 0x1, P6 ;  /* 0x000000b90721a211 */ /* 0x000fe200030f0c00 */
[--C-:B------:R-:W-:Y:S01]  /*ae30*/  @!P1 IMAD.X R7, R0, 0x1, R36.reuse, P5 ;  /* 0x0000000100079824 */ /* 0x100fe200028e0624 */
[----:B------:R-:W-:Y:S01]  /*ae40*/  @!P1 LEA R6, P5, R2, UR6, 0x1 ;  /* 0x0000000602069c11 */ /* 0x000fe2000f8a08ff */
[----:B------:R-:W-:Y:S01]  /*ae50*/  @P1 STS.128 [R226+0x11800], RZ ;  /* 0x011800ffe2001388 */ /* 0x000fe20000000c00 */
[----:B------:R-:W-:Y:S01]  /*ae60*/  @!P2 LEA R34, P4, R5, R184, 0x1 ;  /* 0x000000b80522a211 */ /* 0x000fe200078808ff */
[----:B------:R-:W-:Y:S01]  /*ae70*/  @!P1 IMAD.X R11, R4, 0x1, R36, P3 ;  /* 0x00000001040b9824 */ /* 0x000fe200018e0624 */
[----:B------:R-:W-:Y:S01]  /*ae80*/  @!P1 LEA R10, P3, R38, UR6, 0x1 ;  /* 0x00000006260a9c11 */ /* 0x000fe2000f8608ff */
[----:B------:R-:W-:Y:S01]  /*ae90*/  @!PT LDS RZ, [RZ] ;  /* 0x00000000fffff984 */ /* 0x000fe20000000800 */
[----:B------:R-:W-:Y:S01]  /*aea0*/  @!PT LDS RZ, [RZ] ;  /* 0x00000000fffff984 */ /* 0x000fe20000000800 */
[----:B------:R-:W-:Y:S01]  /*aeb0*/  @!PT LDS RZ, [RZ] ;  /* 0x00000000fffff984 */ /* 0x000fe20000000800 */
[----:B------:R-:W-:Y:S01]  /*aec0*/  @!P1 LDGSTS.E.BYPASS.LTC128B.128 [R226+0x11800], desc[UR24][R14.64+0x80] ;  /* 0x118000800ee29fae */ /* 0x000fe2000b901d58 */
[----:B------:R-:W-:-:S02]  /*aed0*/  @!P1 LEA.HI.X R7, R2, UR7, R7, 0x1, P5 ;  /* 0x0000000702079c11 */ /* 0x000fc4000a8f0c07 */
[----:B------:R-:W-:Y:S01]  /*aee0*/  @!P2 LEA.HI.X R35, R5, R185, R4, 0x1, P4 ;  /* 0x000000b90523a211 */ /* 0x000fe200020f0c04 */
[----:B------:R-:W-:Y:S01]  /*aef0*/  @P2 STS.128 [R226+0xe000], RZ ;  /* 0x00e000ffe2002388 */ /* 0x000fe20000000c00 */
[----:B------:R-:W-:-:S03]  /*af00*/  @!P1 LEA.HI.X R11, R38, UR7, R11, 0x1, P3 ;  /* 0x00000007260b9c11 */ /* 0x000fc600098f0c0b */
        /* <DEDUP_REMOVED lines=40> */
[----:B------:R-:W3:Y:S04]  /*b190*/  LDSM.16.M88.4 R52, [R220+0x4000] ;  /* 0x00400000dc34783b */ /* 0x000ee80000000200 */
[----:B------:R-:W4:Y:S04]  /*b1a0*/  LDSM.16.M88.4 R44, [R220+0x4800] ;  /* 0x00480000dc2c783b */ /* 0x000f280000000200 */
[----:B------:R-:W5:Y:S04]  /*b1b0*/  LDSM.16.M88.4 R36, [R220+0x5000] ;  /* 0x00500000dc24783b */ /* 0x000f680000000200 */
[----:B-1----:R-:W1:Y:S04]  /*b1c0*/  LDSM.16.M88.4 R28, [R220+0x5800] ;  /* 0x00580000dc1c783b */ /* 0x002e680000000200 */
[----:B------:R-:W1:Y:S04]  /*b1d0*/  LDSM.16.M88.4 R20, [R220+0x6000] ;  /* 0x00600000dc14783b */ /* 0x000e680000000200 */
[----:B------:R-:W1:Y:S04]  /*b1e0*/  LDSM.16.M88.4 R12, [R220+0x6800] ;  /* 0x00680000dc0c783b */ /* 0x000e680000000200 */
[----:B------:R-:W1:Y:S04]  /*b1f0*/  LDSM.16.M88.4 R172, [R220+0x7000] ;  /* 0x00700000dcac783b */ /* 0x000e680000000200 */
[----:B------:R-:W1:Y:S04]  /*b200*/  LDSM.16.M88.4 R60, [R220+0x7800] ;  /* 0x00780000dc3c783b */ /* 0x000e680000000200 */
[----:B------:R-:W-:Y:S04]  /*b210*/  LDSM.16.M88.4 R132, [R219] ;  /* 0x00000000db84783b */ /* 0x000fe80000000200 */
[----:B--2---:R-:W2:Y:S04]  /*b220*/  LDSM.16.M88.4 R8, [R218] ;  /* 0x00000000da08783b */ /* 0x004ea80000000200 */
[----:B------:R-:W2:Y:S01]  /*b230*/  LDSM.16.M88.4 R4, [R210] ;  /* 0x00000000d204783b */ /* 0x000ea20000000200 */
[C---:B---3--:R-:W-:Y:S03]  /*b240*/  HMMA.16816.F32.BF16 R56, R164.reuse, R52, RZ ;  /* 0x00000034a438723c */ /* 0x048fe600000418ff */
[----:B------:R-:W3:Y:S03]  /*b250*/  LDSM.16.M88.4 R160, [R209] ;  /* 0x00000000d1a0783b */ /* 0x000ee60000000200 */
[C---:B----4-:R-:W-:Y:S01]  /*b260*/  HMMA.16816.F32.BF16 R48, R164.reuse, R44, RZ ;  /* 0x0000002ca430723c */ /* 0x050fe200000418ff */
[----:B------:R-:W4:Y:S04]  /*b270*/  LDSM.16.M88.4 R156, [R208] ;  /* 0x00000000d09c783b */ /* 0x000f280000000200 */
[----:B------:R-:W2:Y:S01]  /*b280*/  LDSM.16.M88.4 R148, [R206] ;  /* 0x00000000ce94783b */ /* 0x000ea20000000200 */
[C---:B------:R-:W-:Y:S03]  /*b290*/  HMMA.16816.F32.BF16 R52, R164.reuse, R54, RZ ;  /* 0x00000036a434723c */ /* 0x040fe600000418ff */
[----:B------:R-:W2:Y:S03]  /*b2a0*/  LDSM.16.M88.4 R140, [R204] ;  /* 0x00000000cc8c783b */ /* 0x000ea60000000200 */
[C---:B------:R-:W-:Y:S01]  /*b2b0*/  HMMA.16816.F32.BF16 R44, R164.reuse, R46, RZ ;  /* 0x0000002ea42c723c */ /* 0x040fe200000418ff */
[----:B------:R-:W2:Y:S04]  /*b2c0*/  LDSM.16.M88.4 R144, [R205] ;  /* 0x00000000cd90783b */ /* 0x000ea80000000200 */
[----:B------:R-:W-:Y:S01]  /*b2d0*/  LDSM.16.M88.4 R64, [R217] ;  /* 0x00000000d940783b */ /* 0x000fe20000000200 */
[C---:B-----5:R-:W-:Y:S03]  /*b2e0*/  HMMA.16816.F32.BF16 R40, R164.reuse, R36, RZ ;  /* 0x00000024a428723c */ /* 0x060fe600000418ff */
[----:B------:R-:W-:Y:S03]  /*b2f0*/  LDSM.16.M88.4 R152, [R207] ;  /* 0x00000000cf98783b */ /* 0x000fe60000000200 */
[C---:B------:R-:W-:Y:S01]  /*b300*/  HMMA.16816.F32.BF16 R36, R164.reuse, R38, RZ ;  /* 0x00000026a424723c */ /* 0x040fe200000418ff */
[----:B------:R-:W-:Y:S04]  /*b310*/  LDSM.16.M88.4 R184, [R220+0x9000] ;  /* 0x00900000dcb8783b */ /* 0x000fe80000000200 */
[----:B------:R-:W-:Y:S01]  /*b320*/  LDSM.16.M88.4 R188, [R219+0x2000] ;  /* 0x00200000dbbc783b */ /* 0x000fe20000000200 */
[C---:B-1----:R-:W-:Y:S03]  /*b330*/  HMMA.16816.F32.BF16 R32, R164.reuse, R28, RZ ;  /* 0x0000001ca420723c */ /* 0x042fe600000418ff */
        /* <DEDUP_REMOVED lines=12> */
[C---:B--2---:R-:W-:Y:S06]  /*b400*/  HMMA.16816.F32.BF16 R56, R132.reuse, R8, R56 ;  /* 0x000000088438723c */ /* 0x044fec0000041838 */
[C---:B------:R-:W-:Y:S01]  /*b410*/  HMMA.16816.F32.BF16 R52, R132.reuse, R10, R52 ;  /* 0x0000000a8434723c */ /* 0x040fe20000041834 */
[----:B------:R-:W2:Y:S05]  /*b420*/  LDSM.16.M88.4 R8, [R214+0x4800] ;  /* 0x00480000d608783b */ /* 0x000eaa0000000200 */
[C---:B------:R-:W-:Y:S06]  /*b430*/  HMMA.16816.F32.BF16 R48, R132.reuse, R4, R48 ;  /* 0x000000048430723c */ /* 0x040fec0000041830 */
[C---:B------:R-:W-:Y:S01]  /*b440*/  HMMA.16816.F32.BF16 R44, R132.reuse, R6, R44 ;  /* 0x00000006842c723c */ /* 0x040fe2000004182c */
[----:B------:R-:W5:Y:S05]  /*b450*/  LDSM.16.M88.4 R4, [R214+0x5000] ;  /* 0x00500000d604783b */ /* 0x000f6a0000000200 */
[C---:B---3--:R-:W-:Y:S06]  /*b460*/  HMMA.16816.F32.BF16 R40, R132.reuse, R160, R40 ;  /* 0x000000a08428723c */ /* 0x048fec0000041828 */
[C---:B------:R-:W-:Y:S01]  /*b470*/  HMMA.16816.F32.BF16 R36, R132.reuse, R162, R36 ;  /* 0x000000a28424723c */ /* 0x040fe20000041824 */
[----:B------:R-:W3:Y:S05]  /*b480*/  LDSM.16.M88.4 R160, [R214+0x5800] ;  /* 0x00580000d6a0783b */ /* 0x000eea0000000200 */
[C---:B----4-:R-:W-:Y:S06]  /*b490*/  HMMA.16816.F32.BF16 R32, R132.reuse, R156, R32 ;  /* 0x0000009c8420723c */ /* 0x050fec0000041820 */
[C---:B------:R-:W-:Y:S01]  /*b4a0*/  HMMA.16816.F32.BF16 R28, R132.reuse, R158, R28 ;  /* 0x0000009e841c723c */ /* 0x040fe2000004181c */
[----:B------:R-:W-:Y:S05]  /*b4b0*/  LDSM.16.M88.4 R156, [R214+0x7800] ;  /* 0x00780000d69c783b */ /* 0x000fea0000000200 */
[C---:B------:R-:W-:Y:S06]  /*b4c0*/  HMMA.16816.F32.BF16 R16, R132.reuse, R148, R16 ;  /* 0x000000948410723c */ /* 0x040fec0000041810 */
[C---:B------:R-:W-:Y:S01]  /*b4d0*/  HMMA.16816.F32.BF16 R12, R132.reuse, R150, R12 ;  /* 0x00000096840c723c */ /* 0x040fe2000004180c */
[----:B------:R-:W4:Y:S05]  /*b4e0*/  LDSM.16.M88.4 R148, [R214+0x6000] ;  /* 0x00600000d694783b */ /* 0x000f2a0000000200 */
[C---:B------:R-:W-:Y:S06]  /*b4f0*/  HMMA.16816.F32.BF16 R168, R132.reuse, R140, R168 ;  /* 0x0000008c84a8723c */ /* 0x040fec00000418a8 */
[C---:B------:R-:W-:Y:S01]  /*b500*/  HMMA.16816.F32.BF16 R164, R132.reuse, R142, R164 ;  /* 0x0000008e84a4723c */ /* 0x040fe200000418a4 */
[----:B------:R-:W3:Y:S05]  /*b510*/  LDSM.16.M88.4 R140, [R214+0x6800] ;  /* 0x00680000d68c783b */ /* 0x000eea0000000200 */
[C---:B------:R-:W-:Y:S06]  /*b520*/  HMMA.16816.F32.BF16 R176, R132.reuse, R144, R176 ;  /* 0x0000009084b0723c */ /* 0x040fec00000418b0 */
[----:B------:R-:W-:Y:S01]  /*b530*/  HMMA.16816.F32.BF16 R172, R132, R146, R172 ;  /* 0x0000009284ac723c */ /* 0x000fe200000418ac */
[----:B------:R-:W-:Y:S05]  /*b540*/  LDSM.16.M88.4 R144, [R203+0x800] ;  /* 0x00080000cb90783b */ /* 0x000fea0000000200 */
[C---:B-1----:R-:W-:Y:S06]  /*b550*/  HMMA.16816.F32.BF16 R56, R64.reuse, R60, R56 ;  /* 0x0000003c4038723c */ /* 0x042fec0000041838 */
[C---:B------:R-:W-:Y:S01]  /*b560*/  HMMA.16816.F32.BF16 R52, R64.reuse, R62, R52 ;  /* 0x0000003e4034723c */ /* 0x040fe20000041834 */
[----:B------:R-:W1:Y:S05]  /*b570*/  LDSM.16.M88.4 R60, [R216] ;  /* 0x00000000d83c783b */ /* 0x000e6a0000000200 */
[C---:B--2---:R-:W-:Y:S06]  /*b580*/  HMMA.16816.F32.BF16 R48, R64.reuse, R8, R48 ;  /* 0x000000084030723c */ /* 0x044fec0000041830 */
[C---:B------:R-:W-:Y:S01]  /*b590*/  HMMA.16816.F32.BF16 R44, R64.reuse, R10, R44 ;  /* 0x0000000a402c723c */ /* 0x040fe2000004182c */
[----:B------:R-:W2:Y:S05]  /*b5a0*/  LDSM.16.M88.4 R8, [R203+0x1000] ;  /* 0x00100000cb08783b */ /* 0x000eaa0000000200 */
[C---:B-----5:R-:W-:Y:S06]  /*b5b0*/  HMMA.16816.F32.BF16 R40, R64.reuse, R4, R40 ;  /* 0x000000044028723c */ /* 0x060fec0000041828 */
[----:B------:R-:W-:Y:S01]  /*b5c0*/  HMMA.16816.F32.BF16 R36, R64, R6, R36 ;  /* 0x000000064024723c */ /* 0x000fe20000041824 */
[----:B------:R-:W5:Y:S05]  /*b5d0*/  LDSM.16.M88.4 R4, [R203+0x1800] ;  /* 0x00180000cb04783b */ /* 0x000f6a0000000200 */
[C---:B------:R-:W-:Y:S06]  /*b5e0*/  HMMA.16816.F32.BF16 R24, R132.reuse, R152, R24 ;  /* 0x000000988418723c */ /* 0x040fec0000041818 */
[----:B------:R-:W-:Y:S01]  /*b5f0*/  HMMA.16816.F32.BF16 R20, R132, R154, R20 ;  /* 0x0000009a8414723c */ /* 0x000fe20000041814 */
[----:B------:R-:W1:Y:S04]  /*b600*/  LDSM.16.M88.4 R152, [R203] ;  /* 0x00000000cb98783b */ /* 0x000e680000000200 */
[----:B------:R-:W2:Y:S01]  /*b610*/  LDSM.16.M88.4 R132, [R214+0x7000] ;  /* 0x00700000d684783b */ /* 0x000ea20000000200 */
[C---:B---3--:R-:W-:Y:S06]  /*b620*/  HMMA.16816.F32.BF16 R32, R64.reuse, R160, R32 ;  /* 0x000000a04020723c */ /* 0x048fec0000041820 */
[C---:B------:R-:W-:Y:S01]  /*b630*/  HMMA.16816.F32.BF16 R28, R64.reuse, R162, R28 ;  /* 0x000000a2401c723c */ /* 0x040fe2000004181c */
[----:B------:R-:W-:Y:S05]  /*b640*/  LDSM.16.M88.4 R160, [R220+0xa000] ;  /* 0x00a00000dca0783b */ /* 0x000fea0000000200 */
[C---:B----4-:R-:W-:Y:S06]  /*b650*/  HMMA.16816.F32.BF16 R24, R64.reuse, R148, R24 ;  /* 0x000000944018723c */ /* 0x050fec0000041818 */
[C---:B------:R-:W-:Y:S01]  /*b660*/  HMMA.16816.F32.BF16 R20, R64.reuse, R150, R20 ;  /* 0x000000964014723c */ /* 0x040fe20000041814 */
[----:B------:R-:W3:Y:S05]  /*b670*/  LDSM.16.M88.4 R148, [R203+0x2000] ;  /* 0x00200000cb94783b */ /* 0x000eea0000000200 */
[C---:B------:R-:W-:Y:S06]  /*b680*/  HMMA.16816.F32.BF16 R16, R64.reuse, R140, R16 ;  /* 0x0000008c4010723c */ /* 0x040fec0000041810 */
[----:B------:R-:W-:Y:S01]  /*b690*/  HMMA.16816.F32.BF16 R12, R64, R142, R12 ;  /* 0x0000008e400c723c */ /* 0x000fe2000004180c */
[----:B------:R-:W4:Y:S05]  /*b6a0*/  LDSM.16.M88.4 R140, [R203+0x2800] ;  /* 0x00280000cb8c783b */ /* 0x000f2a0000000200 */
[C---:B-1----:R-:W-:Y:S06]  /*b6b0*/  HMMA.16816.F32.BF16 R48, R60.reuse, R144, R48 ;  /* 0x000000903c30723c */ /* 0x042fec0000041830 */
[C---:B------:R-:W-:Y:S01]  /*b6c0*/  HMMA.16816.F32.BF16 R44, R60.reuse, R146, R44 ;  /* 0x000000923c2c723c */ /* 0x040fe2000004182c */
[----:B------:R-:W-:Y:S05]  /*b6d0*/  LDSM.16.M88.4 R144, [R221+0x2000] ;  /* 0x00200000dd90783b */ /* 0x000fea0000000200 */
[C---:B--2---:R-:W-:Y:S06]  /*b6e0*/  HMMA.16816.F32.BF16 R40, R60.reuse, R8, R40 ;  /* 0x000000083c28723c */ /* 0x044fec0000041828 */
[C---:B------:R-:W-:Y:S01]  /*b6f0*/  HMMA.16816.F32.BF16 R36, R60.reuse, R10, R36 ;  /* 0x0000000a3c24723c */ /* 0x040fe20000041824 */
[----:B------:R-:W1:Y:S05]  /*b700*/  LDSM.16.M88.4 R8, [R220+0x8000] ;  /* 0x00800000dc08783b */ /* 0x000e6a0000000200 */
[C---:B-----5:R-:W-:Y:S06]  /*b710*/  HMMA.16816.F32.BF16 R32, R60.reuse, R4, R32 ;  /* 0x000000043c20723c */ /* 0x060fec0000041820 */
[----:B------:R-:W-:Y:S01]  /*b720*/  HMMA.16816.F32.BF16 R28, R60, R6, R28 ;  /* 0x000000063c1c723c */ /* 0x000fe2000004181c */
[----:B------:R-:W2:Y:S05]  /*b730*/  LDSM.16.M88.4 R4, [R220+0x8800] ;  /* 0x00880000dc04783b */ /* 0x000eaa0000000200 */
[C---:B------:R-:W-:Y:S06]  /*b740*/  HMMA.16816.F32.BF16 R168, R64.reuse, R156, R168 ;  /* 0x0000009c40a8723c */ /* 0x040fec00000418a8 */
[----:B------:R-:W-:Y:S01]  /*b750*/  HMMA.16816.F32.BF16 R164, R64, R158, R164 ;  /* 0x0000009e40a4723c */ /* 0x000fe200000418a4 */
[----:B------:R-:W5:Y:S05]  /*b760*/  LDSM.16.M88.4 R156, [R220+0xa800] ;  /* 0x00a80000dc9c783b */ /* 0x000f6a0000000200 */
[C---:B------:R-:W-:Y:S06]  /*b770*/  HMMA.16816.F32.BF16 R56, R60.reuse, R152, R56 ;  /* 0x000000983c38723c */ /* 0x040fec0000041838 */
[----:B------:R-:W-:Y:S01]  /*b780*/  HMMA.16816.F32.BF16 R52, R60, R154, R52 ;  /* 0x0000009a3c34723c */ /* 0x000fe20000041834 */
[----:B------:R-:W-:Y:S05]  /*b790*/  LDSM.16.M88.4 R152, [R220+0xb000] ;  /* 0x00b00000dc98783b */ /* 0x000fea0000000200 */
[C---:B------:R-:W-:Y:S06]  /*b7a0*/  HMMA.16816.F32.BF16 R176, R64.reuse, R132, R176 ;  /* 0x0000008440b0723c */ /* 0x040fec00000418b0 */
[----:B------:R-:W-:Y:S01]  /*b7b0*/  HMMA.16816.F32.BF16 R172, R64, R134, R172 ;  /* 0x0000008640ac723c */ /* 0x000fe200000418ac */
[----:B------:R-:W2:Y:S04]  /*b7c0*/  LDSM.16.M88.4 R132, [R203+0x3000] ;  /* 0x00300000cb84783b */ /* 0x000ea80000000200 */
[----:B------:R-:W5:Y:S01]  /*b7d0*/  LDSM.16.M88.4 R64, [R203+0x3800] ;  /* 0x00380000cb40783b */ /* 0x000f620000000200 */
[C---:B---3--:R-:W-:Y:S06]  /*b7e0*/  HMMA.16816.F32.BF16 R24, R60.reuse, R148, R24 ;  /* 0x000000943c18723c */ /* 0x048fec0000041818 */
[C---:B------:R-:W-:Y:S01]  /*b7f0*/  HMMA.16816.F32.BF16 R20, R60.reuse, R150, R20 ;  /* 0x000000963c14723c */ /* 0x040fe20000041814 */
[----:B------:R-:W-:Y:S05]  /*b800*/  LDSM.16.M88.4 R148, [R220+0xb800] ;  /* 0x00b80000dc94783b */ /* 0x000fea0000000200 */
[C---:B----4-:R-:W-:Y:S06]  /*b810*/  HMMA.16816.F32.BF16 R16, R60.reuse, R140, R16 ;  /* 0x0000008c3c10723c */ /* 0x050fec0000041810 */
[----:B------:R-:W-:Y:S01]  /*b820*/  HMMA.16816.F32.BF16 R12, R60, R142, R12 ;  /* 0x0000008e3c0c723c */ /* 0x000fe2000004180c */
[----:B------:R-:W3:Y:S05]  /*b830*/  LDSM.16.M88.4 R140, [R202] ;  /* 0x00000000ca8c783b */ /* 0x000eea0000000200 */
[C---:B-1----:R-:W-:Y:S06]  /*b840*/  HMMA.16816.F32.BF16 R56, R144.reuse, R8, R56 ;  /* 0x000000089038723c */ /* 0x042fec0000041838 */
[C---:B------:R-:W-:Y:S01]  /*b850*/  HMMA.16816.F32.BF16 R52, R144.reuse, R10, R52 ;  /* 0x0000000a9034723c */ /* 0x040fe20000041834 */
[----:B------:R-:W1:Y:S05]  /*b860*/  LDSM.16.M88.4 R8, [R198] ;  /* 0x00000000c608783b */ /* 0x000e6a0000000200 */
[C---:B--2---:R-:W-:Y:S06]  /*b870*/  HMMA.16816.F32.BF16 R48, R144.reuse, R4, R48 ;  /* 0x000000049030723c */ /* 0x044fec0000041830 */
[C---:B------:R-:W-:Y:S01]  /*b880*/  HMMA.16816.F32.BF16 R44, R144.reuse, R6, R44 ;  /* 0x00000006902c723c */ /* 0x040fe2000004182c */
[----:B------:R-:W2:Y:S05]  /*b890*/  LDSM.16.M88.4 R4, [R197] ;  /* 0x00000000c504783b */ /* 0x000eaa0000000200 */
[C---:B------:R-:W-:Y:S06]  /*b8a0*/  HMMA.16816.F32.BF16 R24, R144.reuse, R160, R24 ;  /* 0x000000a09018723c */ /* 0x040fec0000041818 */
[C---:B------:R-:W-:Y:S01]  /*b8b0*/  HMMA.16816.F32.BF16 R20, R144.reuse, R162, R20 ;  /* 0x000000a29014723c */ /* 0x040fe20000041814 */
[----:B------:R-:W-:Y:S05]  /*b8c0*/  LDSM.16.M88.4 R160, [R217+0x2000] ;  /* 0x00200000d9a0783b */ /* 0x000fea0000000200 */
[C---:B-----5:R-:W-:Y:S06]  /*b8d0*/  HMMA.16816.F32.BF16 R16, R144.reuse, R156, R16 ;  /* 0x0000009c9010723c */ /* 0x060fec0000041810 */
[----:B------:R-:W-:Y:S01]  /*b8e0*/  HMMA.16816.F32.BF16 R12, R144, R158, R12 ;  /* 0x0000009e900c723c */ /* 0x000fe2000004180c */
[----:B------:R-:W4:Y:S05]  /*b8f0*/  LDSM.16.M88.4 R156, [R214+0x8000] ;  /* 0x00800000d69c783b */ /* 0x000f2a0000000200 */
[C---:B------:R-:W-:Y:S06]  /*b900*/  HMMA.16816.F32.BF16 R176, R60.reuse, R132, R176 ;  /* 0x000000843cb0723c */ /* 0x040fec00000418b0 */
[C---:B------:R-:W-:Y:S01]  /*b910*/  HMMA.16816.F32.BF16 R172, R60.reuse, R134, R172 ;  /* 0x000000863cac723c */ /* 0x040fe200000418ac */
[----:B------:R-:W5:Y:S05]  /*b920*/  LDSM.16.M88.4 R132, [R201] ;  /* 0x00000000c984783b */ /* 0x000f6a0000000200 */
[C---:B------:R-:W-:Y:S06]  /*b930*/  HMMA.16816.F32.BF16 R168, R60.reuse, R64, R168 ;  /* 0x000000403ca8723c */ /* 0x040fec00000418a8 */
[----:B------:R-:W-:Y:S01]  /*b940*/  HMMA.16816.F32.BF16 R164, R60, R66, R164 ;  /* 0x000000423ca4723c */ /* 0x000fe200000418a4 */
[----:B------:R-:W1:Y:S04]  /*b950*/  LDSM.16.M88.4 R60, [R199] ;  /* 0x00000000c73c783b */ /* 0x000e680000000200 */
[----:B------:R-:W-:Y:S01]  /*b960*/  LDSM.16.M88.4 R64, [R200] ;  /* 0x00000000c840783b */ /* 0x000fe20000000200 */
[C---:B------:R-:W-:Y:S06]  /*b970*/  HMMA.16816.F32.BF16 R40, R144.reuse, R184, R40 ;  /* 0x000000b89028723c */ /* 0x040fec0000041828 */
[----:B------:R-:W-:Y:S01]  /*b980*/  HMMA.16816.F32.BF16 R36, R144, R186, R36 ;  /* 0x000000ba9024723c */ /* 0x000fe20000041824 */
[----:B------:R-:W2:Y:S05]  /*b990*/  LDSM.16.M88.4 R184, [R196] ;  /* 0x00000000c4b8783b */ /* 0x000eaa0000000200 */
[C---:B---3--:R-:W-:Y:S06]  /*b9a0*/  HMMA.16816.F32.BF16 R56, R188.reuse, R140, R56 ;  /* 0x0000008cbc38723c */ /* 0x048fec0000041838 */
[----:B------:R-:W-:Y:S01]  /*b9b0*/  HMMA.16816.F32.BF16 R52, R188, R142, R52 ;  /* 0x0000008ebc34723c */ /* 0x000fe20000041834 */
[----:B------:R-:W-:Y:S05]  /*b9c0*/  LDSM.16.M88.4 R140, [R214+0xa000] ;  /* 0x00a00000d68c783b */ /* 0x000fea0000000200 */
[C---:B------:R-:W-:Y:S06]  /*b9d0*/  HMMA.16816.F32.BF16 R32, R144.reuse, R180, R32 ;  /* 0x000000b49020723c */ /* 0x040fec0000041820 */
[----:B------:R-:W-:Y:S01]  /*b9e0*/  HMMA.16816.F32.BF16 R28, R144, R182, R28 ;  /* 0x000000b6901c723c */ /* 0x000fe2000004181c */
[----:B------:R-:W3:Y:S05]  /*b9f0*/  LDSM.16.M88.4 R180, [R3] ;  /* 0x0000000003b4783b */ /* 0x000eea0000000200 */
[C---:B-1----:R-:W-:Y:S06]  /*ba00*/  HMMA.16816.F32.BF16 R24, R188.reuse, R8, R24 ;  /* 0x00000008bc18723c */ /* 0x042fec0000041818 */
[C---:B------:R-:W-:Y:S01]  /*ba10*/  HMMA.16816.F32.BF16 R20, R188.reuse, R10, R20 ;  /* 0x0000000abc14723c */ /* 0x040fe20000041814 */
[----:B------:R-:W-:Y:S05]  /*ba20*/  LDSM.16.M88.4 R8, [R216+0x2000] ;  /* 0x00200000d808783b */ /* 0x000fea0000000200 */
[C---:B--2---:R-:W-:Y:S06]  /*ba30*/  HMMA.16816.F32.BF16 R16, R188.reuse, R4, R16 ;  /* 0x00000004bc10723c */ /* 0x044fec0000041810 */
[----:B------:R-:W-:Y:S01]  /*ba40*/  HMMA.16816.F32.BF16 R12, R188, R6, R12 ;  /* 0x00000006bc0c723c */ /* 0x000fe2000004180c */
[----:B------:R-:W1:Y:S05]  /*ba50*/  LDSM.16.M88.4 R4, [R203+0x4000] ;  /* 0x00400000cb04783b */ /* 0x000e6a0000000200 */
[C---:B------:R-:W-:Y:S06]  /*ba60*/  HMMA.16816.F32.BF16 R176, R144.reuse, R152, R176 ;  /* 0x0000009890b0723c */ /* 0x040fec00000418b0 */
[C---:B------:R-:W-:Y:S01]  /*ba70*/  HMMA.16816.F32.BF16 R172, R144.reuse, R154, R172 ;  /* 0x0000009a90ac723c */ /* 0x040fe200000418ac */
[----:B------:R-:W2:Y:S05]  /*ba80*/  LDSM.16.M88.4 R152, [R214+0x8800] ;  /* 0x00880000d698783b */ /* 0x000eaa0000000200 */
[----:B------:R-:W-:Y:S06]  /*ba90*/  HMMA.16816.F32.BF16 R168, R144, R148, R168 ;  /* 0x0000009490a8723c */ /* 0x000fec00000418a8 */
[----:B----4-:R-:W-:Y:S06]  /*baa0*/  HMMA.16816.F32.BF16 R56, R160, R156, R56 ;  /* 0x0000009ca038723c */ /* 0x010fec0000041838 */
[----:B-----5:R-:W-:Y:S06]  /*bab0*/  HMMA.16816.F32.BF16 R48, R188, R132, R48 ;  /* 0x00000084bc30723c */ /* 0x020fec0000041830 */
[----:B------:R-:W-:Y:S01]  /*bac0*/  HMMA.16816.F32.BF16 R164, R144, R150, R164 ;  /* 0x0000009690a4723c */ /* 0x000fe200000418a4 */
[----:B------:R-:W4:Y:S04]  /*bad0*/  LDSM.16.M88.4 R148, [R214+0x9000] ;  /* 0x00900000d694783b */ /* 0x000f280000000200 */
[----:B------:R-:W-:Y:S01]  /*bae0*/  LDSM.16.M88.4 R144, [R214+0x9800] ;  /* 0x00980000d690783b */ /* 0x000fe20000000200 */
[----:B------:R-:W-:Y:S06]  /*baf0*/  HMMA.16816.F32.BF16 R52, R160, R158, R52 ;  /* 0x0000009ea034723c */ /* 0x000fec0000041834 */
[C---:B------:R-:W-:Y:S06]  /*bb00*/  HMMA.16816.F32.BF16 R32, R188.reuse, R60, R32 ;  /* 0x0000003cbc20723c */ /* 0x040fec0000041820 */
[C---:B------:R-:W-:Y:S01]  /*bb10*/  HMMA.16816.F32.BF16 R28, R188.reuse, R62, R28 ;  /* 0x0000003ebc1c723c */ /* 0x040fe2000004181c */
[----:B------:R-:W5:Y:S05]  /*bb20*/  LDSM.16.M88.4 R60, [R214+0xb800] ;  /* 0x00b80000d63c783b */ /* 0x000f6a0000000200 */
[C---:B------:R-:W-:Y:S01]  /*bb30*/  HMMA.16816.F32.BF16 R44, R188.reuse, R134, R44 ;  /* 0x00000086bc2c723c */ /* 0x040fe2000004182c */
[----:B------:R-:W4:Y:S05]  /*bb40*/  LDSM.16.M88.4 R132, [R214+0xa800] ;  /* 0x00a80000d684783b */ /* 0x000f2a0000000200 */
[C---:B------:R-:W-:Y:S06]  /*bb50*/  HMMA.16816.F32.BF16 R176, R188.reuse, R184, R176 ;  /* 0x000000b8bcb0723c */ /* 0x040fec00000418b0 */
[C---:B------:R-:W-:Y:S01]  /*bb60*/  HMMA.16816.F32.BF16 R172, R188.reuse, R186, R172 ;  /* 0x000000babcac723c */ /* 0x040fe200000418ac */
[----:B------:R-:W4:Y:S05]  /*bb70*/  LDSM.16.M88.4 R184, [R203+0x4800] ;  /* 0x00480000cbb8783b */ /* 0x000f2a0000000200 */
[C---:B------:R-:W-:Y:S06]  /*bb80*/  HMMA.16816.F32.BF16 R40, R188.reuse, R64, R40 ;  /* 0x00000040bc28723c */ /* 0x040fec0000041828 */
[----:B---3--:R-:W-:Y:S06]  /*bb90*/  HMMA.16816.F32.BF16 R168, R188, R180, R168 ;  /* 0x000000b4bca8723c */ /* 0x008fec00000418a8 */
[----:B-1----:R-:W-:Y:S06]  /*bba0*/  HMMA.16816.F32.BF16 R56, R8, R4, R56 ;  /* 0x000000040838723c */ /* 0x002fec0000041838 */
[----:B--2---:R-:W-:Y:S01]  /*bbb0*/  HMMA.16816.F32.BF16 R48, R160, R152, R48 ;  /* 0x00000098a030723c */ /* 0x004fe20000041830 */
[----:B------:R-:W-:-:S04]  /*bbc0*/  IMAD.U32 R5, RZ, RZ, UR18 ;  /* 0x00000012ff057e24 */ /* 0x000fc8000f8e00ff */
[----:B------:R-:W-:Y:S01]  /*bbd0*/  IMAD R0, R5, 0x80, R234 ;  /* 0x0000008005007824 */ /* 0x000fe200078e02ea */
[----:B------:R-:W-:Y:S01]  /*bbe0*/  HMMA.16816.F32.BF16 R52, R8, R6, R52 ;  /* 0x000000060834723c */ /* 0x000fe20000041834 */
[----:B------:R-:W1:Y:S02]  /*bbf0*/  LDSM.16.M88.4 R4, [R203+0x5000] ;  /* 0x00500000cb04783b */ /* 0x000e640000000200 */
[C---:B------:R-:W-:Y:S01]  /*bc00*/  VIADD R2, R0.reuse, 0x1 ;  /* 0x0000000100027836 */ /* 0x040fe20000000000 */
[C---:B------:R-:W-:Y:S02]  /*bc10*/  ISETP.GE.AND P6, PT, R0.reuse, R232, PT ;  /* 0x000000e80000720c */ /* 0x040fe40003fc6270 */
[----:B------:R-:W-:Y:S01]  /*bc20*/  HMMA.16816.F32.BF16 R36, R188, R66, R36 ;  /* 0x00000042bc24723c */ /* 0x000fe20000041824 */
[----:B------:R-:W-:Y:S01]  /*bc30*/  ISETP.GE.AND P4, PT, R0, R230, PT ;  /* 0x000000e60000720c */ /* 0x000fe20003f86270 */
[----:B------:R-:W-:Y:S01]  /*bc40*/  LDSM.16.M88.4 R64, [R214+0xb000] ;  /* 0x00b00000d640783b */ /* 0x000fe20000000200 */
[----:B------:R-:W-:-:S02]  /*bc50*/  ISETP.GE.AND P5, PT, R2, R232, PT ;  /* 0x000000e80200720c */ /* 0x000fc40003fa6270 */
[C---:B------:R-:W-:Y:S01]  /*bc60*/  ISETP.GE.AND P3, PT, R2.reuse, R230, PT ;  /* 0x000000e60200720c */ /* 0x040fe20003f66270 */
[C---:B------:R-:W-:Y:S01]  /*bc70*/  HMMA.16816.F32.BF16 R44, R160.reuse, R154, R44 ;  /* 0x0000009aa02c723c */ /* 0x040fe2000004182c */
[C---:B------:R-:W-:Y:S02]  /*bc80*/  ISETP.LT.OR P5, PT, R2.reuse, R233, P5 ;  /* 0x000000e90200720c */ /* 0x040fe40002fa1670 */
[----:B------:R-:W-:Y:S02]  /*bc90*/  ISETP.LT.OR P3, PT, R2, R231, P3 ;  /* 0x000000e70200720c */ /* 0x000fe40001f61670 */
[C---:B------:R-:W-:Y:S01]  /*bca0*/  ISETP.LT.OR P6, PT, R0.reuse, R233, P6 ;  /* 0x000000e90000720c */ /* 0x040fe200037c1670 */
[C---:B----4-:R-:W-:Y:S01]  /*bcb0*/  HMMA.16816.F32.BF16 R40, R160.reuse, R148, R40 ;  /* 0x00000094a028723c */ /* 0x050fe20000041828 */
[----:B------:R-:W-:Y:S02]  /*bcc0*/  ISETP.LT.OR P4, PT, R0, R231, P4 ;  /* 0x000000e70000720c */ /* 0x000fe40002781670 */
[----:B------:R-:W-:Y:S01]  /*bcd0*/  FSEL R2, R56, -INF , !P6 ;  /* 0xff80000038027808 */ /* 0x000fe20007000000 */
[----:B------:R-:W-:Y:S01]  /*bce0*/  VIADD R56, R0, 0x10 ;  /* 0x0000001000387836 */ /* 0x000fe20000000000 */
[----:B------:R-:W-:Y:S01]  /*bcf0*/  FSEL R245, R58, -INF , !P4 ;  /* 0xff8000003af57808 */ /* 0x000fe20006000000 */
[----:B-----5:R-:W-:Y:S01]  /*bd00*/  HMMA.16816.F32.BF16 R168, R160, R60, R168 ;  /* 0x0000003ca0a8723c */ /* 0x020fe200000418a8 */
[----:B------:R-:W-:Y:S01]  /*bd10*/  FSEL R240, R57, -INF , !P5 ;  /* 0xff80000039f07808 */ /* 0x000fe20006800000 */
[----:B------:R-:W-:-:S04]  /*bd20*/  VIADD R57, R0, 0x11 ;  /* 0x0000001100397836 */ /* 0x000fc80000000000 */
[----:B------:R-:W-:Y:S01]  /*bd30*/  HMMA.16816.F32.BF16 R16, R160, R132, R16 ;  /* 0x00000084a010723c */ /* 0x000fe20000041810 */
[C---:B------:R-:W-:Y:S02]  /*bd40*/  VIADD R61, R0.reuse, 0x8 ;  /* 0x00000008003d7836 */ /* 0x040fe40000000000 */
[----:B------:R-:W-:-:S03]  /*bd50*/  VIADD R60, R0, 0x9 ;  /* 0x00000009003c7836 */ /* 0x000fc60000000000 */
[----:B------:R-:W-:Y:S01]  /*bd60*/  HMMA.16816.F32.BF16 R48, R8, R184, R48 ;  /* 0x000000b80830723c */ /* 0x000fe20000041830 */
[----:B------:R-:W-:Y:S02]  /*bd70*/  FSEL R132, R59, -INF , !P3 ;  /* 0xff8000003b847808 */ /* 0x000fe40005800000 */
[C---:B------:R-:W-:Y:S02]  /*bd80*/  ISETP.GE.AND P6, PT, R61.reuse, R232, PT ;  /* 0x000000e83d00720c */ /* 0x040fe40003fc6270 */
[C---:B------:R-:W-:Y:S01]  /*bd90*/  ISETP.GE.AND P4, PT, R61.reuse, R230, PT ;  /* 0x000000e63d00720c */ /* 0x040fe20003f86270 */
[----:B------:R-:W-:Y:S01]  /*bda0*/  HMMA.16816.F32.BF16 R36, R160, R150, R36 ;  /* 0x00000096a024723c */ /* 0x000fe20000041824 */
[C---:B------:R-:W-:Y:S01]  /*bdb0*/  ISETP.GE.AND P5, PT, R60.reuse, R232, PT ;  /* 0x000000e83c00720c */ /* 0x040fe20003fa6270 */
[----:B------:R-:W-:Y:S01]  /*bdc0*/  IMAD.MOV.U32 R184, RZ, RZ, R194 ;  /* 0x000000ffffb87224 */ /* 0x000fe200078e00c2 */
[----:B------:R-:W-:Y:S01]  /*bdd0*/  ISETP.GE.AND P3, PT, R60, R230, PT ;  /* 0x000000e63c00720c */ /* 0x000fe20003f66270 */
[----:B------:R-:W-:Y:S01]  /*bde0*/  IMAD.MOV.U32 R185, RZ, RZ, R195 ;  /* 0x000000ffffb97224 */ /* 0x000fe200078e00c3 */
[C---:B------:R-:W-:Y:S01]  /*bdf0*/  ISETP.LT.OR P6, PT, R61.reuse, R233, P6 ;  /* 0x000000e93d00720c */ /* 0x040fe200037c1670 */
[----:B------:R-:W-:Y:S01]  /*be00*/  HMMA.16816.F32.BF16 R44, R8, R186, R44 ;  /* 0x000000ba082c723c */ /* 0x000fe2000004182c */
[----:B------:R-:W-:-:S02]  /*be10*/  ISETP.LT.OR P4, PT, R61, R231, P4 ;  /* 0x000000e73d00720c */ /* 0x000fc40002781670 */
[C---:B------:R-:W-:Y:S02]  /*be20*/  ISETP.LT.OR P5, PT, R60.reuse, R233, P5 ;  /* 0x000000e93c00720c */ /* 0x040fe40002fa1670 */
[----:B------:R-:W-:Y:S01]  /*be30*/  ISETP.LT.OR P3, PT, R60, R231, P3 ;  /* 0x000000e73c00720c */ /* 0x000fe20001f61670 */
[----:B-1----:R-:W-:Y:S01]  /*be40*/  HMMA.16816.F32.BF16 R40, R8, R4, R40 ;  /* 0x000000040828723c */ /* 0x002fe20000041828 */
[----:B------:R-:W-:Y:S02]  /*be50*/  FSEL R246, R52, -INF , !P6 ;  /* 0xff80000034f67808 */ /* 0x000fe40007000000 */
[----:B------:R-:W-:Y:S02]  /*be60*/  FSEL R242, R54, -INF , !P4 ;  /* 0xff80000036f27808 */ /* 0x000fe40006000000 */
[----:B------:R-:W-:Y:S01]  /*be70*/  FSEL R247, R53, -INF , !P5 ;  /* 0xff80000035f77808 */ /* 0x000fe20006800000 */
[C---:B------:R-:W-:Y:S01]  /*be80*/  HMMA.16816.F32.BF16 R12, R160.reuse, R134, R12 ;  /* 0x00000086a00c723c */ /* 0x040fe2000004180c */
[----:B------:R-:W-:Y:S01]  /*be90*/  FSEL R244, R55, -INF , !P3 ;  /* 0xff80000037f47808 */ /* 0x000fe20005800000 */
[----:B------:R-:W-:Y:S01]  /*bea0*/  VIADD R5, R0, 0x18 ;  /* 0x0000001800057836 */ /* 0x000fe20000000000 */
[----:B------:R-:W1:Y:S01]  /*beb0*/  LDSM.16.M88.4 R52, [R203+0x5800] ;  /* 0x00580000cb34783b */ /* 0x000e620000000200 */
[----:B------:R-:W-:Y:S01]  /*bec0*/  ISETP.GE.AND P6, PT, R56, R232, PT ;  /* 0x000000e83800720c */ /* 0x000fe20003fc6270 */
[----:B------:R-:W-:Y:S01]  /*bed0*/  VIADD R4, R0, 0x19 ;  /* 0x0000001900047836 */ /* 0x000fe20000000000 */
[----:B------:R-:W-:Y:S01]  /*bee0*/  ISETP.GE.AND P4, PT, R56, R230, PT ;  /* 0x000000e63800720c */ /* 0x000fe20003f86270 */
[----:B------:R-:W-:Y:S01]  /*bef0*/  HMMA.16816.F32.BF16 R32, R160, R144, R32 ;  /* 0x00000090a020723c */ /* 0x000fe20000041820 */
[----:B------:R-:W-:-:S02]  /*bf00*/  ISETP.GE.AND P5, PT, R57, R232, PT ;  /* 0x000000e83900720c */ /* 0x000fc40003fa6270 */
[C---:B------:R-:W-:Y:S02]  /*bf10*/  ISETP.GE.AND P3, PT, R57.reuse, R230, PT ;  /* 0x000000e63900720c */ /* 0x040fe40003f66270 */
[C---:B------:R-:W-:Y:S01]  /*bf20*/  ISETP.LT.OR P6, PT, R56.reuse, R233, P6 ;  /* 0x000000e93800720c */ /* 0x040fe200037c1670 */
[----:B------:R-:W-:Y:S01]  /*bf30*/  HMMA.16816.F32.BF16 R36, R8, R6, R36 ;  /* 0x000000060824723c */ /* 0x000fe20000041824 */
[----:B------:R-:W-:Y:S02]  /*bf40*/  ISETP.LT.OR P4, PT, R56, R231, P4 ;  /* 0x000000e73800720c */ /* 0x000fe40002781670 */
[C---:B------:R-:W-:Y:S02]  /*bf50*/  ISETP.LT.OR P5, PT, R57.reuse, R233, P5 ;  /* 0x000000e93900720c */ /* 0x040fe40002fa1670 */
[----:B------:R-:W-:Y:S01]  /*bf60*/  ISETP.LT.OR P3, PT, R57, R231, P3 ;  /* 0x000000e73900720c */ /* 0x000fe20001f61670 */
[----:B------:R-:W-:Y:S01]  /*bf70*/  HMMA.16816.F32.BF16 R164, R188, R182, R164 ;  /* 0x000000b6bca4723c */ /* 0x000fe200000418a4 */
[----:B------:R-:W-:Y:S01]  /*bf80*/  FSEL R236, R48, -INF , !P6 ;  /* 0xff80000030ec7808 */ /* 0x000fe20007000000 */
[----:B------:R-:W-:Y:S01]  /*bf90*/  VIADD R48, R0, 0x20 ;  /* 0x0000002000307836 */ /* 0x000fe20000000000 */
[----:B------:R-:W-:-:S02]  /*bfa0*/  FSEL R135, R50, -INF , !P4 ;  /* 0xff80000032877808 */ /* 0x000fc40006000000 */
[----:B------:R-:W-:Y:S01]  /*bfb0*/  FSEL R237, R49, -INF , !P5 ;  /* 0xff80000031ed7808 */ /* 0x000fe20006800000 */
[C---:B------:R-:W-:Y:S01]  /*bfc0*/  HMMA.16816.F32.BF16 R28, R160.reuse, R146, R28 ;  /* 0x00000092a01c723c */ /* 0x040fe2000004181c */
[----:B------:R-:W-:Y:S02]  /*bfd0*/  FSEL R61, R51, -INF , !P3 ;  /* 0xff800000333d7808 */ /* 0x000fe40005800000 */
[C---:B------:R-:W-:Y:S02]  /*bfe0*/  ISETP.GE.AND P6, PT, R5.reuse, R232, PT ;  /* 0x000000e80500720c */ /* 0x040fe40003fc6270 */
[----:B------:R-:W-:Y:S01]  /*bff0*/  ISETP.GE.AND P4, PT, R5, R230, PT ;  /* 0x000000e60500720c */ /* 0x000fe20003f86270 */
[----:B------:R-:W-:Y:S01]  /*c000*/  HMMA.16816.F32.BF16 R24, R160, R140, R24 ;  /* 0x0000008ca018723c */ /* 0x000fe20000041818 */
[C---:B------:R-:W-:Y:S02]  /*c010*/  ISETP.GE.AND P5, PT, R4.reuse, R232, PT ;  /* 0x000000e80400720c */ /* 0x040fe40003fa6270 */
[----:B------:R-:W-:-:S02]  /*c020*/  ISETP.GE.AND P3, PT, R4, R230, PT ;  /* 0x000000e60400720c */ /* 0x000fc40003f66270 */
[C---:B------:R-:W-:Y:S01]  /*c030*/  ISETP.LT.OR P6, PT, R5.reuse, R233, P6 ;  /* 0x000000e90500720c */ /* 0x040fe200037c1670 */
[----:B------:R-:W-:Y:S01]  /*c040*/  HMMA.16816.F32.BF16 R20, R160, R142, R20 ;  /* 0x0000008ea014723c */ /* 0x000fe20000041814 */
[----:B------:R-:W-:Y:S02]  /*c050*/  ISETP.LT.OR P4, PT, R5, R231, P4 ;  /* 0x000000e70500720c */ /* 0x000fe40002781670 */
[C---:B------:R-:W-:Y:S02]  /*c060*/  ISETP.LT.OR P5, PT, R4.reuse, R233, P5 ;  /* 0x000000e90400720c */ /* 0x040fe40002fa1670 */
[----:B------:R-:W-:Y:S01]  /*c070*/  ISETP.LT.OR P3, PT, R4, R231, P3 ;  /* 0x000000e70400720c */ /* 0x000fe20001f61670 */
[----:B-1----:R-:W-:Y:S01]  /*c080*/  HMMA.16816.F32.BF16 R32, R8, R52, R32 ;  /* 0x000000340820723c */ /* 0x002fe20000041820 */
[----:B------:R-:W1:Y:S01]  /*c090*/  LDSM.16.M88.4 R4, [R203+0x6000] ;  /* 0x00600000cb04783b */ /* 0x000e620000000200 */
[----:B------:R-:W-:Y:S01]  /*c0a0*/  FSEL R134, R44, -INF , !P6 ;  /* 0xff8000002c867808 */ /* 0x000fe20007000000 */
[----:B------:R-:W-:Y:S01]  /*c0b0*/  VIADD R44, R0, 0x21 ;  /* 0x00000021002c7836 */ /* 0x000fe20000000000 */
[----:B------:R-:W-:-:S02]  /*c0c0*/  FSEL R57, R46, -INF , !P4 ;  /* 0xff8000002e397808 */ /* 0x000fc40006000000 */
[----:B------:R-:W-:Y:S01]  /*c0d0*/  FSEL R46, R45, -INF , !P5 ;  /* 0xff8000002d2e7808 */ /* 0x000fe20006800000 */
[----:B------:R-:W-:Y:S01]  /*c0e0*/  VIADD R45, R0, 0x28 ;  /* 0x00000028002d7836 */ /* 0x000fe20000000000 */
[----:B------:R-:W-:Y:S01]  /*c0f0*/  FSEL R56, R47, -INF , !P3 ;  /* 0xff8000002f387808 */ /* 0x000fe20005800000 */
[C---:B------:R-:W-:Y:S01]  /*c100*/  HMMA.16816.F32.BF16 R176, R160.reuse, R64, R176 ;  /* 0x00000040a0b0723c */ /* 0x040fe200000418b0 */
[C---:B------:R-:W-:Y:S02]  /*c110*/  ISETP.GE.AND P5, PT, R44.reuse, R232, PT ;  /* 0x000000e82c00720c */ /* 0x040fe40003fa6270 */
[----:B------:R-:W-:Y:S02]  /*c120*/  ISETP.GE.AND P3, PT, R44, R230, PT ;  /* 0x000000e62c00720c */ /* 0x000fe40003f66270 */
[C---:B------:R-:W-:Y:S01]  /*c130*/  ISETP.GE.AND P6, PT, R48.reuse, R232, PT ;  /* 0x000000e83000720c */ /* 0x040fe20003fc6270 */
[----:B------:R-:W-:Y:S01]  /*c140*/  HMMA.16816.F32.BF16 R164, R160, R62, R164 ;  /* 0x0000003ea0a4723c */ /* 0x000fe200000418a4 */
[----:B------:R-:W-:-:S02]  /*c150*/  ISETP.GE.AND P4, PT, R48, R230, PT ;  /* 0x000000e63000720c */ /* 0x000fc40003f86270 */
[C---:B------:R-:W-:Y:S02]  /*c160*/  ISETP.LT.OR P5, PT, R44.reuse, R233, P5 ;  /* 0x000000e92c00720c */ /* 0x040fe40002fa1670 */
[----:B------:R-:W-:Y:S01]  /*c170*/  ISETP.LT.OR P3, PT, R44, R231, P3 ;  /* 0x000000e72c00720c */ /* 0x000fe20001f61670 */
[----:B------:R-:W-:Y:S01]  /*c180*/  VIADD R44, R0, 0x29 ;  /* 0x00000029002c7836 */ /* 0x000fe20000000000 */
[C---:B------:R-:W-:Y:S01]  /*c190*/  ISETP.LT.OR P6, PT, R48.reuse, R233, P6 ;  /* 0x000000e93000720c */ /* 0x040fe200037c1670 */
[----:B------:R-:W-:Y:S01]  /*c1a0*/  HMMA.16816.F32.BF16 R28, R8, R54, R28 ;  /* 0x00000036081c723c */ /* 0x000fe2000004181c */
[----:B------:R-:W-:Y:S02]  /*c1b0*/  ISETP.LT.OR P4, PT, R48, R231, P4 ;  /* 0x000000e73000720c */ /* 0x000fe40002781670 */
[----:B------:R-:W-:Y:S01]  /*c1c0*/  FSEL R51, R40, -INF , !P6 ;  /* 0xff80000028337808 */ /* 0x000fe20007000000 */
[----:B------:R-:W-:Y:S01]  /*c1d0*/  VIADD R40, R0, 0x30 ;  /* 0x0000003000287836 */ /* 0x000fe20000000000 */
[----:B------:R-:W-:Y:S01]  /*c1e0*/  FSEL R50, R42, -INF , !P4 ;  /* 0xff8000002a327808 */ /* 0x000fe20006000000 */
[----:B------:R-:W-:Y:S01]  /*c1f0*/  HMMA.16816.F32.BF16 R172, R160, R66, R172 ;  /* 0x00000042a0ac723c */ /* 0x000fe200000418ac */
[----:B------:R-:W-:Y:S01]  /*c200*/  FSEL R58, R41, -INF , !P5 ;  /* 0xff800000293a7808 */ /* 0x000fe20006800000 */
[----:B------:R-:W-:Y:S01]  /*c210*/  VIADD R41, R0, 0x31 ;  /* 0x0000003100297836 */ /* 0x000fe20000000000 */
[----:B------:R-:W-:-:S02]  /*c220*/  FSEL R49, R43, -INF , !P3 ;  /* 0xff8000002b317808 */ /* 0x000fc40005800000 */
[C---:B------:R-:W-:Y:S02]  /*c230*/  ISETP.GE.AND P6, PT, R45.reuse, R232, PT ;  /* 0x000000e82d00720c */ /* 0x040fe40003fc6270 */
[C---:B------:R-:W-:Y:S02]  /*c240*/  ISETP.GE.AND P4, PT, R45.reuse, R230, PT ;  /* 0x000000e62d00720c */ /* 0x040fe40003f86270 */
[C---:B------:R-:W-:Y:S02]  /*c250*/  ISETP.GE.AND P5, PT, R44.reuse, R232, PT ;  /* 0x000000e82c00720c */ /* 0x040fe40003fa6270 */
[----:B------:R-:W-:Y:S01]  /*c260*/  ISETP.GE.AND P3, PT, R44, R230, PT ;  /* 0x000000e62c00720c */ /* 0x000fe20003f66270 */
[----:B-1----:R-:W-:Y:S01]  /*c270*/  HMMA.16816.F32.BF16 R24, R8, R4, R24 ;  /* 0x000000040818723c */ /* 0x002fe20000041818 */
[C---:B------:R-:W-:Y:S02]  /*c280*/  ISETP.LT.OR P6, PT, R45.reuse, R233, P6 ;  /* 0x000000e92d00720c */ /* 0x040fe400037c1670 */
[----:B------:R-:W-:-:S02]  /*c290*/  ISETP.LT.OR P4, PT, R45, R231, P4 ;  /* 0x000000e72d00720c */ /* 0x000fc40002781670 */
[C---:B------:R-:W-:Y:S01]  /*c2a0*/  ISETP.LT.OR P5, PT, R44.reuse, R233, P5 ;  /* 0x000000e92c00720c */ /* 0x040fe20002fa1670 */
[----:B------:R-:W-:Y:S01]  /*c2b0*/  HMMA.16816.F32.BF16 R20, R8, R6, R20 ;  /* 0x000000060814723c */ /* 0x000fe20000041814 */
[----:B------:R-:W-:Y:S01]  /*c2c0*/  ISETP.LT.OR P3, PT, R44, R231, P3 ;  /* 0x000000e72c00720c */ /* 0x000fe20001f61670 */
[----:B------:R-:W-:Y:S01]  /*c2d0*/  VIADD R5, R0, 0x38 ;  /* 0x0000003800057836 */ /* 0x000fe20000000000 */
[----:B------:R-:W-:Y:S01]  /*c2e0*/  FSEL R48, R36, -INF , !P6 ;  /* 0xff80000024307808 */ /* 0x000fe20007000000 */
[----:B------:R-:W-:Y:S01]  /*c2f0*/  VIADD R4, R0, 0x39 ;  /* 0x0000003900047836 */ /* 0x000fe20000000000 */
[----:B------:R-:W-:Y:S02]  /*c300*/  FSEL R63, R38, -INF , !P4 ;  /* 0xff800000263f7808 */ /* 0x000fe40006000000 */
[----:B------:R-:W-:Y:S02]  /*c310*/  FSEL R64, R37, -INF , !P5 ;  /* 0xff80000025407808 */ /* 0x000fe40006800000 */
[----:B------:R-:W-:-:S02]  /*c320*/  FSEL R65, R39, -INF , !P3 ;  /* 0xff80000027417808 */ /* 0x000fc40005800000 */
[----:B------:R-:W1:Y:S01]  /*c330*/  LDSM.16.M88.4 R36, [R203+0x6800] ;  /* 0x00680000cb24783b */ /* 0x000e620000000200 */
[C---:B------:R-:W-:Y:S02]  /*c340*/  ISETP.GE.AND P6, PT, R40.reuse, R232, PT ;  /* 0x000000e82800720c */ /* 0x040fe40003fc6270 */
[C---:B------:R-:W-:Y:S02]  /*c350*/  ISETP.GE.AND P4, PT, R40.reuse, R230, PT ;  /* 0x000000e62800720c */ /* 0x040fe40003f86270 */
[C---:B------:R-:W-:Y:S02]  /*c360*/  ISETP.GE.AND P5, PT, R41.reuse, R232, PT ;  /* 0x000000e82900720c */ /* 0x040fe40003fa6270 */
[----:B------:R-:W-:Y:S02]  /*c370*/  ISETP.GE.AND P3, PT, R41, R230, PT ;  /* 0x000000e62900720c */ /* 0x000fe40003f66270 */
[C---:B------:R-:W-:Y:S02]  /*c380*/  ISETP.LT.OR P6, PT, R40.reuse, R233, P6 ;  /* 0x000000e92800720c */ /* 0x040fe400037c1670 */
[----:B------:R-:W-:-:S02]  /*c390*/  ISETP.LT.OR P4, PT, R40, R231, P4 ;  /* 0x000000e72800720c */ /* 0x000fc40002781670 */
[C---:B------:R-:W-:Y:S02]  /*c3a0*/  ISETP.LT.OR P5, PT, R41.reuse, R233, P5 ;  /* 0x000000e92900720c */ /* 0x040fe40002fa1670 */
[----:B------:R-:W-:Y:S02]  /*c3b0*/  ISETP.LT.OR P3, PT, R41, R231, P3 ;  /* 0x000000e72900720c */ /* 0x000fe40001f61670 */
[----:B------:R-:W-:Y:S01]  /*c3c0*/  FSEL R191, R32, -INF , !P6 ;  /* 0xff80000020bf7808 */ /* 0x000fe20007000000 */
[----:B------:R-:W-:Y:S01]  /*c3d0*/  VIADD R32, R0, 0x40 ;  /* 0x0000004000207836 */ /* 0x000fe20000000000 */
[----:B------:R-:W-:Y:S02]  /*c3e0*/  FSEL R163, R34, -INF , !P4 ;  /* 0xff80000022a37808 */ /* 0x000fe40006000000 */
[----:B------:R-:W-:Y:S02]  /*c3f0*/  FSEL R190, R33, -INF , !P5 ;  /* 0xff80000021be7808 */ /* 0x000fe40006800000 */
[----:B------:R-:W-:-:S02]  /*c400*/  FSEL R156, R35, -INF , !P3 ;  /* 0xff800000239c7808 */ /* 0x000fc40005800000 */
[C---:B------:R-:W-:Y:S02]  /*c410*/  ISETP.GE.AND P6, PT, R5.reuse, R232, PT ;  /* 0x000000e80500720c */ /* 0x040fe40003fc6270 */
[C---:B------:R-:W-:Y:S02]  /*c420*/  ISETP.GE.AND P4, PT, R5.reuse, R230, PT ;  /* 0x000000e60500720c */ /* 0x040fe40003f86270 */
[C---:B------:R-:W-:Y:S02]  /*c430*/  ISETP.GE.AND P5, PT, R4.reuse, R232, PT ;  /* 0x000000e80400720c */ /* 0x040fe40003fa6270 */
[----:B------:R-:W-:Y:S02]  /*c440*/  ISETP.GE.AND P3, PT, R4, R230, PT ;  /* 0x000000e60400720c */ /* 0x000fe40003f66270 */
[C---:B------:R-:W-:Y:S02]  /*c450*/  ISETP.LT.OR P6, PT, R5.reuse, R233, P6 ;  /* 0x000000e90500720c */ /* 0x040fe400037c1670 */
[----:B------:R-:W-:-:S02]  /*c460*/  ISETP.LT.OR P4, PT, R5, R231, P4 ;  /* 0x000000e70500720c */ /* 0x000fc40002781670 */
[C---:B------:R-:W-:Y:S02]  /*c470*/  ISETP.LT.OR P5, PT, R4.reuse, R233, P5 ;  /* 0x000000e90400720c */ /* 0x040fe40002fa1670 */
[----:B------:R-:W-:Y:S01]  /*c480*/  ISETP.LT.OR P3, PT, R4, R231, P3 ;  /* 0x000000e70400720c */ /* 0x000fe20001f61670 */
[C---:B-1----:R-:W-:Y:S01]  /*c490*/  HMMA.16816.F32.BF16 R16, R8.reuse, R36, R16 ;  /* 0x000000240810723c */ /* 0x042fe20000041810 */
[----:B------:R-:W1:Y:S01]  /*c4a0*/  LDSM.16.M88.4 R4, [R203+0x7000] ;  /* 0x00700000cb04783b */ /* 0x000e620000000200 */
[----:B------:R-:W-:Y:S01]  /*c4b0*/  FSEL R162, R28, -INF , !P6 ;  /* 0xff8000001ca27808 */ /* 0x000fe20007000000 */
[C---:B------:R-:W-:Y:S01]  /*c4c0*/  VIADD R28, R0.reuse, 0x41 ;  /* 0x00000041001c7836 */ /* 0x040fe20000000000 */
[----:B------:R-:W-:Y:S01]  /*c4d0*/  FSEL R160, R29, -INF , !P5 ;  /* 0xff8000001da07808 */ /* 0x000fe20006800000 */
[----:B------:R-:W-:Y:S01]  /*c4e0*/  VIADD R29, R0, 0x48 ;  /* 0x00000048001d7836 */ /* 0x000fe20000000000 */
[----:B------:R-:W-:Y:S01]  /*c4f0*/  FSEL R161, R31, -INF , !P3 ;  /* 0xff8000001fa17808 */ /* 0x000fe20005800000 */
[----:B------:R-:W-:Y:S01]  /*c500*/  HMMA.16816.F32.BF16 R36, R8, R38, R12 ;  /* 0x000000260824723c */ /* 0x000fe2000004180c */
[C---:B------:R-:W-:Y:S01]  /*c510*/  ISETP.GE.AND P5, PT, R28.reuse, R232, PT ;  /* 0x000000e81c00720c */ /* 0x040fe20003fa6270 */
[----:B------:R-:W2:Y:S01]  /*c520*/  LDSM.16.M88.4 R12, [R203+0x7800] ;  /* 0x00780000cb0c783b */ /* 0x000ea20000000200 */
[----:B------:R-:W-:Y:S01]  /*c530*/  ISETP.GE.AND P3, PT, R28, R230, PT ;  /* 0x000000e61c00720c */ /* 0x000fe20003f66270 */
[----:B------:R-:W-:-:S04]  /*c540*/  DEPBAR.LE SB0, 0x0 ;  /* 0x000080000000791a */ /* 0x000fc80000000000 */
[C---:B------:R-:W-:Y:S02]  /*c550*/  ISETP.LT.OR P5, PT, R28.reuse, R233, P5 ;  /* 0x000000e91c00720c */ /* 0x040fe40002fa1670 */
[----:B------:R-:W-:Y:S01]  /*c560*/  ISETP.LT.OR P3, PT, R28, R231, P3 ;  /* 0x000000e71c00720c */ /* 0x000fe20001f61670 */
[----:B------:R-:W-:Y:S01]  /*c570*/  VIADD R28, R0, 0x49 ;  /* 0x00000049001c7836 */ /* 0x000fe20000000000 */
[----:B------:R-:W-:Y:S02]  /*c580*/  ISETP.GE.AND P6, PT, R32, R232, PT ;  /* 0x000000e82000720c */ /* 0x000fe40003fc6270 */
[----:B------:R-:W-:Y:S01]  /*c590*/  FSEL R189, R25, -INF , !P5 ;  /* 0xff80000019bd7808 */ /* 0x000fe20006800000 */
[----:B------:R-:W-:Y:S01]  /*c5a0*/  VIADD R25, R0, 0x50 ;  /* 0x0000005000197836 */ /* 0x000fe20000000000 */
[----:B------:R-:W-:Y:S02]  /*c5b0*/  ISETP.LT.OR P6, PT, R32, R233, P6 ;  /* 0x000000e92000720c */ /* 0x000fe400037c1670 */
[----:B------:R-:W-:-:S02]  /*c5c0*/  FSEL R186, R27, -INF , !P3 ;  /* 0xff8000001bba7808 */ /* 0x000fc40005800000 */
[C---:B------:R-:W-:Y:S02]  /*c5d0*/  ISETP.GE.AND P5, PT, R28.reuse, R232, PT ;  /* 0x000000e81c00720c */ /* 0x040fe40003fa6270 */
[----:B------:R-:W-:Y:S02]  /*c5e0*/  ISETP.GE.AND P3, PT, R28, R230, PT ;  /* 0x000000e61c00720c */ /* 0x000fe40003f66270 */
[----:B------:R-:W-:Y:S01]  /*c5f0*/  FSEL R188, R24, -INF , !P6 ;  /* 0xff80000018bc7808 */ /* 0x000fe20007000000 */
[----:B------:R-:W-:Y:S01]  /*c600*/  VIADD R24, R0, 0x51 ;  /* 0x0000005100187836 */ /* 0x000fe20000000000 */
[C---:B------:R-:W-:Y:S02]  /*c610*/  ISETP.LT.OR P5, PT, R28.reuse, R233, P5 ;  /* 0x000000e91c00720c */ /* 0x040fe40002fa1670 */
[----:B------:R-:W-:Y:S02]  /*c620*/  ISETP.LT.OR P3, PT, R28, R231, P3 ;  /* 0x000000e71c00720c */ /* 0x000fe40001f61670 */
[----:B------:R-:W-:-:S02]  /*c630*/  FSEL R159, R30, -INF , !P4 ;  /* 0xff8000001e9f7808 */ /* 0x000fc40006000000 */
[----:B------:R-:W-:Y:S02]  /*c640*/  ISETP.GE.AND P4, PT, R32, R230, PT ;  /* 0x000000e62000720c */ /* 0x000fe40003f86270 */
[----:B------:R-:W-:Y:S01]  /*c650*/  FSEL R181, R21, -INF , !P5 ;  /* 0xff80000015b57808 */ /* 0x000fe20006800000 */
[C---:B-1----:R-:W-:Y:S01]  /*c660*/  HMMA.16816.F32.BF16 R176, R8.reuse, R4, R176 ;  /* 0x0000000408b0723c */ /* 0x042fe200000418b0 */
[----:B------:R-:W-:Y:S02]  /*c670*/  FSEL R182, R23, -INF , !P3 ;  /* 0xff80000017b67808 */ /* 0x000fe40005800000 */
[C---:B------:R-:W-:Y:S02]  /*c680*/  ISETP.GE.AND P5, PT, R24.reuse, R232, PT ;  /* 0x000000e81800720c */ /* 0x040fe40003fa6270 */
[----:B------:R-:W-:Y:S01]  /*c690*/  ISETP.GE.AND P3, PT, R24, R230, PT ;  /* 0x000000e61800720c */ /* 0x000fe20003f66270 */
[C---:B------:R-:W-:Y:S01]  /*c6a0*/  HMMA.16816.F32.BF16 R172, R8.reuse, R6, R172 ;  /* 0x0000000608ac723c */ /* 0x040fe200000418ac */
[----:B------:R-:W-:Y:S01]  /*c6b0*/  ISETP.LT.OR P4, PT, R32, R231, P4 ;  /* 0x000000e72000720c */ /* 0x000fe20002781670 */
[----:B------:R-:W-:Y:S01]  /*c6c0*/  VIADD R4, R0, 0x59 ;  /* 0x0000005900047836 */ /* 0x000fe20000000000 */
[----:B------:R-:W-:Y:S01]  /*c6d0*/  BAR.SYNC.DEFER_BLOCKING 0x0 ;  /* 0x0000000000007b1d */ /* 0x000fe20000010000 */
[----:B------:R-:W-:Y:S01]  /*c6e0*/  ISETP.LT.OR P5, PT, R24, R233, P5 ;  /* 0x000000e91800720c */ /* 0x000fe20002fa1670 */
[----:B------:R-:W-:Y:S01]  /*c6f0*/  VIADD R5, R0, 0x58 ;  /* 0x0000005800057836 */ /* 0x000fe20000000000 */
[----:B------:R-:W-:Y:S01]  /*c700*/  ISETP.LT.OR P3, PT, R24, R231, P3 ;  /* 0x000000e71800720c */ /* 0x000fe20001f61670 */
[----:B--2---:R-:W-:Y:S01]  /*c710*/  HMMA.16816.F32.BF16 R168, R8, R12, R168 ;  /* 0x0000000c08a8723c */ /* 0x004fe200000418a8 */
[----:B------:R-:W-:-:S02]  /*c720*/  FSEL R187, R26, -INF , !P4 ;  /* 0xff8000001abb7808 */ /* 0x000fc40006000000 */
[C---:B------:R-:W-:Y:S02]  /*c730*/  ISETP.GE.AND P6, PT, R29.reuse, R232, PT ;  /* 0x000000e81d00720c */ /* 0x040fe40003fc6270 */
[----:B------:R-:W-:Y:S01]  /*c740*/  ISETP.GE.AND P4, PT, R29, R230, PT ;  /* 0x000000e61d00720c */ /* 0x000fe20003f86270 */
[----:B------:R-:W-:Y:S01]  /*c750*/  HMMA.16816.F32.BF16 R164, R8, R14, R164 ;  /* 0x0000000e08a4723c */ /* 0x000fe200000418a4 */
[----:B------:R-:W-:Y:S02]  /*c760*/  FSEL R157, R17, -INF , !P5 ;  /* 0xff800000119d7808 */ /* 0x000fe40006800000 */
[----:B------:R-:W-:Y:S02]  /*c770*/  FSEL R153, R19, -INF , !P3 ;  /* 0xff80000013997808 */ /* 0x000fe40005800000 */
[C---:B------:R-:W-:Y:S02]  /*c780*/  ISETP.GE.AND P5, PT, R4.reuse, R232, PT ;  /* 0x000000e80400720c */ /* 0x040fe40003fa6270 */
[----:B------:R-:W-:-:S02]  /*c790*/  ISETP.GE.AND P3, PT, R4, R230, PT ;  /* 0x000000e60400720c */ /* 0x000fc40003f66270 */
[C---:B------:R-:W-:Y:S02]  /*c7a0*/  ISETP.LT.OR P6, PT, R29.reuse, R233, P6 ;  /* 0x000000e91d00720c */ /* 0x040fe400037c1670 */
[----:B------:R-:W-:Y:S02]  /*c7b0*/  ISETP.LT.OR P4, PT, R29, R231, P4 ;  /* 0x000000e71d00720c */ /* 0x000fe40002781670 */
[C---:B------:R-:W-:Y:S02]  /*c7c0*/  ISETP.LT.OR P5, PT, R4.reuse, R233, P5 ;  /* 0x000000e90400720c */ /* 0x040fe40002fa1670 */
[----:B------:R-:W-:Y:S01]  /*c7d0*/  ISETP.LT.OR P3, PT, R4, R231, P3 ;  /* 0x000000e70400720c */ /* 0x000fe20001f61670 */
[----:B------:R-:W-:Y:S01]  /*c7e0*/  VIADD R4, R0, 0x61 ;  /* 0x0000006100047836 */ /* 0x000fe20000000000 */
[----:B------:R-:W-:Y:S02]  /*c7f0*/  FSEL R183, R20, -INF , !P6 ;  /* 0xff80000014b77808 */ /* 0x000fe40007000000 */
[----:B------:R-:W-:-:S02]  /*c800*/  FSEL R180, R22, -INF , !P4 ;  /* 0xff80000016b47808 */ /* 0x000fc40006000000 */
[C---:B------:R-:W-:Y:S02]  /*c810*/  ISETP.GE.AND P6, PT, R25.reuse, R232, PT ;  /* 0x000000e81900720c */ /* 0x040fe40003fc6270 */
[----:B------:R-:W-:Y:S02]  /*c820*/  ISETP.GE.AND P4, PT, R25, R230, PT ;  /* 0x000000e61900720c */ /* 0x000fe40003f86270 */
        /* <DEDUP_REMOVED lines=18> */
[----:B------:R-:W-:Y:S01]  /*c950*/  ISETP.LT.OR P4, PT, R5, R231, P4 ;  /* 0x000000e70500720c */ /* 0x000fe20002781670 */
[----:B------:R-:W-:Y:S01]  /*c960*/  VIADD R5, R0, 0x60 ;  /* 0x0000006000057836 */ /* 0x000fe20000000000 */
        /* <DEDUP_REMOVED lines=22> */
[----:B------:R-:W-:Y:S02]  /*cad0*/  ISETP.GE.AND P3, PT, R4, R232, PT ;  /* 0x000000e80400720c */ /* 0x000fe40003f66270 */
[C---:B------:R-:W-:Y:S02]  /*cae0*/  ISETP.LT.OR P6, PT, R5.reuse, R233, P6 ;  /* 0x000000e90500720c */ /* 0x040fe400037c1670 */
[----:B------:R-:W-:Y:S01]  /*caf0*/  ISETP.LT.OR P4, PT, R5, R231, P4 ;  /* 0x000000e70500720c */ /* 0x000fe20002781670 */
[----:B------:R-:W-:Y:S01]  /*cb00*/  VIADD R5, R0, 0x70 ;  /* 0x0000007000057836 */ /* 0x000fe20000000000 */
[----:B------:R-:W-:Y:S01]  /*cb10*/  ISETP.LT.OR P3, PT, R4, R233, P3 ;  /* 0x000000e90400720c */ /* 0x000fe20001f61670 */
[----:B------:R-:W-:Y:S01]  /*cb20*/  VIADD R0, R0, 0x79 ;  /* 0x0000007900007836 */ /* 0x000fe20000000000 */
[----:B------:R-:W-:-:S02]  /*cb30*/  FSEL R146, R172, -INF , !P6 ;  /* 0xff800000ac927808 */ /* 0x000fc40007000000 */
[----:B------:R-:W-:Y:S02]  /*cb40*/  FSEL R143, R174, -INF , !P4 ;  /* 0xff800000ae8f7808 */ /* 0x000fe40006000000 */
[C---:B------:R-:W-:Y:S02]  /*cb50*/  ISETP.GE.AND P6, PT, R5.reuse, R232, PT ;  /* 0x000000e80500720c */ /* 0x040fe40003fc6270 */
[C---:B------:R-:W-:Y:S02]  /*cb60*/  ISETP.GE.AND P4, PT, R5.reuse, R230, PT ;  /* 0x000000e60500720c */ /* 0x040fe40003f86270 */
[----:B------:R-:W-:Y:S02]  /*cb70*/  FSEL R67, R164, -INF , !P3 ;  /* 0xff800000a4437808 */ /* 0x000fe40005800000 */
[----:B------:R-:W-:Y:S02]  /*cb80*/  PLOP3.LUT P3, PT, PT, PT, UP0, 0x80, 0x0 ;  /* 0x000000000000781c */ /* 0x000fe40003f6f008 */
[----:B------:R-:W-:-:S02]  /*cb90*/  ISETP.LT.OR P6, PT, R5, R233, P6 ;  /* 0x000000e90500720c */ /* 0x000fc400037c1670 */
[----:B------:R-:W-:Y:S02]  /*cba0*/  ISETP.LT.OR P4, PT, R5, R231, P4 ;  /* 0x000000e70500720c */ /* 0x000fe40002781670 */
[----:B------:R-:W-:Y:S02]  /*cbb0*/  FSEL R141, R168, -INF , !P6 ;  /* 0xff800000a88d7808 */ /* 0x000fe40007000000 */
[----:B------:R-:W-:Y:S02]  /*cbc0*/  FSEL R139, R170, -INF , !P4 ;  /* 0xff800000aa8b7808 */ /* 0x000fe40006000000 */
[----:B------:R-:W-:Y:S02]  /*cbd0*/  FSEL R140, R169, -INF , !P5 ;  /* 0xff800000a98c7808 */ /* 0x000fe40006800000 */
[----:B------:R-:W-:Y:S02]  /*cbe0*/  ISETP.GE.AND P5, PT, R4, R230, PT ;  /* 0x000000e60400720c */ /* 0x000fe40003fa6270 */
[----:B------:R-:W-:-:S02]  /*cbf0*/  ISETP.GE.AND P6, PT, R0, R232, PT ;  /* 0x000000e80000720c */ /* 0x000fc40003fc6270 */
[----:B------:R-:W-:Y:S02]  /*cc00*/  ISETP.GE.AND P4, PT, R0, R230, PT ;  /* 0x000000e60000720c */ /* 0x000fe40003f86270 */
[----:B------:R-:W-:Y:S02]  /*cc10*/  ISETP.LT.OR P5, PT, R4, R231, P5 ;  /* 0x000000e70400720c */ /* 0x000fe40002fa1670 */
[C---:B------:R-:W-:Y:S02]  /*cc20*/  ISETP.LT.OR P6, PT, R0.reuse, R233, P6 ;  /* 0x000000e90000720c */ /* 0x040fe400037c1670 */
[----:B------:R-:W-:Y:S02]  /*cc30*/  ISETP.LT.OR P4, PT, R0, R231, P4 ;  /* 0x000000e70000720c */ /* 0x000fe40002781670 */
[----:B------:R-:W-:Y:S02]  /*cc40*/  FSEL R62, R166, -INF , !P5 ;  /* 0xff800000a63e7808 */ /* 0x000fe40006800000 */
[----:B------:R-:W-:-:S02]  /*cc50*/  FSEL R66, R165, -INF , !P6 ;  /* 0xff800000a5427808 */ /* 0x000fc40007000000 */
[----:B------:R-:W-:Y:S01]  /*cc60*/  FSEL R60, R167, -INF , !P4 ;  /* 0xff800000a73c7808 */ /* 0x000fe20006000000 */
[----:B------:R-:W-:Y:S06]  /*cc70*/  @!P3 BRA `(.L_x_1803) ;  /* 0x0000000c00ecb947 */ /* 0x000fec0003800000 */
[----:B------:R-:W-:Y:S05]  /*cc80*/  @!P0 BRA `(.L_x_1804) ;  /* 0x0000000400208947 */ /* 0x000fea0003800000 */
[----:B------:R-:W-:Y:S01]  /*cc90*/  ULDC UR6, c[0x0][0x380] ;  /* 0x0000e00000067ab9 */ /* 0x000fe20000000800 */
[----:B------:R-:W-:Y:S01]  /*cca0*/  USHF.L.U32 UR7, UR18, 0x7, URZ ;  /* 0x0000000712077899 */ /* 0x000fe2000800063f */
[----:B------:R-:W-:Y:S01]  /*ccb0*/  IABS R0, UR6 ;  /* 0x0000000600007c13 */ /* 0x000fe20008000000 */
[----:B------:R-:W-:Y:S02]  /*ccc0*/  UMOV UR30, URZ ;  /* 0x0000003f001e7c82 */ /* 0x000fe40008000000 */
[----:B------:R-:W-:Y:S01]  /*ccd0*/  UIADD3 UR28, UR7, -0x80, URZ ;  /* 0xffffff80071c7890 */ /* 0x000fe2000fffe03f */
[----:B------:R-:W-:Y:S02]  /*cce0*/  R2UR UR4, R0 ;  /* 0x00000000000472ca */ /* 0x000fe400000e0000 */
[----:B------:R-:W-:Y:S01]  /*ccf0*/  IABS R4, UR7 ;  /* 0x0000000700047c13 */ /* 0x000fe20008000000 */
[----:B------:R-:W-:-:S03]  /*cd00*/  ULOP3.LUT UR7, UR7, UR6, URZ, 0x3c, !UPT ;  /* 0x0000000607077292 */ /* 0x000fc6000f8e3c3f */
[----:B------:R-:W-:Y:S01]  /*cd10*/  R2UR UR20, R4 ;  /* 0x00000000041472ca */ /* 0x000fe200000e0000 */
[----:B------:R-:W-:-:S06]  /*cd20*/  UISETP.GE.AND UP1, UPT, UR7, URZ, UPT ;  /* 0x0000003f0700728c */ /* 0x000fcc000bf26270 */
[----:B------:R-:W1:Y:S08]  /*cd30*/  I2F.RP R6, UR4 ;  /* 0x0000000400067d06 */ /* 0x000e700008209400 */
[----:B-1----:R-:W1:Y:S02]  /*cd40*/  MUFU.RCP R5, R6 ;  /* 0x0000000600057308 */ /* 0x002e640000001000 */
[----:B-1----:R-:W-:-:S06]  /*cd50*/  VIADD R5, R5, 0xffffffe ;  /* 0x0ffffffe05057836 */ /* 0x002fcc0000000000 */
[----:B------:R-:W1:Y:S02]  /*cd60*/  F2I.FTZ.U32.TRUNC.NTZ R0, R5 ;  /* 0x0000000500007305 */ /* 0x000e64000021f000 */
[----:B-1----:R-:W-:Y:S02]  /*cd70*/  R2UR UR31, R0 ;  /* 0x00000000001f72ca */ /* 0x002fe400000e0000 */
[----:B------:R-:W-:Y:S01]  /*cd80*/  IABS R0, UR28 ;  /* 0x0000001c00007c13 */ /* 0x000fe20008000000 */
[----:B------:R-:W-:-:S03]  /*cd90*/  ULOP3.LUT UR28, UR28, UR6, URZ, 0x3c, !UPT ;  /* 0x000000061c1c7292 */ /* 0x000fc6000f8e3c3f */
[----:B------:R-:W-:-:S07]  /*cda0*/  R2UR UR14, R0 ;  /* 0x00000000000e72ca */ /* 0x000fce00000e0000 */
        /* <DEDUP_REMOVED lines=30> */
[----:B------:R-:W-:Y:S02]  /*cf90*/  IMAD.U32 R4, RZ, RZ, UR14 ;  /* 0x0000000eff047e24 */ /* 0x000fe4000f8e00ff */
[----:B------:R-:W-:Y:S02]  /*cfa0*/  IMAD.U32 R5, RZ, RZ, UR15 ;  /* 0x0000000fff057e24 */ /* 0x000fe4000f8e00ff */
[----:B------:R-:W-:Y:S02]  /*cfb0*/  IMAD.U32 R6, RZ, RZ, UR30 ;  /* 0x0000001eff067e24 */ /* 0x000fe4000f8e00ff */
[----:B------:R-:W-:Y:S01]  /*cfc0*/  IMAD.U32 R7, RZ, RZ, UR31 ;  /* 0x0000001fff077e24 */ /* 0x000fe2000f8e00ff */
[----:B------:R-:W2:Y:S04]  /*cfd0*/  LDG.E R4, desc[UR24][R4.64] ;  /* 0x0000001804047981 */ /* 0x000ea8000c1e1900 */
[----:B------:R-:W3:Y:S01]  /*cfe0*/  LDG.E R0, desc[UR24][R6.64] ;  /* 0x0000001806007981 */ /* 0x000ee2000c1e1900 */
[----:B------:R-:W-:-:S04]  /*cff0*/  UIADD3 UR4, UR29, -UR4, URZ ;  /* 0x800000041d047290 */ /* 0x000fc8000fffe03f */
[----:B------:R-:W-:-:S04]  /*d000*/  UIMAD UR6, UR4, UR6, -0x80 ;  /* 0xffffff80040674a4 */ /* 0x000fc8000f8e0206 */
[----:B------:R-:W-:Y:S02]  /*d010*/  USHF.R.S32.HI UR4, URZ, 0x1f, UR6 ;  /* 0x0000001f3f047899 */ /* 0x000fe40008011406 */
[----:B------:R-:W-:Y:S02]  /*d020*/  UIMAD.WIDE.U32 UR14, UR6, UR8, URZ ;  /* 0x00000008060e72a5 */ /* 0x000fe4000f8e003f */
[----:B------:R-:W-:-:S04]  /*d030*/  UIMAD UR4, UR4, UR8, URZ ;  /* 0x00000008040472a4 */ /* 0x000fc8000f8e023f */
[----:B------:R-:W-:-:S04]  /*d040*/  UIMAD UR4, UR6, UR9, UR4 ;  /* 0x00000009060472a4 */ /* 0x000fc8000f8e0204 */
[----:B------:R-:W-:Y:S01]  /*d050*/  UIADD3 UR15, UR15, UR4, URZ ;  /* 0x000000040f0f7290 */ /* 0x000fe2000fffe03f */
[----:B--2---:R-:W-:Y:S02]  /*d060*/  R2UR UR12, R4 ;  /* 0x00000000040c72ca */ /* 0x004fe400000e0000 */
[----:B---3--:R-:W-:-:S13]  /*d070*/  R2UR UR7, R0 ;  /* 0x00000000000772ca */ /* 0x008fda00000e0000 */
[----:B------:R-:W-:-:S03]  /*d080*/  UIADD3 UR12, -UR12, UR7, URZ ;  /* 0x000000070c0c7290 */ /* 0x000fc6000fffe13f */
[----:B------:R-:W-:Y:S01]  /*d090*/  ULDC.64 UR6, c[0x0][0x230] ;  /* 0x00008c0000067ab9 */ /* 0x000fe20000000a00 */
[----:B------:R-:W-:Y:S02]  /*d0a0*/  USHF.R.S32.HI UR4, URZ, 0x1f, UR12 ;  /* 0x0000001f3f047899 */ /* 0x000fe4000801140c */
[----:B------:R-:W-:Y:S02]  /*d0b0*/  UIMAD.WIDE.U32 UR14, UR12, UR6, UR14 ;  /* 0x000000060c0e72a5 */ /* 0x000fe4000f8e000e */
[----:B------:R-:W-:-:S04]  /*d0c0*/  UIMAD UR4, UR4, UR6, URZ ;  /* 0x00000006040472a4 */ /* 0x000fc8000f8e023f */
[----:B------:R-:W-:-:S03]  /*d0d0*/  UIMAD UR4, UR12, UR7, UR4 ;  /* 0x000000070c0472a4 */ /* 0x000fc6000f8e0204 */
[----:B------:R-:W-:Y:S01]  /*d0e0*/  UMOV UR12, UR14 ;  /* 0x0000000e000c7c82 */ /* 0x000fe20008000000 */
[----:B------:R-:W-:Y:S01]  /*d0f0*/  UIADD3 UR9, UR15, UR4, URZ ;  /* 0x000000040f097290 */ /* 0x000fe2000fffe03f */
[----:B------:R-:W-:Y:S11]  /*d100*/  BRA `(.L_x_1805) ;  /* 0x0000000000087947 */ /* 0x000ff60003800000 */
.L_x_1804:
[----:B------:R-:W-:-:S04]  /*d110*/  ULEA UR12, -UR8, URZ, 0x7 ;  /* 0x0000003f080c7291 */ /* 0x000fc8000f8e393f */
[----:B------:R-:W-:-:S12]  /*d120*/  USHF.R.S32.HI UR9, URZ, 0x1f, UR12 ;  /* 0x0000001f3f097899 */ /* 0x000fd8000801140c */
.L_x_1805:
[----:B------:R-:W-:Y:S01]  /*d130*/  IMAD.U32 R9, RZ, RZ, UR12 ;  /* 0x0000000cff097e24 */ /* 0x000fe2000f8e00ff */
[----:B------:R-:W-:Y:S01]  /*d140*/  @!P1 IADD3 R7, P5, R192, UR12, RZ ;  /* 0x0000000cc0079c10 */ /* 0x000fe2000ffbe0ff */
[----:B------:R-:W-:Y:S01]  /*d150*/  IMAD.U32 R4, RZ, RZ, UR12 ;  /* 0x0000000cff047e24 */ /* 0x000fe2000f8e00ff */
[----:B------:R-:W-:Y:S01]  /*d160*/  UIADD3 UR7, UP1, UP0, UR26, UR12, UR26 ;  /* 0x0000000c1a077290 */ /* 0x000fe2000f83e01a */
[----:B------:R-:W-:Y:S01]  /*d170*/  IMAD.U32 R0, RZ, RZ, UR9 ;  /* 0x00000009ff007e24 */ /* 0x000fe2000f8e00ff */
[-C--:B------:R-:W-:Y:S01]  /*d180*/  @!P2 LEA R8, P4, R9, R238.reuse, 0x1 ;  /* 0x000000ee0908a211 */ /* 0x080fe200078808ff */
[----:B------:R-:W-:Y:S01]  /*d190*/  IMAD.U32 R5, RZ, RZ, UR26 ;  /* 0x0000001aff057e24 */ /* 0x000fe2000f8e00ff */
[----:B------:R-:W-:Y:S01]  /*d1a0*/  UIADD3.X UR6, UR16, UR9, UR16, UP1, UP0 ;  /* 0x0000000910067290 */ /* 0x000fe20008fe0410 */
[----:B------:R1:W-:Y:S01]  /*d1b0*/  @P2 STS.128 [R226+0x4000], RZ ;  /* 0x004000ffe2002388 */ /* 0x0003e20000000c00 */
[-C--:B------:R-:W-:Y:S01]  /*d1c0*/  @!P2 LEA.HI.X R9, R4, R239.reuse, R0, 0x1, P4 ;  /* 0x000000ef0409a211 */ /* 0x080fe200020f0c00 */
[----:B------:R-:W-:Y:S01]  /*d1d0*/  IMAD.U32 R0, RZ, RZ, UR16 ;  /* 0x00000010ff007e24 */ /* 0x000fe2000f8e00ff */
[----:B------:R-:W-:Y:S01]  /*d1e0*/  @!P2 IADD3 R5, P4, R5, UR12, RZ ;  /* 0x0000000c0505ac10 */ /* 0x000fe2000ff9e0ff */
[----:B------:R-:W-:Y:S01]  /*d1f0*/  IMAD.U32 R23, RZ, RZ, UR7 ;  /* 0x00000007ff177e24 */ /* 0x000fe2000f8e00ff */
[----:B------:R-:W-:Y:S01]  /*d200*/  @!P1 IADD3.X R4, R193, UR9, RZ, P5, !PT ;  /* 0x00000009c1049c10 */ /* 0x000fe2000affe4ff */
[----:B------:R-:W-:Y:S01]  /*d210*/  UIADD3 UR4, UP0, UR26, UR7, URZ ;  /* 0x000000071a047290 */ /* 0x000fe2000ff1e03f */
[----:B------:R-:W-:Y:S01]  /*d220*/  @!P1 LEA R28, P5, R7, UR10, 0x1 ;  /* 0x0000000a071c9c11 */ /* 0x000fe2000f8a08ff */
[----:B------:R-:W-:Y:S01]  /*d230*/  IMAD.U32 R6, RZ, RZ, UR7 ;  /* 0x00000007ff067e24 */ /* 0x000fe2000f8e00ff */
[----:B------:R-:W-:Y:S01]  /*d240*/  @!P2 IADD3.X R0, R0, UR9, RZ, P4, !PT ;  /* 0x000000090000ac10 */ /* 0x000fe2000a7fe4ff */
[----:B------:R-:W-:Y:S01]  /*d250*/  @!PT LDS RZ, [RZ] ;  /* 0x00000000fffff984 */ /* 0x000fe20000000800 */
[----:B------:R-:W-:Y:S01]  /*d260*/  @!PT LDS RZ, [RZ] ;  /* 0x00000000fffff984 */ /* 0x000fe20000000800 */
[----:B------:R-:W-:Y:S01]  /*d270*/  @!PT LDS RZ, [RZ] ;  /* 0x00000000fffff984 */ /* 0x000fe20000000800 */
[----:B------:R2:W-:Y:S01]  /*d280*/  @!P2 LDGSTS.E.BYPASS.LTC128B.128 [R226+0x4000], desc[UR24][R8.64] ;  /* 0x0400000008e2afae */ /* 0x0005e2000b901d58 */
[----:B------:R-:W-:Y:S01]  /*d290*/  @!P2 LEA R26, P4, R5, R238, 0x1 ;  /* 0x000000ee051aa211 */ /* 0x000fe200078808ff */
[----:B------:R-:W-:Y:S01]  /*d2a0*/  IMAD.U32 R19, RZ, RZ, UR4 ;  /* 0x00000004ff137e24 */ /* 0x000fe2000f8e00ff */
[----:B------:R-:W-:Y:S01]  /*d2b0*/  @!P1 LEA.HI.X R29, R7, UR11, R4, 0x1, P5 ;  /* 0x0000000b071d9c11 */ /* 0x000fe2000a8f0c04 */
[----:B------:R-:W-:Y:S01]  /*d2c0*/  IMAD.U32 R7, RZ, RZ, UR26 ;  /* 0x0000001aff077e24 */ /* 0x000fe2000f8e00ff */
[----:B------:R-:W-:Y:S01]  /*d2d0*/  @!P2 LEA.HI.X R27, R5, R239, R0, 0x1, P4 ;  /* 0x000000ef051ba211 */ /* 0x000fe200020f0c00 */
[----:B------:R-:W-:Y:S01]  /*d2e0*/  IMAD.U32 R0, RZ, RZ, UR16 ;  /* 0x00000010ff007e24 */ /* 0x000fe2000f8e00ff */
[----:B------:R1:W-:Y:S01]  /*d2f0*/  @P1 STS.128 [R226+0x8000], RZ ;  /* 0x008000ffe2001388 */ /* 0x0003e20000000c00 */
[----:B------:R-:W-:Y:S01]  /*d300*/  IMAD.U32 R4, RZ, RZ, UR6 ;  /* 0x00000006ff047e24 */ /* 0x000fe2000f8e00ff */
[----:B------:R-:W-:Y:S01]  /*d310*/  @!P1 IADD3 R7, P5, P4, R192, UR12, R7 ;  /* 0x0000000cc0079c10 */ /* 0x000fe2000fcbe007 */
[----:B------:R-:W-:Y:S01]  /*d320*/  BSSY B0, `(.L_x_1806) ;  /* 0x000008a000007945 */ /* 0x000fe20003800000 */
[----:B------:R-:W-:Y:S01]  /*d330*/  @!PT LDS RZ, [RZ] ;  /* 0x00000000fffff984 */ /* 0x000fe20000000800 */
[----:B------:R-:W-:Y:S01]  /*d340*/  @!PT LDS RZ, [RZ] ;  /* 0x00000000fffff984 */ /* 0x000fe20000000800 */
[----:B------:R-:W-:Y:S01]  /*d350*/  @!PT LDS RZ, [RZ] ;  /* 0x00000000fffff984 */ /* 0x000fe20000000800 */
[----:B------:R3:W-:Y:S02]  /*d360*/  @!P1 LDGSTS.E.BYPASS.LTC128B.128 [R226+0x8000], desc[UR24][R28.64+0x80] ;  /* 0x080000801ce29fae */ /* 0x0007e4000b901d58 */
[----:B------:R-:W-:-:S02]  /*d370*/  @!P1 IADD3.X R0, R193, UR9, R0, P5, P4 ;  /* 0x00000009c1009c10 */ /* 0x000fc4000afe8400 */
[C---:B------:R-:W-:Y:S01]  /*d380*/  @!P1 LEA R24, P6, R7.reuse, UR10, 0x1 ;  /* 0x0000000a07189c11 */ /* 0x040fe2000f8c08ff */
[----:B------:R1:W-:Y:S01]  /*d390*/  @P2 STS.128 [R226+0x4800], RZ ;  /* 0x004800ffe2002388 */ /* 0x0003e20000000c00 */
[----:B------:R-:W-:Y:S02]  /*d3a0*/  @!P1 IADD3 R5, P4, R192, UR7, RZ ;  /* 0x00000007c0059c10 */ /* 0x000fe4000ff9e0ff */
[----:B------:R-:W-:Y:S01]  /*d3b0*/  @!P1 LEA.HI.X R25, R7, UR11, R0, 0x1, P6 ;  /* 0x0000000b07199c11 */ /* 0x000fe2000b0f0c00 */
[----:B------:R-:W-:Y:S01]  /*d3c0*/  @!PT LDS RZ, [RZ] ;  /* 0x00000000fffff984 */ /* 0x000fe20000000800 */
[----:B------:R-:W-:Y:S01]  /*d3d0*/  @!PT LDS RZ, [RZ] ;  /* 0x00000000fffff984 */ /* 0x000fe20000000800 */
[----:B------:R-:W-:Y:S01]  /*d3e0*/  @!PT LDS RZ, [RZ] ;  /* 0x00000000fffff984 */ /* 0x000fe20000000800 */
[----:B------:R1:W-:Y:S01]  /*d3f0*/  @!P2 LDGSTS.E.BYPASS.LTC128B.128 [R226+0x4800], desc[UR24][R26.64] ;  /* 0x048000001ae2afae */ /* 0x0003e2000b901d58 */
[----:B------:R-:W-:Y:S01]  /*d400*/  @!P1 IADD3.X R0, R193, UR6, RZ, P4, !PT ;  /* 0x00000006c1009c10 */ /* 0x000fe2000a7fe4ff */
[----:B------:R-:W-:Y:S01]  /*d410*/  UIADD3.X UR6, UR16, UR6, URZ, UP0, !UPT ;  /* 0x0000000610067290 */ /* 0x000fe200087fe43f */
[----:B------:R-:W-:Y:S01]  /*d420*/  @!P2 LEA R22, P5, R23, R238, 0x1 ;  /* 0x000000ee1716a211 */ /* 0x000fe200078a08ff */
[----:B------:R1:W-:Y:S01]  /*d430*/  @P1 STS.128 [R226+0x8800], RZ ;  /* 0x008800ffe2001388 */ /* 0x0003e20000000c00 */
[----:B------:R-:W-:-:S02]  /*d440*/  @!P1 LEA R20, P4, R5, UR10, 0x1 ;  /* 0x0000000a05149c11 */ /* 0x000fc4000f8808ff */
[-C--:B------:R-:W-:Y:S01]  /*d450*/  @!P2 LEA.HI.X R23, R6, R239.reuse, R4, 0x1, P5 ;  /* 0x000000ef0617a211 */ /* 0x080fe200028f0c04 */
[----:B------:R-:W-:Y:S01]  /*d460*/  IMAD.U32 R4, RZ, RZ, UR4 ;  /* 0x00000004ff047e24 */ /* 0x000fe2000f8e00ff */
[----:B------:R-:W-:Y:S01]  /*d470*/  @!P1 LEA.HI.X R21, R5, UR11, R0, 0x1, P4 ;  /* 0x0000000b05159c11 */ /* 0x000fe2000a0f0c00 */
[----:B------:R-:W-:Y:S01]  /*d480*/  IMAD.U32 R0, RZ, RZ, UR6 ;  /* 0x00000006ff007e24 */ /* 0x000fe2000f8e00ff */
[----:B------:R-:W-:Y:S01]  /*d490*/  @!P1 IADD3 R6, P4, R192, UR4, RZ ;  /* 0x00000004c0069c10 */ /* 0x000fe2000ff9e0ff */
[----:B------:R-:W-:Y:S01]  /*d4a0*/  UIADD3 UR4, UP0, UR26, UR4, URZ ;  /* 0x000000041a047290 */ /* 0x000fe2000ff1e03f */
[-C--:B------:R-:W-:Y:S01]  /*d4b0*/  @!P2 LEA R18, P5, R19, R238.reuse, 0x1 ;  /* 0x000000ee1312a211 */ /* 0x080fe200078a08ff */
[----:B------:R-:W-:Y:S01]  /*d4c0*/  @!PT LDS RZ, [RZ] ;  /* 0x00000000fffff984 */ /* 0x000fe20000000800 */
[----:B------:R-:W-:Y:S01]  /*d4d0*/  @!PT LDS RZ, [RZ] ;  /* 0x00000000fffff984 */ /* 0x000fe20000000800 */
[----:B------:R-:W-:Y:S01]  /*d4e0*/  @!PT LDS RZ, [RZ] ;  /* 0x00000000fffff984 */ /* 0x000fe20000000800 */
[----:B------:R1:W-:Y:S01]  /*d4f0*/  @!P1 LDGSTS.E.BYPASS.LTC128B.128 [R226+0x8800], desc[UR24][R24.64+0x80] ;  /* 0x0880008018e29fae */ /* 0x0003e2000b901d58 */
[----:B------:R-:W-:Y:S01]  /*d500*/  @!P1 IADD3.X R5, R193, UR6, RZ, P4, !PT ;  /* 0x00000006c1059c10 */ /* 0x000fe2000a7fe4ff */
[----:B------:R-:W-:Y:S01]  /*d510*/  UIADD3.X UR6, UR16, UR6, URZ, UP0, !UPT ;  /* 0x0000000610067290 */ /* 0x000fe200087fe43f */
[----:B------:R-:W-:Y:S01]  /*d520*/  @!P1 LEA R16, P4, R6, UR10, 0x1 ;  /* 0x0000000a06109c11 */ /* 0x000fe2000f8808ff */
[----:B------:R-:W-:Y:S01]  /*d530*/  IMAD.U32 R15, RZ, RZ, UR4 ;  /* 0x00000004ff0f7e24 */ /* 0x000fe2000f8e00ff */
[-C--:B------:R-:W-:Y:S01]  /*d540*/  @!P2 LEA.HI.X R19, R4, R239.reuse, R0, 0x1, P5 ;  /* 0x000000ef0413a211 */ /* 0x080fe200028f0c00 */
[----:B------:R-:W-:Y:S01]  /*d550*/  IMAD.U32 R4, RZ, RZ, UR4 ;  /* 0x00000004ff047e24 */ /* 0x000fe2000f8e00ff */
[----:B------:R-:W-:Y:S01]  /*d560*/  @!P1 LEA.HI.X R17, R6, UR11, R5, 0x1, P4 ;  /* 0x0000000b06119c11 */ /* 0x000fe2000a0f0c05 */
[----:B------:R-:W-:Y:S01]  /*d570*/  IMAD.U32 R0, RZ, RZ, UR6 ;  /* 0x00000006ff007e24 */ /* 0x000fe2000f8e00ff */
[----:B------:R-:W-:Y:S01]  /*d580*/  @!P1 IADD3 R6, P4, R192, UR4, RZ ;  /* 0x00000004c0069c10 */ /* 0x000fe2000ff9e0ff */
[----:B------:R-:W-:Y:S01]  /*d590*/  UIADD3 UR4, UP0, UR26, UR4, URZ ;  /* 0x000000041a047290 */ /* 0x000fe2000ff1e03f */
[-C--:B------:R-:W-:Y:S01]  /*d5a0*/  @!P2 LEA R14, P5, R15, R238.reuse, 0x1 ;  /* 0x000000ee0f0ea211 */ /* 0x080fe200078a08ff */
[----:B------:R1:W-:Y:S01]  /*d5b0*/  @P2 STS.128 [R226+0x5000], RZ ;  /* 0x005000ffe2002388 */ /* 0x0003e20000000c00 */
[----:B------:R-:W-:Y:S01]  /*d5c0*/  @!P1 IADD3.X R5, R193, UR6, RZ, P4, !PT ;  /* 0x00000006c1059c10 */ /* 0x000fe2000a7fe4ff */
[----:B------:R-:W-:Y:S01]  /*d5d0*/  UIADD3.X UR6, UR16, UR6, URZ, UP0, !UPT ;  /* 0x0000000610067290 */ /* 0x000fe200087fe43f */
[----:B------:R-:W-:Y:S01]  /*d5e0*/  @!P1 LEA R12, P4, R6, UR10, 0x1 ;  /* 0x0000000a060c9c11 */ /* 0x000fe2000f8808ff */
[----:B------:R-:W-:Y:S01]  /*d5f0*/  IMAD.U32 R11, RZ, RZ, UR4 ;  /* 0x00000004ff0b7e24 */ /* 0x000fe2000f8e00ff */
[----:B------:R-:W-:Y:S01]  /*d600*/  UIADD3 UR7, UP0, UR26, UR4, URZ ;  /* 0x000000041a077290 */ /* 0x000fe2000ff1e03f */
[----:B------:R-:W-:Y:S01]  /*d610*/  @!P2 LEA.HI.X R15, R4, R239, R0, 0x1, P5 ;  /* 0x000000ef040fa211 */ /* 0x000fe200028f0c00 */
[----:B------:R-:W-:Y:S01]  /*d620*/  IMAD.U32 R4, RZ, RZ, UR4 ;  /* 0x00000004ff047e24 */ /* 0x000fe2000f8e00ff */
[----:B------:R-:W-:Y:S01]  /*d630*/  @!P1 LEA.HI.X R13, R6, UR11, R5, 0x1, P4 ;  /* 0x0000000b060d9c11 */ /* 0x000fe2000a0f0c05 */
[----:B------:R-:W-:Y:S01]  /*d640*/  IMAD.U32 R0, RZ, RZ, UR6 ;  /* 0x00000006ff007e24 */ /* 0x000fe2000f8e00ff */
[----:B------:R-:W-:Y:S01]  /*d650*/  @!P1 IADD3 R6, P4, R192, UR4, RZ ;  /* 0x00000004c0069c10 */ /* 0x000fe2000ff9e0ff */
[----:B------:R-:W-:Y:S01]  /*d660*/  @!PT LDS RZ, [RZ] ;  /* 0x00000000fffff984 */ /* 0x000fe20000000800 */
[----:B------:R-:W-:Y:S01]  /*d670*/  @!PT LDS RZ, [RZ] ;  /* 0x00000000fffff984 */ /* 0x000fe20000000800 */
[----:B------:R-:W-:Y:S01]  /*d680*/  @!PT LDS RZ, [RZ] ;  /* 0x00000000fffff984 */ /* 0x000fe20000000800 */
[----:B------:R1:W-:Y:S01]  /*d690*/  @!P2 LDGSTS.E.BYPASS.LTC128B.128 [R226+0x5000], desc[UR24][R22.64] ;  /* 0x0500000016e2afae */ /* 0x0003e2000b901d58 */
[----:B------:R-:W-:-:S02]  /*d6a0*/  @!P2 LEA R10, P5, R11, R238, 0x1 ;  /* 0x000000ee0b0aa211 */ /* 0x000fc400078a08ff */
[----:B------:R-:W-:Y:S01]  /*d6b0*/  @!P1 IADD3.X R5, R193, UR6, RZ, P4, !PT ;  /* 0x00000006c1059c10 */ /* 0x000fe2000a7fe4ff */
[----:B------:R-:W-:Y:S01]  /*d6c0*/  UIADD3.X UR6, UR16, UR6, URZ, UP0, !UPT ;  /* 0x0000000610067290 */ /* 0x000fe200087fe43f */
[----:B--2---:R-:W-:Y:S01]  /*d6d0*/  @!P1 LEA R8, P4, R6, UR10, 0x1 ;  /* 0x0000000a06089c11 */ /* 0x004fe2000f8808ff */
[----:B------:R-:W-:Y:S01]  /*d6e0*/  UIADD3 UR4, UP0, UR26, UR7, URZ ;  /* 0x000000071a047290 */ /* 0x000fe2000ff1e03f */
[----:B------:R1:W-:Y:S01]  /*d6f0*/  @P1 STS.128 [R226+0x9000], RZ ;  /* 0x009000ffe2001388 */ /* 0x0003e20000000c00 */
        /* <DEDUP_REMOVED lines=9> */
[----:B------:R-:W-:-:S02]  /*d790*/  IMAD.U32 R0, RZ, RZ, UR6 ;  /* 0x00000006ff007e24 */ /* 0x000fc4000f8e00ff */
[----:B------:R-:W-:Y:S01]  /*d7a0*/  @!P1 IADD3.X R6, R193, UR6, RZ, P4, !PT ;  /* 0x00000006c1069c10 */ /* 0x000fe2000a7fe4ff */
[----:B------:R1:W-:Y:S01]  /*d7b0*/  @P2 STS.128 [R226+0x5800], RZ ;  /* 0x005800ffe2002388 */ /* 0x0003e20000000c00 */
[----:B------:R-:W-:Y:S01]  /*d7c0*/  UIADD3.X UR6, UR16, UR6, URZ, UP0, !UPT ;  /* 0x0000000610067290 */ /* 0x000fe200087fe43f */
[-C--:B------:R-:W-:Y:S01]  /*d7d0*/  @!P2 LEA R30, P5, R5, R238.reuse, 0x1 ;  /* 0x000000ee051ea211 */ /* 0x080fe200078a08ff */
[----:B------:R-:W-:Y:S01]  /*d7e0*/  IMAD.U32 R5, RZ, RZ, UR4 ;  /* 0x00000004ff057e24 */ /* 0x000fe2000f8e00ff */
[----:B------:R-:W-:Y:S01]  /*d7f0*/  @!PT LDS RZ, [RZ] ;  /* 0x00000000fffff984 */ /* 0x000fe20000000800 */
[----:B------:R-:W-:Y:S01]  /*d800*/  @!PT LDS RZ, [RZ] ;  /* 0x00000000fffff984 */ /* 0x000fe20000000800 */
[----:B------:R-:W-:Y:S01]  /*d810*/  @!PT LDS RZ, [RZ] ;  /* 0x00000000fffff984 */ /* 0x000fe20000000800 */
[----:B------:R1:W-:Y:S01]  /*d820*/  @!P2 LDGSTS.E.BYPASS.LTC128B.128 [R226+0x5800], desc[UR24][R18.64] ;  /* 0x0580000012e2afae */ /* 0x0003e2000b901d58 */
[C---:B---3--:R-:W-:Y:S02]  /*d830*/  @!P1 LEA R28, P4, R7.reuse, UR10, 0x1 ;  /* 0x0000000a071c9c11 */ /* 0x048fe4000f8808ff */
[----:B------:R-:W-:Y:S01]  /*d840*/  @!P2 LEA.HI.X R31, R4, R239, R0, 0x1, P5 ;  /* 0x000000ef041fa211 */ /* 0x000fe200028f0c00 */
[----:B------:R1:W-:Y:S01]  /*d850*/  @P1 STS.128 [R226+0x9800], RZ ;  /* 0x009800ffe2001388 */ /* 0x0003e20000000c00 */
[----:B------:R-:W-:Y:S01]  /*d860*/  @!P1 LEA.HI.X R29, R7, UR11, R6, 0x1, P4 ;  /* 0x0000000b071d9c11 */ /* 0x000fe2000a0f0c06 */
[----:B------:R-:W-:Y:S01]  /*d870*/  IMAD.U32 R0, RZ, RZ, UR4 ;  /* 0x00000004ff007e24 */ /* 0x000fe2000f8e00ff */
[----:B------:R-:W-:Y:S01]  /*d880*/  @!P2 LEA R6, P4, R5, R238, 0x1 ;  /* 0x000000ee0506a211 */ /* 0x000fe200078808ff */
[----:B------:R-:W-:Y:S01]  /*d890*/  @!PT LDS RZ, [RZ] ;  /* 0x00000000fffff984 */ /* 0x000fe20000000800 */
[----:B------:R-:W-:Y:S01]  /*d8a0*/  @!PT LDS RZ, [RZ] ;  /* 0x00000000fffff984 */ /* 0x000fe20000000800 */
[----:B------:R-:W-:Y:S01]  /*d8b0*/  @!PT LDS RZ, [RZ] ;  /* 0x00000000fffff984 */ /* 0x000fe20000000800 */
[----:B------:R1:W-:Y:S01]  /*d8c0*/  @!P1 LDGSTS.E.BYPASS.LTC128B.128 [R226+0x9800], desc[UR24][R16.64+0x80] ;  /* 0x0980008010e29fae */ /* 0x0003e2000b901d58 */
[----:B------:R-:W-:-:S03]  /*d8d0*/  IMAD.U32 R4, RZ, RZ, UR6 ;  /* 0x00000006ff047e24 */ /* 0x000fc6000f8e00ff */
[----:B------:R1:W-:Y:S02]  /*d8e0*/  @P2 STS.128 [R226+0x6000], RZ ;  /* 0x006000ffe2002388 */ /* 0x0003e40000000c00 */
[----:B------:R-:W-:Y:S02]  /*d8f0*/  @!P2 LEA.HI.X R7, R0, R239, R4, 0x1, P4 ;  /* 0x000000ef0007a211 */ /* 0x000fe400020f0c04 */
        /* <DEDUP_REMOVED lines=36> */
[----:B------:R-:W-:-:S04]  /*db40*/  IADD3 R192, P1, R192, UR4, RZ ;  /* 0x00000004c0c07c10 */ /* 0x000fc8000ff3e0ff */
[----:B------:R-:W-:Y:S02]  /*db50*/  IADD3.X R193, R193, UR6, RZ, P1, !PT ;  /* 0x00000006c1c17c10 */ /* 0x000fe40008ffe4ff */
[----:B------:R-:W-:-:S04]  /*db60*/  LEA R4, P1, R192, UR10, 0x1 ;  /* 0x0000000ac0047c11 */ /* 0x000fc8000f8208ff */
[----:B------:R-:W-:-:S05]  /*db70*/  LEA.HI.X R5, R192, UR11, R193, 0x1, P1 ;  /* 0x0000000bc0057c11 */ /* 0x000fca00088f0cc1 */
[----:B------:R-:W-:Y:S01]  /*db80*/  @!PT LDS RZ, [RZ] ;  /* 0x00000000fffff984 */ /* 0x000fe20000000800 */
[----:B------:R-:W-:Y:S01]  /*db90*/  @!PT LDS RZ, [RZ] ;  /* 0x00000000fffff984 */ /* 0x000fe20000000800 */
[----:B------:R-:W-:Y:S01]  /*dba0*/  @!PT LDS RZ, [RZ] ;  /* 0x00000000fffff984 */ /* 0x000fe20000000800 */
[----:B------:R2:W-:Y:S04]  /*dbb0*/  LDGSTS.E.BYPASS.LTC128B.128 [R226+0xb800], desc[UR24][R4.64+0x80] ;  /* 0x0b80008004e27fae */ /* 0x0005e8000b901d58 */
.L_x_1807:
[----:B------:R-:W-:Y:S05]  /*dbc0*/  BSYNC B0 ;  /* 0x0000000000007941 */ /* 0x000fea0003800000 */
.L_x_1806:
[----:B------:R-:W0:Y:S01]  /*dbd0*/  LDGDEPBAR ;  /* 0x00000000000079af */ /* 0x000e220000000000 */
[----:B--2---:R-:W-:Y:S01]  /*dbe0*/  IMAD.U32 R5, RZ, RZ, UR12 ;  /* 0x0000000cff057e24 */ /* 0x004fe2000f8e00ff */
[----:B------:R-:W-:Y:S01]  /*dbf0*/  MOV R0, UR9 ;  /* 0x0000000900007c02 */ /* 0x000fe20008000f00 */
[----:B------:R-:W-:-:S03]  /*dc00*/  IMAD.U32 R4, RZ, RZ, UR12 ;  /* 0x0000000cff047e24 */ /* 0x000fc6000f8e00ff */
[----:B------:R-:W-:-:S04]  /*dc10*/  LEA R238, P1, R5, R238, 0x1 ;  /* 0x000000ee05ee7211 */ /* 0x000fc800078208ff */
[----:B------:R-:W-:-:S09]  /*dc20*/  LEA.HI.X R239, R4, R239, R0, 0x1, P1 ;  /* 0x000000ef04ef7211 */ /* 0x000fd200008f0c00 */
.L_x_1803:
[----:B------:R-:W-:Y:S01]  /*dc30*/  FMNMX R5, R136, R245, !PT ;  /* 0x000000f588057209 */ /* 0x000fe20007800000 */
[----:B------:R-:W-:Y:S01]  /*dc40*/  FMUL R37, R240, UR19 ;  /* 0x00000013f0257c20 */ /* 0x000fe20008400000 */
[----:B------:R-:W-:Y:S01]  /*dc50*/  FMUL R43, R247, UR19 ;  /* 0x00000013f72b7c20 */ /* 0x000fe20008400000 */
[----:B-1----:R-:W-:Y:S01]  /*dc60*/  LDSM.16.MT88.4 R12, [R213+0xc000] ;  /* 0x00c00000d50c783b */ /* 0x002fe20000004200 */
[----:B------:R-:W-:Y:S01]  /*dc70*/  FMNMX R5, R132, R5, !PT ;  /* 0x0000000584057209 */ /* 0x000fe20007800000 */
[----:B------:R-:W-:Y:S01]  /*dc80*/  FMUL R47, R236, UR19 ;  /* 0x00000013ec2f7c20 */ /* 0x000fe20008400000 */
[----:B------:R-:W-:Y:S01]  /*dc90*/  FMUL R52, R61, UR19 ;  /* 0x000000133d347c20 */ /* 0x000fe20008400000 */
[----:B------:R-:W-:Y:S01]  /*dca0*/  LDSM.16.MT88.4 R8, [R211+0xc000] ;  /* 0x00c00000d308783b */ /* 0x000fe20000004200 */
[C---:B------:R-:W-:Y:S01]  /*dcb0*/  FMNMX R5, R242.reuse, R5, !PT ;  /* 0x00000005f2057209 */ /* 0x040fe20007800000 */
[----:B------:R-:W-:Y:S01]  /*dcc0*/  FMUL R242, R242, UR19 ;  /* 0x00000013f2f27c20 */ /* 0x000fe20008400000 */
[----:B------:R-:W-:Y:S01]  /*dcd0*/  FMUL R55, R134, UR19 ;  /* 0x0000001386377c20 */ /* 0x000fe20008400000 */
        /* <DEDUP_REMOVED lines=10> */
[----:B------:R-:W-:Y:S01]  /*dd80*/  FMUL R61, R58, UR19 ;  /* 0x000000133a3d7c20 */ /* 0x000fe20008400000 */
[----:B------:R-:W-:Y:S01]  /*dd90*/  LDSM.16.MT88.4 R32, [R213+0x10800] ;  /* 0x01080000d520783b */ /* 0x000fe20000004200 */
[----:B------:R-:W-:Y:S01]  /*dda0*/  FMUL R164, R161, UR19 ;  /* 0x00000013a1a47c20 */ /* 0x000fe20008400000 */
        /* <DEDUP_REMOVED lines=65> */
[----:B------:R-:W-:Y:S02]  /*e1c0*/  FMNMX R5, R146, R5, !PT ;  /* 0x0000000592057209 */ /* 0x000fe40007800000 */
        /* <DEDUP_REMOVED lines=10> */
[----:B------:R-:W-:-:S05]  /*e270*/  FMNMX R7, R66, R7, !PT ;  /* 0x0000000742077209 */ /* 0x000fca0007800000 */
[----:B------:R-:W2:Y:S01]  /*e280*/  SHFL.BFLY PT, R6, R7, 0x2, 0x1f ;  /* 0x0c401f0007067f89 */ /* 0x000ea200000e0000 */
[----:B-1----:R-:W-:Y:S01]  /*e290*/  FMNMX R5, R0, R5, !PT ;  /* 0x0000000500057209 */ /* 0x002fe20007800000 */
[----:B------:R-:W-:-:S04]  /*e2a0*/  FMUL R0, R132, UR19 ;  /* 0x0000001384007c20 */ /* 0x000fc80008400000 */
[----:B------:R-:W1:Y:S01]  /*e2b0*/  SHFL.BFLY PT, R38, R5, 0x1, 0x1f ;  /* 0x0c201f0005267f89 */ /* 0x000e6200000e0000 */
[----:B--2---:R-:W-:Y:S01]  /*e2c0*/  FMNMX R6, R7, R6, !PT ;  /* 0x0000000607067209 */ /* 0x004fe20007800000 */
[----:B------:R-:W-:-:S04]  /*e2d0*/  FMUL R7, R246, UR19 ;  /* 0x00000013f6077c20 */ /* 0x000fc80008400000 */
[----:B------:R-:W2:Y:S01]  /*e2e0*/  SHFL.BFLY PT, R39, R6, 0x1, 0x1f ;  /* 0x0c201f0006277f89 */ /* 0x000ea200000e0000 */
[----:B-1----:R-:W-:Y:S01]  /*e2f0*/  FMNMX R38, R5, R38, !PT ;  /* 0x0000002605267209 */ /* 0x002fe20007800000 */
[----:B------:R-:W-:-:S03]  /*e300*/  FMUL R5, R2, UR19 ;  /* 0x0000001302057c20 */ /* 0x000fc60008400000 */
[C---:B------:R-:W-:Y:S01]  /*e310*/  FSETP.NEU.AND P6, PT, R38.reuse, -INF , PT ;  /* 0xff8000002600780b */ /* 0x040fe20003fcd000 */
[----:B------:R-:W-:-:S05]  /*e320*/  FMUL R59, R38, UR19 ;  /* 0x00000013263b7c20 */ /* 0x000fca0008400000 */
[----:B------:R-:W-:-:S05]  /*e330*/  FSEL R59, R59, RZ, P6 ;  /* 0x000000ff3b3b7208 */ /* 0x000fca0003000000 */
[C---:B------:R-:W-:Y:S01]  /*e340*/  FADD R4, -R59.reuse, R4 ;  /* 0x000000043b047221 */ /* 0x040fe20000000100 */
[C---:B------:R-:W-:Y:S01]  /*e350*/  FADD R0, -R59.reuse, R0 ;  /* 0x000000003b007221 */ /* 0x040fe20000000100 */
[C---:B------:R-:W-:Y:S01]  /*e360*/  FADD R41, -R59.reuse, R242 ;  /* 0x000000f23b297221 */ /* 0x040fe20000000100 */
[----:B--2---:R-:W-:Y:S01]  /*e370*/  FMNMX R39, R6, R39, !PT ;  /* 0x0000002706277209 */ /* 0x004fe20007800000 */
[C---:B------:R-:W-:Y:S01]  /*e380*/  FADD R52, -R59.reuse, R52 ;  /* 0x000000343b347221 */ /* 0x040fe20000000100 */
[----:B------:R-:W-:Y:S01]  /*e390*/  FSETP.GEU.AND P5, PT, R4, -126, PT ;  /* 0xc2fc00000400780b */ /* 0x000fe20003fae000 */
[----:B------:R-:W-:Y:S01]  /*e3a0*/  FADD R56, -R59, R56 ;  /* 0x000000383b387221 */ /* 0x000fe20000000100 */
[C---:B------:R-:W-:Y:S01]  /*e3b0*/  FSETP.NEU.AND P2, PT, R39.reuse, -INF , PT ;  /* 0xff8000002700780b */ /* 0x040fe20003f4d000 */
[----:B------:R-:W-:Y:S01]  /*e3c0*/  FMUL R132, R39, UR19 ;  /* 0x0000001327847c20 */ /* 0x000fe20008400000 */
[----:B------:R-:W-:Y:S01]  /*e3d0*/  FSETP.GEU.AND P4, PT, R0, -126, PT ;  /* 0xc2fc00000000780b */ /* 0x000fe20003f8e000 */
[C---:B------:R-:W-:Y:S01]  /*e3e0*/  FADD R25, -R59.reuse, R50 ;  /* 0x000000323b197221 */ /* 0x040fe20000000100 */
[C---:B------:R-:W-:Y:S01]  /*e3f0*/  FADD R24, -R59.reuse, R24 ;  /* 0x000000183b187221 */ /* 0x040fe20000000100 */
[C---:B------:R-:W-:Y:S01]  /*e400*/  FADD R164, -R59.reuse, R164 ;  /* 0x000000a43ba47221 */ /* 0x040fe20000000100 */
[----:B------:R-:W-:Y:S01]  /*e410*/  FSEL R132, R132, RZ, P2 ;  /* 0x000000ff84847208 */ /* 0x000fe20001000000 */
[C---:B------:R-:W-:Y:S01]  /*e420*/  FADD R168, -R59.reuse, R168 ;  /* 0x000000a83ba87221 */ /* 0x040fe20000000100 */
[C---:B------:R-:W-:Y:S01]  /*e430*/  FADD R171, -R59.reuse, R180 ;  /* 0x000000b43bab7221 */ /* 0x040fe20000000100 */
[C---:B------:R-:W-:Y:S01]  /*e440*/  FADD R172, -R59.reuse, R172 ;  /* 0x000000ac3bac7221 */ /* 0x040fe20000000100 */
[----:B------:R-:W-:Y:S01]  /*e450*/  FADD R62, -R59, R62 ;  /* 0x0000003e3b3e7221 */ /* 0x000fe20000000100 */
[----:B------:R-:W-:Y:S01]  /*e460*/  @!P5 FMUL R4, R4, 0.5 ;  /* 0x3f0000000404d820 */ /* 0x000fe20000400000 */
[C---:B------:R-:W-:Y:S01]  /*e470*/  FADD R44, -R132.reuse, R5 ;  /* 0x00000005842c7221 */ /* 0x040fe20000000100 */
[C---:B------:R-:W-:Y:S01]  /*e480*/  FADD R37, -R132.reuse, R37 ;  /* 0x0000002584257221 */ /* 0x040fe20000000100 */
[----:B------:R-:W-:Y:S01]  /*e490*/  FADD R36, -R132, R7 ;  /* 0x0000000784247221 */ /* 0x000fe20000000100 */
[----:B------:R-:W1:Y:S01]  /*e4a0*/  MUFU.EX2 R2, R4 ;  /* 0x0000000400027308 */ /* 0x000e620000000800 */
[----:B------:R-:W-:Y:S01]  /*e4b0*/  FSEL R5, R38, RZ, P6 ;  /* 0x000000ff26057208 */ /* 0x000fe20003000000 */
[----:B------:R-:W-:Y:S01]  /*e4c0*/  @!P4 FMUL R0, R0, 0.5 ;  /* 0x3f0000000000c820 */ /* 0x000fe20000400000 */
[----:B------:R-:W-:Y:S01]  /*e4d0*/  FSETP.GEU.AND P1, PT, R44, -126, PT ;  /* 0xc2fc00002c00780b */ /* 0x000fe20003f2e000 */
[----:B------:R-:W-:Y:S01]  /*e4e0*/  FADD R43, -R132, R43 ;  /* 0x0000002b842b7221 */ /* 0x000fe20000000100 */
[----:B------:R-:W-:Y:S01]  /*e4f0*/  FSETP.GEU.AND P6, PT, R37, -126, PT ;  /* 0xc2fc00002500780b */ /* 0x000fe20003fce000 */
[----:B------:R-:W-:Y:S01]  /*e500*/  FADD R6, R136, -R5 ;  /* 0x8000000588067221 */ /* 0x000fe20000000000 */
[----:B------:R-:W-:Y:S01]  /*e510*/  FADD R5, -R59, R244 ;  /* 0x000000f43b057221 */ /* 0x000fe20000000100 */
[----:B------:R-:W2:Y:S01]  /*e520*/  MUFU.EX2 R0, R0 ;  /* 0x0000000000007308 */ /* 0x000ea20000000800 */
[C---:B------:R-:W-:Y:S01]  /*e530*/  FADD R47, -R132.reuse, R47 ;  /* 0x0000002f842f7221 */ /* 0x040fe20000000100 */
[C---:B------:R-:W-:Y:S01]  /*e540*/  FADD R55, -R132.reuse, R55 ;  /* 0x0000003784377221 */ /* 0x040fe20000000100 */
[C---:B------:R-:W-:Y:S01]  /*e550*/  FADD R58, -R132.reuse, R51 ;  /* 0x00000033843a7221 */ /* 0x040fe20000000100 */
[C---:B------:R-:W-:Y:S01]  /*e560*/  FADD R61, -R132.reuse, R61 ;  /* 0x0000003d843d7221 */ /* 0x040fe20000000100 */
[----:B------:R-:W-:Y:S01]  /*e570*/  FMUL R136, R65, UR19 ;  /* 0x0000001341887c20 */ /* 0x000fe20008400000 */
[C---:B------:R-:W-:Y:S01]  /*e580*/  FADD R165, -R132.reuse, R165 ;  /* 0x000000a584a57221 */ /* 0x040fe20000000100 */
[----:B------:R-:W-:Y:S01]  /*e590*/  FADD R166, -R132, R189 ;  /* 0x000000bd84a67221 */ /* 0x000fe20000000100 */
[----:B------:R-:W-:Y:S01]  /*e5a0*/  @!P1 FMUL R44, R44, 0.5 ;  /* 0x3f0000002c2c9820 */ /* 0x000fe20000400000 */
[----:B-1----:R-:W-:Y:S01]  /*e5b0*/  @!P5 FMUL R2, R2, R2 ;  /* 0x000000020202d220 */ /* 0x002fe20000400000 */
[----:B------:R-:W-:Y:S01]  /*e5c0*/  FSETP.GEU.AND P5, PT, R36, -126, PT ;  /* 0xc2fc00002400780b */ /* 0x000fe20003fae000 */
[----:B------:R-:W-:Y:S01]  /*e5d0*/  @!P6 FMUL R37, R37, 0.5 ;  /* 0x3f0000002525e820 */ /* 0x000fe20000400000 */
[----:B------:R-:W-:Y:S01]  /*e5e0*/  FSEL R4, R39, RZ, P2 ;  /* 0x000000ff27047208 */ /* 0x000fe20001000000 */
[----:B------:R-:W-:Y:S01]  /*e5f0*/  FADD R136, -R59, R136 ;  /* 0x000000883b887221 */ /* 0x000fe20000000100 */
[----:B------:R-:W1:Y:S01]  /*e600*/  MUFU.EX2 R44, R44 ;  /* 0x0000002c002c7308 */ /* 0x000e620000000800 */
[----:B------:R-:W-:Y:S01]  /*e610*/  FSETP.GEU.AND P2, PT, R41, -126, PT ;  /* 0xc2fc00002900780b */ /* 0x000fe20003f4e000 */
[----:B------:R-:W-:Y:S01]  /*e620*/  FADD R169, -R132, R169 ;  /* 0x000000a984a97221 */ /* 0x000fe20000000100 */
[----:B------:R-:W-:Y:S01]  /*e630*/  FADD R7, R137, -R4 ;  /* 0x8000000489077221 */ /* 0x000fe20000000000 */
[----:B------:R-:W-:Y:S01]  /*e640*/  FMUL R4, R6, UR19 ;  /* 0x0000001306047c20 */ /* 0x000fe20008400000 */
[----:B--2---:R-:W-:Y:S01]  /*e650*/  @!P4 FMUL R0, R0, R0 ;  /* 0x000000000000c220 */ /* 0x004fe20000400000 */
[----:B------:R-:W-:Y:S01]  /*e660*/  FSETP.GEU.AND P4, PT, R43, -126, PT ;  /* 0xc2fc00002b00780b */ /* 0x000fe20003f8e000 */
[----:B------:R-:W-:Y:S01]  /*e670*/  FMUL R7, R7, UR19 ;  /* 0x0000001307077c20 */ /* 0x000fe20008400000 */
[----:B------:R-:W2:Y:S01]  /*e680*/  MUFU.EX2 R37, R37 ;  /* 0x0000002500257308 */ /* 0x000ea20000000800 */
[----:B------:R-:W-:Y:S01]  /*e690*/  @!P5 FMUL R36, R36, 0.5 ;  /* 0x3f0000002424d820 */ /* 0x000fe20000400000 */
[----:B------:R-:W-:Y:S01]  /*e6a0*/  FMUL R137, R191, UR19 ;  /* 0x00000013bf897c20 */ /* 0x000fe20008400000 */
[----:B------:R-:W-:-:S03]  /*e6b0*/  FADD R170, -R132, R181 ;  /* 0x000000b584aa7221 */ /* 0x000fc60000000100 */
[----:B------:R-:W-:Y:S01]  /*e6c0*/  @!P2 FMUL R41, R41, 0.5 ;  /* 0x3f0000002929a820 */ /* 0x000fe20000400000 */
[----:B------:R-:W-:Y:S01]  /*e6d0*/  FADD R137, -R132, R137 ;  /* 0x0000008984897221 */ /* 0x000fe20000000100 */
[----:B------:R-:W3:Y:S01]  /*e6e0*/  MUFU.EX2 R36, R36 ;  /* 0x0000002400247308 */ /* 0x000ee20000000800 */
[----:B-1----:R-:W-:Y:S01]  /*e6f0*/  @!P1 FMUL R44, R44, R44 ;  /* 0x0000002c2c2c9220 */ /* 0x002fe20000400000 */
[----:B------:R-:W-:Y:S01]  /*e700*/  FSETP.GEU.AND P1, PT, R5, -126, PT ;  /* 0xc2fc00000500780b */ /* 0x000fe20003f2e000 */
[----:B------:R-:W-:-:S05]  /*e710*/  @!P4 FMUL R43, R43, 0.5 ;  /* 0x3f0000002b2bc820 */ /* 0x000fca0000400000 */
[----:B------:R-:W1:Y:S01]  /*e720*/  MUFU.EX2 R41, R41 ;  /* 0x0000002900297308 */ /* 0x000e620000000800 */
[----:B--2---:R-:W-:Y:S01]  /*e730*/  @!P6 FMUL R37, R37, R37 ;  /* 0x000000252525e220 */ /* 0x004fe20000400000 */
[----:B------:R-:W-:-:S05]  /*e740*/  FSETP.GEU.AND P6, PT, R4, -126, PT ;  /* 0xc2fc00000400780b */ /* 0x000fca0003fce000 */
[----:B------:R-:W-:Y:S01]  /*e750*/  @!P1 FMUL R5, R5, 0.5 ;  /* 0x3f00000005059820 */ /* 0x000fe20000400000 */
[----:B------:R-:W2:Y:S01]  /*e760*/  MUFU.EX2 R43, R43 ;  /* 0x0000002b002b7308 */ /* 0x000ea20000000800 */
[----:B---3--:R-:W-:Y:S01]  /*e770*/  @!P5 FMUL R36, R36, R36 ;  /* 0x000000242424d220 */ /* 0x008fe20000400000 */
[----:B------:R-:W-:-:S05]  /*e780*/  FSETP.GEU.AND P5, PT, R7, -126, PT ;  /* 0xc2fc00000700780b */ /* 0x000fca0003fae000 */
[----:B------:R-:W-:Y:S01]  /*e790*/  @!P6 FMUL R4, R4, 0.5 ;  /* 0x3f0000000404e820 */ /* 0x000fe20000400000 */
[----:B------:R-:W3:Y:S01]  /*e7a0*/  MUFU.EX2 R40, R5 ;  /* 0x0000000500287308 */ /* 0x000ee20000000800 */
[----:B-1----:R-:W-:-:S06]  /*e7b0*/  @!P2 FMUL R41, R41, R41 ;  /* 0x000000292929a220 */ /* 0x002fcc0000400000 */
[----:B------:R-:W-:Y:S01]  /*e7c0*/  @!P5 FMUL R7, R7, 0.5 ;  /* 0x3f0000000707d820 */ /* 0x000fe20000400000 */
[----:B------:R-:W1:Y:S01]  /*e7d0*/  MUFU.EX2 R42, R4 ;  /* 0x00000004002a7308 */ /* 0x000e620000000800 */
[----:B--2---:R-:W-:Y:S01]  /*e7e0*/  @!P4 FMUL R43, R43, R43 ;  /* 0x0000002b2b2bc220 */ /* 0x004fe20000400000 */
[----:B------:R-:W-:-:S04]  /*e7f0*/  FSETP.GEU.AND P4, PT, R52, -126, PT ;  /* 0xc2fc00003400780b */ /* 0x000fc80003f8e000 */
[----:B------:R-:W-:Y:S02]  /*e800*/  F2FP.BF16.F32.PACK_AB R6, R43, R36 ;  /* 0x000000242b06723e */ /* 0x000fe400000010ff */
[----:B------:R-:W2:Y:S01]  /*e810*/  MUFU.EX2 R45, R7 ;  /* 0x00000007002d7308 */ /* 0x000ea20000000800 */
[----:B---3--:R-:W-:Y:S01]  /*e820*/  @!P1 FMUL R40, R40, R40 ;  /* 0x0000002828289220 */ /* 0x008fe20000400000 */
[----:B------:R-:W-:-:S05]  /*e830*/  F2FP.BF16.F32.PACK_AB R5, R0, R2 ;  /* 0x000000020005723e */ /* 0x000fca00000010ff */
[----:B------:R-:W-:Y:S01]  /*e840*/  @!P4 FMUL R52, R52, 0.5 ;  /* 0x3f0000003434c820 */ /* 0x000fe20000400000 */
[----:B-1----:R-:W-:Y:S01]  /*e850*/  @!P6 FMUL R42, R42, R42 ;  /* 0x0000002a2a2ae220 */ /* 0x002fe20000400000 */
[----:B------:R-:W-:Y:S02]  /*e860*/  F2FP.BF16.F32.PACK_AB R4, R37, R44 ;  /* 0x0000002c2504723e */ /* 0x000fe400000010ff */
[----:B------:R-:W-:Y:S01]  /*e870*/  FSETP.GEU.AND P6, PT, R55, -126, PT ;  /* 0xc2fc00003700780b */ /* 0x000fe20003fce000 */
[-C--:B------:R-:W-:Y:S01]  /*e880*/  FMUL R122, R122, R42.reuse ;  /* 0x0000002a7a7a7220 */ /* 0x080fe20000400000 */
[-C--:B------:R-:W-:Y:S01]  /*e890*/  FMUL R123, R123, R42.reuse ;  /* 0x0000002a7b7b7220 */ /* 0x080fe20000400000 */
[-C--:B------:R-:W-:Y:S01]  /*e8a0*/  FMUL R118, R118, R42.reuse ;  /* 0x0000002a76767220 */ /* 0x080fe20000400000 */
[-C--:B------:R-:W-:Y:S01]  /*e8b0*/  FMUL R119, R119, R42.reuse ;  /* 0x0000002a77777220 */ /* 0x080fe20000400000 */
[----:B--2---:R-:W-:Y:S01]  /*e8c0*/  @!P5 FMUL R45, R45, R45 ;  /* 0x0000002d2d2dd220 */ /* 0x004fe20000400000 */
[----:B------:R-:W-:Y:S01]  /*e8d0*/  F2FP.BF16.F32.PACK_AB R7, R40, R41 ;  /* 0x000000292807723e */ /* 0x000fe200000010ff */
        /* <DEDUP_REMOVED lines=10> */
[C---:B------:R-:W-:Y:S01]  /*e980*/  HMMA.16816.F32.BF16 R120, R4.reuse, R12, R120 ;  /* 0x0000000c0478723c */ /* 0x040fe20000041878 */
[-C--:B------:R-:W-:Y:S01]  /*e990*/  FMUL R128, R128, R45.reuse ;  /* 0x0000002d80807220 */ /* 0x080fe20000400000 */
[-C--:B------:R-:W-:Y:S01]  /*e9a0*/  FMUL R129, R129, R45.reuse ;  /* 0x0000002d81817220 */ /* 0x080fe20000400000 */
[-C--:B------:R-:W-:Y:S01]  /*e9b0*/  FMUL R114, R114, R42.reuse ;  /* 0x0000002a72727220 */ /* 0x080fe20000400000 */
[-C--:B------:R-:W-:Y:S01]  /*e9c0*/  FMUL R115, R115, R42.reuse ;  /* 0x0000002a73737220 */ /* 0x080fe20000400000 */
[-C--:B------:R-:W-:Y:S01]  /*e9d0*/  FMUL R112, R112, R45.reuse ;  /* 0x0000002d70707220 */ /* 0x080fe20000400000 */
[C---:B------:R-:W-:Y:S01]  /*e9e0*/  HMMA.16816.F32.BF16 R116, R4.reuse, R14, R116 ;  /* 0x0000000e0474723c */ /* 0x040fe20000041874 */
[----:B------:R-:W1:Y:S01]  /*e9f0*/  LDSM.16.MT88.4 R12, [R215+0x10000] ;  /* 0x01000000d70c783b */ /* 0x000e620000004200 */
[-C--:B------:R-:W-:Y:S01]  /*ea00*/  FMUL R113, R113, R45.reuse ;  /* 0x0000002d71717220 */ /* 0x080fe20000400000 */
[-C--:B------:R-:W-:Y:S01]  /*ea10*/  FMUL R110, R110, R42.reuse ;  /* 0x0000002a6e6e7220 */ /* 0x080fe20000400000 */
[-C--:B------:R-:W-:Y:S01]  /*ea20*/  FMUL R111, R111, R42.reuse ;  /* 0x0000002a6f6f7220 */ /* 0x080fe20000400000 */
[-C--:B------:R-:W-:Y:S01]  /*ea30*/  FMUL R108, R108, R45.reuse ;  /* 0x0000002d6c6c7220 */ /* 0x080fe20000400000 */
[C---:B------:R-:W-:Y:S01]  /*ea40*/  HMMA.16816.F32.BF16 R104, R4.reuse, R8, R104 ;  /* 0x000000080468723c */ /* 0x040fe20000041868 */
[-C--:B------:R-:W-:Y:S01]  /*ea50*/  FMUL R109, R109, R45.reuse ;  /* 0x0000002d6d6d7220 */ /* 0x080fe20000400000 */
[----:B------:R-:W-:Y:S01]  /*ea60*/  FSETP.GEU.AND P5, PT, R47, -126, PT ;  /* 0xc2fc00002f00780b */ /* 0x000fe20003fae000 */
[-C--:B------:R-:W-:Y:S01]  /*ea70*/  FMUL R102, R102, R42.reuse ;  /* 0x0000002a66667220 */ /* 0x080fe20000400000 */
[-C--:B------:R-:W-:Y:S01]  /*ea80*/  FMUL R103, R103, R42.reuse ;  /* 0x0000002a67677220 */ /* 0x080fe20000400000 */
[-C--:B------:R-:W-:Y:S01]  /*ea90*/  FMUL R100, R100, R45.reuse ;  /* 0x0000002d64647220 */ /* 0x080fe20000400000 */
[C---:B------:R-:W-:Y:S01]  /*eaa0*/  HMMA.16816.F32.BF16 R128, R4.reuse, R20, R128 ;  /* 0x000000140480723c */ /* 0x040fe20000041880 */
[----:B------:R-:W-:Y:S01]  /*eab0*/  FMUL R8, R135, UR19 ;  /* 0x0000001387087c20 */ /* 0x000fe20008400000 */
[-C--:B------:R-:W-:Y:S01]  /*eac0*/  FMUL R101, R101, R45.reuse ;  /* 0x0000002d65657220 */ /* 0x080fe20000400000 */
[-C--:B------:R-:W-:Y:S01]  /*ead0*/  FMUL R98, R98, R42.reuse ;  /* 0x0000002a62627220 */ /* 0x080fe20000400000 */
[-C--:B------:R-:W-:Y:S01]  /*eae0*/  FMUL R99, R99, R42.reuse ;  /* 0x0000002a63637220 */ /* 0x080fe20000400000 */
[----:B------:R-:W-:Y:S01]  /*eaf0*/  FADD R53, -R59, R8 ;  /* 0x000000083b357221 */ /* 0x000fe20000000100 */
[C---:B------:R-:W-:Y:S01]  /*eb00*/  HMMA.16816.F32.BF16 R112, R4.reuse, R16, R112 ;  /* 0x000000100470723c */ /* 0x040fe20000041870 */
[----:B------:R-:W-:Y:S01]  /*eb10*/  FADD R20, -R132, R237 ;  /* 0x000000ed84147221 */ /* 0x000fe20000000100 */
[-C--:B------:R-:W-:Y:S01]  /*eb20*/  FMUL R96, R96, R45.reuse ;  /* 0x0000002d60607220 */ /* 0x080fe20000400000 */
[-C--:B------:R-:W-:Y:S01]  /*eb30*/  FMUL R97, R97, R45.reuse ;  /* 0x0000002d61617220 */ /* 0x080fe20000400000 */
[----:B------:R-:W-:Y:S01]  /*eb40*/  FSETP.GEU.AND P1, PT, R53, -126, PT ;  /* 0xc2fc00003500780b */ /* 0x000fe20003f2e000 */
[----:B------:R-:W-:Y:S01]  /*eb50*/  @!P5 FMUL R47, R47, 0.5 ;  /* 0x3f0000002f2fd820 */ /* 0x000fe20000400000 */
[----:B------:R-:W-:Y:S01]  /*eb60*/  FSETP.GEU.AND P2, PT, R20, -126, PT ;  /* 0xc2fc00001400780b */ /* 0x000fe20003f4e000 */
[C---:B------:R-:W-:Y:S01]  /*eb70*/  HMMA.16816.F32.BF16 R108, R4.reuse, R18, R108 ;  /* 0x00000012046c723c */ /* 0x040fe2000004186c */
[----:B------:R-:W2:Y:S01]  /*eb80*/  LDSM.16.MT88.4 R16, [R213+0x10000] ;  /* 0x01000000d510783b */ /* 0x000ea20000004200 */
[-C--:B------:R-:W-:Y:S01]  /*eb90*/  FMUL R94, R94, R42.reuse ;  /* 0x0000002a5e5e7220 */ /* 0x080fe20000400000 */
[-C--:B------:R-:W-:Y:S01]  /*eba0*/  FMUL R95, R95, R42.reuse ;  /* 0x0000002a5f5f7220 */ /* 0x080fe20000400000 */
[----:B------:R-:W3:Y:S01]  /*ebb0*/  MUFU.EX2 R47, R47 ;  /* 0x0000002f002f7308 */ /* 0x000ee20000000800 */
[-C--:B------:R-:W-:Y:S01]  /*ebc0*/  FMUL R92, R92, R45.reuse ;  /* 0x0000002d5c5c7220 */ /* 0x080fe20000400000 */
[C---:B------:R-:W-:Y:S01]  /*ebd0*/  HMMA.16816.F32.BF16 R100, R4.reuse, R10, R100 ;  /* 0x0000000a0464723c */ /* 0x040fe20000041864 */
[----:B------:R-:W4:Y:S01]  /*ebe0*/  LDSM.16.MT88.4 R8, [R212+0x10000] ;  /* 0x01000000d408783b */ /* 0x000f220000004200 */
[-C--:B------:R-:W-:Y:S01]  /*ebf0*/  FMUL R93, R93, R45.reuse ;  /* 0x0000002d5d5d7220 */ /* 0x080fe20000400000 */
[-C--:B------:R-:W-:Y:S01]  /*ec00*/  FMUL R90, R90, R42.reuse ;  /* 0x0000002a5a5a7220 */ /* 0x080fe20000400000 */
[----:B------:R-:W-:Y:S01]  /*ec10*/  @!P1 FMUL R53, R53, 0.5 ;  /* 0x3f00000035359820 */ /* 0x000fe20000400000 */
[-C--:B------:R-:W-:Y:S01]  /*ec20*/  FMUL R91, R91, R42.reuse ;  /* 0x0000002a5b5b7220 */ /* 0x080fe20000400000 */
[----:B------:R-:W-:Y:S01]  /*ec30*/  @!P2 FMUL R20, R20, 0.5 ;  /* 0x3f0000001414a820 */ /* 0x000fe20000400000 */
[-C--:B------:R-:W-:Y:S01]  /*ec40*/  FMUL R88, R88, R45.reuse ;  /* 0x0000002d58587220 */ /* 0x080fe20000400000 */
[-C--:B------:R-:W-:Y:S01]  /*ec50*/  FMUL R89, R89, R45.reuse ;  /* 0x0000002d59597220 */ /* 0x080fe20000400000 */
[-C--:B------:R-:W-:Y:S01]  /*ec60*/  FMUL R86, R86, R42.reuse ;  /* 0x0000002a56567220 */ /* 0x080fe20000400000 */
[C---:B-1----:R-:W-:Y:S01]  /*ec70*/  HMMA.16816.F32.BF16 R96, R4.reuse, R12, R96 ;  /* 0x0000000c0460723c */ /* 0x042fe20000041860 */
[----:B------:R-:W1:Y:S01]  /*ec80*/  MUFU.EX2 R53, R53 ;  /* 0x0000003500357308 */ /* 0x000e620000000800 */
[-C--:B------:R-:W-:Y:S01]  /*ec90*/  FMUL R87, R87, R42.reuse ;  /* 0x0000002a57577220 */ /* 0x080fe20000400000 */
[-C--:B------:R-:W-:Y:S01]  /*eca0*/  FMUL R84, R84, R45.reuse ;  /* 0x0000002d54547220 */ /* 0x080fe20000400000 */
[----:B------:R-:W-:Y:S01]  /*ecb0*/  FMUL R85, R85, R45 ;  /* 0x0000002d55557220 */ /* 0x000fe20000400000 */
[----:B---3--:R-:W-:Y:S01]  /*ecc0*/  @!P5 FMUL R47, R47, R47 ;  /* 0x0000002f2f2fd220 */ /* 0x008fe20000400000 */
[C---:B------:R-:W-:Y:S01]  /*ecd0*/  HMMA.16816.F32.BF16 R92, R4.reuse, R14, R92 ;  /* 0x0000000e045c723c */ /* 0x040fe2000004185c */
[----:B------:R-:W-:Y:S01]  /*ece0*/  FMUL R13, R46, UR19 ;  /* 0x000000132e0d7c20 */ /* 0x000fe20008400000 */
[----:B------:R-:W-:Y:S01]  /*ecf0*/  FMUL R12, R57, UR19 ;  /* 0x00000013390c7c20 */ /* 0x000fe20008400000 */
[----:B------:R-:W3:Y:S01]  /*ed00*/  MUFU.EX2 R46, R20 ;  /* 0x00000014002e7308 */ /* 0x000ee20000000800 */
[-C--:B------:R-:W-:Y:S01]  /*ed10*/  FMUL R82, R82, R42.reuse ;  /* 0x0000002a52527220 */ /* 0x080fe20000400000 */
[----:B------:R-:W-:Y:S01]  /*ed20*/  FADD R54, -R132, R13 ;  /* 0x0000000d84367221 */ /* 0x000fe20000000100 */
[----:B------:R-:W-:Y:S01]  /*ed30*/  FADD R57, -R59, R12 ;  /* 0x0000000c3b397221 */ /* 0x000fe20000000100 */
[-C--:B------:R-:W-:Y:S01]  /*ed40*/  FMUL R83, R83, R42.reuse ;  /* 0x0000002a53537220 */ /* 0x080fe20000400000 */
[----:B------:R-:W5:Y:S01]  /*ed50*/  LDSM.16.MT88.4 R12, [R211+0x10000] ;  /* 0x01000000d30c783b */ /* 0x000f620000004200 */
[-C--:B------:R-:W-:Y:S01]  /*ed60*/  FMUL R80, R80, R45.reuse ;  /* 0x0000002d50507220 */ /* 0x080fe20000400000 */
[----:B------:R-:W-:Y:S01]  /*ed70*/  FSETP.GEU.AND P5, PT, R54, -126, PT ;  /* 0xc2fc00003600780b */ /* 0x000fe20003fae000 */
[----:B------:R-:W-:Y:S01]  /*ed80*/  FMUL R81, R81, R45 ;  /* 0x0000002d51517220 */ /* 0x000fe20000400000 */
[----:B-1----:R-:W-:Y:S01]  /*ed90*/  @!P1 FMUL R53, R53, R53 ;  /* 0x0000003535359220 */ /* 0x002fe20000400000 */
[----:B------:R-:W-:Y:S01]  /*eda0*/  FSETP.GEU.AND P1, PT, R56, -126, PT ;  /* 0xc2fc00003800780b */ /* 0x000fe20003f2e000 */
[-C--:B------:R-:W-:Y:S01]  /*edb0*/  FMUL R78, R78, R42.reuse ;  /* 0x0000002a4e4e7220 */ /* 0x080fe20000400000 */
[----:B------:R-:W-:Y:S01]  /*edc0*/  FMUL R79, R79, R42 ;  /* 0x0000002a4f4f7220 */ /* 0x000fe20000400000 */
[-C--:B------:R-:W-:Y:S01]  /*edd0*/  FMUL R76, R76, R45.reuse ;  /* 0x0000002d4c4c7220 */ /* 0x080fe20000400000 */
[-C--:B------:R-:W-:Y:S01]  /*ede0*/  FMUL R77, R77, R45.reuse ;  /* 0x0000002d4d4d7220 */ /* 0x080fe20000400000 */
[----:B------:R-:W-:Y:S01]  /*edf0*/  @!P6 FMUL R55, R55, 0.5 ;  /* 0x3f0000003737e820 */ /* 0x000fe20000400000 */
[C---:B--2---:R-:W-:Y:S01]  /*ee00*/  HMMA.16816.F32.BF16 R88, R4.reuse, R16, R88 ;  /* 0x000000100458723c */ /* 0x044fe20000041858 */
[----:B---3--:R-:W-:Y:S01]  /*ee10*/  @!P2 FMUL R46, R46, R46 ;  /* 0x0000002e2e2ea220 */ /* 0x008fe20000400000 */
[----:B------:R-:W-:Y:S01]  /*ee20*/  FSETP.GEU.AND P2, PT, R57, -126, PT ;  /* 0xc2fc00003900780b */ /* 0x000fe20003f4e000 */
[-C--:B------:R-:W-:Y:S01]  /*ee30*/  FMUL R126, R126, R42.reuse ;  /* 0x0000002a7e7e7220 */ /* 0x080fe20000400000 */
[----:B------:R-:W-:Y:S01]  /*ee40*/  @!P5 FMUL R54, R54, 0.5 ;  /* 0x3f0000003636d820 */ /* 0x000fe20000400000 */
[-C--:B------:R-:W-:Y:S01]  /*ee50*/  FMUL R127, R127, R42.reuse ;  /* 0x0000002a7f7f7220 */ /* 0x080fe20000400000 */
[C---:B------:R-:W-:Y:S01]  /*ee60*/  HMMA.16816.F32.BF16 R84, R4.reuse, R18, R84 ;  /* 0x000000120454723c */ /* 0x040fe20000041854 */
[----:B------:R-:W1:Y:S01]  /*ee70*/  LDSM.16.MT88.4 R16, [R215+0xc800] ;  /* 0x00c80000d710783b */ /* 0x000e620000004200 */
[----:B------:R-:W-:Y:S01]  /*ee80*/  @!P1 FMUL R56, R56, 0.5 ;  /* 0x3f00000038389820 */ /* 0x000fe20000400000 */
[-C--:B------:R-:W-:Y:S01]  /*ee90*/  FMUL R124, R124, R45.reuse ;  /* 0x0000002d7c7c7220 */ /* 0x080fe20000400000 */
[-C--:B------:R-:W-:Y:S01]  /*eea0*/  FMUL R125, R125, R45.reuse ;  /* 0x0000002d7d7d7220 */ /* 0x080fe20000400000 */
[----:B------:R-:W2:Y:S01]  /*eeb0*/  MUFU.EX2 R52, R52 ;  /* 0x0000003400347308 */ /* 0x000ea20000000800 */
[C---:B----4-:R-:W-:Y:S01]  /*eec0*/  HMMA.16816.F32.BF16 R80, R4.reuse, R8, R80 ;  /* 0x000000080450723c */ /* 0x050fe20000041850 */
[-C--:B------:R-:W-:Y:S01]  /*eed0*/  FMUL R74, R74, R42.reuse ;  /* 0x0000002a4a4a7220 */ /* 0x080fe20000400000 */
[-C--:B------:R-:W-:Y:S01]  /*eee0*/  FMUL R75, R75, R42.reuse ;  /* 0x0000002a4b4b7220 */ /* 0x080fe20000400000 */
[----:B------:R-:W-:Y:S01]  /*eef0*/  @!P2 FMUL R57, R57, 0.5 ;  /* 0x3f0000003939a820 */ /* 0x000fe20000400000 */
[-C--:B------:R-:W-:Y:S01]  /*ef00*/  FMUL R72, R72, R45.reuse ;  /* 0x0000002d48487220 */ /* 0x080fe20000400000 */
[-C--:B------:R-:W-:Y:S01]  /*ef10*/  FMUL R73, R73, R45.reuse ;  /* 0x0000002d49497220 */ /* 0x080fe20000400000 */
[C---:B------:R-:W-:Y:S01]  /*ef20*/  HMMA.16816.F32.BF16 R76, R4.reuse, R10, R76 ;  /* 0x0000000a044c723c */ /* 0x040fe2000004184c */
[----:B------:R-:W3:Y:S01]  /*ef30*/  LDSM.16.MT88.4 R8, [R213+0xc800] ;  /* 0x00c80000d508783b */ /* 0x000ee20000004200 */
[----:B------:R-:W4:Y:S01]  /*ef40*/  MUFU.EX2 R55, R55 ;  /* 0x0000003700377308 */ /* 0x000f220000000800 */
[-C--:B------:R-:W-:Y:S01]  /*ef50*/  FMUL R70, R70, R42.reuse ;  /* 0x0000002a46467220 */ /* 0x080fe20000400000 */
[----:B------:R-:W-:Y:S01]  /*ef60*/  FMUL R71, R71, R42 ;  /* 0x0000002a47477220 */ /* 0x000fe20000400000 */
[-C--:B------:R-:W-:Y:S01]  /*ef70*/  FMUL R68, R68, R45.reuse ;  /* 0x0000002d44447220 */ /* 0x080fe20000400000 */
[C---:B------:R-:W-:Y:S01]  /*ef80*/  HMMA.16816.F32.BF16 R124, R4.reuse, R22, R124 ;  /* 0x00000016047c723c */ /* 0x040fe2000004187c */
[-C--:B------:R-:W-:Y:S01]  /*ef90*/  FMUL R69, R69, R45.reuse ;  /* 0x0000002d45457220 */ /* 0x080fe20000400000 */
[----:B------:R-:W1:Y:S01]  /*efa0*/  LDSM.16.MT88.4 R20, [R212+0xc800] ;  /* 0x00c80000d414783b */ /* 0x000e620000004200 */
[----:B------:R-:W-:Y:S01]  /*efb0*/  FADD R135, -R59, R26 ;  /* 0x0000001a3b877221 */ /* 0x000fe20000000100 */
[----:B------:R-:W4:Y:S01]  /*efc0*/  MUFU.EX2 R54, R54 ;  /* 0x0000003600367308 */ /* 0x000f220000000800 */
[----:B--2---:R-:W-:Y:S01]  /*efd0*/  @!P4 FMUL R52, R52, R52 ;  /* 0x000000343434c220 */ /* 0x004fe20000400000 */
[----:B-----5:R-:W-:Y:S01]  /*efe0*/  HMMA.16816.F32.BF16 R72, R4, R12, R72 ;  /* 0x0000000c0448723c */ /* 0x020fe20000041848 */
[----:B------:R-:W-:Y:S01]  /*eff0*/  FSETP.GEU.AND P4, PT, R24, -126, PT ;  /* 0xc2fc00001800780b */ /* 0x000fe20003f8e000 */
[----:B------:R-:W-:Y:S01]  /*f000*/  FFMA R44, R243, R45, R44 ;  /* 0x0000002df32c7223 */ /* 0x000fe2000000002c */
[----:B------:R-:W-:-:S03]  /*f010*/  FFMA R241, R241, R42, R2 ;  /* 0x0000002af1f17223 */ /* 0x000fc60000000002 */
[----:B------:R-:W2:Y:S01]  /*f020*/  MUFU.EX2 R57, R57 ;  /* 0x0000003900397308 */ /* 0x000ea20000000800 */
[----:B----4-:R-:W-:Y:S01]  /*f030*/  @!P6 FMUL R55, R55, R55 ;  /* 0x000000373737e220 */ /* 0x010fe20000400000 */
[----:B------:R-:W-:Y:S01]  /*f040*/  HMMA.16816.F32.BF16 R4, R4, R14, R68 ;  /* 0x0000000e0404723c */ /* 0x000fe20000041844 */
[----:B------:R-:W-:Y:S01]  /*f050*/  F2FP.BF16.F32.PACK_AB R12, R46, R47 ;  /* 0x0000002f2e0c723e */ /* 0x000fe200000010ff */
[----:B------:R-:W-:Y:S01]  /*f060*/  FADD R37, R37, R44 ;  /* 0x0000002c25257221 */ /* 0x000fe20000000000 */
[----:B------:R-:W-:Y:S01]  /*f070*/  F2FP.BF16.F32.PACK_AB R13, R52, R53 ;  /* 0x00000035340d723e */ /* 0x000fe200000010ff */
[----:B------:R-:W-:Y:S02]  /*f080*/  FADD R0, R0, R241 ;  /* 0x000000f100007221 */ /* 0x000fe40000000000 */
[----:B------:R-:W4:Y:S01]  /*f090*/  MUFU.EX2 R56, R56 ;  /* 0x0000003800387308 */ /* 0x000f220000000800 */
[----:B------:R-:W-:Y:S01]  /*f0a0*/  @!P5 FMUL R54, R54, R54 ;  /* 0x000000363636d220 */ /* 0x000fe20000400000 */
[----:B------:R-:W-:Y:S01]  /*f0b0*/  FSETP.GEU.AND P5, PT, R58, -126, PT ;  /* 0xc2fc00003a00780b */ /* 0x000fe20003fae000 */
[----:B------:R-:W-:Y:S01]  /*f0c0*/  @!P4 FMUL R24, R24, 0.5 ;  /* 0x3f0000001818c820 */ /* 0x000fe20000400000 */
[----:B------:R-:W-:Y:S01]  /*f0d0*/  FADD R36, R36, R37 ;  /* 0x0000002524247221 */ /* 0x000fe20000000000 */
[----:B------:R-:W-:Y:S01]  /*f0e0*/  FADD R41, R41, R0 ;  /* 0x0000000029297221 */ /* 0x000fe20000000000 */
[----:B------:R-:W-:-:S02]  /*f0f0*/  F2FP.BF16.F32.PACK_AB R14, R54, R55 ;  /* 0x00000037360e723e */ /* 0x000fc400000010ff */
[----:B------:R-:W5:Y:S01]  /*f100*/  MUFU.EX2 R63, R24 ;  /* 0x00000018003f7308 */ /* 0x000f620000000800 */
[----:B--2---:R-:W-:Y:S01]  /*f110*/  @!P2 FMUL R57, R57, R57 ;  /* 0x000000393939a220 */ /* 0x004fe20000400000 */
[----:B------:R-:W-:Y:S01]  /*f120*/  FSETP.GEU.AND P2, PT, R61, -126, PT ;  /* 0xc2fc00003d00780b */ /* 0x000fe20003f4e000 */
[----:B------:R-:W-:Y:S01]  /*f130*/  FADD R36, R43, R36 ;  /* 0x000000242b247221 */ /* 0x000fe20000000000 */
[----:B------:R-:W-:-:S03]  /*f140*/  FADD R40, R40, R41 ;  /* 0x0000002928287221 */ /* 0x000fc60000000000 */
[----:B------:R-:W-:Y:S01]  /*f150*/  @!P5 FMUL R58, R58, 0.5 ;  /* 0x3f0000003a3ad820 */ /* 0x000fe20000400000 */
[----:B------:R-:W-:Y:S01]  /*f160*/  FADD R47, R47, R36 ;  /* 0x000000242f2f7221 */ /* 0x000fe20000000000 */
[----:B----4-:R-:W-:Y:S01]  /*f170*/  @!P1 FMUL R56, R56, R56 ;  /* 0x0000003838389220 */ /* 0x010fe20000400000 */
[----:B------:R-:W-:Y:S01]  /*f180*/  FSETP.GEU.AND P1, PT, R25, -126, PT ;  /* 0xc2fc00001900780b */ /* 0x000fe20003f2e000 */
[----:B------:R-:W-:Y:S01]  /*f190*/  FADD R53, R53, R40 ;  /* 0x0000002835357221 */ /* 0x000fe20000000000 */
[----:B------:R-:W-:Y:S01]  /*f1a0*/  FADD R46, R46, R47 ;  /* 0x0000002f2e2e7221 */ /* 0x000fe20000000000 */
[----:B------:R-:W2:Y:S01]  /*f1b0*/  MUFU.EX2 R58, R58 ;  /* 0x0000003a003a7308 */ /* 0x000ea20000000800 */
[----:B------:R-:W-:Y:S01]  /*f1c0*/  F2FP.BF16.F32.PACK_AB R15, R56, R57 ;  /* 0x00000039380f723e */ /* 0x000fe200000010ff */
[----:B------:R-:W-:Y:S01]  /*f1d0*/  @!P2 FMUL R61, R61, 0.5 ;  /* 0x3f0000003d3da820 */ /* 0x000fe20000400000 */
[----:B------:R-:W-:Y:S01]  /*f1e0*/  FADD R52, R52, R53 ;  /* 0x0000003534347221 */ /* 0x000fe20000000000 */
[----:B-----5:R-:W-:Y:S01]  /*f1f0*/  @!P4 FMUL R63, R63, R63 ;  /* 0x0000003f3f3fc220 */ /* 0x020fe20000400000 */
[----:B------:R-:W-:-:S03]  /*f200*/  FADD R55, R55, R46 ;  /* 0x0000002e37377221 */ /* 0x000fc60000000000 */
[----:B-1----:R-:W-:Y:S01]  /*f210*/  HMMA.16816.F32.BF16 R128, R12, R16, R128 ;  /* 0x000000100c80723c */ /* 0x002fe20000041880 */
[----:B------:R-:W1:Y:S01]  /*f220*/  MUFU.EX2 R61, R61 ;  /* 0x0000003d003d7308 */ /* 0x000e620000000800 */
[----:B------:R-:W-:Y:S01]  /*f230*/  @!P1 FMUL R25, R25, 0.5 ;  /* 0x3f00000019199820 */ /* 0x000fe20000400000 */
[----:B------:R-:W-:-:S03]  /*f240*/  FADD R55, R54, R55 ;  /* 0x0000003736377221 */ /* 0x000fc60000000000 */
[----:B------:R-:W-:Y:S01]  /*f250*/  HMMA.16816.F32.BF16 R124, R12, R18, R124 ;  /* 0x000000120c7c723c */ /* 0x000fe2000004187c */
[----:B------:R-:W4:Y:S01]  /*f260*/  LDSM.16.MT88.4 R16, [R211+0xc800] ;  /* 0x00c80000d310783b */ /* 0x000f220000004200 */
[----:B--2---:R-:W-:-:S04]  /*f270*/  @!P5 FMUL R58, R58, R58 ;  /* 0x0000003a3a3ad220 */ /* 0x004fc80000400000 */
[----:B---3--:R-:W-:Y:S01]  /*f280*/  HMMA.16816.F32.BF16 R120, R12, R8, R120 ;  /* 0x000000080c78723c */ /* 0x008fe20000041878 */
[----:B------:R-:W-:-:S05]  /*f290*/  FADD R0, R58, R55 ;  /* 0x000000373a007221 */ /* 0x000fca0000000000 */
[C---:B------:R-:W-:Y:S01]  /*f2a0*/  HMMA.16816.F32.BF16 R116, R12.reuse, R10, R116 ;  /* 0x0000000a0c74723c */ /* 0x040fe20000041874 */
[----:B------:R-:W-:Y:S01]  /*f2b0*/  FMUL R9, R48, UR19 ;  /* 0x0000001330097c20 */ /* 0x000fe20008400000 */
[----:B-1----:R-:W-:Y:S01]  /*f2c0*/  @!P2 FMUL R61, R61, R61 ;  /* 0x0000003d3d3da220 */ /* 0x002fe20000400000 */
[----:B------:R-:W1:Y:S01]  /*f2d0*/  LDSM.16.MT88.4 R48, [R215+0x10800] ;  /* 0x01080000d730783b */ /* 0x000e620000004200 */
[----:B------:R-:W-:Y:S01]  /*f2e0*/  FSETP.GEU.AND P2, PT, R135, -126, PT ;  /* 0xc2fc00008700780b */ /* 0x000fe20003f4e000 */
[----:B------:R-:W-:Y:S01]  /*f2f0*/  FADD R68, -R132, R9 ;  /* 0x0000000984447221 */ /* 0x000fe20000000100 */
[----:B------:R-:W-:Y:S01]  /*f300*/  FMUL R9, R64, UR19 ;  /* 0x0000001340097c20 */ /* 0x000fe20008400000 */
[C---:B------:R-:W-:Y:S01]  /*f310*/  HMMA.16816.F32.BF16 R112, R12.reuse, R20, R112 ;  /* 0x000000140c70723c */ /* 0x040fe20000041870 */
[----:B------:R-:W2:Y:S01]  /*f320*/  MUFU.EX2 R64, R25 ;  /* 0x0000001900407308 */ /* 0x000ea20000000800 */
[----:B------:R-:W-:Y:S01]  /*f330*/  FADD R0, R61, R0 ;  /* 0x000000003d007221 */ /* 0x000fe20000000000 */
[----:B------:R-:W-:Y:S01]  /*f340*/  FADD R134, -R132, R9 ;  /* 0x0000000984867221 */ /* 0x000fe20000000100 */
[----:B------:R-:W-:Y:S01]  /*f350*/  FSETP.GEU.AND P6, PT, R68, -126, PT ;  /* 0xc2fc00004400780b */ /* 0x000fe20003fce000 */
[----:B------:R-:W3:Y:S01]  /*f360*/  LDSM.16.MT88.4 R8, [R212+0x10800] ;  /* 0x01080000d408783b */ /* 0x000ee20000004200 */
[----:B------:R-:W-:Y:S02]  /*f370*/  HMMA.16816.F32.BF16 R108, R12, R22, R108 ;  /* 0x000000160c6c723c */ /* 0x000fe4000004186c */
[----:B------:R-:W-:Y:S01]  /*f380*/  FSETP.GEU.AND P5, PT, R134, -126, PT ;  /* 0xc2fc00008600780b */ /* 0x000fe20003fae000 */
[----:B------:R-:W-:Y:S01]  /*f390*/  LDSM.16.MT88.4 R20, [R213+0xd000] ;  /* 0x00d00000d514783b */ /* 0x000fe20000004200 */
[----:B------:R-:W-:-:S02]  /*f3a0*/  @!P2 FMUL R135, R135, 0.5 ;  /* 0x3f0000008787a820 */ /* 0x000fc40000400000 */
[C---:B------:R-:W-:Y:S04]  /*f3b0*/  HMMA.16816.F32.BF16 R88, R12.reuse, R32, R88 ;  /* 0x000000200c58723c */ /* 0x040fe80000041858 */
[----:B------:R-:W5:Y:S01]  /*f3c0*/  MUFU.EX2 R135, R135 ;  /* 0x0000008700877308 */ /* 0x000f620000000800 */
[----:B------:R-:W-:Y:S01]  /*f3d0*/  @!P6 FMUL R68, R68, 0.5 ;  /* 0x3f0000004444e820 */ /* 0x000fe20000400000 */
[----:B--2---:R-:W-:Y:S01]  /*f3e0*/  @!P1 FMUL R64, R64, R64 ;  /* 0x0000004040409220 */ /* 0x004fe20000400000 */
[----:B------:R-:W-:Y:S01]  /*f3f0*/  FSETP.GEU.AND P1, PT, R136, -126, PT ;  /* 0xc2fc00008800780b */ /* 0x000fe20003f2e000 */
[C---:B------:R-:W-:Y:S01]  /*f400*/  HMMA.16816.F32.BF16 R84, R12.reuse, R34, R84 ;  /* 0x000000220c54723c */ /* 0x040fe20000041854 */
[----:B------:R-:W-:Y:S01]  /*f410*/  @!P5 FMUL R134, R134, 0.5 ;  /* 0x3f0000008686d820 */ /* 0x000fe20000400000 */
[----:B------:R-:W-:Y:S02]  /*f420*/  LDSM.16.MT88.4 R24, [R215+0xd000] ;  /* 0x00d00000d718783b */ /* 0x000fe40000004200 */
[----:B------:R-:W2:Y:S02]  /*f430*/  MUFU.EX2 R65, R68 ;  /* 0x0000004400417308 */ /* 0x000ea40000000800 */
[C---:B----4-:R-:W-:Y:S01]  /*f440*/  HMMA.16816.F32.BF16 R104, R12.reuse, R16, R104 ;  /* 0x000000100c68723c */ /* 0x050fe20000041868 */
[----:B------:R-:W-:Y:S05]  /*f450*/  LDSM.16.MT88.4 R32, [R211+0xd000] ;  /* 0x00d00000d320783b */ /* 0x000fea0000004200 */
[----:B------:R-:W-:Y:S01]  /*f460*/  HMMA.16816.F32.BF16 R100, R12, R18, R100 ;  /* 0x000000120c64723c */ /* 0x000fe20000041864 */
[----:B------:R-:W4:Y:S01]  /*f470*/  LDSM.16.MT88.4 R16, [R212+0xd000] ;  /* 0x00d00000d410783b */ /* 0x000f220000004200 */
[----:B------:R-:W-:Y:S01]  /*f480*/  @!P1 FMUL R136, R136, 0.5 ;  /* 0x3f00000088889820 */ /* 0x000fe20000400000 */
[----:B------:R-:W3:Y:S01]  /*f490*/  MUFU.EX2 R134, R134 ;  /* 0x0000008600867308 */ /* 0x000ee20000000800 */
[----:B-----5:R-:W-:-:S02]  /*f4a0*/  @!P2 FMUL R135, R135, R135 ;  /* 0x000000878787a220 */ /* 0x020fc40000400000 */
[----:B-1----:R-:W-:Y:S01]  /*f4b0*/  HMMA.16816.F32.BF16 R96, R12, R48, R96 ;  /* 0x000000300c60723c */ /* 0x002fe20000041860 */
[----:B--2---:R-:W-:-:S04]  /*f4c0*/  @!P6 FMUL R65, R65, R65 ;  /* 0x000000414141e220 */ /* 0x004fc80000400000 */
[----:B------:R-:W1:Y:S01]  /*f4d0*/  MUFU.EX2 R136, R136 ;  /* 0x0000008800887308 */ /* 0x000e620000000800 */
[C---:B------:R-:W-:Y:S01]  /*f4e0*/  HMMA.16816.F32.BF16 R92, R12.reuse, R50, R92 ;  /* 0x000000320c5c723c */ /* 0x040fe2000004185c */
[----:B------:R-:W-:Y:S05]  /*f4f0*/  LDSM.16.MT88.4 R48, [R215+0x11800] ;  /* 0x01180000d730783b */ /* 0x000fea0000004200 */
[----:B---3--:R-:W-:Y:S01]  /*f500*/  HMMA.16816.F32.BF16 R80, R12, R8, R80 ;  /* 0x000000080c50723c */ /* 0x008fe20000041850 */
[----:B------:R-:W-:Y:S01]  /*f510*/  @!P5 FMUL R134, R134, R134 ;  /* 0x000000868686d220 */ /* 0x000fe20000400000 */
[----:B------:R-:W-:-:S04]  /*f520*/  FSETP.GEU.AND P5, PT, R137, -126, PT ;  /* 0xc2fc00008900780b */ /* 0x000fc80003fae000 */
[C---:B------:R-:W-:Y:S01]  /*f530*/  HMMA.16816.F32.BF16 R76, R12.reuse, R10, R76 ;  /* 0x0000000a0c4c723c */ /* 0x040fe2000004184c */
[----:B------:R-:W-:Y:S02]  /*f540*/  F2FP.BF16.F32.PACK_AB R8, R61, R58 ;  /* 0x0000003a3d08723e */ /* 0x000fe400000010ff */
[----:B------:R-:W-:Y:S01]  /*f550*/  F2FP.BF16.F32.PACK_AB R9, R63, R64 ;  /* 0x000000403f09723e */ /* 0x000fe200000010ff */
[----:B-1----:R-:W-:Y:S02]  /*f560*/  @!P1 FMUL R136, R136, R136 ;  /* 0x0000008888889220 */ /* 0x002fe40000400000 */
[----:B------:R-:W-:Y:S01]  /*f570*/  HMMA.16816.F32.BF16 R72, R12, R28, R72 ;  /* 0x0000001c0c48723c */ /* 0x000fe20000041848 */
[----:B------:R-:W-:Y:S01]  /*f580*/  F2FP.BF16.F32.PACK_AB R10, R134, R65 ;  /* 0x00000041860a723e */ /* 0x000fe200000010ff */
[----:B------:R-:W-:Y:S01]  /*f590*/  FADD R65, R65, R0 ;  /* 0x0000000041417221 */ /* 0x000fe20000000000 */
[----:B------:R-:W-:Y:S01]  /*f5a0*/  F2FP.BF16.F32.PACK_AB R11, R136, R135 ;  /* 0x00000087880b723e */ /* 0x000fe200000010ff */
[----:B------:R-:W-:-:S02]  /*f5b0*/  @!P5 FMUL R137, R137, 0.5 ;  /* 0x3f0000008989d820 */ /* 0x000fc40000400000 */
[----:B------:R-:W-:Y:S01]  /*f5c0*/  HMMA.16816.F32.BF16 R4, R12, R30, R4 ;  /* 0x0000001e0c04723c */ /* 0x000fe20000041804 */
[----:B------:R-:W1:Y:S01]  /*f5d0*/  LDSM.16.MT88.4 R12, [R215+0x11000] ;  /* 0x01100000d70c783b */ /* 0x000e620000004200 */
[----:B------:R-:W-:Y:S01]  /*f5e0*/  FMUL R28, R163, UR19 ;  /* 0x00000013a31c7c20 */ /* 0x000fe20008400000 */
[C---:B------:R-:W-:Y:S01]  /*f5f0*/  FADD R29, -R59.reuse, R156 ;  /* 0x0000009c3b1d7221 */ /* 0x040fe20000000100 */
[----:B------:R-:W2:Y:S01]  /*f600*/  MUFU.EX2 R137, R137 ;  /* 0x0000008900897308 */ /* 0x000ea20000000800 */
[----:B------:R-:W-:Y:S01]  /*f610*/  FADD R134, R134, R65 ;  /* 0x0000004186867221 */ /* 0x000fe20000000000 */
[----:B----4-:R-:W-:Y:S01]  /*f620*/  HMMA.16816.F32.BF16 R112, R8, R16, R112 ;  /* 0x000000100870723c */ /* 0x010fe20000041870 */
[----:B------:R-:W-:Y:S01]  /*f630*/  FADD R28, -R59, R28 ;  /* 0x0000001c3b1c7221 */ /* 0x000fe20000000100 */
[----:B------:R-:W-:-:S04]  /*f640*/  FSETP.GEU.AND P4, PT, R29, -126, PT ;  /* 0xc2fc00001d00780b */ /* 0x000fc80003f8e000 */
[----:B------:R-:W-:Y:S01]  /*f650*/  HMMA.16816.F32.BF16 R120, R8, R20, R120 ;  /* 0x000000140878723c */ /* 0x000fe20000041878 */
[----:B------:R-:W-:Y:S01]  /*f660*/  FMUL R17, R190, UR19 ;  /* 0x00000013be117c20 */ /* 0x000fe20008400000 */
[----:B------:R-:W-:-:S04]  /*f670*/  FSETP.GEU.AND P1, PT, R28, -126, PT ;  /* 0xc2fc00001c00780b */ /* 0x000fc80003f2e000 */
[C---:B------:R-:W-:Y:S01]  /*f680*/  HMMA.16816.F32.BF16 R108, R8.reuse, R18, R108 ;  /* 0x00000012086c723c */ /* 0x040fe2000004186c */
[----:B------:R-:W-:Y:S01]  /*f690*/  FADD R20, -R132, R17 ;  /* 0x0000001184147221 */ /* 0x000fe20000000100 */
[----:B------:R-:W-:Y:S01]  /*f6a0*/  FMUL R21, R162, UR19 ;  /* 0x00000013a2157c20 */ /* 0x000fe20008400000 */
[----:B------:R-:W3:Y:S01]  /*f6b0*/  LDSM.16.MT88.4 R16, [R213+0x11000] ;  /* 0x01100000d510783b */ /* 0x000ee20000004200 */
[----:B--2---:R-:W-:Y:S01]  /*f6c0*/  @!P5 FMUL R137, R137, R137 ;  /* 0x000000898989d220 */ /* 0x004fe20000400000 */
[----:B------:R-:W-:Y:S01]  /*f6d0*/  @!P4 FMUL R29, R29, 0.5 ;  /* 0x3f0000001d1dc820 */ /* 0x000fe20000400000 */
[----:B------:R-:W-:Y:S01]  /*f6e0*/  FSETP.GEU.AND P2, PT, R20, -126, PT ;  /* 0xc2fc00001400780b */ /* 0x000fe20003f4e000 */
[----:B------:R-:W-:Y:S01]  /*f6f0*/  HMMA.16816.F32.BF16 R128, R8, R24, R128 ;  /* 0x000000180880723c */ /* 0x000fe20000041880 */
[----:B------:R-:W-:Y:S01]  /*f700*/  FADD R30, -R132, R21 ;  /* 0x00000015841e7221 */ /* 0x000fe20000000100 */
[----:B------:R-:W-:-:S04]  /*f710*/  @!P1 FMUL R28, R28, 0.5 ;  /* 0x3f0000001c1c9820 */ /* 0x000fc80000400000 */
[----:B------:R-:W-:Y:S01]  /*f720*/  HMMA.16816.F32.BF16 R124, R8, R26, R124 ;  /* 0x0000001a087c723c */ /* 0x000fe2000004187c */
[----:B------:R-:W2:Y:S01]  /*f730*/  LDSM.16.MT88.4 R24, [R212+0x11000] ;  /* 0x01100000d418783b */ /* 0x000ea20000004200 */
[----:B------:R-:W-:-:S04]  /*f740*/  FSETP.GEU.AND P6, PT, R30, -126, PT ;  /* 0xc2fc00001e00780b */ /* 0x000fc80003fce000 */
[----:B------:R-:W-:Y:S01]  /*f750*/  @!P2 FMUL R20, R20, 0.5 ;  /* 0x3f0000001414a820 */ /* 0x000fe20000400000 */
[C---:B------:R-:W-:Y:S03]  /*f760*/  HMMA.16816.F32.BF16 R116, R8.reuse, R22, R116 ;  /* 0x000000160874723c */ /* 0x040fe60000041874 */
[----:B------:R4:W5:Y:S03]  /*f770*/  MUFU.EX2 R156, R20 ;  /* 0x00000014009c7308 */ /* 0x0009660000000800 */
[----:B-1----:R-:W-:Y:S02]  /*f780*/  HMMA.16816.F32.BF16 R96, R8, R12, R96 ;  /* 0x0000000c0860723c */ /* 0x002fe40000041860 */
[----:B------:R-:W-:-:S04]  /*f790*/  @!P6 FMUL R30, R30, 0.5 ;  /* 0x3f0000001e1ee820 */ /* 0x000fc80000400000 */
[----:B------:R-:W1:Y:S01]  /*f7a0*/  MUFU.EX2 R161, R30 ;  /* 0x0000001e00a17308 */ /* 0x000e620000000800 */
[----:B------:R-:W-:Y:S01]  /*f7b0*/  FMUL R13, R160, UR19 ;  /* 0x00000013a00d7c20 */ /* 0x000fe20008400000 */
[----:B------:R-:W-:Y:S01]  /*f7c0*/  FMUL R12, R159, UR19 ;  /* 0x000000139f0c7c20 */ /* 0x000fe20008400000 */
[C---:B------:R-:W-:Y:S02]  /*f7d0*/  HMMA.16816.F32.BF16 R104, R8.reuse, R32, R104 ;  /* 0x000000200868723c */ /* 0x040fe40000041868 */
[----:B------:R-:W-:Y:S01]  /*f7e0*/  FADD R162, -R132, R13 ;  /* 0x0000000d84a27221 */ /* 0x000fe20000000100 */
[----:B------:R-:W-:Y:S02]  /*f7f0*/  FADD R163, -R59, R12 ;  /* 0x0000000c3ba37221 */ /* 0x000fe40000000100 */
[----:B------:R-:W2:Y:S01]  /*f800*/  MUFU.EX2 R160, R28 ;  /* 0x0000001c00a07308 */ /* 0x000ea20000000800 */
[----:B----4-:R-:W4:Y:S01]  /*f810*/  LDSM.16.MT88.4 R20, [R211+0x11000] ;  /* 0x01100000d314783b */ /* 0x010f220000004200 */
[----:B-----5:R-:W-:Y:S01]  /*f820*/  @!P2 FMUL R156, R156, R156 ;  /* 0x0000009c9c9ca220 */ /* 0x020fe20000400000 */
[----:B------:R-:W-:Y:S01]  /*f830*/  FSETP.GEU.AND P5, PT, R162, -126, PT ;  /* 0xc2fc0000a200780b */ /* 0x000fe20003fae000 */
[----:B---3--:R-:W-:Y:S01]  /*f840*/  HMMA.16816.F32.BF16 R88, R8, R16, R88 ;  /* 0x000000100858723c */ /* 0x008fe20000041858 */
[----:B------:R-:W-:-:S02]  /*f850*/  FSETP.GEU.AND P2, PT, R163, -126, PT ;  /* 0xc2fc0000a300780b */ /* 0x000fc40003f4e000 */
[----:B------:R-:W-:Y:S01]  /*f860*/  F2FP.BF16.F32.PACK_AB R12, R156, R137 ;  /* 0x000000899c0c723e */ /* 0x000fe200000010ff */
[----:B------:R-:W3:Y:S01]  /*f870*/  MUFU.EX2 R159, R29 ;  /* 0x0000001d009f7308 */ /* 0x000ee20000000800 */
[----:B-1----:R-:W-:Y:S01]  /*f880*/  @!P6 FMUL R161, R161, R161 ;  /* 0x000000a1a1a1e220 */ /* 0x002fe20000400000 */
[----:B------:R-:W-:Y:S01]  /*f890*/  HMMA.16816.F32.BF16 R84, R8, R18, R84 ;  /* 0x000000120854723c */ /* 0x000fe20000041854 */
[----:B------:R-:W1:Y:S01]  /*f8a0*/  LDSM.16.MT88.4 R16, [R215+0xd800] ;  /* 0x00d80000d710783b */ /* 0x000e620000004200 */
[----:B------:R-:W-:Y:S01]  /*f8b0*/  FSETP.GEU.AND P6, PT, R169, -126, PT ;  /* 0xc2fc0000a900780b */ /* 0x000fe20003fce000 */
[----:B------:R-:W-:-:S03]  /*f8c0*/  FADD R137, R137, R134 ;  /* 0x0000008689897221 */ /* 0x000fc60000000000 */
[----:B------:R-:W-:Y:S01]  /*f8d0*/  @!P5 FMUL R162, R162, 0.5 ;  /* 0x3f000000a2a2d820 */ /* 0x000fe20000400000 */
[----:B--2---:R-:W-:Y:S01]  /*f8e0*/  @!P1 FMUL R160, R160, R160 ;  /* 0x000000a0a0a09220 */ /* 0x004fe20000400000 */
[----:B------:R-:W-:Y:S01]  /*f8f0*/  FSETP.GEU.AND P1, PT, R164, -126, PT ;  /* 0xc2fc0000a400780b */ /* 0x000fe20003f2e000 */
[----:B------:R-:W-:Y:S01]  /*f900*/  @!P2 FMUL R163, R163, 0.5 ;  /* 0x3f000000a3a3a820 */ /* 0x000fe20000400000 */
[C---:B------:R-:W-:Y:S01]  /*f910*/  HMMA.16816.F32.BF16 R100, R8.reuse, R34, R100 ;  /* 0x000000220864723c */ /* 0x040fe20000041864 */
[----:B------:R-:W-:Y:S01]  /*f920*/  LDSM.16.MT88.4 R32, [R213+0x11800] ;  /* 0x01180000d520783b */ /* 0x000fe20000004200 */
[----:B------:R-:W2:Y:S01]  /*f930*/  MUFU.EX2 R162, R162 ;  /* 0x000000a200a27308 */ /* 0x000ea20000000800 */
[----:B------:R-:W-:Y:S01]  /*f940*/  FADD R156, R156, R137 ;  /* 0x000000899c9c7221 */ /* 0x000fe20000000000 */
[----:B------:R-:W-:Y:S01]  /*f950*/  MOV R137, R39 ;  /* 0x0000002700897202 */ /* 0x000fe20000000f00 */
[----:B---3--:R-:W-:Y:S01]  /*f960*/  @!P4 FMUL R159, R159, R159 ;  /* 0x0000009f9f9fc220 */ /* 0x008fe20000400000 */
[C---:B------:R-:W-:Y:S01]  /*f970*/  HMMA.16816.F32.BF16 R92, R8.reuse, R14, R92 ;  /* 0x0000000e085c723c */ /* 0x040fe2000004185c */
[----:B------:R-:W-:Y:S01]  /*f980*/  FSETP.GEU.AND P4, PT, R168, -126, PT ;  /* 0xc2fc0000a800780b */ /* 0x000fe20003f8e000 */
[----:B------:R-:W-:Y:S01]  /*f990*/  LDSM.16.MT88.4 R28, [R211+0x11800] ;  /* 0x01180000d31c783b */ /* 0x000fe20000004200 */
[----:B------:R-:W-:Y:S01]  /*f9a0*/  @!P6 FMUL R169, R169, 0.5 ;  /* 0x3f000000a9a9e820 */ /* 0x000fe20000400000 */
[----:B------:R-:W3:Y:S01]  /*f9b0*/  MUFU.EX2 R163, R163 ;  /* 0x000000a300a37308 */ /* 0x000ee20000000800 */
[----:B------:R-:W-:Y:S01]  /*f9c0*/  @!P1 FMUL R164, R164, 0.5 ;  /* 0x3f000000a4a49820 */ /* 0x000fe20000400000 */
[----:B------:R-:W-:Y:S01]  /*f9d0*/  HMMA.16816.F32.BF16 R80, R8, R24, R80 ;  /* 0x000000180850723c */ /* 0x000fe20000041850 */
[----:B------:R-:W-:-:S05]  /*f9e0*/  F2FP.BF16.F32.PACK_AB R13, R159, R160 ;  /* 0x000000a09f0d723e */ /* 0x000fca00000010ff */
[----:B------:R-:W5:Y:S01]  /*f9f0*/  MUFU.EX2 R164, R164 ;  /* 0x000000a400a47308 */ /* 0x000f620000000800 */
[C---:B------:R-:W-:Y:S01]  /*fa00*/  HMMA.16816.F32.BF16 R76, R8.reuse, R26, R76 ;  /* 0x0000001a084c723c */ /* 0x040fe2000004184c */
[----:B--2---:R-:W-:Y:S01]  /*fa10*/  @!P5 FMUL R162, R162, R162 ;  /* 0x000000a2a2a2d220 */ /* 0x004fe20000400000 */
[----:B------:R-:W-:Y:S01]  /*fa20*/  FSETP.GEU.AND P5, PT, R165, -126, PT ;  /* 0xc2fc0000a500780b */ /* 0x000fe20003fae000 */
[----:B------:R-:W2:Y:S01]  /*fa30*/  LDSM.16.MT88.4 R24, [R213+0xd800] ;  /* 0x00d80000d518783b */ /* 0x000ea20000004200 */
[----:B------:R-:W-:Y:S02]  /*fa40*/  @!P4 FMUL R168, R168, 0.5 ;  /* 0x3f000000a8a8c820 */ /* 0x000fe40000400000 */
[C---:B----4-:R-:W-:Y:S01]  /*fa50*/  HMMA.16816.F32.BF16 R72, R8.reuse, R20, R72 ;  /* 0x000000140848723c */ /* 0x050fe20000041848 */
[----:B------:R-:W-:Y:S01]  /*fa60*/  F2FP.BF16.F32.PACK_AB R14, R162, R161 ;  /* 0x000000a1a20e723e */ /* 0x000fe200000010ff */
[----:B---3--:R-:W-:Y:S01]  /*fa70*/  @!P2 FMUL R163, R163, R163 ;  /* 0x000000a3a3a3a220 */ /* 0x008fe20000400000 */
[----:B------:R-:W-:Y:S01]  /*fa80*/  FSETP.GEU.AND P2, PT, R166, -126, PT ;  /* 0xc2fc0000a600780b */ /* 0x000fe20003f4e000 */
[----:B------:R-:W3:Y:S01]  /*fa90*/  MUFU.EX2 R168, R168 ;  /* 0x000000a800a87308 */ /* 0x000ee20000000800 */
[----:B------:R-:W-:Y:S01]  /*faa0*/  FADD R161, R161, R156 ;  /* 0x0000009ca1a17221 */ /* 0x000fe20000000000 */
[----:B------:R-:W-:Y:S01]  /*fab0*/  HMMA.16816.F32.BF16 R4, R8, R22, R4 ;  /* 0x000000160804723c */ /* 0x000fe20000041804 */
[----:B------:R-:W4:Y:S02]  /*fac0*/  LDSM.16.MT88.4 R20, [R212+0xd800] ;  /* 0x00d80000d414783b */ /* 0x000f240000004200 */
[----:B------:R-:W-:Y:S01]  /*fad0*/  @!P5 FMUL R165, R165, 0.5 ;  /* 0x3f000000a5a5d820 */ /* 0x000fe20000400000 */
[----:B-----5:R-:W-:Y:S01]  /*fae0*/  @!P1 FMUL R164, R164, R164 ;  /* 0x000000a4a4a49220 */ /* 0x020fe20000400000 */
[----:B------:R-:W-:Y:S01]  /*faf0*/  FADD R162, R162, R161 ;  /* 0x000000a1a2a27221 */ /* 0x000fe20000000000 */
[----:B------:R-:W5:Y:S01]  /*fb00*/  MUFU.EX2 R169, R169 ;  /* 0x000000a900a97308 */ /* 0x000f620000000800 */
[----:B------:R-:W-:-:S02]  /*fb10*/  FMUL R8, R187, UR19 ;  /* 0x00000013bb087c20 */ /* 0x000fc40008400000 */
[----:B------:R-:W-:Y:S01]  /*fb20*/  F2FP.BF16.F32.PACK_AB R15, R164, R163 ;  /* 0x000000a3a40f723e */ /* 0x000fe200000010ff */
[----:B------:R-:W-:Y:S01]  /*fb30*/  @!P2 FMUL R166, R166, 0.5 ;  /* 0x3f000000a6a6a820 */ /* 0x000fe20000400000 */
[----:B------:R-:W-:Y:S02]  /*fb40*/  FADD R167, -R59, R8 ;  /* 0x000000083ba77221 */ /* 0x000fe40000000100 */
[----:B------:R-:W4:Y:S01]  /*fb50*/  LDSM.16.MT88.4 R8, [R212+0x11800] ;  /* 0x01180000d408783b */ /* 0x000f220000004200 */
[----:B------:R-:W2:Y:S01]  /*fb60*/  MUFU.EX2 R165, R165 ;  /* 0x000000a500a57308 */ /* 0x000ea20000000800 */
[----:B---3--:R-:W-:Y:S01]  /*fb70*/  @!P4 FMUL R168, R168, R168 ;  /* 0x000000a8a8a8c220 */ /* 0x008fe20000400000 */
[----:B------:R-:W-:Y:S01]  /*fb80*/  FSETP.GEU.AND P1, PT, R167, -126, PT ;  /* 0xc2fc0000a700780b */ /* 0x000fe20003f2e000 */
[C---:B-1----:R-:W-:Y:S05]  /*fb90*/  HMMA.16816.F32.BF16 R128, R12.reuse, R16, R128 ;  /* 0x000000100c80723c */ /* 0x042fea0000041880 */
[----:B------:R-:W1:Y:S01]  /*fba0*/  MUFU.EX2 R166, R166 ;  /* 0x000000a600a67308 */ /* 0x000e620000000800 */
[----:B------:R-:W-:Y:S01]  /*fbb0*/  HMMA.16816.F32.BF16 R124, R12, R18, R124 ;  /* 0x000000120c7c723c */ /* 0x000fe2000004187c */
[----:B------:R-:W3:Y:S01]  /*fbc0*/  LDSM.16.MT88.4 R16, [R211+0xd800] ;  /* 0x00d80000d310783b */ /* 0x000ee20000004200 */
[----:B-----5:R-:W-:-:S04]  /*fbd0*/  @!P6 FMUL R169, R169, R169 ;  /* 0x000000a9a9a9e220 */ /* 0x020fc80000400000 */
[----:B------:R-:W-:Y:S01]  /*fbe0*/  @!P1 FMUL R167, R167, 0.5 ;  /* 0x3f000000a7a79820 */ /* 0x000fe20000400000 */
[----:B------:R-:W-:Y:S01]  /*fbf0*/  HMMA.16816.F32.BF16 R96, R12, R48, R96 ;  /* 0x000000300c60723c */ /* 0x000fe20000041860 */
[----:B--2---:R-:W-:Y:S01]  /*fc00*/  @!P5 FMUL R165, R165, R165 ;  /* 0x000000a5a5a5d220 */ /* 0x004fe20000400000 */
[----:B------:R-:W-:-:S03]  /*fc10*/  FSETP.GEU.AND P5, PT, R170, -126, PT ;  /* 0xc2fc0000aa00780b */ /* 0x000fc60003fae000 */
[----:B------:R-:W2:Y:S01]  /*fc20*/  MUFU.EX2 R167, R167 ;  /* 0x000000a700a77308 */ /* 0x000ea20000000800 */
[C---:B------:R-:W-:Y:S01]  /*fc30*/  HMMA.16816.F32.BF16 R120, R12.reuse, R24, R120 ;  /* 0x000000180c78723c */ /* 0x040fe20000041878 */
[----:B------:R-:W-:Y:S01]  /*fc40*/  FMUL R48, R145, UR19 ;  /* 0x0000001391307c20 */ /* 0x000fe20008400000 */
[----:B------:R-:W-:Y:S01]  /*fc50*/  FMUL R49, R146, UR19 ;  /* 0x0000001392317c20 */ /* 0x000fe20008400000 */
[----:B-1----:R-:W-:Y:S01]  /*fc60*/  @!P2 FMUL R166, R166, R166 ;  /* 0x000000a6a6a6a220 */ /* 0x002fe20000400000 */
[----:B------:R-:W-:Y:S01]  /*fc70*/  FSETP.GEU.AND P2, PT, R171, -126, PT ;  /* 0xc2fc0000ab00780b */ /* 0x000fe20003f4e000 */
[----:B------:R-:W-:Y:S01]  /*fc80*/  FADD R48, -R59, R48 ;  /* 0x000000303b307221 */ /* 0x000fe20000000100 */
[----:B----4-:R-:W-:Y:S01]  /*fc90*/  HMMA.16816.F32.BF16 R112, R12, R20, R112 ;  /* 0x000000140c70723c */ /* 0x010fe20000041870 */
[----:B------:R-:W-:Y:S02]  /*fca0*/  FADD R49, -R132, R49 ;  /* 0x0000003184317221 */ /* 0x000fe40000000100 */
[----:B------:R-:W-:-:S03]  /*fcb0*/  @!P5 FMUL R170, R170, 0.5 ;  /* 0x3f000000aaaad820 */ /* 0x000fc60000400000 */
[C---:B------:R-:W-:Y:S01]  /*fcc0*/  HMMA.16816.F32.BF16 R108, R12.reuse, R22, R108 ;  /* 0x000000160c6c723c */ /* 0x040fe2000004186c */
[----:B------:R-:W1:Y:S02]  /*fcd0*/  LDSM.16.MT88.4 R20, [R213+0xe000] ;  /* 0x00e00000d514783b */ /* 0x000e640000004200 */
[----:B------:R-:W4:Y:S01]  /*fce0*/  MUFU.EX2 R170, R170 ;  /* 0x000000aa00aa7308 */ /* 0x000f220000000800 */
[----:B--2---:R-:W-:Y:S01]  /*fcf0*/  @!P1 FMUL R167, R167, R167 ;  /* 0x000000a7a7a79220 */ /* 0x004fe20000400000 */
[----:B------:R-:W-:Y:S01]  /*fd00*/  FSETP.GEU.AND P1, PT, R172, -126, PT ;  /* 0xc2fc0000ac00780b */ /* 0x000fe20003f2e000 */
[----:B------:R-:W-:Y:S01]  /*fd10*/  @!P2 FMUL R171, R171, 0.5 ;  /* 0x3f000000ababa820 */ /* 0x000fe20000400000 */
[C---:B------:R-:W-:Y:S05]  /*fd20*/  HMMA.16816.F32.BF16 R80, R12.reuse, R8, R80 ;  /* 0x000000080c50723c */ /* 0x040fea0000041850 */
[----:B------:R-:W2:Y:S01]  /*fd30*/  MUFU.EX2 R171, R171 ;  /* 0x000000ab00ab7308 */ /* 0x000ea20000000800 */
[----:B------:R-:W-:Y:S01]  /*fd40*/  HMMA.16816.F32.BF16 R76, R12, R10, R76 ;  /* 0x0000000a0c4c723c */ /* 0x000fe2000004184c */
[----:B------:R-:W-:Y:S01]  /*fd50*/  F2FP.BF16.F32.PACK_AB R8, R166, R165 ;  /* 0x000000a5a608723e */ /* 0x000fe200000010ff */
[----:B------:R-:W-:Y:S01]  /*fd60*/  FADD R165, R165, R162 ;  /* 0x000000a2a5a57221 */ /* 0x000fe20000000000 */
[----:B------:R-:W-:-:S02]  /*fd70*/  F2FP.BF16.F32.PACK_AB R9, R168, R167 ;  /* 0x000000a7a809723e */ /* 0x000fc400000010ff */
[----:B------:R-:W-:Y:S01]  /*fd80*/  @!P1 FMUL R172, R172, 0.5 ;  /* 0x3f000000acac9820 */ /* 0x000fe20000400000 */
[----:B---3--:R-:W-:Y:S01]  /*fd90*/  HMMA.16816.F32.BF16 R104, R12, R16, R104 ;  /* 0x000000100c68723c */ /* 0x008fe20000041868 */
[----:B----4-:R-:W-:Y:S01]  /*fda0*/  @!P5 FMUL R170, R170, R170 ;  /* 0x000000aaaaaad220 */ /* 0x010fe20000400000 */
[----:B------:R-:W-:-:S03]  /*fdb0*/  FADD R166, R166, R165 ;  /* 0x000000a5a6a67221 */ /* 0x000fc60000000000 */
[----:B------:R-:W3:Y:S01]  /*fdc0*/  MUFU.EX2 R172, R172 ;  /* 0x000000ac00ac7308 */ /* 0x000ee20000000800 */
[C---:B------:R-:W-:Y:S01]  /*fdd0*/  HMMA.16816.F32.BF16 R100, R12.reuse, R18, R100 ;  /* 0x000000120c64723c */ /* 0x040fe20000041864 */
[----:B------:R-:W4:Y:S01]  /*fde0*/  LDSM.16.MT88.4 R16, [R212+0xe000] ;  /* 0x00e00000d410783b */ /* 0x000f220000004200 */
[C---:B------:R-:W-:Y:S01]  /*fdf0*/  F2FP.BF16.F32.PACK_AB R10, R170.reuse, R169 ;  /* 0x000000a9aa0a723e */ /* 0x040fe200000010ff */
[----:B------:R-:W-:Y:S01]  /*fe00*/  FADD R169, R169, R166 ;  /* 0x000000a6a9a97221 */ /* 0x000fe20000000000 */
[----:B--2---:R-:W-:Y:S02]  /*fe10*/  @!P2 FMUL R171, R171, R171 ;  /* 0x000000abababa220 */ /* 0x004fe40000400000 */
[----:B------:R-:W-:Y:S01]  /*fe20*/  HMMA.16816.F32.BF16 R116, R12, R26, R116 ;  /* 0x0000001a0c74723c */ /* 0x000fe20000041874 */
[----:B------:R-:W2:Y:S01]  /*fe30*/  LDSM.16.MT88.4 R24, [R215+0xe000] ;  /* 0x00e00000d718783b */ /* 0x000ea20000004200 */
[----:B------:R-:W-:-:S04]  /*fe40*/  FADD R170, R170, R169 ;  /* 0x000000a9aaaa7221 */ /* 0x000fc80000000000 */
[----:B------:R-:W-:Y:S01]  /*fe50*/  HMMA.16816.F32.BF16 R92, R12, R50, R92 ;  /* 0x000000320c5c723c */ /* 0x000fe2000004185c */
[----:B---3--:R-:W-:-:S05]  /*fe60*/  @!P1 FMUL R172, R172, R172 ;  /* 0x000000acacac9220 */ /* 0x008fca0000400000 */
[C---:B------:R-:W-:Y:S01]  /*fe70*/  HMMA.16816.F32.BF16 R88, R12.reuse, R32, R88 ;  /* 0x000000200c58723c */ /* 0x040fe20000041858 */
[----:B------:R-:W-:Y:S01]  /*fe80*/  FMUL R50, R147, UR19 ;  /* 0x0000001393327c20 */ /* 0x000fe20008400000 */
[----:B------:R-:W-:Y:S01]  /*fe90*/  FMUL R147, R144, UR19 ;  /* 0x0000001390937c20 */ /* 0x000fe20008400000 */
[----:B------:R-:W-:Y:S02]  /*fea0*/  F2FP.BF16.F32.PACK_AB R11, R172, R171 ;  /* 0x000000abac0b723e */ /* 0x000fe400000010ff */
[----:B------:R-:W-:Y:S01]  /*feb0*/  FADD R50, -R59, R50 ;  /* 0x000000323b327221 */ /* 0x000fe20000000100 */
[----:B------:R-:W-:Y:S01]  /*fec0*/  HMMA.16816.F32.BF16 R84, R12, R34, R84 ;  /* 0x000000220c54723c */ /* 0x000fe20000041854 */
[----:B------:R-:W-:Y:S01]  /*fed0*/  LDSM.16.MT88.4 R32, [R211+0xe000] ;  /* 0x00e00000d320783b */ /* 0x000fe20000004200 */
[----:B------:R-:W-:-:S04]  /*fee0*/  FADD R147, -R132, R147 ;  /* 0x0000009384937221 */ /* 0x000fc80000000100 */
[C---:B------:R-:W-:Y:S06]  /*fef0*/  HMMA.16816.F32.BF16 R72, R12.reuse, R28, R72 ;  /* 0x0000001c0c48723c */ /* 0x040fec0000041848 */
[----:B------:R-:W-:Y:S01]  /*ff00*/  HMMA.16816.F32.BF16 R4, R12, R30, R4 ;  /* 0x0000001e0c04723c */ /* 0x000fe20000041804 */
[----:B------:R-:W3:Y:S01]  /*ff10*/  LDSM.16.MT88.4 R12, [R215+0x12000] ;  /* 0x01200000d70c783b */ /* 0x000ee20000004200 */
[----:B------:R-:W-:Y:S01]  /*ff20*/  FMUL R28, R155, UR19 ;  /* 0x000000139b1c7c20 */ /* 0x000fe20008400000 */
[----:B------:R-:W-:-:S03]  /*ff30*/  FMUL R155, R152, UR19 ;  /* 0x00000013989b7c20 */ /* 0x000fc60008400000 */
[----:B-1----:R-:W-:Y:S01]  /*ff40*/  HMMA.16816.F32.BF16 R120, R8, R20, R120 ;  /* 0x000000140878723c */ /* 0x002fe20000041878 */
[----:B------:R-:W-:Y:S01]  /*ff50*/  FADD R28, -R59, R28 ;  /* 0x0000001c3b1c7221 */ /* 0x000fe20000000100 */
[----:B------:R-:W-:-:S04]  /*ff60*/  FADD R155, -R132, R155 ;  /* 0x0000009b849b7221 */ /* 0x000fc80000000100 */
[----:B------:R-:W-:Y:S01]  /*ff70*/  FSETP.GEU.AND P1, PT, R28, -126, PT ;  /* 0xc2fc00001c00780b */ /* 0x000fe20003f2e000 */
[----:B------:R-:W-:Y:S01]  /*ff80*/  FMUL R21, R158, UR19 ;  /* 0x000000139e157c20 */ /* 0x000fe20008400000 */
[C---:B------:R-:W-:Y:S01]  /*ff90*/  FADD R20, -R132.reuse, R157 ;  /* 0x0000009d84147221 */ /* 0x040fe20000000100 */
[C---:B----4-:R-:W-:Y:S01]  /*ffa0*/  HMMA.16816.F32.BF16 R112, R8.reuse, R16, R112 ;  /* 0x000000100870723c */ /* 0x050fe20000041870 */
[----:B------:R-:W-:Y:S01]  /*ffb0*/  FADD R158, -R59, R150 ;  /* 0x000000963b9e7221 */ /* 0x000fe20000000100 */
[----:B------:R-:W-:Y:S02]  /*ffc0*/  FADD R21, -R132, R21 ;  /* 0x0000001584157221 */ /* 0x000fe40000000100 */
[----:B------:R-:W-:Y:S02]  /*ffd0*/  FSETP.GEU.AND P2, PT, R20, -126, PT ;  /* 0xc2fc00001400780b */ /* 0x000fe40003f4e000 */
[----:B------:R-:W-:Y:S01]  /*ffe0*/  HMMA.16816.F32.BF16 R108, R8, R18, R108 ;  /* 0x00000012086c723c */ /* 0x000fe2000004186c */
[----:B------:R-:W-:Y:S01]  /*fff0*/  FSETP.GEU.AND P5, PT, R21, -126, PT ;  /* 0xc2fc00001500780b */ /* 0x000fe20003fae000 */
[----:B------:R-:W1:Y:S02]  /*10000*/  LDSM.16.MT88.4 R16, [R213+0x12000] ;  /* 0x01200000d510783b */ /* 0x000e640000004200 */
[----:B------:R-:W-:-:S02]  /*10010*/  @!P1 FMUL R28, R28, 0.5 ;  /* 0x3f0000001c1c9820 */ /* 0x000fc40000400000 */
[C---:B------:R-:W-:Y:S02]  /*10020*/  HMMA.16816.F32.BF16 R116, R8.reuse, R22, R116 ;  /* 0x000000160874723c */ /* 0x040fe40000041874 */
[----:B------:R-:W4:Y:S03]  /*10030*/  MUFU.EX2 R152, R28 ;  /* 0x0000001c00987308 */ /* 0x000f260000000800 */
[----:B------:R-:W-:Y:S01]  /*10040*/  @!P2 FMUL R20, R20, 0.5 ;  /* 0x3f0000001414a820 */ /* 0x000fe20000400000 */
[C---:B--2---:R-:W-:Y:S01]  /*10050*/  HMMA.16816.F32.BF16 R128, R8.reuse, R24, R128 ;  /* 0x000000180880723c */ /* 0x044fe20000041880 */
[----:B------:R-:W-:Y:S01]  /*10060*/  FMUL R22, R153, UR19 ;  /* 0x0000001399167c20 */ /* 0x000fe20008400000 */
[----:B------:R-:W-:Y:S01]  /*10070*/  @!P5 FMUL R21, R21, 0.5 ;  /* 0x3f0000001515d820 */ /* 0x000fe20000400000 */
[----:B------:R-:W-:Y:S02]  /*10080*/  FMUL R23, R154, UR19 ;  /* 0x000000139a177c20 */ /* 0x000fe40008400000 */
[----:B------:R-:W2:Y:S01]  /*10090*/  MUFU.EX2 R154, R20 ;  /* 0x00000014009a7308 */ /* 0x000ea20000000800 */
[----:B------:R-:W-:Y:S01]  /*100a0*/  HMMA.16816.F32.BF16 R124, R8, R26, R124 ;  /* 0x0000001a087c723c */ /* 0x000fe2000004187c */
[----:B------:R-:W5:Y:S01]  /*100b0*/  LDSM.16.MT88.4 R24, [R212+0x12000] ;  /* 0x01200000d418783b */ /* 0x000f620000004200 */
[----:B------:R-:W-:Y:S01]  /*100c0*/  FADD R29, -R59, R22 ;  /* 0x000000163b1d7221 */ /* 0x000fe20000000100 */
[----:B------:R-:W-:-:S03]  /*100d0*/  FADD R30, -R132, R23 ;  /* 0x00000017841e7221 */ /* 0x000fc60000000100 */
[C---:B---3--:R-:W-:Y:S01]  /*100e0*/  HMMA.16816.F32.BF16 R96, R8.reuse, R12, R96 ;  /* 0x0000000c0860723c */ /* 0x048fe20000041860 */
[----:B------:R3:W1:Y:S01]  /*100f0*/  MUFU.EX2 R153, R21 ;  /* 0x0000001500997308 */ /* 0x0006620000000800 */
[----:B----4-:R-:W-:Y:S01]  /*10100*/  @!P1 FMUL R152, R152, R152 ;  /* 0x0000009898989220 */ /* 0x010fe20000400000 */
[----:B------:R-:W-:Y:S02]  /*10110*/  FSETP.GEU.AND P1, PT, R158, -126, PT ;  /* 0xc2fc00009e00780b */ /* 0x000fe40003f2e000 */
[----:B------:R-:W-:Y:S01]  /*10120*/  FSETP.GEU.AND P4, PT, R29, -126, PT ;  /* 0xc2fc00001d00780b */ /* 0x000fe20003f8e000 */
[C---:B------:R-:W-:Y:S01]  /*10130*/  HMMA.16816.F32.BF16 R104, R8.reuse, R32, R104 ;  /* 0x000000200868723c */ /* 0x040fe20000041868 */
[----:B------:R-:W-:Y:S01]  /*10140*/  FMUL R12, R151, UR19 ;  /* 0x00000013970c7c20 */ /* 0x000fe20008400000 */
[----:B------:R-:W-:Y:S01]  /*10150*/  FSETP.GEU.AND P6, PT, R30, -126, PT ;  /* 0xc2fc00001e00780b */ /* 0x000fe20003fce000 */
[----:B--2---:R-:W-:Y:S02]  /*10160*/  @!P2 FMUL R154, R154, R154 ;  /* 0x0000009a9a9aa220 */ /* 0x004fe40000400000 */
[----:B------:R-:W-:Y:S01]  /*10170*/  FADD R157, -R59, R12 ;  /* 0x0000000c3b9d7221 */ /* 0x000fe20000000100 */
[C---:B------:R-:W-:Y:S01]  /*10180*/  HMMA.16816.F32.BF16 R100, R8.reuse, R34, R100 ;  /* 0x000000220864723c */ /* 0x040fe20000041864 */
[----:B------:R-:W-:Y:S03]  /*10190*/  LDSM.16.MT88.4 R32, [R215+0x12800] ;  /* 0x01280000d720783b */ /* 0x000fe60000004200 */
[----:B------:R-:W-:Y:S01]  /*101a0*/  FSETP.GEU.AND P2, PT, R157, -126, PT ;  /* 0xc2fc00009d00780b */ /* 0x000fe20003f4e000 */
[----:B------:R-:W-:Y:S01]  /*101b0*/  @!P1 FMUL R158, R158, 0.5 ;  /* 0x3f0000009e9e9820 */ /* 0x000fe20000400000 */
[----:B---3--:R-:W2:Y:S01]  /*101c0*/  LDSM.16.MT88.4 R20, [R211+0x12000] ;  /* 0x01200000d314783b */ /* 0x008ea20000004200 */
[----:B-1----:R-:W-:Y:S01]  /*101d0*/  @!P5 FMUL R153, R153, R153 ;  /* 0x000000999999d220 */ /* 0x002fe20000400000 */
[----:B------:R-:W-:Y:S01]  /*101e0*/  FSETP.GEU.AND P5, PT, R155, -126, PT ;  /* 0xc2fc00009b00780b */ /* 0x000fe20003fae000 */
[C---:B------:R-:W-:Y:S01]  /*101f0*/  HMMA.16816.F32.BF16 R88, R8.reuse, R16, R88 ;  /* 0x000000100858723c */ /* 0x040fe20000041858 */
[----:B------:R-:W-:Y:S01]  /*10200*/  @!P4 FMUL R29, R29, 0.5 ;  /* 0x3f0000001d1dc820 */ /* 0x000fe20000400000 */
[----:B------:R-:W-:Y:S01]  /*10210*/  @!P6 FMUL R30, R30, 0.5 ;  /* 0x3f0000001e1ee820 */ /* 0x000fe20000400000 */
[----:B------:R-:W1:Y:S01]  /*10220*/  MUFU.EX2 R158, R158 ;  /* 0x0000009e009e7308 */ /* 0x000e620000000800 */
[----:B------:R-:W-:Y:S01]  /*10230*/  F2FP.BF16.F32.PACK_AB R12, R154, R153 ;  /* 0x000000999a0c723e */ /* 0x000fe200000010ff */
[----:B------:R-:W-:Y:S01]  /*10240*/  FADD R153, R153, R170 ;  /* 0x000000aa99997221 */ /* 0x000fe20000000000 */
[----:B------:R-:W-:Y:S01]  /*10250*/  HMMA.16816.F32.BF16 R84, R8, R18, R84 ;  /* 0x000000120854723c */ /* 0x000fe20000041854 */
[----:B------:R-:W3:Y:S01]  /*10260*/  LDSM.16.MT88.4 R16, [R215+0xe800] ;  /* 0x00e80000d710783b */ /* 0x000ee20000004200 */
[----:B------:R-:W-:-:S03]  /*10270*/  @!P2 FMUL R157, R157, 0.5 ;  /* 0x3f0000009d9da820 */ /* 0x000fc60000400000 */
[----:B------:R-:W4:Y:S01]  /*10280*/  MUFU.EX2 R151, R29 ;  /* 0x0000001d00977308 */ /* 0x000f220000000800 */
[----:B------:R-:W-:Y:S01]  /*10290*/  @!P5 FMUL R155, R155, 0.5 ;  /* 0x3f0000009b9bd820 */ /* 0x000fe20000400000 */
[C---:B------:R-:W-:Y:S06]  /*102a0*/  HMMA.16816.F32.BF16 R92, R8.reuse, R14, R92 ;  /* 0x0000000e085c723c */ /* 0x040fec000004185c */
[----:B------:R-:W2:Y:S01]  /*102b0*/  MUFU.EX2 R150, R30 ;  /* 0x0000001e00967308 */ /* 0x000ea20000000800 */
[----:B-----5:R-:W-:Y:S01]  /*102c0*/  HMMA.16816.F32.BF16 R80, R8, R24, R80 ;  /* 0x000000180850723c */ /* 0x020fe20000041850 */
[----:B-1----:R-:W-:Y:S01]  /*102d0*/  @!P1 FMUL R158, R158, R158 ;  /* 0x0000009e9e9e9220 */ /* 0x002fe20000400000 */
[----:B------:R-:W-:-:S04]  /*102e0*/  FSETP.GEU.AND P1, PT, R50, -126, PT ;  /* 0xc2fc00003200780b */ /* 0x000fc80003f2e000 */
[----:B------:R-:W-:Y:S01]  /*102f0*/  HMMA.16816.F32.BF16 R76, R8, R26, R76 ;  /* 0x0000001a084c723c */ /* 0x000fe2000004184c */
[----:B------:R-:W1:Y:S01]  /*10300*/  MUFU.EX2 R155, R155 ;  /* 0x0000009b009b7308 */ /* 0x000e620000000800 */
[----:B------:R-:W5:Y:S01]  /*10310*/  LDSM.16.MT88.4 R24, [R213+0xe800] ;  /* 0x00e80000d518783b */ /* 0x000f620000004200 */
[----:B----4-:R-:W-:Y:S01]  /*10320*/  @!P4 FMUL R151, R151, R151 ;  /* 0x000000979797c220 */ /* 0x010fe20000400000 */
[----:B------:R-:W-:-:S04]  /*10330*/  FSETP.GEU.AND P4, PT, R48, -126, PT ;  /* 0xc2fc00003000780b */ /* 0x000fc80003f8e000 */
[----:B------:R-:W-:Y:S01]  /*10340*/  F2FP.BF16.F32.PACK_AB R13, R151, R152 ;  /* 0x00000098970d723e */ /* 0x000fe200000010ff */
[----:B------:R-:W4:Y:S01]  /*10350*/  MUFU.EX2 R157, R157 ;  /* 0x0000009d009d7308 */ /* 0x000f220000000800 */
[----:B--2---:R-:W-:Y:S01]  /*10360*/  @!P6 FMUL R150, R150, R150 ;  /* 0x000000969696e220 */ /* 0x004fe20000400000 */
[----:B------:R-:W-:Y:S01]  /*10370*/  HMMA.16816.F32.BF16 R72, R8, R20, R72 ;  /* 0x000000140848723c */ /* 0x000fe20000041848 */
[----:B------:R-:W-:Y:S01]  /*10380*/  @!P1 FMUL R50, R50, 0.5 ;  /* 0x3f00000032329820 */ /* 0x000fe20000400000 */
[----:B------:R-:W-:Y:S01]  /*10390*/  LDSM.16.MT88.4 R28, [R213+0x12800] ;  /* 0x01280000d51c783b */ /* 0x000fe20000004200 */
[----:B------:R-:W-:-:S03]  /*103a0*/  FSETP.GEU.AND P6, PT, R49, -126, PT ;  /* 0xc2fc00003100780b */ /* 0x000fc60003fce000 */
[----:B------:R-:W-:Y:S01]  /*103b0*/  HMMA.16816.F32.BF16 R4, R8, R22, R4 ;  /* 0x000000160804723c */ /* 0x000fe20000041804 */
[----:B-1----:R-:W-:Y:S01]  /*103c0*/  @!P5 FMUL R155, R155, R155 ;  /* 0x0000009b9b9bd220 */ /* 0x002fe20000400000 */
[----:B------:R-:W1:Y:S01]  /*103d0*/  LDSM.16.MT88.4 R20, [R212+0xe800] ;  /* 0x00e80000d414783b */ /* 0x000e620000004200 */
[----:B------:R-:W-:-:S03]  /*103e0*/  @!P4 FMUL R48, R48, 0.5 ;  /* 0x3f0000003030c820 */ /* 0x000fc60000400000 */
[----:B------:R-:W-:Y:S01]  /*103f0*/  F2FP.BF16.F32.PACK_AB R14, R155, R150 ;  /* 0x000000969b0e723e */ /* 0x000fe200000010ff */
[----:B------:R-:W-:Y:S01]  /*10400*/  FMUL R9, R149, UR19 ;  /* 0x0000001395097c20 */ /* 0x000fe20008400000 */
[----:B------:R-:W-:Y:S01]  /*10410*/  FMUL R11, R148, UR19 ;  /* 0x00000013940b7c20 */ /* 0x000fe20008400000 */
[----:B----4-:R-:W-:Y:S01]  /*10420*/  @!P2 FMUL R157, R157, R157 ;  /* 0x0000009d9d9da220 */ /* 0x010fe20000400000 */
[----:B------:R-:W-:Y:S01]  /*10430*/  FMUL R148, R143, UR19 ;  /* 0x000000138f947c20 */ /* 0x000fe20008400000 */
[C---:B------:R-:W-:Y:S01]  /*10440*/  FADD R9, -R132.reuse, R9 ;  /* 0x0000000984097221 */ /* 0x040fe20000000100 */
[----:B------:R-:W-:Y:S01]  /*10450*/  FADD R8, -R132, R11 ;  /* 0x0000000b84087221 */ /* 0x000fe20000000100 */
[----:B------:R-:W2:Y:S01]  /*10460*/  MUFU.EX2 R143, R50 ;  /* 0x00000032008f7308 */ /* 0x000ea20000000800 */
[----:B------:R-:W-:Y:S01]  /*10470*/  F2FP.BF16.F32.PACK_AB R15, R158, R157 ;  /* 0x0000009d9e0f723e */ /* 0x000fe200000010ff */
[----:B------:R-:W-:Y:S01]  /*10480*/  FADD R148, -R59, R148 ;  /* 0x000000943b947221 */ /* 0x000fe20000000100 */
[----:B------:R-:W-:Y:S01]  /*10490*/  FSETP.GEU.AND P5, PT, R9, -126, PT ;  /* 0xc2fc00000900780b */ /* 0x000fe20003fae000 */
[----:B------:R-:W-:Y:S01]  /*104a0*/  @!P6 FMUL R49, R49, 0.5 ;  /* 0x3f0000003131e820 */ /* 0x000fe20000400000 */
[----:B------:R-:W-:-:S03]  /*104b0*/  FSETP.GEU.AND P2, PT, R8, -126, PT ;  /* 0xc2fc00000800780b */ /* 0x000fc60003f4e000 */
[C---:B---3--:R-:W-:Y:S01]  /*104c0*/  HMMA.16816.F32.BF16 R128, R12.reuse, R16, R128 ;  /* 0x000000100c80723c */ /* 0x048fe20000041880 */
[----:B------:R-:W3:Y:S05]  /*104d0*/  MUFU.EX2 R144, R49 ;  /* 0x0000003100907308 */ /* 0x000eea0000000800 */
[----:B------:R-:W-:Y:S01]  /*104e0*/  HMMA.16816.F32.BF16 R124, R12, R18, R124 ;  /* 0x000000120c7c723c */ /* 0x000fe2000004187c */
[----:B------:R-:W4:Y:S01]  /*104f0*/  LDSM.16.MT88.4 R16, [R211+0xe800] ;  /* 0x00e80000d310783b */ /* 0x000f220000004200 */
[----:B------:R-:W-:Y:S01]  /*10500*/  @!P5 FMUL R9, R9, 0.5 ;  /* 0x3f0000000909d820 */ /* 0x000fe20000400000 */
[----:B--2---:R-:W-:Y:S01]  /*10510*/  @!P1 FMUL R143, R143, R143 ;  /* 0x0000008f8f8f9220 */ /* 0x004fe20000400000 */
[----:B------:R-:W-:-:S02]  /*10520*/  @!P2 FMUL R8, R8, 0.5 ;  /* 0x3f0000000808a820 */ /* 0x000fc40000400000 */
[----:B------:R-:W2:Y:S01]  /*10530*/  MUFU.EX2 R145, R9 ;  /* 0x0000000900917308 */ /* 0x000ea20000000800 */
[----:B-----5:R-:W-:Y:S01]  /*10540*/  HMMA.16816.F32.BF16 R120, R12, R24, R120 ;  /* 0x000000180c78723c */ /* 0x020fe20000041878 */
[----:B---3--:R-:W-:-:S05]  /*10550*/  @!P6 FMUL R144, R144, R144 ;  /* 0x000000909090e220 */ /* 0x008fca0000400000 */
[----:B------:R-:W-:Y:S01]  /*10560*/  HMMA.16816.F32.BF16 R116, R12, R26, R116 ;  /* 0x0000001a0c74723c */ /* 0x000fe20000041874 */
[----:B------:R-:W3:Y:S01]  /*10570*/  MUFU.EX2 R146, R8 ;  /* 0x0000000800927308 */ /* 0x000ee20000000800 */
[----:B------:R-:W-:-:S04]  /*10580*/  FMUL R24, R142, UR19 ;  /* 0x000000138e187c20 */ /* 0x000fc80008400000 */
[----:B------:R-:W-:Y:S01]  /*10590*/  FADD R149, -R59, R24 ;  /* 0x000000183b957221 */ /* 0x000fe20000000100 */
[C---:B-1----:R-:W-:Y:S01]  /*105a0*/  HMMA.16816.F32.BF16 R112, R12.reuse, R20, R112 ;  /* 0x000000140c70723c */ /* 0x042fe20000041870 */
[----:B------:R-:W1:Y:S01]  /*105b0*/  LDSM.16.MT88.4 R24, [R211+0x12800] ;  /* 0x01280000d318783b */ /* 0x000e620000004200 */
[----:B------:R-:W5:Y:S01]  /*105c0*/  MUFU.EX2 R142, R48 ;  /* 0x00000030008e7308 */ /* 0x000f620000000800 */
[----:B--2---:R-:W-:Y:S01]  /*105d0*/  @!P5 FMUL R145, R145, R145 ;  /* 0x000000919191d220 */ /* 0x004fe20000400000 */
[----:B------:R-:W-:Y:S02]  /*105e0*/  FSETP.GEU.AND P5, PT, R147, -126, PT ;  /* 0xc2fc00009300780b */ /* 0x000fe40003fae000 */
[----:B------:R-:W-:Y:S01]  /*105f0*/  FSETP.GEU.AND P1, PT, R149, -126, PT ;  /* 0xc2fc00009500780b */ /* 0x000fe20003f2e000 */
[----:B------:R-:W-:Y:S01]  /*10600*/  HMMA.16816.F32.BF16 R108, R12, R22, R108 ;  /* 0x000000160c6c723c */ /* 0x000fe2000004186c */
[----:B------:R-:W-:Y:S01]  /*10610*/  LDSM.16.MT88.4 R20, [R215+0xf000] ;  /* 0x00f00000d714783b */ /* 0x000fe20000004200 */
[----:B---3--:R-:W-:-:S03]  /*10620*/  @!P2 FMUL R146, R146, R146 ;  /* 0x000000929292a220 */ /* 0x008fc60000400000 */
[----:B------:R-:W2:Y:S01]  /*10630*/  LDSM.16.MT88.4 R8, [R212+0x12800] ;  /* 0x01280000d408783b */ /* 0x000ea20000004200 */
[----:B------:R-:W-:Y:S01]  /*10640*/  FSETP.GEU.AND P2, PT, R148, -126, PT ;  /* 0xc2fc00009400780b */ /* 0x000fe20003f4e000 */
[C---:B------:R-:W-:Y:S03]  /*10650*/  HMMA.16816.F32.BF16 R88, R12.reuse, R28, R88 ;  /* 0x0000001c0c58723c */ /* 0x040fe60000041858 */
[----:B------:R-:W-:Y:S02]  /*10660*/  @!P5 FMUL R147, R147, 0.5 ;  /* 0x3f0000009393d820 */ /* 0x000fe40000400000 */
[----:B------:R-:W-:Y:S01]  /*10670*/  @!P1 FMUL R149, R149, 0.5 ;  /* 0x3f00000095959820 */ /* 0x000fe20000400000 */
[C---:B------:R-:W-:Y:S01]  /*10680*/  HMMA.16816.F32.BF16 R84, R12.reuse, R30, R84 ;  /* 0x0000001e0c54723c */ /* 0x040fe20000041854 */
[----:B------:R-:W-:Y:S01]  /*10690*/  LDSM.16.MT88.4 R28, [R212+0xf000] ;  /* 0x00f00000d41c783b */ /* 0x000fe20000004200 */
[----:B-----5:R-:W-:Y:S01]  /*106a0*/  @!P4 FMUL R142, R142, R142 ;  /* 0x0000008e8e8ec220 */ /* 0x020fe20000400000 */
[----:B------:R-:W3:Y:S02]  /*106b0*/  MUFU.EX2 R147, R147 ;  /* 0x0000009300937308 */ /* 0x000ee40000000800 */
[----:B------:R-:W-:Y:S01]  /*106c0*/  LDSM.16.MT88.4 R48, [R215+0x13000] ;  /* 0x01300000d730783b */ /* 0x000fe20000004200 */
[----:B----4-:R-:W-:Y:S01]  /*106d0*/  HMMA.16816.F32.BF16 R104, R12, R16, R104 ;  /* 0x000000100c68723c */ /* 0x010fe20000041868 */
[----:B------:R-:W-:-:S04]  /*106e0*/  @!P2 FMUL R148, R148, 0.5 ;  /* 0x3f0000009494a820 */ /* 0x000fc80000400000 */
[----:B------:R-:W4:Y:S01]  /*106f0*/  MUFU.EX2 R149, R149 ;  /* 0x0000009500957308 */ /* 0x000f220000000800 */
[C---:B------:R-:W-:Y:S01]  /*10700*/  HMMA.16816.F32.BF16 R100, R12.reuse, R18, R100 ;  /* 0x000000120c64723c */ /* 0x040fe20000041864 */
[----:B------:R-:W5:Y:S05]  /*10710*/  LDSM.16.MT88.4 R16, [R213+0xf000] ;  /* 0x00f00000d510783b */ /* 0x000f6a0000004200 */
[----:B------:R-:W-:Y:S01]  /*10720*/  HMMA.16816.F32.BF16 R96, R12, R32, R96 ;  /* 0x000000200c60723c */ /* 0x000fe20000041860 */
[----:B------:R-:W2:Y:S01]  /*10730*/  MUFU.EX2 R148, R148 ;  /* 0x0000009400947308 */ /* 0x000ea20000000800 */
[----:B---3--:R-:W-:-:S04]  /*10740*/  @!P5 FMUL R147, R147, R147 ;  /* 0x000000939393d220 */ /* 0x008fc80000400000 */
[----:B------:R-:W-:Y:S01]  /*10750*/  HMMA.16816.F32.BF16 R92, R12, R34, R92 ;  /* 0x000000220c5c723c */ /* 0x000fe2000004185c */
[----:B------:R-:W3:Y:S01]  /*10760*/  LDSM.16.MT88.4 R32, [R213+0x13000] ;  /* 0x01300000d520783b */ /* 0x000ee20000004200 */
[----:B----4-:R-:W-:-:S04]  /*10770*/  @!P1 FMUL R149, R149, R149 ;  /* 0x0000009595959220 */ /* 0x010fc80000400000 */
[----:B-1----:R-:W-:Y:S01]  /*10780*/  HMMA.16816.F32.BF16 R72, R12, R24, R72 ;  /* 0x000000180c48723c */ /* 0x002fe20000041848 */
[----:B--2---:R-:W-:-:S05]  /*10790*/  @!P2 FMUL R148, R148, R148 ;  /* 0x000000949494a220 */ /* 0x004fca0000400000 */
[----:B------:R-:W-:Y:S01]  /*107a0*/  HMMA.16816.F32.BF16 R80, R12, R8, R80 ;  /* 0x000000080c50723c */ /* 0x000fe20000041850 */
[----:B------:R-:W-:-:S05]  /*107b0*/  FADD R24, -R132, R141 ;  /* 0x0000008d84187221 */ /* 0x000fca0000000100 */
[C---:B------:R-:W-:Y:S01]  /*107c0*/  HMMA.16816.F32.BF16 R76, R12.reuse, R10, R76 ;  /* 0x0000000a0c4c723c */ /* 0x040fe2000004184c */
[----:B------:R-:W-:Y:S02]  /*107d0*/  F2FP.BF16.F32.PACK_AB R8, R146, R145 ;  /* 0x000000919208723e */ /* 0x000fe400000010ff */
[----:B------:R-:W-:Y:S02]  /*107e0*/  F2FP.BF16.F32.PACK_AB R9, R142, R143 ;  /* 0x0000008f8e09723e */ /* 0x000fe400000010ff */
[----:B------:R-:W-:Y:S01]  /*107f0*/  FSETP.GEU.AND P5, PT, R24, -126, PT ;  /* 0xc2fc00001800780b */ /* 0x000fe20003fae000 */
[----:B------:R-:W-:Y:S01]  /*10800*/  HMMA.16816.F32.BF16 R4, R12, R26, R4 ;  /* 0x0000001a0c04723c */ /* 0x000fe20000041804 */
[----:B------:R-:W-:Y:S02]  /*10810*/  F2FP.BF16.F32.PACK_AB R10, R147, R144 ;  /* 0x00000090930a723e */ /* 0x000fe400000010ff */
[----:B------:R-:W-:-:S04]  /*10820*/  F2FP.BF16.F32.PACK_AB R11, R149, R148 ;  /* 0x00000094950b723e */ /* 0x000fc800000010ff */
[----:B------:R-:W-:-:S03]  /*10830*/  FMUL R13, R140, UR19 ;  /* 0x000000138c0d7c20 */ /* 0x000fc60008400000 */
[----:B-----5:R-:W-:Y:S02]  /*10840*/  HMMA.16816.F32.BF16 R120, R8, R16, R120 ;  /* 0x000000100878723c */ /* 0x020fe40000041878 */
[----:B------:R-:W-:-:S04]  /*10850*/  @!P5 FMUL R24, R24, 0.5 ;  /* 0x3f0000001818d820 */ /* 0x000fc80000400000 */
[----:B------:R-:W-:Y:S01]  /*10860*/  HMMA.16816.F32.BF16 R128, R8, R20, R128 ;  /* 0x000000140880723c */ /* 0x000fe20000041880 */
[----:B------:R-:W-:Y:S01]  /*10870*/  FMUL R16, R139, UR19 ;  /* 0x000000138b107c20 */ /* 0x000fe20008400000 */
[----:B------:R-:W-:Y:S01]  /*10880*/  FMUL R17, R66, UR19 ;  /* 0x0000001342117c20 */ /* 0x000fe20008400000 */
[----:B------:R-:W-:-:S03]  /*10890*/  FADD R66, -R132, R67 ;  /* 0x0000004384427221 */ /* 0x000fc60000000100 */
[C---:B------:R-:W-:Y:S01]  /*108a0*/  HMMA.16816.F32.BF16 R124, R8.reuse, R22, R124 ;  /* 0x00000016087c723c */ /* 0x040fe2000004187c */
[----:B------:R-:W-:Y:S01]  /*108b0*/  FADD R21, -R59, R16 ;  /* 0x000000103b157221 */ /* 0x000fe20000000100 */
[----:B------:R-:W-:Y:S01]  /*108c0*/  FMUL R20, R133, UR19 ;  /* 0x0000001385147c20 */ /* 0x000fe20008400000 */
[----:B------:R-:W-:Y:S01]  /*108d0*/  FSETP.GEU.AND P6, PT, R66, -126, PT ;  /* 0xc2fc00004200780b */ /* 0x000fe20003fce000 */
[----:B------:R1:W2:Y:S02]  /*108e0*/  MUFU.EX2 R133, R24 ;  /* 0x0000001800857308 */ /* 0x0002a40000000800 */
[----:B------:R-:W-:Y:S01]  /*108f0*/  FSETP.GEU.AND P1, PT, R21, -126, PT ;  /* 0xc2fc00001500780b */ /* 0x000fe20003f2e000 */
[C---:B------:R-:W-:Y:S01]  /*10900*/  FADD R22, -R132.reuse, R13 ;  /* 0x0000000d84167221 */ /* 0x040fe20000000100 */
[C---:B------:R-:W-:Y:S01]  /*10910*/  HMMA.16816.F32.BF16 R112, R8.reuse, R28, R112 ;  /* 0x0000001c0870723c */ /* 0x040fe20000041870 */
[----:B------:R-:W4:Y:S01]  /*10920*/  LDSM.16.MT88.4 R12, [R211+0xf000] ;  /* 0x00f00000d30c783b */ /* 0x000f220000004200 */
[C---:B------:R-:W-:Y:S01]  /*10930*/  FADD R20, -R59.reuse, R20 ;  /* 0x000000143b147221 */ /* 0x040fe20000000100 */
[----:B------:R-:W-:Y:S01]  /*10940*/  FADD R132, -R132, R17 ;  /* 0x0000001184847221 */ /* 0x000fe20000000100 */
[----:B------:R-:W-:Y:S01]  /*10950*/  FSETP.GEU.AND P2, PT, R22, -126, PT ;  /* 0xc2fc00001600780b */ /* 0x000fe20003f4e000 */
[----:B------:R-:W-:Y:S01]  /*10960*/  FADD R59, -R59, R60 ;  /* 0x0000003c3b3b7221 */ /* 0x000fe20000000100 */
[----:B------:R-:W-:Y:S01]  /*10970*/  HMMA.16816.F32.BF16 R116, R8, R18, R116 ;  /* 0x000000120874723c */ /* 0x000fe20000041874 */
[----:B------:R-:W-:Y:S01]  /*10980*/  FSETP.GEU.AND P4, PT, R20, -126, PT ;  /* 0xc2fc00001400780b */ /* 0x000fe20003f8e000 */
[----:B------:R-:W-:Y:S01]  /*10990*/  LDSM.16.MT88.4 R16, [R211+0x13000] ;  /* 0x01300000d310783b */ /* 0x000fe20000004200 */
[----:B------:R-:W-:-:S02]  /*109a0*/  @!P6 FMUL R66, R66, 0.5 ;  /* 0x3f0000004242e820 */ /* 0x000fc40000400000 */
[----:B------:R-:W-:Y:S01]  /*109b0*/  @!P1 FMUL R21, R21, 0.5 ;  /* 0x3f00000015159820 */ /* 0x000fe20000400000 */
[C---:B------:R-:W-:Y:S01]  /*109c0*/  HMMA.16816.F32.BF16 R108, R8.reuse, R30, R108 ;  /* 0x0000001e086c723c */ /* 0x040fe2000004186c */
[----:B-1----:R-:W1:Y:S01]  /*109d0*/  LDSM.16.MT88.4 R24, [R212+0x13000] ;  /* 0x01300000d418783b */ /* 0x002e620000004200 */
[----:B--2---:R-:W-:Y:S01]  /*109e0*/  @!P5 FMUL R133, R133, R133 ;  /* 0x000000858585d220 */ /* 0x004fe20000400000 */
[----:B------:R-:W2:Y:S01]  /*109f0*/  MUFU.EX2 R29, R21 ;  /* 0x00000015001d7308 */ /* 0x000ea20000000800 */
[----:B------:R-:W-:Y:S01]  /*10a00*/  FSETP.GEU.AND P5, PT, R132, -126, PT ;  /* 0xc2fc00008400780b */ /* 0x000fe20003fae000 */
[----:B------:R-:W-:Y:S01]  /*10a10*/  @!P2 FMUL R22, R22, 0.5 ;  /* 0x3f0000001616a820 */ /* 0x000fe20000400000 */
[----:B------:R-:W-:Y:S02]  /*10a20*/  HMMA.16816.F32.BF16 R96, R8, R48, R96 ;  /* 0x000000300860723c */ /* 0x000fe40000041860 */
[----:B------:R-:W-:-:S03]  /*10a30*/  @!P4 FMUL R20, R20, 0.5 ;  /* 0x3f0000001414c820 */ /* 0x000fc60000400000 */
[----:B------:R-:W5:Y:S01]  /*10a40*/  MUFU.EX2 R28, R22 ;  /* 0x00000016001c7308 */ /* 0x000f620000000800 */
[C---:B---3--:R-:W-:Y:S05]  /*10a50*/  HMMA.16816.F32.BF16 R88, R8.reuse, R32, R88 ;  /* 0x000000200858723c */ /* 0x048fea0000041858 */
[----:B------:R-:W-:Y:S01]  /*10a60*/  @!P5 FMUL R132, R132, 0.5 ;  /* 0x3f0000008484d820 */ /* 0x000fe20000400000 */
[----:B------:R-:W-:Y:S01]  /*10a70*/  HMMA.16816.F32.BF16 R92, R8, R50, R92 ;  /* 0x00000032085c723c */ /* 0x000fe2000004185c */
[----:B------:R3:W3:Y:S01]  /*10a80*/  MUFU.EX2 R30, R20 ;  /* 0x00000014001e7308 */ /* 0x0006e20000000800 */
[----:B--2---:R-:W-:Y:S01]  /*10a90*/  @!P1 FMUL R29, R29, R29 ;  /* 0x0000001d1d1d9220 */ /* 0x004fe20000400000 */
[----:B------:R-:W-:-:S03]  /*10aa0*/  FSETP.GEU.AND P1, PT, R59, -126, PT ;  /* 0xc2fc00003b00780b */ /* 0x000fc60003f2e000 */
[C---:B------:R-:W-:Y:S03]  /*10ab0*/  HMMA.16816.F32.BF16 R84, R8.reuse, R34, R84 ;  /* 0x000000220854723c */ /* 0x040fe60000041854 */
[----:B------:R-:W2:Y:S01]  /*10ac0*/  MUFU.EX2 R31, R66 ;  /* 0x00000042001f7308 */ /* 0x000ea20000000800 */
[----:B-----5:R-:W-:Y:S01]  /*10ad0*/  @!P2 FMUL R28, R28, R28 ;  /* 0x0000001c1c1ca220 */ /* 0x020fe20000400000 */
[----:B------:R-:W-:Y:S01]  /*10ae0*/  FSETP.GEU.AND P2, PT, R62, -126, PT ;  /* 0xc2fc00003e00780b */ /* 0x000fe20003f4e000 */
[C---:B----4-:R-:W-:Y:S03]  /*10af0*/  HMMA.16816.F32.BF16 R104, R8.reuse, R12, R104 ;  /* 0x0000000c0868723c */ /* 0x050fe60000041868 */
[----:B------:R-:W-:Y:S01]  /*10b00*/  F2FP.BF16.F32.PACK_AB R68, R28, R133 ;  /* 0x000000851c44723e */ /* 0x000fe200000010ff */
[----:B------:R-:W-:Y:S01]  /*10b10*/  @!P1 FMUL R59, R59, 0.5 ;  /* 0x3f0000003b3b9820 */ /* 0x000fe20000400000 */
[----:B------:R-:W4:Y:S01]  /*10b20*/  MUFU.EX2 R60, R132 ;  /* 0x00000084003c7308 */ /* 0x000f220000000800 */
[----:B---3--:R-:W3:Y:S01]  /*10b30*/  LDSM.16.MT88.4 R20, [R215+0xf800] ;  /* 0x00f80000d714783b */ /* 0x008ee20000004200 */
[----:B------:R-:W-:Y:S01]  /*10b40*/  HMMA.16816.F32.BF16 R100, R8, R14, R100 ;  /* 0x0000000e0864723c */ /* 0x000fe20000041864 */
[----:B------:R-:W-:-:S02]  /*10b50*/  @!P4 FMUL R30, R30, R30 ;  /* 0x0000001e1e1ec220 */ /* 0x000fc40000400000 */
[----:B------:R-:W5:Y:S02]  /*10b60*/  LDSM.16.MT88.4 R12, [R213+0xf800] ;  /* 0x00f80000d50c783b */ /* 0x000f640000004200 */
[----:B------:R-:W-:Y:S01]  /*10b70*/  @!P2 FMUL R62, R62, 0.5 ;  /* 0x3f0000003e3ea820 */ /* 0x000fe20000400000 */
[----:B------:R-:W4:Y:S01]  /*10b80*/  MUFU.EX2 R33, R59 ;  /* 0x0000003b00217308 */ /* 0x000f220000000800 */
[----:B--2---:R-:W-:Y:S01]  /*10b90*/  @!P6 FMUL R31, R31, R31 ;  /* 0x0000001f1f1fe220 */ /* 0x004fe20000400000 */
[----:B-1----:R-:W-:Y:S01]  /*10ba0*/  HMMA.16816.F32.BF16 R80, R8, R24, R80 ;  /* 0x000000180850723c */ /* 0x002fe20000041850 */
[----:B------:R-:W-:-:S05]  /*10bb0*/  F2FP.BF16.F32.PACK_AB R69, R30, R29 ;  /* 0x0000001d1e45723e */ /* 0x000fca00000010ff */
[----:B------:R-:W1:Y:S01]  /*10bc0*/  MUFU.EX2 R48, R62 ;  /* 0x0000003e00307308 */ /* 0x000e620000000800 */
[----:B----4-:R-:W-:Y:S01]  /*10bd0*/  @!P5 FMUL R60, R60, R60 ;  /* 0x0000003c3c3cd220 */ /* 0x010fe20000400000 */
[C---:B------:R-:W-:Y:S01]  /*10be0*/  HMMA.16816.F32.BF16 R76, R8.reuse, R26, R76 ;  /* 0x0000001a084c723c */ /* 0x040fe2000004184c */
[----:B------:R-:W2:Y:S03]  /*10bf0*/  LDSM.16.MT88.4 R24, [R212+0xf800] ;  /* 0x00f80000d418783b */ /* 0x000ea60000004200 */
[----:B------:R-:W-:Y:S02]  /*10c00*/  F2FP.BF16.F32.PACK_AB R70, R60, R31 ;  /* 0x0000001f3c46723e */ /* 0x000fe400000010ff */
[----:B------:R-:W-:Y:S01]  /*10c10*/  HMMA.16816.F32.BF16 R72, R8, R16, R72 ;  /* 0x000000100848723c */ /* 0x000fe20000041848 */
[----:B------:R-:W-:-:S05]  /*10c20*/  @!P1 FMUL R33, R33, R33 ;  /* 0x0000002121219220 */ /* 0x000fca0000400000 */
[----:B------:R-:W-:Y:S01]  /*10c30*/  HMMA.16816.F32.BF16 R4, R8, R18, R4 ;  /* 0x000000120804723c */ /* 0x000fe20000041804 */
[----:B------:R-:W4:Y:S01]  /*10c40*/  LDSM.16.MT88.4 R8, [R211+0xf800] ;  /* 0x00f80000d308783b */ /* 0x000f220000004200 */
[----:B-1----:R-:W-:-:S03]  /*10c50*/  @!P2 FMUL R48, R48, R48 ;  /* 0x000000303030a220 */ /* 0x002fc60000400000 */
[----:B------:R-:W1:Y:S02]  /*10c60*/  LDSM.16.MT88.4 R16, [R215+0x13800] ;  /* 0x01380000d710783b */ /* 0x000e640000004200 */
[----:B------:R-:W-:-:S07]  /*10c70*/  F2FP.BF16.F32.PACK_AB R71, R33, R48 ;  /* 0x000000302147723e */ /* 0x000fce00000010ff */
[C---:B---3--:R-:W-:Y:S06]  /*10c80*/  HMMA.16816.F32.BF16 R128, R68.reuse, R20, R128 ;  /* 0x000000144480723c */ /* 0x048fec0000041880 */
[----:B-----5:R-:W-:Y:S01]  /*10c90*/  HMMA.16816.F32.BF16 R120, R68, R12, R120 ;  /* 0x0000000c4478723c */ /* 0x020fe20000041878 */
[----:B------:R-:W-:-:S04]  /*10ca0*/  FADD R21, R57, R52 ;  /* 0x0000003439157221 */ /* 0x000fc80000000000 */
[----:B------:R-:W-:Y:S01]  /*10cb0*/  FADD R21, R56, R21 ;  /* 0x0000001538157221 */ /* 0x000fe20000000000 */
[----:B------:R-:W-:Y:S01]  /*10cc0*/  HMMA.16816.F32.BF16 R116, R68, R14, R116 ;  /* 0x0000000e4474723c */ /* 0x000fe20000041874 */
[----:B------:R-:W3:Y:S02]  /*10cd0*/  LDSM.16.MT88.4 R12, [R213+0x13800] ;  /* 0x01380000d50c783b */ /* 0x000ee40000004200 */
[----:B------:R-:W-:-:S03]  /*10ce0*/  FADD R2, R64, R21 ;  /* 0x0000001540027221 */ /* 0x000fc60000000000 */
[----:B------:R-:W-:Y:S01]  /*10cf0*/  HMMA.16816.F32.BF16 R124, R68, R22, R124 ;  /* 0x00000016447c723c */ /* 0x000fe2000004187c */
[----:B------:R-:W-:-:S04]  /*10d00*/  FADD R2, R63, R2 ;  /* 0x000000023f027221 */ /* 0x000fc80000000000 */
[----:B------:R-:W-:Y:S01]  /*10d10*/  FADD R21, R135, R2 ;  /* 0x0000000287157221 */ /* 0x000fe20000000000 */
[C---:B--2---:R-:W-:Y:S03]  /*10d20*/  HMMA.16816.F32.BF16 R112, R68.reuse, R24, R112 ;  /* 0x000000184470723c */ /* 0x044fe60000041870 */
[----:B------:R-:W-:Y:S01]  /*10d30*/  FADD R21, R136, R21 ;  /* 0x0000001588157221 */ /* 0x000fe20000000000 */
[----:B------:R-:W-:Y:S02]  /*10d40*/  MOV R136, R38 ;  /* 0x0000002600887202 */ /* 0x000fe40000000f00 */
[----:B----4-:R-:W-:Y:S01]  /*10d50*/  HMMA.16816.F32.BF16 R104, R68, R8, R104 ;  /* 0x000000084468723c */ /* 0x010fe20000041868 */
[----:B------:R-:W-:-:S04]  /*10d60*/  FADD R0, R160, R21 ;  /* 0x00000015a0007221 */ /* 0x000fc80000000000 */
[----:B------:R-:W-:Y:S01]  /*10d70*/  FADD R0, R159, R0 ;  /* 0x000000009f007221 */ /* 0x000fe20000000000 */
[----:B------:R-:W-:Y:S01]  /*10d80*/  HMMA.16816.F32.BF16 R100, R68, R10, R100 ;  /* 0x0000000a4464723c */ /* 0x000fe20000041864 */
[----:B------:R-:W2:Y:S02]  /*10d90*/  LDSM.16.MT88.4 R8, [R212+0x13800] ;  /* 0x01380000d408783b */ /* 0x000ea40000004200 */
[----:B------:R-:W-:-:S03]  /*10da0*/  FADD R163, R163, R0 ;  /* 0x00000000a3a37221 */ /* 0x000fc60000000000 */
[----:B-1----:R-:W-:Y:S01]  /*10db0*/  HMMA.16816.F32.BF16 R96, R68, R16, R96 ;  /* 0x000000104460723c */ /* 0x002fe20000041860 */
[----:B------:R-:W-:-:S04]  /*10dc0*/  FADD R164, R164, R163 ;  /* 0x000000a3a4a47221 */ /* 0x000fc80000000000 */
[----:B------:R-:W-:Y:S01]  /*10dd0*/  FADD R167, R167, R164 ;  /* 0x000000a4a7a77221 */ /* 0x000fe20000000000 */
[----:B------:R-:W-:Y:S01]  /*10de0*/  HMMA.16816.F32.BF16 R92, R68, R18, R92 ;  /* 0x00000012445c723c */ /* 0x000fe2000004185c */
[----:B------:R-:W1:Y:S02]  /*10df0*/  LDSM.16.MT88.4 R16, [R211+0x13800] ;  /* 0x01380000d310783b */ /* 0x000e640000004200 */
[----:B------:R-:W-:-:S03]  /*10e00*/  FADD R168, R168, R167 ;  /* 0x000000a7a8a87221 */ /* 0x000fc60000000000 */
[C---:B---3--:R-:W-:Y:S06]  /*10e10*/  HMMA.16816.F32.BF16 R88, R68.reuse, R12, R88 ;  /* 0x0000000c4458723c */ /* 0x048fec0000041858 */
[----:B------:R-:W-:Y:S01]  /*10e20*/  HMMA.16816.F32.BF16 R108, R68, R26, R108 ;  /* 0x0000001a446c723c */ /* 0x000fe2000004186c */
[----:B------:R-:W-:-:S04]  /*10e30*/  FADD R13, R171, R168 ;  /* 0x000000a8ab0d7221 */ /* 0x000fc80000000000 */
[----:B------:R-:W-:Y:S01]  /*10e40*/  FADD R13, R172, R13 ;  /* 0x0000000dac0d7221 */ /* 0x000fe20000000000 */
[----:B------:R-:W-:Y:S03]  /*10e50*/  HMMA.16816.F32.BF16 R84, R68, R14, R84 ;  /* 0x0000000e4454723c */ /* 0x000fe60000041854 */
[----:B------:R-:W-:Y:S01]  /*10e60*/  FADD R0, R152, R13 ;  /* 0x0000000d98007221 */ /* 0x000fe20000000000 */
[----:B------:R-:W-:-:S03]  /*10e70*/  FADD R13, R154, R153 ;  /* 0x000000999a0d7221 */ /* 0x000fc60000000000 */
[----:B------:R-:W-:Y:S01]  /*10e80*/  FADD R0, R151, R0 ;  /* 0x0000000097007221 */ /* 0x000fe20000000000 */
[----:B------:R-:W-:-:S03]  /*10e90*/  FADD R150, R150, R13 ;  /* 0x0000000d96967221 */ /* 0x000fc60000000000 */
[----:B------:R-:W-:Y:S01]  /*10ea0*/  FADD R157, R157, R0 ;  /* 0x000000009d9d7221 */ /* 0x000fe20000000000 */
[----:B------:R-:W-:Y:S01]  /*10eb0*/  FADD R0, R155, R150 ;  /* 0x000000969b007221 */ /* 0x000fe20000000000 */
[----:B--2---:R-:W-:Y:S02]  /*10ec0*/  HMMA.16816.F32.BF16 R80, R68, R8, R80 ;  /* 0x000000084450723c */ /* 0x004fe40000041850 */
[----:B------:R-:W-:-:S04]  /*10ed0*/  FADD R158, R158, R157 ;  /* 0x0000009d9e9e7221 */ /* 0x000fc80000000000 */
[----:B------:R-:W-:Y:S01]  /*10ee0*/  HMMA.16816.F32.BF16 R76, R68, R10, R76 ;  /* 0x0000000a444c723c */ /* 0x000fe2000004184c */
[----:B------:R-:W-:-:S04]  /*10ef0*/  FADD R9, R145, R0 ;  /* 0x0000000091097221 */ /* 0x000fc80000000000 */
[----:B------:R-:W-:Y:S01]  /*10f00*/  FADD R9, R146, R9 ;  /* 0x0000000992097221 */ /* 0x000fe20000000000 */
[C---:B-1----:R-:W-:Y:S01]  /*10f10*/  HMMA.16816.F32.BF16 R72, R68.reuse, R16, R72 ;  /* 0x000000104448723c */ /* 0x042fe20000041848 */
[----:B------:R-:W-:Y:S02]  /*10f20*/  FADD R11, R143, R158 ;  /* 0x0000009e8f0b7221 */ /* 0x000fe40000000000 */
[----:B------:R-:W-:Y:S02]  /*10f30*/  FADD R0, R144, R9 ;  /* 0x0000000990007221 */ /* 0x000fe40000000000 */
[----:B------:R-:W-:Y:S01]  /*10f40*/  FADD R11, R142, R11 ;  /* 0x0000000b8e0b7221 */ /* 0x000fe20000000000 */
[----:B------:R-:W-:Y:S01]  /*10f50*/  HMMA.16816.F32.BF16 R68, R68, R18, R4 ;  /* 0x000000124444723c */ /* 0x000fe20000041804 */
[----:B------:R-:W-:Y:S02]  /*10f60*/  FADD R0, R147, R0 ;  /* 0x0000000093007221 */ /* 0x000fe40000000000 */
[----:B------:R-:W-:-:S02]  /*10f70*/  FADD R2, R148, R11 ;  /* 0x0000000b94027221 */ /* 0x000fc40000000000 */
[----:B------:R-:W-:Y:S02]  /*10f80*/  FADD R133, R133, R0 ;  /* 0x0000000085857221 */ /* 0x000fe40000000000 */
[----:B------:R-:W-:Y:S02]  /*10f90*/  FADD R2, R149, R2 ;  /* 0x0000000295027221 */ /* 0x000fe40000000000 */
[----:B------:R-:W-:Y:S02]  /*10fa0*/  FADD R28, R28, R133 ;  /* 0x000000851c1c7221 */ /* 0x000fe40000000000 */
[----:B------:R-:W-:Y:S02]  /*10fb0*/  FADD R29, R29, R2 ;  /* 0x000000021d1d7221 */ /* 0x000fe40000000000 */
[----:B------:R-:W-:Y:S02]  /*10fc0*/  FADD R31, R31, R28 ;  /* 0x0000001c1f1f7221 */ /* 0x000fe40000000000 */
[----:B------:R-:W-:-:S02]  /*10fd0*/  FADD R29, R30, R29 ;  /* 0x0000001d1e1d7221 */ /* 0x000fc40000000000 */
[----:B------:R-:W-:Y:S02]  /*10fe0*/  FADD R243, R60, R31 ;  /* 0x0000001f3cf37221 */ /* 0x000fe40000000000 */
[----:B------:R-:W-:-:S04]  /*10ff0*/  FADD R48, R48, R29 ;  /* 0x0000001d30307221 */ /* 0x000fc80000000000 */
[----:B------:R-:W-:-:S07]  /*11000*/  FADD R241, R33, R48 ;  /* 0x0000003021f17221 */ /* 0x000fce0000000000 */
.L_x_1800:
[----:B------:R-:W-:Y:S05]  /*11010*/  @!P3 BRA `(.L_x_1808) ;  /* 0x0000006800d4b947 */ /* 0x000fea0003800000 */
[----:B------:R-:W-:Y:S01]  /*11020*/  IMAD.U32 R237, R138, -0x80, RZ ;  /* 0xffffff808aed7824 */ /* 0x000fe200078e00ff */
[----:B------:R-:W-:Y:S01]  /*11030*/  ULEA UR19, -UR8, URZ, 0x7 ;  /* 0x0000003f08137291 */ /* 0x000fe2000f8e393f */
[----:B------:R-:W-:Y:S01]  /*11040*/  MOV R2, R136 ;  /* 0x0000008800027202 */ /* 0x000fe20000000f00 */
[----:B------:R-:W-:Y:S01]  /*11050*/  IMAD.MOV.U32 R0, RZ, RZ, R137 ;  /* 0x000000ffff007224 */ /* 0x000fe200078e0089 */
[----:B------:R-:W-:Y:S01]  /*11060*/  ULDC.64 UR6, c[0x0][0x250] ;  /* 0x0000940000067ab9 */ /* 0x000fe20000000a00 */
[----:B------:R-:W-:Y:S01]  /*11070*/  SHF.R.S32.HI R236, RZ, 0x1f, R237 ;  /* 0x0000001fffec7819 */ /* 0x000fe200000114ed */
[----:B------:R-:W-:Y:S01]  /*11080*/  ULDC UR14, c[0x0][0x2d0] ;  /* 0x0000b400000e7ab9 */ /* 0x000fe20000000800 */
[----:B------:R-:W-:Y:S01]  /*11090*/  USHF.R.S32.HI UR4, URZ, 0x1f, UR19 ;  /* 0x0000001f3f047899 */ /* 0x000fe20008011413 */
[----:B------:R-:W-:Y:S01]  /*110a0*/  ULDC UR15, c[0x0][0x380] ;  /* 0x0000e000000f7ab9 */ /* 0x000fe20000000800 */
[----:B------:R-:W-:Y:S01]  /*110b0*/  ULDC UR12, c[0x0][0x2ec] ;  /* 0x0000bb00000c7ab9 */ /* 0x000fe20000000800 */
[----:B------:R-:W-:Y:S01]  /*110c0*/  ULDC.64 UR8, c[0x0][0x248] ;  /* 0x0000920000087ab9 */ /* 0x000fe20000000a00 */
[----:B------:R-:W-:Y:S01]  /*110d0*/  UMOV UR11, UR6 ;  /* 0x00000006000b7c82 */ /* 0x000fe20008000000 */
[----:B------:R-:W-:-:S07]  /*110e0*/  UMOV UR10, UR7 ;  /* 0x00000007000a7c82 */ /* 0x000fce0008000000 */
.L_x_1812:
[----:B------:R-:W-:Y:S04]  /*110f0*/  DEPBAR.LE SB0, 0x0 ;  /* 0x000080000000791a */ /* 0x000fe80000000000 */
[----:B------:R-:W-:Y:S01]  /*11100*/  BAR.SYNC.DEFER_BLOCKING 0x0 ;  /* 0x0000000000007b1d */ /* 0x000fe20000010000 */
[----:B------:R-:W-:Y:S01]  /*11110*/  UIADD3 UR18, UR18, -0x1, URZ ;  /* 0xffffffff12127890 */ /* 0x000fe2000fffe03f */
[----:B------:R-:W-:Y:S01]  /*11120*/  ISETP.GE.AND P4, PT, R228, UR14, PT ;  /* 0x0000000ee4007c0c */ /* 0x000fe2000bf86270 */
[----:B------:R-:W-:Y:S01]  /*11130*/  IMAD.MOV.U32 R10, RZ, RZ, R237 ;  /* 0x000000ffff0a7224 */ /* 0x000fe200078e00ed */
[----:B------:R-:W-:Y:S01]  /*11140*/  ISETP.GE.AND P3, PT, R222, UR14, PT ;  /* 0x0000000ede007c0c */ /* 0x000fe2000bf66270 */
[----:B------:R-:W-:Y:S01]  /*11150*/  IMAD.MOV.U32 R48, RZ, RZ, R236 ;  /* 0x000000ffff307224 */ /* 0x000fe200078e00ec */
[----:B------:R-:W-:Y:S01]  /*11160*/  UMOV UR27, UR6 ;  /* 0x00000006001b7c82 */ /* 0x000fe20008000000 */
[----:B------:R-:W-:Y:S01]  /*11170*/  UMOV UR20, UR7 ;  /* 0x0000000700147c82 */ /* 0x000fe20008000000 */
[----:B------:R-:W-:Y:S09]  /*11180*/  @!P0 BRA `(.L_x_1809) ;  /* 0x0000000400548947 */ /* 0x000ff20003800000 */
[----:B------:R-:W-:Y:S01]  /*11190*/  USHF.L.U32 UR27, UR18, 0x7, URZ ;  /* 0x00000007121b7899 */ /* 0x000fe2000800063f */
[----:B------:R-:W-:Y:S01]  /*111a0*/  IMAD.U32 R4, RZ, RZ, UR15 ;  /* 0x0000000fff047e24 */ /* 0x000fe2000f8e00ff */
[----:B------:R-:W-:Y:S02]  /*111b0*/  UMOV UR34, URZ ;  /* 0x0000003f00227c82 */ /* 0x000fe40008000000 */
[----:B------:R-:W-:Y:S02]  /*111c0*/  UIADD3 UR32, UR27, 0x80, URZ ;  /* 0x000000801b207890 */ /* 0x000fe4000fffe03f */
[----:B------:R-:W-:Y:S04]  /*111d0*/  IABS R4, R4 ;  /* 0x0000000400047213 */ /* 0x000fe80000000000 */
[----:B------:R-:W-:Y:S01]  /*111e0*/  R2UR UR20, R4 ;  /* 0x00000000041472ca */ /* 0x000fe200000e0000 */
[----:B------:R-:W-:Y:S01]  /*111f0*/  IMAD.U32 R5, RZ, RZ, UR32 ;  /* 0x00000020ff057e24 */ /* 0x000fe2000f8e00ff */
[----:B------:R-:W-:Y:S04]  /*11200*/  ULOP3.LUT UR32, UR32, UR15, URZ, 0x3c, !UPT ;  /* 0x0000000f20207292 */ /* 0x000fe8000f8e3c3f */
[----:B------:R-:W-:Y:S04]  /*11210*/  IABS R5, R5 ;  /* 0x0000000500057213 */ /* 0x000fe80000000000 */
[----:B------:R-:W-:Y:S03]  /*11220*/  R2UR UR31, R5 ;  /* 0x00000000051f72ca */ /* 0x000fe600000e0000 */
[----:B------:R-:W1:Y:S10]  /*11230*/  I2F.RP R7, UR20 ;  /* 0x0000001400077d06 */ /* 0x000e740008209400 */
[----:B-1----:R-:W1:Y:S02]  /*11240*/  MUFU.RCP R4, R7 ;  /* 0x0000000700047308 */ /* 0x002e640000001000 */
[----:B-1----:R-:W-:Y:S08]  /*11250*/  VIADD R6, R4, 0xffffffe ;  /* 0x0ffffffe04067836 */ /* 0x002ff00000000000 */
[----:B------:R-:W1:Y:S02]  /*11260*/  F2I.FTZ.U32.TRUNC.NTZ R4, R6 ;  /* 0x0000000600047305 */ /* 0x000e64000021f000 */
[----:B-1----:R-:W-:Y:S01]  /*11270*/  R2UR UR35, R4 ;  /* 0x00000000042372ca */ /* 0x002fe200000e0000 */
[----:B------:R-:W-:Y:S01]  /*11280*/  IMAD.U32 R4, RZ, RZ, UR27 ;  /* 0x0000001bff047e24 */ /* 0x000fe2000f8e00ff */
[----:B------:R-:W-:Y:S04]  /*11290*/  ULOP3.LUT UR27, UR27, UR15, URZ, 0x3c, !UPT ;  /* 0x0000000f1b1b7292 */ /* 0x000fe8000f8e3c3f */
[----:B------:R-:W-:Y:S01]  /*112a0*/  UISETP.GE.AND UP0, UPT, UR27, URZ, UPT ;  /* 0x0000003f1b00728c */ /* 0x000fe2000bf06270 */
[----:B------:R-:W-:Y:S04]  /*112b0*/  IABS R4, R4 ;  /* 0x0000000400047213 */ /* 0x000fe80000000000 */
[----:B------:R-:W-:Y:S02]  /*112c0*/  R2UR UR29, R4 ;  /* 0x00000000041d72ca */ /* 0x000fe400000e0000 */
[----:B------:R-:W-:Y:S04]  /*112d0*/  UIADD3 UR28, URZ, -UR35, URZ ;  /* 0x800000233f1c7290 */ /* 0x000fe8000fffe03f */
[----:B------:R-:W-:Y:S04]  /*112e0*/  UIMAD UR28, UR28, UR20, URZ ;  /* 0x000000141c1c72a4 */ /* 0x000fe8000f8e023f */
[----:B------:R-:W-:Y:S04]  /*112f0*/  UIMAD.WIDE.U32 UR34, UR35, UR28, UR34 ;  /* 0x0000001c232272a5 */ /* 0x000fe8000f8e0022 */
[----:B------:R-:W-:Y:S02]  /*11300*/  UIMAD.WIDE.U32 UR38, UR35, UR31, URZ ;  /* 0x0000001f232672a5 */ /* 0x000fe4000f8e003f */
[----:B------:R-:W-:Y:S05]  /*11310*/  UIMAD.WIDE.U32 UR36, UR35, UR29, URZ ;  /* 0x0000001d232472a5 */ /* 0x000fea000f8e003f */
[----:B------:R-:W-:Y:S02]  /*11320*/  UMOV UR35, UR39 ;  /* 0x0000002700237c82 */ /* 0x000fe40008000000 */
[----:B------:R-:W-:Y:S01]  /*11330*/  UIADD3 UR30, -UR35, URZ, URZ ;  /* 0x0000003f231e7290 */ /* 0x000fe2000fffe13f */
[----:B------:R-:W-:Y:S02]  /*11340*/  UMOV UR33, UR37 ;  /* 0x0000002500217c82 */ /* 0x000fe40008000000 */
[----:B------:R-:W-:Y:S02]  /*11350*/  UIADD3 UR28, -UR33, URZ, URZ ;  /* 0x0000003f211c7290 */ /* 0x000fe4000fffe13f */
[----:B------:R-:W-:Y:S02]  /*11360*/  UIMAD UR31, UR20, UR30, UR31 ;  /* 0x0000001e141f72a4 */ /* 0x000fe4000f8e021f */
[----:B------:R-:W-:Y:S02]  /*11370*/  UIMAD UR29, UR20, UR28, UR29 ;  /* 0x0000001c141d72a4 */ /* 0x000fe4000f8e021d */
[----:B------:R-:W-:Y:S02]  /*11380*/  UISETP.GT.U32.AND UP2, UPT, UR20, UR31, UPT ;  /* 0x0000001f1400728c */ /* 0x000fe4000bf44070 */
[----:B------:R-:W-:Y:S09]  /*11390*/  UISETP.GT.U32.AND UP1, UPT, UR20, UR29, UPT ;  /* 0x0000001d1400728c */ /* 0x000ff2000bf24070 */
[----:B------:R-:W-:Y:S02]  /*113a0*/  @!UP2 UIADD3 UR31, UR31, -UR20, URZ ;  /* 0x800000141f1fa290 */ /* 0x000fe4000fffe03f */
[----:B------:R-:W-:Y:S02]  /*113b0*/  @!UP1 UIADD3 UR29, UR29, -UR20, URZ ;  /* 0x800000141d1d9290 */ /* 0x000fe4000fffe03f */
[----:B------:R-:W-:Y:S02]  /*113c0*/  UISETP.GE.U32.AND UP4, UPT, UR31, UR20, UPT ;  /* 0x000000141f00728c */ /* 0x000fe4000bf86070 */
[----:B------:R-:W-:Y:S02]  /*113d0*/  UISETP.GE.U32.AND UP3, UPT, UR29, UR20, UPT ;  /* 0x000000141d00728c */ /* 0x000fe4000bf66070 */
[----:B------:R-:W-:Y:S02]  /*113e0*/  @!UP1 UIADD3 UR33, UR33, 0x1, URZ ;  /* 0x0000000121219890 */ /* 0x000fe4000fffe03f */
[----:B------:R-:W-:Y:S02]  /*113f0*/  UISETP.GE.AND UP1, UPT, UR32, URZ, UPT ;  /* 0x0000003f2000728c */ /* 0x000fe4000bf26270 */
[----:B------:R-:W-:Y:S02]  /*11400*/  @!UP2 UIADD3 UR35, UR35, 0x1, URZ ;  /* 0x000000012323a890 */ /* 0x000fe4000fffe03f */
[----:B------:R-:W-:Y:S02]  /*11410*/  UISETP.NE.AND UP2, UPT, UR15, URZ, UPT ;  /* 0x0000003f0f00728c */ /* 0x000fe4000bf45270 */
[----:B------:R-:W-:Y:S02]  /*11420*/  @UP4 UIADD3 UR35, UR35, 0x1, URZ ;  /* 0x0000000123234890 */ /* 0x000fe4000fffe03f */
[----:B------:R-:W-:Y:S02]  /*11430*/  @UP3 UIADD3 UR33, UR33, 0x1, URZ ;  /* 0x0000000121213890 */ /* 0x000fe4000fffe03f */
[----:B------:R-:W-:Y:S02]  /*11440*/  ULOP3.LUT UR20, URZ, UR15, URZ, 0x33, !UPT ;  /* 0x0000000f3f147292 */ /* 0x000fe4000f8e333f */
[----:B------:R-:W-:Y:S02]  /*11450*/  @!UP1 UIADD3 UR35, -UR35, URZ, URZ ;  /* 0x0000003f23239290 */ /* 0x000fe4000fffe13f */
[----:B------:R-:W-:Y:S02]  /*11460*/  @!UP0 UIADD3 UR33, -UR33, URZ, URZ ;  /* 0x0000003f21218290 */ /* 0x000fe4000fffe13f */
[----:B------:R-:W-:Y:S02]  /*11470*/  USEL UR35, UR20, UR35, !UP2 ;  /* 0x0000002314237287 */ /* 0x000fe4000d000000 */
[----:B------:R-:W-:Y:S04]  /*11480*/  USEL UR20, UR20, UR33, !UP2 ;  /* 0x0000002114147287 */ /* 0x000fe8000d000000 */
[----:B------:R-:W-:Y:S02]  /*11490*/  IMAD.U32 R5, RZ, RZ, UR35 ;  /* 0x00000023ff057e24 */ /* 0x000fe4000f8e00ff */
[----:B------:R-:W-:Y:S01]  /*114a0*/  IMAD.U32 R4, RZ, RZ, UR35 ;  /* 0x00000023ff047e24 */ /* 0x000fe2000f8e00ff */
[----:B------:R-:W-:Y:S01]  /*114b0*/  MOV R7, UR20 ;  /* 0x0000001400077c02 */ /* 0x000fe20008000f00 */
[----:B------:R-:W-:Y:S01]  /*114c0*/  IMAD.U32 R6, RZ, RZ, UR20 ;  /* 0x00000014ff067e24 */ /* 0x000fe2000f8e00ff */
[----:B------:R-:W-:Y:S02]  /*114d0*/  LEA R8, P1, R5, UR22, 0x2 ;  /* 0x0000001605087c11 */ /* 0x000fe4000f8210ff */
[----:B------:R-:W-:Y:S02]  /*114e0*/  LEA R10, P2, R7, UR22, 0x2 ;  /* 0x00000016070a7c11 */ /* 0x000fe4000f8410ff */
[----:B------:R-:W-:Y:S02]  /*114f0*/  LEA.HI.X.SX32 R9, R4, UR23, 0x2, P1 ;  /* 0x0000001704097c11 */ /* 0x000fe400088f16ff */
[----:B------:R-:W-:Y:S01]  /*11500*/  LEA.HI.X.SX32 R11, R6, UR23, 0x2, P2 ;  /* 0x00000017060b7c11 */ /* 0x000fe200090f16ff */
[----:B------:R-:W1:Y:S01]  /*11510*/  LDC.64 R4, c[0x0][0x238] ;  /* 0x00008e00ff047b82 */ /* 0x000e620000000a00 */
[----:B------:R-:W-:Y:S02]  /*11520*/  R2UR UR28, R8 ;  /* 0x00000000081c72ca */ /* 0x000fe400000e0000 */
[----:B------:R-:W-:Y:S02]  /*11530*/  R2UR UR29, R9 ;  /* 0x00000000091d72ca */ /* 0x000fe400000e0000 */
[----:B------:R-:W-:Y:S02]  /*11540*/  R2UR UR30, R10 ;  /* 0x000000000a1e72ca */ /* 0x000fe400000e0000 */
[----:B------:R-:W-:Y:S07]  /*11550*/  R2UR UR31, R11 ;  /* 0x000000000b1f72ca */ /* 0x000fee00000e0000 */
[----:B------:R-:W-:Y:S01]  /*11560*/  IMAD.U32 R14, RZ, RZ, UR28 ;  /* 0x0000001cff0e7e24 */ /* 0x000fe2000f8e00ff */
[----:B------:R-:W-:Y:S01]  /*11570*/  UIADD3 UR28, UR35, -UR20, URZ ;  /* 0x80000014231c7290 */ /* 0x000fe2000fffe03f */
[----:B------:R-:W-:Y:S02]  /*11580*/  IMAD.U32 R15, RZ, RZ, UR29 ;  /* 0x0000001dff0f7e24 */ /* 0x000fe4000f8e00ff */
[----:B------:R-:W-:Y:S01]  /*11590*/  MOV R12, UR30 ;  /* 0x0000001e000c7c02 */ /* 0x000fe20008000f00 */
[----:B------:R-:W-:Y:S01]  /*115a0*/  UIMAD UR28, UR28, UR15, -0x80 ;  /* 0xffffff801c1c74a4 */ /* 0x000fe2000f8e020f */
[----:B------:R-:W-:Y:S01]  /*115b0*/  IMAD.U32 R13, RZ, RZ, UR31 ;  /* 0x0000001fff0d7e24 */ /* 0x000fe2000f8e00ff */
[----:B------:R-:W2:Y:S02]  /*115c0*/  LDG.E R6, desc[UR24][R14.64] ;  /* 0x000000180e067981 */ /* 0x000ea4000c1e1900 */
[----:B------:R-:W-:Y:S02]  /*115d0*/  USHF.R.S32.HI UR27, URZ, 0x1f, UR28 ;  /* 0x0000001f3f1b7899 */ /* 0x000fe4000801141c */
[----:B------:R-:W2:Y:S01]  /*115e0*/  LDG.E R7, desc[UR24][R12.64] ;  /* 0x000000180c077981 */ /* 0x000ea2000c1e1900 */
[----:B------:R-:W-:Y:S02]  /*115f0*/  UIMAD UR20, UR10, UR28, URZ ;  /* 0x0000001c0a1472a4 */ /* 0x000fe4000f8e023f */
[----:B------:R-:W-:Y:S02]  /*11600*/  UIMAD.WIDE.U32 UR28, UR11, UR28, URZ ;  /* 0x0000001c0b1c72a5 */ /* 0x000fe4000f8e003f */
[----:B------:R-:W-:Y:S03]  /*11610*/  UIMAD UR20, UR27, UR11, UR20 ;  /* 0x0000000b1b1472a4 */ /* 0x000fe6000f8e0214 */
[----:B------:R-:W-:Y:S01]  /*11620*/  UMOV UR27, UR11 ;  /* 0x0000000b001b7c82 */ /* 0x000fe20008000000 */
[----:B------:R-:W-:Y:S01]  /*11630*/  IMAD.U32 R10, RZ, RZ, UR28 ;  /* 0x0000001cff0a7e24 */ /* 0x000fe2000f8e00ff */
[----:B------:R-:W-:Y:S01]  /*11640*/  UIADD3 UR20, UR29, UR20, URZ ;  /* 0x000000141d147290 */ /* 0x000fe2000fffe03f */
[----:B------:R-:W-:Y:S05]  /*11650*/  MOV R11, UR29 ;  /* 0x0000001d000b7c02 */ /* 0x000fea0008000f00 */
[----:B------:R-:W-:Y:S01]  /*11660*/  IMAD.U32 R11, RZ, RZ, UR20 ;  /* 0x00000014ff0b7e24 */ /* 0x000fe2000f8e00ff */
[----:B------:R-:W-:Y:S01]  /*11670*/  UMOV UR20, UR10 ;  /* 0x0000000a00147c82 */ /* 0x000fe20008000000 */
[----:B--2---:R-:W-:Y:S04]  /*11680*/  IMAD.IADD R7, R7, 0x1, -R6 ;  /* 0x0000000107077824 */ /* 0x004fe800078e0a06 */
[-C--:B-1----:R-:W-:Y:S01]  /*11690*/  IMAD.WIDE.U32 R10, R7, R4.reuse, R10 ;  /* 0x00000004070a7225 */ /* 0x082fe200078e000a */
[----:B------:R-:W-:Y:S05]  /*116a0*/  SHF.R.S32.HI R9, RZ, 0x1f, R7 ;  /* 0x0000001fff097819 */ /* 0x000fea0000011407 */
[----:B------:R-:W-:Y:S04]  /*116b0*/  IMAD R6, R9, R4, RZ ;  /* 0x0000000409067224 */ /* 0x000fe800078e02ff */
[----:B------:R-:W-:Y:S04]  /*116c0*/  IMAD R6, R7, R5, R6 ;  /* 0x0000000507067224 */ /* 0x000fe800078e0206 */
[----:B------:R-:W-:Y:S07]  /*116d0*/  IMAD.IADD R48, R11, 0x1, R6 ;  /* 0x000000010b307824 */ /* 0x000fee00078e0206 */
.L_x_1809:
[----:B------:R-:W-:Y:S01]  /*116e0*/  LEA R244, P2, R10, R184, 0x1 ;  /* 0x000000b80af47211 */ /* 0x000fe200078408ff */
[----:B------:R-:W-:Y:S01]  /*116f0*/  @P4 STS.128 [R226+0xc000], RZ ;  /* 0x00c000ffe2004388 */ /* 0x000fe20000000c00 */
[----:B------:R-:W-:Y:S01]  /*11700*/  IADD3 R49, P1, R224, R10, RZ ;  /* 0x0000000ae0317210 */ /* 0x000fe20007f3e0ff */
[----:B------:R-:W-:Y:S01]  /*11710*/  UISETP.GT.AND UP0, UPT, UR18, UR13, UPT ;  /* 0x0000000d1200728c */ /* 0x000fe2000bf04270 */
[--C-:B------:R-:W-:Y:S02]  /*11720*/  LEA.HI.X R245, R10, R185, R48.reuse, 0x1, P2 ;  /* 0x000000b90af57211 */ /* 0x100fe400010f0c30 */
[-C--:B------:R-:W-:Y:S01]  /*11730*/  @!P4 LEA R62, P5, R49, R184.reuse, 0x1 ;  /* 0x000000b8313ec211 */ /* 0x080fe200078a08ff */
[----:B------:R-:W-:Y:S01]  /*11740*/  IMAD.X R50, R223, 0x1, R48, P1 ;  /* 0x00000001df327824 */ /* 0x000fe200008e0630 */
[CC--:B------:R-:W-:Y:S01]  /*11750*/  @!P3 LEA R56, P1, R49.reuse, R184.reuse, 0x1 ;  /* 0x000000b83138b211 */ /* 0x0c0fe200078208ff */
[----:B------:R-:W-:Y:S01]  /*11760*/  @!PT LDS RZ, [RZ] ;  /* 0x00000000fffff984 */ /* 0x000fe20000000800 */
[----:B------:R-:W-:Y:S01]  /*11770*/  @!PT LDS RZ, [RZ] ;  /* 0x00000000fffff984 */ /* 0x000fe20000000800 */
[----:B------:R-:W-:Y:S01]  /*11780*/  @!PT LDS RZ, [RZ] ;  /* 0x00000000fffff984 */ /* 0x000fe20000000800 */
[----:B------:R-:W-:Y:S01]  /*11790*/  @!P4 LDGSTS.E.BYPASS.LTC128B.128 [R226+0xc000], desc[UR24][R244.64] ;  /* 0x0c000000f4e2cfae */ /* 0x000fe2000b901d58 */
[C---:B------:R-:W-:Y:S02]  /*117a0*/  IADD3 R51, P2, R224.reuse, R49, RZ ;  /* 0x00000031e0337210 */ /* 0x040fe40007f5e0ff */
[CCC-:B------:R-:W-:Y:S01]  /*117b0*/  @!P4 LEA.HI.X R63, R49.reuse, R185.reuse, R50.reuse, 0x1, P5 ;  /* 0x000000b9313fc211 */ /* 0x1c0fe200028f0c32 */
[----:B------:R-:W-:Y:S01]  /*117c0*/  @P3 STS.128 [R226+0x10000], RZ ;  /* 0x010000ffe2003388 */ /* 0x000fe20000000c00 */
[-CC-:B------:R-:W-:Y:S01]  /*117d0*/  @!P3 LEA.HI.X R57, R49, R185.reuse, R50.reuse, 0x1, P1 ;  /* 0x000000b93139b211 */ /* 0x180fe200008f0c32 */
[----:B------:R-:W-:Y:S01]  /*117e0*/  IMAD.X R50, R223, 0x1, R50, P2 ;  /* 0x00000001df327824 */ /* 0x000fe200010e0632 */
[CC--:B------:R-:W-:Y:S01]  /*117f0*/  @!P4 LEA R60, P5, R51.reuse, R184.reuse, 0x1 ;  /* 0x000000b8333cc211 */ /* 0x0c0fe200078a08ff */
[----:B------:R-:W-:Y:S01]  /*11800*/  @!PT LDS RZ, [RZ] ;  /* 0x00000000fffff984 */ /* 0x000fe20000000800 */
[----:B------:R-:W-:Y:S01]  /*11810*/  @!PT LDS RZ, [RZ] ;  /* 0x00000000fffff984 */ /* 0x000fe20000000800 */
[----:B------:R-:W-:Y:S01]  /*11820*/  @!PT LDS RZ, [RZ] ;  /* 0x00000000fffff984 */ /* 0x000fe20000000800 */
[----:B------:R-:W-:Y:S01]  /*11830*/  @!P3 LDGSTS.E.BYPASS.LTC128B.128 [R226+0x10000], desc[UR24][R244.64+0x80] ;  /* 0x10000080f4e2bfae */ /* 0x000fe2000b901d58 */
[CC--:B------:R-:W-:Y:S02]  /*11840*/  @!P3 LEA R54, P1, R51.reuse, R184.reuse, 0x1 ;  /* 0x000000b83336b211 */ /* 0x0c0fe400078208ff */
[C-C-:B------:R-:W-:Y:S01]  /*11850*/  @!P4 LEA.HI.X R61, R51.reuse, R185, R50.reuse, 0x1, P5 ;  /* 0x000000b9333dc211 */ /* 0x140fe200028f0c32 */
[----:B------:R-:W-:Y:S01]  /*11860*/  @P4 STS.128 [R226+0xc800], RZ ;  /* 0x00c800ffe2004388 */ /* 0x000fe20000000c00 */
[C---:B------:R-:W-:Y:S02]  /*11870*/  IADD3 R49, P2, R224.reuse, R51, RZ ;  /* 0x00000033e0317210 */ /* 0x040fe40007f5e0ff */
[--C-:B------:R-:W-:Y:S01]  /*11880*/  @!P3 LEA.HI.X R55, R51, R185, R50.reuse, 0x1, P1 ;  /* 0x000000b93337b211 */ /* 0x100fe200008f0c32 */
[----:B------:R-:W-:Y:S01]  /*11890*/  @!PT LDS RZ, [RZ] ;  /* 0x00000000fffff984 */ /* 0x000fe20000000800 */
[----:B------:R-:W-:Y:S01]  /*118a0*/  @!PT LDS RZ, [RZ] ;  /* 0x00000000fffff984 */ /* 0x000fe20000000800 */
[----:B------:R-:W-:Y:S01]  /*118b0*/  @!PT LDS RZ, [RZ] ;  /* 0x00000000fffff984 */ /* 0x000fe20000000800 */
[----:B------:R-:W-:Y:S01]  /*118c0*/  @!P4 LDGSTS.E.BYPASS.LTC128B.128 [R226+0xc800], desc[UR24][R62.64] ;  /* 0x0c8000003ee2cfae */ /* 0x000fe2000b901d58 */
[-C--:B------:R-:W-:Y:S01]  /*118d0*/  @!P4 LEA R58, P5, R49, R184.reuse, 0x1 ;  /* 0x000000b8313ac211 */ /* 0x080fe200078a08ff */
[----:B------:R-:W-:Y:S01]  /*118e0*/  IMAD.X R50, R223, 0x1, R50, P2 ;  /* 0x00000001df327824 */ /* 0x000fe200010e0632 */
[CC--:B------:R-:W-:Y:S01]  /*118f0*/  @!P3 LEA R52, P1, R49.reuse, R184.reuse, 0x1 ;  /* 0x000000b83134b211 */ /* 0x0c0fe200078208ff */
[----:B------:R-:W-:Y:S01]  /*11900*/  @P3 STS.128 [R226+0x10800], RZ ;  /* 0x010800ffe2003388 */ /* 0x000fe20000000c00 */
[C---:B------:R-:W-:Y:S02]  /*11910*/  IADD3 R51, P2, R224.reuse, R49, RZ ;  /* 0x00000031e0337210 */ /* 0x040fe40007f5e0ff */
[CCC-:B------:R-:W-:Y:S01]  /*11920*/  @!P4 LEA.HI.X R59, R49.reuse, R185.reuse, R50.reuse, 0x1, P5 ;  /* 0x000000b9313bc211 */ /* 0x1c0fe200028f0c32 */
[----:B------:R-:W-:Y:S01]  /*11930*/  @!PT LDS RZ, [RZ] ;  /* 0x00000000fffff984 */ /* 0x000fe20000000800 */
[----:B------:R-:W-:Y:S01]  /*11940*/  @!PT LDS RZ, [RZ] ;  /* 0x00000000fffff984 */ /* 0x000fe20000000800 */
[----:B------:R-:W-:Y:S01]  /*11950*/  @!PT LDS RZ, [RZ] ;  /* 0x00000000fffff984 */ /* 0x000fe20000000800 */
[----:B------:R-:W-:Y:S01]  /*11960*/  @!P3 LDGSTS.E.BYPASS.LTC128B.128 [R226+0x10800], desc[UR24][R56.64+0x80] ;  /* 0x1080008038e2bfae */ /* 0x000fe2000b901d58 */
[-CC-:B------:R-:W-:Y:S01]  /*11970*/  @!P3 LEA.HI.X R53, R49, R185.reuse, R50.reuse, 0x1, P1 ;  /* 0x000000b93135b211 */ /* 0x180fe200008f0c32 */
[----:B------:R-:W-:Y:S01]  /*11980*/  IMAD.X R50, R223, 0x1, R50, P2 ;  /* 0x00000001df327824 */ /* 0x000fe200010e0632 */
[CC--:B------:R-:W-:Y:S01]  /*11990*/  @!P4 LEA R66, P5, R51.reuse, R184.reuse, 0x1 ;  /* 0x000000b83342c211 */ /* 0x0c0fe200078a08ff */
[----:B------:R-:W-:Y:S01]  /*119a0*/  @P4 STS.128 [R226+0xd000], RZ ;  /* 0x00d000ffe2004388 */ /* 0x000fe20000000c00 */
[CC--:B------:R-:W-:Y:S02]  /*119b0*/  @!P3 LEA R64, P1, R51.reuse, R184.reuse, 0x1 ;  /* 0x000000b83340b211 */ /* 0x0c0fe400078208ff */
[C-C-:B------:R-:W-:Y:S01]  /*119c0*/  @!P4 LEA.HI.X R67, R51.reuse, R185, R50.reuse, 0x1, P5 ;  /* 0x000000b93343c211 */ /* 0x140fe200028f0c32 */
[----:B------:R-:W-:Y:S01]  /*119d0*/  @!PT LDS RZ, [RZ] ;  /* 0x00000000fffff984 */ /* 0x000fe20000000800 */
[----:B------:R-:W-:Y:S01]  /*119e0*/  @!PT LDS RZ, [RZ] ;  /* 0x00000000fffff984 */ /* 0x000fe20000000800 */
[----:B------:R-:W-:Y:S01]  /*119f0*/  @!PT LDS RZ, [RZ] ;  /* 0x00000000fffff984 */ /* 0x000fe20000000800 */
[----:B------:R-:W-:Y:S01]  /*11a00*/  @!P4 LDGSTS.E.BYPASS.LTC128B.128 [R226+0xd000], desc[UR24][R60.64] ;  /* 0x0d0000003ce2cfae */ /* 0x000fe2000b901d58 */
[C---:B------:R-:W-:Y:S02]  /*11a10*/  IADD3 R49, P2, R224.reuse, R51, RZ ;  /* 0x00000033e0317210 */ /* 0x040fe40007f5e0ff */
[--C-:B------:R-:W-:Y:S01]  /*11a20*/  @!P3 LEA.HI.X R65, R51, R185, R50.reuse, 0x1, P1 ;  /* 0x000000b93341b211 */ /* 0x100fe200008f0c32 */
[----:B------:R-:W-:Y:S01]  /*11a30*/  @P3 STS.128 [R226+0x11000], RZ ;  /* 0x011000ffe2003388 */ /* 0x000fe20000000c00 */
        /* <DEDUP_REMOVED lines=20> */
[----:B------:R-:W-:Y:S02]  /*11b80*/  IADD3 R49, P1, R224, R51, RZ ;  /* 0x00000033e0317210 */ /* 0x000fe40007f3e0ff */
[-CC-:B------:R-:W-:Y:S01]  /*11b90*/  @!P3 LEA.HI.X R191, R51, R185.reuse, R50.reuse, 0x1, P2 ;  /* 0x000000b933bfb211 */ /* 0x180fe200010f0c32 */
[----:B------:R-:W-:Y:S01]  /*11ba0*/  @!PT LDS RZ, [RZ] ;  /* 0x00000000fffff984 */ /* 0x000fe20000000800 */
[----:B------:R-:W-:Y:S01]  /*11bb0*/  @!PT LDS RZ, [RZ] ;  /* 0x00000000fffff984 */ /* 0x000fe20000000800 */
[----:B------:R-:W-:Y:S01]  /*11bc0*/  @!PT LDS RZ, [RZ] ;  /* 0x00000000fffff984 */ /* 0x000fe20000000800 */
[----:B------:R-:W-:Y:S01]  /*11bd0*/  @!P3 LDGSTS.E.BYPASS.LTC128B.128 [R226+0x11800], desc[UR24][R52.64+0x80] ;  /* 0x1180008034e2bfae */ /* 0x000fe2000b901d58 */
[-C--:B------:R-:W-:Y:S01]  /*11be0*/  @!P4 LEA R192, P5, R49, R184.reuse, 0x1 ;  /* 0x000000b831c0c211 */ /* 0x080fe200078a08ff */
        /* <DEDUP_REMOVED lines=9> */
[----:B------:R-:W-:Y:S01]  /*11c80*/  PLOP3.LUT P1, PT, PT, PT, UP0, 0x80, 0x0 ;  /* 0x000000000000781c */ /* 0x000fe20003f2f008 */
        /* <DEDUP_REMOVED lines=243> */
[----:B------:R-:W-:Y:S01]  /*12bc0*/  ULDC.64 UR10, c[0x0][0x248] ;  /* 0x00009200000a7ab9 */ /* 0x000fe20000000a00 */
[----:B------:R-:W-:Y:S02]  /*12bd0*/  MOV R138, UR19 ;  /* 0x00000013008a7c02 */ /* 0x000fe40008000f00 */
[----:B------:R-:W-:Y:S01]  /*12be0*/  MOV R134, UR4 ;  /* 0x0000000400867c02 */ /* 0x000fe20008000f00 */
[----:B------:R-:W-:Y:S06]  /*12bf0*/  @!P0 BRA `(.L_x_1811) ;  /* 0x0000000400488947 */ /* 0x000fec0003800000 */
[----:B------:R-:W-:Y:S01]  /*12c00*/  USHF.L.U32 UR11, UR18, 0x7, URZ ;  /* 0x00000007120b7899 */ /* 0x000fe2000800063f */
[----:B------:R-:W-:Y:S01]  /*12c10*/  IABS R132, UR15 ;  /* 0x0000000f00847c13 */ /* 0x000fe20008000000 */
[----:B------:R-:W-:Y:S02]  /*12c20*/  UMOV UR34, URZ ;  /* 0x0000003f00227c82 */ /* 0x000fe40008000000 */
[----:B------:R-:W-:Y:S01]  /*12c30*/  UIADD3 UR32, UR11, -0x80, URZ ;  /* 0xffffff800b207890 */ /* 0x000fe2000fffe03f */
[----:B------:R-:W-:Y:S02]  /*12c40*/  R2UR UR10, R132 ;  /* 0x00000000840a72ca */ /* 0x000fe400000e0000 */
[----:B------:R-:W-:Y:S01]  /*12c50*/  IABS R133, UR11 ;  /* 0x0000000b00857c13 */ /* 0x000fe20008000000 */
[----:B------:R-:W-:Y:S03]  /*12c60*/  ULOP3.LUT UR11, UR11, UR15, URZ, 0x3c, !UPT ;  /* 0x0000000f0b0b7292 */ /* 0x000fe6000f8e3c3f */
[----:B------:R-:W-:Y:S01]  /*12c70*/  R2UR UR31, R133 ;  /* 0x00000000851f72ca */ /* 0x000fe200000e0000 */
[----:B------:R-:W-:Y:S06]  /*12c80*/  UISETP.GE.AND UP1, UPT, UR11, URZ, UPT ;  /* 0x0000003f0b00728c */ /* 0x000fec000bf26270 */
[----:B------:R-:W1:Y:S10]  /*12c90*/  I2F.RP R135, UR10 ;  /* 0x0000000a00877d06 */ /* 0x000e740008209400 */
[----:B-1----:R-:W1:Y:S02]  /*12ca0*/  MUFU.RCP R132, R135 ;  /* 0x0000008700847308 */ /* 0x002e640000001000 */
[----:B-1----:R-:W-:Y:S08]  /*12cb0*/  VIADD R134, R132, 0xffffffe ;  /* 0x0ffffffe84867836 */ /* 0x002ff00000000000 */
[----:B------:R-:W1:Y:S02]  /*12cc0*/  F2I.FTZ.U32.TRUNC.NTZ R132, R134 ;  /* 0x0000008600847305 */ /* 0x000e64000021f000 */
[----:B-1----:R-:W-:Y:S02]  /*12cd0*/  R2UR UR35, R132 ;  /* 0x00000000842372ca */ /* 0x002fe400000e0000 */
[----:B------:R-:W-:Y:S01]  /*12ce0*/  IABS R132, UR32 ;  /* 0x0000002000847c13 */ /* 0x000fe20008000000 */
[----:B------:R-:W-:Y:S03]  /*12cf0*/  ULOP3.LUT UR32, UR32, UR15, URZ, 0x3c, !UPT ;  /* 0x0000000f20207292 */ /* 0x000fe6000f8e3c3f */
[----:B------:R-:W-:Y:S07]  /*12d00*/  R2UR UR29, R132 ;  /* 0x00000000841d72ca */ /* 0x000fee00000e0000 */
        /* <DEDUP_REMOVED lines=29> */
[----:B------:R-:W-:Y:S02]  /*12ee0*/  IMAD.U32 R135, RZ, RZ, UR10 ;  /* 0x0000000aff877e24 */ /* 0x000fe4000f8e00ff */
[----:B------:R-:W-:Y:S01]  /*12ef0*/  IMAD.U32 R132, RZ, RZ, UR35 ;  /* 0x00000023ff847e24 */ /* 0x000fe2000f8e00ff */
[----:B------:R-:W-:Y:S01]  /*12f00*/  LEA R136, P1, R133, UR22, 0x2 ;  /* 0x0000001685887c11 */ /* 0x000fe2000f8210ff */
[----:B------:R-:W-:Y:S01]  /*12f10*/  IMAD.U32 R134, RZ, RZ, UR10 ;  /* 0x0000000aff867e24 */ /* 0x000fe2000f8e00ff */
        /* <DEDUP_REMOVED lines=32> */
.L_x_1811:
[----:B------:R1:W-:Y:S01]  /*13120*/  @P4 STS.128 [R226+0x4000], RZ ;  /* 0x004000ffe2004388 */ /* 0x0003e20000000c00 */
[CC--:B------:R-:W-:Y:S01]  /*13130*/  LEA R146, P2, R138.reuse, R238.reuse, 0x1 ;  /* 0x000000ee8a927211 */ /* 0x0c0fe200078408ff */
[----:B------:R-:W-:Y:S01]  /*13140*/  UMOV UR8, UR10 ;  /* 0x0000000a00087c82 */ /* 0x000fe20008000000 */
[C---:B------:R-:W-:Y:S01]  /*13150*/  IADD3 R133, P1, R138.reuse, UR26, RZ ;  /* 0x0000001a8a857c10 */ /* 0x040fe2000ff3e0ff */
[----:B------:R-:W-:Y:S01]  /*13160*/  UMOV UR9, UR11 ;  /* 0x0000000b00097c82 */ /* 0x000fe20008000000 */
[-C--:B------:R-:W-:Y:S02]  /*13170*/  LEA.HI.X R147, R138, R239.reuse, R134, 0x1, P2 ;  /* 0x000000ef8a937211 */ /* 0x080fe400010f0c86 */
[CC--:B------:R-:W-:Y:S02]  /*13180*/  @!P4 LEA R148, P5, R133.reuse, R238.reuse, 0x1 ;  /* 0x000000ee8594c211 */ /* 0x0c0fe400078a08ff */
[----:B------:R-:W-:Y:S01]  /*13190*/  IADD3.X R134, R134, UR16, RZ, P1, !PT ;  /* 0x0000001086867c10 */ /* 0x000fe20008ffe4ff */
[----:B------:R-:W-:Y:S01]  /*131a0*/  @!PT LDS RZ, [RZ] ;  /* 0x00000000fffff984 */ /* 0x000fe20000000800 */
[----:B------:R-:W-:Y:S01]  /*131b0*/  @!PT LDS RZ, [RZ] ;  /* 0x00000000fffff984 */ /* 0x000fe20000000800 */
[----:B------:R-:W-:Y:S01]  /*131c0*/  @!PT LDS RZ, [RZ] ;  /* 0x00000000fffff984 */ /* 0x000fe20000000800 */
[----:B------:R1:W-:Y:S01]  /*131d0*/  @!P4 LDGSTS.E.BYPASS.LTC128B.128 [R226+0x4000], desc[UR24][R146.64] ;  /* 0x0400000092e2cfae */ /* 0x0003e2000b901d58 */
[CC--:B------:R-:W-:Y:S02]  /*131e0*/  @!P3 LEA R140, P1, R133.reuse, R238.reuse, 0x1 ;  /* 0x000000ee858cb211 */ /* 0x0c0fe400078208ff */
[CCC-:B------:R-:W-:Y:S01]  /*131f0*/  @!P4 LEA.HI.X R149, R133.reuse, R239.reuse, R134.reuse, 0x1, P5 ;  /* 0x000000ef8595c211 */ /* 0x1c0fe200028f0c86 */
[----:B------:R1:W-:Y:S01]  /*13200*/  @P3 STS.128 [R226+0x8000], RZ ;  /* 0x008000ffe2003388 */ /* 0x0003e20000000c00 */
[CC--:B------:R-:W-:Y:S02]  /*13210*/  @!P3 LEA.HI.X R141, R133.reuse, R239.reuse, R134, 0x1, P1 ;  /* 0x000000ef858db211 */ /* 0x0c0fe400008f0c86 */
[----:B------:R-:W-:Y:S01]  /*13220*/  IADD3 R135, P2, R133, UR26, RZ ;  /* 0x0000001a85877c10 */ /* 0x000fe2000ff5e0ff */
[----:B------:R-:W-:Y:S01]  /*13230*/  @!PT LDS RZ, [RZ] ;  /* 0x00000000fffff984 */ /* 0x000fe20000000800 */
[----:B------:R-:W-:Y:S01]  /*13240*/  @!PT LDS RZ, [RZ] ;  /* 0x00000000fffff984 */ /* 0x000fe20000000800 */
[----:B------:R-:W-:Y:S01]  /*13250*/  @!PT LDS RZ, [RZ] ;  /* 0x00000000fffff984 */ /* 0x000fe20000000800 */
[----:B------:R1:W-:Y:S03]  /*13260*/  @!P3 LDGSTS.E.BYPASS.LTC128B.128 [R226+0x8000], desc[UR24][R146.64+0x80] ;  /* 0x0800008092e2bfae */ /* 0x0003e6000b901d58 */
[CC--:B------:R-:W-:Y:S01]  /*13270*/  @!P4 LEA R144, P5, R135.reuse, R238.reuse, 0x1 ;  /* 0x000000ee8790c211 */ /* 0x0c0fe200078a08ff */
[----:B------:R1:W-:Y:S01]  /*13280*/  @P4 STS.128 [R226+0x4800], RZ ;  /* 0x004800ffe2004388 */ /* 0x0003e20000000c00 */
[CC--:B------:R-:W-:Y:S02]  /*13290*/  @!P3 LEA R138, P1, R135.reuse, R238.reuse, 0x1 ;  /* 0x000000ee878ab211 */ /* 0x0c0fe400078208ff */
[----:B------:R-:W-:Y:S01]  /*132a0*/  IADD3.X R134, R134, UR16, RZ, P2, !PT ;  /* 0x0000001086867c10 */ /* 0x000fe200097fe4ff */
[----:B------:R-:W-:Y:S01]  /*132b0*/  @!PT LDS RZ, [RZ] ;  /* 0x00000000fffff984 */ /* 0x000fe20000000800 */
[----:B------:R-:W-:Y:S01]  /*132c0*/  @!PT LDS RZ, [RZ] ;  /* 0x00000000fffff984 */ /* 0x000fe20000000800 */
[----:B------:R-:W-:Y:S01]  /*132d0*/  @!PT LDS RZ, [RZ] ;  /* 0x00000000fffff984 */ /* 0x000fe20000000800 */
[----:B------:R1:W-:Y:S01]  /*132e0*/  @!P4 LDGSTS.E.BYPASS.LTC128B.128 [R226+0x4800], desc[UR24][R148.64] ;  /* 0x0480000094e2cfae */ /* 0x0003e2000b901d58 */
[C---:B------:R-:W-:Y:S02]  /*132f0*/  IADD3 R133, P2, R135.reuse, UR26, RZ ;  /* 0x0000001a87857c10 */ /* 0x040fe4000ff5e0ff */
[CCC-:B------:R-:W-:Y:S01]  /*13300*/  @!P4 LEA.HI.X R145, R135.reuse, R239.reuse, R134.reuse, 0x1, P5 ;  /* 0x000000ef8791c211 */ /* 0x1c0fe200028f0c86 */
[----:B------:R1:W-:Y:S01]  /*13310*/  @P3 STS.128 [R226+0x8800], RZ ;  /* 0x008800ffe2003388 */ /* 0x0003e20000000c00 */
[-C--:B------:R-:W-:Y:S02]  /*13320*/  @!P3 LEA.HI.X R139, R135, R239.reuse, R134, 0x1, P1 ;  /* 0x000000ef878bb211 */ /* 0x080fe400008f0c86 */
[CC--:B------:R-:W-:Y:S01]  /*13330*/  @!P4 LEA R142, P5, R133.reuse, R238.reuse, 0x1 ;  /* 0x000000ee858ec211 */ /* 0x0c0fe200078a08ff */
[----:B------:R-:W-:Y:S01]  /*13340*/  @!PT LDS RZ, [RZ] ;  /* 0x00000000fffff984 */ /* 0x000fe20000000800 */
[----:B------:R-:W-:Y:S01]  /*13350*/  @!PT LDS RZ, [RZ] ;  /* 0x00000000fffff984 */ /* 0x000fe20000000800 */
[----:B------:R-:W-:Y:S01]  /*13360*/  @!PT LDS RZ, [RZ] ;  /* 0x00000000fffff984 */ /* 0x000fe20000000800 */
[----:B------:R1:W-:Y:S01]  /*13370*/  @!P3 LDGSTS.E.BYPASS.LTC128B.128 [R226+0x8800], desc[UR24][R140.64+0x80] ;  /* 0x088000808ce2bfae */ /* 0x0003e2000b901d58 */
[CC--:B------:R-:W-:Y:S02]  /*13380*/  @!P3 LEA R136, P1, R133.reuse, R238.reuse, 0x1 ;  /* 0x000000ee8588b211 */ /* 0x0c0fe400078208ff */
[----:B------:R-:W-:Y:S01]  /*13390*/  IADD3.X R134, R134, UR16, RZ, P2, !PT ;  /* 0x0000001086867c10 */ /* 0x000fe200097fe4ff */
[----:B------:R1:W-:Y:S01]  /*133a0*/  @P4 STS.128 [R226+0x5000], RZ ;  /* 0x005000ffe2004388 */ /* 0x0003e20000000c00 */
[C---:B------:R-:W-:Y:S02]  /*133b0*/  IADD3 R135, P2, R133.reuse, UR26, RZ ;  /* 0x0000001a85877c10 */ /* 0x040fe4000ff5e0ff */
[CCC-:B------:R-:W-:Y:S01]  /*133c0*/  @!P4 LEA.HI.X R143, R133.reuse, R239.reuse, R134.reuse, 0x1, P5 ;  /* 0x000000ef858fc211 */ /* 0x1c0fe200028f0c86 */
[----:B------:R-:W-:Y:S01]  /*133d0*/  @!PT LDS RZ, [RZ] ;  /* 0x00000000fffff984 */ /* 0x000fe20000000800 */
[----:B------:R-:W-:Y:S01]  /*133e0*/  @!PT LDS RZ, [RZ] ;  /* 0x00000000fffff984 */ /* 0x000fe20000000800 */
[----:B------:R-:W-:Y:S01]  /*133f0*/  @!PT LDS RZ, [RZ] ;  /* 0x00000000fffff984 */ /* 0x000fe20000000800 */
[----:B------:R1:W-:Y:S01]  /*13400*/  @!P4 LDGSTS.E.BYPASS.LTC128B.128 [R226+0x5000], desc[UR24][R144.64] ;  /* 0x0500000090e2cfae */ /* 0x0003e2000b901d58 */
[-C--:B------:R-:W-:Y:S02]  /*13410*/  @!P3 LEA.HI.X R137, R133, R239.reuse, R134, 0x1, P1 ;  /* 0x000000ef8589b211 */ /* 0x080fe400008f0c86 */
        /* <DEDUP_REMOVED lines=29> */
[----:B------:R-:W-:Y:S02]  /*135f0*/  IADD3.X R134, R134, UR16, RZ, P2, !PT ;  /* 0x0000001086867c10 */ /* 0x000fe400097fe4ff */
[CC--:B------:R-:W-:Y:S01]  /*13600*/  @!P3 LEA R158, P2, R135.reuse, R238.reuse, 0x1 ;  /* 0x000000ee879eb211 */ /* 0x0c0fe200078408ff */
[----:B------:R-:W-:Y:S01]  /*13610*/  @!PT LDS RZ, [RZ] ;  /* 0x00000000fffff984 */ /* 0x000fe20000000800 */
[----:B------:R-:W-:Y:S01]  /*13620*/  @!PT LDS RZ, [RZ] ;  /* 0x00000000fffff984 */ /* 0x000fe20000000800 */
[----:B------:R-:W-:Y:S01]  /*13630*/  @!PT LDS RZ, [RZ] ;  /* 0x00000000fffff984 */ /* 0x000fe20000000800 */
[----:B------:R1:W-:Y:S01]  /*13640*/  @!P4 LDGSTS.E.BYPASS.LTC128B.128 [R226+0x6000], desc[UR24][R152.64] ;  /* 0x0600000098e2cfae */ /* 0x0003e2000b901d58 */
[CCC-:B------:R-:W-:Y:S02]  /*13650*/  @!P4 LEA.HI.X R163, R135.reuse, R239.reuse, R134.reuse, 0x1, P6 ;  /* 0x000000ef87a3c211 */ /* 0x1c0fe400030f0c86 */
[CC--:B------:R-:W-:Y:S01]  /*13660*/  @!P3 LEA.HI.X R159, R135.reuse, R239.reuse, R134, 0x1, P2 ;  /* 0x000000ef879fb211 */ /* 0x0c0fe200010f0c86 */
[----:B------:R1:W-:Y:S01]  /*13670*/  @P3 STS.128 [R226+0xa000], RZ ;  /* 0x00a000ffe2003388 */ /* 0x0003e20000000c00 */
[----:B------:R-:W-:Y:S03]  /*13680*/  IADD3 R133, P1, R135, UR26, RZ ;  /* 0x0000001a87857c10 */ /* 0x000fe6000ff3e0ff */
[----:B------:R-:W-:Y:S01]  /*13690*/  @!PT LDS RZ, [RZ] ;  /* 0x00000000fffff984 */ /* 0x000fe20000000800 */
[----:B------:R-:W-:Y:S01]  /*136a0*/  @!PT LDS RZ, [RZ] ;  /* 0x00000000fffff984 */ /* 0x000fe20000000800 */
[----:B------:R-:W-:Y:S01]  /*136b0*/  @!PT LDS RZ, [RZ] ;  /* 0x00000000fffff984 */ /* 0x000fe20000000800 */
[----:B------:R1:W-:Y:S01]  /*136c0*/  @!P3 LDGSTS.E.BYPASS.LTC128B.128 [R226+0xa000], desc[UR24][R150.64+0x80] ;  /* 0x0a00008096e2bfae */ /* 0x0003e2000b901d58 */
[CC--:B------:R-:W-:Y:S02]  /*136d0*/  @!P4 LEA R160, P5, R133.reuse, R238.reuse, 0x1 ;  /* 0x000000ee85a0c211 */ /* 0x0c0fe400078a08ff */
[----:B------:R-:W-:Y:S01]  /*136e0*/  IADD3.X R132, R134, UR16, RZ, P1, !PT ;  /* 0x0000001086847c10 */ /* 0x000fe20008ffe4ff */
[----:B------:R1:W-:Y:S01]  /*136f0*/  @P4 STS.128 [R226+0x6800], RZ ;  /* 0x006800ffe2004388 */ /* 0x0003e20000000c00 */
[C---:B------:R-:W-:Y:S01]  /*13700*/  @!P3 LEA R164, P1, R133.reuse, R238, 0x1 ;  /* 0x000000ee85a4b211 */ /* 0x040fe200078208ff */
[----:B------:R-:W-:Y:S01]  /*13710*/  IMAD.MOV.U32 R238, RZ, RZ, R146 ;  /* 0x000000ffffee7224 */ /* 0x000fe200078e0092 */
        /* <DEDUP_REMOVED lines=33> */
.L_x_1810:
[----:B------:R-:W-:Y:S01]  /*13930*/  MOV R133, UR18 ;  /* 0x0000001200857c02 */ /* 0x000fe20008000f00 */
[----:B------:R-:W-:Y:S01]  /*13940*/  UISETP.GT.AND UP0, UPT, UR18, UR13, UPT ;  /* 0x0000000d1200728c */ /* 0x000fe2000bf04270 */
[----:B------:R-:W-:Y:S02]  /*13950*/  UMOV UR11, UR27 ;  /* 0x0000001b000b7c82 */ /* 0x000fe40008000000 */
[----:B------:R-:W-:Y:S01]  /*13960*/  LEA R132, R133, R234, 0x7 ;  /* 0x000000ea85847211 */ /* 0x000fe200078e38ff */
[----:B------:R-:W-:Y:S03]  /*13970*/  UMOV UR10, UR20 ;  /* 0x00000014000a7c82 */ /* 0x000fe60008000000 */
[C---:B------:R-:W-:Y:S02]  /*13980*/  ISETP.GE.AND P2, PT, R132.reuse, R233, PT ;  /* 0x000000e98400720c */ /* 0x040fe40003f46270 */
[C---:B------:R-:W-:Y:S02]  /*13990*/  IADD3 R133, R132.reuse, 0x1, RZ ;  /* 0x0000000184857810 */ /* 0x040fe40007ffe0ff */
[C---:B------:R-:W-:Y:S02]  /*139a0*/  ISETP.GE.OR P2, PT, R132.reuse, R232, !P2 ;  /* 0x000000e88400720c */ /* 0x040fe40005746670 */
[C---:B------:R-:W-:Y:S02]  /*139b0*/  ISETP.GE.AND P1, PT, R132.reuse, R231, PT ;  /* 0x000000e78400720c */ /* 0x040fe40003f26270 */
[C---:B-1----:R-:W-:Y:S02]  /*139c0*/  IADD3 R136, R132.reuse, 0x8, RZ ;  /* 0x0000000884887810 */ /* 0x042fe40007ffe0ff */
[----:B------:R-:W-:Y:S02]  /*139d0*/  IADD3 R134, R132, 0x9, RZ ;  /* 0x0000000984867810 */ /* 0x000fe40007ffe0ff */
[C---:B------:R-:W-:Y:S02]  /*139e0*/  ISETP.GE.AND P5, PT, R133.reuse, R233, PT ;  /* 0x000000e98500720c */ /* 0x040fe40003fa6270 */
[C---:B------:R-:W-:Y:S02]  /*139f0*/  ISETP.GE.AND P4, PT, R133.reuse, R231, PT ;  /* 0x000000e78500720c */ /* 0x040fe40003f86270 */
[----:B------:R-:W-:Y:S02]  /*13a00*/  FSEL R135, R4, -INF , !P2 ;  /* 0xff80000004877808 */ /* 0x000fe40005000000 */
[----:B------:R-:W-:Y:S02]  /*13a10*/  ISETP.GE.OR P1, PT, R132, R230, !P1 ;  /* 0x000000e68400720c */ /* 0x000fe40004f26670 */
[-C--:B------:R-:W-:Y:S02]  /*13a20*/  ISETP.GE.AND P3, PT, R136, R233.reuse, PT ;  /* 0x000000e98800720c */ /* 0x080fe40003f66270 */
[-C--:B------:R-:W-:Y:S02]  /*13a30*/  ISETP.GE.AND P2, PT, R134, R233.reuse, PT ;  /* 0x000000e98600720c */ /* 0x080fe40003f46270 */
[C---:B------:R-:W-:Y:S02]  /*13a40*/  ISETP.GE.OR P5, PT, R133.reuse, R232, !P5 ;  /* 0x000000e88500720c */ /* 0x040fe40006fa6670 */
[----:B------:R-:W-:Y:S02]  /*13a50*/  ISETP.GE.OR P4, PT, R133, R230, !P4 ;  /* 0x000000e68500720c */ /* 0x000fe40006786670 */
[-C--:B------:R-:W-:Y:S02]  /*13a60*/  ISETP.GE.OR P3, PT, R136, R232.reuse, !P3 ;  /* 0x000000e88800720c */ /* 0x080fe40005f66670 */
[----:B------:R-:W-:Y:S02]  /*13a70*/  FSEL R133, R6, -INF , !P1 ;  /* 0xff80000006857808 */ /* 0x000fe40004800000 */
[----:B------:R-:W-:Y:S02]  /*13a80*/  ISETP.GE.OR P2, PT, R134, R232, !P2 ;  /* 0x000000e88600720c */ /* 0x000fe40005746670 */
[C---:B------:R-:W-:Y:S02]  /*13a90*/  IADD3 R4, R132.reuse, 0x10, RZ ;  /* 0x0000001084047810 */ /* 0x040fe40007ffe0ff */
[----:B------:R-:W-:Y:S02]  /*13aa0*/  IADD3 R6, R132, 0x11, RZ ;  /* 0x0000001184067810 */ /* 0x000fe40007ffe0ff */
[----:B------:R-:W-:Y:S02]  /*13ab0*/  FSEL R8, R8, -INF , !P3 ;  /* 0xff80000008087808 */ /* 0x000fe40005800000 */
[----:B------:R-:W-:Y:S02]  /*13ac0*/  FSEL R9, R9, -INF , !P2 ;  /* 0xff80000009097808 */ /* 0x000fe40005000000 */
[----:B------:R-:W-:Y:S01]  /*13ad0*/  FSEL R7, R7, -INF , !P4 ;  /* 0xff80000007077808 */ /* 0x000fe20006000000 */
[----:B------:R-:W-:Y:S01]  /*13ae0*/  FMUL R141, R8, UR12 ;  /* 0x0000000c088d7c20 */ /* 0x000fe20008400000 */
[----:B------:R-:W-:Y:S02]  /*13af0*/  FSEL R5, R5, -INF , !P5 ;  /* 0xff80000005057808 */ /* 0x000fe40006800000 */
[-C--:B------:R-:W-:Y:S01]  /*13b00*/  ISETP.GE.AND P4, PT, R4, R233.reuse, PT ;  /* 0x000000e90400720c */ /* 0x080fe20003f86270 */
[----:B------:R-:W-:Y:S01]  /*13b10*/  FMUL R142, R7, UR12 ;  /* 0x0000000c078e7c20 */ /* 0x000fe20008400000 */
[C---:B------:R-:W-:Y:S02]  /*13b20*/  ISETP.GE.AND P3, PT, R6.reuse, R233, PT ;  /* 0x000000e90600720c */ /* 0x040fe40003f66270 */
[-C--:B------:R-:W-:Y:S02]  /*13b30*/  ISETP.GE.AND P2, PT, R6, R231.reuse, PT ;  /* 0x000000e70600720c */ /* 0x080fe40003f46270 */
[-C--:B------:R-:W-:Y:S02]  /*13b40*/  ISETP.GE.AND P6, PT, R136, R231.reuse, PT ;  /* 0x000000e78800720c */ /* 0x080fe40003fc6270 */
[-C--:B------:R-:W-:Y:S02]  /*13b50*/  ISETP.GE.AND P1, PT, R134, R231.reuse, PT ;  /* 0x000000e78600720c */ /* 0x080fe40003f26270 */
[----:B------:R-:W-:Y:S02]  /*13b60*/  ISETP.GE.AND P5, PT, R4, R231, PT ;  /* 0x000000e70400720c */ /* 0x000fe40003fa6270 */
[----:B------:R-:W-:Y:S02]  /*13b70*/  ISETP.GE.OR P2, PT, R6, R230, !P2 ;  /* 0x000000e60600720c */ /* 0x000fe40005746670 */
[-C--:B------:R-:W-:Y:S02]  /*13b80*/  ISETP.GE.OR P4, PT, R4, R232.reuse, !P4 ;  /* 0x000000e80400720c */ /* 0x080fe40006786670 */
[----:B------:R-:W-:Y:S02]  /*13b90*/  ISETP.GE.OR P3, PT, R6, R232, !P3 ;  /* 0x000000e80600720c */ /* 0x000fe40005f66670 */
[-C--:B------:R-:W-:Y:S02]  /*13ba0*/  ISETP.GE.OR P6, PT, R136, R230.reuse, !P6 ;  /* 0x000000e68800720c */ /* 0x080fe400077c6670 */
[-C--:B------:R-:W-:Y:S02]  /*13bb0*/  ISETP.GE.OR P1, PT, R134, R230.reuse, !P1 ;  /* 0x000000e68600720c */ /* 0x080fe40004f26670 */
[----:B------:R-:W-:Y:S02]  /*13bc0*/  ISETP.GE.OR P5, PT, R4, R230, !P5 ;  /* 0x000000e60400720c */ /* 0x000fe40006fa6670 */
[C---:B------:R-:W-:Y:S02]  /*13bd0*/  IADD3 R6, R132.reuse, 0x19, RZ ;  /* 0x0000001984067810 */ /* 0x040fe40007ffe0ff */
[----:B------:R-:W-:Y:S02]  /*13be0*/  IADD3 R4, R132, 0x18, RZ ;  /* 0x0000001884047810 */ /* 0x000fe40007ffe0ff */
[----:B------:R-:W-:Y:S02]  /*13bf0*/  FSEL R251, R12, -INF , !P4 ;  /* 0xff8000000cfb7808 */ /* 0x000fe40006000000 */
[----:B------:R-:W-:Y:S02]  /*13c00*/  FSEL R249, R13, -INF , !P3 ;  /* 0xff8000000df97808 */ /* 0x000fe40005800000 */
[----:B------:R-:W-:Y:S02]  /*13c10*/  FSEL R11, R11, -INF , !P1 ;  /* 0xff8000000b0b7808 */ /* 0x000fe40004800000 */
[----:B------:R-:W-:Y:S02]  /*13c20*/  FSEL R10, R10, -INF , !P6 ;  /* 0xff8000000a0a7808 */ /* 0x000fe40007000000 */
[C---:B------:R-:W-:Y:S02]  /*13c30*/  ISETP.GE.AND P4, PT, R6.reuse, R233, PT ;  /* 0x000000e90600720c */ /* 0x040fe40003f86270 */
[----:B------:R-:W-:Y:S02]  /*13c40*/  ISETP.GE.AND P3, PT, R6, R231, PT ;  /* 0x000000e70600720c */ /* 0x000fe40003f66270 */
[C---:B------:R-:W-:Y:S02]  /*13c50*/  ISETP.GE.AND P1, PT, R4.reuse, R233, PT ;  /* 0x000000e90400720c */ /* 0x040fe40003f26270 */
[----:B------:R-:W-:Y:S02]  /*13c60*/  ISETP.GE.AND P6, PT, R4, R231, PT ;  /* 0x000000e70400720c */ /* 0x000fe40003fc6270 */
[C---:B------:R-:W-:Y:S02]  /*13c70*/  ISETP.GE.OR P4, PT, R6.reuse, R232, !P4 ;  /* 0x000000e80600720c */ /* 0x040fe40006786670 */
[-C--:B------:R-:W-:Y:S01]  /*13c80*/  ISETP.GE.OR P3, PT, R6, R230.reuse, !P3 ;  /* 0x000000e60600720c */ /* 0x080fe20005f66670 */
[----:B------:R-:W-:Y:S01]  /*13c90*/  VIADD R6, R132, 0x21 ;  /* 0x0000002184067836 */ /* 0x000fe20000000000 */
[C---:B------:R-:W-:Y:S02]  /*13ca0*/  ISETP.GE.OR P6, PT, R4.reuse, R230, !P6 ;  /* 0x000000e60400720c */ /* 0x040fe400077c6670 */
[-C--:B------:R-:W-:Y:S02]  /*13cb0*/  ISETP.GE.OR P1, PT, R4, R232.reuse, !P1 ;  /* 0x000000e80400720c */ /* 0x080fe40004f26670 */
        /* <DEDUP_REMOVED lines=10> */
[----:B------:R-:W-:Y:S02]  /*13d60*/  ISETP.GE.OR P5, PT, R4, R230, !P5 ;  /* 0x000000e60400720c */ /* 0x000fe40006fa6670 */
[C---:B------:R-:W-:Y:S02]  /*13d70*/  ISETP.GE.OR P1, PT, R6.reuse, R232, !P1 ;  /* 0x000000e80600720c */ /* 0x040fe40004f26670 */
[-C--:B------:R-:W-:Y:S02]  /*13d80*/  ISETP.GE.OR P4, PT, R6, R230.reuse, !P4 ;  /* 0x000000e60600720c */ /* 0x080fe40006786670 */
        /* <DEDUP_REMOVED lines=10> */
[----:B------:R-:W-:Y:S02]  /*13e30*/  ISETP.GE.OR P6, PT, R4, R230, !P6 ;  /* 0x000000e60400720c */ /* 0x000fe400077c6670 */
[C---:B------:R-:W-:Y:S02]  /*13e40*/  ISETP.GE.OR P2, PT, R6.reuse, R232, !P2 ;  /* 0x000000e80600720c */ /* 0x040fe40005746670 */
[----:B------:R-:W-:Y:S02]  /*13e50*/  ISETP.GE.OR P1, PT, R6, R230, !P1 ;  /* 0x000000e60600720c */ /* 0x000fe40004f26670 */
[-C--:B------:R-:W-:Y:S02]  /*13e60*/  ISETP.GE.OR P3, PT, R4, R232.reuse, !P3 ;  /* 0x000000e80400720c */ /* 0x080fe40005f66670 */
[C---:B------:R-:W-:Y:S02]  /*13e70*/  IADD3 R4, R132.reuse, 0x30, RZ ;  /* 0x0000003084047810 */ /* 0x040fe40007ffe0ff */
[----:B------:R-:W-:Y:S02]  /*13e80*/  IADD3 R6, R132, 0x31, RZ ;  /* 0x0000003184067810 */ /* 0x000fe40007ffe0ff */
[----:B------:R-:W-:Y:S02]  /*13e90*/  FSEL R167, R23, -INF , !P4 ;  /* 0xff80000017a77808 */ /* 0x000fe40006000000 */
[----:B------:R-:W-:Y:S02]  /*13ea0*/  FSEL R168, R25, -INF , !P2 ;  /* 0xff80000019a87808 */ /* 0x000fe40005000000 */
[----:B------:R-:W-:Y:S02]  /*13eb0*/  FSEL R169, R24, -INF , !P3 ;  /* 0xff80000018a97808 */ /* 0x000fe40005800000 */
[----:B------:R-:W-:Y:S02]  /*13ec0*/  FSEL R165, R22, -INF , !P5 ;  /* 0xff80000016a57808 */ /* 0x000fe40006800000 */
[-C--:B------:R-:W-:Y:S01]  /*13ed0*/  ISETP.GE.AND P4, PT, R4, R233.reuse, PT ;  /* 0x000000e90400720c */ /* 0x080fe20003f86270 */
[----:B------:R-:W-:Y:S01]  /*13ee0*/  LDSM.16.MT88.4 R20, [R213+0xc000] ;  /* 0x00c00000d514783b */ /* 0x000fe20000004200 */
[C---:B------:R-:W-:Y:S02]  /*13ef0*/  ISETP.GE.AND P3, PT, R6.reuse, R233, PT ;  /* 0x000000e90600720c */ /* 0x040fe40003f66270 */
[-C--:B------:R-:W-:Y:S02]  /*13f00*/  ISETP.GE.AND P2, PT, R6, R231.reuse, PT ;  /* 0x000000e70600720c */ /* 0x080fe40003f46270 */
[C---:B------:R-:W-:Y:S02]  /*13f10*/  ISETP.GE.AND P5, PT, R4.reuse, R231, PT ;  /* 0x000000e70400720c */ /* 0x040fe40003fa6270 */
[-C--:B------:R-:W-:Y:S02]  /*13f20*/  ISETP.GE.OR P4, PT, R4, R232.reuse, !P4 ;  /* 0x000000e80400720c */ /* 0x080fe40006786670 */
[C---:B------:R-:W-:Y:S02]  /*13f30*/  ISETP.GE.OR P3, PT, R6.reuse, R232, !P3 ;  /* 0x000000e80600720c */ /* 0x040fe40005f66670 */
        /* <DEDUP_REMOVED lines=20> */
[----:B------:R-:W-:Y:S01]  /*14080*/  FSEL R172, R33, -INF , !P4 ;  /* 0xff80000021ac7808 */ /* 0x000fe20006000000 */
[----:B------:R-:W-:Y:S01]  /*14090*/  LDSM.16.MT88.4 R28, [R212+0xc000] ;  /* 0x00c00000d41c783b */ /* 0x000fe20000004200 */
        /* <DEDUP_REMOVED lines=8> */
[----:B------:R-:W-:Y:S02]  /*14120*/  ISETP.GE.OR P4, PT, R6, R230, !P4 ;  /* 0x000000e60600720c */ /* 0x000fe40006786670 */
[C---:B------:R-:W-:Y:S02]  /*14130*/  IADD3 R4, R132.reuse, 0x48, RZ ;  /* 0x0000004884047810 */ /* 0x040fe40007ffe0ff */
[----:B------:R-:W-:Y:S02]  /*14140*/  IADD3 R6, R132, 0x49, RZ ;  /* 0x0000004984067810 */ /* 0x000fe40007ffe0ff */
[----:B------:R-:W-:Y:S02]  /*14150*/  FSEL R195, R36, -INF , !P2 ;  /* 0xff80000024c37808 */ /* 0x000fe40005000000 */
[----:B------:R-:W-:Y:S02]  /*14160*/  FSEL R194, R37, -INF , !P1 ;  /* 0xff80000025c27808 */ /* 0x000fe40004800000 */
[----:B------:R-:W-:Y:S02]  /*14170*/  FSEL R176, R34, -INF , !P6 ;  /* 0xff80000022b07808 */ /* 0x000fe40007000000 */
[----:B------:R-:W-:Y:S02]  /*14180*/  FSEL R179, R35, -INF , !P3 ;  /* 0xff80000023b37808 */ /* 0x000fe40005800000 */
[C---:B------:R-:W-:Y:S01]  /*14190*/  FMNMX R12, R135.reuse, R0, !PT ;  /* 0x00000000870c7209 */ /* 0x040fe20007800000 */
[----:B------:R-:W-:Y:S01]  /*141a0*/  FMUL R135, R135, UR12 ;  /* 0x0000000c87877c20 */ /* 0x000fe20008400000 */
[C---:B------:R-:W-:Y:S02]  /*141b0*/  ISETP.GE.AND P3, PT, R4.reuse, R233, PT ;  /* 0x000000e90400720c */ /* 0x040fe40003f66270 */
[----:B------:R-:W-:Y:S02]  /*141c0*/  ISETP.GE.AND P6, PT, R4, R231, PT ;  /* 0x000000e70400720c */ /* 0x000fe40003fc6270 */
[C---:B------:R-:W-:Y:S02]  /*141d0*/  ISETP.GE.AND P2, PT, R6.reuse, R233, PT ;  /* 0x000000e90600720c */ /* 0x040fe40003f46270 */
[C---:B------:R-:W-:Y:S02]  /*141e0*/  ISETP.GE.AND P1, PT, R6.reuse, R231, PT ;  /* 0x000000e70600720c */ /* 0x040fe40003f26270 */
[C---:B------:R-:W-:Y:S02]  /*141f0*/  ISETP.GE.OR P2, PT, R6.reuse, R232, !P2 ;  /* 0x000000e80600720c */ /* 0x040fe40005746670 */
[----:B------:R-:W-:Y:S02]  /*14200*/  ISETP.GE.OR P1, PT, R6, R230, !P1 ;  /* 0x000000e60600720c */ /* 0x000fe40004f26670 */
[C---:B------:R-:W-:Y:S01]  /*14210*/  FMNMX R13, R5.reuse, R12, !PT ;  /* 0x0000000c050d7209 */ /* 0x040fe20007800000 */
[----:B------:R-:W-:Y:S01]  /*14220*/  FMUL R5, R5, UR12 ;  /* 0x0000000c05057c20 */ /* 0x000fe20008400000 */
[C---:B------:R-:W-:Y:S02]  /*14230*/  ISETP.GE.OR P3, PT, R4.reuse, R232, !P3 ;  /* 0x000000e80400720c */ /* 0x040fe40005f66670 */
[----:B------:R-:W-:Y:S02]  /*14240*/  ISETP.GE.OR P6, PT, R4, R230, !P6 ;  /* 0x000000e60400720c */ /* 0x000fe400077c6670 */
[C---:B------:R-:W-:Y:S02]  /*14250*/  IADD3 R4, R132.reuse, 0x50, RZ ;  /* 0x0000005084047810 */ /* 0x040fe40007ffe0ff */
[----:B------:R-:W-:Y:S02]  /*14260*/  IADD3 R6, R132, 0x51, RZ ;  /* 0x0000005184067810 */ /* 0x000fe40007ffe0ff */
[----:B------:R-:W-:Y:S02]  /*14270*/  FSEL R190, R39, -INF , !P4 ;  /* 0xff80000027be7808 */ /* 0x000fe40006000000 */
[----:B------:R-:W-:Y:S02]  /*14280*/  FSEL R192, R41, -INF , !P2 ;  /* 0xff80000029c07808 */ /* 0x000fe40005000000 */
[----:B------:R-:W-:Y:S02]  /*14290*/  FMNMX R12, R8, R13, !PT ;  /* 0x0000000d080c7209 */ /* 0x000fe40007800000 */
[----:B------:R-:W-:Y:S02]  /*142a0*/  FSEL R193, R40, -INF , !P3 ;  /* 0xff80000028c17808 */ /* 0x000fe40005800000 */
[-C--:B------:R-:W-:Y:S02]  /*142b0*/  ISETP.GE.AND P4, PT, R4, R233.reuse, PT ;  /* 0x000000e90400720c */ /* 0x080fe40003f86270 */
[C---:B------:R-:W-:Y:S02]  /*142c0*/  ISETP.GE.AND P3, PT, R6.reuse, R233, PT ;  /* 0x000000e90600720c */ /* 0x040fe40003f66270 */
[----:B------:R-:W-:Y:S02]  /*142d0*/  ISETP.GE.AND P2, PT, R6, R231, PT ;  /* 0x000000e70600720c */ /* 0x000fe40003f46270 */
[C---:B------:R-:W-:Y:S01]  /*142e0*/  FMNMX R12, R9.reuse, R12, !PT ;  /* 0x0000000c090c7209 */ /* 0x040fe20007800000 */
[----:B------:R-:W-:Y:S01]  /*142f0*/  FMUL R9, R9, UR12 ;  /* 0x0000000c09097c20 */ /* 0x000fe20008400000 */
[-C--:B------:R-:W-:Y:S02]  /*14300*/  ISETP.GE.OR P4, PT, R4, R232.reuse, !P4 ;  /* 0x000000e80400720c */ /* 0x080fe40006786670 */
[C---:B------:R-:W-:Y:S02]  /*14310*/  ISETP.GE.OR P3, PT, R6.reuse, R232, !P3 ;  /* 0x000000e80600720c */ /* 0x040fe40005f66670 */
[----:B------:R-:W-:Y:S02]  /*14320*/  ISETP.GE.OR P2, PT, R6, R230, !P2 ;  /* 0x000000e60600720c */ /* 0x000fe40005746670 */
[----:B------:R-:W-:Y:S02]  /*14330*/  IADD3 R6, R132, 0x59, RZ ;  /* 0x0000005984067810 */ /* 0x000fe40007ffe0ff */
[C---:B------:R-:W-:Y:S01]  /*14340*/  FMNMX R12, R251.reuse, R12, !PT ;  /* 0x0000000cfb0c7209 */ /* 0x040fe20007800000 */
[----:B------:R-:W-:Y:S01]  /*14350*/  FMUL R251, R251, UR12 ;  /* 0x0000000cfbfb7c20 */ /* 0x000fe20008400000 */
[----:B------:R-:W-:Y:S02]  /*14360*/  FSEL R183, R44, -INF , !P4 ;  /* 0xff8000002cb77808 */ /* 0x000fe40006000000 */
[----:B------:R-:W-:Y:S02]  /*14370*/  FSEL R187, R45, -INF , !P3 ;  /* 0xff8000002dbb7808 */ /* 0x000fe40005800000 */
[C---:B------:R-:W-:Y:S02]  /*14380*/  ISETP.GE.AND P4, PT, R6.reuse, R233, PT ;  /* 0x000000e90600720c */ /* 0x040fe40003f86270 */
[C---:B------:R-:W-:Y:S02]  /*14390*/  ISETP.GE.AND P3, PT, R6.reuse, R231, PT ;  /* 0x000000e70600720c */ /* 0x040fe40003f66270 */
[----:B------:R-:W-:Y:S02]  /*143a0*/  FMNMX R15, R249, R12, !PT ;  /* 0x0000000cf90f7209 */ /* 0x000fe40007800000 */
[C---:B------:R-:W-:Y:S02]  /*143b0*/  ISETP.GE.OR P4, PT, R6.reuse, R232, !P4 ;  /* 0x000000e80600720c */ /* 0x040fe40006786670 */
[----:B------:R-:W-:Y:S02]  /*143c0*/  ISETP.GE.OR P3, PT, R6, R230, !P3 ;  /* 0x000000e60600720c */ /* 0x000fe40005f66670 */
[----:B------:R-:W-:Y:S02]  /*143d0*/  FMNMX R6, R133, R2, !PT ;  /* 0x0000000285067209 */ /* 0x000fe40007800000 */
[----:B------:R-:W-:Y:S02]  /*143e0*/  FMNMX R15, R250, R15, !PT ;  /* 0x0000000ffa0f7209 */ /* 0x000fe40007800000 */
[----:B------:R-:W-:Y:S02]  /*143f0*/  FMNMX R13, R7, R6, !PT ;  /* 0x00000006070d7209 */ /* 0x000fe40007800000 */
[----:B------:R-:W-:Y:S02]  /*14400*/  FSEL R191, R38, -INF , !P5 ;  /* 0xff80000026bf7808 */ /* 0x000fe40006800000 */
[----:B------:R-:W-:Y:S01]  /*14410*/  FMNMX R15, R248, R15, !PT ;  /* 0x0000000ff80f7209 */ /* 0x000fe20007800000 */
[----:B------:R-:W-:Y:S01]  /*14420*/  LDSM.16.MT88.4 R36, [R211+0xc000] ;  /* 0x00c00000d324783b */ /* 0x000fe20000004200 */
[----:B------:R-:W-:Y:S02]  /*14430*/  ISETP.GE.AND P5, PT, R4, R231, PT ;  /* 0x000000e70400720c */ /* 0x000fe40003fa6270 */
[C---:B------:R-:W-:Y:S01]  /*14440*/  FMNMX R12, R10.reuse, R13, !PT ;  /* 0x0000000d0a0c7209 */ /* 0x040fe20007800000 */
[----:B------:R-:W-:Y:S01]  /*14450*/  FMUL R10, R10, UR12 ;  /* 0x0000000c0a0a7c20 */ /* 0x000fe20008400000 */
[----:B------:R-:W-:Y:S02]  /*14460*/  FMNMX R15, R242, R15, !PT ;  /* 0x0000000ff20f7209 */ /* 0x000fe40007800000 */
[----:B------:R-:W-:Y:S02]  /*14470*/  ISETP.GE.OR P5, PT, R4, R230, !P5 ;  /* 0x000000e60400720c */ /* 0x000fe40006fa6670 */
[----:B------:R-:W-:Y:S02]  /*14480*/  IADD3 R4, R132, 0x58, RZ ;  /* 0x0000005884047810 */ /* 0x000fe40007ffe0ff */
[----:B------:R-:W-:Y:S02]  /*14490*/  FMNMX R12, R11, R12, !PT ;  /* 0x0000000c0b0c7209 */ /* 0x000fe40007800000 */
[----:B------:R-:W-:Y:S02]  /*144a0*/  FMNMX R6, R240, R15, !PT ;  /* 0x0000000ff0067209 */ /* 0x000fe40007800000 */
[----:B------:R-:W-:Y:S02]  /*144b0*/  FSEL R189, R43, -INF , !P1 ;  /* 0xff8000002bbd7808 */ /* 0x000fe40004800000 */
[----:B------:R-:W-:Y:S02]  /*144c0*/  FSEL R188, R42, -INF , !P6 ;  /* 0xff8000002abc7808 */ /* 0x000fe40007000000 */
[C---:B------:R-:W-:Y:S02]  /*144d0*/  ISETP.GE.AND P1, PT, R4.reuse, R233, PT ;  /* 0x000000e90400720c */ /* 0x040fe40003f26270 */
[C---:B------:R-:W-:Y:S02]  /*144e0*/  ISETP.GE.AND P6, PT, R4.reuse, R231, PT ;  /* 0x000000e70400720c */ /* 0x040fe40003fc6270 */
[----:B------:R-:W-:Y:S02]  /*144f0*/  FMNMX R15, R247, R12, !PT ;  /* 0x0000000cf70f7209 */ /* 0x000fe40007800000 */
[----:B------:R-:W-:Y:S02]  /*14500*/  FMNMX R13, R169, R6, !PT ;  /* 0x00000006a90d7209 */ /* 0x000fe40007800000 */
[C---:B------:R-:W-:Y:S02]  /*14510*/  ISETP.GE.OR P1, PT, R4.reuse, R232, !P1 ;  /* 0x000000e80400720c */ /* 0x040fe40004f26670 */
[----:B------:R-:W-:Y:S02]  /*14520*/  ISETP.GE.OR P6, PT, R4, R230, !P6 ;  /* 0x000000e60400720c */ /* 0x000fe400077c6670 */
[----:B------:R-:W-:Y:S02]  /*14530*/  IADD3 R4, R132, 0x60, RZ ;  /* 0x0000006084047810 */ /* 0x000fe40007ffe0ff */
[C---:B------:R-:W-:Y:S01]  /*14540*/  FMNMX R6, R246.reuse, R15, !PT ;  /* 0x0000000ff6067209 */ /* 0x040fe20007800000 */
[----:B------:R-:W-:Y:S01]  /*14550*/  FMUL R246, R246, UR12 ;  /* 0x0000000cf6f67c20 */ /* 0x000fe20008400000 */
[----:B------:R-:W-:Y:S02]  /*14560*/  FMNMX R13, R168, R13, !PT ;  /* 0x0000000da80d7209 */ /* 0x000fe40007800000 */
[----:B------:R-:W-:Y:S02]  /*14570*/  FSEL R177, R46, -INF , !P5 ;  /* 0xff8000002eb17808 */ /* 0x000fe40006800000 */
[----:B------:R-:W-:Y:S02]  /*14580*/  FSEL R174, R47, -INF , !P2 ;  /* 0xff8000002fae7808 */ /* 0x000fe40005000000 */
[----:B------:R-:W-:Y:S01]  /*14590*/  FMNMX R15, R245, R6, !PT ;  /* 0x00000006f50f7209 */ /* 0x000fe20007800000 */
[----:B------:R-:W-:Y:S01]  /*145a0*/  LDSM.16.MT88.4 R44, [R215+0x10000] ;  /* 0x01000000d72c783b */ /* 0x000fe20000004200 */
[C---:B------:R-:W-:Y:S02]  /*145b0*/  ISETP.GE.AND P2, PT, R4.reuse, R233, PT ;  /* 0x000000e90400720c */ /* 0x040fe40003f46270 */
[----:B------:R-:W-:Y:S02]  /*145c0*/  ISETP.GE.AND P5, PT, R4, R231, PT ;  /* 0x000000e70400720c */ /* 0x000fe40003fa6270 */
[----:B------:R-:W-:Y:S02]  /*145d0*/  FMNMX R13, R186, R13, !PT ;  /* 0x0000000dba0d7209 */ /* 0x000fe40007800000 */
[C---:B------:R-:W-:Y:S02]  /*145e0*/  ISETP.GE.OR P2, PT, R4.reuse, R232, !P2 ;  /* 0x000000e80400720c */ /* 0x040fe40005746670 */
[----:B------:R-:W-:Y:S01]  /*145f0*/  ISETP.GE.OR P5, PT, R4, R230, !P5 ;  /* 0x000000e60400720c */ /* 0x000fe20006fa6670 */
[----:B------:R-:W-:Y:S01]  /*14600*/  VIADD R4, R132, 0x61 ;  /* 0x0000006184047836 */ /* 0x000fe20000000000 */
[C---:B------:R-:W-:Y:S01]  /*14610*/  FMNMX R6, R244.reuse, R15, !PT ;  /* 0x0000000ff4067209 */ /* 0x040fe20007800000 */
[----:B------:R-:W-:Y:S01]  /*14620*/  FMUL R244, R244, UR12 ;  /* 0x0000000cf4f47c20 */ /* 0x000fe20008400000 */
[----:B------:R-:W-:Y:S02]  /*14630*/  FMNMX R12, R182, R13, !PT ;  /* 0x0000000db60c7209 */ /* 0x000fe40007800000 */
[----:B------:R-:W-:Y:S02]  /*14640*/  FMNMX R6, R165, R6, !PT ;  /* 0x00000006a5067209 */ /* 0x000fe40007800000 */
[----:B------:R-:W-:Y:S02]  /*14650*/  FSEL R180, R48, -INF , !P1 ;  /* 0xff80000030b47808 */ /* 0x000fe40004800000 */
[----:B------:R-:W-:Y:S02]  /*14660*/  FSEL R178, R49, -INF , !P4 ;  /* 0xff80000031b27808 */ /* 0x000fe40006000000 */
[----:B------:R-:W-:Y:S02]  /*14670*/  FMNMX R13, R181, R12, !PT ;  /* 0x0000000cb50d7209 */ /* 0x000fe40007800000 */
[C---:B------:R-:W-:Y:S02]  /*14680*/  ISETP.GE.AND P1, PT, R4.reuse, R233, PT ;  /* 0x000000e90400720c */ /* 0x040fe40003f26270 */
[----:B------:R-:W-:Y:S02]  /*14690*/  ISETP.GE.AND P4, PT, R4, R231, PT ;  /* 0x000000e70400720c */ /* 0x000fe40003f86270 */
[----:B------:R-:W-:Y:S02]  /*146a0*/  FMNMX R15, R167, R6, !PT ;  /* 0x00000006a70f7209 */ /* 0x000fe40007800000 */
[----:B------:R-:W-:Y:S02]  /*146b0*/  FMNMX R6, R172, R13, !PT ;  /* 0x0000000dac067209 */ /* 0x000fe40007800000 */
[C---:B------:R-:W-:Y:S02]  /*146c0*/  ISETP.GE.OR P1, PT, R4.reuse, R232, !P1 ;  /* 0x000000e80400720c */ /* 0x040fe40004f26670 */
[----:B------:R-:W-:Y:S02]  /*146d0*/  ISETP.GE.OR P4, PT, R4, R230, !P4 ;  /* 0x000000e60400720c */ /* 0x000fe40006786670 */
[----:B------:R-:W-:Y:S02]  /*146e0*/  IADD3 R4, R132, 0x68, RZ ;  /* 0x0000006884047810 */ /* 0x000fe40007ffe0ff */
[----:B------:R-:W-:Y:S02]  /*146f0*/  FMNMX R15, R164, R15, !PT ;  /* 0x0000000fa40f7209 */ /* 0x000fe40007800000 */
[----:B------:R-:W-:Y:S02]  /*14700*/  FMNMX R13, R195, R6, !PT ;  /* 0x00000006c30d7209 */ /* 0x000fe40007800000 */
[----:B------:R-:W-:Y:S02]  /*14710*/  FSEL R170, R50, -INF , !P6 ;  /* 0xff80000032aa7808 */ /* 0x000fe40007000000 */
[----:B------:R-:W-:Y:S02]  /*14720*/  FSEL R171, R51, -INF , !P3 ;  /* 0xff80000033ab7808 */ /* 0x000fe40005800000 */
[C---:B------:R-:W-:Y:S02]  /*14730*/  ISETP.GE.AND P6, PT, R4.reuse, R233, PT ;  /* 0x000000e90400720c */ /* 0x040fe40003fc6270 */
[----:B------:R-:W-:Y:S02]  /*14740*/  ISETP.GE.AND P3, PT, R4, R231, PT ;  /* 0x000000e70400720c */ /* 0x000fe40003f66270 */
[C---:B------:R-:W-:Y:S01]  /*14750*/  FMNMX R6, R166.reuse, R15, !PT ;  /* 0x0000000fa6067209 */ /* 0x040fe20007800000 */
[----:B------:R-:W-:Y:S01]  /*14760*/  FMUL R166, R166, UR12 ;  /* 0x0000000ca6a67c20 */ /* 0x000fe20008400000 */
[----:B------:R-:W-:Y:S02]  /*14770*/  FMNMX R12, R194, R13, !PT ;  /* 0x0000000dc20c7209 */ /* 0x000fe40007800000 */
[C---:B------:R-:W-:Y:S02]  /*14780*/  ISETP.GE.OR P6, PT, R4.reuse, R232, !P6 ;  /* 0x000000e80400720c */ /* 0x040fe400077c6670 */
[----:B------:R-:W-:Y:S02]  /*14790*/  ISETP.GE.OR P3, PT, R4, R230, !P3 ;  /* 0x000000e60400720c */ /* 0x000fe40005f66670 */
[----:B------:R-:W-:Y:S02]  /*147a0*/  FMNMX R6, R175, R6, !PT ;  /* 0x00000006af067209 */ /* 0x000fe40007800000 */
[----:B------:R-:W-:Y:S02]  /*147b0*/  IADD3 R4, R132, 0x69, RZ ;  /* 0x0000006984047810 */ /* 0x000fe40007ffe0ff */
[C---:B------:R-:W-:Y:S01]  /*147c0*/  FMNMX R13, R193.reuse, R12, !PT ;  /* 0x0000000cc10d7209 */ /* 0x040fe20007800000 */
[----:B------:R-:W-:Y:S01]  /*147d0*/  FMUL R193, R193, UR12 ;  /* 0x0000000cc1c17c20 */ /* 0x000fe20008400000 */
[----:B------:R-:W-:Y:S02]  /*147e0*/  FSEL R163, R52, -INF , !P2 ;  /* 0xff80000034a37808 */ /* 0x000fe40005000000 */
[----:B------:R-:W-:Y:S02]  /*147f0*/  FSEL R162, R53, -INF , !P1 ;  /* 0xff80000035a27808 */ /* 0x000fe40004800000 */
[----:B------:R-:W-:Y:S02]  /*14800*/  FMNMX R15, R173, R6, !PT ;  /* 0x00000006ad0f7209 */ /* 0x000fe40007800000 */
[C---:B------:R-:W-:Y:S02]  /*14810*/  ISETP.GE.AND P2, PT, R4.reuse, R233, PT ;  /* 0x000000e90400720c */ /* 0x040fe40003f46270 */
[----:B------:R-:W-:Y:S02]  /*14820*/  ISETP.GE.AND P1, PT, R4, R231, PT ;  /* 0x000000e70400720c */ /* 0x000fe40003f26270 */
[----:B------:R-:W-:Y:S02]  /*14830*/  FMNMX R6, R192, R13, !PT ;  /* 0x0000000dc0067209 */ /* 0x000fe40007800000 */
[C---:B------:R-:W-:Y:S02]  /*14840*/  ISETP.GE.OR P2, PT, R4.reuse, R232, !P2 ;  /* 0x000000e80400720c */ /* 0x040fe40005746670 */
[----:B------:R-:W-:Y:S02]  /*14850*/  ISETP.GE.OR P1, PT, R4, R230, !P1 ;  /* 0x000000e60400720c */ /* 0x000fe40004f26670 */
[C---:B------:R-:W-:Y:S01]  /*14860*/  FMNMX R14, R176.reuse, R15, !PT ;  /* 0x0000000fb00e7209 */ /* 0x040fe20007800000 */
[----:B------:R-:W-:Y:S01]  /*14870*/  FMUL R176, R176, UR12 ;  /* 0x0000000cb0b07c20 */ /* 0x000fe20008400000 */
[C---:B------:R-:W-:Y:S01]  /*14880*/  FMNMX R4, R183.reuse, R6, !PT ;  /* 0x00000006b7047209 */ /* 0x040fe20007800000 */
[----:B------:R-:W-:Y:S01]  /*14890*/  FMUL R183, R183, UR12 ;  /* 0x0000000cb7b77c20 */ /* 0x000fe20008400000 */
[----:B------:R-:W-:Y:S02]  /*148a0*/  FMNMX R14, R179, R14, !PT ;  /* 0x0000000eb30e7209 */ /* 0x000fe40007800000 */
[C---:B------:R-:W-:Y:S01]  /*148b0*/  FMNMX R15, R187.reuse, R4, !PT ;  /* 0x00000004bb0f7209 */ /* 0x040fe20007800000 */
[----:B------:R-:W-:Y:S01]  /*148c0*/  FMUL R187, R187, UR12 ;  /* 0x0000000cbbbb7c20 */ /* 0x000fe20008400000 */
[----:B------:R-:W-:Y:S02]  /*148d0*/  FMNMX R13, R191, R14, !PT ;  /* 0x0000000ebf0d7209 */ /* 0x000fe40007800000 */
[----:B------:R-:W-:Y:S02]  /*148e0*/  FMNMX R15, R180, R15, !PT ;  /* 0x0000000fb40f7209 */ /* 0x000fe40007800000 */
[----:B------:R-:W-:Y:S02]  /*148f0*/  FMNMX R13, R190, R13, !PT ;  /* 0x0000000dbe0d7209 */ /* 0x000fe40007800000 */
[----:B------:R-:W-:Y:S02]  /*14900*/  FMNMX R14, R178, R15, !PT ;  /* 0x0000000fb20e7209 */ /* 0x000fe40007800000 */
[----:B------:R-:W-:Y:S02]  /*14910*/  IADD3 R12, R132, 0x70, RZ ;  /* 0x00000070840c7810 */ /* 0x000fe40007ffe0ff */
[C---:B------:R-:W-:Y:S01]  /*14920*/  FMNMX R16, R188.reuse, R13, !PT ;  /* 0x0000000dbc107209 */ /* 0x040fe20007800000 */
[----:B------:R-:W-:Y:S01]  /*14930*/  FMUL R188, R188, UR12 ;  /* 0x0000000cbcbc7c20 */ /* 0x000fe20008400000 */
[C---:B------:R-:W-:Y:S01]  /*14940*/  FMNMX R13, R163.reuse, R14, !PT ;  /* 0x0000000ea30d7209 */ /* 0x040fe20007800000 */
[----:B------:R-:W-:Y:S01]  /*14950*/  FMUL R163, R163, UR12 ;  /* 0x0000000ca3a37c20 */ /* 0x000fe20008400000 */
[----:B------:R-:W-:Y:S02]  /*14960*/  FSEL R161, R56, -INF , !P6 ;  /* 0xff80000038a17808 */ /* 0x000fe40007000000 */
[----:B------:R-:W-:Y:S02]  /*14970*/  FMNMX R16, R189, R16, !PT ;  /* 0x00000010bd107209 */ /* 0x000fe40007800000 */
[----:B------:R-:W-:Y:S02]  /*14980*/  IADD3 R6, R132, 0x71, RZ ;  /* 0x0000007184067810 */ /* 0x000fe40007ffe0ff */
[----:B------:R-:W-:Y:S02]  /*14990*/  ISETP.GE.AND P6, PT, R12, R233, PT ;  /* 0x000000e90c00720c */ /* 0x000fe40003fc6270 */
[----:B------:R-:W-:Y:S02]  /*149a0*/  FMNMX R14, R162, R13, !PT ;  /* 0x0000000da20e7209 */ /* 0x000fe40007800000 */
[----:B------:R-:W-:Y:S02]  /*149b0*/  FSEL R160, R57, -INF , !P2 ;  /* 0xff80000039a07808 */ /* 0x000fe40005000000 */
[----:B------:R-:W-:Y:S02]  /*149c0*/  FMNMX R13, R177, R16, !PT ;  /* 0x00000010b10d7209 */ /* 0x000fe40007800000 */
[----:B------:R-:W-:Y:S02]  /*149d0*/  ISETP.GE.AND P2, PT, R6, R233, PT ;  /* 0x000000e90600720c */ /* 0x000fe40003f46270 */
[----:B------:R-:W-:Y:S02]  /*149e0*/  ISETP.GE.OR P6, PT, R12, R232, !P6 ;  /* 0x000000e80c00720c */ /* 0x000fe400077c6670 */
[----:B------:R-:W-:Y:S02]  /*149f0*/  FMNMX R15, R161, R14, !PT ;  /* 0x0000000ea10f7209 */ /* 0x000fe40007800000 */
[----:B------:R-:W-:Y:S02]  /*14a00*/  IADD3 R4, R132, 0x78, RZ ;  /* 0x0000007884047810 */ /* 0x000fe40007ffe0ff */
[----:B------:R-:W-:Y:S02]  /*14a10*/  FSEL R155, R60, -INF , !P6 ;  /* 0xff8000003c9b7808 */ /* 0x000fe40007000000 */
[----:B------:R-:W-:Y:S02]  /*14a20*/  FMNMX R13, R174, R13, !PT ;  /* 0x0000000dae0d7209 */ /* 0x000fe40007800000 */
[-C--:B------:R-:W-:Y:S02]  /*14a30*/  ISETP.GE.OR P2, PT, R6, R232.reuse, !P2 ;  /* 0x000000e80600720c */ /* 0x080fe40005746670 */
[----:B------:R-:W-:Y:S02]  /*14a40*/  FMNMX R16, R160, R15, !PT ;  /* 0x0000000fa0107209 */ /* 0x000fe40007800000 */
[----:B------:R-:W-:Y:S02]  /*14a50*/  IADD3 R132, R132, 0x79, RZ ;  /* 0x0000007984847810 */ /* 0x000fe40007ffe0ff */
[----:B------:R-:W-:Y:S02]  /*14a60*/  ISETP.GE.AND P6, PT, R4, R233, PT ;  /* 0x000000e90400720c */ /* 0x000fe40003fc6270 */
[----:B------:R-:W-:Y:S02]  /*14a70*/  FSEL R154, R61, -INF , !P2 ;  /* 0xff8000003d9a7808 */ /* 0x000fe40005000000 */
[C---:B------:R-:W-:Y:S01]  /*14a80*/  FMNMX R14, R170.reuse, R13, !PT ;  /* 0x0000000daa0e7209 */ /* 0x040fe20007800000 */
[----:B------:R-:W-:Y:S01]  /*14a90*/  FMUL R170, R170, UR12 ;  /* 0x0000000caaaa7c20 */ /* 0x000fe20008400000 */
[----:B------:R-:W-:Y:S02]  /*14aa0*/  ISETP.GE.OR P6, PT, R4, R232, !P6 ;  /* 0x000000e80400720c */ /* 0x000fe400077c6670 */
[----:B------:R-:W-:Y:S02]  /*14ab0*/  ISETP.GE.AND P2, PT, R132, R233, PT ;  /* 0x000000e98400720c */ /* 0x000fe40003f46270 */
[----:B------:R-:W-:Y:S02]  /*14ac0*/  FMNMX R13, R155, R16, !PT ;  /* 0x000000109b0d7209 */ /* 0x000fe40007800000 */
[----:B------:R-:W-:Y:S02]  /*14ad0*/  FSEL R151, R64, -INF , !P6 ;  /* 0xff80000040977808 */ /* 0x000fe40007000000 */
[----:B------:R-:W-:Y:S02]  /*14ae0*/  ISETP.GE.OR P2, PT, R132, R232, !P2 ;  /* 0x000000e88400720c */ /* 0x000fe40005746670 */
[----:B------:R-:W-:Y:S02]  /*14af0*/  FMNMX R16, R154, R13, !PT ;  /* 0x0000000d9a107209 */ /* 0x000fe40007800000 */
[----:B------:R-:W-:Y:S02]  /*14b00*/  FSEL R153, R65, -INF , !P2 ;  /* 0xff80000041997808 */ /* 0x000fe40005000000 */
[----:B------:R-:W-:Y:S02]  /*14b10*/  FMNMX R16, R151, R16, !PT ;  /* 0x0000001097107209 */ /* 0x000fe40007800000 */
[-C--:B------:R-:W-:Y:S02]  /*14b20*/  ISETP.GE.AND P2, PT, R12, R231.reuse, PT ;  /* 0x000000e70c00720c */ /* 0x080fe40003f46270 */
[----:B------:R-:W-:Y:S02]  /*14b30*/  FSEL R159, R54, -INF , !P5 ;  /* 0xff800000369f7808 */ /* 0x000fe40006800000 */
[----:B------:R-:W-:Y:S02]  /*14b40*/  FMNMX R14, R171, R14, !PT ;  /* 0x0000000eab0e7209 */ /* 0x000fe40007800000 */
[C---:B------:R-:W-:Y:S01]  /*14b50*/  FMNMX R13, R153.reuse, R16, !PT ;  /* 0x00000010990d7209 */ /* 0x040fe20007800000 */
[----:B------:R-:W-:Y:S01]  /*14b60*/  FMUL R153, R153, UR12 ;  /* 0x0000000c99997c20 */ /* 0x000fe20008400000 */
[----:B------:R-:W-:Y:S02]  /*14b70*/  ISETP.GE.OR P2, PT, R12, R230, !P2 ;  /* 0x000000e60c00720c */ /* 0x000fe40005746670 */
[----:B------:R-:W-:Y:S01]  /*14b80*/  FMNMX R14, R159, R14, !PT ;  /* 0x0000000e9f0e7209 */ /* 0x000fe20007800000 */
[----:B------:R-:W1:Y:S01]  /*14b90*/  SHFL.BFLY PT, R12, R13, 0x2, 0x1f ;  /* 0x0c401f000d0c7f89 */ /* 0x000e6200000e0000 */
[----:B------:R-:W-:Y:S02]  /*14ba0*/  FSEL R157, R55, -INF , !P4 ;  /* 0xff800000379d7808 */ /* 0x000fe40006000000 */
[----:B------:R-:W-:Y:S02]  /*14bb0*/  FSEL R158, R58, -INF , !P3 ;  /* 0xff8000003a9e7808 */ /* 0x000fe40005800000 */
[----:B------:R-:W-:Y:S02]  /*14bc0*/  FMNMX R15, R157, R14, !PT ;  /* 0x0000000e9d0f7209 */ /* 0x000fe40007800000 */
[----:B------:R-:W-:Y:S02]  /*14bd0*/  FSEL R156, R59, -INF , !P1 ;  /* 0xff8000003b9c7808 */ /* 0x000fe40004800000 */
[----:B------:R-:W-:Y:S01]  /*14be0*/  ISETP.GE.AND P3, PT, R6, R231, PT ;  /* 0x000000e70600720c */ /* 0x000fe20003f66270 */
[----:B------:R-:W-:Y:S01]  /*14bf0*/  LDSM.16.MT88.4 R56, [R213+0x10000] ;  /* 0x01000000d538783b */ /* 0x000fe20000004200 */
[C---:B------:R-:W-:Y:S01]  /*14c00*/  FMNMX R15, R158.reuse, R15, !PT ;  /* 0x0000000f9e0f7209 */ /* 0x040fe20007800000 */
[----:B------:R-:W-:Y:S01]  /*14c10*/  FMUL R158, R158, UR12 ;  /* 0x0000000c9e9e7c20 */ /* 0x000fe20008400000 */
[----:B------:R-:W-:Y:S02]  /*14c20*/  ISETP.GE.AND P1, PT, R4, R231, PT ;  /* 0x000000e70400720c */ /* 0x000fe40003f26270 */
[----:B------:R-:W-:Y:S02]  /*14c30*/  FSEL R150, R62, -INF , !P2 ;  /* 0xff8000003e967808 */ /* 0x000fe40005000000 */
[----:B------:R-:W-:Y:S02]  /*14c40*/  FMNMX R15, R156, R15, !PT ;  /* 0x0000000f9c0f7209 */ /* 0x000fe40007800000 */
[-C--:B------:R-:W-:Y:S02]  /*14c50*/  ISETP.GE.OR P3, PT, R6, R230.reuse, !P3 ;  /* 0x000000e60600720c */ /* 0x080fe40005f66670 */
[-C--:B------:R-:W-:Y:S02]  /*14c60*/  ISETP.GE.OR P2, PT, R4, R230.reuse, !P1 ;  /* 0x000000e60400720c */ /* 0x080fe40004f46670 */
[----:B------:R-:W-:Y:S02]  /*14c70*/  FSEL R148, R63, -INF , !P3 ;  /* 0xff8000003f947808 */ /* 0x000fe40005800000 */
[----:B------:R-:W-:Y:S02]  /*14c80*/  FMNMX R15, R150, R15, !PT ;  /* 0x0000000f960f7209 */ /* 0x000fe40007800000 */
[----:B------:R-:W-:Y:S02]  /*14c90*/  ISETP.GE.AND P1, PT, R132, R231, PT ;  /* 0x000000e78400720c */ /* 0x000fe40003f26270 */
[----:B------:R-:W-:Y:S02]  /*14ca0*/  FSEL R146, R66, -INF , !P2 ;  /* 0xff80000042927808 */ /* 0x000fe40005000000 */
[----:B------:R-:W-:Y:S02]  /*14cb0*/  ISETP.GE.OR P1, PT, R132, R230, !P1 ;  /* 0x000000e68400720c */ /* 0x000fe40004f26670 */
[C---:B------:R-:W-:Y:S01]  /*14cc0*/  FMNMX R15, R148.reuse, R15, !PT ;  /* 0x0000000f940f7209 */ /* 0x040fe20007800000 */
[----:B------:R-:W-:Y:S01]  /*14cd0*/  FMUL R148, R148, UR12 ;  /* 0x0000000c94947c20 */ /* 0x000fe20008400000 */
[----:B------:R-:W-:Y:S02]  /*14ce0*/  FSEL R149, R67, -INF , !P1 ;  /* 0xff80000043957808 */ /* 0x000fe40004800000 */
[----:B------:R-:W-:Y:S01]  /*14cf0*/  FMNMX R6, R146, R15, !PT ;  /* 0x0000000f92067209 */ /* 0x000fe20007800000 */
[----:B------:R-:W-:Y:S03]  /*14d00*/  LDSM.16.MT88.4 R64, [R212+0x10000] ;  /* 0x01000000d440783b */ /* 0x000fe60000004200 */
[----:B------:R-:W-:Y:S05]  /*14d10*/  FMNMX R4, R149, R6, !PT ;  /* 0x0000000695047209 */ /* 0x000fea0007800000 */
[----:B------:R-:W2:Y:S01]  /*14d20*/  SHFL.BFLY PT, R15, R4, 0x2, 0x1f ;  /* 0x0c401f00040f7f89 */ /* 0x000ea200000e0000 */
[----:B-1----:R-:W-:Y:S07]  /*14d30*/  FMNMX R12, R13, R12, !PT ;  /* 0x0000000c0d0c7209 */ /* 0x002fee0007800000 */
[----:B------:R-:W1:Y:S01]  /*14d40*/  SHFL.BFLY PT, R137, R12, 0x1, 0x1f ;  /* 0x0c201f000c897f89 */ /* 0x000e6200000e0000 */
[----:B--2---:R-:W-:Y:S01]  /*14d50*/  FMNMX R13, R4, R15, !PT ;  /* 0x0000000f040d7209 */ /* 0x004fe20007800000 */
[----:B------:R-:W-:Y:S06]  /*14d60*/  FMUL R4, R133, UR12 ;  /* 0x0000000c85047c20 */ /* 0x000fec0008400000 */
[----:B------:R-:W2:Y:S01]  /*14d70*/  SHFL.BFLY PT, R136, R13, 0x1, 0x1f ;  /* 0x0c201f000d887f89 */ /* 0x000ea200000e0000 */
[----:B-1----:R-:W-:Y:S04]  /*14d80*/  FMNMX R137, R12, R137, !PT ;  /* 0x000000890c897209 */ /* 0x002fe80007800000 */
[C---:B------:R-:W-:Y:S01]  /*14d90*/  FSETP.NEU.AND P4, PT, R137.reuse, -INF , PT ;  /* 0xff8000008900780b */ /* 0x040fe20003f8d000 */
[C---:B------:R-:W-:Y:S05]  /*14da0*/  FMUL R152, R137.reuse, UR12 ;  /* 0x0000000c89987c20 */ /* 0x040fea0008400000 */
[----:B------:R-:W-:Y:S05]  /*14db0*/  FSEL R152, R152, RZ, P4 ;  /* 0x000000ff98987208 */ /* 0x000fea0002000000 */
[C---:B------:R-:W-:Y:S01]  /*14dc0*/  FADD R145, -R152.reuse, R135 ;  /* 0x0000008798917221 */ /* 0x040fe20000000100 */
[C---:B------:R-:W-:Y:S01]  /*14dd0*/  FADD R144, -R152.reuse, R5 ;  /* 0x0000000598907221 */ /* 0x040fe20000000100 */
[C---:B------:R-:W-:Y:S01]  /*14de0*/  FADD R141, -R152.reuse, R141 ;  /* 0x0000008d988d7221 */ /* 0x040fe20000000100 */
[----:B------:R-:W-:Y:S01]  /*14df0*/  FADD R138, -R152, R9 ;  /* 0x00000009988a7221 */ /* 0x000fe20000000100 */
[----:B------:R-:W-:Y:S02]  /*14e00*/  FSEL R5, R137, RZ, P4 ;  /* 0x000000ff89057208 */ /* 0x000fe40002000000 */
[----:B------:R-:W-:Y:S02]  /*14e10*/  FSETP.GEU.AND P2, PT, R145, -126, PT ;  /* 0xc2fc00009100780b */ /* 0x000fe40003f4e000 */
[----:B------:R-:W-:Y:S01]  /*14e20*/  FSETP.GEU.AND P1, PT, R144, -126, PT ;  /* 0xc2fc00009000780b */ /* 0x000fe20003f2e000 */
[----:B------:R-:W-:Y:S01]  /*14e30*/  FADD R5, -R5, R0 ;  /* 0x0000000005057221 */ /* 0x000fe20000000100 */
[----:B------:R-:W-:Y:S02]  /*14e40*/  FSETP.GEU.AND P6, PT, R141, -126, PT ;  /* 0xc2fc00008d00780b */ /* 0x000fe40003fce000 */
[----:B------:R-:W-:Y:S01]  /*14e50*/  FSETP.GEU.AND P5, PT, R138, -126, PT ;  /* 0xc2fc00008a00780b */ /* 0x000fe20003fae000 */
[----:B------:R-:W-:Y:S01]  /*14e60*/  FMUL R5, R5, UR12 ;  /* 0x0000000c05057c20 */ /* 0x000fe20008400000 */
[----:B--2---:R-:W-:Y:S02]  /*14e70*/  FMNMX R136, R13, R136, !PT ;  /* 0x000000880d887209 */ /* 0x004fe40007800000 */
[----:B------:R-:W1:Y:S02]  /*14e80*/  LDSM.16.MT88.4 R12, [R215+0xc000] ;  /* 0x00c00000d70c783b */ /* 0x000e640000004200 */
[C---:B------:R-:W-:Y:S01]  /*14e90*/  FSETP.NEU.AND P3, PT, R136.reuse, -INF , PT ;  /* 0xff8000008800780b */ /* 0x040fe20003f6d000 */
[----:B------:R-:W-:Y:S01]  /*14ea0*/  @!P2 FMUL R145, R145, 0.5 ;  /* 0x3f0000009191a820 */ /* 0x000fe20000400000 */
[----:B------:R-:W-:Y:S01]  /*14eb0*/  FMUL R147, R136, UR12 ;  /* 0x0000000c88937c20 */ /* 0x000fe20008400000 */
[----:B------:R-:W-:Y:S01]  /*14ec0*/  @!P1 FMUL R144, R144, 0.5 ;  /* 0x3f00000090909820 */ /* 0x000fe20000400000 */
[----:B------:R-:W-:Y:S01]  /*14ed0*/  FSEL R7, R136, RZ, P3 ;  /* 0x000000ff88077208 */ /* 0x000fe20001800000 */
[----:B------:R-:W-:Y:S02]  /*14ee0*/  @!P6 FMUL R141, R141, 0.5 ;  /* 0x3f0000008d8de820 */ /* 0x000fe40000400000 */
[----:B------:R-:W-:Y:S01]  /*14ef0*/  @!P5 FMUL R138, R138, 0.5 ;  /* 0x3f0000008a8ad820 */ /* 0x000fe20000400000 */
[----:B------:R-:W2:Y:S01]  /*14f00*/  MUFU.EX2 R145, R145 ;  /* 0x0000009100917308 */ /* 0x000ea20000000800 */
[----:B------:R-:W-:Y:S01]  /*14f10*/  FSEL R147, R147, RZ, P3 ;  /* 0x000000ff93937208 */ /* 0x000fe20001800000 */
[----:B------:R-:W-:Y:S04]  /*14f20*/  FADD R7, -R7, R2 ;  /* 0x0000000207077221 */ /* 0x000fe80000000100 */
[----:B------:R-:W-:Y:S01]  /*14f30*/  FADD R143, -R147, R4 ;  /* 0x00000004938f7221 */ /* 0x000fe20000000100 */
[----:B------:R-:W-:Y:S03]  /*14f40*/  FMUL R4, R11, UR12 ;  /* 0x0000000c0b047c20 */ /* 0x000fe60008400000 */
[----:B------:R-:W3:Y:S01]  /*14f50*/  MUFU.EX2 R144, R144 ;  /* 0x0000009000907308 */ /* 0x000ee20000000800 */
[C---:B------:R-:W-:Y:S01]  /*14f60*/  FADD R140, -R147.reuse, R10 ;  /* 0x0000000a938c7221 */ /* 0x040fe20000000100 */
[C---:B------:R-:W-:Y:S01]  /*14f70*/  FADD R142, -R147.reuse, R142 ;  /* 0x0000008e938e7221 */ /* 0x040fe20000000100 */
[----:B------:R-:W-:Y:S01]  /*14f80*/  FADD R139, -R147, R4 ;  /* 0x00000004938b7221 */ /* 0x000fe20000000100 */
[----:B------:R-:W-:Y:S01]  /*14f90*/  FMUL R4, R7, UR12 ;  /* 0x0000000c07047c20 */ /* 0x000fe20008400000 */
[----:B------:R-:W-:Y:S02]  /*14fa0*/  FSETP.GEU.AND P4, PT, R143, -126, PT ;  /* 0xc2fc00008f00780b */ /* 0x000fe40003f8e000 */
[----:B------:R-:W-:Y:S03]  /*14fb0*/  FSETP.GEU.AND P3, PT, R142, -126, PT ;  /* 0xc2fc00008e00780b */ /* 0x000fe60003f6e000 */
[----:B------:R-:W4:Y:S01]  /*14fc0*/  MUFU.EX2 R141, R141 ;  /* 0x0000008d008d7308 */ /* 0x000f220000000800 */
[----:B--2---:R-:W-:Y:S01]  /*14fd0*/  @!P2 FMUL R145, R145, R145 ;  /* 0x000000919191a220 */ /* 0x004fe20000400000 */
[----:B------:R-:W-:Y:S08]  /*14fe0*/  FSETP.GEU.AND P2, PT, R140, -126, PT ;  /* 0xc2fc00008c00780b */ /* 0x000ff00003f4e000 */
[----:B------:R-:W2:Y:S01]  /*14ff0*/  MUFU.EX2 R138, R138 ;  /* 0x0000008a008a7308 */ /* 0x000ea20000000800 */
[----:B---3--:R-:W-:Y:S01]  /*15000*/  @!P1 FMUL R144, R144, R144 ;  /* 0x0000009090909220 */ /* 0x008fe20000400000 */
[----:B------:R-:W-:Y:S01]  /*15010*/  FSETP.GEU.AND P1, PT, R139, -126, PT ;  /* 0xc2fc00008b00780b */ /* 0x000fe20003f2e000 */
[----:B------:R-:W-:Y:S01]  /*15020*/  @!P4 FMUL R143, R143, 0.5 ;  /* 0x3f0000008f8fc820 */ /* 0x000fe20000400000 */
[----:B------:R-:W-:Y:S02]  /*15030*/  @!P3 FMUL R142, R142, 0.5 ;  /* 0x3f0000008e8eb820 */ /* 0x000fe40000400000 */
[----:B------:R-:W-:Y:S01]  /*15040*/  F2FP.BF16.F32.PACK_AB R132, R144, R145 ;  /* 0x000000919084723e */ /* 0x000fe200000010ff */
[----:B------:R-:W-:Y:S01]  /*15050*/  @!P2 FMUL R140, R140, 0.5 ;  /* 0x3f0000008c8ca820 */ /* 0x000fe20000400000 */
[----:B----4-:R-:W-:Y:S01]  /*15060*/  @!P6 FMUL R141, R141, R141 ;  /* 0x0000008d8d8de220 */ /* 0x010fe20000400000 */
[----:B------:R-:W-:Y:S01]  /*15070*/  FSETP.GEU.AND P6, PT, R5, -126, PT ;  /* 0xc2fc00000500780b */ /* 0x000fe20003fce000 */
[----:B------:R-:W3:Y:S05]  /*15080*/  MUFU.EX2 R143, R143 ;  /* 0x0000008f008f7308 */ /* 0x000eea0000000800 */
[----:B------:R-:W-:Y:S01]  /*15090*/  @!P1 FMUL R139, R139, 0.5 ;  /* 0x3f0000008b8b9820 */ /* 0x000fe20000400000 */
[----:B--2---:R-:W-:Y:S01]  /*150a0*/  @!P5 FMUL R138, R138, R138 ;  /* 0x0000008a8a8ad220 */ /* 0x004fe20000400000 */
[----:B------:R-:W-:Y:S03]  /*150b0*/  FSETP.GEU.AND P5, PT, R4, -126, PT ;  /* 0xc2fc00000400780b */ /* 0x000fe60003fae000 */
[----:B------:R-:W2:Y:S01]  /*150c0*/  MUFU.EX2 R142, R142 ;  /* 0x0000008e008e7308 */ /* 0x000ea20000000800 */
[----:B------:R-:W-:Y:S01]  /*150d0*/  F2FP.BF16.F32.PACK_AB R134, R138, R141 ;  /* 0x0000008d8a86723e */ /* 0x000fe200000010ff */
[----:B------:R-:W-:Y:S08]  /*150e0*/  @!P6 FMUL R5, R5, 0.5 ;  /* 0x3f0000000505e820 */ /* 0x000ff00000400000 */
[----:B------:R-:W4:Y:S01]  /*150f0*/  MUFU.EX2 R140, R140 ;  /* 0x0000008c008c7308 */ /* 0x000f220000000800 */
[----:B---3--:R-:W-:Y:S01]  /*15100*/  @!P4 FMUL R143, R143, R143 ;  /* 0x0000008f8f8fc220 */ /* 0x008fe20000400000 */
[----:B------:R-:W-:Y:S08]  /*15110*/  @!P5 FMUL R4, R4, 0.5 ;  /* 0x3f0000000404d820 */ /* 0x000ff00000400000 */
[----:B------:R-:W3:Y:S01]  /*15120*/  MUFU.EX2 R139, R139 ;  /* 0x0000008b008b7308 */ /* 0x000ee20000000800 */
[----:B--2---:R-:W-:Y:S05]  /*15130*/  @!P3 FMUL R142, R142, R142 ;  /* 0x0000008e8e8eb220 */ /* 0x004fea0000400000 */
[----:B------:R-:W-:Y:S04]  /*15140*/  F2FP.BF16.F32.PACK_AB R133, R142, R143 ;  /* 0x0000008f8e85723e */ /* 0x000fe800000010ff */
[----:B------:R-:W2:Y:S01]  /*15150*/  MUFU.EX2 R2, R5 ;  /* 0x0000000500027308 */ /* 0x000ea20000000800 */
[----:B----4-:R-:W-:Y:S09]  /*15160*/  @!P2 FMUL R140, R140, R140 ;  /* 0x0000008c8c8ca220 */ /* 0x010ff20000400000 */
[----:B------:R-:W4:Y:S01]  /*15170*/  MUFU.EX2 R0, R4 ;  /* 0x0000000400007308 */ /* 0x000f220000000800 */
[----:B---3--:R-:W-:Y:S05]  /*15180*/  @!P1 FMUL R139, R139, R139 ;  /* 0x0000008b8b8b9220 */ /* 0x008fea0000400000 */
[----:B------:R-:W-:Y:S01]  /*15190*/  F2FP.BF16.F32.PACK_AB R135, R139, R140 ;  /* 0x0000008c8b87723e */ /* 0x000fe200000010ff */
[----:B--2---:R-:W-:Y:S04]  /*151a0*/  @!P6 FMUL R2, R2, R2 ;  /* 0x000000020202e220 */ /* 0x004fe80000400000 */
[C---:B------:R-:W-:Y:S01]  /*151b0*/  FMUL R5, R2.reuse, R129 ;  /* 0x0000008102057220 */ /* 0x040fe20000400000 */
[C---:B------:R-:W-:Y:S01]  /*151c0*/  FMUL R8, R2.reuse, R124 ;  /* 0x0000007c02087220 */ /* 0x040fe20000400000 */
[C---:B------:R-:W-:Y:S01]  /*151d0*/  FMUL R9, R2.reuse, R125 ;  /* 0x0000007d02097220 */ /* 0x040fe20000400000 */
[----:B------:R-:W-:Y:S01]  /*151e0*/  FMUL R16, R2, R116 ;  /* 0x0000007402107220 */ /* 0x000fe20000400000 */
[----:B----4-:R-:W-:Y:S01]  /*151f0*/  @!P5 FMUL R0, R0, R0 ;  /* 0x000000000000d220 */ /* 0x010fe20000400000 */
[C---:B------:R-:W-:Y:S01]  /*15200*/  FMUL R4, R2.reuse, R128 ;  /* 0x0000008002047220 */ /* 0x040fe20000400000 */
[C---:B------:R-:W-:Y:S01]  /*15210*/  FMUL R17, R2.reuse, R117 ;  /* 0x0000007502117220 */ /* 0x040fe20000400000 */
[----:B------:R-:W-:Y:S01]  /*15220*/  FMUL R25, R2, R109 ;  /* 0x0000006d02197220 */ /* 0x000fe20000400000 */
[C---:B------:R-:W-:Y:S01]  /*15230*/  FMUL R6, R0.reuse, R130 ;  /* 0x0000008200067220 */ /* 0x040fe20000400000 */
[C---:B------:R-:W-:Y:S01]  /*15240*/  FMUL R7, R0.reuse, R131 ;  /* 0x0000008300077220 */ /* 0x040fe20000400000 */
[C---:B------:R-:W-:Y:S01]  /*15250*/  FMUL R10, R0.reuse, R126 ;  /* 0x0000007e000a7220 */ /* 0x040fe20000400000 */
[C---:B------:R-:W-:Y:S01]  /*15260*/  FMUL R11, R0.reuse, R127 ;  /* 0x0000007f000b7220 */ /* 0x040fe20000400000 */
[C---:B------:R-:W-:Y:S01]  /*15270*/  FMUL R18, R0.reuse, R118 ;  /* 0x0000007600127220 */ /* 0x040fe20000400000 */
[----:B------:R-:W-:Y:S01]  /*15280*/  LDSM.16.MT88.4 R124, [R215+0xf800] ;  /* 0x00f80000d77c783b */ /* 0x000fe20000004200 */
[C---:B------:R-:W-:Y:S01]  /*15290*/  FMUL R19, R0.reuse, R119 ;  /* 0x0000007700137220 */ /* 0x040fe20000400000 */
[----:B------:R-:W-:Y:S01]  /*152a0*/  FMUL R26, R0, R110 ;  /* 0x0000006e001a7220 */ /* 0x000fe20000400000 */
[C---:B-1----:R-:W-:Y:S05]  /*152b0*/  HMMA.16816.F32.BF16 R4, R132.reuse, R12, R4 ;  /* 0x0000000c8404723c */ /* 0x042fea0000041804 */
[----:B------:R-:W-:Y:S01]  /*152c0*/  LDSM.16.MT88.4 R116, [R213+0xf800] ;  /* 0x00f80000d574783b */ /* 0x000fe20000004200 */
[C---:B------:R-:W-:Y:S05]  /*152d0*/  HMMA.16816.F32.BF16 R8, R132.reuse, R14, R8 ;  /* 0x0000000e8408723c */ /* 0x040fea0000041808 */
[C---:B------:R-:W-:Y:S01]  /*152e0*/  FMUL R12, R2.reuse, R120 ;  /* 0x00000078020c7220 */ /* 0x040fe20000400000 */
[----:B------:R-:W-:Y:S01]  /*152f0*/  FMUL R13, R2, R121 ;  /* 0x00000079020d7220 */ /* 0x000fe20000400000 */
[C---:B------:R-:W-:Y:S01]  /*15300*/  FMUL R14, R0.reuse, R122 ;  /* 0x0000007a000e7220 */ /* 0x040fe20000400000 */
[C---:B------:R-:W-:Y:S03]  /*15310*/  FMUL R15, R0.reuse, R123 ;  /* 0x0000007b000f7220 */ /* 0x040fe60000400000 */
[----:B------:R-:W-:Y:S01]  /*15320*/  FMUL R27, R0, R111 ;  /* 0x0000006f001b7220 */ /* 0x000fe20000400000 */
[----:B------:R-:W-:Y:S01]  /*15330*/  FMUL R33, R2, R101 ;  /* 0x0000006502217220 */ /* 0x000fe20000400000 */
[C---:B------:R-:W-:Y:S01]  /*15340*/  FMUL R34, R0.reuse, R102 ;  /* 0x0000006600227220 */ /* 0x040fe20000400000 */
[----:B------:R-:W-:Y:S01]  /*15350*/  FMUL R35, R0, R103 ;  /* 0x0000006700237220 */ /* 0x000fe20000400000 */
[C---:B------:R-:W-:Y:S03]  /*15360*/  HMMA.16816.F32.BF16 R12, R132.reuse, R20, R12 ;  /* 0x00000014840c723c */ /* 0x040fe6000004180c */
[C---:B------:R-:W-:Y:S01]  /*15370*/  FMUL R52, R2.reuse, R80 ;  /* 0x0000005002347220 */ /* 0x040fe20000400000 */
[----:B------:R-:W-:Y:S01]  /*15380*/  FMUL R53, R2, R81 ;  /* 0x0000005102357220 */ /* 0x000fe20000400000 */
[----:B------:R-:W-:Y:S01]  /*15390*/  FMUL R54, R0, R82 ;  /* 0x0000005200367220 */ /* 0x000fe20000400000 */
[C---:B------:R-:W-:Y:S05]  /*153a0*/  HMMA.16816.F32.BF16 R16, R132.reuse, R22, R16 ;  /* 0x000000168410723c */ /* 0x040fea0000041810 */
[C---:B------:R-:W-:Y:S01]  /*153b0*/  FMUL R20, R2.reuse, R112 ;  /* 0x0000007002147220 */ /* 0x040fe20000400000 */
[----:B------:R-:W-:Y:S01]  /*153c0*/  FMUL R21, R2, R113 ;  /* 0x0000007102157220 */ /* 0x000fe20000400000 */
[C---:B------:R-:W-:Y:S01]  /*153d0*/  FMUL R22, R0.reuse, R114 ;  /* 0x0000007200167220 */ /* 0x040fe20000400000 */
[----:B------:R-:W-:Y:S03]  /*153e0*/  FMUL R23, R0, R115 ;  /* 0x0000007300177220 */ /* 0x000fe60000400000 */
[----:B------:R-:W-:Y:S01]  /*153f0*/  FMUL R24, R2, R108 ;  /* 0x0000006c02187220 */ /* 0x000fe20000400000 */
[----:B------:R-:W-:Y:S01]  /*15400*/  FMUL R55, R0, R83 ;  /* 0x0000005300377220 */ /* 0x000fe20000400000 */
[C---:B------:R-:W-:Y:S01]  /*15410*/  FMUL R48, R2.reuse, R84 ;  /* 0x0000005402307220 */ /* 0x040fe20000400000 */
[----:B------:R-:W-:Y:S01]  /*15420*/  LDSM.16.MT88.4 R80, [R215+0xc800] ;  /* 0x00c80000d750783b */ /* 0x000fe20000004200 */
[C---:B------:R-:W-:Y:S03]  /*15430*/  HMMA.16816.F32.BF16 R20, R132.reuse, R28, R20 ;  /* 0x0000001c8414723c */ /* 0x040fe60000041814 */
[----:B------:R-:W-:Y:S01]  /*15440*/  FMUL R49, R2, R85 ;  /* 0x0000005502317220 */ /* 0x000fe20000400000 */
[C---:B------:R-:W-:Y:S01]  /*15450*/  FMUL R50, R0.reuse, R86 ;  /* 0x0000005600327220 */ /* 0x040fe20000400000 */
[----:B------:R-:W-:Y:S01]  /*15460*/  FMUL R51, R0, R87 ;  /* 0x0000005700337220 */ /* 0x000fe20000400000 */
[C---:B------:R-:W-:Y:S01]  /*15470*/  HMMA.16816.F32.BF16 R24, R132.reuse, R30, R24 ;  /* 0x0000001e8418723c */ /* 0x040fe20000041818 */
[----:B------:R-:W-:Y:S04]  /*15480*/  LDSM.16.MT88.4 R84, [R213+0xc800] ;  /* 0x00c80000d554783b */ /* 0x000fe80000004200 */
[C---:B------:R-:W-:Y:S01]  /*15490*/  FMUL R29, R2.reuse, R105 ;  /* 0x00000069021d7220 */ /* 0x040fe20000400000 */
[----:B------:R-:W-:Y:S01]  /*154a0*/  FMUL R28, R2, R104 ;  /* 0x00000068021c7220 */ /* 0x000fe20000400000 */
[C---:B------:R-:W-:Y:S01]  /*154b0*/  FMUL R30, R0.reuse, R106 ;  /* 0x0000006a001e7220 */ /* 0x040fe20000400000 */
[----:B------:R-:W-:Y:S03]  /*154c0*/  FMUL R31, R0, R107 ;  /* 0x0000006b001f7220 */ /* 0x000fe60000400000 */
[----:B------:R-:W-:Y:S01]  /*154d0*/  FMUL R105, R249, UR12 ;  /* 0x0000000cf9697c20 */ /* 0x000fe20008400000 */
[----:B------:R-:W-:Y:S01]  /*154e0*/  FADD R106, -R152, R251 ;  /* 0x000000fb986a7221 */ /* 0x000fe20000000100 */
[C---:B------:R-:W-:Y:S01]  /*154f0*/  FMUL R32, R2.reuse, R100 ;  /* 0x0000006402207220 */ /* 0x040fe20000400000 */
[----:B------:R-:W-:Y:S01]  /*15500*/  FMUL R60, R2, R72 ;  /* 0x00000048023c7220 */ /* 0x000fe20000400000 */
[C---:B------:R-:W-:Y:S03]  /*15510*/  HMMA.16816.F32.BF16 R28, R132.reuse, R36, R28 ;  /* 0x00000024841c723c */ /* 0x040fe6000004181c */
[----:B------:R-:W-:Y:S01]  /*15520*/  FADD R105, -R152, R105 ;  /* 0x0000006998697221 */ /* 0x000fe20000000100 */
[----:B------:R-:W-:Y:S01]  /*15530*/  FSETP.GEU.AND P2, PT, R106, -126, PT ;  /* 0xc2fc00006a00780b */ /* 0x000fe20003f4e000 */
[----:B------:R-:W-:Y:S01]  /*15540*/  FMUL R61, R2, R73 ;  /* 0x00000049023d7220 */ /* 0x000fe20000400000 */
[C---:B------:R-:W-:Y:S03]  /*15550*/  HMMA.16816.F32.BF16 R32, R132.reuse, R38, R32 ;  /* 0x000000268420723c */ /* 0x040fe60000041820 */
[C---:B------:R-:W-:Y:S02]  /*15560*/  FSETP.GEU.AND P1, PT, R105.reuse, -126, PT ;  /* 0xc2fc00006900780b */ /* 0x040fe40003f2e000 */
[----:B------:R-:W-:Y:S01]  /*15570*/  FMUL R37, R250, UR12 ;  /* 0x0000000cfa257c20 */ /* 0x000fe20008400000 */
[----:B------:R-:W-:Y:S01]  /*15580*/  FMUL R36, R2, R96 ;  /* 0x0000006002247220 */ /* 0x000fe20000400000 */
[C---:B------:R-:W-:Y:S01]  /*15590*/  FMUL R38, R0.reuse, R98 ;  /* 0x0000006200267220 */ /* 0x040fe20000400000 */
[----:B------:R-:W-:Y:S03]  /*155a0*/  FMUL R39, R0, R99 ;  /* 0x0000006300277220 */ /* 0x000fe60000400000 */
[----:B------:R-:W-:Y:S01]  /*155b0*/  FADD R104, -R152, R37 ;  /* 0x0000002598687221 */ /* 0x000fe20000000100 */
[----:B------:R-:W-:Y:S01]  /*155c0*/  FMUL R37, R2, R97 ;  /* 0x0000006102257220 */ /* 0x000fe20000400000 */
[----:B------:R-:W-:Y:S01]  /*155d0*/  @!P2 FMUL R106, R106, 0.5 ;  /* 0x3f0000006a6aa820 */ /* 0x000fe20000400000 */
[----:B------:R-:W-:Y:S01]  /*155e0*/  FMUL R40, R2, R92 ;  /* 0x0000005c02287220 */ /* 0x000fe20000400000 */
[----:B------:R-:W-:Y:S01]  /*155f0*/  FMUL R42, R0, R94 ;  /* 0x0000005e002a7220 */ /* 0x000fe20000400000 */
[----:B------:R-:W-:Y:S01]  /*15600*/  @!P1 FMUL R105, R105, 0.5 ;  /* 0x3f00000069699820 */ /* 0x000fe20000400000 */
[----:B------:R-:W-:Y:S01]  /*15610*/  FMUL R41, R2, R93 ;  /* 0x0000005d02297220 */ /* 0x000fe20000400000 */
[C---:B------:R-:W-:Y:S01]  /*15620*/  FMUL R43, R0.reuse, R95 ;  /* 0x0000005f002b7220 */ /* 0x040fe20000400000 */
[C---:B------:R-:W-:Y:S01]  /*15630*/  HMMA.16816.F32.BF16 R36, R132.reuse, R44, R36 ;  /* 0x0000002c8424723c */ /* 0x040fe20000041824 */
[----:B------:R-:W1:Y:S01]  /*15640*/  MUFU.EX2 R106, R106 ;  /* 0x0000006a006a7308 */ /* 0x000e620000000800 */
[----:B------:R-:W-:Y:S01]  /*15650*/  LDSM.16.MT88.4 R96, [R213+0xd800] ;  /* 0x00d80000d560783b */ /* 0x000fe20000004200 */
[C---:B------:R-:W-:Y:S01]  /*15660*/  FMUL R62, R0.reuse, R74 ;  /* 0x0000004a003e7220 */ /* 0x040fe20000400000 */
[----:B------:R-:W-:Y:S01]  /*15670*/  FMUL R63, R0, R75 ;  /* 0x0000004b003f7220 */ /* 0x000fe20000400000 */
[----:B------:R-:W-:Y:S01]  /*15680*/  FMUL R100, R175, UR12 ;  /* 0x0000000caf647c20 */ /* 0x000fe20008400000 */
[C---:B------:R-:W-:Y:S05]  /*15690*/  HMMA.16816.F32.BF16 R40, R132.reuse, R46, R40 ;  /* 0x0000002e8428723c */ /* 0x040fea0000041828 */
[----:B------:R-:W2:Y:S01]  /*156a0*/  MUFU.EX2 R105, R105 ;  /* 0x0000006900697308 */ /* 0x000ea20000000800 */
[----:B------:R-:W-:Y:S01]  /*156b0*/  FSETP.GEU.AND P6, PT, R104, -126, PT ;  /* 0xc2fc00006800780b */ /* 0x000fe20003fce000 */
[----:B------:R-:W-:Y:S01]  /*156c0*/  FMUL R107, R248, UR12 ;  /* 0x0000000cf86b7c20 */ /* 0x000fe20008400000 */
[----:B------:R-:W-:Y:S03]  /*156d0*/  FMUL R112, R247, UR12 ;  /* 0x0000000cf7707c20 */ /* 0x000fe60008400000 */
[----:B------:R-:W-:Y:S01]  /*156e0*/  FMUL R114, R245, UR12 ;  /* 0x0000000cf5727c20 */ /* 0x000fe20008400000 */
[C---:B------:R-:W-:Y:S01]  /*156f0*/  FMUL R44, R2.reuse, R88 ;  /* 0x00000058022c7220 */ /* 0x040fe20000400000 */
[----:B------:R-:W-:Y:S01]  /*15700*/  LDSM.16.MT88.4 R72, [R212+0xc800] ;  /* 0x00c80000d448783b */ /* 0x000fe20000004200 */
[----:B------:R-:W-:Y:S01]  /*15710*/  FMUL R45, R2, R89 ;  /* 0x00000059022d7220 */ /* 0x000fe20000400000 */
[C---:B------:R-:W-:Y:S01]  /*15720*/  FMUL R46, R0.reuse, R90 ;  /* 0x0000005a002e7220 */ /* 0x040fe20000400000 */
[----:B------:R-:W-:Y:S01]  /*15730*/  FMUL R47, R0, R91 ;  /* 0x0000005b002f7220 */ /* 0x000fe20000400000 */
[----:B------:R-:W-:Y:S01]  /*15740*/  FADD R107, -R152, R107 ;  /* 0x0000006b986b7221 */ /* 0x000fe20000000100 */
[C---:B------:R-:W-:Y:S01]  /*15750*/  FADD R112, -R147.reuse, R112 ;  /* 0x0000007093707221 */ /* 0x040fe20000000100 */
[C---:B------:R-:W-:Y:S01]  /*15760*/  FADD R113, -R147.reuse, R246 ;  /* 0x000000f693717221 */ /* 0x040fe20000000100 */
[C---:B------:R-:W-:Y:S01]  /*15770*/  FADD R114, -R147.reuse, R114 ;  /* 0x0000007293727221 */ /* 0x040fe20000000100 */
[----:B------:R-:W-:Y:S01]  /*15780*/  FADD R115, -R147, R244 ;  /* 0x000000f493737221 */ /* 0x000fe20000000100 */
[----:B------:R-:W3:Y:S01]  /*15790*/  LDSM.16.MT88.4 R88, [R211+0x10000] ;  /* 0x01000000d358783b */ /* 0x000ee20000004200 */
[C---:B------:R-:W-:Y:S03]  /*157a0*/  HMMA.16816.F32.BF16 R44, R132.reuse, R56, R44 ;  /* 0x00000038842c723c */ /* 0x040fe6000004182c */
[----:B-1----:R-:W-:Y:S01]  /*157b0*/  @!P2 FMUL R106, R106, R106 ;  /* 0x0000006a6a6aa220 */ /* 0x002fe20000400000 */
[----:B--2---:R-:W-:Y:S01]  /*157c0*/  @!P1 FMUL R105, R105, R105 ;  /* 0x0000006969699220 */ /* 0x004fe20000400000 */
[----:B------:R-:W-:Y:S01]  /*157d0*/  FSETP.GEU.AND P5, PT, R107, -126, PT ;  /* 0xc2fc00006b00780b */ /* 0x000fe20003fae000 */
[C---:B------:R-:W-:Y:S03]  /*157e0*/  HMMA.16816.F32.BF16 R48, R132.reuse, R58, R48 ;  /* 0x0000003a8430723c */ /* 0x040fe60000041830 */
[----:B------:R-:W-:Y:S02]  /*157f0*/  FSETP.GEU.AND P4, PT, R112, -126, PT ;  /* 0xc2fc00007000780b */ /* 0x000fe40003f8e000 */
[----:B------:R-:W-:Y:S01]  /*15800*/  FSETP.GEU.AND P3, PT, R113, -126, PT ;  /* 0xc2fc00007100780b */ /* 0x000fe20003f6e000 */
[C---:B------:R-:W-:Y:S03]  /*15810*/  HMMA.16816.F32.BF16 R52, R132.reuse, R64, R52 ;  /* 0x000000408434723c */ /* 0x040fe60000041834 */
[----:B------:R-:W-:Y:S02]  /*15820*/  FSETP.GEU.AND P2, PT, R114, -126, PT ;  /* 0xc2fc00007200780b */ /* 0x000fe40003f4e000 */
[----:B------:R-:W-:Y:S01]  /*15830*/  FSETP.GEU.AND P1, PT, R115, -126, PT ;  /* 0xc2fc00007300780b */ /* 0x000fe20003f2e000 */
[----:B------:R-:W-:Y:S01]  /*15840*/  @!P6 FMUL R104, R104, 0.5 ;  /* 0x3f0000006868e820 */ /* 0x000fe20000400000 */
[----:B------:R-:W-:Y:S01]  /*15850*/  @!P5 FMUL R107, R107, 0.5 ;  /* 0x3f0000006b6bd820 */ /* 0x000fe20000400000 */
[----:B------:R-:W-:Y:S03]  /*15860*/  FMUL R56, R2, R76 ;  /* 0x0000004c02387220 */ /* 0x000fe60000400000 */
[----:B------:R-:W-:Y:S01]  /*15870*/  @!P4 FMUL R112, R112, 0.5 ;  /* 0x3f0000007070c820 */ /* 0x000fe20000400000 */
[----:B------:R-:W-:Y:S01]  /*15880*/  @!P3 FMUL R113, R113, 0.5 ;  /* 0x3f0000007171b820 */ /* 0x000fe20000400000 */
[----:B------:R-:W1:Y:S01]  /*15890*/  MUFU.EX2 R104, R104 ;  /* 0x0000006800687308 */ /* 0x000e620000000800 */
[----:B------:R-:W-:Y:S01]  /*158a0*/  FMUL R57, R2, R77 ;  /* 0x0000004d02397220 */ /* 0x000fe20000400000 */
[----:B------:R-:W-:Y:S01]  /*158b0*/  FMUL R58, R0, R78 ;  /* 0x0000004e003a7220 */ /* 0x000fe20000400000 */
[----:B------:R-:W-:Y:S01]  /*158c0*/  @!P2 FMUL R114, R114, 0.5 ;  /* 0x3f0000007272a820 */ /* 0x000fe20000400000 */
[----:B------:R-:W-:Y:S01]  /*158d0*/  FMUL R59, R0, R79 ;  /* 0x0000004f003b7220 */ /* 0x000fe20000400000 */
[----:B------:R-:W-:Y:S01]  /*158e0*/  @!P1 FMUL R115, R115, 0.5 ;  /* 0x3f00000073739820 */ /* 0x000fe20000400000 */
[----:B------:R-:W2:Y:S01]  /*158f0*/  LDSM.16.MT88.4 R76, [R211+0xc800] ;  /* 0x00c80000d34c783b */ /* 0x000ea20000004200 */
[C---:B------:R-:W-:Y:S03]  /*15900*/  FMUL R64, R2.reuse, R68 ;  /* 0x0000004402407220 */ /* 0x040fe60000400000 */
[----:B------:R-:W4:Y:S01]  /*15910*/  MUFU.EX2 R107, R107 ;  /* 0x0000006b006b7308 */ /* 0x000f220000000800 */
[----:B------:R-:W-:Y:S01]  /*15920*/  F2FP.BF16.F32.PACK_AB R68, R105, R106 ;  /* 0x0000006a6944723e */ /* 0x000fe200000010ff */
[----:B------:R-:W-:Y:S01]  /*15930*/  FMUL R65, R2, R69 ;  /* 0x0000004502417220 */ /* 0x000fe20000400000 */
[C---:B------:R-:W-:Y:S03]  /*15940*/  HMMA.16816.F32.BF16 R56, R132.reuse, R66, R56 ;  /* 0x000000428438723c */ /* 0x040fe60000041838 */
[----:B------:R-:W-:Y:S01]  /*15950*/  FMUL R108, R174, UR12 ;  /* 0x0000000cae6c7c20 */ /* 0x000fe20008400000 */
[----:B------:R-:W-:Y:S03]  /*15960*/  FMUL R95, R186, UR12 ;  /* 0x0000000cba5f7c20 */ /* 0x000fe60008400000 */
[----:B------:R-:W5:Y:S01]  /*15970*/  MUFU.EX2 R112, R112 ;  /* 0x0000007000707308 */ /* 0x000f620000000800 */
[C---:B---3--:R-:W-:Y:S03]  /*15980*/  HMMA.16816.F32.BF16 R60, R132.reuse, R88, R60 ;  /* 0x00000058843c723c */ /* 0x048fe6000004183c */
[C---:B------:R-:W-:Y:S01]  /*15990*/  FMUL R66, R0.reuse, R70 ;  /* 0x0000004600427220 */ /* 0x040fe20000400000 */
[----:B------:R-:W-:Y:S05]  /*159a0*/  FMUL R67, R0, R71 ;  /* 0x0000004700437220 */ /* 0x000fea0000400000 */
[----:B------:R-:W3:Y:S02]  /*159b0*/  MUFU.EX2 R113, R113 ;  /* 0x0000007100717308 */ /* 0x000ee40000000800 */
[----:B-1----:R-:W-:Y:S01]  /*159c0*/  @!P6 FMUL R104, R104, R104 ;  /* 0x000000686868e220 */ /* 0x002fe20000400000 */
[----:B----4-:R-:W-:Y:S01]  /*159d0*/  @!P5 FMUL R107, R107, R107 ;  /* 0x0000006b6b6bd220 */ /* 0x010fe20000400000 */
[----:B------:R-:W-:Y:S01]  /*159e0*/  FADD R95, -R152, R95 ;  /* 0x0000005f985f7221 */ /* 0x000fe20000000100 */
[----:B------:R-:W-:Y:S05]  /*159f0*/  HMMA.16816.F32.BF16 R64, R132, R90, R64 ;  /* 0x0000005a8440723c */ /* 0x000fea0000041840 */
[----:B------:R-:W1:Y:S01]  /*15a00*/  MUFU.EX2 R114, R114 ;  /* 0x0000007200727308 */ /* 0x000e620000000800 */
[----:B-----5:R-:W-:Y:S01]  /*15a10*/  @!P4 FMUL R112, R112, R112 ;  /* 0x000000707070c220 */ /* 0x020fe20000400000 */
[----:B------:R-:W-:Y:S01]  /*15a20*/  F2FP.BF16.F32.PACK_AB R70, R107, R104 ;  /* 0x000000686b46723e */ /* 0x000fe200000010ff */
[----:B------:R-:W-:Y:S03]  /*15a30*/  FMUL R89, R169, UR12 ;  /* 0x0000000ca9597c20 */ /* 0x000fe60008400000 */
[C---:B------:R-:W-:Y:S01]  /*15a40*/  FADD R169, -R147.reuse, R166 ;  /* 0x000000a693a97221 */ /* 0x040fe20000000100 */
[----:B------:R-:W-:Y:S01]  /*15a50*/  FADD R108, -R147, R108 ;  /* 0x0000006c936c7221 */ /* 0x000fe20000000100 */
[----:B------:R-:W-:Y:S02]  /*15a60*/  FMUL R93, R181, UR12 ;  /* 0x0000000cb55d7c20 */ /* 0x000fe40008400000 */
[----:B------:R-:W4:Y:S01]  /*15a70*/  MUFU.EX2 R115, R115 ;  /* 0x0000007300737308 */ /* 0x000f220000000800 */
[----:B---3--:R-:W-:Y:S01]  /*15a80*/  @!P3 FMUL R113, R113, R113 ;  /* 0x000000717171b220 */ /* 0x008fe20000400000 */
[C---:B------:R-:W-:Y:S01]  /*15a90*/  FADD R89, -R152.reuse, R89 ;  /* 0x0000005998597221 */ /* 0x040fe20000000100 */
[----:B------:R-:W-:Y:S01]  /*15aa0*/  FADD R93, -R152, R93 ;  /* 0x0000005d985d7221 */ /* 0x000fe20000000100 */
[----:B------:R-:W-:Y:S01]  /*15ab0*/  FADD R181, -R147, R176 ;  /* 0x000000b093b57221 */ /* 0x000fe20000000100 */
[----:B------:R-:W-:Y:S01]  /*15ac0*/  FMUL R186, R179, UR12 ;  /* 0x0000000cb3ba7c20 */ /* 0x000fe20008400000 */
[----:B------:R-:W-:Y:S01]  /*15ad0*/  F2FP.BF16.F32.PACK_AB R69, R113, R112 ;  /* 0x000000707145723e */ /* 0x000fe200000010ff */
[----:B------:R-:W-:Y:S01]  /*15ae0*/  FADD R100, -R147, R100 ;  /* 0x0000006493647221 */ /* 0x000fe20000000100 */
[----:B------:R-:W-:Y:S01]  /*15af0*/  FSETP.GEU.AND P6, PT, R89, -126, PT ;  /* 0xc2fc00005900780b */ /* 0x000fe20003fce000 */
[----:B-1----:R-:W-:Y:S01]  /*15b00*/  @!P2 FMUL R114, R114, R114 ;  /* 0x000000727272a220 */ /* 0x002fe20000400000 */
[----:B------:R-:W-:Y:S01]  /*15b10*/  FADD R186, -R147, R186 ;  /* 0x000000ba93ba7221 */ /* 0x000fe20000000100 */
[----:B------:R-:W-:Y:S01]  /*15b20*/  FFMA R143, R0, R241, R143 ;  /* 0x000000f1008f7223 */ /* 0x000fe2000000008f */
[----:B------:R-:W-:Y:S01]  /*15b30*/  FFMA R145, R2, R243, R145 ;  /* 0x000000f302917223 */ /* 0x000fe20000000091 */
[----:B------:R-:W-:Y:S03]  /*15b40*/  MOV R2, R136 ;  /* 0x0000008800027202 */ /* 0x000fe60000000f00 */
[----:B------:R-:W-:Y:S01]  /*15b50*/  FADD R144, R144, R145 ;  /* 0x0000009190907221 */ /* 0x000fe20000000000 */
[----:B----4-:R-:W-:Y:S03]  /*15b60*/  @!P1 FMUL R115, R115, R115 ;  /* 0x0000007373739220 */ /* 0x010fe60000400000 */
[----:B------:R-:W-:Y:S01]  /*15b70*/  FADD R141, R141, R144 ;  /* 0x000000908d8d7221 */ /* 0x000fe20000000000 */
[----:B------:R-:W-:Y:S01]  /*15b80*/  @!P6 FMUL R89, R89, 0.5 ;  /* 0x3f0000005959e820 */ /* 0x000fe20000400000 */
[----:B------:R-:W-:Y:S07]  /*15b90*/  F2FP.BF16.F32.PACK_AB R71, R115, R114 ;  /* 0x000000727347723e */ /* 0x000fee00000010ff */
[C---:B------:R-:W-:Y:S06]  /*15ba0*/  HMMA.16816.F32.BF16 R4, R68.reuse, R80, R4 ;  /* 0x000000504404723c */ /* 0x040fec0000041804 */
[C---:B------:R-:W-:Y:S05]  /*15bb0*/  HMMA.16816.F32.BF16 R8, R68.reuse, R82, R8 ;  /* 0x000000524408723c */ /* 0x040fea0000041808 */
[----:B------:R-:W-:Y:S01]  /*15bc0*/  FMUL R81, R242, UR12 ;  /* 0x0000000cf2517c20 */ /* 0x000fe20008400000 */
[C---:B------:R-:W-:Y:S05]  /*15bd0*/  HMMA.16816.F32.BF16 R12, R68.reuse, R84, R12 ;  /* 0x00000054440c723c */ /* 0x040fea000004180c */
[----:B------:R-:W-:Y:S01]  /*15be0*/  FADD R120, -R152, R81 ;  /* 0x0000005198787221 */ /* 0x000fe20000000100 */
[C---:B------:R-:W-:Y:S01]  /*15bf0*/  HMMA.16816.F32.BF16 R16, R68.reuse, R86, R16 ;  /* 0x000000564410723c */ /* 0x040fe20000041810 */
[----:B------:R-:W1:Y:S03]  /*15c00*/  LDSM.16.MT88.4 R80, [R215+0x10800] ;  /* 0x01080000d750783b */ /* 0x000e660000004200 */
[----:B------:R-:W-:Y:S01]  /*15c10*/  FSETP.GEU.AND P2, PT, R120, -126, PT ;  /* 0xc2fc00007800780b */ /* 0x000fe20003f4e000 */
[----:B------:R-:W-:Y:S01]  /*15c20*/  FMUL R85, R240, UR12 ;  /* 0x0000000cf0557c20 */ /* 0x000fe20008400000 */
[C---:B------:R-:W-:Y:S05]  /*15c30*/  HMMA.16816.F32.BF16 R20, R68.reuse, R72, R20 ;  /* 0x000000484414723c */ /* 0x040fea0000041814 */
[----:B------:R-:W-:Y:S01]  /*15c40*/  FADD R90, -R152, R85 ;  /* 0x00000055985a7221 */ /* 0x000fe20000000100 */
[C---:B------:R-:W-:Y:S01]  /*15c50*/  HMMA.16816.F32.BF16 R24, R68.reuse, R74, R24 ;  /* 0x0000004a4418723c */ /* 0x040fe20000041818 */
[----:B------:R-:W3:Y:S03]  /*15c60*/  LDSM.16.MT88.4 R84, [R213+0x10800] ;  /* 0x01080000d554783b */ /* 0x000ee60000004200 */
[----:B------:R-:W-:Y:S01]  /*15c70*/  FSETP.GEU.AND P1, PT, R90, -126, PT ;  /* 0xc2fc00005a00780b */ /* 0x000fe20003f2e000 */
[----:B------:R-:W-:Y:S01]  /*15c80*/  @!P2 FMUL R120, R120, 0.5 ;  /* 0x3f0000007878a820 */ /* 0x000fe20000400000 */
[C---:B--2---:R-:W-:Y:S05]  /*15c90*/  HMMA.16816.F32.BF16 R28, R68.reuse, R76, R28 ;  /* 0x0000004c441c723c */ /* 0x044fea000004181c */
[----:B------:R-:W-:Y:S01]  /*15ca0*/  FMUL R73, R168, UR12 ;  /* 0x0000000ca8497c20 */ /* 0x000fe20008400000 */
[C---:B------:R-:W-:Y:S01]  /*15cb0*/  HMMA.16816.F32.BF16 R32, R68.reuse, R78, R32 ;  /* 0x0000004e4420723c */ /* 0x040fe20000041820 */
[----:B------:R-:W2:Y:S04]  /*15cc0*/  MUFU.EX2 R120, R120 ;  /* 0x0000007800787308 */ /* 0x000ea80000000800 */
[----:B------:R-:W-:Y:S01]  /*15cd0*/  @!P1 FMUL R90, R90, 0.5 ;  /* 0x3f0000005a5a9820 */ /* 0x000fe20000400000 */
[----:B------:R-:W-:Y:S01]  /*15ce0*/  FMUL R72, R165, UR12 ;  /* 0x0000000ca5487c20 */ /* 0x000fe20008400000 */
[----:B------:R-:W-:Y:S01]  /*15cf0*/  FADD R88, -R152, R73 ;  /* 0x0000004998587221 */ /* 0x000fe20000000100 */
[----:B------:R-:W-:Y:S03]  /*15d00*/  FMUL R76, R167, UR12 ;  /* 0x0000000ca74c7c20 */ /* 0x000fe60008400000 */
[----:B------:R-:W4:Y:S01]  /*15d10*/  MUFU.EX2 R165, R90 ;  /* 0x0000005a00a57308 */ /* 0x000f220000000800 */
[C---:B------:R-:W-:Y:S01]  /*15d20*/  FADD R121, -R147.reuse, R72 ;  /* 0x0000004893797221 */ /* 0x040fe20000000100 */
[----:B------:R-:W-:Y:S01]  /*15d30*/  FMUL R168, R164, UR12 ;  /* 0x0000000ca4a87c20 */ /* 0x000fe20008400000 */
[----:B------:R-:W5:Y:S01]  /*15d40*/  LDSM.16.MT88.4 R72, [R212+0x10800] ;  /* 0x01080000d448783b */ /* 0x000f620000004200 */
[C---:B------:R-:W-:Y:S01]  /*15d50*/  FADD R91, -R147.reuse, R76 ;  /* 0x0000004c935b7221 */ /* 0x040fe20000000100 */
[----:B------:R-:W-:Y:S01]  /*15d60*/  FSETP.GEU.AND P5, PT, R88, -126, PT ;  /* 0xc2fc00005800780b */ /* 0x000fe20003fae000 */
[----:B------:R-:W-:Y:S01]  /*15d70*/  FADD R168, -R147, R168 ;  /* 0x000000a893a87221 */ /* 0x000fe20000000100 */
[C---:B-1----:R-:W-:Y:S03]  /*15d80*/  HMMA.16816.F32.BF16 R36, R68.reuse, R80, R36 ;  /* 0x000000504424723c */ /* 0x042fe60000041824 */
[----:B------:R-:W1:Y:S01]  /*15d90*/  MUFU.EX2 R167, R89 ;  /* 0x0000005900a77308 */ /* 0x000e620000000800 */
[----:B------:R-:W-:Y:S01]  /*15da0*/  FSETP.GEU.AND P3, PT, R91, -126, PT ;  /* 0xc2fc00005b00780b */ /* 0x000fe20003f6e000 */
[----:B------:R-:W5:Y:S01]  /*15db0*/  LDSM.16.MT88.4 R76, [R211+0x10800] ;  /* 0x01080000d34c783b */ /* 0x000f620000004200 */
[----:B--2---:R-:W-:Y:S01]  /*15dc0*/  @!P2 FMUL R120, R120, R120 ;  /* 0x000000787878a220 */ /* 0x004fe20000400000 */
[C---:B------:R-:W-:Y:S03]  /*15dd0*/  HMMA.16816.F32.BF16 R40, R68.reuse, R82, R40 ;  /* 0x000000524428723c */ /* 0x040fe60000041828 */
[----:B------:R-:W-:Y:S01]  /*15de0*/  FSETP.GEU.AND P4, PT, R121, -126, PT ;  /* 0xc2fc00007900780b */ /* 0x000fe20003f8e000 */
[----:B----4-:R-:W-:Y:S02]  /*15df0*/  @!P1 FMUL R165, R165, R165 ;  /* 0x000000a5a5a59220 */ /* 0x010fe40000400000 */
[C---:B---3--:R-:W-:Y:S01]  /*15e00*/  HMMA.16816.F32.BF16 R44, R68.reuse, R84, R44 ;  /* 0x00000054442c723c */ /* 0x048fe2000004182c */
[----:B------:R-:W2:Y:S02]  /*15e10*/  LDSM.16.MT88.4 R80, [R215+0xd000] ;  /* 0x00d00000d750783b */ /* 0x000ea40000004200 */
[----:B------:R-:W-:Y:S02]  /*15e20*/  FSETP.GEU.AND P2, PT, R168, -126, PT ;  /* 0xc2fc0000a800780b */ /* 0x000fe40003f4e000 */
[----:B------:R-:W-:Y:S01]  /*15e30*/  FSETP.GEU.AND P1, PT, R169, -126, PT ;  /* 0xc2fc0000a900780b */ /* 0x000fe20003f2e000 */
[C---:B------:R-:W-:Y:S03]  /*15e40*/  HMMA.16816.F32.BF16 R48, R68.reuse, R86, R48 ;  /* 0x000000564430723c */ /* 0x040fe60000041830 */
[----:B------:R-:W3:Y:S02]  /*15e50*/  LDSM.16.MT88.4 R84, [R213+0xd000] ;  /* 0x00d00000d554783b */ /* 0x000ee40000004200 */
[----:B------:R-:W-:Y:S01]  /*15e60*/  @!P5 FMUL R88, R88, 0.5 ;  /* 0x3f0000005858d820 */ /* 0x000fe20000400000 */
[----:B------:R-:W-:Y:S01]  /*15e70*/  @!P3 FMUL R91, R91, 0.5 ;  /* 0x3f0000005b5bb820 */ /* 0x000fe20000400000 */
[----:B------:R-:W-:Y:S01]  /*15e80*/  @!P4 FMUL R121, R121, 0.5 ;  /* 0x3f0000007979c820 */ /* 0x000fe20000400000 */
[----:B-1----:R-:W-:Y:S01]  /*15e90*/  @!P6 FMUL R167, R167, R167 ;  /* 0x000000a7a7a7e220 */ /* 0x002fe20000400000 */
[----:B------:R-:W1:Y:S01]  /*15ea0*/  MUFU.EX2 R164, R88 ;  /* 0x0000005800a47308 */ /* 0x000e620000000800 */
[----:B------:R-:W-:Y:S01]  /*15eb0*/  FSETP.GEU.AND P6, PT, R93, -126, PT ;  /* 0xc2fc00005d00780b */ /* 0x000fe20003fce000 */
[----:B------:R-:W-:Y:S01]  /*15ec0*/  @!P2 FMUL R168, R168, 0.5 ;  /* 0x3f000000a8a8a820 */ /* 0x000fe20000400000 */
[----:B------:R-:W-:Y:S07]  /*15ed0*/  @!P1 FMUL R169, R169, 0.5 ;  /* 0x3f000000a9a99820 */ /* 0x000fee0000400000 */
[----:B------:R4:W-:Y:S01]  /*15ee0*/  MUFU.EX2 R166, R91 ;  /* 0x0000005b00a67308 */ /* 0x0009e20000000800 */
[C---:B-----5:R-:W-:Y:S03]  /*15ef0*/  HMMA.16816.F32.BF16 R52, R68.reuse, R72, R52 ;  /* 0x000000484434723c */ /* 0x060fe60000041834 */
[----:B------:R-:W-:Y:S03]  /*15f00*/  @!P6 FMUL R93, R93, 0.5 ;  /* 0x3f0000005d5de820 */ /* 0x000fe60000400000 */
[C---:B------:R-:W-:Y:S03]  /*15f10*/  HMMA.16816.F32.BF16 R56, R68.reuse, R74, R56 ;  /* 0x0000004a4438723c */ /* 0x040fe60000041838 */
[----:B------:R-:W5:Y:S02]  /*15f20*/  MUFU.EX2 R121, R121 ;  /* 0x0000007900797308 */ /* 0x000f640000000800 */
[----:B------:R-:W-:Y:S01]  /*15f30*/  F2FP.BF16.F32.PACK_AB R72, R165, R120 ;  /* 0x00000078a548723e */ /* 0x000fe200000010ff */
[C---:B------:R-:W-:Y:S07]  /*15f40*/  HMMA.16816.F32.BF16 R60, R68.reuse, R76, R60 ;  /* 0x0000004c443c723c */ /* 0x040fee000004183c */
[----:B------:R-:W2:Y:S01]  /*15f50*/  MUFU.EX2 R168, R168 ;  /* 0x000000a800a87308 */ /* 0x000ea20000000800 */
[----:B----4-:R-:W4:Y:S03]  /*15f60*/  LDSM.16.MT88.4 R88, [R212+0xd000] ;  /* 0x00d00000d458783b */ /* 0x010f260000004200 */
[----:B-1----:R-:W-:Y:S01]  /*15f70*/  @!P5 FMUL R164, R164, R164 ;  /* 0x000000a4a4a4d220 */ /* 0x002fe20000400000 */
[----:B------:R-:W-:Y:S05]  /*15f80*/  HMMA.16816.F32.BF16 R64, R68, R78, R64 ;  /* 0x0000004e4440723c */ /* 0x000fea0000041840 */
[----:B------:R-:W1:Y:S01]  /*15f90*/  MUFU.EX2 R169, R169 ;  /* 0x000000a900a97308 */ /* 0x000e620000000800 */
[----:B-----5:R-:W-:Y:S01]  /*15fa0*/  @!P4 FMUL R121, R121, R121 ;  /* 0x000000797979c220 */ /* 0x020fe20000400000 */
[----:B------:R-:W-:Y:S01]  /*15fb0*/  @!P3 FMUL R166, R166, R166 ;  /* 0x000000a6a6a6b220 */ /* 0x000fe20000400000 */
[----:B------:R-:W-:Y:S01]  /*15fc0*/  F2FP.BF16.F32.PACK_AB R74, R164, R167 ;  /* 0x000000a7a44a723e */ /* 0x000fe200000010ff */
[----:B------:R-:W5:Y:S01]  /*15fd0*/  LDSM.16.MT88.4 R68, [R211+0xd000] ;  /* 0x00d00000d344783b */ /* 0x000f620000004200 */
[----:B------:R-:W-:Y:S01]  /*15fe0*/  FSETP.GEU.AND P4, PT, R100, -126, PT ;  /* 0xc2fc00006400780b */ /* 0x000fe20003f8e000 */
[----:B------:R-:W-:Y:S01]  /*15ff0*/  FMUL R77, R182, UR12 ;  /* 0x0000000cb64d7c20 */ /* 0x000fe20008400000 */
[----:B------:R-:W-:Y:S01]  /*16000*/  F2FP.BF16.F32.PACK_AB R73, R166, R121 ;  /* 0x00000079a649723e */ /* 0x000fe200000010ff */
[----:B------:R-:W-:Y:S01]  /*16010*/  FMUL R182, R173, UR12 ;  /* 0x0000000cadb67c20 */ /* 0x000fe20008400000 */
[----:B--2---:R-:W-:Y:S01]  /*16020*/  @!P2 FMUL R168, R168, R168 ;  /* 0x000000a8a8a8a220 */ /* 0x004fe20000400000 */
[----:B------:R-:W-:Y:S01]  /*16030*/  FADD R94, -R152, R77 ;  /* 0x0000004d985e7221 */ /* 0x000fe20000000100 */
[----:B------:R-:W-:Y:S01]  /*16040*/  FSETP.GEU.AND P2, PT, R95, -126, PT ;  /* 0xc2fc00005f00780b */ /* 0x000fe20003f4e000 */
[----:B------:R-:W2:Y:S01]  /*16050*/  LDSM.16.MT88.4 R76, [R215+0x11000] ;  /* 0x01100000d74c783b */ /* 0x000ea20000004200 */
[----:B------:R-:W-:Y:S01]  /*16060*/  MUFU.EX2 R173, R93 ;  /* 0x0000005d00ad7308 */ /* 0x000fe20000000800 */
[----:B------:R-:W-:Y:S01]  /*16070*/  FADD R182, -R147, R182 ;  /* 0x000000b693b67221 */ /* 0x000fe20000000100 */
[----:B-1----:R-:W-:Y:S01]  /*16080*/  @!P1 FMUL R169, R169, R169 ;  /* 0x000000a9a9a99220 */ /* 0x002fe20000400000 */
[----:B------:R-:W-:Y:S02]  /*16090*/  FSETP.GEU.AND P1, PT, R94, -126, PT ;  /* 0xc2fc00005e00780b */ /* 0x000fe40003f2e000 */
[----:B------:R-:W-:Y:S01]  /*160a0*/  @!P4 FMUL R100, R100, 0.5 ;  /* 0x3f0000006464c820 */ /* 0x000fe20000400000 */
[----:B------:R-:W-:Y:S02]  /*160b0*/  FSETP.GEU.AND P3, PT, R182, -126, PT ;  /* 0xc2fc0000b600780b */ /* 0x000fe40003f6e000 */
[----:B------:R-:W-:Y:S02]  /*160c0*/  F2FP.BF16.F32.PACK_AB R75, R169, R168 ;  /* 0x000000a8a94b723e */ /* 0x000fe400000010ff */
[----:B------:R1:W-:Y:S01]  /*160d0*/  MUFU.EX2 R179, R100 ;  /* 0x0000006400b37308 */ /* 0x0003e20000000800 */
[----:B------:R-:W-:Y:S04]  /*160e0*/  @!P2 FMUL R95, R95, 0.5 ;  /* 0x3f0000005f5fa820 */ /* 0x000fe80000400000 */
[C---:B------:R-:W-:Y:S05]  /*160f0*/  HMMA.16816.F32.BF16 R4, R72.reuse, R80, R4 ;  /* 0x000000504804723c */ /* 0x040fea0000041804 */
[----:B------:R-:W-:Y:S01]  /*16100*/  @!P1 FMUL R94, R94, 0.5 ;  /* 0x3f0000005e5e9820 */ /* 0x000fe20000400000 */
[C---:B------:R-:W-:Y:S03]  /*16110*/  HMMA.16816.F32.BF16 R8, R72.reuse, R82, R8 ;  /* 0x000000524808723c */ /* 0x040fe60000041808 */
[----:B------:R-:W-:Y:S02]  /*16120*/  MUFU.EX2 R175, R94 ;  /* 0x0000005e00af7308 */ /* 0x000fe40000000800 */
[----:B------:R-:W-:Y:S01]  /*16130*/  FMUL R81, R172, UR12 ;  /* 0x0000000cac517c20 */ /* 0x000fe20008400000 */
[C---:B---3--:R-:W-:Y:S05]  /*16140*/  HMMA.16816.F32.BF16 R12, R72.reuse, R84, R12 ;  /* 0x00000054480c723c */ /* 0x048fea000004180c */
[----:B------:R-:W-:Y:S01]  /*16150*/  FADD R92, -R152, R81 ;  /* 0x00000051985c7221 */ /* 0x000fe20000000100 */
[C---:B------:R-:W-:Y:S01]  /*16160*/  HMMA.16816.F32.BF16 R16, R72.reuse, R86, R16 ;  /* 0x000000564810723c */ /* 0x040fe20000041810 */
[----:B------:R-:W3:Y:S01]  /*16170*/  LDSM.16.MT88.4 R80, [R213+0x11000] ;  /* 0x01100000d550783b */ /* 0x000ee20000004200 */
[----:B------:R-:W2:Y:S02]  /*16180*/  MUFU.EX2 R172, R95 ;  /* 0x0000005f00ac7308 */ /* 0x000ea40000000800 */
[C---:B------:R-:W-:Y:S01]  /*16190*/  FSETP.GEU.AND P5, PT, R92.reuse, -126, PT ;  /* 0xc2fc00005c00780b */ /* 0x040fe20003fae000 */
[----:B-1----:R-:W-:Y:S01]  /*161a0*/  FMUL R100, R177, UR12 ;  /* 0x0000000cb1647c20 */ /* 0x002fe20008400000 */
[C---:B----4-:R-:W-:Y:S03]  /*161b0*/  HMMA.16816.F32.BF16 R20, R72.reuse, R88, R20 ;  /* 0x000000584814723c */ /* 0x050fe60000041814 */
[----:B------:R-:W1:Y:S02]  /*161c0*/  LDSM.16.MT88.4 R84, [R212+0x11000] ;  /* 0x01100000d454783b */ /* 0x000e640000004200 */
[----:B------:R-:W-:Y:S01]  /*161d0*/  FADD R100, -R147, R100 ;  /* 0x0000006493647221 */ /* 0x000fe20000000100 */
[C---:B------:R-:W-:Y:S05]  /*161e0*/  HMMA.16816.F32.BF16 R24, R72.reuse, R90, R24 ;  /* 0x0000005a4818723c */ /* 0x040fea0000041818 */
[----:B------:R-:W-:Y:S01]  /*161f0*/  @!P5 FMUL R92, R92, 0.5 ;  /* 0x3f0000005c5cd820 */ /* 0x000fe20000400000 */
[C---:B-----5:R-:W-:Y:S01]  /*16200*/  HMMA.16816.F32.BF16 R28, R72.reuse, R68, R28 ;  /* 0x00000044481c723c */ /* 0x060fe2000004181c */
[----:B------:R-:W4:Y:S02]  /*16210*/  LDSM.16.MT88.4 R88, [R211+0x11000] ;  /* 0x01100000d358783b */ /* 0x000f240000004200 */
[----:B------:R5:W1:Y:S02]  /*16220*/  MUFU.EX2 R176, R92 ;  /* 0x0000005c00b07308 */ /* 0x000a640000000800 */
[----:B--2---:R-:W-:Y:S01]  /*16230*/  @!P2 FMUL R172, R172, R172 ;  /* 0x000000acacaca220 */ /* 0x004fe20000400000 */
[C---:B------:R-:W-:Y:S03]  /*16240*/  HMMA.16816.F32.BF16 R32, R72.reuse, R70, R32 ;  /* 0x000000464820723c */ /* 0x040fe60000041820 */
[----:B------:R-:W-:Y:S02]  /*16250*/  FSETP.GEU.AND P2, PT, R181, -126, PT ;  /* 0xc2fc0000b500780b */ /* 0x000fe40003f4e000 */
[----:B------:R-:W-:Y:S01]  /*16260*/  @!P1 FMUL R175, R175, R175 ;  /* 0x000000afafaf9220 */ /* 0x000fe20000400000 */
[C---:B------:R-:W-:Y:S03]  /*16270*/  HMMA.16816.F32.BF16 R36, R72.reuse, R76, R36 ;  /* 0x0000004c4824723c */ /* 0x040fe60000041824 */
[C---:B------:R-:W-:Y:S02]  /*16280*/  FSETP.GEU.AND P1, PT, R186.reuse, -126, PT ;  /* 0xc2fc0000ba00780b */ /* 0x040fe40003f2e000 */
[----:B------:R-:W-:Y:S01]  /*16290*/  F2FP.BF16.F32.PACK_AB R68, R175, R172 ;  /* 0x000000acaf44723e */ /* 0x000fe200000010ff */
[C---:B------:R-:W-:Y:S01]  /*162a0*/  HMMA.16816.F32.BF16 R40, R72.reuse, R78, R40 ;  /* 0x0000004e4828723c */ /* 0x040fe20000041828 */
[----:B------:R-:W-:Y:S04]  /*162b0*/  LDSM.16.MT88.4 R76, [R212+0xd800] ;  /* 0x00d80000d44c783b */ /* 0x000fe80000004200 */
[----:B------:R-:W-:Y:S01]  /*162c0*/  @!P2 FMUL R181, R181, 0.5 ;  /* 0x3f000000b5b5a820 */ /* 0x000fe20000400000 */
[C---:B---3--:R-:W-:Y:S03]  /*162d0*/  HMMA.16816.F32.BF16 R44, R72.reuse, R80, R44 ;  /* 0x00000050482c723c */ /* 0x048fe6000004182c */
[----:B-----5:R-:W2:Y:S02]  /*162e0*/  LDSM.16.MT88.4 R92, [R215+0xd800] ;  /* 0x00d80000d75c783b */ /* 0x020ea40000004200 */
[----:B------:R-:W-:Y:S01]  /*162f0*/  @!P1 FMUL R186, R186, 0.5 ;  /* 0x3f000000baba9820 */ /* 0x000fe20000400000 */
[C---:B------:R-:W-:Y:S01]  /*16300*/  HMMA.16816.F32.BF16 R48, R72.reuse, R82, R48 ;  /* 0x000000524830723c */ /* 0x040fe20000041830 */
[----:B------:R-:W3:Y:S04]  /*16310*/  MUFU.EX2 R181, R181 ;  /* 0x000000b500b57308 */ /* 0x000ee80000000800 */
[----:B------:R-:W-:Y:S01]  /*16320*/  @!P3 FMUL R182, R182, 0.5 ;  /* 0x3f000000b6b6b820 */ /* 0x000fe20000400000 */
[C---:B-1----:R-:W-:Y:S01]  /*16330*/  HMMA.16816.F32.BF16 R52, R72.reuse, R84, R52 ;  /* 0x000000544834723c */ /* 0x042fe20000041834 */
[----:B------:R-:W1:Y:S04]  /*16340*/  LDSM.16.MT88.4 R80, [R211+0xd800] ;  /* 0x00d80000d350783b */ /* 0x000e680000004200 */
[----:B------:R-:W5:Y:S01]  /*16350*/  MUFU.EX2 R186, R186 ;  /* 0x000000ba00ba7308 */ /* 0x000f620000000800 */
[----:B------:R-:W-:Y:S01]  /*16360*/  @!P6 FMUL R173, R173, R173 ;  /* 0x000000adadade220 */ /* 0x000fe20000400000 */
[C---:B------:R-:W-:Y:S02]  /*16370*/  HMMA.16816.F32.BF16 R56, R72.reuse, R86, R56 ;  /* 0x000000564838723c */ /* 0x040fe40000041838 */
[----:B------:R-:W-:Y:S06]  /*16380*/  LDSM.16.MT88.4 R84, [R213+0x11800] ;  /* 0x01180000d554783b */ /* 0x000fec0000004200 */
[----:B------:R-:W2:Y:S01]  /*16390*/  MUFU.EX2 R182, R182 ;  /* 0x000000b600b67308 */ /* 0x000ea20000000800 */
[C---:B----4-:R-:W-:Y:S03]  /*163a0*/  HMMA.16816.F32.BF16 R60, R72.reuse, R88, R60 ;  /* 0x00000058483c723c */ /* 0x050fe6000004183c */
[----:B------:R-:W-:Y:S03]  /*163b0*/  @!P5 FMUL R176, R176, R176 ;  /* 0x000000b0b0b0d220 */ /* 0x000fe60000400000 */
[----:B------:R-:W-:Y:S01]  /*163c0*/  HMMA.16816.F32.BF16 R64, R72, R90, R64 ;  /* 0x0000005a4840723c */ /* 0x000fe20000041840 */
[----:B------:R-:W4:Y:S04]  /*163d0*/  LDSM.16.MT88.4 R72, [R215+0x11800] ;  /* 0x01180000d748783b */ /* 0x000f280000004200 */
[----:B------:R-:W-:Y:S01]  /*163e0*/  @!P4 FMUL R179, R179, R179 ;  /* 0x000000b3b3b3c220 */ /* 0x000fe20000400000 */
[----:B---3--:R-:W-:Y:S01]  /*163f0*/  @!P2 FMUL R181, R181, R181 ;  /* 0x000000b5b5b5a220 */ /* 0x008fe20000400000 */
[----:B-----5:R-:W-:Y:S01]  /*16400*/  @!P1 FMUL R186, R186, R186 ;  /* 0x000000bababa9220 */ /* 0x020fe20000400000 */
[----:B------:R-:W-:Y:S03]  /*16410*/  F2FP.BF16.F32.PACK_AB R70, R176, R173 ;  /* 0x000000adb046723e */ /* 0x000fe600000010ff */
[----:B--2---:R-:W-:Y:S01]  /*16420*/  @!P3 FMUL R182, R182, R182 ;  /* 0x000000b6b6b6b220 */ /* 0x004fe20000400000 */
[----:B------:R-:W-:Y:S01]  /*16430*/  F2FP.BF16.F32.PACK_AB R71, R186, R181 ;  /* 0x000000b5ba47723e */ /* 0x000fe200000010ff */
[----:B------:R-:W-:Y:S01]  /*16440*/  FMUL R89, R195, UR12 ;  /* 0x0000000cc3597c20 */ /* 0x000fe20008400000 */
[----:B------:R-:W-:Y:S01]  /*16450*/  FMUL R91, R192, UR12 ;  /* 0x0000000cc05b7c20 */ /* 0x000fe20008400000 */
[----:B------:R-:W-:Y:S01]  /*16460*/  FADD R88, -R152, R193 ;  /* 0x000000c198587221 */ /* 0x000fe20000000100 */
[----:B------:R-:W-:Y:S01]  /*16470*/  F2FP.BF16.F32.PACK_AB R69, R182, R179 ;  /* 0x000000b3b645723e */ /* 0x000fe200000010ff */
[C---:B------:R-:W-:Y:S01]  /*16480*/  FADD R89, -R152.reuse, R89 ;  /* 0x0000005998597221 */ /* 0x040fe20000000100 */
[----:B------:R-:W-:Y:S02]  /*16490*/  FADD R91, -R152, R91 ;  /* 0x0000005b985b7221 */ /* 0x000fe40000000100 */
[----:B------:R-:W-:Y:S02]  /*164a0*/  FSETP.GEU.AND P6, PT, R88, -126, PT ;  /* 0xc2fc00005800780b */ /* 0x000fe40003fce000 */
[----:B------:R-:W-:Y:S01]  /*164b0*/  FSETP.GEU.AND P2, PT, R89, -126, PT ;  /* 0xc2fc00005900780b */ /* 0x000fe20003f4e000 */
[C---:B------:R-:W-:Y:S05]  /*164c0*/  HMMA.16816.F32.BF16 R4, R68.reuse, R92, R4 ;  /* 0x0000005c4404723c */ /* 0x040fea0000041804 */
[----:B------:R-:W-:Y:S01]  /*164d0*/  FSETP.GEU.AND P5, PT, R91, -126, PT ;  /* 0xc2fc00005b00780b */ /* 0x000fe20003fae000 */
[C---:B------:R-:W-:Y:S05]  /*164e0*/  HMMA.16816.F32.BF16 R8, R68.reuse, R94, R8 ;  /* 0x0000005e4408723c */ /* 0x040fea0000041808 */
[----:B------:R-:W-:Y:S01]  /*164f0*/  FMUL R92, R191, UR12 ;  /* 0x0000000cbf5c7c20 */ /* 0x000fe20008400000 */
[C---:B------:R-:W-:Y:S05]  /*16500*/  HMMA.16816.F32.BF16 R12, R68.reuse, R96, R12 ;  /* 0x00000060440c723c */ /* 0x040fea000004180c */
[----:B------:R-:W-:Y:S01]  /*16510*/  @!P2 FMUL R89, R89, 0.5 ;  /* 0x3f0000005959a820 */ /* 0x000fe20000400000 */
[C---:B------:R-:W-:Y:S01]  /*16520*/  HMMA.16816.F32.BF16 R16, R68.reuse, R98, R16 ;  /* 0x000000624410723c */ /* 0x040fe20000041810 */
[----:B------:R-:W-:Y:S02]  /*16530*/  LDSM.16.MT88.4 R96, [R213+0xe800] ;  /* 0x00e80000d560783b */ /* 0x000fe40000004200 */
[----:B------:R-:W2:Y:S02]  /*16540*/  MUFU.EX2 R192, R89 ;  /* 0x0000005900c07308 */ /* 0x000ea40000000800 */
[----:B------:R-:W-:Y:S01]  /*16550*/  @!P5 FMUL R91, R91, 0.5 ;  /* 0x3f0000005b5bd820 */ /* 0x000fe20000400000 */
[C---:B------:R-:W-:Y:S05]  /*16560*/  HMMA.16816.F32.BF16 R20, R68.reuse, R76, R20 ;  /* 0x0000004c4414723c */ /* 0x040fea0000041814 */
[C---:B------:R-:W-:Y:S01]  /*16570*/  FADD R92, -R147.reuse, R92 ;  /* 0x0000005c935c7221 */ /* 0x040fe20000000100 */
[C---:B------:R-:W-:Y:S04]  /*16580*/  HMMA.16816.F32.BF16 R24, R68.reuse, R78, R24 ;  /* 0x0000004e4418723c */ /* 0x040fe80000041818 */
[----:B------:R-:W-:Y:S01]  /*16590*/  FSETP.GEU.AND P4, PT, R92, -126, PT ;  /* 0xc2fc00005c00780b */ /* 0x000fe20003f8e000 */
[----:B------:R-:W-:Y:S01]  /*165a0*/  FMUL R77, R194, UR12 ;  /* 0x0000000cc24d7c20 */ /* 0x000fe20008400000 */
[C---:B-1----:R-:W-:Y:S05]  /*165b0*/  HMMA.16816.F32.BF16 R28, R68.reuse, R80, R28 ;  /* 0x00000050441c723c */ /* 0x042fea000004181c */
[----:B------:R-:W-:Y:S01]  /*165c0*/  FADD R90, -R152, R77 ;  /* 0x0000004d985a7221 */ /* 0x000fe20000000100 */
[C---:B------:R-:W-:Y:S01]  /*165d0*/  HMMA.16816.F32.BF16 R32, R68.reuse, R82, R32 ;  /* 0x000000524420723c */ /* 0x040fe20000041820 */
[----:B------:R-:W1:Y:S03]  /*165e0*/  LDSM.16.MT88.4 R76, [R212+0x11800] ;  /* 0x01180000d44c783b */ /* 0x000e660000004200 */
[----:B------:R-:W-:Y:S01]  /*165f0*/  FSETP.GEU.AND P1, PT, R90, -126, PT ;  /* 0xc2fc00005a00780b */ /* 0x000fe20003f2e000 */
[----:B--2---:R-:W-:Y:S01]  /*16600*/  @!P2 FMUL R192, R192, R192 ;  /* 0x000000c0c0c0a220 */ /* 0x004fe20000400000 */
[C---:B----4-:R-:W-:Y:S03]  /*16610*/  HMMA.16816.F32.BF16 R36, R68.reuse, R72, R36 ;  /* 0x000000484424723c */ /* 0x050fe60000041824 */
[----:B------:R-:W2:Y:S02]  /*16620*/  LDSM.16.MT88.4 R80, [R211+0x11800] ;  /* 0x01180000d350783b */ /* 0x000ea40000004200 */
[C---:B------:R-:W-:Y:S01]  /*16630*/  FADD R194, -R147.reuse, R188 ;  /* 0x000000bc93c27221 */ /* 0x040fe20000000100 */
[C---:B------:R-:W-:Y:S04]  /*16640*/  HMMA.16816.F32.BF16 R40, R68.reuse, R74, R40 ;  /* 0x0000004a4428723c */ /* 0x040fe80000041828 */
[----:B------:R-:W-:Y:S01]  /*16650*/  FSETP.GEU.AND P2, PT, R194, -126, PT ;  /* 0xc2fc0000c200780b */ /* 0x000fe20003f4e000 */
[----:B------:R-:W-:Y:S01]  /*16660*/  @!P1 FMUL R90, R90, 0.5 ;  /* 0x3f0000005a5a9820 */ /* 0x000fe20000400000 */
[C---:B------:R-:W-:Y:S03]  /*16670*/  HMMA.16816.F32.BF16 R44, R68.reuse, R84, R44 ;  /* 0x00000054442c723c */ /* 0x040fe6000004182c */
[----:B------:R-:W3:Y:S02]  /*16680*/  MUFU.EX2 R191, R90 ;  /* 0x0000005a00bf7308 */ /* 0x000ee40000000800 */
[----:B------:R-:W-:Y:S01]  /*16690*/  FMUL R72, R190, UR12 ;  /* 0x0000000cbe487c20 */ /* 0x000fe20008400000 */
[C---:B------:R-:W-:Y:S05]  /*166a0*/  HMMA.16816.F32.BF16 R48, R68.reuse, R86, R48 ;  /* 0x000000564430723c */ /* 0x040fea0000041830 */
[----:B------:R-:W-:Y:S01]  /*166b0*/  FADD R193, -R147, R72 ;  /* 0x0000004893c17221 */ /* 0x000fe20000000100 */
[----:B------:R-:W-:Y:S01]  /*166c0*/  FMUL R72, R189, UR12 ;  /* 0x0000000cbd487c20 */ /* 0x000fe20008400000 */
[----:B------:R-:W-:Y:S01]  /*166d0*/  @!P2 FMUL R194, R194, 0.5 ;  /* 0x3f000000c2c2a820 */ /* 0x000fe20000400000 */
[----:B------:R-:W-:Y:S01]  /*166e0*/  @!P4 FMUL R92, R92, 0.5 ;  /* 0x3f0000005c5cc820 */ /* 0x000fe20000400000 */
[----:B------:R-:W4:Y:S01]  /*166f0*/  MUFU.EX2 R189, R91 ;  /* 0x0000005b00bd7308 */ /* 0x000f220000000800 */
[----:B------:R-:W-:Y:S01]  /*16700*/  FSETP.GEU.AND P3, PT, R193, -126, PT ;  /* 0xc2fc0000c100780b */ /* 0x000fe20003f6e000 */
[----:B------:R-:W-:Y:S01]  /*16710*/  FADD R195, -R147, R72 ;  /* 0x0000004893c37221 */ /* 0x000fe20000000100 */
[----:B------:R-:W-:Y:S01]  /*16720*/  @!P6 FMUL R88, R88, 0.5 ;  /* 0x3f0000005858e820 */ /* 0x000fe20000400000 */
[----:B------:R-:W5:Y:S01]  /*16730*/  LDSM.16.MT88.4 R72, [R215+0xe000] ;  /* 0x00e00000d748783b */ /* 0x000f620000004200 */
[----:B---3--:R-:W-:Y:S01]  /*16740*/  @!P1 FMUL R191, R191, R191 ;  /* 0x000000bfbfbf9220 */ /* 0x008fe20000400000 */
[----:B------:R-:W-:Y:S01]  /*16750*/  FADD R84, -R152, R183 ;  /* 0x000000b798547221 */ /* 0x000fe20000000100 */
[----:B------:R-:W-:Y:S01]  /*16760*/  FSETP.GEU.AND P1, PT, R195, -126, PT ;  /* 0xc2fc0000c300780b */ /* 0x000fe20003f2e000 */
[C---:B-1----:R-:W-:Y:S02]  /*16770*/  HMMA.16816.F32.BF16 R52, R68.reuse, R76, R52 ;  /* 0x0000004c4434723c */ /* 0x042fe40000041834 */
[----:B------:R-:W1:Y:S01]  /*16780*/  MUFU.EX2 R188, R92 ;  /* 0x0000005c00bc7308 */ /* 0x000e620000000800 */
[----:B------:R-:W-:Y:S03]  /*16790*/  FMUL R183, R178, UR12 ;  /* 0x0000000cb2b77c20 */ /* 0x000fe60008400000 */
[C---:B------:R-:W-:Y:S01]  /*167a0*/  HMMA.16816.F32.BF16 R56, R68.reuse, R78, R56 ;  /* 0x0000004e4438723c */ /* 0x040fe20000041838 */
[----:B------:R-:W3:Y:S05]  /*167b0*/  LDSM.16.MT88.4 R76, [R213+0xe000] ;  /* 0x00e00000d54c783b */ /* 0x000eea0000004200 */
[----:B------:R-:W1:Y:S01]  /*167c0*/  MUFU.EX2 R190, R88 ;  /* 0x0000005800be7308 */ /* 0x000e620000000800 */
[----:B------:R-:W-:Y:S01]  /*167d0*/  @!P3 FMUL R193, R193, 0.5 ;  /* 0x3f000000c1c1b820 */ /* 0x000fe20000400000 */
[C---:B--2---:R-:W-:Y:S03]  /*167e0*/  HMMA.16816.F32.BF16 R60, R68.reuse, R80, R60 ;  /* 0x00000050443c723c */ /* 0x044fe6000004183c */
[----:B------:R-:W-:Y:S03]  /*167f0*/  @!P1 FMUL R195, R195, 0.5 ;  /* 0x3f000000c3c39820 */ /* 0x000fe60000400000 */
[----:B------:R-:W-:Y:S02]  /*16800*/  HMMA.16816.F32.BF16 R64, R68, R82, R64 ;  /* 0x000000524440723c */ /* 0x000fe40000041840 */
[----:B------:R-:W2:Y:S01]  /*16810*/  MUFU.EX2 R193, R193 ;  /* 0x000000c100c17308 */ /* 0x000ea20000000800 */
[----:B------:R-:W3:Y:S02]  /*16820*/  LDSM.16.MT88.4 R80, [R212+0xe000] ;  /* 0x00e00000d450783b */ /* 0x000ee40000004200 */
[----:B----4-:R-:W-:Y:S01]  /*16830*/  @!P5 FMUL R189, R189, R189 ;  /* 0x000000bdbdbdd220 */ /* 0x010fe20000400000 */
[----:B-1----:R-:W-:Y:S01]  /*16840*/  @!P4 FMUL R188, R188, R188 ;  /* 0x000000bcbcbcc220 */ /* 0x002fe20000400000 */
[----:B------:R-:W-:Y:S01]  /*16850*/  F2FP.BF16.F32.PACK_AB R68, R191, R192 ;  /* 0x000000c0bf44723e */ /* 0x000fe200000010ff */
[----:B------:R-:W-:Y:S04]  /*16860*/  @!P6 FMUL R190, R190, R190 ;  /* 0x000000bebebee220 */ /* 0x000fe80000400000 */
[----:B------:R-:W1:Y:S01]  /*16870*/  MUFU.EX2 R194, R194 ;  /* 0x000000c200c27308 */ /* 0x000e620000000800 */
[----:B------:R-:W-:Y:S01]  /*16880*/  FSETP.GEU.AND P4, PT, R100, -126, PT ;  /* 0xc2fc00006400780b */ /* 0x000fe20003f8e000 */
[C---:B------:R-:W-:Y:S01]  /*16890*/  FADD R88, -R152.reuse, R187 ;  /* 0x000000bb98587221 */ /* 0x040fe20000000100 */
[----:B------:R-:W-:Y:S01]  /*168a0*/  FADD R183, -R152, R183 ;  /* 0x000000b798b77221 */ /* 0x000fe20000000100 */
[----:B------:R-:W-:Y:S06]  /*168b0*/  F2FP.BF16.F32.PACK_AB R70, R189, R190 ;  /* 0x000000bebd46723e */ /* 0x000fec00000010ff */
[----:B------:R-:W4:Y:S01]  /*168c0*/  MUFU.EX2 R195, R195 ;  /* 0x000000c300c37308 */ /* 0x000f220000000800 */
[----:B--2---:R-:W-:Y:S01]  /*168d0*/  @!P3 FMUL R193, R193, R193 ;  /* 0x000000c1c1c1b220 */ /* 0x004fe20000400000 */
[----:B------:R-:W-:Y:S02]  /*168e0*/  FSETP.GEU.AND P5, PT, R183, -126, PT ;  /* 0xc2fc0000b700780b */ /* 0x000fe40003fae000 */
[----:B------:R-:W-:Y:S02]  /*168f0*/  FSETP.GEU.AND P3, PT, R108, -126, PT ;  /* 0xc2fc00006c00780b */ /* 0x000fe40003f6e000 */
[----:B------:R-:W-:Y:S01]  /*16900*/  F2FP.BF16.F32.PACK_AB R69, R193, R188 ;  /* 0x000000bcc145723e */ /* 0x000fe200000010ff */
[----:B------:R-:W-:Y:S01]  /*16910*/  @!P4 FMUL R100, R100, 0.5 ;  /* 0x3f0000006464c820 */ /* 0x000fe20000400000 */
[----:B-1----:R-:W-:Y:S01]  /*16920*/  @!P2 FMUL R194, R194, R194 ;  /* 0x000000c2c2c2a220 */ /* 0x002fe20000400000 */
[----:B------:R-:W-:Y:S06]  /*16930*/  FSETP.GEU.AND P2, PT, R84, -126, PT ;  /* 0xc2fc00005400780b */ /* 0x000fec0003f4e000 */
[----:B------:R-:W-:Y:S01]  /*16940*/  @!P5 FMUL R183, R183, 0.5 ;  /* 0x3f000000b7b7d820 */ /* 0x000fe20000400000 */
[----:B----4-:R-:W-:Y:S01]  /*16950*/  @!P1 FMUL R195, R195, R195 ;  /* 0x000000c3c3c39220 */ /* 0x010fe20000400000 */
[----:B------:R-:W-:Y:S01]  /*16960*/  FSETP.GEU.AND P1, PT, R88, -126, PT ;  /* 0xc2fc00005800780b */ /* 0x000fe20003f2e000 */
[----:B------:R-:W-:Y:S03]  /*16970*/  @!P3 FMUL R108, R108, 0.5 ;  /* 0x3f0000006c6cb820 */ /* 0x000fe60000400000 */
[----:B------:R-:W-:Y:S01]  /*16980*/  MUFU.EX2 R183, R183 ;  /* 0x000000b700b77308 */ /* 0x000fe20000000800 */
[----:B------:R-:W-:Y:S01]  /*16990*/  F2FP.BF16.F32.PACK_AB R71, R195, R194 ;  /* 0x000000c2c347723e */ /* 0x000fe200000010ff */
[----:B------:R-:W-:Y:S06]  /*169a0*/  @!P2 FMUL R84, R84, 0.5 ;  /* 0x3f0000005454a820 */ /* 0x000fec0000400000 */
[C---:B-----5:R-:W-:Y:S02]  /*169b0*/  HMMA.16816.F32.BF16 R4, R68.reuse, R72, R4 ;  /* 0x000000484404723c */ /* 0x060fe40000041804 */
[----:B------:R-:W1:Y:S01]  /*169c0*/  MUFU.EX2 R178, R84 ;  /* 0x0000005400b27308 */ /* 0x000e620000000800 */
[----:B------:R-:W-:Y:S03]  /*169d0*/  @!P1 FMUL R88, R88, 0.5 ;  /* 0x3f00000058589820 */ /* 0x000fe60000400000 */
[C---:B------:R-:W-:Y:S06]  /*169e0*/  HMMA.16816.F32.BF16 R8, R68.reuse, R74, R8 ;  /* 0x0000004a4408723c */ /* 0x040fec0000041808 */
[----:B------:R-:W2:Y:S01]  /*169f0*/  MUFU.EX2 R177, R88 ;  /* 0x0000005800b17308 */ /* 0x000ea20000000800 */
[----:B------:R-:W-:Y:S01]  /*16a00*/  FMUL R73, R180, UR12 ;  /* 0x0000000cb4497c20 */ /* 0x000fe20008400000 */
[C---:B---3--:R-:W-:Y:S03]  /*16a10*/  HMMA.16816.F32.BF16 R12, R68.reuse, R76, R12 ;  /* 0x0000004c440c723c */ /* 0x048fe6000004180c */
[----:B------:R-:W-:Y:S03]  /*16a20*/  FADD R92, -R152, R73 ;  /* 0x00000049985c7221 */ /* 0x000fe60000000100 */
[C---:B------:R-:W-:Y:S01]  /*16a30*/  HMMA.16816.F32.BF16 R16, R68.reuse, R78, R16 ;  /* 0x0000004e4410723c */ /* 0x040fe20000041810 */
[----:B------:R-:W3:Y:S02]  /*16a40*/  LDSM.16.MT88.4 R72, [R211+0xe000] ;  /* 0x00e00000d348783b */ /* 0x000ee40000004200 */
[----:B------:R-:W-:Y:S02]  /*16a50*/  FSETP.GEU.AND P6, PT, R92, -126, PT ;  /* 0xc2fc00005c00780b */ /* 0x000fe40003fce000 */
[----:B------:R-:W-:Y:S01]  /*16a60*/  FADD R180, -R147, R170 ;  /* 0x000000aa93b47221 */ /* 0x000fe20000000100 */
[C---:B------:R-:W-:Y:S01]  /*16a70*/  HMMA.16816.F32.BF16 R20, R68.reuse, R80, R20 ;  /* 0x000000504414723c */ /* 0x040fe20000041814 */
[----:B------:R-:W4:Y:S02]  /*16a80*/  MUFU.EX2 R170, R100 ;  /* 0x0000006400aa7308 */ /* 0x000f240000000800 */
[----:B------:R-:W5:Y:S02]  /*16a90*/  LDSM.16.MT88.4 R76, [R215+0x12000] ;  /* 0x01200000d74c783b */ /* 0x000f640000004200 */
[----:B-1----:R-:W-:Y:S01]  /*16aa0*/  @!P2 FMUL R178, R178, R178 ;  /* 0x000000b2b2b2a220 */ /* 0x002fe20000400000 */
[C---:B------:R-:W-:Y:S03]  /*16ab0*/  HMMA.16816.F32.BF16 R24, R68.reuse, R82, R24 ;  /* 0x000000524418723c */ /* 0x040fe60000041818 */
[----:B------:R-:W-:Y:S02]  /*16ac0*/  FSETP.GEU.AND P2, PT, R180, -126, PT ;  /* 0xc2fc0000b400780b */ /* 0x000fe40003f4e000 */
[----:B------:R-:W1:Y:S01]  /*16ad0*/  LDSM.16.MT88.4 R84, [R213+0x12000] ;  /* 0x01200000d554783b */ /* 0x000e620000004200 */
[----:B------:R-:W-:Y:S01]  /*16ae0*/  @!P6 FMUL R92, R92, 0.5 ;  /* 0x3f0000005c5ce820 */ /* 0x000fe20000400000 */
[----:B------:R-:W-:Y:S01]  /*16af0*/  FMUL R80, R171, UR12 ;  /* 0x0000000cab507c20 */ /* 0x000fe20008400000 */
[----:B--2---:R-:W-:Y:S01]  /*16b00*/  @!P1 FMUL R177, R177, R177 ;  /* 0x000000b1b1b19220 */ /* 0x004fe20000400000 */
[----:B------:R-:W2:Y:S02]  /*16b10*/  MUFU.EX2 R171, R108 ;  /* 0x0000006c00ab7308 */ /* 0x000ea40000000800 */
[----:B------:R-:W-:Y:S01]  /*16b20*/  FADD R187, -R147, R80 ;  /* 0x0000005093bb7221 */ /* 0x000fe20000000100 */
[----:B------:R-:W-:Y:S01]  /*16b30*/  @!P5 FMUL R183, R183, R183 ;  /* 0x000000b7b7b7d220 */ /* 0x000fe20000400000 */
[----:B------:R-:W1:Y:S01]  /*16b40*/  LDSM.16.MT88.4 R88, [R212+0x12000] ;  /* 0x01200000d458783b */ /* 0x000e620000004200 */
[----:B----4-:R-:W-:Y:S02]  /*16b50*/  @!P4 FMUL R170, R170, R170 ;  /* 0x000000aaaaaac220 */ /* 0x010fe40000400000 */
[----:B------:R-:W-:Y:S03]  /*16b60*/  FSETP.GEU.AND P1, PT, R187, -126, PT ;  /* 0xc2fc0000bb00780b */ /* 0x000fe60003f2e000 */
[----:B------:R-:W4:Y:S01]  /*16b70*/  MUFU.EX2 R174, R92 ;  /* 0x0000005c00ae7308 */ /* 0x000f220000000800 */
[----:B------:R-:W-:Y:S01]  /*16b80*/  @!P2 FMUL R180, R180, 0.5 ;  /* 0x3f000000b4b4a820 */ /* 0x000fe20000400000 */
[----:B------:R-:W-:Y:S08]  /*16b90*/  LDSM.16.MT88.4 R80, [R215+0xe800] ;  /* 0x00e80000d750783b */ /* 0x000ff00000004200 */
[----:B------:R-:W1:Y:S01]  /*16ba0*/  MUFU.EX2 R180, R180 ;  /* 0x000000b400b47308 */ /* 0x000e620000000800 */
[----:B--2---:R-:W-:Y:S01]  /*16bb0*/  @!P3 FMUL R171, R171, R171 ;  /* 0x000000abababb220 */ /* 0x004fe20000400000 */
[C---:B---3--:R-:W-:Y:S01]  /*16bc0*/  HMMA.16816.F32.BF16 R28, R68.reuse, R72, R28 ;  /* 0x00000048441c723c */ /* 0x048fe2000004181c */
[----:B------:R-:W-:Y:S02]  /*16bd0*/  LDSM.16.MT88.4 R100, [R212+0xe800] ;  /* 0x00e80000d464783b */ /* 0x000fe40000004200 */
[----:B------:R-:W-:Y:S01]  /*16be0*/  @!P1 FMUL R187, R187, 0.5 ;  /* 0x3f000000bbbb9820 */ /* 0x000fe20000400000 */
[----:B----4-:R-:W-:Y:S02]  /*16bf0*/  @!P6 FMUL R174, R174, R174 ;  /* 0x000000aeaeaee220 */ /* 0x010fe40000400000 */
[C---:B------:R-:W-:Y:S03]  /*16c00*/  HMMA.16816.F32.BF16 R32, R68.reuse, R74, R32 ;  /* 0x0000004a4420723c */ /* 0x040fe60000041820 */
[----:B------:R-:W2:Y:S01]  /*16c10*/  LDSM.16.MT88.4 R92, [R211+0x12000] ;  /* 0x01200000d35c783b */ /* 0x000ea20000004200 */
[----:B------:R-:W3:Y:S01]  /*16c20*/  MUFU.EX2 R187, R187 ;  /* 0x000000bb00bb7308 */ /* 0x000ee20000000800 */
[----:B------:R-:W-:Y:S01]  /*16c30*/  F2FP.BF16.F32.PACK_AB R72, R177, R178 ;  /* 0x000000b2b148723e */ /* 0x000fe200000010ff */
[C---:B-----5:R-:W-:Y:S05]  /*16c40*/  HMMA.16816.F32.BF16 R36, R68.reuse, R76, R36 ;  /* 0x0000004c4424723c */ /* 0x060fea0000041824 */
[----:B------:R-:W-:Y:S01]  /*16c50*/  LDSM.16.MT88.4 R108, [R212+0xf800] ;  /* 0x00f80000d46c783b */ /* 0x000fe20000004200 */
[C---:B------:R-:W-:Y:S05]  /*16c60*/  HMMA.16816.F32.BF16 R40, R68.reuse, R78, R40 ;  /* 0x0000004e4428723c */ /* 0x040fea0000041828 */
[----:B------:R-:W-:Y:S01]  /*16c70*/  F2FP.BF16.F32.PACK_AB R74, R183, R174 ;  /* 0x000000aeb74a723e */ /* 0x000fe200000010ff */
[C---:B-1----:R-:W-:Y:S01]  /*16c80*/  HMMA.16816.F32.BF16 R44, R68.reuse, R84, R44 ;  /* 0x00000054442c723c */ /* 0x042fe2000004182c */
[----:B------:R-:W1:Y:S04]  /*16c90*/  LDSM.16.MT88.4 R76, [R211+0xe800] ;  /* 0x00e80000d34c783b */ /* 0x000e680000004200 */
[----:B------:R-:W-:Y:S01]  /*16ca0*/  F2FP.BF16.F32.PACK_AB R73, R171, R170 ;  /* 0x000000aaab49723e */ /* 0x000fe200000010ff */
[C---:B------:R-:W-:Y:S05]  /*16cb0*/  HMMA.16816.F32.BF16 R48, R68.reuse, R86, R48 ;  /* 0x000000564430723c */ /* 0x040fea0000041830 */
[----:B------:R-:W-:Y:S01]  /*16cc0*/  @!P2 FMUL R180, R180, R180 ;  /* 0x000000b4b4b4a220 */ /* 0x000fe20000400000 */
[C---:B------:R-:W-:Y:S05]  /*16cd0*/  HMMA.16816.F32.BF16 R52, R68.reuse, R88, R52 ;  /* 0x000000584434723c */ /* 0x040fea0000041834 */
[----:B------:R-:W-:Y:S01]  /*16ce0*/  FMUL R86, R157, UR12 ;  /* 0x0000000c9d567c20 */ /* 0x000fe20008400000 */
[C---:B------:R-:W-:Y:S05]  /*16cf0*/  HMMA.16816.F32.BF16 R56, R68.reuse, R90, R56 ;  /* 0x0000005a4438723c */ /* 0x040fea0000041838 */
[----:B---3--:R-:W-:Y:S01]  /*16d00*/  @!P1 FMUL R187, R187, R187 ;  /* 0x000000bbbbbb9220 */ /* 0x008fe20000400000 */
[----:B------:R-:W-:Y:S01]  /*16d10*/  FADD R84, -R152, R163 ;  /* 0x000000a398547221 */ /* 0x000fe20000000100 */
[C---:B--2---:R-:W-:Y:S04]  /*16d20*/  HMMA.16816.F32.BF16 R60, R68.reuse, R92, R60 ;  /* 0x0000005c443c723c */ /* 0x044fe8000004183c */
[----:B------:R-:W-:Y:S01]  /*16d30*/  F2FP.BF16.F32.PACK_AB R75, R187, R180 ;  /* 0x000000b4bb4b723e */ /* 0x000fe200000010ff */
[----:B------:R-:W-:Y:S01]  /*16d40*/  FMUL R89, R161, UR12 ;  /* 0x0000000ca1597c20 */ /* 0x000fe20008400000 */
[----:B------:R-:W-:Y:S01]  /*16d50*/  HMMA.16816.F32.BF16 R64, R68, R94, R64 ;  /* 0x0000005e4440723c */ /* 0x000fe20000041840 */
[----:B------:R-:W2:Y:S02]  /*16d60*/  LDSM.16.MT88.4 R68, [R215+0x12800] ;  /* 0x01280000d744783b */ /* 0x000ea40000004200 */
[----:B------:R-:W-:Y:S02]  /*16d70*/  FSETP.GEU.AND P2, PT, R84, -126, PT ;  /* 0xc2fc00005400780b */ /* 0x000fe40003f4e000 */
[----:B------:R-:W-:Y:S01]  /*16d80*/  FADD R161, -R147, R86 ;  /* 0x0000005693a17221 */ /* 0x000fe20000000100 */
[C---:B------:R-:W-:Y:S05]  /*16d90*/  HMMA.16816.F32.BF16 R4, R72.reuse, R80, R4 ;  /* 0x000000504804723c */ /* 0x040fea0000041804 */
[----:B------:R-:W-:Y:S01]  /*16da0*/  FADD R89, -R152, R89 ;  /* 0x0000005998597221 */ /* 0x000fe20000000100 */
[C---:B------:R-:W-:Y:S01]  /*16db0*/  HMMA.16816.F32.BF16 R8, R72.reuse, R82, R8 ;  /* 0x000000524808723c */ /* 0x040fe20000041808 */
[----:B------:R-:W3:Y:S02]  /*16dc0*/  LDSM.16.MT88.4 R80, [R213+0x12800] ;  /* 0x01280000d550783b */ /* 0x000ee40000004200 */
[----:B------:R-:W-:Y:S02]  /*16dd0*/  FSETP.GEU.AND P3, PT, R161, -126, PT ;  /* 0xc2fc0000a100780b */ /* 0x000fe40003f6e000 */
[----:B------:R-:W-:Y:S01]  /*16de0*/  @!P2 FMUL R84, R84, 0.5 ;  /* 0x3f0000005454a820 */ /* 0x000fe20000400000 */
[C---:B------:R-:W-:Y:S03]  /*16df0*/  HMMA.16816.F32.BF16 R12, R72.reuse, R96, R12 ;  /* 0x00000060480c723c */ /* 0x040fe6000004180c */
[----:B------:R-:W-:Y:S02]  /*16e00*/  FSETP.GEU.AND P6, PT, R89, -126, PT ;  /* 0xc2fc00005900780b */ /* 0x000fe40003fce000 */
[----:B------:R-:W-:Y:S01]  /*16e10*/  FMUL R92, R159, UR12 ;  /* 0x0000000c9f5c7c20 */ /* 0x000fe20008400000 */
[C---:B------:R-:W-:Y:S05]  /*16e20*/  HMMA.16816.F32.BF16 R16, R72.reuse, R98, R16 ;  /* 0x000000624810723c */ /* 0x040fea0000041810 */
[----:B------:R-:W-:Y:S01]  /*16e30*/  FADD R92, -R147, R92 ;  /* 0x0000005c935c7221 */ /* 0x000fe20000000100 */
[C---:B------:R-:W-:Y:S04]  /*16e40*/  HMMA.16816.F32.BF16 R20, R72.reuse, R100, R20 ;  /* 0x000000644814723c */ /* 0x040fe80000041814 */
[----:B------:R-:W-:Y:S01]  /*16e50*/  FSETP.GEU.AND P4, PT, R92, -126, PT ;  /* 0xc2fc00005c00780b */ /* 0x000fe20003f8e000 */
[----:B------:R-:W-:Y:S01]  /*16e60*/  @!P6 FMUL R89, R89, 0.5 ;  /* 0x3f0000005959e820 */ /* 0x000fe20000400000 */
[C---:B------:R-:W-:Y:S01]  /*16e70*/  HMMA.16816.F32.BF16 R24, R72.reuse, R102, R24 ;  /* 0x000000664818723c */ /* 0x040fe20000041818 */
[----:B------:R-:W-:Y:S02]  /*16e80*/  LDSM.16.MT88.4 R100, [R211+0xf800] ;  /* 0x00f80000d364783b */ /* 0x000fe40000004200 */
[----:B------:R-:W-:Y:S02]  /*16e90*/  MUFU.EX2 R157, R89 ;  /* 0x00000059009d7308 */ /* 0x000fe40000000800 */
[----:B------:R-:W-:Y:S01]  /*16ea0*/  FMUL R85, R162, UR12 ;  /* 0x0000000ca2557c20 */ /* 0x000fe20008400000 */
[C---:B-1----:R-:W-:Y:S05]  /*16eb0*/  HMMA.16816.F32.BF16 R28, R72.reuse, R76, R28 ;  /* 0x0000004c481c723c */ /* 0x042fea000004181c */
[----:B------:R-:W-:Y:S01]  /*16ec0*/  FADD R85, -R152, R85 ;  /* 0x0000005598557221 */ /* 0x000fe20000000100 */
[C---:B------:R-:W-:Y:S04]  /*16ed0*/  HMMA.16816.F32.BF16 R32, R72.reuse, R78, R32 ;  /* 0x0000004e4820723c */ /* 0x040fe80000041820 */
[C---:B------:R-:W-:Y:S01]  /*16ee0*/  FSETP.GEU.AND P1, PT, R85.reuse, -126, PT ;  /* 0xc2fc00005500780b */ /* 0x040fe20003f2e000 */
[----:B------:R-:W-:Y:S01]  /*16ef0*/  FMUL R77, R160, UR12 ;  /* 0x0000000ca04d7c20 */ /* 0x000fe20008400000 */
[C---:B--2---:R-:W-:Y:S01]  /*16f00*/  HMMA.16816.F32.BF16 R36, R72.reuse, R68, R36 ;  /* 0x000000444824723c */ /* 0x044fe20000041824 */
[----:B------:R-:W1:Y:S04]  /*16f10*/  MUFU.EX2 R160, R84 ;  /* 0x0000005400a07308 */ /* 0x000e680000000800 */
[----:B------:R-:W-:Y:S01]  /*16f20*/  FADD R88, -R152, R77 ;  /* 0x0000004d98587221 */ /* 0x000fe20000000100 */
[C---:B------:R-:W-:Y:S01]  /*16f30*/  HMMA.16816.F32.BF16 R40, R72.reuse, R70, R40 ;  /* 0x000000464828723c */ /* 0x040fe20000041828 */
[----:B------:R-:W2:Y:S03]  /*16f40*/  LDSM.16.MT88.4 R76, [R212+0x12800] ;  /* 0x01280000d44c783b */ /* 0x000ea60000004200 */
[C---:B------:R-:W-:Y:S01]  /*16f50*/  FSETP.GEU.AND P5, PT, R88.reuse, -126, PT ;  /* 0xc2fc00005800780b */ /* 0x040fe20003fae000 */
[----:B------:R-:W-:Y:S01]  /*16f60*/  @!P1 FMUL R85, R85, 0.5 ;  /* 0x3f00000055559820 */ /* 0x000fe20000400000 */
[C---:B---3--:R-:W-:Y:S03]  /*16f70*/  HMMA.16816.F32.BF16 R44, R72.reuse, R80, R44 ;  /* 0x00000050482c723c */ /* 0x048fe6000004182c */
[----:B------:R3:W4:Y:S02]  /*16f80*/  MUFU.EX2 R159, R85 ;  /* 0x00000055009f7308 */ /* 0x0007240000000800 */
[C---:B------:R-:W-:Y:S01]  /*16f90*/  FADD R162, -R147.reuse, R158 ;  /* 0x0000009e93a27221 */ /* 0x040fe20000000100 */
[C---:B------:R-:W-:Y:S01]  /*16fa0*/  HMMA.16816.F32.BF16 R48, R72.reuse, R82, R48 ;  /* 0x000000524830723c */ /* 0x040fe20000041830 */
[----:B------:R-:W-:Y:S04]  /*16fb0*/  LDSM.16.MT88.4 R80, [R213+0xf000] ;  /* 0x00f00000d550783b */ /* 0x000fe80000004200 */
[----:B------:R-:W-:Y:S01]  /*16fc0*/  @!P5 FMUL R88, R88, 0.5 ;  /* 0x3f0000005858d820 */ /* 0x000fe20000400000 */
[----:B------:R-:W-:Y:S01]  /*16fd0*/  FMUL R68, R156, UR12 ;  /* 0x0000000c9c447c20 */ /* 0x000fe20008400000 */
[----:B-1----:R-:W-:Y:S01]  /*16fe0*/  @!P2 FMUL R160, R160, R160 ;  /* 0x000000a0a0a0a220 */ /* 0x002fe20000400000 */
[----:B------:R-:W-:Y:S01]  /*16ff0*/  FSETP.GEU.AND P2, PT, R162, -126, PT ;  /* 0xc2fc0000a200780b */ /* 0x000fe20003f4e000 */
[----:B------:R1:W5:Y:S02]  /*17000*/  MUFU.EX2 R158, R88 ;  /* 0x00000058009e7308 */ /* 0x0003640000000800 */
[----:B------:R-:W-:Y:S01]  /*17010*/  FADD R68, -R147, R68 ;  /* 0x0000004493447221 */ /* 0x000fe20000000100 */
[----:B------:R-:W-:Y:S01]  /*17020*/  @!P3 FMUL R161, R161, 0.5 ;  /* 0x3f000000a1a1b820 */ /* 0x000fe20000400000 */
[----:B------:R-:W-:Y:S01]  /*17030*/  @!P4 FMUL R92, R92, 0.5 ;  /* 0x3f0000005c5cc820 */ /* 0x000fe20000400000 */
[----:B---3--:R-:W3:Y:S01]  /*17040*/  LDSM.16.MT88.4 R84, [R211+0x12800] ;  /* 0x01280000d354783b */ /* 0x008ee20000004200 */
[----:B----4-:R-:W-:Y:S01]  /*17050*/  @!P1 FMUL R159, R159, R159 ;  /* 0x0000009f9f9f9220 */ /* 0x010fe20000400000 */
[----:B------:R-:W-:Y:S03]  /*17060*/  FSETP.GEU.AND P1, PT, R68, -126, PT ;  /* 0xc2fc00004400780b */ /* 0x000fe60003f2e000 */
[----:B------:R4:W4:Y:S01]  /*17070*/  MUFU.EX2 R156, R92 ;  /* 0x0000005c009c7308 */ /* 0x0009220000000800 */
[----:B------:R-:W-:Y:S01]  /*17080*/  @!P6 FMUL R157, R157, R157 ;  /* 0x0000009d9d9de220 */ /* 0x000fe20000400000 */
[----:B------:R-:W-:Y:S08]  /*17090*/  @!P2 FMUL R162, R162, 0.5 ;  /* 0x3f000000a2a2a820 */ /* 0x000ff00000400000 */
[----:B------:R-:W3:Y:S01]  /*170a0*/  MUFU.EX2 R161, R161 ;  /* 0x000000a100a17308 */ /* 0x000ee20000000800 */
[----:B-1----:R-:W1:Y:S01]  /*170b0*/  LDSM.16.MT88.4 R88, [R215+0xf000] ;  /* 0x00f00000d758783b */ /* 0x002e620000004200 */
[----:B-----5:R-:W-:Y:S01]  /*170c0*/  @!P5 FMUL R158, R158, R158 ;  /* 0x0000009e9e9ed220 */ /* 0x020fe20000400000 */
[C---:B--2---:R-:W-:Y:S03]  /*170d0*/  HMMA.16816.F32.BF16 R52, R72.reuse, R76, R52 ;  /* 0x0000004c4834723c */ /* 0x044fe60000041834 */
[----:B------:R-:W-:Y:S04]  /*170e0*/  @!P1 FMUL R68, R68, 0.5 ;  /* 0x3f00000044449820 */ /* 0x000fe80000400000 */
[----:B------:R-:W2:Y:S01]  /*170f0*/  MUFU.EX2 R162, R162 ;  /* 0x000000a200a27308 */ /* 0x000ea20000000800 */
[----:B----4-:R-:W-:Y:S01]  /*17100*/  LDSM.16.MT88.4 R92, [R211+0xf000] ;  /* 0x00f00000d35c783b */ /* 0x010fe20000004200 */
[C---:B------:R-:W-:Y:S03]  /*17110*/  HMMA.16816.F32.BF16 R56, R72.reuse, R78, R56 ;  /* 0x0000004e4838723c */ /* 0x040fe60000041838 */
[----:B------:R-:W-:Y:S05]  /*17120*/  F2FP.BF16.F32.PACK_AB R70, R158, R157 ;  /* 0x0000009d9e46723e */ /* 0x000fea00000010ff */
[----:B------:R-:W4:Y:S01]  /*17130*/  MUFU.EX2 R163, R68 ;  /* 0x0000004400a37308 */ /* 0x000f220000000800 */
[----:B------:R-:W5:Y:S02]  /*17140*/  LDSM.16.MT88.4 R76, [R212+0xf000] ;  /* 0x00f00000d44c783b */ /* 0x000f640000004200 */
[----:B------:R-:W-:Y:S01]  /*17150*/  @!P4 FMUL R156, R156, R156 ;  /* 0x0000009c9c9cc220 */ /* 0x000fe20000400000 */
[----:B---3--:R-:W-:Y:S01]  /*17160*/  @!P3 FMUL R161, R161, R161 ;  /* 0x000000a1a1a1b220 */ /* 0x008fe20000400000 */
[----:B--2---:R-:W-:Y:S04]  /*17170*/  @!P2 FMUL R162, R162, R162 ;  /* 0x000000a2a2a2a220 */ /* 0x004fe80000400000 */
[----:B------:R-:W-:Y:S01]  /*17180*/  F2FP.BF16.F32.PACK_AB R69, R161, R156 ;  /* 0x0000009ca145723e */ /* 0x000fe200000010ff */
[C---:B------:R-:W-:Y:S03]  /*17190*/  HMMA.16816.F32.BF16 R60, R72.reuse, R84, R60 ;  /* 0x00000054483c723c */ /* 0x040fe6000004183c */
[----:B----4-:R-:W-:Y:S01]  /*171a0*/  @!P1 FMUL R163, R163, R163 ;  /* 0x000000a3a3a39220 */ /* 0x010fe20000400000 */
[----:B------:R-:W-:Y:S02]  /*171b0*/  F2FP.BF16.F32.PACK_AB R68, R159, R160 ;  /* 0x000000a09f44723e */ /* 0x000fe400000010ff */
[----:B------:R-:W-:Y:S01]  /*171c0*/  HMMA.16816.F32.BF16 R64, R72, R86, R64 ;  /* 0x000000564840723c */ /* 0x000fe20000041840 */
[----:B------:R-:W2:Y:S04]  /*171d0*/  LDSM.16.MT88.4 R72, [R215+0x13000] ;  /* 0x01300000d748783b */ /* 0x000ea80000004200 */
[----:B------:R-:W-:Y:S01]  /*171e0*/  F2FP.BF16.F32.PACK_AB R71, R163, R162 ;  /* 0x000000a2a347723e */ /* 0x000fe200000010ff */
[----:B------:R-:W-:Y:S01]  /*171f0*/  FMUL R85, R155, UR12 ;  /* 0x0000000c9b557c20 */ /* 0x000fe20008400000 */
[----:B------:R-:W-:Y:S04]  /*17200*/  FMUL R86, R149, UR12 ;  /* 0x0000000c95567c20 */ /* 0x000fe80008400000 */
[C---:B------:R-:W-:Y:S01]  /*17210*/  FADD R85, -R152.reuse, R85 ;  /* 0x0000005598557221 */ /* 0x040fe20000000100 */
[C---:B-1----:R-:W-:Y:S05]  /*17220*/  HMMA.16816.F32.BF16 R4, R68.reuse, R88, R4 ;  /* 0x000000584404723c */ /* 0x042fea0000041804 */
[C---:B------:R-:W-:Y:S01]  /*17230*/  FSETP.GEU.AND P1, PT, R85.reuse, -126, PT ;  /* 0xc2fc00005500780b */ /* 0x040fe20003f2e000 */
[C---:B------:R-:W-:Y:S05]  /*17240*/  HMMA.16816.F32.BF16 R8, R68.reuse, R90, R8 ;  /* 0x0000005a4408723c */ /* 0x040fea0000041808 */
[----:B------:R-:W-:Y:S01]  /*17250*/  FADD R88, -R152, R153 ;  /* 0x0000009998587221 */ /* 0x000fe20000000100 */
[C---:B------:R-:W-:Y:S04]  /*17260*/  HMMA.16816.F32.BF16 R12, R68.reuse, R80, R12 ;  /* 0x00000050440c723c */ /* 0x040fe8000004180c */
[----:B------:R-:W-:Y:S01]  /*17270*/  FSETP.GEU.AND P5, PT, R88, -126, PT ;  /* 0xc2fc00005800780b */ /* 0x000fe20003fae000 */
[----:B------:R-:W-:Y:S01]  /*17280*/  FMUL R90, R150, UR12 ;  /* 0x0000000c965a7c20 */ /* 0x000fe20008400000 */
[C---:B------:R-:W-:Y:S05]  /*17290*/  HMMA.16816.F32.BF16 R16, R68.reuse, R82, R16 ;  /* 0x000000524410723c */ /* 0x040fea0000041810 */
[----:B------:R-:W-:Y:S01]  /*172a0*/  FMUL R81, R154, UR12 ;  /* 0x0000000c9a517c20 */ /* 0x000fe20008400000 */
[C---:B-----5:R-:W-:Y:S05]  /*172b0*/  HMMA.16816.F32.BF16 R20, R68.reuse, R76, R20 ;  /* 0x0000004c4414723c */ /* 0x060fea0000041814 */
[----:B------:R-:W-:Y:S01]  /*172c0*/  FADD R84, -R152, R81 ;  /* 0x0000005198547221 */ /* 0x000fe20000000100 */
[C---:B------:R-:W-:Y:S01]  /*172d0*/  HMMA.16816.F32.BF16 R24, R68.reuse, R78, R24 ;  /* 0x0000004e4418723c */ /* 0x040fe20000041818 */
[----:B------:R-:W1:Y:S03]  /*172e0*/  LDSM.16.MT88.4 R76, [R213+0x13000] ;  /* 0x01300000d54c783b */ /* 0x000e660000004200 */
[C---:B------:R-:W-:Y:S01]  /*172f0*/  FSETP.GEU.AND P2, PT, R84.reuse, -126, PT ;  /* 0xc2fc00005400780b */ /* 0x040fe20003f4e000 */
[----:B------:R-:W-:Y:S01]  /*17300*/  @!P1 FMUL R85, R85, 0.5 ;  /* 0x3f00000055559820 */ /* 0x000fe20000400000 */
[C---:B------:R-:W-:Y:S05]  /*17310*/  HMMA.16816.F32.BF16 R28, R68.reuse, R92, R28 ;  /* 0x0000005c441c723c */ /* 0x040fea000004181c */
[----:B------:R-:W-:Y:S01]  /*17320*/  FMUL R81, R151, UR12 ;  /* 0x0000000c97517c20 */ /* 0x000fe20008400000 */
[C---:B------:R-:W-:Y:S01]  /*17330*/  HMMA.16816.F32.BF16 R32, R68.reuse, R94, R32 ;  /* 0x0000005e4420723c */ /* 0x040fe20000041820 */
[----:B------:R-:W3:Y:S01]  /*17340*/  MUFU.EX2 R151, R85 ;  /* 0x0000005500977308 */ /* 0x000ee20000000800 */
[----:B------:R-:W-:Y:S03]  /*17350*/  LDSM.16.MT88.4 R92, [R215+0x13800] ;  /* 0x01380000d75c783b */ /* 0x000fe60000004200 */
[----:B------:R-:W-:Y:S01]  /*17360*/  @!P2 FMUL R84, R84, 0.5 ;  /* 0x3f0000005454a820 */ /* 0x000fe20000400000 */
[C---:B--2---:R-:W-:Y:S05]  /*17370*/  HMMA.16816.F32.BF16 R36, R68.reuse, R72, R36 ;  /* 0x000000484424723c */ /* 0x044fea0000041824 */
[----:B------:R2:W4:Y:S01]  /*17380*/  MUFU.EX2 R150, R84 ;  /* 0x0000005400967308 */ /* 0x0005220000000800 */
[----:B------:R-:W-:Y:S01]  /*17390*/  FADD R152, -R152, R81 ;  /* 0x0000005198987221 */ /* 0x000fe20000000100 */
[C---:B------:R-:W-:Y:S01]  /*173a0*/  HMMA.16816.F32.BF16 R40, R68.reuse, R74, R40 ;  /* 0x0000004a4428723c */ /* 0x040fe20000041828 */
[----:B------:R-:W5:Y:S03]  /*173b0*/  LDSM.16.MT88.4 R80, [R212+0x13000] ;  /* 0x01300000d450783b */ /* 0x000f660000004200 */
[----:B------:R-:W-:Y:S01]  /*173c0*/  FSETP.GEU.AND P6, PT, R152, -126, PT ;  /* 0xc2fc00009800780b */ /* 0x000fe20003fce000 */
[----:B------:R-:W-:Y:S01]  /*173d0*/  FMUL R72, R146, UR12 ;  /* 0x0000000c92487c20 */ /* 0x000fe20008400000 */
[C---:B------:R-:W-:Y:S01]  /*173e0*/  FADD R73, -R147.reuse, R86 ;  /* 0x0000005693497221 */ /* 0x040fe20000000100 */
[C---:B------:R-:W-:Y:S01]  /*173f0*/  FADD R90, -R147.reuse, R90 ;  /* 0x0000005a935a7221 */ /* 0x040fe20000000100 */
[C---:B------:R-:W-:Y:S03]  /*17400*/  FADD R89, -R147.reuse, R148 ;  /* 0x0000009493597221 */ /* 0x040fe60000000100 */
[----:B------:R-:W-:Y:S01]  /*17410*/  FADD R72, -R147, R72 ;  /* 0x0000004893487221 */ /* 0x000fe20000000100 */
[----:B---3--:R-:W-:Y:S01]  /*17420*/  @!P1 FMUL R151, R151, R151 ;  /* 0x0000009797979220 */ /* 0x008fe20000400000 */
[----:B------:R-:W-:Y:S01]  /*17430*/  FSETP.GEU.AND P4, PT, R90, -126, PT ;  /* 0xc2fc00005a00780b */ /* 0x000fe20003f8e000 */
[----:B--2---:R-:W2:Y:S01]  /*17440*/  LDSM.16.MT88.4 R84, [R211+0x13000] ;  /* 0x01300000d354783b */ /* 0x004ea20000004200 */
[----:B----4-:R-:W-:Y:S01]  /*17450*/  @!P2 FMUL R150, R150, R150 ;  /* 0x000000969696a220 */ /* 0x010fe20000400000 */
[----:B------:R-:W-:Y:S01]  /*17460*/  FSETP.GEU.AND P3, PT, R89, -126, PT ;  /* 0xc2fc00005900780b */ /* 0x000fe20003f6e000 */
[C---:B-1----:R-:W-:Y:S03]  /*17470*/  HMMA.16816.F32.BF16 R44, R68.reuse, R76, R44 ;  /* 0x0000004c442c723c */ /* 0x042fe6000004182c */
[----:B------:R-:W-:Y:S01]  /*17480*/  FSETP.GEU.AND P1, PT, R73, -126, PT ;  /* 0xc2fc00004900780b */ /* 0x000fe20003f2e000 */
[----:B------:R-:W-:Y:S01]  /*17490*/  @!P6 FMUL R152, R152, 0.5 ;  /* 0x3f0000009898e820 */ /* 0x000fe20000400000 */
[----:B------:R-:W-:Y:S01]  /*174a0*/  FSETP.GEU.AND P2, PT, R72, -126, PT ;  /* 0xc2fc00004800780b */ /* 0x000fe20003f4e000 */
[C---:B------:R-:W-:Y:S01]  /*174b0*/  HMMA.16816.F32.BF16 R48, R68.reuse, R78, R48 ;  /* 0x0000004e4430723c */ /* 0x040fe20000041830 */
[----:B------:R-:W-:Y:S01]  /*174c0*/  LDSM.16.MT88.4 R76, [R212+0x13800] ;  /* 0x01380000d44c783b */ /* 0x000fe20000004200 */
[----:B------:R-:W1:Y:S03]  /*174d0*/  MUFU.EX2 R149, R152 ;  /* 0x0000009800957308 */ /* 0x000e660000000800 */
[----:B------:R-:W-:Y:S01]  /*174e0*/  @!P5 FMUL R88, R88, 0.5 ;  /* 0x3f0000005858d820 */ /* 0x000fe20000400000 */
[----:B------:R-:W-:Y:S01]  /*174f0*/  @!P4 FMUL R90, R90, 0.5 ;  /* 0x3f0000005a5ac820 */ /* 0x000fe20000400000 */
[----:B------:R-:W-:Y:S01]  /*17500*/  @!P3 FMUL R89, R89, 0.5 ;  /* 0x3f0000005959b820 */ /* 0x000fe20000400000 */
[----:B------:R-:W-:Y:S04]  /*17510*/  FADD R75, R142, R143 ;  /* 0x0000008f8e4b7221 */ /* 0x000fe80000000000 */
[----:B------:R-:W3:Y:S01]  /*17520*/  MUFU.EX2 R148, R88 ;  /* 0x0000005800947308 */ /* 0x000ee20000000800 */
[----:B------:R-:W-:Y:S01]  /*17530*/  @!P1 FMUL R73, R73, 0.5 ;  /* 0x3f00000049499820 */ /* 0x000fe20000400000 */
[----:B------:R-:W-:Y:S01]  /*17540*/  @!P2 FMUL R72, R72, 0.5 ;  /* 0x3f0000004848a820 */ /* 0x000fe20000400000 */
[----:B------:R-:W-:Y:S01]  /*17550*/  FADD R140, R140, R75 ;  /* 0x0000004b8c8c7221 */ /* 0x000fe20000000000 */
[----:B------:R-:W-:Y:S03]  /*17560*/  F2FP.BF16.F32.PACK_AB R132, R150, R151 ;  /* 0x000000979684723e */ /* 0x000fe600000010ff */
[----:B------:R-:W-:Y:S01]  /*17570*/  FADD R139, R139, R140 ;  /* 0x0000008c8b8b7221 */ /* 0x000fe20000000000 */
[C---:B-----5:R-:W-:Y:S02]  /*17580*/  HMMA.16816.F32.BF16 R52, R68.reuse, R80, R52 ;  /* 0x000000504434723c */ /* 0x060fe40000041834 */
[----:B------:R-:W4:Y:S01]  /*17590*/  MUFU.EX2 R146, R90 ;  /* 0x0000005a00927308 */ /* 0x000f220000000800 */
[----:B-1----:R-:W-:Y:S01]  /*175a0*/  @!P6 FMUL R149, R149, R149 ;  /* 0x000000959595e220 */ /* 0x002fe20000400000 */
[----:B------:R-:W-:Y:S02]  /*175b0*/  FADD R112, R112, R139 ;  /* 0x0000008b70707221 */ /* 0x000fe40000000000 */
[C---:B------:R-:W-:Y:S06]  /*175c0*/  HMMA.16816.F32.BF16 R56, R68.reuse, R82, R56 ;  /* 0x000000524438723c */ /* 0x040fec0000041838 */
[----:B------:R-:W1:Y:S01]  /*175d0*/  MUFU.EX2 R147, R89 ;  /* 0x0000005900937308 */ /* 0x000e620000000800 */
[----:B---3--:R-:W-:Y:S01]  /*175e0*/  @!P5 FMUL R148, R148, R148 ;  /* 0x000000949494d220 */ /* 0x008fe20000400000 */
[----:B------:R-:W-:Y:S01]  /*175f0*/  FADD R113, R113, R112 ;  /* 0x0000007071717221 */ /* 0x000fe20000000000 */
[C---:B--2---:R-:W-:Y:S07]  /*17600*/  HMMA.16816.F32.BF16 R60, R68.reuse, R84, R60 ;  /* 0x00000054443c723c */ /* 0x044fee000004183c */
[----:B------:R-:W2:Y:S01]  /*17610*/  MUFU.EX2 R152, R73 ;  /* 0x0000004900987308 */ /* 0x000ea20000000800 */
[----:B----4-:R-:W-:Y:S01]  /*17620*/  @!P4 FMUL R146, R146, R146 ;  /* 0x000000929292c220 */ /* 0x010fe20000400000 */
[----:B------:R-:W-:Y:S01]  /*17630*/  HMMA.16816.F32.BF16 R64, R68, R86, R64 ;  /* 0x000000564440723c */ /* 0x000fe20000041840 */
[----:B------:R-:W3:Y:S02]  /*17640*/  LDSM.16.MT88.4 R84, [R213+0x13800] ;  /* 0x01380000d554783b */ /* 0x000ee40000004200 */
[----:B------:R-:W-:Y:S05]  /*17650*/  F2FP.BF16.F32.PACK_AB R134, R148, R149 ;  /* 0x000000959486723e */ /* 0x000fea00000010ff */
[----:B------:R-:W4:Y:S03]  /*17660*/  MUFU.EX2 R143, R72 ;  /* 0x00000048008f7308 */ /* 0x000f260000000800 */
[----:B-1----:R-:W-:Y:S01]  /*17670*/  @!P3 FMUL R147, R147, R147 ;  /* 0x000000939393b220 */ /* 0x002fe20000400000 */
[----:B------:R-:W-:Y:S01]  /*17680*/  FADD R114, R114, R113 ;  /* 0x0000007172727221 */ /* 0x000fe20000000000 */
[----:B------:R-:W1:Y:S03]  /*17690*/  LDSM.16.MT88.4 R68, [R211+0x13800] ;  /* 0x01380000d344783b */ /* 0x000e660000004200 */
[----:B------:R-:W-:Y:S01]  /*176a0*/  F2FP.BF16.F32.PACK_AB R133, R147, R146 ;  /* 0x000000929385723e */ /* 0x000fe200000010ff */
[----:B------:R-:W-:Y:S01]  /*176b0*/  FADD R114, R115, R114 ;  /* 0x0000007273727221 */ /* 0x000fe20000000000 */
[----:B--2---:R-:W-:Y:S01]  /*176c0*/  @!P1 FMUL R152, R152, R152 ;  /* 0x0000009898989220 */ /* 0x004fe20000400000 */
[----:B------:R-:W-:Y:S01]  /*176d0*/  FADD R73, R138, R141 ;  /* 0x0000008d8a497221 */ /* 0x000fe20000000000 */
[----:B------:R-:W-:Y:S03]  /*176e0*/  PLOP3.LUT P1, PT, PT, PT, UP0, 0x80, 0x0 ;  /* 0x000000000000781c */ /* 0x000fe60003f2f008 */
[----:B------:R-:W-:Y:S01]  /*176f0*/  FADD R106, R106, R73 ;  /* 0x000000496a6a7221 */ /* 0x000fe20000000000 */
[----:B----4-:R-:W-:Y:S03]  /*17700*/  @!P2 FMUL R143, R143, R143 ;  /* 0x0000008f8f8fa220 */ /* 0x010fe60000400000 */
[----:B------:R-:W-:Y:S02]  /*17710*/  FADD R105, R105, R106 ;  /* 0x0000006a69697221 */ /* 0x000fe40000000000 */
[----:B------:R-:W-:Y:S02]  /*17720*/  F2FP.BF16.F32.PACK_AB R135, R152, R143 ;  /* 0x0000008f9887723e */ /* 0x000fe400000010ff */
[----:B------:R-:W-:Y:S04]  /*17730*/  FADD R104, R104, R105 ;  /* 0x0000006968687221 */ /* 0x000fe80000000000 */
[----:B------:R-:W-:Y:S01]  /*17740*/  FADD R107, R107, R104 ;  /* 0x000000686b6b7221 */ /* 0x000fe20000000000 */
[C---:B------:R-:W-:Y:S05]  /*17750*/  HMMA.16816.F32.BF16 R128, R132.reuse, R124, R4 ;  /* 0x0000007c8480723c */ /* 0x040fea0000041804 */
[----:B------:R-:W-:Y:S01]  /*17760*/  FADD R0, R120, R107 ;  /* 0x0000006b78007221 */ /* 0x000fe20000000000 */
[C---:B------:R-:W-:Y:S05]  /*17770*/  HMMA.16816.F32.BF16 R124, R132.reuse, R126, R8 ;  /* 0x0000007e847c723c */ /* 0x040fea0000041808 */
[----:B------:R-:W-:Y:S01]  /*17780*/  FADD R5, R121, R114 ;  /* 0x0000007279057221 */ /* 0x000fe20000000000 */
[----:B------:R-:W-:Y:S01]  /*17790*/  FADD R0, R165, R0 ;  /* 0x00000000a5007221 */ /* 0x000fe20000000000 */
[C---:B------:R-:W-:Y:S04]  /*177a0*/  HMMA.16816.F32.BF16 R120, R132.reuse, R116, R12 ;  /* 0x000000748478723c */ /* 0x040fe8000004180c */
[----:B------:R-:W-:Y:S01]  /*177b0*/  FADD R5, R166, R5 ;  /* 0x00000005a6057221 */ /* 0x000fe20000000000 */
[----:B------:R-:W-:Y:S01]  /*177c0*/  FADD R167, R167, R0 ;  /* 0x00000000a7a77221 */ /* 0x000fe20000000000 */
[C---:B------:R-:W-:Y:S05]  /*177d0*/  HMMA.16816.F32.BF16 R116, R132.reuse, R118, R16 ;  /* 0x000000768474723c */ /* 0x040fea0000041810 */
        /* <DEDUP_REMOVED lines=13> */
[----:B------:R-:W-:Y:S01]  /*178b0*/  FADD R173, R173, R0 ;  /* 0x00000000adad7221 */ /* 0x000fe20000000000 */
[C---:B---3--:R-:W-:Y:S04]  /*178c0*/  HMMA.16816.F32.BF16 R88, R132.reuse, R84, R44 ;  /* 0x000000548458723c */ /* 0x048fe8000004182c */
[----:B------:R-:W-:Y:S01]  /*178d0*/  FADD R181, R181, R182 ;  /* 0x000000b6b5b57221 */ /* 0x000fe20000000000 */
        /* <DEDUP_REMOVED lines=9> */
[----:B------:R-:W-:Y:S01]  /*17970*/  FADD R190, R190, R191 ;  /* 0x000000bfbebe7221 */ /* 0x000fe20000000000 */
[C---:B-1----:R-:W-:Y:S04]  /*17980*/  HMMA.16816.F32.BF16 R72, R132.reuse, R68, R60 ;  /* 0x000000448448723c */ /* 0x042fe8000004183c */
[----:B------:R-:W-:Y:S01]  /*17990*/  FADD R194, R194, R193 ;  /* 0x000000c1c2c27221 */ /* 0x000fe20000000000 */
[----:B------:R-:W-:Y:S01]  /*179a0*/  FADD R189, R189, R190 ;  /* 0x000000bebdbd7221 */ /* 0x000fe20000000000 */
[----:B------:R-:W-:Y:S05]  /*179b0*/  HMMA.16816.F32.BF16 R68, R132, R70, R64 ;  /* 0x000000468444723c */ /* 0x000fea0000041840 */
[----:B------:R-:W-:Y:S01]  /*179c0*/  FADD R195, R195, R194 ;  /* 0x000000c2c3c37221 */ /* 0x000fe20000000000 */
[----:B------:R-:W-:Y:S05]  /*179d0*/  FADD R178, R178, R189 ;  /* 0x000000bdb2b27221 */ /* 0x000fea0000000000 */
        /* <DEDUP_REMOVED lines=11> */
[----:B------:R-:W-:Y:S01]  /*17a90*/  FADD R157, R157, R0 ;  /* 0x000000009d9d7221 */ /* 0x000fe20000000000 */
[----:B------:R-:W-:Y:S02]  /*17aa0*/  MOV R0, R137 ;  /* 0x0000008900007202 */ /* 0x000fe40000000f00 */
        /* <DEDUP_REMOVED lines=12> */
.L_x_1808:
        /* <DEDUP_REMOVED lines=21> */
[----:B------:R-:W-:Y:S05]  /*17cc0*/  CALL.REL.NOINC `($__internal_20_$__cuda_sm20_rcp_rn_f32_slowpath) ;  /* 0x0000001400e87944 */ /* 0x000fea0003c00000 */
[----:B------:R-:W-:Y:S01]  /*17cd0*/  MOV R0, R2 ;  /* 0x0000000200007202 */ /* 0x000fe20000000f00 */
[----:B------:R-:W-:Y:S05]  /*17ce0*/  BRA `(.L_x_1817) ;  /* 0x0000000000107947 */ /* 0x000fea0003800000 */
.L_x_1816:
[----:B------:R-:W1:Y:S02]  /*17cf0*/  MUFU.RCP R2, R7 ;  /* 0x0000000700027308 */ /* 0x000e640000001000 */
[----:B-1----:R-:W-:-:S04]  /*17d00*/  FFMA R0, R7, R2, -1 ;  /* 0xbf80000007007423 */ /* 0x002fc80000000002 */
[----:B------:R-:W-:-:S04]  /*17d10*/  FADD.FTZ R0, -R0, -RZ ;  /* 0x800000ff00007221 */ /* 0x000fc80000010100 */
[----:B------:R-:W-:-:S07]  /*17d20*/  FFMA R0, R2, R0, R2 ;  /* 0x0000000002007223 */ /* 0x000fce0000000002 */
.L_x_1817:
[----:B------:R-:W-:Y:S05]  /*17d30*/  BSYNC B1 ;  /* 0x0000000000017941 */ /* 0x000fea0003800000 */
.L_x_1815:
[----:B------:R-:W-:Y:S01]  /*17d40*/  FSETP.GEU.AND P0, PT, |R7|, 1.175494350822287508e-38, PT ;  /* 0x008000000700780b */ /* 0x000fe20003f0e200 */
[----:B------:R-:W-:-:S12]  /*17d50*/  ULDC UR4, c[0x0][0x2e8] ;  /* 0x0000ba0000047ab9 */ /* 0x000fd80000000800 */
[----:B------:R-:W-:-:S04]  /*17d60*/  @!P0 FMUL R7, R7, 16777216 ;  /* 0x4b80000007078820 */ /* 0x000fc80000400000 */
[----:B------:R-:W1:Y:S02]  /*17d70*/  MUFU.LG2 R10, R7 ;  /* 0x00000007000a7308 */ /* 0x000e640000000c00 */
[----:B-1----:R-:W-:-:S04]  /*17d80*/  @!P0 FADD R10, R10, -24 ;  /* 0xc1c000000a0a8421 */ /* 0x002fc80000000000 */
[----:B------:R-:W-:-:S04]  /*17d90*/  FMUL R10, R10, 0.69314718246459960938 ;  /* 0x3f3172180a0a7820 */ /* 0x000fc80000400000 */
[----:B------:R-:W-:-:S07]  /*17da0*/  FFMA R10, R137, UR4, R10 ;  /* 0x00000004890a7c23 */ /* 0x000fce000800000a */
.L_x_1814:
[----:B------:R-:W-:Y:S05]  /*17db0*/  BSYNC B2 ;  /* 0x0000000000027941 */ /* 0x000fea0003800000 */
.L_x_1813:
        /* <DEDUP_REMOVED lines=42> */
[----:B------:R-:W-:Y:S05]  /*18060*/  CALL.REL.NOINC `($__internal_20_$__cuda_sm20_rcp_rn_f32_slowpath) ;  /* 0x0000001400007944 */ /* 0x000fea0003c00000 */
[----:B------:R-:W-:Y:S05]  /*18070*/  BRA `(.L_x_1822) ;  /* 0x0000000000107947 */ /* 0x000fea0003800000 */
.L_x_1821:
[----:B------:R-:W1:Y:S02]  /*18080*/  MUFU.RCP R3, R14 ;  /* 0x0000000e00037308 */ /* 0x000e640000001000 */
[----:B-1----:R-:W-:-:S04]  /*18090*/  FFMA R0, R14, R3, -1 ;  /* 0xbf8000000e007423 */ /* 0x002fc80000000003 */
[----:B------:R-:W-:-:S04]  /*180a0*/  FADD.FTZ R0, -R0, -RZ ;  /* 0x800000ff00007221 */ /* 0x000fc80000010100 */
[----:B------:R-:W-:-:S07]  /*180b0*/  FFMA R2, R3, R0, R3 ;  /* 0x0000000003027223 */ /* 0x000fce0000000003 */
.L_x_1822:
[----:B------:R-:W-:Y:S05]  /*180c0*/  BSYNC B1 ;  /* 0x0000000000017941 */ /* 0x000fea0003800000 */
.L_x_1820:
        /* <DEDUP_REMOVED lines=8> */
.L_x_1819:
[----:B------:R-:W-:Y:S05]  /*18150*/  BSYNC B2 ;  /* 0x0000000000027941 */ /* 0x000fea0003800000 */
.L_x_1818:
        /* <DEDUP_REMOVED lines=63> */
[----:B------:R-:W-:Y:S01]  /*18550*/  F2FP.BF16.F32.PACK_AB R102, R103, R102 ;  /* 0x000000666766723e */ /* 0x000fe200000010ff */
[----:B------:R-:W-:Y:S01]  /*18560*/  UISETP.NE.AND UP0, UPT, UR17, -0x1, UPT ;  /* 0xffffffff1100788c */ /* 0x000fe2000bf05270 */
[----:B------:R-:W-:Y:S01]  /*18570*/  LOP3.LUT R7, R7, 0x1c0, RZ, 0xc0, !PT ;  /* 0x000001c007077812 */ /* 0x000fe200078ec0ff */
[----:B------:R-:W-:Y:S01]  /*18580*/  IMAD R2, R2, 0x200, R5 ;  /* 0x0000020002027824 */ /* 0x000fe200078e0205 */
[----:B------:R-:W-:-:S02]  /*18590*/  LOP3.LUT R5, R4, 0x1, RZ, 0xc0, !PT ;  /* 0x0000000104057812 */ /* 0x000fc400078ec0ff */
[----:B------:R-:W-:Y:S02]  /*185a0*/  LEA.HI R7, R7, R7, RZ, 0x1d ;  /* 0x0000000707077211 */ /* 0x000fe400078fe8ff */
[----:B------:R-:W-:Y:S02]  /*185b0*/  ISETP.NE.U32.AND P0, PT, R5, 0x1, PT ;  /* 0x000000010500780c */ /* 0x000fe40003f05070 */
[----:B------:R-:W-:Y:S01]  /*185c0*/  F2FP.BF16.F32.PACK_AB R96, R97, R96 ;  /* 0x000000606160723e */ /* 0x000fe200000010ff */
[----:B------:R-:W-:Y:S01]  /*185d0*/  IMAD.U32 R2, R2, 0x2, R7 ;  /* 0x0000000202027824 */ /* 0x000fe200078e0007 */
[----:B------:R-:W-:Y:S01]  /*185e0*/  R2P PR, R4, 0x6 ;  /* 0x0000000604007804 */ /* 0x000fe20000000000 */
[----:B------:R-:W-:Y:S01]  /*185f0*/  IMAD.MOV.U32 R4, RZ, RZ, 0x40 ;  /* 0x00000040ff047424 */ /* 0x000fe200078e00ff */
[----:B------:R-:W-:Y:S01]  /*18600*/  F2FP.BF16.F32.PACK_AB R98, R99, R98 ;  /* 0x000000626362723e */ /* 0x000fe200000010ff */
[----:B------:R-:W-:Y:S01]  /*18610*/  @UP0 ULDC.64 UR6, c[0x0][0x298] ;  /* 0x0000a60000060ab9 */ /* 0x000fe20000000a00 */
[----:B------:R-:W-:Y:S01]  /*18620*/  LEA R5, R2, UR4, 0x1 ;  /* 0x0000000402057c11 */ /* 0x000fe2000f8e08ff */
[----:B------:R-:W-:Y:S01]  /*18630*/  IMAD.MOV.U32 R2, RZ, RZ, 0x20 ;  /* 0x00000020ff027424 */ /* 0x000fe200078e00ff */
[----:B------:R-:W-:Y:S01]  /*18640*/  SEL R4, R4, 0xffffffc0, !P2 ;  /* 0xffffffc004047807 */ /* 0x000fe20005000000 */
[----:B------:R-:W-:Y:S01]  /*18650*/  @UP0 UIMAD.WIDE.U32 UR10, UR17, UR6, URZ ;  /* 0x00000006110a02a5 */ /* 0x000fe2000f8e003f */
[----:B------:R-:W-:Y:S01]  /*18660*/  F2FP.BF16.F32.PACK_AB R92, R93, R92 ;  /* 0x0000005c5d5c723e */ /* 0x000fe200000010ff */
[C---:B------:R-:W-:Y:S01]  /*18670*/  VIADD R7, R5.reuse, 0xfffffff0 ;  /* 0xfffffff005077836 */ /* 0x040fe20000000000 */
[----:B------:R-:W-:Y:S01]  /*18680*/  SEL R2, R2, 0xffffffe0, !P1 ;  /* 0xffffffe002027807 */ /* 0x000fe20004800000 */
[C---:B------:R-:W-:Y:S01]  /*18690*/  @P0 VIADD R7, R5.reuse, 0x10 ;  /* 0x0000001005070836 */ /* 0x040fe20000000000 */
[----:B------:R1:W-:Y:S01]  /*186a0*/  STS [R5], R128 ;  /* 0x0000008005007388 */ /* 0x0003e20000000800 */
[----:B------:R-:W-:Y:S01]  /*186b0*/  IMAD.IADD R15, R5, 0x1, R4 ;  /* 0x00000001050f7824 */ /* 0x000fe200078e0204 */
[----:B------:R-:W-:Y:S01]  /*186c0*/  F2FP.BF16.F32.PACK_AB R94, R95, R94 ;  /* 0x0000005e5f5e723e */ /* 0x000fe200000010ff */
[----:B------:R-:W-:Y:S01]  /*186d0*/  IMAD.IADD R9, R5, 0x1, R2 ;  /* 0x0000000105097824 */ /* 0x000fe200078e0202 */
[----:B------:R1:W-:Y:S01]  /*186e0*/  STS [R5+0x400], R130 ;  /* 0x0004008205007388 */ /* 0x0003e20000000800 */
[--C-:B------:R-:W-:Y:S01]  /*186f0*/  IMAD.IADD R11, R2, 0x1, R7.reuse ;  /* 0x00000001020b7824 */ /* 0x100fe200078e0207 */
[----:B------:R-:W-:Y:S01]  /*18700*/  F2FP.BF16.F32.PACK_AB R88, R89, R88 ;  /* 0x000000585958723e */ /* 0x000fe200000010ff */
[----:B------:R-:W-:Y:S01]  /*18710*/  IMAD.IADD R17, R4, 0x1, R7 ;  /* 0x0000000104117824 */ /* 0x000fe200078e0207 */
[----:B------:R1:W-:Y:S01]  /*18720*/  STS [R7], R124 ;  /* 0x0000007c07007388 */ /* 0x0003e20000000800 */
[--C-:B------:R-:W-:Y:S01]  /*18730*/  IMAD.IADD R19, R9, 0x1, R4.reuse ;  /* 0x0000000109137824 */ /* 0x100fe200078e0204 */
[----:B------:R-:W-:Y:S01]  /*18740*/  F2FP.BF16.F32.PACK_AB R90, R91, R90 ;  /* 0x0000005a5b5a723e */ /* 0x000fe200000010ff */
[----:B------:R-:W-:Y:S01]  /*18750*/  IMAD.IADD R21, R11, 0x1, R4 ;  /* 0x000000010b157824 */ /* 0x000fe200078e0204 */
[----:B------:R1:W-:Y:S01]  /*18760*/  STS [R7+0x400], R126 ;  /* 0x0004007e07007388 */ /* 0x0003e20000000800 */
[----:B------:R-:W-:Y:S01]  /*18770*/  F2FP.BF16.F32.PACK_AB R84, R85, R84 ;  /* 0x000000545554723e */ /* 0x000fe200000010ff */
[----:B------:R-:W-:Y:S01]  /*18780*/  ULDC.U8 UR4, c[0x0][0x3d8] ;  /* 0x0000f60000047ab9 */ /* 0x000fe20000000000 */
[----:B------:R-:W-:Y:S01]  /*18790*/  F2FP.BF16.F32.PACK_AB R86, R87, R86 ;  /* 0x000000565756723e */ /* 0x000fe200000010ff */
[----:B------:R1:W-:Y:S01]  /*187a0*/  STS [R9], R120 ;  /* 0x0000007809007388 */ /* 0x0003e20000000800 */
[----:B------:R-:W-:Y:S01]  /*187b0*/  F2FP.BF16.F32.PACK_AB R80, R81, R80 ;  /* 0x000000505150723e */ /* 0x000fe200000010ff */
[----:B------:R-:W-:Y:S01]  /*187c0*/  @UP0 UIMAD UR8, UR17, UR7, UR11 ;  /* 0x00000007110802a4 */ /* 0x000fe2000f8e020b */
[----:B------:R-:W-:Y:S01]  /*187d0*/  F2FP.BF16.F32.PACK_AB R82, R83, R82 ;  /* 0x000000525352723e */ /* 0x000fe200000010ff */
[----:B------:R1:W-:Y:S01]  /*187e0*/  STS [R9+0x400], R122 ;  /* 0x0004007a09007388 */ /* 0x0003e20000000800 */
[----:B------:R-:W-:-:S02]  /*187f0*/  F2FP.BF16.F32.PACK_AB R76, R77, R76 ;  /* 0x0000004c4d4c723e */ /* 0x000fc400000010ff */
[----:B------:R-:W-:Y:S01]  /*18800*/  F2FP.BF16.F32.PACK_AB R78, R79, R78 ;  /* 0x0000004e4f4e723e */ /* 0x000fe200000010ff */
[----:B------:R1:W-:Y:S01]  /*18810*/  STS [R11], R116 ;  /* 0x000000740b007388 */ /* 0x0003e20000000800 */
[----:B------:R-:W-:Y:S02]  /*18820*/  F2FP.BF16.F32.PACK_AB R72, R73, R72 ;  /* 0x000000484948723e */ /* 0x000fe400000010ff */
[----:B------:R-:W-:Y:S01]  /*18830*/  F2FP.BF16.F32.PACK_AB R74, R75, R74 ;  /* 0x0000004a4b4a723e */ /* 0x000fe200000010ff */
[----:B------:R1:W-:Y:S01]  /*18840*/  STS [R11+0x400], R118 ;  /* 0x000400760b007388 */ /* 0x0003e20000000800 */
[----:B------:R-:W-:Y:S02]  /*18850*/  F2FP.BF16.F32.PACK_AB R68, R69, R68 ;  /* 0x000000444544723e */ /* 0x000fe400000010ff */
[----:B------:R-:W-:Y:S01]  /*18860*/  F2FP.BF16.F32.PACK_AB R12, R71, R12 ;  /* 0x0000000c470c723e */ /* 0x000fe200000010ff */
[----:B------:R1:W-:Y:S01]  /*18870*/  STS [R15], R112 ;  /* 0x000000700f007388 */ /* 0x0003e20000000800 */
[----:B------:R-:W-:-:S02]  /*18880*/  PLOP3.LUT P0, PT, PT, PT, UP0, 0x80, 0x0 ;  /* 0x000000000000781c */ /* 0x000fc40003f0f008 */
[----:B------:R-:W-:Y:S01]  /*18890*/  ISETP.NE.AND P1, PT, RZ, UR4, PT ;  /* 0x00000004ff007c0c */ /* 0x000fe2000bf25270 */
[----:B------:R1:W-:Y:S04]  /*188a0*/  STS [R15+0x400], R114 ;  /* 0x000400720f007388 */ /* 0x0003e80000000800 */
[----:B------:R1:W-:Y:S04]  /*188b0*/  STS [R17], R108 ;  /* 0x0000006c11007388 */ /* 0x0003e80000000800 */
[----:B------:R1:W-:Y:S04]  /*188c0*/  STS [R17+0x400], R110 ;  /* 0x0004006e11007388 */ /* 0x0003e80000000800 */
[----:B------:R1:W-:Y:S04]  /*188d0*/  STS [R19], R104 ;  /* 0x0000006813007388 */ /* 0x0003e80000000800 */
[----:B------:R1:W-:Y:S04]  /*188e0*/  STS [R19+0x400], R106 ;  /* 0x0004006a13007388 */ /* 0x0003e80000000800 */
[----:B------:R1:W-:Y:S04]  /*188f0*/  STS [R21], R100 ;  /* 0x0000006415007388 */ /* 0x0003e80000000800 */
[----:B------:R1:W-:Y:S04]  /*18900*/  STS [R21+0x400], R102 ;  /* 0x0004006615007388 */ /* 0x0003e80000000800 */
        /* <DEDUP_REMOVED lines=17> */
[----:B------:R-:W2:Y:S01]  /*18a20*/  S2UR UR8, SR_CTAID.Y ;  /* 0x00000000000879c3 */ /* 0x000ea20000002600 */
[----:B------:R-:W-:Y:S01]  /*18a30*/  ULDC.64 UR6, c[0x0][0x290] ;  /* 0x0000a40000067ab9 */ /* 0x000fe20000000a00 */
[----:B--2---:R-:W-:Y:S02]  /*18a40*/  USHF.R.S32.HI UR4, URZ, 0x1f, UR8 ;  /* 0x0000001f3f047899 */ /* 0x004fe40008011408 */
[----:B------:R-:W-:Y:S02]  /*18a50*/  UIMAD.WIDE.U32 UR10, UR8, UR6, URZ ;  /* 0x00000006080a72a5 */ /* 0x000fe4000f8e003f */
[----:B------:R-:W-:-:S04]  /*18a60*/  UIMAD UR4, UR4, UR6, URZ ;  /* 0x00000006040472a4 */ /* 0x000fc8000f8e023f */
[----:B------:R-:W-:-:S04]  /*18a70*/  UIMAD UR4, UR8, UR7, UR4 ;  /* 0x00000007080472a4 */ /* 0x000fc8000f8e0204 */
[----:B------:R-:W-:-:S12]  /*18a80*/  UIADD3 UR8, UR11, UR4, URZ ;  /* 0x000000040b087290 */ /* 0x000fd8000fffe03f */
.L_x_1823:
[----:B------:R-:W-:Y:S05]  /*18a90*/  @!P1 BRA `(.L_x_1824) ;  /* 0x00000000001c9947 */ /* 0x000fea0003800000 */
[----:B------:R-:W2:Y:S01]  /*18aa0*/  S2UR UR7, SR_CTAID.Y ;  /* 0x00000000000779c3 */ /* 0x000ea20000002600 */
[----:B------:R-:W-:-:S07]  /*18ab0*/  ULDC UR6, c[0x0][0x2c4] ;  /* 0x0000b10000067ab9 */ /* 0x000fce0000000800 */
[----:B------:R-:W3:Y:S01]  /*18ac0*/  S2UR UR4, SR_CTAID.Z ;  /* 0x00000000000479c3 */ /* 0x000ee20000002700 */
[----:B--2---:R-:W-:-:S03]  /*18ad0*/  @!UP0 UIMAD UR17, UR7, UR6, URZ ;  /* 0x00000006071182a4 */ /* 0x004fc6000f8e023f */
[----:B------:R-:W-:Y:S02]  /*18ae0*/  ULDC UR6, c[0x0][0x2e4] ;  /* 0x0000b90000067ab9 */ /* 0x000fe40000000800 */
[----:B---3--:R-:W-:Y:S01]  /*18af0*/  UIMAD UR17, UR4, UR6, UR17 ;  /* 0x00000006041172a4 */ /* 0x008fe2000f8e0211 */
[----:B------:R-:W-:Y:S05]  /*18b00*/  BRA `(.L_x_1825) ;  /* 0x0000000000187947 */ /* 0x000fea0003800000 */
.L_x_1824:
[----:B------:R-:W-:Y:S01]  /*18b10*/  S2UR UR4, SR_CTAID.Z ;  /* 0x00000000000479c3 */ /* 0x000fe20000002700 */
[----:B------:R-:W-:Y:S01]  /*18b20*/  ULDC UR6, c[0x0][0x270] ;  /* 0x00009c0000067ab9 */ /* 0x000fe20000000800 */
[----:B------:R-:W-:-:S06]  /*18b30*/  ULDC UR17, c[0x0][0x2c4] ;  /* 0x0000b10000117ab9 */ /* 0x000fcc0000000800 */
[----:B------:R-:W2:Y:S02]  /*18b40*/  S2UR UR7, SR_CTAID.Y ;  /* 0x00000000000779c3 */ /* 0x000ea40000002600 */
[----:B--2---:R-:W-:-:S04]  /*18b50*/  UIMAD UR6, UR7, UR6, UR4 ;  /* 0x00000006070672a4 */ /* 0x004fc8000f8e0204 */
[----:B------:R-:W-:Y:S02]  /*18b60*/  UIMAD UR17, UR6, UR17, URZ ;  /* 0x00000011061172a4 */ /* 0x000fe4000f8e023f */
.L_x_1825:
[----:B------:R-:W2:Y:S01]  /*18b70*/  S2R R2, SR_TID.X ;  /* 0x0000000000027919 */ /* 0x000ea20000002100 */
[----:B-1----:R-:W-:Y:S01]  /*18b80*/  SHF.R.S32.HI R12, RZ, 0x1f, R225 ;  /* 0x0000001fff0c7819 */ /* 0x002fe200000114e1 */
[----:B------:R-:W-:Y:S01]  /*18b90*/  BSSY B0, `(.L_x_1826) ;  /* 0x000001f000007945 */ /* 0x000fe20003800000 */
[----:B------:R-:W-:Y:S01]  /*18ba0*/  LOP3.LUT R7, R6, 0xffffffe0, RZ, 0xc0, !PT ;  /* 0xffffffe006077812 */ /* 0x000fe200078ec0ff */
[----:B------:R-:W-:Y:S01]  /*18bb0*/  BAR.SYNC.DEFER_BLOCKING 0x0 ;  /* 0x0000000000007b1d */ /* 0x000fe20000010000 */
[----:B------:R-:W-:Y:S02]  /*18bc0*/  LEA.HI R225, R12, R225, RZ, 0x5 ;  /* 0x000000e10ce17211 */ /* 0x000fe400078f28ff */
[----:B------:R-:W-:Y:S01]  /*18bd0*/  SHF.R.S32.HI R4, RZ, 0x1f, R227 ;  /* 0x0000001fff047819 */ /* 0x000fe200000114e3 */
[----:B------:R-:W-:Y:S01]  /*18be0*/  IMAD.IADD R6, R0, 0x1, -R7 ;  /* 0x0000000100067824 */ /* 0x000fe200078e0a07 */
[----:B------:R-:W-:Y:S02]  /*18bf0*/  LOP3.LUT R5, R225, 0xffffffe0, RZ, 0xc0, !PT ;  /* 0xffffffe0e1057812 */ /* 0x000fe400078ec0ff */
[----:B------:R-:W-:-:S02]  /*18c00*/  LEA.HI R4, R4, R227, RZ, 0x2 ;  /* 0x000000e304047211 */ /* 0x000fc400078f10ff */
[----:B------:R-:W-:Y:S02]  /*18c10*/  LOP3.LUT P0, RZ, R6, 0x3, RZ, 0xc0, !PT ;  /* 0x0000000306ff7812 */ /* 0x000fe4000780c0ff */
[----:B------:R-:W-:Y:S02]  /*18c20*/  SHF.R.S32.HI R235, RZ, 0x1f, R235 ;  /* 0x0000001fffeb7819 */ /* 0x000fe400000114eb */
[----:B------:R-:W-:Y:S02]  /*18c30*/  LOP3.LUT R4, R4, 0xfffffffc, RZ, 0xc0, !PT ;  /* 0xfffffffc04047812 */ /* 0x000fe400078ec0ff */
[----:B------:R-:W-:-:S05]  /*18c40*/  SHF.R.S32.HI R225, RZ, 0x5, R225 ;  /* 0x00000005ffe17819 */ /* 0x000fca00000114e1 */
[----:B------:R-:W-:Y:S02]  /*18c50*/  IMAD.IADD R4, R225, 0x1, -R4 ;  /* 0x00000001e1047824 */ /* 0x000fe400078e0a04 */
[----:B--2---:R-:W-:-:S05]  /*18c60*/  IMAD.IADD R8, R2, 0x1, -R5 ;  /* 0x0000000102087824 */ /* 0x004fca00078e0a05 */
[----:B------:R-:W-:-:S04]  /*18c70*/  LEA.HI R8, R235, R8, RZ, 0x2 ;  /* 0x00000008eb087211 */ /* 0x000fc800078f10ff */
[----:B------:R-:W-:-:S05]  /*18c80*/  SHF.R.S32.HI R5, RZ, 0x2, R8 ;  /* 0x00000002ff057819 */ /* 0x000fca0000011408 */
[----:B------:R-:W-:Y:S01]  /*18c90*/  IMAD R6, R4, 0x10, R5 ;  /* 0x0000001004067824 */ /* 0x000fe200078e0205 */
[----:B------:R-:W-:Y:S06]  /*18ca0*/  @P0 BRA `(.L_x_1827) ;  /* 0x0000000000340947 */ /* 0x000fec0003800000 */
[----:B------:R-:W1:Y:S01]  /*18cb0*/  S2UR UR6, SR_CTAID.X ;  /* 0x00000000000679c3 */ /* 0x000e620000002500 */
[C---:B------:R-:W-:Y:S01]  /*18cc0*/  VIADD R5, R6.reuse, 0x8 ;  /* 0x0000000806057836 */ /* 0x040fe20000000000 */
[----:B------:R-:W-:-:S04]  /*18cd0*/  ISETP.GE.AND P2, PT, R6, UR5, PT ;  /* 0x0000000506007c0c */ /* 0x000fc8000bf46270 */
[----:B------:R-:W-:Y:S01]  /*18ce0*/  ISETP.GE.AND P1, PT, R5, UR5, PT ;  /* 0x0000000505007c0c */ /* 0x000fe2000bf26270 */
[----:B-1----:R-:W-:-:S04]  /*18cf0*/  ULEA UR6, UR6, UR17, 0x6 ;  /* 0x0000001106067291 */ /* 0x002fc8000f8e303f */
[----:B------:R-:W-:Y:S02]  /*18d00*/  USHF.R.S32.HI UR9, URZ, 0x1f, UR6 ;  /* 0x0000001f3f097899 */ /* 0x000fe40008011406 */
[----:B------:R-:W-:Y:S01]  /*18d10*/  IADD3 R4, P0, R6, UR6, RZ ;  /* 0x0000000606047c10 */ /* 0x000fe2000ff1e0ff */
[----:B------:R-:W-:-:S03]  /*18d20*/  ULDC.64 UR6, c[0x0][0x2b0] ;  /* 0x0000ac0000067ab9 */ /* 0x000fc60000000a00 */
[----:B------:R-:W-:Y:S02]  /*18d30*/  LEA.HI.X.SX32 R5, R6, UR9, 0x1, P0 ;  /* 0x0000000906057c11 */ /* 0x000fe400080f0eff */
[----:B------:R-:W-:-:S04]  /*18d40*/  LEA R6, P0, R4, UR6, 0x2 ;  /* 0x0000000604067c11 */ /* 0x000fc8000f8010ff */
[----:B------:R-:W-:-:S05]  /*18d50*/  LEA.HI.X R7, R4, UR7, R5, 0x2, P0 ;  /* 0x0000000704077c11 */ /* 0x000fca00080f1405 */
[----:B------:R1:W-:Y:S04]  /*18d60*/  @!P2 STG.E desc[UR24][R6.64], R10 ;  /* 0x0000000a0600a986 */ /* 0x0003e8000c101918 */
[----:B------:R1:W-:Y:S02]  /*18d70*/  @!P1 STG.E desc[UR24][R6.64+0x20], R13 ;  /* 0x0000200d06009986 */ /* 0x0003e4000c101918 */
.L_x_1827:
[----:B------:R-:W-:Y:S05]  /*18d80*/  BSYNC B0 ;  /* 0x0000000000007941 */ /* 0x000fea0003800000 */
.L_x_1826:
[----:B------:R-:W2:Y:S01]  /*18d90*/  S2UR UR7, SR_CTAID.X ;  /* 0x00000000000779c3 */ /* 0x000ea20000002500 */
[----:B------:R-:W-:Y:S01]  /*18da0*/  LEA.HI R0, R3, R0, RZ, 0x3 ;  /* 0x0000000003007211 */ /* 0x000fe200078f18ff */
[----:B-1----:R1:W3:Y:S01]  /*18db0*/  LDS.128 R8, [R226+0x1800] ;  /* 0x00180000e2087984 */ /* 0x0022e20000000c00 */
[----:B------:R-:W-:Y:S01]  /*18dc0*/  SHF.R.S32.HI R229, RZ, 0x1f, R228 ;  /* 0x0000001fffe57819 */ /* 0x000fe200000114e4 */
[----:B------:R-:W-:Y:S01]  /*18dd0*/  BSSY B0, `(.L_x_1828) ;  /* 0x000002b000007945 */ /* 0x000fe20003800000 */
[----:B------:R-:W-:Y:S01]  /*18de0*/  SHF.R.S32.HI R0, RZ, 0x3, R0 ;  /* 0x00000003ff007819 */ /* 0x000fe20000011400 */
[----:B------:R1:W4:Y:S01]  /*18df0*/  LDS.128 R16, [R226] ;  /* 0x00000000e2107984 */ /* 0x0003220000000c00 */
[----:B------:R-:W-:Y:S01]  /*18e00*/  LEA.HI R3, R12, R2, RZ, 0x3 ;  /* 0x000000020c037211 */ /* 0x000fe200078f18ff */
[----:B------:R-:W5:Y:S02]  /*18e10*/  LDC.64 R6, c[0x0][0x298] ;  /* 0x0000a600ff067b82 */ /* 0x000f640000000a00 */
[----:B------:R-:W-:Y:S01]  /*18e20*/  VIADD R12, R0, 0x10 ;  /* 0x00000010000c7836 */ /* 0x000fe20000000000 */
[----:B------:R-:W-:-:S04]  /*18e30*/  SHF.R.S32.HI R3, RZ, 0x3, R3 ;  /* 0x00000003ff037819 */ /* 0x000fc80000011403 */
[----:B------:R-:W-:Y:S01]  /*18e40*/  ISETP.GE.AND P2, PT, R12, UR5, PT ;  /* 0x000000050c007c0c */ /* 0x000fe2000bf46270 */
[----:B------:R-:W1:Y:S01]  /*18e50*/  LDC.64 R4, c[0x0][0x2a0] ;  /* 0x0000a800ff047b82 */ /* 0x000e620000000a00 */
[----:B------:R-:W-:Y:S01]  /*18e60*/  VIADD R12, R0, 0x20 ;  /* 0x00000020000c7836 */ /* 0x000fe20000000000 */
[----:B------:R-:W-:-:S04]  /*18e70*/  SHF.R.S32.HI R3, RZ, 0x1f, R3 ;  /* 0x0000001fff037819 */ /* 0x000fc80000011403 */
[----:B------:R-:W-:Y:S01]  /*18e80*/  ISETP.GE.AND P1, PT, R12, UR5, PT ;  /* 0x000000050c007c0c */ /* 0x000fe2000bf26270 */
[----:B--2---:R-:W-:-:S04]  /*18e90*/  USHF.L.U32 UR7, UR7, 0x6, URZ ;  /* 0x0000000607077899 */ /* 0x004fc8000800063f */
[----:B------:R-:W-:Y:S02]  /*18ea0*/  USHF.R.S32.HI UR6, URZ, 0x1f, UR7 ;  /* 0x0000001f3f067899 */ /* 0x000fe40008011407 */
[----:B-----5:R-:W-:-:S04]  /*18eb0*/  IMAD.WIDE.U32 R14, R6, UR7, R228 ;  /* 0x00000007060e7c25 */ /* 0x020fc8000f8e00e4 */
[----:B------:R-:W-:Y:S01]  /*18ec0*/  IMAD R2, R6, UR6, RZ ;  /* 0x0000000606027c24 */ /* 0x000fe2000f8e02ff */
[----:B------:R-:W-:Y:S01]  /*18ed0*/  USHF.R.S32.HI UR6, URZ, 0x1f, UR4 ;  /* 0x0000001f3f067899 */ /* 0x000fe20008011404 */
[----:B------:R-:W-:Y:S02]  /*18ee0*/  IADD3 R20, P0, R14, UR10, RZ ;  /* 0x0000000a0e147c10 */ /* 0x000fe4000ff1e0ff */
[----:B------:R-:W-:Y:S01]  /*18ef0*/  IMAD R13, R7, UR7, R2 ;  /* 0x00000007070d7c24 */ /* 0x000fe2000f8e0202 */
[----:B------:R-:W-:Y:S01]  /*18f00*/  UIADD3 UR7, -UR7, UR21, URZ ;  /* 0x0000001507077290 */ /* 0x000fe2000fffe13f */
[----:B------:R-:W-:Y:S02]  /*18f10*/  VIADD R2, R0, 0x30 ;  /* 0x0000003000027836 */ /* 0x000fe40000000000 */
[----:B-1----:R-:W-:Y:S01]  /*18f20*/  IMAD R14, R4, UR6, RZ ;  /* 0x00000006040e7c24 */ /* 0x002fe2000f8e02ff */
[----:B------:R-:W-:Y:S02]  /*18f30*/  IADD3.X R21, R15, UR8, R13, P0, !PT ;  /* 0x000000080f157c10 */ /* 0x000fe400087fe40d */
[----:B------:R-:W-:Y:S01]  /*18f40*/  ISETP.GE.AND P3, PT, R0, UR7, PT ;  /* 0x0000000700007c0c */ /* 0x000fe2000bf66270 */
[----:B------:R-:W-:Y:S01]  /*18f50*/  IMAD R5, R5, UR4, R14 ;  /* 0x0000000405057c24 */ /* 0x000fe2000f8e020e */
[----:B------:R-:W-:Y:S01]  /*18f60*/  ISETP.GE.AND P0, PT, R2, UR5, PT ;  /* 0x0000000502007c0c */ /* 0x000fe2000bf06270 */
[----:B------:R1:W2:Y:S01]  /*18f70*/  LDS.128 R12, [R226+0x2000] ;  /* 0x00200000e20c7984 */ /* 0x0002a20000000c00 */
[----:B------:R-:W-:-:S04]  /*18f80*/  IMAD.WIDE.U32 R20, R4, UR4, R20 ;  /* 0x0000000404147c25 */ /* 0x000fc8000f8e0014 */
[----:B------:R-:W-:-:S05]  /*18f90*/  IMAD.IADD R25, R5, 0x1, R21 ;  /* 0x0000000105197824 */ /* 0x000fca00078e0215 */
[----:B---34-:R-:W-:Y:S05]  /*18fa0*/  @P3 BRA `(.L_x_1829) ;  /* 0x0000000000343947 */ /* 0x018fea0003800000 */
        /* <DEDUP_REMOVED lines=11> */
[----:B------:R3:W-:Y:S04]  /*19060*/  @!P4 STG.E.128 desc[UR24][R22.64], R16 ;  /* 0x000000101600c986 */ /* 0x0007e8000c101d18 */
[----:B--2---:R3:W-:Y:S02]  /*19070*/  @!P3 STG.E.128 desc[UR24][R22.64+0x80], R12 ;  /* 0x0000800c1600b986 */ /* 0x0047e4000c101d18 */
.L_x_1829:
[----:B------:R-:W-:Y:S05]  /*19080*/  BSYNC B0 ;  /* 0x0000000000007941 */ /* 0x000fea0003800000 */
.L_x_1828:
[----:B---3--:R3:W4:Y:S01]  /*19090*/  LDS.128 R16, [R226+0x800] ;  /* 0x00080000e2107984 */ /* 0x0087220000000c00 */
        /* <DEDUP_REMOVED lines=19> */
.L_x_1831:
[----:B------:R-:W-:Y:S05]  /*191d0*/  BSYNC B0 ;  /* 0x0000000000007941 */ /* 0x000fea0003800000 */
.L_x_1830:
        /* <DEDUP_REMOVED lines=20> */
.L_x_1833:
[----:B------:R-:W-:Y:S05]  /*19320*/  BSYNC B0 ;  /* 0x0000000000007941 */ /* 0x000fea0003800000 */
.L_x_1832:
        /* <DEDUP_REMOVED lines=20> */
        .weak           $__internal_20_$__cuda_sm20_rcp_rn_f32_slowpath
        .type           $__internal_20_$__cuda_sm20_rcp_rn_f32_slowpath,@function
        .size           $__internal_20_$__cuda_sm20_rcp_rn_f32_slowpath,(.L_x_3495 - $__internal_20_$__cuda_sm20_rcp_rn_f32_slowpath)
$__internal_20_$__cuda_sm20_rcp_rn_f32_slowpath:
        /* <DEDUP_REMOVED lines=15> */
.L_x_1835:
        /* <DEDUP_REMOVED lines=33> */
.L_x_1837:
[----:B------:R1:W2:Y:S02]  /*19770*/  MUFU.RCP R2, R7 ;  /* 0x0000000700027308 */ /* 0x0002a40000001000 */
.L_x_1836:
[----:B------:R-:W-:Y:S05]  /*19780*/  BSYNC B0 ;  /* 0x0000000000007941 */ /* 0x000fea0003800000 */
.L_x_1834:
[----:B------:R-:W-:Y:S02]  /*19790*/  MOV R8, R6 ;  /* 0x0000000600087202 */ /* 0x000fe40000000f00 */
[----:B------:R-:W-:-:S04]  /*197a0*/  MOV R9, 0x0 ;  /* 0x0000000000097802 */ /* 0x000fc80000000f00 */
[----:B-12---:R-:W-:Y:S05]  /*197b0*/  RET.REL.NODEC R8 `(_ZN13pytorch_flash24flash_fwd_splitkv_kernelI23Flash_fwd_kernel_traitsILi128ELi64ELi128ELi4ELb0ELb0EN7cutlass10bfloat16_tE19Flash_kernel_traitsILi128ELi64ELi128ELi4ES3_EELb0ELb1ELb0ELb0ELb0ELb0ELb0ELb0EEEvNS_16Flash_fwd_paramsE) ;  /* 0xfffffe6808107950 */ /* 0x006fea0003c3ffff */
.L_x_1838:
        /* <DEDUP_REMOVED lines=12> */
.L_x_3495:


//--------------------- .text._ZN13pytorch_flash24flash_fwd_splitkv_kernelI23Flash_fwd_kernel_traitsILi128ELi64ELi128ELi4ELb0ELb0EN7cutlass10bfloat16_tE19Flash_kernel_traitsILi128ELi64ELi128ELi4ES3_EELb0ELb1ELb0ELb0ELb0ELb0ELb0ELb1EEEvNS_16Flash_fwd_paramsE --------------------------
	.section	.text._ZN13pytorch_flash24flash_fwd_splitkv_kernelI23Flash_fwd_kernel_traitsILi128ELi64ELi128ELi4ELb0ELb0EN7cutlass10bfloat16_tE19Flash_kernel_traitsILi128ELi64ELi128ELi4ES3_EELb0ELb1ELb0ELb0ELb0ELb0ELb0ELb1EEEvNS_16Flash_fwd_paramsE,"ax",@progbits
	.sectionflags	@"SHF_BARRIERS=1"
	.align	128
        .global         _ZN13pytorch_flash24flash_fwd_splitkv_kernelI23Flash_fwd_kernel_traitsILi128ELi64ELi128ELi4ELb0ELb0EN7cutlass10bfloat16_tE19Flash_kernel_traitsILi128ELi64ELi128ELi4ES3_EELb0ELb1ELb0ELb0ELb0ELb0ELb0ELb1EEEvNS_16Flash_fwd_paramsE
        .type           _ZN13pytorch_flash24flash_fwd_splitkv_kernelI23Flash_fwd_kernel_traitsILi128ELi64ELi128ELi4ELb0ELb0EN7cutlass10bfloat16_tE19Flash_kernel_traitsILi128ELi64ELi128ELi4ES3_EELb0ELb1ELb0ELb0ELb0ELb0ELb0ELb1EEEvNS_16Flash_fwd_paramsE,@function
        .size           _ZN13pytorch_flash24flash_fwd_splitkv_kernelI23Flash_fwd_kernel_traitsILi128ELi64ELi128ELi4ELb0ELb0EN7cutlass10bfloat16_tE19Flash_kernel_traitsILi128ELi64ELi128ELi4ES3_EELb0ELb1ELb0ELb0ELb0ELb0ELb0ELb1EEEvNS_16Flash_fwd_paramsE,(.L_x_3497 - _ZN13pytorch_flash24flash_fwd_splitkv_kernelI23Flash_fwd_kernel_traitsILi128ELi64ELi128ELi4ELb0ELb0EN7cutlass10bfloat16_tE19Flash_kernel_traitsILi128ELi64ELi128ELi4ES3_EELb0ELb1ELb0ELb0ELb0ELb0ELb0ELb1EEEvNS_16Flash_fwd_paramsE)
        .other          _ZN13pytorch_flash24flash_fwd_splitkv_kernelI23Flash_fwd_kernel_traitsILi128ELi64ELi128ELi4ELb0ELb0EN7cutlass10bfloat16_tE19Flash_kernel_traitsILi128ELi64ELi128ELi4ES3_EELb0ELb1ELb0ELb0ELb0ELb0ELb0ELb1EEEvNS_16Flash_fwd_paramsE,@"STO_CUDA_ENTRY STV_DEFAULT"
_ZN13pytorch_flash24flash_fwd_splitkv_kernelI23Flash_fwd_kernel_traitsILi128ELi64ELi128ELi4ELb0ELb0EN7cutlass10bfloat16_tE19Flash_kernel_traitsILi128ELi64ELi128ELi4ES3_EELb0ELb1ELb0ELb0ELb0ELb0ELb0ELb1EEEvNS_16Flash_fwd_paramsE:
.text._ZN13pytorch_flash24flash_fwd_splitkv_kernelI23Flash_fwd_kernel_traitsILi128ELi64ELi128ELi4ELb0ELb0EN7cutlass10bfloat16_tE19Flash_kernel_traitsILi128ELi64ELi128ELi4ES3_EELb0ELb1ELb0ELb0ELb0ELb0ELb0ELb1EEEvNS_16Flash_fwd_paramsE:
[----:B------:R-:W1:Y:S01]  /*0000*/  LDC R1, c[0x0][0x28] ;  /* 0x00000a00ff017b82 */ /* 0x000e620000000800 */
[----:B------:R-:W2:Y:S07]  /*0010*/  S2R R233, SR_CTAID.X ;  /* 0x0000000000e97919 */ /* 0x000eae0000002500 */
[----:B------:R-:W3:Y:S01]  /*0020*/  LDC.64 R10, c[0x0][0x198] ;  /* 0x00006600ff0a7b82 */ /* 0x000ee20000000a00 */
[----:B------:R-:W-:Y:S01]  /*0030*/  BSSY B4, `(.L_x_1839) ;  /* 0x0000005000047945 */ /* 0x000fe20003800000 */
[----:B------:R-:W-:Y:S01]  /*0040*/  MOV R229, 0x80 ;  /* 0x0000008000e57802 */ /* 0x000fe20000000f00 */
[----:B------:R-:W4:Y:S01]  /*0050*/  S2R R232, SR_CTAID.Y ;  /* 0x0000000000e87919 */ /* 0x000f220000002600 */
[----:B------:R-:W1:Y:S05]  /*0060*/  S2R R231, SR_CTAID.Z ;  /* 0x0000000000e77919 */ /* 0x000e6a0000002700 */
[----:B-1234-:R-:W-:Y:S05]  /*0070*/  CALL.REL.NOINC `($_ZN13pytorch_flash24flash_fwd_splitkv_kernelI23Flash_fwd_kernel_traitsILi128ELi64ELi128ELi4ELb0ELb0EN7cutlass10bfloat16_tE19Flash_kernel_traitsILi128ELi64ELi128ELi4ES3_EELb0ELb1ELb0ELb0ELb0ELb0ELb0ELb1EEEvNS_16Flash_fwd_paramsE$_ZN13pytorch_flash30compute_attn_1rowblock_splitkvI23Flash_fwd_kernel_traitsILi128ELi64ELi128ELi4ELb0ELb0EN7cutlass10bfloat16_tE19Flash_kernel_traitsILi128ELi64ELi128ELi4ES3_EELb0ELb1ELb0ELb0ELb0ELb0ELb0ELb1ENS_16Flash_fwd_paramsEEEvRKT8_iiiii) ;  /* 0x0000000000087944 */ /* 0x01efea0003c00000 */
[----:B------:R-:W-:Y:S05]  /*0080*/  BSYNC B4 ;  /* 0x0000000000047941 */ /* 0x000fea0003800000 */
.L_x_1839:
[----:B------:R-:W-:Y:S05]  /*0090*/  EXIT ;  /* 0x000000000000794d */ /* 0x000fea0003800000 */
        .type           $_ZN13pytorch_flash24flash_fwd_splitkv_kernelI23Flash_fwd_kernel_traitsILi128ELi64ELi128ELi4ELb0ELb0EN7cutlass10bfloat16_tE19Flash_kernel_traitsILi128ELi64ELi128ELi4ES3_EELb0ELb1ELb0ELb0ELb0ELb0ELb0ELb1EEEvNS_16Flash_fwd_paramsE$_ZN13pytorch_flash30compute_attn_1rowblock_splitkvI23Flash_fwd_kernel_traitsILi128ELi64ELi128ELi4ELb0ELb0EN7cutlass10bfloat16_tE19Flash_kernel_traitsILi128ELi64ELi128ELi4ES3_EELb0ELb1ELb0ELb0ELb0ELb0ELb0ELb1ENS_16Flash_fwd_paramsEEEvRKT8_iiiii,@function
        .size           $_ZN13pytorch_flash24flash_fwd_splitkv_kernelI23Flash_fwd_kernel_traitsILi128ELi64ELi128ELi4ELb0ELb0EN7cutlass10bfloat16_tE19Flash_kernel_traitsILi128ELi64ELi128ELi4ES3_EELb0ELb1ELb0ELb0ELb0ELb0ELb0ELb1EEEvNS_16Flash_fwd_paramsE$_ZN13pytorch_flash30compute_attn_1rowblock_splitkvI23Flash_fwd_kernel_traitsILi128ELi64ELi128ELi4ELb0ELb0EN7cutlass10bfloat16_tE19Flash_kernel_traitsILi128ELi64ELi128ELi4ES3_EELb0ELb1ELb0ELb0ELb0ELb0ELb0ELb1ENS_16Flash_fwd_paramsEEEvRKT8_iiiii,($__internal_21_$__cuda_sm20_rcp_rn_f32_slowpath - $_ZN13pytorch_flash24flash_fwd_splitkv_kernelI23Flash_fwd_kernel_traitsILi128ELi64ELi128ELi4ELb0ELb0EN7cutlass10bfloat16_tE19Flash_kernel_traitsILi128ELi64ELi128ELi4ES3_EELb0ELb1ELb0ELb0ELb0ELb0ELb0ELb1EEEvNS_16Flash_fwd_paramsE$_ZN13pytorch_flash30compute_attn_1rowblock_splitkvI23Flash_fwd_kernel_traitsILi128ELi64ELi128ELi4ELb0ELb0EN7cutlass10bfloat16_tE19Flash_kernel_traitsILi128ELi64ELi128ELi4ES3_EELb0ELb1ELb0ELb0ELb0ELb0ELb0ELb1ENS_16Flash_fwd_paramsEEEvRKT8_iiiii)
$_ZN13pytorch_flash24flash_fwd_splitkv_kernelI23Flash_fwd_kernel_traitsILi128ELi64ELi128ELi4ELb0ELb0EN7cutlass10bfloat16_tE19Flash_kernel_traitsILi128ELi64ELi128ELi4ES3_EELb0ELb1ELb0ELb0ELb0ELb0ELb0ELb1EEEvNS_16Flash_fwd_paramsE$_ZN13pytorch_flash30compute_attn_1rowblock_splitkvI23Flash_fwd_kernel_traitsILi128ELi64ELi128ELi4ELb0ELb0EN7cutlass10bfloat16_tE19Flash_kernel_traitsILi128ELi64ELi128ELi4ES3_EELb0ELb1ELb0ELb0ELb0ELb0ELb0ELb1ENS_16Flash_fwd_paramsEEEvRKT8_iiiii:
[----:B------:R-:W-:Y:S02]  /*00a0*/  ULDC.64 UR4, c[0x0][0x208] ;  /* 0x0000820000047ab9 */ /* 0x000fe40000000a00 */
[----:B------:R-:W2:Y:S04]  /*00b0*/  LD.E.64 R2, desc[UR4][R10.64+0xe0] ;  /* 0x0000e0040a027980 */ /* 0x000ea8000c101b00 */
[----:B------:R-:W3:Y:S01]  /*00c0*/  LD.E.64 R16, desc[UR4][R10.64+0xf0] ;  /* 0x0000f0040a107980 */ /* 0x000ee2000c101b00 */
[----:B------:R-:W-:Y:S02]  /*00d0*/  IMAD.MOV.U32 R236, RZ, RZ, -0x1 ;  /* 0xffffffffffec7424 */ /* 0x000fe400078e00ff */
        /* <DEDUP_REMOVED lines=9> */
[----:B------:R1:W5:Y:S04]  /*0170*/  @P4 LD.E R14, desc[UR4][R16.64] ;  /* 0x00000004100e4980 */ /* 0x000368000c101900 */
[----:B------:R-:W3:Y:S01]  /*0180*/  LD.E.64 R2, desc[UR4][R10.64+0xe8] ;  /* 0x0000e8040a027980 */ /* 0x000ee2000c101b00 */
[----:B------:R-:W-:Y:S01]  /*0190*/  BSSY B0, `(.L_x_1840) ;  /* 0x000000c000007945 */ /* 0x000fe20003800000 */
[----:B------:R-:W-:Y:S01]  /*01a0*/  IMAD.MOV.U32 R15, RZ, RZ, -0x1 ;  /* 0xffffffffff0f7424 */ /* 0x000fe200078e00ff */
[----:B--2---:R-:W-:-:S06]  /*01b0*/  @P0 IADD3 R235, -R236, R235, RZ ;  /* 0x000000ebeceb0210 */ /* 0x004fcc0007ffe1ff */
[----:B------:R1:W5:Y:S01]  /*01c0*/  @!P0 LD.E R235, desc[UR4][R10.64+0xb4] ;  /* 0x0000b4040aeb8980 */ /* 0x000362000c101900 */
[----:B---3--:R-:W-:-:S04]  /*01d0*/  ISETP.NE.U32.AND P0, PT, R2, RZ, PT ;  /* 0x000000ff0200720c */ /* 0x008fc80003f05070 */
[----:B------:R-:W-:Y:S01]  /*01e0*/  ISETP.NE.AND.EX P0, PT, R3, RZ, PT, P0 ;  /* 0x000000ff0300720c */ /* 0x000fe20003f05300 */
[----:B------:R-:W-:-:S12]  /*01f0*/  IMAD.WIDE R2, R232, 0x4, R2 ;  /* 0x00000004e8027825 */ /* 0x000fd800078e0202 */
[----:B-1----:R-:W-:Y:S05]  /*0200*/  @!P0 BRA `(.L_x_1841) ;  /* 0x0000000000108947 */ /* 0x002fea0003800000 */
[----:B------:R-:W2:Y:S02]  /*0210*/  LD.E.U8 R0, desc[UR4][R10.64+0x1b2] ;  /* 0x0001b2040a007980 */ /* 0x000ea4000c101100 */
[----:B--2---:R-:W-:-:S13]  /*0220*/  ISETP.NE.AND P1, PT, R0, RZ, PT ;  /* 0x000000ff0000720c */ /* 0x004fda0003f25270 */
[----:B------:R-:W-:Y:S05]  /*0230*/  @!P1 BRA `(.L_x_1841) ;  /* 0x0000000000049947 */ /* 0x000fea0003800000 */
[----:B------:R1:W5:Y:S02]  /*0240*/  LD.E R15, desc[UR4][R2.64] ;  /* 0x00000004020f7980 */ /* 0x000364000c101900 */
.L_x_1841:
[----:B------:R-:W-:Y:S05]  /*0250*/  BSYNC B0 ;  /* 0x0000000000007941 */ /* 0x000fea0003800000 */
.L_x_1840:
[----:B------:R-:W-:Y:S04]  /*0260*/  BSSY B0, `(.L_x_1842) ;  /* 0x0000009000007945 */ /* 0x000fe80003800000 */
[----:B------:R-:W-:Y:S05]  /*0270*/  @!P0 BRA `(.L_x_1843) ;  /* 0x0000000000188947 */ /* 0x000fea0003800000 */
[----:B------:R-:W2:Y:S02]  /*0280*/  LD.E.U8 R0, desc[UR4][R10.64+0x1b2] ;  /* 0x0001b2040a007980 */ /* 0x000ea4000c101100 */
[----:B--2---:R-:W-:-:S13]  /*0290*/  ISETP.NE.AND P0, PT, R0, RZ, PT ;  /* 0x000000ff0000720c */ /* 0x004fda0003f05270 */
[----:B------:R-:W2:Y:S02]  /*02a0*/  @P0 LD.E R77, desc[UR4][R2.64+0x4] ;  /* 0x00000404024d0980 */ /* 0x000ea4000c101900 */
[----:B--2--5:R-:W-:-:S06]  /*02b0*/  @P0 IADD3 R77, R77, -R15, RZ ;  /* 0x8000000f4d4d0210 */ /* 0x024fcc0007ffe0ff */
[----:B------:R3:W5:Y:S01]  /*02c0*/  @!P0 LD.E R77, desc[UR4][R2.64] ;  /* 0x00000004024d8980 */ /* 0x000762000c101900 */
[----:B------:R-:W-:Y:S05]  /*02d0*/  BRA `(.L_x_1844) ;  /* 0x0000000000047947 */ /* 0x000fea0003800000 */
.L_x_1843:
[----:B------:R2:W5:Y:S02]  /*02e0*/  LD.E R77, desc[UR4][R10.64+0xb8] ;  /* 0x0000b8040a4d7980 */ /* 0x000564000c101900 */
.L_x_1844:
[----:B------:R-:W-:Y:S05]  /*02f0*/  BSYNC B0 ;  /* 0x0000000000007941 */ /* 0x000fea0003800000 */
.L_x_1842:
[----:B-1-3--:R-:W3:Y:S01]  /*0300*/  LD.E.64 R2, desc[UR4][R10.64+0xf8] ;  /* 0x0000f8040a027980 */ /* 0x00aee2000c101b00 */
[----:B------:R-:W-:Y:S01]  /*0310*/  BSSY B1, `(.L_x_1845) ;  /* 0x0000012000017945 */ /* 0x000fe20003800000 */
[----:B-----5:R-:W-:Y:S01]  /*0320*/  IMAD.IADD R77, R77, 0x1, -R14 ;  /* 0x000000014d4d7824 */ /* 0x020fe200078e0a0e */
[----:B---3--:R-:W-:-:S04]  /*0330*/  ISETP.NE.U32.AND P0, PT, R2, RZ, PT ;  /* 0x000000ff0200720c */ /* 0x008fc80003f05070 */
[----:B------:R-:W-:-:S13]  /*0340*/  ISETP.NE.AND.EX P0, PT, R3, RZ, PT, P0 ;  /* 0x000000ff0300720c */ /* 0x000fda0003f05300 */
[----:B------:R-:W-:Y:S05]  /*0350*/  @!P0 BRA `(.L_x_1846) ;  /* 0x0000000000108947 */ /* 0x000fea0003800000 */
[----:B------:R-:W-:-:S05]  /*0360*/  IMAD.WIDE R2, R232, 0x4, R2 ;  /* 0x00000004e8027825 */ /* 0x000fca00078e0202 */
[----:B------:R-:W3:Y:S02]  /*0370*/  LD.E R53, desc[UR4][R2.64] ;  /* 0x0000000402357980 */ /* 0x000ee4000c101900 */
[----:B---3--:R-:W-:Y:S01]  /*0380*/  IADD3 R53, R53, -R14, RZ ;  /* 0x8000000e35357210 */ /* 0x008fe20007ffe0ff */
[----:B------:R-:W-:Y:S05]  /*0390*/  BRA `(.L_x_1847) ;  /* 0x0000000000247947 */ /* 0x000fea0003800000 */
.L_x_1846:
[----:B------:R-:W3:Y:S01]  /*03a0*/  LD.E.64 R2, desc[UR4][R10.64+0x108] ;  /* 0x000108040a027980 */ /* 0x000ee2000c101b00 */
[----:B------:R-:W-:Y:S01]  /*03b0*/  BSSY B0, `(.L_x_1848) ;  /* 0x0000006000007945 */ /* 0x000fe20003800000 */
[----:B------:R-:W-:Y:S01]  /*03c0*/  IMAD.MOV.U32 R53, RZ, RZ, RZ ;  /* 0x000000ffff357224 */ /* 0x000fe200078e00ff */
[----:B---3--:R-:W-:-:S04]  /*03d0*/  ISETP.NE.U32.AND P0, PT, R2, RZ, PT ;  /* 0x000000ff0200720c */ /* 0x008fc80003f05070 */
[----:B------:R-:W-:-:S13]  /*03e0*/  ISETP.NE.AND.EX P0, PT, R3, RZ, PT, P0 ;  /* 0x000000ff0300720c */ /* 0x000fda0003f05300 */
[----:B------:R-:W-:Y:S05]  /*03f0*/  @!P0 BRA `(.L_x_1849) ;  /* 0x0000000000048947 */ /* 0x000fea0003800000 */
[----:B------:R1:W5:Y:S02]  /*0400*/  LD.E R53, desc[UR4][R10.64+0xbc] ;  /* 0x0000bc040a357980 */ /* 0x000364000c101900 */
.L_x_1849:
[----:B------:R-:W-:Y:S05]  /*0410*/  BSYNC B0 ;  /* 0x0000000000007941 */ /* 0x000fea0003800000 */
.L_x_1848:
[----:B-----5:R-:W-:Y:S02]  /*0420*/  IADD3 R53, R77, R53, RZ ;  /* 0x000000354d357210 */ /* 0x020fe40007ffe0ff */
.L_x_1847:
[----:B------:R-:W-:Y:S05]  /*0430*/  BSYNC B1 ;  /* 0x0000000000017941 */ /* 0x000fea0003800000 */
.L_x_1845:
[----:B------:R-:W-:Y:S01]  /*0440*/  IMAD.SHL.U32 R52, R233, 0x40, RZ ;  /* 0x00000040e9347824 */ /* 0x000fe200078e00ff */
[----:B------:R-:W-:Y:S01]  /*0450*/  MOV R2, R229 ;  /* 0x000000e500027202 */ /* 0x000fe20000000f00 */
[----:B------:R-:W-:-:S03]  /*0460*/  IMAD.MOV.U32 R3, RZ, RZ, 0x0 ;  /* 0x00000000ff037424 */ /* 0x000fc600078e00ff */
[----:B------:R-:W-:-:S13]  /*0470*/  ISETP.GT.AND P0, PT, R235, R52, PT ;  /* 0x00000034eb00720c */ /* 0x000fda0003f04270 */
[----:B-12---:R-:W-:Y:S05]  /*0480*/  @!P0 RET.REL.NODEC R2 `(_ZN13pytorch_flash24flash_fwd_splitkv_kernelI23Flash_fwd_kernel_traitsILi128ELi64ELi128ELi4ELb0ELb0EN7cutlass10bfloat16_tE19Flash_kernel_traitsILi128ELi64ELi128ELi4ES3_EELb0ELb1ELb0ELb0ELb0ELb0ELb0ELb1EEEvNS_16Flash_fwd_paramsE) ;  /* 0xfffffff802dc8950 */ /* 0x006fea0003c3ffff */
[----:B------:R-:W2:Y:S04]  /*0490*/  LD.E R8, desc[UR4][R10.64+0xb8] ;  /* 0x0000b8040a087980 */ /* 0x000ea8000c101900 */
[----:B------:R-:W3:Y:S04]  /*04a0*/  LD.E R6, desc[UR4][R10.64+0x184] ;  /* 0x000184040a067980 */ /* 0x000ee8000c101900 */
[----:B------:R-:W4:Y:S01]  /*04b0*/  LD.E R2, desc[UR4][R10.64+0x188] ;  /* 0x000188040a027980 */ /* 0x000f22000c101900 */
[----:B------:R-:W-:Y:S02]  /*04c0*/  IADD3 R0, R53, R52, -R235 ;  /* 0x0000003435007210 */ /* 0x000fe40007ffe8eb */
[----:B------:R-:W-:Y:S01]  /*04d0*/  IADD3 R3, -R235, 0xbf, R52 ;  /* 0x000000bfeb037810 */ /* 0x000fe20007ffe134 */
[----:B------:R-:W-:Y:S01]  /*04e0*/  VIADD R4, R53, 0x7f ;  /* 0x0000007f35047836 */ /* 0x000fe20000000000 */
[----:B------:R-:W1:Y:S01]  /*04f0*/  S2R R230, SR_TID.X ;  /* 0x0000000000e67919 */ /* 0x000e620000002100 */
[----:B--2---:R-:W-:-:S02]  /*0500*/  VIADD R8, R8, 0x7f ;  /* 0x0000007f08087836 */ /* 0x004fc40000000000 */
[----:B---3--:R-:W-:Y:S01]  /*0510*/  IMAD.IADD R6, R0, 0x1, -R6 ;  /* 0x0000000100067824 */ /* 0x008fe200078e0a06 */
[----:B----4-:R-:W-:Y:S02]  /*0520*/  IADD3 R2, R2, R3, R53 ;  /* 0x0000000302027210 */ /* 0x010fe40007ffe035 */
[----:B------:R-:W-:Y:S02]  /*0530*/  SHF.R.S32.HI R3, RZ, 0x1f, R4 ;  /* 0x0000001fff037819 */ /* 0x000fe40000011404 */
[----:B------:R-:W-:Y:S02]  /*0540*/  SHF.R.S32.HI R7, RZ, 0x1f, R8 ;  /* 0x0000001fff077819 */ /* 0x000fe40000011408 */
[----:B------:R-:W-:Y:S02]  /*0550*/  SHF.R.S32.HI R0, RZ, 0x1f, R2 ;  /* 0x0000001fff007819 */ /* 0x000fe40000011402 */
[----:B------:R-:W-:Y:S02]  /*0560*/  SHF.R.S32.HI R5, RZ, 0x1f, R6 ;  /* 0x0000001fff057819 */ /* 0x000fe40000011406 */
[----:B------:R-:W-:-:S02]  /*0570*/  LEA.HI R3, R3, R4, RZ, 0x7 ;  /* 0x0000000403037211 */ /* 0x000fc400078f38ff */
[----:B------:R-:W-:Y:S02]  /*0580*/  LEA.HI R7, R7, R8, RZ, 0x7 ;  /* 0x0000000807077211 */ /* 0x000fe400078f38ff */
[----:B------:R-:W-:Y:S02]  /*0590*/  LEA.HI R0, R0, R2, RZ, 0x7 ;  /* 0x0000000200007211 */ /* 0x000fe400078f38ff */
[----:B------:R-:W-:Y:S02]  /*05a0*/  LEA.HI R5, R5, R6, RZ, 0x7 ;  /* 0x0000000605057211 */ /* 0x000fe400078f38ff */
[----:B------:R-:W-:Y:S02]  /*05b0*/  SHF.R.S32.HI R3, RZ, 0x7, R3 ;  /* 0x00000007ff037819 */ /* 0x000fe40000011403 */
[----:B------:R-:W-:Y:S02]  /*05c0*/  SHF.R.S32.HI R7, RZ, 0x7, R7 ;  /* 0x00000007ff077819 */ /* 0x000fe40000011407 */
[----:B------:R-:W-:-:S02]  /*05d0*/  SHF.R.S32.HI R0, RZ, 0x7, R0 ;  /* 0x00000007ff007819 */ /* 0x000fc40000011400 */
[----:B------:R-:W-:Y:S02]  /*05e0*/  SHF.R.S32.HI R5, RZ, 0x7, R5 ;  /* 0x00000007ff057819 */ /* 0x000fe40000011405 */
[----:B------:R-:W-:Y:S02]  /*05f0*/  VIMNMX3 R50, R7, R3, R0, PT ;  /* 0x000000030732720f */ /* 0x000fe40003800100 */
[----:B------:R-:W-:-:S04]  /*0600*/  VIMNMX R226, RZ, R5, !PT ;  /* 0x00000005ffe27248 */ /* 0x000fc80007fe0100 */
[----:B------:R-:W-:-:S13]  /*0610*/  ISETP.GE.AND P0, PT, R226, R50, PT ;  /* 0x00000032e200720c */ /* 0x000fda0003f06270 */
[----:B-1----:R-:W-:Y:S05]  /*0620*/  @!P0 BRA `(.L_x_1850) ;  /* 0x0000000800248947 */ /* 0x002fea0003800000 */
        /* <DEDUP_REMOVED lines=8> */
[----:B------:R-:W5:Y:S01]  /*06b0*/  LD.E.64 R10, desc[UR4][R10.64+0x70] ;  /* 0x000070040a0a7980 */ /* 0x000f62000c101b00 */
[----:B------:R-:W-:-:S04]  /*06c0*/  SHF.R.S32.HI R6, RZ, 0x1f, R230 ;  /* 0x0000001fff067819 */ /* 0x000fc800000114e6 */
[----:B------:R-:W-:-:S04]  /*06d0*/  LEA.HI R6, R6, R230, RZ, 0x3 ;  /* 0x000000e606067211 */ /* 0x000fc800078f18ff */
[----:B------:R-:W-:-:S05]  /*06e0*/  LOP3.LUT R7, R6, 0xfffffff8, RZ, 0xc0, !PT ;  /* 0xfffffff806077812 */ /* 0x000fca00078ec0ff */
[----:B------:R-:W-:Y:S01]  /*06f0*/  IMAD.IADD R230, R230, 0x1, -R7 ;  /* 0x00000001e6e67824 */ /* 0x000fe200078e0a07 */
[----:B------:R-:W-:-:S03]  /*0700*/  @!P0 SHF.R.S32.HI R8, RZ, 0x1f, R232 ;  /* 0x0000001fff088819 */ /* 0x000fc600000114e8 */
[----:B------:R-:W-:-:S05]  /*0710*/  IMAD.SHL.U32 R18, R230, 0x8, RZ ;  /* 0x00000008e6127824 */ /* 0x000fca00078e00ff */
[----:B------:R-:W-:Y:S01]  /*0720*/  SHF.R.S32.HI R19, RZ, 0x1f, R18 ;  /* 0x0000001fff137819 */ /* 0x000fe20000011412 */
[----:B------:R-:W-:Y:S01]  /*0730*/  IMAD.IADD R235, R235, 0x1, -R52 ;  /* 0x00000001ebeb7824 */ /* 0x000fe200078e0a34 */
[----:B------:R-:W-:-:S04]  /*0740*/  SHF.R.S32.HI R6, RZ, 0x3, R6 ;  /* 0x00000003ff067819 */ /* 0x000fc80000011406 */
[----:B------:R-:W-:Y:S01]  /*0750*/  ISETP.GE.AND P2, PT, R6, R235, PT ;  /* 0x000000eb0600720c */ /* 0x000fe20003f46270 */
[----:B------:R-:W-:Y:S01]  /*0760*/  BSSY B0, `(.L_x_1851) ;  /* 0x0000029000007945 */ /* 0x000fe20003800000 */
[----:B------:R-:W-:Y:S01]  /*0770*/  ISETP.NE.AND P6, PT, R230, RZ, PT ;  /* 0x000000ffe600720c */ /* 0x000fe20003fc5270 */
[-C--:B--2---:R-:W-:Y:S02]  /*0780*/  @P0 IMAD R7, R17, R236.reuse, RZ ;  /* 0x000000ec11070224 */ /* 0x084fe400078e02ff */
[----:B------:R-:W-:-:S04]  /*0790*/  @P0 IMAD.WIDE.U32 R236, R16, R236, RZ ;  /* 0x000000ec10ec0225 */ /* 0x000fc800078e00ff */
[----:B------:R-:W-:-:S04]  /*07a0*/  IMAD.WIDE.U32 R20, R52, R16, R18 ;  /* 0x0000001034147225 */ /* 0x000fc800078e0012 */
[-C--:B----4-:R-:W-:Y:S02]  /*07b0*/  @!P0 IMAD R9, R15, R232.reuse, RZ ;  /* 0x000000e80f098224 */ /* 0x090fe400078e02ff */
[----:B------:R-:W-:Y:S01]  /*07c0*/  @!P0 IMAD.WIDE.U32 R22, R14, R232, RZ ;  /* 0x000000e80e168225 */ /* 0x000fe200078e00ff */
[----:B------:R-:W-:-:S03]  /*07d0*/  SHF.R.S32.HI R15, RZ, 0x1f, R52 ;  /* 0x0000001fff0f7819 */ /* 0x000fc60000011434 */
[----:B------:R-:W-:Y:S02]  /*07e0*/  @!P0 IMAD R8, R14, R8, R9 ;  /* 0x000000080e088224 */ /* 0x000fe400078e0209 */
[----:B------:R-:W-:Y:S02]  /*07f0*/  @P0 IMAD.MOV.U32 R9, RZ, RZ, R236 ;  /* 0x000000ffff090224 */ /* 0x000fe400078e00ec */
[----:B------:R-:W-:Y:S02]  /*0800*/  IMAD R14, R17, R52, RZ ;  /* 0x00000034110e7224 */ /* 0x000fe400078e02ff */
[----:B------:R-:W-:Y:S01]  /*0810*/  @!P0 IMAD.MOV.U32 R9, RZ, RZ, R22 ;  /* 0x000000ffff098224 */ /* 0x000fe200078e0016 */
[----:B------:R-:W-:Y:S01]  /*0820*/  @P0 IADD3 R7, R237, R7, RZ ;  /* 0x00000007ed070210 */ /* 0x000fe20007ffe0ff */
[----:B------:R-:W-:Y:S01]  /*0830*/  IMAD R14, R16, R15, R14 ;  /* 0x0000000f100e7224 */ /* 0x000fe200078e020e */
[----:B------:R-:W-:Y:S02]  /*0840*/  @!P0 IADD3 R7, R23, R8, RZ ;  /* 0x0000000817078210 */ /* 0x000fe40007ffe0ff */
[----:B------:R-:W-:Y:S01]  /*0850*/  IADD3 R20, P0, R9, R20, RZ ;  /* 0x0000001409147210 */ /* 0x000fe20007f1e0ff */
[----:B---3--:R-:W-:-:S03]  /*0860*/  IMAD R5, R5, R231, RZ ;  /* 0x000000e705057224 */ /* 0x008fc600078e02ff */
[----:B------:R-:W-:Y:S02]  /*0870*/  IADD3.X R21, R7, R21, R14, P0, !PT ;  /* 0x0000001507157210 */ /* 0x000fe400007fe40e */
[----:B------:R-:W-:Y:S01]  /*0880*/  SHF.R.S32.HI R7, RZ, 0x1f, R231 ;  /* 0x0000001fff077819 */ /* 0x000fe200000114e7 */
[C---:B------:R-:W-:Y:S01]  /*0890*/  VIADD R9, R6.reuse, 0x10 ;  /* 0x0000001006097836 */ /* 0x040fe20000000000 */
[----:B------:R-:W-:Y:S01]  /*08a0*/  IADD3 R8, R6, 0x20, RZ ;  /* 0x0000002006087810 */ /* 0x000fe20007ffe0ff */
[----:B------:R-:W-:-:S04]  /*08b0*/  IMAD.WIDE.U32 R20, R231, R4, R20 ;  /* 0x00000004e7147225 */ /* 0x000fc800078e0014 */
[----:B------:R-:W-:Y:S01]  /*08c0*/  IMAD R5, R4, R7, R5 ;  /* 0x0000000704057224 */ /* 0x000fe200078e0205 */
[CC--:B------:R-:W-:Y:S01]  /*08d0*/  ISETP.GE.AND P1, PT, R9.reuse, R235.reuse, PT ;  /* 0x000000eb0900720c */ /* 0x0c0fe20003f26270 */
[----:B------:R-:W-:Y:S01]  /*08e0*/  VIADD R7, R18, 0x40 ;  /* 0x0000004012077836 */ /* 0x000fe20000000000 */
[-C--:B------:R-:W-:Y:S02]  /*08f0*/  ISETP.GE.OR P4, PT, R9, R235.reuse, P6 ;  /* 0x000000eb0900720c */ /* 0x080fe40003786670 */
        /* <DEDUP_REMOVED lines=15> */
.L_x_1852:
[----:B------:R-:W-:Y:S05]  /*09f0*/  BSYNC B0 ;  /* 0x0000000000007941 */ /* 0x000fea0003800000 */
.L_x_1851:
[----:B------:R-:W-:Y:S01]  /*0a00*/  BSSY B0, `(.L_x_1853) ;  /* 0x0000011000007945 */ /* 0x000fe20003800000 */
[----:B------:R-:W-:-:S03]  /*0a10*/  ISETP.GE.OR P3, PT, R8, R235, P6 ;  /* 0x000000eb0800720c */ /* 0x000fc60003766670 */
[----:B------:R-:W-:Y:S10]  /*0a20*/  @P1 BRA `(.L_x_1854) ;  /* 0x0000000000381947 */ /* 0x000ff40003800000 */
[----:B------:R-:W-:Y:S01]  /*0a30*/  IADD3 R8, P1, R6, 0x10, RZ ;  /* 0x0000001006087810 */ /* 0x000fe20007f3e0ff */
[----:B------:R-:W-:Y:S01]  /*0a40*/  IMAD.MOV.U32 R22, RZ, RZ, R20 ;  /* 0x000000ffff167224 */ /* 0x000fe200078e0014 */
[----:B------:R-:W-:Y:S02]  /*0a50*/  MOV R23, R15 ;  /* 0x0000000f00177202 */ /* 0x000fe40000000f00 */
[-C--:B-----5:R-:W-:Y:S01]  /*0a60*/  ISETP.GE.AND P2, PT, R18, R2.reuse, PT ;  /* 0x000000021200720c */ /* 0x0a0fe20003f46270 */
[----:B------:R-:W-:Y:S01]  /*0a70*/  IMAD.X R5, RZ, RZ, R4, P1 ;  /* 0x000000ffff057224 */ /* 0x000fe200008e0604 */
[----:B------:R-:W-:Y:S01]  /*0a80*/  ISETP.GE.AND P1, PT, R7, R2, PT ;  /* 0x000000020700720c */ /* 0x000fe20003f26270 */
[----:B------:R-:W-:-:S04]  /*0a90*/  IMAD.WIDE.U32 R22, R16, R8, R22 ;  /* 0x0000000810167225 */ /* 0x000fc800078e0016 */
[----:B------:R-:W-:-:S04]  /*0aa0*/  IMAD R5, R5, R16, RZ ;  /* 0x0000001005057224 */ /* 0x000fc800078e02ff */
[----:B------:R-:W-:Y:S01]  /*0ab0*/  IMAD R5, R17, R8, R5 ;  /* 0x0000000811057224 */ /* 0x000fe200078e0205 */
[----:B------:R-:W-:-:S03]  /*0ac0*/  LEA R8, P5, R22, R10, 0x1 ;  /* 0x0000000a16087211 */ /* 0x000fc600078a08ff */
[----:B------:R-:W-:-:S05]  /*0ad0*/  IMAD.IADD R5, R23, 0x1, R5 ;  /* 0x0000000117057824 */ /* 0x000fca00078e0205 */
[----:B------:R-:W-:-:S05]  /*0ae0*/  LEA.HI.X R9, R22, R11, R5, 0x1, P5 ;  /* 0x0000000b16097211 */ /* 0x000fca00028f0c05 */
[----:B------:R2:W-:Y:S04]  /*0af0*/  @!P2 ST.E.128 desc[UR4][R8.64], RZ ;  /* 0x000000ff0800a985 */ /* 0x0005e8000c101d04 */
[----:B------:R2:W-:Y:S02]  /*0b00*/  @!P1 ST.E.128 desc[UR4][R8.64+0x80], RZ ;  /* 0x000080ff08009985 */ /* 0x0005e4000c101d04 */
.L_x_1854:
[----:B------:R-:W-:Y:S05]  /*0b10*/  BSYNC B0 ;  /* 0x0000000000007941 */ /* 0x000fea0003800000 */
.L_x_1853:
[----:B-----5:R-:W-:Y:S01]  /*0b20*/  IMAD R3, R232, R3, R231 ;  /* 0x00000003e8037224 */ /* 0x020fe200078e02e7 */
[----:B------:R-:W-:Y:S01]  /*0b30*/  BSSY B0, `(.L_x_1855) ;  /* 0x0000013000007945 */ /* 0x000fe20003800000 */
[----:B------:R-:W-:Y:S02]  /*0b40*/  ISETP.GE.OR P5, PT, R6, R235, P6 ;  /* 0x000000eb0600720c */ /* 0x000fe400037a6670 */
[----:B------:R-:W-:Y:S01]  /*0b50*/  IMAD R52, R0, R3, R52 ;  /* 0x0000000300347224 */ /* 0x000fe200078e0234 */
[----:B------:R-:W-:Y:S01]  /*0b60*/  IADD3 R5, R6, 0x30, RZ ;  /* 0x0000003006057810 */ /* 0x000fe20007ffe0ff */
[----:B------:R-:W-:Y:S09]  /*0b70*/  @P0 BRA `(.L_x_1856) ;  /* 0x0000000000380947 */ /* 0x000ff20003800000 */
[----:B------:R-:W-:Y:S01]  /*0b80*/  IADD3 R3, P0, R6, 0x20, RZ ;  /* 0x0000002006037810 */ /* 0x000fe20007f1e0ff */
[----:B--2---:R-:W-:Y:S01]  /*0b90*/  IMAD.MOV.U32 R8, RZ, RZ, R20 ;  /* 0x000000ffff087224 */ /* 0x004fe200078e0014 */
        /* <DEDUP_REMOVED lines=12> */
.L_x_1856:
[----:B------:R-:W-:Y:S05]  /*0c60*/  BSYNC B0 ;  /* 0x0000000000007941 */ /* 0x000fea0003800000 */
.L_x_1855:
[CC--:B------:R-:W-:Y:S01]  /*0c70*/  ISETP.GE.AND P1, PT, R5.reuse, R235.reuse, PT ;  /* 0x000000eb0500720c */ /* 0x0c0fe20003f26270 */
[----:B------:R-:W-:Y:S01]  /*0c80*/  BSSY B0, `(.L_x_1857) ;  /* 0x0000018000007945 */ /* 0x000fe20003800000 */
[C---:B------:R-:W-:Y:S01]  /*0c90*/  IADD3 R0, P0, R52.reuse, R6, RZ ;  /* 0x0000000634007210 */ /* 0x040fe20007f1e0ff */
[----:B------:R-:W-:Y:S01]  /*0ca0*/  @!P4 IMAD.MOV.U32 R3, RZ, RZ, 0x7f800000 ;  /* 0x7f800000ff03c424 */ /* 0x000fe200078e00ff */
[----:B------:R-:W-:Y:S01]  /*0cb0*/  ISETP.GE.OR P6, PT, R5, R235, P6 ;  /* 0x000000eb0500720c */ /* 0x000fe200037c6670 */
[----:B------:R-:W-:Y:S01]  /*0cc0*/  @!P5 IMAD.MOV.U32 R5, RZ, RZ, 0x7f800000 ;  /* 0x7f800000ff05d424 */ /* 0x000fe200078e00ff */
[----:B------:R-:W-:Y:S02]  /*0cd0*/  LEA.HI.X.SX32 R52, R52, R4, 0x1, P0 ;  /* 0x0000000434347211 */ /* 0x000fe400000f0eff */
[----:B--2---:R-:W-:-:S04]  /*0ce0*/  LEA R8, P0, R0, R12, 0x2 ;  /* 0x0000000c00087211 */ /* 0x004fc800078010ff */
[----:B------:R-:W-:Y:S01]  /*0cf0*/  LEA.HI.X R9, R0, R13, R52, 0x2, P0 ;  /* 0x0000000d00097211 */ /* 0x000fe200000f1434 */
[----:B------:R-:W-:Y:S01]  /*0d00*/  @!P3 IMAD.MOV.U32 R0, RZ, RZ, 0x7f800000 ;  /* 0x7f800000ff00b424 */ /* 0x000fe200078e00ff */
[----:B------:R-:W-:Y:S07]  /*0d10*/  @P1 BRA `(.L_x_1858) ;  /* 0x0000000000381947 */ /* 0x000fee0003800000 */
[----:B------:R-:W-:Y:S01]  /*0d20*/  IADD3 R6, P0, R6, 0x30, RZ ;  /* 0x0000003006067810 */ /* 0x000fe20007f1e0ff */
[----:B------:R-:W-:Y:S01]  /*0d30*/  IMAD.MOV.U32 R12, RZ, RZ, R20 ;  /* 0x000000ffff0c7224 */ /* 0x000fe200078e0014 */
[----:B------:R-:W-:Y:S02]  /*0d40*/  MOV R13, R15 ;  /* 0x0000000f000d7202 */ /* 0x000fe40000000f00 */
[-C--:B------:R-:W-:Y:S01]  /*0d50*/  ISETP.GE.AND P1, PT, R18, R2.reuse, PT ;  /* 0x000000021200720c */ /* 0x080fe20003f26270 */
        /* <DEDUP_REMOVED lines=10> */
.L_x_1858:
[----:B------:R-:W-:Y:S05]  /*0e00*/  BSYNC B0 ;  /* 0x0000000000007941 */ /* 0x000fea0003800000 */
.L_x_1857:
[----:B------:R4:W-:Y:S01]  /*0e10*/  @!P4 ST.E desc[UR4][R8.64+0x40], R3 ;  /* 0x000040030800c985 */ /* 0x0009e2000c101904 */
[----:B------:R-:W-:-:S03]  /*0e20*/  MOV R2, R229 ;  /* 0x000000e500027202 */ /* 0x000fc60000000f00 */
[----:B------:R-:W-:Y:S04]  /*0e30*/  @!P5 ST.E desc[UR4][R8.64], R5 ;  /* 0x000000050800d985 */ /* 0x000fe8000c101904 */
[----:B------:R5:W-:Y:S01]  /*0e40*/  @!P3 ST.E desc[UR4][R8.64+0x80], R0 ;  /* 0x000080000800b985 */ /* 0x000be2000c101904 */
[----:B----4-:R-:W-:-:S04]  /*0e50*/  MOV R3, 0x0 ;  /* 0x0000000000037802 */ /* 0x010fc80000000f00 */
[----:B-123-5:R-:W-:Y:S05]  /*0e60*/  @P6 RET.REL.NODEC R2 `(_ZN13pytorch_flash24flash_fwd_splitkv_kernelI23Flash_fwd_kernel_traitsILi128ELi64ELi128ELi4ELb0ELb0EN7cutlass10bfloat16_tE19Flash_kernel_traitsILi128ELi64ELi128ELi4ES3_EELb0ELb1ELb0ELb0ELb0ELb0ELb0ELb1EEEvNS_16Flash_fwd_paramsE) ;  /* 0xfffffff002646950 */ /* 0x02efea0003c3ffff */
[----:B------:R-:W-:Y:S02]  /*0e70*/  MOV R0, 0x7f800000 ;  /* 0x7f80000000007802 */ /* 0x000fe40000000f00 */
[----:B------:R-:W-:Y:S02]  /*0e80*/  MOV R2, R229 ;  /* 0x000000e500027202 */ /* 0x000fe40000000f00 */
[----:B------:R-:W-:Y:S01]  /*0e90*/  MOV R3, 0x0 ;  /* 0x0000000000037802 */ /* 0x000fe20000000f00 */
[----:B------:R1:W-:Y:S03]  /*0ea0*/  ST.E desc[UR4][R8.64+0xc0], R0 ;  /* 0x0000c00008007985 */ /* 0x0003e6000c101904 */
[----:B-1----:R-:W-:Y:S05]  /*0eb0*/  RET.REL.NODEC R2 `(_ZN13pytorch_flash24flash_fwd_splitkv_kernelI23Flash_fwd_kernel_traitsILi128ELi64ELi128ELi4ELb0ELb0EN7cutlass10bfloat16_tE19Flash_kernel_traitsILi128ELi64ELi128ELi4ES3_EELb0ELb1ELb0ELb0ELb0ELb0ELb0ELb1EEEvNS_16Flash_fwd_paramsE) ;  /* 0xfffffff002507950 */ /* 0x002fea0003c3ffff */
.L_x_1850:
        /* <DEDUP_REMOVED lines=14> */
[----:B-1----:R-:W-:-:S04]  /*0fa0*/  @P1 IMAD.WIDE.U32 R2, R8, R232, RZ ;  /* 0x000000e808021225 */ /* 0x002fc800078e00ff */
[----:B------:R-:W-:Y:S01]  /*0fb0*/  @P1 IMAD R0, R8, R0, R4 ;  /* 0x0000000008001224 */ /* 0x000fe200078e0204 */
[----:B------:R-:W-:-:S03]  /*0fc0*/  @P1 LEA R239, P0, R2, R6, 0x2 ;  /* 0x0000000602ef1211 */ /* 0x000fc600078010ff */
[----:B------:R-:W-:-:S05]  /*0fd0*/  @P1 IMAD.IADD R0, R3, 0x1, R0 ;  /* 0x0000000103001824 */ /* 0x000fca00078e0200 */
[----:B------:R-:W-:-:S04]  /*0fe0*/  @P1 LEA.HI.X R238, R2, R7, R0, 0x2, P0 ;  /* 0x0000000702ee1211 */ /* 0x000fc800000f1400 */
[----:B------:R-:W-:-:S04]  /*0ff0*/  LOP3.LUT R239, R239, R238, RZ, 0x3c, !PT ;  /* 0x000000eeefef7212 */ /* 0x000fc800078e3cff */
[----:B------:R-:W-:-:S04]  /*1000*/  LOP3.LUT R238, R239, R238, RZ, 0x3c, !PT ;  /* 0x000000eeefee7212 */ /* 0x000fc800078e3cff */
[----:B------:R-:W-:Y:S02]  /*1010*/  LOP3.LUT R239, R239, R238, RZ, 0x3c, !PT ;  /* 0x000000eeefef7212 */ /* 0x000fe400078e3cff */
[----:B------:R-:W-:-:S04]  /*1020*/  ISETP.NE.U32.AND P0, PT, R238, RZ, PT ;  /* 0x000000ffee00720c */ /* 0x000fc80003f05070 */
[----:B------:R-:W-:-:S13]  /*1030*/  ISETP.NE.AND.EX P0, PT, R239, RZ, PT, P0 ;  /* 0x000000ffef00720c */ /* 0x000fda0003f05300 */
[----:B------:R-:W-:Y:S05]  /*1040*/  @!P0 BRA `(.L_x_1860) ;  /* 0x0000000400508947 */ /* 0x000fea0003800000 */
[----:B------:R-:W2:Y:S04]  /*1050*/  LD.E R5, desc[UR4][R10.64+0x170] ;  /* 0x000170040a057980 */ /* 0x000ea8000c101900 */
[----:B------:R-:W3:Y:S01]  /*1060*/  LD.E R6, desc[UR4][R10.64+0x68] ;  /* 0x000068040a067980 */ /* 0x000ee2000c101900 */
[----:B------:R-:W-:-:S03]  /*1070*/  LEA R2, R50, 0xffffff80, 0x7 ;  /* 0xffffff8032027811 */ /* 0x000fc600078e38ff */
[----:B------:R-:W4:Y:S01]  /*1080*/  LD.E.64 R18, desc[UR4][R10.64+0x20] ;  /* 0x000020040a127980 */ /* 0x000f22000c101b00 */
[----:B------:R-:W-:-:S03]  /*1090*/  IABS R3, R2 ;  /* 0x0000000200037213 */ /* 0x000fc60000000000 */
[----:B------:R-:W3:Y:S04]  /*10a0*/  LD.E.64 R48, desc[UR4][R10.64+0x38] ;  /* 0x000038040a307980 */ /* 0x000ee8000c101b00 */
[----:B------:R-:W3:Y:S04]  /*10b0*/  LD.E.64 R14, desc[UR4][R10.64+0x50] ;  /* 0x000050040a0e7980 */ /* 0x000ee8000c101b00 */
[----:B------:R1:W5:Y:S04]  /*10c0*/  LD.E.64 R22, desc[UR4][R10.64+0x58] ;  /* 0x000058040a167980 */ /* 0x000368000c101b00 */
[----:B------:R1:W5:Y:S01]  /*10d0*/  LD.E.64 R42, desc[UR4][R10.64+0x40] ;  /* 0x000040040a2a7980 */ /* 0x000362000c101b00 */
[----:B--2---:R-:W-:-:S04]  /*10e0*/  IABS R4, R5 ;  /* 0x0000000500047213 */ /* 0x004fc80000000000 */
[----:B------:R-:W2:Y:S08]  /*10f0*/  I2F.RP R8, R4 ;  /* 0x0000000400087306 */ /* 0x000eb00000209400 */
[----:B--2---:R-:W2:Y:S02]  /*1100*/  MUFU.RCP R8, R8 ;  /* 0x0000000800087308 */ /* 0x004ea40000001000 */
[----:B--2---:R-:W-:-:S06]  /*1110*/  VIADD R8, R8, 0xffffffe ;  /* 0x0ffffffe08087836 */ /* 0x004fcc0000000000 */
[----:B------:R-:W2:Y:S01]  /*1120*/  F2I.FTZ.U32.TRUNC.NTZ R9, R8 ;  /* 0x0000000800097305 */ /* 0x000ea2000021f000 */
[----:B------:R-:W-:Y:S01]  /*1130*/  IABS R0, R5 ;  /* 0x0000000500007213 */ /* 0x000fe20000000000 */
[----:B--2---:R-:W-:Y:S01]  /*1140*/  IMAD.MOV R7, RZ, RZ, -R9 ;  /* 0x000000ffff077224 */ /* 0x004fe200078e0a09 */
[----:B------:R-:W-:-:S03]  /*1150*/  MOV R8, RZ ;  /* 0x000000ff00087202 */ /* 0x000fc60000000f00 */
[----:B------:R-:W-:-:S04]  /*1160*/  IMAD R7, R7, R4, RZ ;  /* 0x0000000407077224 */ /* 0x000fc800078e02ff */
[----:B------:R-:W-:-:S04]  /*1170*/  IMAD.HI.U32 R7, R9, R7, R8 ;  /* 0x0000000709077227 */ /* 0x000fc800078e0008 */
[----:B------:R-:W-:Y:S02]  /*1180*/  IMAD.MOV R0, RZ, RZ, -R0 ;  /* 0x000000ffff007224 */ /* 0x000fe400078e0a00 */
[----:B------:R-:W-:-:S04]  /*1190*/  IMAD.HI.U32 R7, R7, R3, RZ ;  /* 0x0000000307077227 */ /* 0x000fc800078e00ff */
[----:B------:R-:W-:-:S05]  /*11a0*/  IMAD R0, R7, R0, R3 ;  /* 0x0000000007007224 */ /* 0x000fca00078e0203 */
[----:B------:R-:W-:-:S13]  /*11b0*/  ISETP.GT.U32.AND P1, PT, R4, R0, PT ;  /* 0x000000000400720c */ /* 0x000fda0003f24070 */
[----:B------:R-:W-:-:S04]  /*11c0*/  @!P1 IADD3 R0, R0, -R4, RZ ;  /* 0x8000000400009210 */ /* 0x000fc80007ffe0ff */
[----:B------:R-:W-:Y:S02]  /*11d0*/  ISETP.GE.U32.AND P2, PT, R0, R4, PT ;  /* 0x000000040000720c */ /* 0x000fe40003f46070 */
[----:B------:R-:W-:Y:S01]  /*11e0*/  LOP3.LUT R0, R2, R5, RZ, 0x3c, !PT ;  /* 0x0000000502007212 */ /* 0x000fe200078e3cff */
[----:B------:R-:W-:Y:S01]  /*11f0*/  @!P1 VIADD R7, R7, 0x1 ;  /* 0x0000000107079836 */ /* 0x000fe20000000000 */
[----:B------:R-:W-:Y:S02]  /*1200*/  ISETP.NE.AND P1, PT, R5, RZ, PT ;  /* 0x000000ff0500720c */ /* 0x000fe40003f25270 */
[----:B------:R-:W-:-:S07]  /*1210*/  ISETP.GE.AND P0, PT, R0, RZ, PT ;  /* 0x000000ff0000720c */ /* 0x000fce0003f06270 */
[----:B------:R-:W-:-:S05]  /*1220*/  @P2 IADD3 R7, R7, 0x1, RZ ;  /* 0x0000000107072810 */ /* 0x000fca0007ffe0ff */
[----:B------:R-:W-:-:S05]  /*1230*/  IMAD.MOV.U32 R12, RZ, RZ, R7 ;  /* 0x000000ffff0c7224 */ /* 0x000fca00078e0007 */
[----:B------:R-:W-:Y:S02]  /*1240*/  @!P0 IADD3 R12, -R12, RZ, RZ ;  /* 0x000000ff0c0c8210 */ /* 0x000fe40007ffe1ff */
[----:B------:R-:W-:-:S05]  /*1250*/  @!P1 LOP3.LUT R12, RZ, R5, RZ, 0x33, !PT ;  /* 0x00000005ff0c9212 */ /* 0x000fca00078e33ff */
[----:B------:R-:W-:-:S05]  /*1260*/  IMAD.WIDE R8, R12, 0x4, R238 ;  /* 0x000000040c087825 */ /* 0x000fca00078e02ee */
[----:B------:R-:W2:Y:S04]  /*1270*/  LD.E R3, desc[UR4][R8.64] ;  /* 0x0000000408037980 */ /* 0x000ea8000c101900 */
[----:B------:R-:W4:Y:S01]  /*1280*/  LD.E.64 R8, desc[UR4][R10.64+0x28] ;  /* 0x000028040a087980 */ /* 0x000f22000c101b00 */
        /* <DEDUP_REMOVED lines=8> */
[----:B-----5:R-:W-:Y:S01]  /*1310*/  IMAD R13, R0, R7, RZ ;  /* 0x00000007000d7224 */ /* 0x020fe200078e02ff */
        /* <DEDUP_REMOVED lines=14> */
[----:B------:R-:W-:Y:S02]  /*1400*/  IMAD R7, R49, R5, RZ ;  /* 0x0000000531077224 */ /* 0x000fe400078e02ff */
[----:B------:R-:W-:-:S06]  /*1410*/  @P2 IADD3 R13, R13, 0x1, RZ ;  /* 0x000000010d0d2810 */ /* 0x000fcc0007ffe0ff */
[----:B------:R-:W-:Y:S02]  /*1420*/  @!P0 IADD3 R13, -R13, RZ, RZ ;  /* 0x000000ff0d0d8210 */ /* 0x000fe40007ffe1ff */
[----:B------:R-:W-:-:S04]  /*1430*/  @!P1 LOP3.LUT R13, RZ, R6, RZ, 0x33, !PT ;  /* 0x00000006ff0d9212 */ /* 0x000fc800078e33ff */
[----:B------:R-:W-:Y:S02]  /*1440*/  SHF.R.S32.HI R12, RZ, 0x1f, R13 ;  /* 0x0000001fff0c7819 */ /* 0x000fe4000001140d */
[----:B--2---:R-:W-:Y:S01]  /*1450*/  SHF.R.S32.HI R0, RZ, 0x1f, R3 ;  /* 0x0000001fff007819 */ /* 0x004fe20000011403 */
[----:B----4-:R-:W-:-:S04]  /*1460*/  IMAD R4, R19, R3, RZ ;  /* 0x0000000313047224 */ /* 0x010fc800078e02ff */
[C---:B------:R-:W-:Y:S02]  /*1470*/  IMAD R4, R18.reuse, R0, R4 ;  /* 0x0000000012047224 */ /* 0x040fe400078e0204 */
[----:B------:R-:W-:-:S04]  /*1480*/  IMAD.WIDE.U32 R18, R18, R3, RZ ;  /* 0x0000000312127225 */ /* 0x000fc800078e00ff */
[----:B------:R-:W-:Y:S01]  /*1490*/  IMAD.IADD R19, R19, 0x1, R4 ;  /* 0x0000000113137824 */ /* 0x000fe200078e0204 */
[----:B------:R-:W-:Y:S01]  /*14a0*/  SHF.R.S32.HI R4, RZ, 0x1f, R5 ;  /* 0x0000001fff047819 */ /* 0x000fe20000011405 */
[----:B------:R-:W-:-:S04]  /*14b0*/  IMAD.WIDE.U32 R18, R5, R48, R18 ;  /* 0x0000003005127225 */ /* 0x000fc800078e0012 */
[----:B------:R-:W-:-:S04]  /*14c0*/  IMAD R7, R48, R4, R7 ;  /* 0x0000000430077224 */ /* 0x000fc800078e0207 */
[----:B------:R-:W-:Y:S02]  /*14d0*/  IMAD.IADD R19, R19, 0x1, R7 ;  /* 0x0000000113137824 */ /* 0x000fe400078e0207 */
[----:B------:R-:W-:Y:S02]  /*14e0*/  IMAD R7, R15, R13, RZ ;  /* 0x0000000d0f077224 */ /* 0x000fe400078e02ff */
[-C--:B------:R-:W-:Y:S02]  /*14f0*/  IMAD R6, R9, R3.reuse, RZ ;  /* 0x0000000309067224 */ /* 0x080fe400078e02ff */
[----:B------:R-:W-:Y:S02]  /*1500*/  IMAD R7, R14, R12, R7 ;  /* 0x0000000c0e077224 */ /* 0x000fe400078e0207 */
[----:B------:R-:W-:-:S04]  /*1510*/  IMAD.WIDE.U32 R20, R8, R3, RZ ;  /* 0x0000000308147225 */ /* 0x000fc800078e00ff */
[----:B------:R-:W-:-:S04]  /*1520*/  IMAD.WIDE.U32 R14, R13, R14, R18 ;  /* 0x0000000e0d0e7225 */ /* 0x000fc800078e0012 */
[----:B------:R-:W-:Y:S01]  /*1530*/  IMAD R6, R8, R0, R6 ;  /* 0x0000000008067224 */ /* 0x000fe200078e0206 */
[----:B------:R-:W-:Y:S02]  /*1540*/  MOV R9, R20 ;  /* 0x0000001400097202 */ /* 0x000fe40000000f00 */
[----:B------:R-:W-:Y:S01]  /*1550*/  IADD3 R0, R15, R7, RZ ;  /* 0x000000070f007210 */ /* 0x000fe20007ffe0ff */
[----:B------:R-:W-:Y:S01]  /*1560*/  IMAD.IADD R8, R21, 0x1, R6 ;  /* 0x0000000115087824 */ /* 0x000fe200078e0206 */
[----:B------:R-:W-:Y:S01]  /*1570*/  MOV R3, R14 ;  /* 0x0000000e00037202 */ /* 0x000fe20000000f00 */
[----:B-1----:R-:W-:Y:S05]  /*1580*/  BRA `(.L_x_1861) ;  /* 0x0000000400447947 */ /* 0x002fea0003800000 */
.L_x_1860:
        /* <DEDUP_REMOVED lines=9> */
[----:B------:R-:W-:-:S02]  /*1620*/  IABS R7, R231 ;  /* 0x000000e700077213 */ /* 0x000fc40000000000 */
[----:B------:R-:W-:Y:S02]  /*1630*/  @!P3 SHF.R.S32.HI R4, RZ, 0x1f, R14 ;  /* 0x0000001fff04b819 */ /* 0x000fe4000001140e */
[----:B--2---:R-:W-:-:S04]  /*1640*/  IABS R3, R6 ;  /* 0x0000000600037213 */ /* 0x004fc80000000000 */
[----:B------:R-:W2:Y:S08]  /*1650*/  I2F.RP R0, R3 ;  /* 0x0000000300007306 */ /* 0x000eb00000209400 */
[----:B--2---:R-:W2:Y:S02]  /*1660*/  MUFU.RCP R0, R0 ;  /* 0x0000000000007308 */ /* 0x004ea40000001000 */
[----:B--2---:R-:W-:-:S06]  /*1670*/  IADD3 R0, R0, 0xffffffe, RZ ;  /* 0x0ffffffe00007810 */ /* 0x004fcc0007ffe0ff */
[----:B------:R-:W2:Y:S02]  /*1680*/  F2I.FTZ.U32.TRUNC.NTZ R9, R0 ;  /* 0x0000000000097305 */ /* 0x000ea4000021f000 */
        /* <DEDUP_REMOVED lines=8> */
[-C--:B---3--:R-:W-:Y:S02]  /*1710*/  @!P3 IMAD R2, R49, R14.reuse, RZ ;  /* 0x0000000e3102b224 */ /* 0x088fe400078e02ff */
[----:B------:R-:W-:-:S04]  /*1720*/  @!P3 IMAD.WIDE.U32 R26, R48, R14, RZ ;  /* 0x0000000e301ab225 */ /* 0x000fc800078e00ff */
[----:B------:R-:W-:Y:S01]  /*1730*/  @!P3 IMAD R2, R4, R48, R2 ;  /* 0x000000300402b224 */ /* 0x000fe200078e0202 */
[----:B-----5:R-:W-:-:S05]  /*1740*/  @!P3 SHF.R.S32.HI R4, RZ, 0x1f, R13 ;  /* 0x0000001fff04b819 */ /* 0x020fca000001140d */
[----:B------:R-:W-:Y:S01]  /*1750*/  @!P0 IADD3 R0, R0, -R3, RZ ;  /* 0x8000000300008210 */ /* 0x000fe20007ffe0ff */
[----:B------:R-:W-:Y:S01]  /*1760*/  @P3 IMAD.IADD R7, R14, 0x1, R15 ;  /* 0x000000010e073824 */ /* 0x000fe200078e020f */
[----:B------:R-:W-:Y:S01]  /*1770*/  @!P3 IADD3 R27, R27, R2, RZ ;  /* 0x000000021b1bb210 */ /* 0x000fe20007ffe0ff */
[----:B------:R-:W-:Y:S01]  /*1780*/  @!P3 IMAD R2, R25, R13, RZ ;  /* 0x0000000d1902b224 */ /* 0x000fe200078e02ff */
[----:B------:R-:W-:Y:S01]  /*1790*/  ISETP.GE.U32.AND P2, PT, R0, R3, PT ;  /* 0x000000030000720c */ /* 0x000fe20003f46070 */
[-C--:B------:R-:W-:Y:S01]  /*17a0*/  @P3 IMAD R9, R49, R7.reuse, RZ ;  /* 0x0000000731093224 */ /* 0x080fe200078e02ff */
[----:B------:R-:W-:Y:S01]  /*17b0*/  LOP3.LUT R3, R231, R6, RZ, 0x3c, !PT ;  /* 0x00000006e7037212 */ /* 0x000fe200078e3cff */
[----:B------:R-:W-:-:S04]  /*17c0*/  @P3 IMAD.WIDE.U32 R28, R48, R7, RZ ;  /* 0x00000007301c3225 */ /* 0x000fc800078e00ff */
[C---:B------:R-:W-:Y:S02]  /*17d0*/  @!P3 IMAD R2, R24.reuse, R4, R2 ;  /* 0x000000041802b224 */ /* 0x040fe400078e0202 */
[----:B------:R-:W-:Y:S01]  /*17e0*/  @!P3 IMAD.WIDE.U32 R24, R24, R13, R26 ;  /* 0x0000000d1818b225 */ /* 0x000fe200078e001a */
[----:B------:R-:W-:-:S03]  /*17f0*/  ISETP.GE.AND P1, PT, R3, RZ, PT ;  /* 0x000000ff0300720c */ /* 0x000fc60003f26270 */
[----:B------:R-:W-:Y:S01]  /*1800*/  @!P0 VIADD R5, R5, 0x1 ;  /* 0x0000000105058836 */ /* 0x000fe20000000000 */
[----:B------:R-:W-:Y:S01]  /*1810*/  @P3 IADD3 R9, R29, R9, RZ ;  /* 0x000000091d093210 */ /* 0x000fe20007ffe0ff */
[----:B------:R-:W-:Y:S01]  /*1820*/  @P3 IMAD.MOV.U32 R12, RZ, RZ, R28 ;  /* 0x000000ffff0c3224 */ /* 0x000fe200078e001c */
[----:B------:R-:W-:Y:S01]  /*1830*/  ISETP.NE.AND P0, PT, R6, RZ, PT ;  /* 0x000000ff0600720c */ /* 0x000fe20003f05270 */
[----:B------:R-:W-:Y:S01]  /*1840*/  @!P3 IMAD.MOV.U32 R12, RZ, RZ, R24 ;  /* 0x000000ffff0cb224 */ /* 0x000fe200078e0018 */
[----:B------:R-:W-:Y:S01]  /*1850*/  @!P3 IADD3 R9, R25, R2, RZ ;  /* 0x000000021909b210 */ /* 0x000fe20007ffe0ff */
[----:B----4-:R-:W-:Y:S01]  /*1860*/  @!P3 IMAD R7, R43, R14, RZ ;  /* 0x0000000e2b07b224 */ /* 0x010fe200078e02ff */
[----:B------:R-:W-:Y:S02]  /*1870*/  @!P3 SHF.R.S32.HI R0, RZ, 0x1f, R14 ;  /* 0x0000001fff00b819 */ /* 0x000fe4000001140e */
[----:B------:R-:W-:Y:S02]  /*1880*/  LEA R2, R50, 0xffffff80, 0x7 ;  /* 0xffffff8032027811 */ /* 0x000fe400078e38ff */
[----:B------:R-:W-:Y:S01]  /*1890*/  @P2 IADD3 R5, R5, 0x1, RZ ;  /* 0x0000000105052810 */ /* 0x000fe20007ffe0ff */
[----:B------:R-:W-:Y:S01]  /*18a0*/  @!P3 IMAD R0, R0, R42, R7 ;  /* 0x0000002a0000b224 */ /* 0x000fe200078e0207 */
[----:B------:R-:W-:Y:S01]  /*18b0*/  SHF.R.S32.HI R4, RZ, 0x1f, R2 ;  /* 0x0000001fff047819 */ /* 0x000fe20000011402 */
[----:B------:R-:W-:Y:S01]  /*18c0*/  IMAD R8, R49, R2, RZ ;  /* 0x0000000231087224 */ /* 0x000fe200078e02ff */
[----:B------:R-:W-:Y:S01]  /*18d0*/  MOV R24, R12 ;  /* 0x0000000c00187202 */ /* 0x000fe20000000f00 */
[----:B------:R-:W-:Y:S01]  /*18e0*/  @!P3 IMAD.WIDE.U32 R26, R42, R14, RZ ;  /* 0x0000000e2a1ab225 */ /* 0x000fe200078e00ff */
[----:B------:R-:W-:-:S02]  /*18f0*/  MOV R25, R9 ;  /* 0x0000000900197202 */ /* 0x000fc40000000f00 */
[----:B------:R-:W-:Y:S01]  /*1900*/  MOV R7, R5 ;  /* 0x0000000500077202 */ /* 0x000fe20000000f00 */
[----:B------:R-:W-:Y:S02]  /*1910*/  IMAD R8, R4, R48, R8 ;  /* 0x0000003004087224 */ /* 0x000fe400078e0208 */
[----:B------:R-:W-:Y:S01]  /*1920*/  IMAD.WIDE.U32 R24, R48, R2, R24 ;  /* 0x0000000230187225 */ /* 0x000fe200078e0018 */
[----:B------:R-:W-:-:S03]  /*1930*/  @P3 IADD3 R14, R14, R15, RZ ;  /* 0x0000000f0e0e3210 */ /* 0x000fc60007ffe0ff */
[----:B------:R-:W-:Y:S01]  /*1940*/  @!P3 IMAD.IADD R27, R27, 0x1, R0 ;  /* 0x000000011b1bb824 */ /* 0x000fe200078e0200 */
[----:B------:R-:W-:Y:S01]  /*1950*/  @!P3 SHF.R.S32.HI R0, RZ, 0x1f, R13 ;  /* 0x0000001fff00b819 */ /* 0x000fe2000001140d */
[----:B------:R-:W-:Y:S01]  /*1960*/  @!P1 IMAD.MOV R7, RZ, RZ, -R7 ;  /* 0x000000ffff079224 */ /* 0x000fe200078e0a07 */
[----:B------:R-:W-:Y:S01]  /*1970*/  @!P0 LOP3.LUT R7, RZ, R6, RZ, 0x33, !PT ;  /* 0x00000006ff078212 */ /* 0x000fe200078e33ff */
[----:B------:R-:W-:Y:S01]  /*1980*/  @!P3 IMAD R3, R21, R13, RZ ;  /* 0x0000000d1503b224 */ /* 0x000fe200078e02ff */
[----:B------:R-:W-:Y:S01]  /*1990*/  IADD3 R25, R25, R8, RZ ;  /* 0x0000000819197210 */ /* 0x000fe20007ffe0ff */
[----:B------:R-:W-:Y:S01]  /*19a0*/  @P3 IMAD R8, R43, R14, RZ ;  /* 0x0000000e2b083224 */ /* 0x000fe200078e02ff */
[----:B------:R-:W-:Y:S01]  /*19b0*/  SHF.R.S32.HI R12, RZ, 0x1f, R7 ;  /* 0x0000001fff0c7819 */ /* 0x000fe20000011407 */
[----:B------:R-:W-:Y:S02]  /*19c0*/  @!P3 IMAD R0, R20, R0, R3 ;  /* 0x000000001400b224 */ /* 0x000fe400078e0203 */
[----:B------:R-:W-:-:S02]  /*19d0*/  IMAD R3, R19, R7, RZ ;  /* 0x0000000713037224 */ /* 0x000fc400078e02ff */
[----:B------:R-:W-:-:S04]  /*19e0*/  @P3 IMAD.WIDE.U32 R14, R42, R14, RZ ;  /* 0x0000000e2a0e3225 */ /* 0x000fc800078e00ff */
[----:B------:R-:W-:Y:S01]  /*19f0*/  @!P3 IMAD.WIDE.U32 R20, R20, R13, R26 ;  /* 0x0000000d1414b225 */ /* 0x000fe200078e001a */
[----:B------:R-:W-:-:S03]  /*1a00*/  @P3 IADD3 R8, R15, R8, RZ ;  /* 0x000000080f083210 */ /* 0x000fc60007ffe0ff */
[----:B------:R-:W-:Y:S01]  /*1a10*/  IMAD.WIDE.U32 R24, R18, R7, R24 ;  /* 0x0000000712187225 */ /* 0x000fe200078e0018 */
[----:B------:R-:W-:-:S03]  /*1a20*/  @P3 MOV R9, R14 ;  /* 0x0000000e00093202 */ /* 0x000fc60000000f00 */
[----:B------:R-:W-:Y:S01]  /*1a30*/  IMAD R18, R18, R12, R3 ;  /* 0x0000000c12127224 */ /* 0x000fe200078e0203 */
[----:B------:R-:W-:Y:S01]  /*1a40*/  @!P3 MOV R9, R20 ;  /* 0x000000140009b202 */ /* 0x000fe20000000f00 */
[----:B------:R-:W-:Y:S01]  /*1a50*/  @!P3 IMAD.IADD R8, R21, 0x1, R0 ;  /* 0x000000011508b824 */ /* 0x000fe200078e0200 */
[----:B------:R-:W-:Y:S01]  /*1a60*/  MOV R3, R24 ;  /* 0x0000001800037202 */ /* 0x000fe20000000f00 */
[----:B------:R-:W-:Y:S01]  /*1a70*/  IMAD.IADD R0, R25, 0x1, R18 ;  /* 0x0000000119007824 */ /* 0x000fe200078e0212 */
[----:B------:R-:W-:Y:S02]  /*1a80*/  MOV R5, R2 ;  /* 0x0000000200057202 */ /* 0x000fe40000000f00 */
[----:B-1----:R-:W-:Y:S02]  /*1a90*/  MOV R13, R7 ;  /* 0x00000007000d7202 */ /* 0x002fe40000000f00 */
.L_x_1861:
[----:B------:R-:W-:Y:S05]  /*1aa0*/  BSYNC B0 ;  /* 0x0000000000007941 */ /* 0x000fea0003800000 */
.L_x_1859:
[----:B------:R-:W-:Y:S01]  /*1ab0*/  ISETP.NE.AND P0, PT, R236, -0x1, PT ;  /* 0xffffffffec00780c */ /* 0x000fe20003f05270 */
[----:B------:R-:W2:Y:S04]  /*1ac0*/  LD.E.64 R24, desc[UR4][R10.64+0x30] ;  /* 0x000030040a187980 */ /* 0x000ea8000c101b00 */
[----:B------:R-:W3:Y:S04]  /*1ad0*/  LD.E R158, desc[UR4][R10.64+0xc0] ;  /* 0x0000c0040a9e7980 */ /* 0x000ee8000c101900 */
[----:B------:R-:W4:Y:S04]  /*1ae0*/  LD.E.64 R20, desc[UR4][R10.64+0x48] ;  /* 0x000048040a147980 */ /* 0x000f28000c101b00 */
[----:B------:R-:W3:Y:S04]  /*1af0*/  @!P0 LD.E.64 R26, desc[UR4][R10.64+0x18] ;  /* 0x000018040a1a8980 */ /* 0x000ee8000c101b00 */
[----:B------:R-:W4:Y:S04]  /*1b00*/  LD.E.64 R6, desc[UR4][R10.64+0x10] ;  /* 0x000010040a067980 */ /* 0x000f28000c101b00 */
[----:B------:R-:W4:Y:S04]  /*1b10*/  LD.E.64 R206, desc[UR4][R10.64+0x8] ;  /* 0x000008040ace7980 */ /* 0x000f28000c101b00 */
[----:B------:R1:W5:Y:S04]  /*1b20*/  @P4 LD.E R16, desc[UR4][R16.64] ;  /* 0x0000000410104980 */ /* 0x000368000c101900 */
[----:B------:R1:W5:Y:S01]  /*1b30*/  LD.E.64 R210, desc[UR4][R10.64] ;  /* 0x000000040ad27980 */ /* 0x000362000c101b00 */
[----:B------:R-:W-:-:S04]  /*1b40*/  SHF.R.S32.HI R51, RZ, 0x1f, R230 ;  /* 0x0000001fff337819 */ /* 0x000fc800000114e6 */
[----:B------:R-:W-:-:S04]  /*1b50*/  LEA.HI R202, R51, R230, RZ, 0x3 ;  /* 0x000000e633ca7211 */ /* 0x000fc800078f18ff */
[----:B------:R-:W-:-:S05]  /*1b60*/  LOP3.LUT R54, R202, 0xfffffff8, RZ, 0xc0, !PT ;  /* 0xfffffff8ca367812 */ /* 0x000fca00078ec0ff */
[----:B------:R-:W-:-:S04]  /*1b70*/  IMAD.IADD R54, R230, 0x1, -R54 ;  /* 0x00000001e6367824 */ /* 0x000fc800078e0a36 */
[----:B------:R-:W-:Y:S01]  /*1b80*/  IMAD.SHL.U32 R18, R54, 0x8, RZ ;  /* 0x0000000836127824 */ /* 0x000fe200078e00ff */
[----:B------:R-:W-:-:S04]  /*1b90*/  SHF.R.S32.HI R202, RZ, 0x3, R202 ;  /* 0x00000003ffca7819 */ /* 0x000fc800000114ca */
[----:B------:R-:W-:Y:S02]  /*1ba0*/  IADD3 R14, P1, R18, R9, RZ ;  /* 0x00000009120e7210 */ /* 0x000fe40007f3e0ff */
[----:B------:R-:W-:Y:S01]  /*1bb0*/  SHF.R.S32.HI R19, RZ, 0x1f, R18 ;  /* 0x0000001fff137819 */ /* 0x000fe20000011412 */
[----:B------:R-:W-:Y:S02]  /*1bc0*/  IMAD.SHL.U32 R9, R202, 0x40, RZ ;  /* 0x00000040ca097824 */ /* 0x000fe400078e00ff */
[-C--:B------:R-:W-:Y:S02]  /*1bd0*/  IMAD R4, R4, R42.reuse, RZ ;  /* 0x0000002a04047224 */ /* 0x080fe400078e02ff */
[----:B------:R-:W-:Y:S01]  /*1be0*/  IMAD.X R15, R19, 0x1, R8, P1 ;  /* 0x00000001130f7824 */ /* 0x000fe200008e0608 */
[----:B------:R-:W-:Y:S01]  /*1bf0*/  LOP3.LUT R9, R9, 0x1c0, RZ, 0xc0, !PT ;  /* 0x000001c009097812 */ /* 0x000fe200078ec0ff */
[C---:B------:R-:W-:Y:S02]  /*1c00*/  IMAD R4, R5.reuse, R43, R4 ;  /* 0x0000002b05047224 */ /* 0x040fe400078e0204 */
[----:B------:R-:W-:Y:S01]  /*1c10*/  IMAD.WIDE.U32 R14, R5, R42, R14 ;  /* 0x0000002a050e7225 */ /* 0x000fe200078e000e */
[----:B------:R-:W-:-:S02]  /*1c20*/  LOP3.LUT R5, R9, 0x38, R18, 0xf8, !PT ;  /* 0x0000003809057812 */ /* 0x000fc400078ef812 */
[----:B------:R-:W-:Y:S02]  /*1c30*/  SHF.R.U32.HI R162, RZ, 0x3, R9 ;  /* 0x00000003ffa27819 */ /* 0x000fe40000011609 */
[----:B------:R-:W-:Y:S01]  /*1c40*/  IADD3 R9, R15, R4, RZ ;  /* 0x000000040f097210 */ /* 0x000fe20007ffe0ff */
[----:B------:R-:W-:Y:S01]  /*1c50*/  IMAD R4, R23, R13, RZ ;  /* 0x0000000d17047224 */ /* 0x000fe200078e02ff */
[----:B------:R-:W-:Y:S01]  /*1c60*/  LEA.HI R161, R51, R230, RZ, 0x4 ;  /* 0x000000e633a17211 */ /* 0x000fe200078f20ff */
[----:B------:R-:W-:Y:S02]  /*1c70*/  IMAD.MOV.U32 R8, RZ, RZ, R14 ;  /* 0x000000ffff087224 */ /* 0x000fe400078e000e */
[-C--:B------:R-:W-:Y:S02]  /*1c80*/  IMAD R4, R12, R22.reuse, R4 ;  /* 0x000000160c047224 */ /* 0x080fe400078e0204 */
[----:B------:R-:W-:Y:S01]  /*1c90*/  IMAD.WIDE.U32 R22, R13, R22, R8 ;  /* 0x000000160d167225 */ /* 0x000fe200078e0008 */
[----:B------:R-:W-:-:S05]  /*1ca0*/  LOP3.LUT R9, R161, 0xfffffff0, RZ, 0xc0, !PT ;  /* 0xfffffff0a1097812 */ /* 0x000fca00078ec0ff */
[----:B------:R-:W-:Y:S01]  /*1cb0*/  IMAD.IADD R9, R230, 0x1, -R9 ;  /* 0x00000001e6097824 */ /* 0x000fe200078e0a09 */
[----:B------:R-:W-:-:S04]  /*1cc0*/  SHF.R.S32.HI R58, RZ, 0x1f, R232 ;  /* 0x0000001fff3a7819 */ /* 0x000fc800000114e8 */
[----:B------:R-:W-:-:S04]  /*1cd0*/  SHF.R.S32.HI R160, RZ, 0x1f, R9 ;  /* 0x0000001fffa07819 */ /* 0x000fc80000011409 */
[----:B------:R-:W-:Y:S02]  /*1ce0*/  LEA.HI R160, R160, R9, RZ, 0x3 ;  /* 0x00000009a0a07211 */ /* 0x000fe400078f18ff */
[----:B------:R-:W-:Y:S02]  /*1cf0*/  LOP3.LUT R162, R5, R162, RZ, 0x3c, !PT ;  /* 0x000000a205a27212 */ /* 0x000fe400078e3cff */
[----:B------:R-:W-:Y:S02]  /*1d00*/  LOP3.LUT R159, R160, 0xfffffff8, RZ, 0xc0, !PT ;  /* 0xfffffff8a09f7812 */ /* 0x000fe400078ec0ff */
[----:B------:R-:W-:Y:S01]  /*1d10*/  LEA.HI R15, R51, R230, RZ, 0x6 ;  /* 0x000000e6330f7211 */ /* 0x000fe200078f30ff */
[----:B------:R-:W-:Y:S01]  /*1d20*/  IMAD R136, R43, R202, RZ ;  /* 0x000000ca2b887224 */ /* 0x000fe200078e02ff */
[----:B------:R-:W-:Y:S01]  /*1d30*/  IADD3 R23, R23, R4, RZ ;  /* 0x0000000417177210 */ /* 0x000fe20007ffe0ff */
[----:B------:R-:W-:Y:S01]  /*1d40*/  IMAD.IADD R159, R9, 0x1, -R159 ;  /* 0x00000001099f7824 */ /* 0x000fe200078e0a9f */
[----:B------:R-:W-:Y:S01]  /*1d50*/  SHF.R.S32.HI R203, RZ, 0x1f, R202 ;  /* 0x0000001fffcb7819 */ /* 0x000fe200000114ca */
[----:B------:R-:W-:-:S02]  /*1d60*/  VIADD R9, R18, 0x40 ;  /* 0x0000004012097836 */ /* 0x000fc40000000000 */
[----:B------:R-:W-:Y:S01]  /*1d70*/  IMAD.SHL.U32 R15, R15, 0x8, RZ ;  /* 0x000000080f0f7824 */ /* 0x000fe200078e00ff */
[----:B------:R-:W-:Y:S01]  /*1d80*/  SHF.R.S32.HI R76, RZ, 0x1f, R77 ;  /* 0x0000001fff4c7819 */ /* 0x000fe2000001144d */
[-C--:B------:R-:W-:Y:S01]  /*1d90*/  IMAD R136, R203, R42.reuse, R136 ;  /* 0x0000002acb887224 */ /* 0x080fe200078e0288 */
[----:B------:R-:W-:Y:S01]  /*1da0*/  SHF.R.S32.HI R4, RZ, 0x1f, R231 ;  /* 0x0000001fff047819 */ /* 0x000fe200000114e7 */
[----:B------:R-:W-:Y:S01]  /*1db0*/  IMAD.WIDE.U32 R22, R202, R42, R22 ;  /* 0x0000002aca167225 */ /* 0x000fe200078e0016 */
[----:B------:R-:W-:Y:S02]  /*1dc0*/  LOP3.LUT R162, R162, 0xfffffe00, R15, 0xf8, !PT ;  /* 0xfffffe00a2a27812 */ /* 0x000fe400078ef80f */
[----:B------:R-:W-:Y:S01]  /*1dd0*/  LEA.HI R76, R76, R77, RZ, 0x7 ;  /* 0x0000004d4c4c7211 */ /* 0x000fe200078f38ff */
[----:B------:R-:W-:-:S03]  /*1de0*/  IMAD.IADD R136, R23, 0x1, R136 ;  /* 0x0000000117887824 */ /* 0x000fc600078e0288 */
[----:B------:R-:W-:-:S04]  /*1df0*/  SHF.R.S32.HI R76, RZ, 0x7, R76 ;  /* 0x00000007ff4c7819 */ /* 0x000fc8000001144c */
[----:B------:R-:W-:Y:S01]  /*1e00*/  VIMNMX R76, R226, R76, !PT ;  /* 0x0000004ce24c7248 */ /* 0x000fe20007fe0100 */
[----:B------:R-:W-:Y:S01]  /*1e10*/  IMAD R182, R49, R202, RZ ;  /* 0x000000ca31b67224 */ /* 0x000fe200078e02ff */
[----:B------:R-:W-:-:S03]  /*1e20*/  LEA.HI R51, R51, R230, RZ, 0x5 ;  /* 0x000000e633337211 */ /* 0x000fc600078f28ff */
[----:B------:R-:W-:Y:S01]  /*1e30*/  IMAD R182, R203, R48, R182 ;  /* 0x00000030cbb67224 */ /* 0x000fe200078e02b6 */
[----:B------:R-:W-:Y:S01]  /*1e40*/  LOP3.LUT R234, R51, 0xffffffe0, RZ, 0xc0, !PT ;  /* 0xffffffe033ea7812 */ /* 0x000fe200078ec0ff */
[----:B------:R-:W-:Y:S01]  /*1e50*/  IMAD.MOV.U32 R38, RZ, RZ, 0x20 ;  /* 0x00000020ff267424 */ /* 0x000fe200078e00ff */
[----:B------:R-:W-:Y:S01]  /*1e60*/  MOV R39, 0x10 ;  /* 0x0000001000277802 */ /* 0x000fe20000000f00 */
[C---:B------:R-:W-:Y:S01]  /*1e70*/  IMAD.SHL.U32 R224, R48.reuse, 0x10, RZ ;  /* 0x0000001030e07824 */ /* 0x040fe200078e00ff */
[----:B------:R-:W-:Y:S01]  /*1e80*/  SHF.L.U64.HI R225, R48, 0x4, R49 ;  /* 0x0000000430e17819 */ /* 0x000fe20000010231 */
[C---:B------:R-:W-:Y:S01]  /*1e90*/  IMAD.SHL.U32 R222, R42.reuse, 0x10, RZ ;  /* 0x000000102ade7824 */ /* 0x040fe200078e00ff */
[----:B------:R-:W-:Y:S01]  /*1ea0*/  SHF.L.U64.HI R223, R42, 0x4, R43 ;  /* 0x000000042adf7819 */ /* 0x000fe2000001022b */
[----:B------:R-:W-:Y:S01]  /*1eb0*/  IMAD.IADD R234, R230, 0x1, -R234 ;  /* 0x00000001e6ea7824 */ /* 0x000fe200078e0aea */
[----:B------:R-:W-:Y:S02]  /*1ec0*/  SHF.R.S32.HI R51, RZ, 0x5, R51 ;  /* 0x00000005ff337819 */ /* 0x000fe40000011433 */
[----:B------:R-:W-:Y:S01]  /*1ed0*/  SHF.L.U32 R157, R54, 0x2, RZ ;  /* 0x00000002369d7819 */ /* 0x000fe200000006ff */
[----:B--2---:R-:W-:-:S04]  /*1ee0*/  @P0 IMAD.WIDE.U32 R28, R24, R236, RZ ;  /* 0x000000ec181c0225 */ /* 0x004fc800078e00ff */
[----:B------:R-:W-:Y:S02]  /*1ef0*/  @P0 IMAD R8, R25, R236, RZ ;  /* 0x000000ec19080224 */ /* 0x000fe400078e02ff */
[----:B---3--:R-:W-:-:S04]  /*1f00*/  @!P0 IMAD R14, R27, R232, RZ ;  /* 0x000000e81b0e8224 */ /* 0x008fc800078e02ff */
[C---:B------:R-:W-:Y:S02]  /*1f10*/  @!P0 IMAD R14, R26.reuse, R58, R14 ;  /* 0x0000003a1a0e8224 */ /* 0x040fe400078e020e */
[----:B------:R-:W-:Y:S01]  /*1f20*/  @!P0 IMAD.WIDE.U32 R26, R26, R232, RZ ;  /* 0x000000e81a1a8225 */ /* 0x000fe200078e00ff */
[----:B------:R-:W-:-:S03]  /*1f30*/  @P0 MOV R5, R28 ;  /* 0x0000001c00050202 */ /* 0x000fc60000000f00 */
[----:B------:R-:W-:Y:S02]  /*1f40*/  @!P0 IMAD.MOV.U32 R5, RZ, RZ, R26 ;  /* 0x000000ffff058224 */ /* 0x000fe400078e001a */
[----:B------:R-:W-:Y:S01]  /*1f50*/  @P0 IMAD.IADD R8, R29, 0x1, R8 ;  /* 0x000000011d080824 */ /* 0x000fe200078e0208 */
[----:B------:R-:W-:Y:S01]  /*1f60*/  @P0 MOV R209, R25 ;  /* 0x0000001900d10202 */ /* 0x000fe20000000f00 */
[----:B------:R-:W-:Y:S01]  /*1f70*/  @!P0 IMAD.IADD R8, R27, 0x1, R14 ;  /* 0x000000011b088824 */ /* 0x000fe200078e020e */
[----:B------:R-:W-:Y:S01]  /*1f80*/  IADD3 R14, P1, R18, R5, RZ ;  /* 0x00000005120e7210 */ /* 0x000fe20007f3e0ff */
[--C-:B------:R-:W-:Y:S02]  /*1f90*/  @P0 IMAD.MOV.U32 R208, RZ, RZ, R24.reuse ;  /* 0x000000ffffd00224 */ /* 0x100fe400078e0018 */
[----:B------:R-:W-:Y:S02]  /*1fa0*/  @!P0 IMAD.MOV.U32 R208, RZ, RZ, R24 ;  /* 0x000000ffffd08224 */ /* 0x000fe400078e0018 */
[----:B------:R-:W-:Y:S01]  /*1fb0*/  @!P0 IMAD.MOV.U32 R209, RZ, RZ, R25 ;  /* 0x000000ffffd18224 */ /* 0x000fe200078e0019 */
[----:B------:R-:W-:Y:S01]  /*1fc0*/  ISETP.GE.AND P0, PT, R9, R158, PT ;  /* 0x0000009e0900720c */ /* 0x000fe20003f06270 */
[----:B----4-:R-:W-:-:S02]  /*1fd0*/  IMAD R5, R21, R231, RZ ;  /* 0x000000e715057224 */ /* 0x010fc400078e02ff */
[----:B------:R-:W-:Y:S01]  /*1fe0*/  IMAD.X R15, R19, 0x1, R8, P1 ;  /* 0x00000001130f7824 */ /* 0x000fe200008e0608 */
[----:B------:R-:W-:Y:S01]  /*1ff0*/  SEL R134, RZ, 0xffffffff, P0 ;  /* 0xffffffffff867807 */ /* 0x000fe20000000000 */
[----:B------:R-:W-:Y:S01]  /*2000*/  IMAD R4, R20, R4, R5 ;  /* 0x0000000414047224 */ /* 0x000fe200078e0205 */
[----:B------:R-:W-:Y:S01]  /*2010*/  LEA R137, P0, R22, R6, 0x1 ;  /* 0x0000000616897211 */ /* 0x000fe200078008ff */
[----:B------:R-:W-:Y:S01]  /*2020*/  IMAD.WIDE.U32 R20, R231, R20, R14 ;  /* 0x00000014e7147225 */ /* 0x000fe200078e000e */
[----:B------:R-:W-:Y:S02]  /*2030*/  ISETP.GE.AND P1, PT, R18, R158, PT ;  /* 0x0000009e1200720c */ /* 0x000fe40003f26270 */
[----:B------:R-:W-:Y:S02]  /*2040*/  LEA.HI.X R136, R22, R7, R136, 0x1, P0 ;  /* 0x0000000716887211 */ /* 0x000fe400000f0c88 */
[----:B------:R-:W-:Y:S02]  /*2050*/  IADD3 R178, P0, R18, R3, RZ ;  /* 0x0000000312b27210 */ /* 0x000fe40007f1e0ff */
[----:B------:R-:W-:-:S02]  /*2060*/  IADD3 R181, R21, R4, RZ ;  /* 0x0000000415b57210 */ /* 0x000fc40007ffe0ff */
[----:B------:R-:W-:Y:S02]  /*2070*/  SEL R4, RZ, 0x1, P1 ;  /* 0x00000001ff047807 */ /* 0x000fe40000800000 */
[----:B------:R-:W-:Y:S02]  /*2080*/  R2P PR, R159, 0x6 ;  /* 0x000000069f007804 */ /* 0x000fe40000000000 */
[----:B------:R-:W-:Y:S01]  /*2090*/  ISETP.GT.AND P3, PT, R50, R76, PT ;  /* 0x0000004c3200720c */ /* 0x000fe20003f64270 */
[----:B------:R-:W-:Y:S02]  /*20a0*/  IMAD.X R179, R19, 0x1, R0, P0 ;  /* 0x0000000113b37824 */ /* 0x000fe400000e0600 */
[----:B------:R-:W-:-:S04]  /*20b0*/  IMAD.WIDE R14, R233, 0x40, R202 ;  /* 0x00000040e90e7825 */ /* 0x000fc800078e02ca */
[----:B------:R-:W-:-:S04]  /*20c0*/  IMAD.WIDE.U32 R178, R202, R48, R178 ;  /* 0x00000030cab27225 */ /* 0x000fc800078e00b2 */
[----:B------:R-:W-:Y:S02]  /*20d0*/  IMAD.MOV.U32 R180, RZ, RZ, R20 ;  /* 0x000000ffffb47224 */ /* 0x000fe400078e0014 */
[----:B------:R-:W-:Y:S01]  /*20e0*/  IMAD R186, R15, R208, RZ ;  /* 0x000000d00fba7224 */ /* 0x000fe200078e02ff */
[----:B------:R-:W-:Y:S01]  /*20f0*/  LEA R228, P0, R178, R206, 0x1 ;  /* 0x000000ceb2e47211 */ /* 0x000fe200078008ff */
[----:B------:R-:W-:Y:S02]  /*2100*/  IMAD.SHL.U32 R134, R134, 0x2, RZ ;  /* 0x0000000286867824 */ /* 0x000fe400078e00ff */
[----:B------:R-:W-:Y:S02]  /*2110*/  IMAD.IADD R183, R179, 0x1, R182 ;  /* 0x00000001b3b77824 */ /* 0x000fe400078e02b6 */
[C---:B------:R-:W-:Y:S02]  /*2120*/  IMAD R186, R14.reuse, R209, R186 ;  /* 0x000000d10eba7224 */ /* 0x040fe400078e02ba */
[----:B------:R-:W-:Y:S01]  /*2130*/  IMAD.WIDE.U32 R180, R14, R208, R180 ;  /* 0x000000d00eb47225 */ /* 0x000fe200078e00b4 */
[----:B------:R-:W-:-:S02]  /*2140*/  LOP3.LUT R134, R134, 0x2, R4, 0xe2, !PT ;  /* 0x0000000286867812 */ /* 0x000fc400078ee204 */
[----:B------:R-:W-:Y:S01]  /*2150*/  @!P4 MOV R16, RZ ;  /* 0x000000ff0010c202 */ /* 0x000fe20000000f00 */
[----:B------:R-:W-:Y:S01]  /*2160*/  IMAD.IADD R187, R181, 0x1, R186 ;  /* 0x00000001b5bb7824 */ /* 0x000fe200078e02ba */
[----:B------:R-:W-:Y:S02]  /*2170*/  SEL R39, R39, 0xfffffff0, !P1 ;  /* 0xfffffff027277807 */ /* 0x000fe40004800000 */
[----:B------:R-:W-:Y:S02]  /*2180*/  SEL R38, R38, 0xffffffe0, !P2 ;  /* 0xffffffe026267807 */ /* 0x000fe40005000000 */
[----:B------:R-:W-:Y:S01]  /*2190*/  LEA.HI.X R227, R178, R207, R183, 0x1, P0 ;  /* 0x000000cfb2e37211 */ /* 0x000fe200000f0cb7 */
[----:B-1----:R-:W-:Y:S06]  /*21a0*/  @!P3 BRA `(.L_x_1862) ;  /* 0x000000c400f4b947 */ /* 0x002fec0003800000 */
        /* <DEDUP_REMOVED lines=12> */
[----:B-----5:R-:W-:Y:S01]  /*2270*/  IMAD.IADD R16, R16, 0x1, R2 ;  /* 0x0000000110107824 */ /* 0x020fe200078e0202 */
[C---:B------:R-:W-:Y:S01]  /*2280*/  SHF.L.U32 R70, R48.reuse, 0x6, RZ ;  /* 0x0000000630467819 */ /* 0x040fe200000006ff */
[----:B------:R-:W-:Y:S01]  /*2290*/  IMAD R68, R49, 0x30, RZ ;  /* 0x0000003031447824 */ /* 0x000fe200078e02ff */
[----:B------:R-:W-:Y:S01]  /*22a0*/  SHF.L.U64.HI R71, R48, 0x6, R49 ;  /* 0x0000000630477819 */ /* 0x000fe20000010231 */
[----:B------:R-:W-:Y:S01]  /*22b0*/  IMAD.SHL.U32 R65, R42, 0x20, RZ ;  /* 0x000000202a417824 */ /* 0x000fe200078e00ff */
[----:B------:R-:W-:Y:S01]  /*22c0*/  LOP3.LUT R154, R134, 0xffff, RZ, 0xc0, !PT ;  /* 0x0000ffff869a7812 */ /* 0x000fe200078ec0ff */
[C---:B------:R-:W-:Y:S01]  /*22d0*/  IMAD.SHL.U32 R62, R42.reuse, 0x40, RZ ;  /* 0x000000402a3e7824 */ /* 0x040fe200078e00ff */
[C-C-:B------:R-:W-:Y:S01]  /*22e0*/  SHF.L.U64.HI R66, R42.reuse, 0x5, R43.reuse ;  /* 0x000000052a427819 */ /* 0x140fe2000001022b */
[C---:B------:R-:W-:Y:S01]  /*22f0*/  IMAD R64, R43.reuse, 0x60, RZ ;  /* 0x000000602b407824 */ /* 0x040fe200078e02ff */
[----:B------:R-:W-:Y:S01]  /*2300*/  SHF.L.U64.HI R63, R42, 0x6, R43 ;  /* 0x000000062a3f7819 */ /* 0x000fe2000001022b */
[----:B------:R-:W-:Y:S01]  /*2310*/  IMAD R60, R43, 0xc0, RZ ;  /* 0x000000c02b3c7824 */ /* 0x000fe200078e02ff */
[----:B------:R-:W-:Y:S01]  /*2320*/  LOP3.LUT R155, R154, 0x1, RZ, 0xc0, !PT ;  /* 0x000000019a9b7812 */ /* 0x000fe200078ec0ff */
[----:B------:R-:W-:Y:S01]  /*2330*/  IMAD.WIDE.U32 R170, R42, 0x60, RZ ;  /* 0x000000602aaa7825 */ /* 0x000fe200078e00ff */
[----:B------:R-:W-:-:S02]  /*2340*/  SHF.L.U64.HI R66, R65, 0x1, R66 ;  /* 0x0000000141427819 */ /* 0x000fc40000010242 */
[----:B------:R-:W-:Y:S01]  /*2350*/  SHF.L.U64.HI R63, R62, 0x1, R63 ;  /* 0x000000013e3f7819 */ /* 0x000fe2000001023f */
[----:B------:R-:W-:Y:S01]  /*2360*/  IMAD.WIDE.U32 R166, R42, 0xc0, RZ ;  /* 0x000000c02aa67825 */ /* 0x000fe200078e00ff */
[C---:B------:R-:W-:Y:S02]  /*2370*/  IADD3 R57, R202.reuse, 0x10, RZ ;  /* 0x00000010ca397810 */ /* 0x040fe40007ffe0ff */
[C---:B------:R-:W-:Y:S01]  /*2380*/  IADD3 R153, R202.reuse, 0x40, RZ ;  /* 0x00000040ca997810 */ /* 0x040fe20007ffe0ff */
[C---:B------:R-:W-:Y:S01]  /*2390*/  IMAD R61, R43.reuse, 0xa0, RZ ;  /* 0x000000a02b3d7824 */ /* 0x040fe200078e02ff */
[----:B------:R-:W-:Y:S01]  /*23a0*/  IADD3 R150, R202, 0x70, RZ ;  /* 0x00000070ca967810 */ /* 0x000fe20007ffe0ff */
[----:B------:R-:W-:Y:S01]  /*23b0*/  IMAD R59, R43, 0xe0, RZ ;  /* 0x000000e02b3b7824 */ /* 0x000fe200078e02ff */
[----:B------:R-:W-:Y:S01]  /*23c0*/  SHF.L.U64.HI R75, R48, 0x5, R49 ;  /* 0x00000005304b7819 */ /* 0x000fe20000010231 */
[----:B------:R-:W-:Y:S01]  /*23d0*/  IMAD.WIDE.U32 R168, R42, 0xa0, RZ ;  /* 0x000000a02aa87825 */ /* 0x000fe200078e00ff */
[----:B------:R-:W-:-:S02]  /*23e0*/  MOV R117, R228 ;  /* 0x000000e400757202 */ /* 0x000fc40000000f00 */
[----:B------:R-:W-:Y:S01]  /*23f0*/  MOV R119, R137 ;  /* 0x0000008900777202 */ /* 0x000fe20000000f00 */
[----:B------:R-:W-:Y:S01]  /*2400*/  IMAD.WIDE.U32 R164, R42, 0xe0, RZ ;  /* 0x000000e02aa47825 */ /* 0x000fe200078e00ff */
[----:B------:R-:W-:Y:S02]  /*2410*/  LOP3.LUT R154, R154, 0x2, RZ, 0xc0, !PT ;  /* 0x000000029a9a7812 */ /* 0x000fe400078ec0ff */
[----:B------:R-:W-:Y:S01]  /*2420*/  SHF.L.U32 R65, R65, 0x1, RZ ;  /* 0x0000000141417819 */ /* 0x000fe200000006ff */
[C---:B------:R-:W-:Y:S01]  /*2430*/  VIADD R56, R202.reuse, 0x20 ;  /* 0x00000020ca387836 */ /* 0x040fe20000000000 */
[----:B------:R-:W-:Y:S01]  /*2440*/  IADD3 R64, R171, R64, RZ ;  /* 0x00000040ab407210 */ /* 0x000fe20007ffe0ff */
[C---:B------:R-:W-:Y:S01]  /*2450*/  VIADD R55, R202.reuse, 0x30 ;  /* 0x00000030ca377836 */ /* 0x040fe20000000000 */
[----:B------:R-:W-:Y:S01]  /*2460*/  IADD3 R60, R167, R60, RZ ;  /* 0x0000003ca73c7210 */ /* 0x000fe20007ffe0ff */
[C---:B------:R-:W-:Y:S02]  /*2470*/  VIADD R152, R202.reuse, 0x50 ;  /* 0x00000050ca987836 */ /* 0x040fe40000000000 */
[----:B------:R-:W-:-:S02]  /*2480*/  VIADD R151, R202, 0x60 ;  /* 0x00000060ca977836 */ /* 0x000fc40000000000 */
[----:B------:R-:W-:Y:S02]  /*2490*/  IMAD.SHL.U32 R74, R48, 0x20, RZ ;  /* 0x00000020304a7824 */ /* 0x000fe400078e00ff */
[----:B------:R-:W-:Y:S02]  /*24a0*/  IMAD.MOV.U32 R116, RZ, RZ, R227 ;  /* 0x000000ffff747224 */ /* 0x000fe400078e00e3 */
[----:B------:R-:W-:Y:S02]  /*24b0*/  IMAD.MOV.U32 R118, RZ, RZ, R136 ;  /* 0x000000ffff767224 */ /* 0x000fe400078e0088 */
[----:B------:R-:W-:Y:S02]  /*24c0*/  IMAD.SHL.U32 R62, R62, 0x2, RZ ;  /* 0x000000023e3e7824 */ /* 0x000fe400078e00ff */
[----:B------:R-:W-:Y:S02]  /*24d0*/  IMAD.IADD R61, R169, 0x1, R61 ;  /* 0x00000001a93d7824 */ /* 0x000fe400078e023d */
[----:B------:R-:W-:-:S02]  /*24e0*/  IMAD.IADD R59, R165, 0x1, R59 ;  /* 0x00000001a53b7824 */ /* 0x000fc400078e023b */
[----:B--2---:R-:W-:-:S04]  /*24f0*/  IMAD R0, R31, R232, RZ ;  /* 0x000000e81f007224 */ /* 0x004fc800078e02ff */
[----:B------:R-:W-:Y:S02]  /*2500*/  IMAD R0, R30, R58, R0 ;  /* 0x0000003a1e007224 */ /* 0x000fe400078e0200 */
[----:B------:R-:W-:Y:S01]  /*2510*/  IMAD.WIDE.U32 R30, R232, R30, R18 ;  /* 0x0000001ee81e7225 */ /* 0x000fe200078e0012 */
[----:B----4-:R-:W-:-:S03]  /*2520*/  SHF.L.U64.HI R98, R188, 0x4, R189 ;  /* 0x00000004bc627819 */ /* 0x010fc600000102bd */
[----:B---3--:R-:W-:Y:S01]  /*2530*/  IMAD R3, R33, R232, RZ ;  /* 0x000000e821037224 */ /* 0x008fe200078e02ff */
[----:B------:R-:W-:Y:S01]  /*2540*/  SHF.L.U64.HI R100, R188, 0x5, R189 ;  /* 0x00000005bc647819 */ /* 0x000fe200000102bd */
[----:B------:R-:W-:Y:S01]  /*2550*/  IMAD.WIDE.U32 R28, R232, R32, R18 ;  /* 0x00000020e81c7225 */ /* 0x000fe200078e0012 */
[C---:B------:R-:W-:Y:S02]  /*2560*/  SHF.L.U32 R79, R204.reuse, 0x4, RZ ;  /* 0x00000004cc4f7819 */ /* 0x040fe400000006ff */
[----:B------:R-:W-:Y:S01]  /*2570*/  SHF.L.U64.HI R78, R204, 0x4, R205 ;  /* 0x00000004cc4e7819 */ /* 0x000fe200000102cd */
[----:B------:R-:W-:Y:S01]  /*2580*/  IMAD.IADD R31, R31, 0x1, R0 ;  /* 0x000000011f1f7824 */ /* 0x000fe200078e0200 */
[----:B------:R-:W-:Y:S01]  /*2590*/  SHF.R.S32.HI R0, RZ, 0x1f, R2 ;  /* 0x0000001fff007819 */ /* 0x000fe20000011402 */
[----:B------:R-:W-:Y:S01]  /*25a0*/  IMAD R3, R32, R58, R3 ;  /* 0x0000003a20037224 */ /* 0x000fe200078e0203 */
[----:B------:R-:W-:Y:S01]  /*25b0*/  SHF.L.U64.HI R86, R204, 0x5, R205 ;  /* 0x00000005cc567819 */ /* 0x000fe200000102cd */
[-C--:B------:R-:W-:Y:S01]  /*25c0*/  IMAD R8, R189, R2.reuse, RZ ;  /* 0x00000002bd087224 */ /* 0x080fe200078e02ff */
[C---:B------:R-:W-:Y:S01]  /*25d0*/  SHF.L.U32 R101, R188.reuse, 0x5, RZ ;  /* 0x00000005bc657819 */ /* 0x040fe200000006ff */
[----:B------:R-:W-:Y:S01]  /*25e0*/  IMAD.IADD R29, R29, 0x1, R3 ;  /* 0x000000011d1d7824 */ /* 0x000fe200078e0203 */
[C---:B------:R-:W-:Y:S01]  /*25f0*/  SHF.L.U64.HI R103, R188.reuse, 0x6, R189 ;  /* 0x00000006bc677819 */ /* 0x040fe200000102bd */
[----:B------:R-:W-:Y:S01]  /*2600*/  IMAD R3, R205, R2, RZ ;  /* 0x00000002cd037224 */ /* 0x000fe200078e02ff */
[----:B------:R-:W-:Y:S01]  /*2610*/  LEA.HI R139, R15, R15, RZ, 0x1 ;  /* 0x0000000f0f8b7211 */ /* 0x000fe200078f08ff */
[C---:B------:R-:W-:Y:S01]  /*2620*/  IMAD R8, R188.reuse, R0, R8 ;  /* 0x00000000bc087224 */ /* 0x040fe200078e0208 */
[----:B------:R-:W-:Y:S01]  /*2630*/  SHF.L.U64.HI R100, R101, 0x1, R100 ;  /* 0x0000000165647819 */ /* 0x000fe20000010264 */
[----:B------:R-:W-:Y:S01]  /*2640*/  IMAD.WIDE.U32 R30, R188, R2, R30 ;  /* 0x00000002bc1e7225 */ /* 0x000fe200078e001e */
[----:B------:R-:W-:-:S02]  /*2650*/  SHF.R.S32.HI R139, RZ, 0x1, R139 ;  /* 0x00000001ff8b7819 */ /* 0x000fc4000001148b */
[C---:B------:R-:W-:Y:S01]  /*2660*/  SHF.L.U64.HI R84, R204.reuse, 0x6, R205 ;  /* 0x00000006cc547819 */ /* 0x040fe200000102cd */
[C---:B------:R-:W-:Y:S01]  /*2670*/  IMAD R3, R204.reuse, R0, R3 ;  /* 0x00000000cc037224 */ /* 0x040fe200078e0203 */
[----:B------:R-:W-:Y:S01]  /*2680*/  IADD3 R31, R31, R8, RZ ;  /* 0x000000081f1f7210 */ /* 0x000fe20007ffe0ff */
[C---:B------:R-:W-:Y:S01]  /*2690*/  IMAD.WIDE.U32 R28, R204.reuse, R2, R28 ;  /* 0x00000002cc1c7225 */ /* 0x040fe200078e001c */
[----:B------:R-:W-:Y:S02]  /*26a0*/  IADD3 R0, P0, -R77, R202, RZ ;  /* 0x000000ca4d007210 */ /* 0x000fe40007f1e1ff */
[----:B------:R-:W-:Y:S01]  /*26b0*/  SHF.L.U32 R156, R139, 0x4, RZ ;  /* 0x000000048b9c7819 */ /* 0x000fe200000006ff */
[-C--:B------:R-:W-:Y:S01]  /*26c0*/  IMAD R8, R27, R13.reuse, RZ ;  /* 0x0000000d1b087224 */ /* 0x080fe200078e02ff */
[----:B------:R-:W-:Y:S01]  /*26d0*/  SHF.L.U32 R145, R139, 0x6, RZ ;  /* 0x000000068b917819 */ /* 0x000fe200000006ff */
[----:B------:R-:W-:Y:S01]  /*26e0*/  IMAD.IADD R29, R29, 0x1, R3 ;  /* 0x000000011d1d7824 */ /* 0x000fe200078e0203 */
[----:B------:R-:W-:Y:S01]  /*26f0*/  SHF.L.U32 R85, R204, 0x6, RZ ;  /* 0x00000006cc557819 */ /* 0x000fe200000006ff */
[-C--:B------:R-:W-:Y:S01]  /*2700*/  IMAD R3, R25, R13.reuse, RZ ;  /* 0x0000000d19037224 */ /* 0x080fe200078e02ff */
[----:B------:R-:W-:Y:S01]  /*2710*/  SHF.L.U32 R101, R101, 0x1, RZ ;  /* 0x0000000165657819 */ /* 0x000fe200000006ff */
[C---:B------:R-:W-:Y:S01]  /*2720*/  IMAD R8, R26.reuse, R12, R8 ;  /* 0x0000000c1a087224 */ /* 0x040fe200078e0208 */
[----:B------:R-:W-:Y:S01]  /*2730*/  SHF.R.S32.HI R133, RZ, 0x1f, R156 ;  /* 0x0000001fff857819 */ /* 0x000fe2000001149c */
[----:B------:R-:W-:Y:S01]  /*2740*/  IMAD.WIDE.U32 R26, R26, R13, R30 ;  /* 0x0000000d1a1a7225 */ /* 0x000fe200078e001e */
[----:B------:R-:W-:-:S03]  /*2750*/  SHF.R.S32.HI R128, RZ, 0x1f, R145 ;  /* 0x0000001fff807819 */ /* 0x000fc60000011491 */
[C---:B------:R-:W-:Y:S01]  /*2760*/  IMAD R3, R24.reuse, R12, R3 ;  /* 0x0000000c18037224 */ /* 0x040fe200078e0203 */
[----:B------:R-:W-:Y:S01]  /*2770*/  IADD3 R27, R27, R8, RZ ;  /* 0x000000081b1b7210 */ /* 0x000fe20007ffe0ff */
[----:B------:R-:W-:-:S04]  /*2780*/  IMAD.WIDE.U32 R12, R24, R13, R28 ;  /* 0x0000000d180c7225 */ /* 0x000fc800078e001c */
[----:B------:R-:W-:Y:S02]  /*2790*/  IMAD.X R14, R203, 0x1, ~R14, P0 ;  /* 0x00000001cb0e7824 */ /* 0x000fe400000e0e0e */
[----:B------:R-:W-:Y:S02]  /*27a0*/  IMAD.IADD R13, R13, 0x1, R3 ;  /* 0x000000010d0d7824 */ /* 0x000fe400078e0203 */
[C---:B------:R-:W-:Y:S02]  /*27b0*/  IMAD R108, R14.reuse, R188, RZ ;  /* 0x000000bc0e6c7224 */ /* 0x040fe400078e02ff */
[----:B------:R-:W-:Y:S02]  /*27c0*/  IMAD R111, R14, R204, RZ ;  /* 0x000000cc0e6f7224 */ /* 0x000fe400078e02ff */
[----:B------:R-:W-:Y:S02]  /*27d0*/  IMAD R114, R139, R16, RZ ;  /* 0x000000108b727224 */ /* 0x000fe400078e02ff */
[----:B------:R-:W-:-:S02]  /*27e0*/  IMAD R3, R202, R139, R157 ;  /* 0x0000008bca037224 */ /* 0x000fc400078e029d */
[-C--:B------:R-:W-:Y:S02]  /*27f0*/  IMAD R108, R189, R0.reuse, R108 ;  /* 0x00000000bd6c7224 */ /* 0x080fe400078e026c */
[----:B------:R-:W-:Y:S01]  /*2800*/  IMAD.WIDE.U32 R14, R188, R0, R26 ;  /* 0x00000000bc0e7225 */ /* 0x000fe200078e001a */
[----:B------:R-:W-:-:S03]  /*2810*/  IADD3 R2, R157, R3, RZ ;  /* 0x000000039d027210 */ /* 0x000fc60007ffe0ff */
[----:B------:R-:W-:Y:S01]  /*2820*/  IMAD R111, R205, R0, R111 ;  /* 0x00000000cd6f7224 */ /* 0x000fe200078e026f */
[----:B------:R-:W-:Y:S01]  /*2830*/  LEA R109, P1, R14, R22, 0x1 ;  /* 0x000000160e6d7211 */ /* 0x000fe200078208ff */
[----:B------:R-:W-:Y:S01]  /*2840*/  IMAD.WIDE.U32 R16, R204, R0, R12 ;  /* 0x00000000cc107225 */ /* 0x000fe200078e000c */
[----:B------:R-:W-:Y:S02]  /*2850*/  SHF.R.S32.HI R0, RZ, 0x1f, R114 ;  /* 0x0000001fff007819 */ /* 0x000fe40000011472 */
[----:B------:R-:W-:Y:S01]  /*2860*/  IADD3 R12, P3, R114, R3, RZ ;  /* 0x00000003720c7210 */ /* 0x000fe20007f7e0ff */
[----:B------:R-:W-:Y:S01]  /*2870*/  IMAD.IADD R108, R15, 0x1, R108 ;  /* 0x000000010f6c7824 */ /* 0x000fe200078e026c */
[----:B------:R-:W-:Y:S01]  /*2880*/  LEA R110, P0, R16, R20, 0x1 ;  /* 0x00000014106e7211 */ /* 0x000fe200078008ff */
[----:B------:R-:W-:Y:S01]  /*2890*/  IMAD.IADD R111, R17, 0x1, R111 ;  /* 0x00000001116f7824 */ /* 0x000fe200078e026f */
[----:B------:R-:W-:Y:S01]  /*28a0*/  LEA.HI.X.SX32 R3, R3, R0, 0x1, P3 ;  /* 0x0000000003037211 */ /* 0x000fe200018f0eff */
[----:B------:R-:W-:Y:S01]  /*28b0*/  VIADD R148, R156, 0x40 ;  /* 0x000000409c947836 */ /* 0x000fe20000000000 */
[----:B------:R-:W-:Y:S01]  /*28c0*/  SHF.L.U32 R13, R12, 0x1, RZ ;  /* 0x000000010c0d7819 */ /* 0x000fe200000006ff */
[----:B------:R-:W-:Y:S01]  /*28d0*/  IMAD.SHL.U32 R87, R204, 0x20, RZ ;  /* 0x00000020cc577824 */ /* 0x000fe200078e00ff */
[----:B------:R-:W-:Y:S01]  /*28e0*/  LEA.HI.X R108, R14, R23, R108, 0x1, P1 ;  /* 0x000000170e6c7211 */ /* 0x000fe200008f0c6c */
[----:B------:R-:W-:Y:S01]  /*28f0*/  IMAD.SHL.U32 R99, R188, 0x10, RZ ;  /* 0x00000010bc637824 */ /* 0x000fe200078e00ff */
[----:B------:R-:W-:Y:S01]  /*2900*/  LEA.HI.X R111, R16, R21, R111, 0x1, P0 ;  /* 0x00000015106f7211 */ /* 0x000fe200000f0c6f */
[----:B------:R-:W-:Y:S01]  /*2910*/  IMAD.SHL.U32 R104, R188, 0x40, RZ ;  /* 0x00000040bc687824 */ /* 0x000fe200078e00ff */
[----:B------:R-:W-:Y:S01]  /*2920*/  SHF.L.U64.HI R12, R12, 0x1, R3 ;  /* 0x000000010c0c7819 */ /* 0x000fe20000010203 */
[C---:B------:R-:W-:Y:S01]  /*2930*/  IMAD.SHL.U32 R149, R139.reuse, 0x20, RZ ;  /* 0x000000208b957824 */ /* 0x040fe200078e00ff */
[-C--:B------:R-:W-:Y:S01]  /*2940*/  IADD3 R41, P1, R6, R13.reuse, RZ ;  /* 0x0000000d06297210 */ /* 0x080fe20007f3e0ff */
[C---:B------:R-:W-:Y:S01]  /*2950*/  IMAD R147, R139.reuse, 0x30, RZ ;  /* 0x000000308b937824 */ /* 0x040fe200078e02ff */
[----:B------:R-:W-:Y:S01]  /*2960*/  IADD3 R13, P0, R4, R13, RZ ;  /* 0x0000000d040d7210 */ /* 0x000fe20007f1e0ff */
[----:B------:R-:W-:Y:S01]  /*2970*/  IMAD R143, R139, 0x50, RZ ;  /* 0x000000508b8f7824 */ /* 0x000fe200078e02ff */
[----:B------:R-:W-:Y:S01]  /*2980*/  IADD3 R146, R156, R148, RZ ;  /* 0x000000949c927210 */ /* 0x000fe20007ffe0ff */
[--C-:B------:R-:W-:Y:S01]  /*2990*/  IMAD.X R40, R7, 0x1, R12.reuse, P1 ;  /* 0x0000000107287824 */ /* 0x100fe200008e060c */
[----:B------:R-:W-:Y:S01]  /*29a0*/  IADD3 R114, P2, R114, R2, RZ ;  /* 0x0000000272727210 */ /* 0x000fe20007f5e0ff */
[----:B------:R-:W-:Y:S01]  /*29b0*/  IMAD.X R12, R5, 0x1, R12, P0 ;  /* 0x00000001050c7824 */ /* 0x000fe200000e060c */
[----:B------:R-:W-:Y:S01]  /*29c0*/  IADD3 R73, P0, R224, 0x40, RZ ;  /* 0x00000040e0497810 */ /* 0x000fe20007f1e0ff */
[----:B------:R-:W-:Y:S01]  /*29d0*/  IMAD.IADD R144, R156, 0x1, R146 ;  /* 0x000000019c907824 */ /* 0x000fe200078e0292 */
[----:B------:R-:W-:Y:S01]  /*29e0*/  LEA.HI.X.SX32 R0, R2, R0, 0x1, P2 ;  /* 0x0000000002007211 */ /* 0x000fe200010f0eff */
[----:B------:R-:W-:Y:S01]  /*29f0*/  IMAD.SHL.U32 R115, R114, 0x2, RZ ;  /* 0x0000000272737824 */ /* 0x000fe200078e00ff */
[----:B------:R-:W-:Y:S01]  /*2a00*/  IADD3.X R72, RZ, R225, RZ, P0, !PT ;  /* 0x000000e1ff487210 */ /* 0x000fe200007fe4ff */
[----:B------:R-:W-:Y:S01]  /*2a10*/  IMAD.IADD R142, R156, 0x1, R144 ;  /* 0x000000019c8e7824 */ /* 0x000fe200078e0290 */
[-C--:B------:R-:W-:Y:S01]  /*2a20*/  IADD3 R200, P1, R73, R224.reuse, RZ ;  /* 0x000000e049c87210 */ /* 0x080fe20007f3e0ff */
[----:B------:R-:W-:Y:S01]  /*2a30*/  IMAD R141, R139, 0x60, RZ ;  /* 0x000000608b8d7824 */ /* 0x000fe200078e02ff */
[----:B------:R-:W-:Y:S01]  /*2a40*/  IADD3 R196, P0, R70, 0x40, RZ ;  /* 0x0000004046c47810 */ /* 0x000fe20007f1e0ff */
[----:B------:R-:W-:Y:S01]  /*2a50*/  IMAD.IADD R140, R156, 0x1, R142 ;  /* 0x000000019c8c7824 */ /* 0x000fe200078e028e */
[----:B------:R-:W-:Y:S01]  /*2a60*/  IADD3 R113, P3, R6, R115, RZ ;  /* 0x0000007306717210 */ /* 0x000fe20007f7e0ff */
[----:B------:R-:W-:Y:S01]  /*2a70*/  IMAD.X R201, R72, 0x1, R225, P1 ;  /* 0x0000000148c97824 */ /* 0x000fe200008e06e1 */
[----:B------:R-:W-:Y:S01]  /*2a80*/  IADD3.X R197, RZ, R71, RZ, P0, !PT ;  /* 0x00000047ffc57210 */ /* 0x000fe200007fe4ff */
[----:B------:R-:W-:Y:S01]  /*2a90*/  IMAD R102, R189, 0x60, RZ ;  /* 0x00000060bd667824 */ /* 0x000fe200078e02ff */
[----:B------:R-:W-:Y:S01]  /*2aa0*/  IADD3 R198, P1, R200, R224, RZ ;  /* 0x000000e0c8c67210 */ /* 0x000fe20007f3e0ff */
[----:B------:R-:W-:Y:S01]  /*2ab0*/  IMAD.WIDE.U32 R176, R48, 0x30, R200 ;  /* 0x0000003030b07825 */ /* 0x000fe200078e00c8 */
[----:B------:R-:W-:-:S02]  /*2ac0*/  IADD3 R81, P0, R79, 0x40, RZ ;  /* 0x000000404f517810 */ /* 0x000fc40007f1e0ff */
[----:B------:R-:W-:Y:S01]  /*2ad0*/  IADD3.X R199, R201, R225, RZ, P1, !PT ;  /* 0x000000e1c9c77210 */ /* 0x000fe20000ffe4ff */
[----:B------:R-:W-:Y:S01]  /*2ae0*/  IMAD R105, R189, 0xa0, RZ ;  /* 0x000000a0bd697824 */ /* 0x000fe200078e02ff */
[----:B------:R-:W-:Y:S01]  /*2af0*/  IADD3 R83, P1, R81, R79, RZ ;  /* 0x0000004f51537210 */ /* 0x000fe20007f3e0ff */
[--C-:B------:R-:W-:Y:S01]  /*2b00*/  IMAD.X R80, RZ, RZ, R78.reuse, P0 ;  /* 0x000000ffff507224 */ /* 0x100fe200000e064e */
[----:B------:R-:W-:Y:S01]  /*2b10*/  IADD3 R89, P0, R87, R81, RZ ;  /* 0x0000005157597210 */ /* 0x000fe20007f1e0ff */
[C---:B------:R-:W-:Y:S01]  /*2b20*/  IMAD R106, R189.reuse, 0xc0, RZ ;  /* 0x000000c0bd6a7824 */ /* 0x040fe200078e02ff */
[----:B------:R-:W-:Y:S01]  /*2b30*/  IADD3 R138, R156, R140, RZ ;  /* 0x0000008c9c8a7210 */ /* 0x000fe20007ffe0ff */
[----:B------:R-:W-:Y:S01]  /*2b40*/  IMAD.X R82, R80, 0x1, R78, P1 ;  /* 0x0000000150527824 */ /* 0x000fe200008e064e */
[----:B------:R-:W-:Y:S01]  /*2b50*/  IADD3.X R88, R86, R80, RZ, P0, !PT ;  /* 0x0000005056587210 */ /* 0x000fe200007fe4ff */
[----:B------:R-:W-:Y:S01]  /*2b60*/  IMAD R107, R189, 0xe0, RZ ;  /* 0x000000e0bd6b7824 */ /* 0x000fe200078e02ff */
[----:B------:R-:W-:Y:S01]  /*2b70*/  IADD3 R91, P1, R87, R83, RZ ;  /* 0x00000053575b7210 */ /* 0x000fe20007f3e0ff */
[----:B------:R-:W-:Y:S01]  /*2b80*/  IMAD.WIDE.U32 R194, R188, 0x60, RZ ;  /* 0x00000060bcc27825 */ /* 0x000fe200078e00ff */
[----:B------:R-:W-:-:S02]  /*2b90*/  IADD3 R93, P0, R89, R87, RZ ;  /* 0x00000057595d7210 */ /* 0x000fc40007f1e0ff */
[----:B------:R-:W-:Y:S01]  /*2ba0*/  IADD3.X R90, R86, R82, RZ, P1, !PT ;  /* 0x00000052565a7210 */ /* 0x000fe20000ffe4ff */
[----:B------:R-:W-:Y:S01]  /*2bb0*/  IMAD.WIDE.U32 R192, R188, 0xa0, RZ ;  /* 0x000000a0bcc07825 */ /* 0x000fe200078e00ff */
[----:B------:R-:W-:Y:S02]  /*2bc0*/  IADD3.X R92, R88, R86, RZ, P0, !PT ;  /* 0x00000056585c7210 */ /* 0x000fe400007fe4ff */
[----:B------:R-:W-:Y:S01]  /*2bd0*/  SHF.L.U64.HI R114, R114, 0x1, R0 ;  /* 0x0000000172727819 */ /* 0x000fe20000010200 */
[----:B------:R-:W-:Y:S01]  /*2be0*/  IMAD.WIDE.U32 R190, R188, 0xc0, RZ ;  /* 0x000000c0bcbe7825 */ /* 0x000fe200078e00ff */
[----:B------:R-:W-:Y:S02]  /*2bf0*/  IADD3 R115, P2, R4, R115, RZ ;  /* 0x0000007304737210 */ /* 0x000fe40007f5e0ff */
[-C--:B------:R-:W-:Y:S01]  /*2c00*/  IADD3 R95, P1, R91, R87.reuse, RZ ;  /* 0x000000575b5f7210 */ /* 0x080fe20007f3e0ff */
[----:B------:R-:W-:Y:S01]  /*2c10*/  IMAD R139, R139, 0x70, RZ ;  /* 0x000000708b8b7824 */ /* 0x000fe200078e02ff */
[----:B------:R-:W-:Y:S01]  /*2c20*/  IADD3 R97, P0, R93, R87, RZ ;  /* 0x000000575d617210 */ /* 0x000fe20007f1e0ff */
[----:B------:R-:W-:Y:S01]  /*2c30*/  IMAD.WIDE.U32 R172, R48, 0x30, R196 ;  /* 0x0000003030ac7825 */ /* 0x000fe200078e00c4 */
[----:B------:R-:W-:-:S02]  /*2c40*/  IADD3 R135, R156, R138, RZ ;  /* 0x0000008a9c877210 */ /* 0x000fc40007ffe0ff */
[----:B------:R-:W-:Y:S01]  /*2c50*/  IADD3.X R112, R7, R114, RZ, P3, !PT ;  /* 0x0000007207707210 */ /* 0x000fe20001ffe4ff */
[----:B------:R-:W-:Y:S01]  /*2c60*/  IMAD.WIDE.U32 R174, R48, 0x30, R198 ;  /* 0x0000003030ae7825 */ /* 0x000fe200078e00c6 */
[----:B------:R-:W-:Y:S02]  /*2c70*/  SHF.L.U64.HI R98, R99, 0x1, R98 ;  /* 0x0000000163627819 */ /* 0x000fe40000010262 */
[----:B------:R-:W-:Y:S01]  /*2c80*/  SHF.L.U64.HI R103, R104, 0x1, R103 ;  /* 0x0000000168677819 */ /* 0x000fe20000010267 */
[----:B------:R-:W-:Y:S01]  /*2c90*/  IMAD.WIDE.U32 R188, R188, 0xe0, RZ ;  /* 0x000000e0bcbc7825 */ /* 0x000fe200078e00ff */
[----:B------:R-:W-:Y:S02]  /*2ca0*/  IADD3 R69, R177, R68, RZ ;  /* 0x00000044b1457210 */ /* 0x000fe40007ffe0ff */
[----:B------:R-:W-:Y:S01]  /*2cb0*/  IADD3 R102, R195, R102, RZ ;  /* 0x00000066c3667210 */ /* 0x000fe20007ffe0ff */
[----:B------:R-:W-:Y:S01]  /*2cc0*/  IMAD.IADD R67, R68, 0x1, R173 ;  /* 0x0000000144437824 */ /* 0x000fe200078e02ad */
[----:B------:R-:W-:Y:S01]  /*2cd0*/  IADD3 R106, R191, R106, RZ ;  /* 0x0000006abf6a7210 */ /* 0x000fe20007ffe0ff */
        /* <DEDUP_REMOVED lines=11> */
[----:B------:R-:W-:Y:S01]  /*2d90*/  SHF.R.S32.HI R131, RZ, 0x1f, R148 ;  /* 0x0000001fff837819 */ /* 0x000fe20000011494 */
[--C-:B------:R-:W-:Y:S01]  /*2da0*/  IMAD.X R94, R90, 0x1, R86.reuse, P1 ;  /* 0x000000015a5e7824 */ /* 0x100fe200008e0656 */
[----:B------:R-:W-:Y:S01]  /*2db0*/  IADD3 R68, R68, R175, RZ ;  /* 0x000000af44447210 */ /* 0x000fe20007ffe0ff */
[----:B------:R-:W-:Y:S01]  /*2dc0*/  IMAD.X R96, R92, 0x1, R86, P0 ;  /* 0x000000015c607824 */ /* 0x000fe200000e0656 */
[----:B------:R-:W-:-:S02]  /*2dd0*/  SHF.R.S32.HI R129, RZ, 0x1f, R146 ;  /* 0x0000001fff817819 */ /* 0x000fc40000011492 */
[----:B------:R-:W-:Y:S02]  /*2de0*/  SHF.R.S32.HI R127, RZ, 0x1f, R144 ;  /* 0x0000001fff7f7819 */ /* 0x000fe40000011490 */
[----:B------:R-:W-:Y:S02]  /*2df0*/  SHF.R.S32.HI R125, RZ, 0x1f, R142 ;  /* 0x0000001fff7d7819 */ /* 0x000fe4000001148e */
[----:B------:R-:W-:Y:S02]  /*2e00*/  SHF.R.S32.HI R123, RZ, 0x1f, R140 ;  /* 0x0000001fff7b7819 */ /* 0x000fe4000001148c */
[----:B------:R-:W-:Y:S02]  /*2e10*/  SHF.R.S32.HI R121, RZ, 0x1f, R138 ;  /* 0x0000001fff797819 */ /* 0x000fe4000001148a */
[----:B------:R-:W-:-:S07]  /*2e20*/  SHF.R.S32.HI R120, RZ, 0x1f, R135 ;  /* 0x0000001fff787819 */ /* 0x000fce0000011487 */
.L_x_1996:
[----:B------:R-:W-:Y:S01]  /*2e30*/  IMAD.SHL.U32 R16, R14, 0x80, RZ ;  /* 0x000000800e107824 */ /* 0x000fe200078e00ff */
[----:B------:R-:W-:Y:S03]  /*2e40*/  BSSY B0, `(.L_x_1863) ;  /* 0x000001a000007945 */ /* 0x000fe60003800000 */
[----:B------:R-:W-:Y:S04]  /*2e50*/  VIADD R15, R16, 0xffffff80 ;  /* 0xffffff80100f7836 */ /* 0x000fe80000000000 */
[--C-:B------:R-:W-:Y:S02]  /*2e60*/  IMAD.IADD R185, R53, 0x1, -R15.reuse ;  /* 0x0000000135b97824 */ /* 0x100fe400078e0a0f */
[----:B------:R-:W-:Y:S03]  /*2e70*/  IMAD.IADD R184, R77, 0x1, -R15 ;  /* 0x000000014db87824 */ /* 0x000fe600078e0a0f */
[CC--:B------:R-:W-:Y:S02]  /*2e80*/  ISETP.GE.AND P6, PT, R202.reuse, R185.reuse, PT ;  /* 0x000000b9ca00720c */ /* 0x0c0fe40003fc6270 */
[-C--:B------:R-:W-:Y:S02]  /*2e90*/  ISETP.GE.AND P3, PT, R57, R185.reuse, PT ;  /* 0x000000b93900720c */ /* 0x080fe40003f66270 */
[-C--:B------:R-:W-:Y:S02]  /*2ea0*/  ISETP.GE.AND P6, PT, R202, R184.reuse, !P6 ;  /* 0x000000b8ca00720c */ /* 0x080fe400077c6270 */
[-C--:B------:R-:W-:Y:S02]  /*2eb0*/  ISETP.GE.AND P2, PT, R56, R185.reuse, PT ;  /* 0x000000b93800720c */ /* 0x080fe40003f46270 */
[-C--:B------:R-:W-:Y:S02]  /*2ec0*/  ISETP.GE.AND P1, PT, R55, R185.reuse, PT ;  /* 0x000000b93700720c */ /* 0x080fe40003f26270 */
[----:B------:R-:W-:Y:S02]  /*2ed0*/  ISETP.GE.AND P0, PT, R153, R185, PT ;  /* 0x000000b99900720c */ /* 0x000fe40003f06270 */
[----:B------:R-:W-:Y:S05]  /*2ee0*/  ISETP.GE.AND P3, PT, R57, R184, !P3 ;  /* 0x000000b83900720c */ /* 0x000fea0005f66270 */
[----:B---345:R-:W-:Y:S05]  /*2ef0*/  @!P6 BRA `(.L_x_1864) ;  /* 0x000000000038e947 */ /* 0x038fea0003800000 */
[----:B------:R-:W-:Y:S02]  /*2f00*/  ISETP.NE.AND P5, PT, R155, RZ, PT ;  /* 0x000000ff9b00720c */ /* 0x000fe40003fa5270 */
[----:B------:R-:W-:Y:S11]  /*2f10*/  ISETP.NE.AND P4, PT, R154, RZ, PT ;  /* 0x000000ff9a00720c */ /* 0x000ff60003f85270 */
[----:B------:R-:W-:Y:S01]  /*2f20*/  @P5 IMAD.MOV.U32 R2, RZ, RZ, R109 ;  /* 0x000000ffff025224 */ /* 0x000fe200078e006d */
[----:B------:R-:W-:Y:S01]  /*2f30*/  @P5 MOV R20, R119 ;  /* 0x0000007700145202 */ /* 0x000fe20000000f00 */
[----:B------:R-:W-:Y:S02]  /*2f40*/  @P5 IMAD.MOV.U32 R3, RZ, RZ, R108 ;  /* 0x000000ffff035224 */ /* 0x000fe400078e006c */
[----:B------:R-:W-:Y:S03]  /*2f50*/  @P5 IMAD.MOV.U32 R21, RZ, RZ, R118 ;  /* 0x000000ffff155224 */ /* 0x000fe600078e0076 */
[----:B------:R1:W2:Y:S02]  /*2f60*/  @P5 LD.E.128 R4, desc[UR4][R2.64] ;  /* 0x0000000402045980 */ /* 0x0002a4000c101d00 */
[----:B-1----:R-:W-:Y:S01]  /*2f70*/  @P4 MOV R2, R109 ;  /* 0x0000006d00024202 */ /* 0x002fe20000000f00 */
[----:B------:R-:W-:Y:S01]  /*2f80*/  @P4 IMAD.MOV.U32 R3, RZ, RZ, R108 ;  /* 0x000000ffff034224 */ /* 0x000fe200078e006c */
[----:B--2---:R1:W-:Y:S04]  /*2f90*/  @P5 ST.E.128 desc[UR4][R20.64], R4 ;  /* 0x0000000414005985 */ /* 0x0043e8000c101d04 */
[----:B-1----:R1:W2:Y:S02]  /*2fa0*/  @P4 LD.E.128 R4, desc[UR4][R2.64+0x80] ;  /* 0x0000800402044980 */ /* 0x0022a4000c101d00 */
[----:B-1----:R-:W-:Y:S01]  /*2fb0*/  @P4 MOV R2, R119 ;  /* 0x0000007700024202 */ /* 0x002fe20000000f00 */
[----:B------:R-:W-:Y:S05]  /*2fc0*/  @P4 IMAD.MOV.U32 R3, RZ, RZ, R118 ;  /* 0x000000ffff034224 */ /* 0x000fea00078e0076 */
[----:B--2---:R1:W-:Y:S02]  /*2fd0*/  @P4 ST.E.128 desc[UR4][R2.64+0x80], R4 ;  /* 0x0000800402004985 */ /* 0x0043e4000c101d04 */
.L_x_1864:
[----:B------:R-:W-:Y:S05]  /*2fe0*/  BSYNC B0 ;  /* 0x0000000000007941 */ /* 0x000fea0003800000 */
.L_x_1863:
[----:B------:R-:W-:Y:S04]  /*2ff0*/  BSSY B0, `(.L_x_1865) ;  /* 0x000000c000007945 */ /* 0x000fe80003800000 */
[----:B------:R-:W-:Y:S05]  /*3000*/  @!P3 BRA `(.L_x_1866) ;  /* 0x000000000028b947 */ /* 0x000fea0003800000 */
[----:B------:R-:W-:Y:S02]  /*3010*/  ISETP.NE.AND P4, PT, R155, RZ, PT ;  /* 0x000000ff9b00720c */ /* 0x000fe40003f85270 */
[----:B------:R-:W-:Y:S02]  /*3020*/  IADD3 R20, P3, R109, R99, RZ ;  /* 0x000000636d147210 */ /* 0x000fe40007f7e0ff */
[----:B-1----:R-:W-:Y:S03]  /*3030*/  LEA R2, P5, R222, R119, 0x1 ;  /* 0x00000077de027211 */ /* 0x002fe600078a08ff */
[----:B------:R-:W-:Y:S01]  /*3040*/  IMAD.X R21, R108, 0x1, R98, P3 ;  /* 0x000000016c157824 */ /* 0x000fe200018e0662 */
[----:B------:R-:W-:Y:S02]  /*3050*/  ISETP.NE.AND P3, PT, R154, RZ, PT ;  /* 0x000000ff9a00720c */ /* 0x000fe40003f65270 */
[----:B------:R-:W-:Y:S03]  /*3060*/  LEA.HI.X R3, R222, R118, R223, 0x1, P5 ;  /* 0x00000076de037211 */ /* 0x000fe600028f0cdf */
[----:B------:R-:W2:Y:S04]  /*3070*/  @P4 LD.E.128 R4, desc[UR4][R20.64] ;  /* 0x0000000414044980 */ /* 0x000ea8000c101d00 */
[----:B--2---:R1:W-:Y:S04]  /*3080*/  @P4 ST.E.128 desc[UR4][R2.64], R4 ;  /* 0x0000000402004985 */ /* 0x0043e8000c101d04 */
[----:B-1----:R-:W2:Y:S04]  /*3090*/  @P3 LD.E.128 R4, desc[UR4][R20.64+0x80] ;  /* 0x0000800414043980 */ /* 0x002ea8000c101d00 */
[----:B--2---:R2:W-:Y:S02]  /*30a0*/  @P3 ST.E.128 desc[UR4][R2.64+0x80], R4 ;  /* 0x0000800402003985 */ /* 0x0045e4000c101d04 */
.L_x_1866:
[----:B------:R-:W-:Y:S05]  /*30b0*/  BSYNC B0 ;  /* 0x0000000000007941 */ /* 0x000fea0003800000 */
.L_x_1865:
[-C--:B------:R-:W-:Y:S01]  /*30c0*/  ISETP.GE.AND P2, PT, R56, R184.reuse, !P2 ;  /* 0x000000b83800720c */ /* 0x080fe20005746270 */
[----:B------:R-:W-:Y:S01]  /*30d0*/  BSSY B0, `(.L_x_1867) ;  /* 0x000000e000007945 */ /* 0x000fe20003800000 */
[----:B------:R-:W-:Y:S02]  /*30e0*/  ISETP.GE.AND P4, PT, R152, R185, PT ;  /* 0x000000b99800720c */ /* 0x000fe40003f86270 */
[----:B------:R-:W-:Y:S09]  /*30f0*/  ISETP.GE.AND P1, PT, R55, R184, !P1 ;  /* 0x000000b83700720c */ /* 0x000ff20004f26270 */
[----:B------:R-:W-:Y:S05]  /*3100*/  @!P2 BRA `(.L_x_1868) ;  /* 0x000000000028a947 */ /* 0x000fea0003800000 */
[----:B------:R-:W-:Y:S02]  /*3110*/  ISETP.NE.AND P3, PT, R155, RZ, PT ;  /* 0x000000ff9b00720c */ /* 0x000fe40003f65270 */
[----:B------:R-:W-:Y:S02]  /*3120*/  IADD3 R20, P2, R109, R101, RZ ;  /* 0x000000656d147210 */ /* 0x000fe40007f5e0ff */
[----:B-12---:R-:W-:Y:S03]  /*3130*/  IADD3 R2, P5, R119, R65, RZ ;  /* 0x0000004177027210 */ /* 0x006fe60007fbe0ff */
[----:B------:R-:W-:Y:S01]  /*3140*/  IMAD.X R21, R108, 0x1, R100, P2 ;  /* 0x000000016c157824 */ /* 0x000fe200010e0664 */
[----:B------:R-:W-:Y:S01]  /*3150*/  ISETP.NE.AND P2, PT, R154, RZ, PT ;  /* 0x000000ff9a00720c */ /* 0x000fe20003f45270 */
[----:B------:R-:W-:Y:S04]  /*3160*/  IMAD.X R3, R118, 0x1, R66, P5 ;  /* 0x0000000176037824 */ /* 0x000fe800028e0642 */
[----:B------:R-:W2:Y:S04]  /*3170*/  @P3 LD.E.128 R4, desc[UR4][R20.64] ;  /* 0x0000000414043980 */ /* 0x000ea8000c101d00 */
[----:B--2---:R1:W-:Y:S04]  /*3180*/  @P3 ST.E.128 desc[UR4][R2.64], R4 ;  /* 0x0000000402003985 */ /* 0x0043e8000c101d04 */
[----:B-1----:R-:W2:Y:S04]  /*3190*/  @P2 LD.E.128 R4, desc[UR4][R20.64+0x80] ;  /* 0x0000800414042980 */ /* 0x002ea8000c101d00 */
[----:B--2---:R3:W-:Y:S02]  /*31a0*/  @P2 ST.E.128 desc[UR4][R2.64+0x80], R4 ;  /* 0x0000800402002985 */ /* 0x0047e4000c101d04 */
.L_x_1868:
[----:B------:R-:W-:Y:S05]  /*31b0*/  BSYNC B0 ;  /* 0x0000000000007941 */ /* 0x000fea0003800000 */
.L_x_1867:
[----:B------:R-:W-:Y:S01]  /*31c0*/  ISETP.GE.AND P3, PT, R151, R185, PT ;  /* 0x000000b99700720c */ /* 0x000fe20003f66270 */
[----:B------:R-:W-:Y:S04]  /*31d0*/  BSSY B0, `(.L_x_1869) ;  /* 0x000000c000007945 */ /* 0x000fe80003800000 */
[----:B------:R-:W-:Y:S08]  /*31e0*/  @!P1 BRA `(.L_x_1870) ;  /* 0x0000000000289947 */ /* 0x000ff00003800000 */
[----:B------:R-:W-:Y:S02]  /*31f0*/  ISETP.NE.AND P2, PT, R155, RZ, PT ;  /* 0x000000ff9b00720c */ /* 0x000fe40003f45270 */
[----:B------:R-:W-:Y:S02]  /*3200*/  IADD3 R20, P1, R109, R194, RZ ;  /* 0x000000c26d147210 */ /* 0x000fe40007f3e0ff */
[----:B-123--:R-:W-:Y:S03]  /*3210*/  IADD3 R2, P5, R119, R170, RZ ;  /* 0x000000aa77027210 */ /* 0x00efe60007fbe0ff */
[----:B------:R-:W-:Y:S01]  /*3220*/  IMAD.X R21, R108, 0x1, R102, P1 ;  /* 0x000000016c157824 */ /* 0x000fe200008e0666 */
[----:B------:R-:W-:Y:S01]  /*3230*/  ISETP.NE.AND P1, PT, R154, RZ, PT ;  /* 0x000000ff9a00720c */ /* 0x000fe20003f25270 */
[----:B------:R-:W-:Y:S04]  /*3240*/  IMAD.X R3, R118, 0x1, R64, P5 ;  /* 0x0000000176037824 */ /* 0x000fe800028e0640 */
[----:B------:R-:W2:Y:S04]  /*3250*/  @P2 LD.E.128 R4, desc[UR4][R20.64] ;  /* 0x0000000414042980 */ /* 0x000ea8000c101d00 */
[----:B--2---:R1:W-:Y:S04]  /*3260*/  @P2 ST.E.128 desc[UR4][R2.64], R4 ;  /* 0x0000000402002985 */ /* 0x0043e8000c101d04 */
[----:B-1----:R-:W2:Y:S04]  /*3270*/  @P1 LD.E.128 R4, desc[UR4][R20.64+0x80] ;  /* 0x0000800414041980 */ /* 0x002ea8000c101d00 */
[----:B--2---:R4:W-:Y:S02]  /*3280*/  @P1 ST.E.128 desc[UR4][R2.64+0x80], R4 ;  /* 0x0000800402001985 */ /* 0x0049e4000c101d04 */
.L_x_1870:
[----:B------:R-:W-:Y:S05]  /*3290*/  BSYNC B0 ;  /* 0x0000000000007941 */ /* 0x000fea0003800000 */
.L_x_1869:
[-C--:B------:R-:W-:Y:S01]  /*32a0*/  ISETP.GE.AND P0, PT, R153, R184.reuse, !P0 ;  /* 0x000000b89900720c */ /* 0x080fe20004706270 */
        /* <DEDUP_REMOVED lines=14> */
[----:B-1----:R-:W2:Y:S04]  /*3390*/  @P0 LD.E.128 R4, desc[UR4][R20.64+0x80] ;  /* 0x0000800414040980 */ /* 0x002ea8000c101d00 */
[----:B--2---:R1:W-:Y:S02]  /*33a0*/  @P0 ST.E.128 desc[UR4][R2.64+0x80], R4 ;  /* 0x0000800402000985 */ /* 0x0043e4000c101d04 */
.L_x_1872:
[----:B------:R-:W-:Y:S05]  /*33b0*/  BSYNC B0 ;  /* 0x0000000000007941 */ /* 0x000fea0003800000 */
.L_x_1871:
        /* <DEDUP_REMOVED lines=12> */
.L_x_1874:
[----:B------:R-:W-:Y:S05]  /*3480*/  BSYNC B0 ;  /* 0x0000000000007941 */ /* 0x000fea0003800000 */
.L_x_1873:
        /* <DEDUP_REMOVED lines=12> */
.L_x_1876:
[----:B------:R-:W-:Y:S05]  /*3550*/  BSYNC B0 ;  /* 0x0000000000007941 */ /* 0x000fea0003800000 */
.L_x_1875:
        /* <DEDUP_REMOVED lines=12> */
.L_x_1878:
[----:B------:R-:W-:Y:S05]  /*3620*/  BSYNC B0 ;  /* 0x0000000000007941 */ /* 0x000fea0003800000 */
.L_x_1877:
[-C--:B------:R-:W-:Y:S01]  /*3630*/  LOP3.LUT R109, R109, R108.reuse, RZ, 0x3c, !PT ;  /* 0x0000006c6d6d7212 */ /* 0x080fe200078e3cff */
[----:B------:R-:W5:Y:S01]  /*3640*/  LD.E R0, desc[UR4][R10.64+0x130] ;  /* 0x000130040a007980 */ /* 0x000f62000c101900 */
[----:B------:R-:W-:Y:S02]  /*3650*/  BSSY B3, `(.L_x_1879) ;  /* 0x0000ac4000037945 */ /* 0x000fe40003800000 */
[C---:B------:R-:W-:Y:S01]  /*3660*/  LOP3.LUT R108, R109.reuse, R108, RZ, 0x3c, !PT ;  /* 0x0000006c6d6c7212 */ /* 0x040fe200078e3cff */
[----:B--2---:R-:W2:Y:S03]  /*3670*/  LD.E R17, desc[UR4][R10.64+0xd0] ;  /* 0x0000d0040a117980 */ /* 0x004ea6000c101900 */
[-C--:B------:R-:W-:Y:S01]  /*3680*/  LOP3.LUT R109, R109, R108.reuse, RZ, 0x3c, !PT ;  /* 0x0000006c6d6d7212 */ /* 0x080fe200078e3cff */
[----:B-----5:R-:W-:Y:S05]  /*3690*/  IMAD.U32 R0, R0, -0x80, RZ ;  /* 0xffffff8000007824 */ /* 0x020fea00078e00ff */
[C---:B-1-34-:R-:W-:Y:S04]  /*36a0*/  LEA R2, P0, R0.reuse, R108, 0x1 ;  /* 0x0000006c00027211 */ /* 0x05afe800078008ff */
[----:B------:R-:W-:Y:S01]  /*36b0*/  LEA.HI.X.SX32 R3, R0, R109, 0x1, P0 ;  /* 0x0000006d00037211 */ /* 0x000fe200000f0eff */
[----:B------:R-:W-:Y:S01]  /*36c0*/  IMAD.MOV.U32 R109, RZ, RZ, R2 ;  /* 0x000000ffff6d7224 */ /* 0x000fe200078e0002 */
[----:B--2---:R-:W-:Y:S03]  /*36d0*/  ISETP.NE.AND P0, PT, R17, RZ, PT ;  /* 0x000000ff1100720c */ /* 0x004fe60003f05270 */
        /* <DEDUP_REMOVED lines=17> */
[----:B------:R-:W-:Y:S01]  /*37f0*/  @!P0 IMAD.MOV.U32 R3, RZ, RZ, R12 ;  /* 0x000000ffff038224 */ /* 0x000fe200078e000c */
[----:B------:R-:W-:Y:S01]  /*3800*/  @!P0 MOV R4, R41 ;  /* 0x0000002900048202 */ /* 0x000fe20000000f00 */
[----:B------:R-:W-:Y:S04]  /*3810*/  @!P0 IMAD.MOV.U32 R5, RZ, RZ, R40 ;  /* 0x000000ffff058224 */ /* 0x000fe800078e0028 */
[----:B------:R-:W3:Y:S06]  /*3820*/  @!P0 LD.E.64 R2, desc[UR4][R2.64] ;  /* 0x0000000402028980 */ /* 0x000eec000c101b00 */
[----:B------:R1:W4:Y:S01]  /*3830*/  @!P0 LD.E.64 R26, desc[UR4][R4.64] ;  /* 0x00000004041a8980 */ /* 0x000322000c101b00 */
[----:B--2---:R-:W-:Y:S02]  /*3840*/  @!P0 LOP3.LUT R0, R20, 0xffff0000, RZ, 0xc0, !PT ;  /* 0xffff000014008812 */ /* 0x004fe400078ec0ff */
[C---:B---3--:R-:W-:Y:S01]  /*3850*/  @!P0 SHF.L.U32 R7, R2.reuse, 0x10, RZ ;  /* 0x0000001002078819 */ /* 0x048fe200000006ff */
[C---:B-1----:R-:W-:Y:S01]  /*3860*/  @!P0 IMAD.U32 R4, R3.reuse, 0x10000, RZ ;  /* 0x0001000003048824 */ /* 0x042fe200078e00ff */
[----:B------:R-:W-:Y:S02]  /*3870*/  @!P0 LOP3.LUT R6, R2, 0xffff0000, RZ, 0xc0, !PT ;  /* 0xffff000002068812 */ /* 0x000fe400078ec0ff */
[----:B------:R-:W-:Y:S01]  /*3880*/  @!P0 LOP3.LUT R5, R3, 0xffff0000, RZ, 0xc0, !PT ;  /* 0xffff000003058812 */ /* 0x000fe200078ec0ff */
[----:B------:R-:W-:Y:S01]  /*3890*/  @!P0 IMAD.U32 R3, R20, 0x10000, RZ ;  /* 0x0001000014038824 */ /* 0x000fe200078e00ff */
[C---:B----4-:R-:W-:Y:S02]  /*38a0*/  @!P0 SHF.L.U32 R8, R26.reuse, 0x10, RZ ;  /* 0x000000101a088819 */ /* 0x050fe400000006ff */
[----:B------:R-:W-:Y:S02]  /*38b0*/  @!P0 LOP3.LUT R2, R21, 0xffff0000, RZ, 0xc0, !PT ;  /* 0xffff000015028812 */ /* 0x000fe400078ec0ff */
[----:B------:R-:W-:Y:S01]  /*38c0*/  @!P0 LOP3.LUT R24, R26, 0xffff0000, RZ, 0xc0, !PT ;  /* 0xffff00001a188812 */ /* 0x000fe200078ec0ff */
[C---:B------:R-:W-:Y:S01]  /*38d0*/  @!P0 FMUL R28, R0.reuse, R8 ;  /* 0x00000008001c8220 */ /* 0x040fe20000400000 */
[C---:B------:R-:W-:Y:S01]  /*38e0*/  @!P0 SHF.L.U32 R25, R27.reuse, 0x10, RZ ;  /* 0x000000101b198819 */ /* 0x040fe200000006ff */
        /* <DEDUP_REMOVED lines=8> */
[----:B------:R-:W-:Y:S01]  /*3970*/  @!P0 FMUL R29, R2, R24 ;  /* 0x00000018021d8220 */ /* 0x000fe20000400000 */
[----:B------:R-:W-:Y:S01]  /*3980*/  @!P0 F2FP.BF16.F32.PACK_AB R0, R0, R28 ;  /* 0x0000001c0000823e */ /* 0x000fe200000010ff */
[-C--:B------:R-:W-:Y:S01]  /*3990*/  @!P0 FMUL R2, R2, R6.reuse ;  /* 0x0000000602028220 */ /* 0x080fe20000400000 */
[C---:B------:R-:W-:Y:S01]  /*39a0*/  @!P0 FMUL R30, R3.reuse, R25 ;  /* 0x00000019031e8220 */ /* 0x040fe20000400000 */
[----:B------:R-:W-:Y:S01]  /*39b0*/  @!P0 FFMA R29, R8, R6, -R29 ;  /* 0x00000006081d8223 */ /* 0x000fe2000000081d */
[----:B------:R-:W-:Y:S01]  /*39c0*/  @!P0 SHF.L.U32 R6, R22, 0x10, RZ ;  /* 0x0000001016068819 */ /* 0x000fe200000006ff */
[----:B------:R-:W-:Y:S01]  /*39d0*/  @!P0 FMUL R3, R3, R4 ;  /* 0x0000000403038220 */ /* 0x000fe20000400000 */
[C---:B------:R-:W-:Y:S01]  /*39e0*/  @!P0 FMUL R31, R7.reuse, R26 ;  /* 0x0000001a071f8220 */ /* 0x040fe20000400000 */
[----:B------:R-:W-:Y:S01]  /*39f0*/  @!P0 FFMA R2, R24, R8, R2 ;  /* 0x0000000818028223 */ /* 0x000fe20000000002 */
[----:B------:R-:W-:Y:S02]  /*3a00*/  @!P0 IMAD.MOV.U32 R20, RZ, RZ, R0 ;  /* 0x000000ffff148224 */ /* 0x000fe400078e0000 */
[----:B------:R-:W-:Y:S01]  /*3a10*/  @!P0 FFMA R30, R6, R4, -R30 ;  /* 0x00000004061e8223 */ /* 0x000fe2000000081e */
[----:B------:R-:W-:Y:S01]  /*3a20*/  @!P0 FMUL R4, R7, R5 ;  /* 0x0000000507048220 */ /* 0x000fe20000400000 */
[----:B------:R-:W-:Y:S01]  /*3a30*/  @!P0 FFMA R3, R25, R6, R3 ;  /* 0x0000000619038223 */ /* 0x000fe20000000003 */
[----:B------:R-:W-:Y:S01]  /*3a40*/  @!P0 F2FP.BF16.F32.PACK_AB R2, R2, R29 ;  /* 0x0000001d0202823e */ /* 0x000fe200000010ff */
[----:B------:R-:W-:Y:S01]  /*3a50*/  @!P0 FFMA R31, R27, R5, -R31 ;  /* 0x000000051b1f8223 */ /* 0x000fe2000000081f */
[----:B------:R-:W-:Y:S01]  /*3a60*/  MOV R6, R117 ;  /* 0x0000007500067202 */ /* 0x000fe20000000f00 */
[----:B------:R-:W-:Y:S01]  /*3a70*/  @!P0 FFMA R4, R26, R27, R4 ;  /* 0x0000001b1a048223 */ /* 0x000fe20000000004 */
[----:B------:R-:W-:Y:S01]  /*3a80*/  @!P0 F2FP.BF16.F32.PACK_AB R3, R3, R30 ;  /* 0x0000001e0303823e */ /* 0x000fe200000010ff */
[----:B------:R-:W-:Y:S01]  /*3a90*/  IMAD.MOV.U32 R7, RZ, RZ, R116 ;  /* 0x000000ffff077224 */ /* 0x000fe200078e0074 */
[----:B------:R-:W-:Y:S02]  /*3aa0*/  @!P0 MOV R21, R2 ;  /* 0x0000000200158202 */ /* 0x000fe40000000f00 */
[----:B------:R-:W-:Y:S02]  /*3ab0*/  @!P0 F2FP.BF16.F32.PACK_AB R4, R4, R31 ;  /* 0x0000001f0404823e */ /* 0x000fe400000010ff */
[----:B------:R-:W-:Y:S02]  /*3ac0*/  @!P0 MOV R22, R3 ;  /* 0x0000000300168202 */ /* 0x000fe40000000f00 */
[----:B------:R-:W-:Y:S05]  /*3ad0*/  @!P0 MOV R23, R4 ;  /* 0x0000000400178202 */ /* 0x000fea0000000f00 */
[----:B------:R1:W-:Y:S02]  /*3ae0*/  ST.E.128 desc[UR4][R6.64], R20 ;  /* 0x0000001406007985 */ /* 0x0003e4000c101d04 */
.L_x_1885:
[----:B------:R-:W-:Y:S05]  /*3af0*/  BSYNC B0 ;  /* 0x0000000000007941 */ /* 0x000fea0003800000 */
.L_x_1884:
[----:B------:R-:W-:Y:S05]  /*3b00*/  @P1 BRA `(.L_x_1883) ;  /* 0x0000000000d01947 */ /* 0x000fea0003800000 */
[----:B------:R-:W-:Y:S01]  /*3b10*/  ISETP.GE.AND P0, PT, R9, R17, PT ;  /* 0x000000110900720c */ /* 0x000fe20003f06270 */
[----:B-1----:R-:W2:Y:S11]  /*3b20*/  LD.E.128 R20, desc[UR4][R110.64+0x80] ;  /* 0x000080046e147980 */ /* 0x002eb6000c101d00 */
        /* <DEDUP_REMOVED lines=50> */
.L_x_1883:
[----:B------:R-:W-:Y:S05]  /*3e50*/  BSYNC B1 ;  /* 0x0000000000017941 */ /* 0x000fea0003800000 */
.L_x_1882:
        /* <DEDUP_REMOVED lines=16> */
[C---:B-12---:R-:W-:Y:S04]  /*3f60*/  LEA R20, P2, R79.reuse, R110, 0x1 ;  /* 0x0000006e4f147211 */ /* 0x046fe800078408ff */
[----:B------:R-:W-:Y:S06]  /*3f70*/  LEA.HI.X R21, R79, R111, R78, 0x1, P2 ;  /* 0x0000006f4f157211 */ /* 0x000fec00010f0c4e */
[----:B------:R-:W2:Y:S08]  /*3f80*/  LD.E.128 R20, desc[UR4][R20.64] ;  /* 0x0000000414147980 */ /* 0x000eb0000c101d00 */
[----:B------:R-:W3:Y:S06]  /*3f90*/  @!P0 LD.E.64 R28, desc[UR4][R30.64] ;  /* 0x000000041e1c8980 */ /* 0x000eec000c101b00 */
[----:B------:R-:W4:Y:S01]  /*3fa0*/  @!P0 LD.E.64 R2, desc[UR4][R24.64] ;  /* 0x0000000418028980 */ /* 0x000f22000c101b00 */
[----:B--2---:R-:W-:Y:S02]  /*3fb0*/  @!P0 LOP3.LUT R0, R20, 0xffff0000, RZ, 0xc0, !PT ;  /* 0xffff000014008812 */ /* 0x004fe400078ec0ff */
[C---:B---3--:R-:W-:Y:S01]  /*3fc0*/  @!P0 SHF.L.U32 R8, R28.reuse, 0x10, RZ ;  /* 0x000000101c088819 */ /* 0x048fe200000006ff */
[C---:B------:R-:W-:Y:S01]  /*3fd0*/  @!P0 IMAD.U32 R27, R29.reuse, 0x10000, RZ ;  /* 0x000100001d1b8824 */ /* 0x040fe200078e00ff */
[----:B------:R-:W-:Y:S02]  /*3fe0*/  @!P0 LOP3.LUT R26, R28, 0xffff0000, RZ, 0xc0, !PT ;  /* 0xffff00001c1a8812 */ /* 0x000fe400078ec0ff */
[----:B------:R-:W-:Y:S01]  /*3ff0*/  @!P0 LOP3.LUT R28, R29, 0xffff0000, RZ, 0xc0, !PT ;  /* 0xffff00001d1c8812 */ /* 0x000fe200078ec0ff */
[----:B------:R-:W-:Y:S01]  /*4000*/  @!P0 IMAD.U32 R29, R23, 0x10000, RZ ;  /* 0x00010000171d8824 */ /* 0x000fe200078e00ff */
[C---:B----4-:R-:W-:Y:S01]  /*4010*/  @!P0 LOP3.LUT R5, R3.reuse, 0xffff0000, RZ, 0xc0, !PT ;  /* 0xffff000003058812 */ /* 0x050fe200078ec0ff */
[C---:B------:R-:W-:Y:S01]  /*4020*/  @!P0 IMAD.U32 R7, R2.reuse, 0x10000, RZ ;  /* 0x0001000002078824 */ /* 0x040fe200078e00ff */
[----:B------:R-:W-:Y:S01]  /*4030*/  @!P0 LOP3.LUT R6, R2, 0xffff0000, RZ, 0xc0, !PT ;  /* 0xffff000002068812 */ /* 0x000fe200078ec0ff */
[----:B------:R-:W-:Y:S01]  /*4040*/  @!P0 IMAD.U32 R4, R3, 0x10000, RZ ;  /* 0x0001000003048824 */ /* 0x000fe200078e00ff */
[----:B------:R-:W-:Y:S01]  /*4050*/  @!P0 SHF.L.U32 R3, R20, 0x10, RZ ;  /* 0x0000001014038819 */ /* 0x000fe200000006ff */
[C---:B------:R-:W-:Y:S01]  /*4060*/  @!P0 FMUL R32, R0.reuse, R8 ;  /* 0x0000000800208220 */ /* 0x040fe20000400000 */
[----:B------:R-:W-:Y:S01]  /*4070*/  @!P0 LOP3.LUT R2, R21, 0xffff0000, RZ, 0xc0, !PT ;  /* 0xffff000015028812 */ /* 0x000fe200078ec0ff */
[-C--:B------:R-:W-:Y:S02]  /*4080*/  @!P0 FMUL R0, R0, R7.reuse ;  /* 0x0000000700008220 */ /* 0x080fe40000400000 */
[----:B------:R-:W-:Y:S01]  /*4090*/  @!P0 FFMA R32, R3, R7, -R32 ;  /* 0x0000000703208223 */ /* 0x000fe20000000820 */
[----:B------:R-:W-:Y:S01]  /*40a0*/  @!P0 LOP3.LUT R7, R23, 0xffff0000, RZ, 0xc0, !PT ;  /* 0xffff000017078812 */ /* 0x000fe200078ec0ff */
[----:B------:R-:W-:Y:S01]  /*40b0*/  @!P0 FFMA R0, R8, R3, R0 ;  /* 0x0000000308008223 */ /* 0x000fe20000000000 */
[----:B------:R-:W-:Y:S01]  /*40c0*/  @!P0 LOP3.LUT R3, R22, 0xffff0000, RZ, 0xc0, !PT ;  /* 0xffff000016038812 */ /* 0x000fe200078ec0ff */
[----:B------:R-:W-:Y:S02]  /*40d0*/  @!P0 IMAD.U32 R8, R21, 0x10000, RZ ;  /* 0x0001000015088824 */ /* 0x000fe400078e00ff */
[C---:B------:R-:W-:Y:S01]  /*40e0*/  @!P0 FMUL R33, R2.reuse, R26 ;  /* 0x0000001a02218220 */ /* 0x040fe20000400000 */
[----:B------:R-:W-:Y:S01]  /*40f0*/  @!P0 FMUL R2, R2, R6 ;  /* 0x0000000602028220 */ /* 0x000fe20000400000 */
[----:B------:R-:W-:Y:S01]  /*4100*/  @!P0 F2FP.BF16.F32.PACK_AB R0, R0, R32 ;  /* 0x000000200000823e */ /* 0x000fe200000010ff */
[C---:B------:R-:W-:Y:S01]  /*4110*/  @!P0 FMUL R34, R3.reuse, R27 ;  /* 0x0000001b03228220 */ /* 0x040fe20000400000 */
[----:B------:R-:W-:Y:S01]  /*4120*/  @!P0 FFMA R33, R8, R6, -R33 ;  /* 0x0000000608218223 */ /* 0x000fe20000000821 */
[----:B------:R-:W-:Y:S01]  /*4130*/  @!P0 SHF.L.U32 R6, R22, 0x10, RZ ;  /* 0x0000001016068819 */ /* 0x000fe200000006ff */
[----:B------:R-:W-:Y:S01]  /*4140*/  @!P0 FMUL R3, R3, R4 ;  /* 0x0000000403038220 */ /* 0x000fe20000400000 */
[----:B------:R-:W-:Y:S01]  /*4150*/  @!P0 MOV R20, R0 ;  /* 0x0000000000148202 */ /* 0x000fe20000000f00 */
[C---:B------:R-:W-:Y:S01]  /*4160*/  @!P0 FMUL R35, R7.reuse, R28 ;  /* 0x0000001c07238220 */ /* 0x040fe20000400000 */
[----:B------:R-:W-:Y:S01]  /*4170*/  @!P0 FFMA R2, R26, R8, R2 ;  /* 0x000000081a028223 */ /* 0x000fe20000000002 */
[----:B------:R-:W-:Y:S01]  /*4180*/  @!P0 FFMA R34, R6, R4, -R34 ;  /* 0x0000000406228223 */ /* 0x000fe20000000822 */
[----:B------:R-:W-:Y:S01]  /*4190*/  @!P0 FMUL R4, R7, R5 ;  /* 0x0000000507048220 */ /* 0x000fe20000400000 */
[----:B------:R-:W-:Y:S01]  /*41a0*/  @!P0 FFMA R3, R27, R6, R3 ;  /* 0x000000061b038223 */ /* 0x000fe20000000003 */
[----:B------:R-:W-:Y:S01]  /*41b0*/  LEA R6, P2, R224, R117, 0x1 ;  /* 0x00000075e0067211 */ /* 0x000fe200078408ff */
[----:B------:R-:W-:Y:S01]  /*41c0*/  @!P0 FFMA R35, R29, R5, -R35 ;  /* 0x000000051d238223 */ /* 0x000fe20000000823 */
[----:B------:R-:W-:Y:S01]  /*41d0*/  @!P0 F2FP.BF16.F32.PACK_AB R2, R2, R33 ;  /* 0x000000210202823e */ /* 0x000fe200000010ff */
[----:B------:R-:W-:Y:S01]  /*41e0*/  @!P0 FFMA R4, R28, R29, R4 ;  /* 0x0000001d1c048223 */ /* 0x000fe20000000004 */
[----:B------:R-:W-:Y:S02]  /*41f0*/  @!P0 F2FP.BF16.F32.PACK_AB R3, R3, R34 ;  /* 0x000000220303823e */ /* 0x000fe400000010ff */
[----:B------:R-:W-:Y:S01]  /*4200*/  LEA.HI.X R7, R224, R116, R225, 0x1, P2 ;  /* 0x00000074e0077211 */ /* 0x000fe200010f0ce1 */
[----:B------:R-:W-:Y:S01]  /*4210*/  @!P0 IMAD.MOV.U32 R21, RZ, RZ, R2 ;  /* 0x000000ffff158224 */ /* 0x000fe200078e0002 */
[----:B------:R-:W-:Y:S02]  /*4220*/  @!P0 F2FP.BF16.F32.PACK_AB R4, R4, R35 ;  /* 0x000000230404823e */ /* 0x000fe400000010ff */
[----:B------:R-:W-:Y:S02]  /*4230*/  @!P0 MOV R22, R3 ;  /* 0x0000000300168202 */ /* 0x000fe40000000f00 */
[----:B------:R-:W-:Y:S05]  /*4240*/  @!P0 MOV R23, R4 ;  /* 0x0000000400178202 */ /* 0x000fea0000000f00 */
[----:B------:R3:W-:Y:S02]  /*4250*/  ST.E.128 desc[UR4][R6.64], R20 ;  /* 0x0000001406007985 */ /* 0x0007e4000c101d04 */
.L_x_1889:
[----:B------:R-:W-:Y:S05]  /*4260*/  BSYNC B0 ;  /* 0x0000000000007941 */ /* 0x000fea0003800000 */
.L_x_1888:
[----:B------:R-:W-:Y:S05]  /*4270*/  @P1 BRA `(.L_x_1887) ;  /* 0x0000000000c41947 */ /* 0x000fea0003800000 */
[----:B------:R-:W-:Y:S02]  /*4280*/  ISETP.GE.AND P0, PT, R9, R17, PT ;  /* 0x000000110900720c */ /* 0x000fe40003f06270 */
[C---:B-123--:R-:W-:Y:S04]  /*4290*/  LEA R20, P1, R81.reuse, R110, 0x1 ;  /* 0x0000006e51147211 */ /* 0x04efe800078208ff */
[----:B------:R-:W-:Y:S06]  /*42a0*/  LEA.HI.X R21, R81, R111, R80, 0x1, P1 ;  /* 0x0000006f51157211 */ /* 0x000fec00008f0c50 */
[----:B------:R-:W2:Y:S08]  /*42b0*/  LD.E.128 R20, desc[UR4][R20.64] ;  /* 0x0000000414147980 */ /* 0x000eb0000c101d00 */
        /* <DEDUP_REMOVED lines=45> */
.L_x_1887:
[----:B------:R-:W-:Y:S05]  /*4590*/  BSYNC B1 ;  /* 0x0000000000017941 */ /* 0x000fea0003800000 */
.L_x_1886:
        /* <DEDUP_REMOVED lines=16> */
[C---:B-1234-:R-:W-:Y:S04]  /*46a0*/  LEA R20, P2, R87.reuse, R110, 0x1 ;  /* 0x0000006e57147211 */ /* 0x05efe800078408ff */
        /* <DEDUP_REMOVED lines=47> */
.L_x_1893:
[----:B------:R-:W-:Y:S05]  /*49a0*/  BSYNC B0 ;  /* 0x0000000000007941 */ /* 0x000fea0003800000 */
.L_x_1892:
[----:B------:R-:W-:Y:S05]  /*49b0*/  @P1 BRA `(.L_x_1891) ;  /* 0x0000000000c41947 */ /* 0x000fea0003800000 */
[----:B------:R-:W-:Y:S02]  /*49c0*/  ISETP.GE.AND P0, PT, R9, R17, PT ;  /* 0x000000110900720c */ /* 0x000fe40003f06270 */
[C---:B-1234-:R-:W-:Y:S04]  /*49d0*/  LEA R20, P1, R83.reuse, R110, 0x1 ;  /* 0x0000006e53147211 */ /* 0x05efe800078208ff */
        /* <DEDUP_REMOVED lines=47> */
.L_x_1891:
[----:B------:R-:W-:Y:S05]  /*4cd0*/  BSYNC B1 ;  /* 0x0000000000017941 */ /* 0x000fea0003800000 */
.L_x_1890:
        /* <DEDUP_REMOVED lines=16> */
[----:B------:R-:W-:Y:S01]  /*4de0*/  IMAD.WIDE.U32 R4, R204, 0x60, R110 ;  /* 0x00000060cc047825 */ /* 0x000fe200078e006e */
[----:B------:R-:W-:Y:S03]  /*4df0*/  MOV R37, R116 ;  /* 0x0000007400257202 */ /* 0x000fe60000000f00 */
[----:B------:R-:W-:Y:S02]  /*4e00*/  IMAD R0, R205, 0x60, RZ ;  /* 0x00000060cd007824 */ /* 0x000fe400078e02ff */
[----:B------:R-:W-:Y:S03]  /*4e10*/  IMAD.MOV.U32 R36, RZ, RZ, R117 ;  /* 0x000000ffff247224 */ /* 0x000fe600078e0075 */
[----:B------:R-:W-:Y:S01]  /*4e20*/  IADD3 R5, R5, R0, RZ ;  /* 0x0000000005057210 */ /* 0x000fe20007ffe0ff */
[----:B------:R-:W-:Y:S02]  /*4e30*/  IMAD.WIDE.U32 R36, R48, 0x60, R36 ;  /* 0x0000006030247825 */ /* 0x000fe400078e0024 */
[----:B------:R-:W5:Y:S06]  /*4e40*/  @!P0 LD.E.64 R2, desc[UR4][R24.64] ;  /* 0x0000000418028980 */ /* 0x000f6c000c101b00 */
[----:B-1234-:R1:W2:Y:S08]  /*4e50*/  LD.E.128 R20, desc[UR4][R4.64] ;  /* 0x0000000404147980 */ /* 0x01e2b0000c101d00 */
[----:B------:R-:W3:Y:S01]  /*4e60*/  @!P0 LD.E.64 R28, desc[UR4][R30.64] ;  /* 0x000000041e1c8980 */ /* 0x000ee2000c101b00 */
[----:B-----5:R-:W-:Y:S02]  /*4e70*/  @!P0 SHF.L.U32 R7, R2, 0x10, RZ ;  /* 0x0000001002078819 */ /* 0x020fe400000006ff */
[C---:B-1----:R-:W-:Y:S02]  /*4e80*/  @!P0 SHF.L.U32 R4, R3.reuse, 0x10, RZ ;  /* 0x0000001003048819 */ /* 0x042fe400000006ff */
[----:B------:R-:W-:Y:S02]  /*4e90*/  @!P0 LOP3.LUT R5, R3, 0xffff0000, RZ, 0xc0, !PT ;  /* 0xffff000003058812 */ /* 0x000fe400078ec0ff */
[----:B--2---:R-:W-:Y:S02]  /*4ea0*/  @!P0 LOP3.LUT R0, R20, 0xffff0000, RZ, 0xc0, !PT ;  /* 0xffff000014008812 */ /* 0x004fe400078ec0ff */
[----:B------:R-:W-:Y:S02]  /*4eb0*/  @!P0 LOP3.LUT R6, R2, 0xffff0000, RZ, 0xc0, !PT ;  /* 0xffff000002068812 */ /* 0x000fe400078ec0ff */
[----:B------:R-:W-:Y:S02]  /*4ec0*/  @!P0 SHF.L.U32 R3, R20, 0x10, RZ ;  /* 0x0000001014038819 */ /* 0x000fe400000006ff */
[----:B------:R-:W-:Y:S02]  /*4ed0*/  @!P0 LOP3.LUT R2, R21, 0xffff0000, RZ, 0xc0, !PT ;  /* 0xffff000015028812 */ /* 0x000fe400078ec0ff */
[C---:B---3--:R-:W-:Y:S01]  /*4ee0*/  @!P0 LOP3.LUT R26, R28.reuse, 0xffff0000, RZ, 0xc0, !PT ;  /* 0xffff00001c1a8812 */ /* 0x048fe200078ec0ff */
[----:B------:R-:W-:Y:S01]  /*4ef0*/  @!P0 IMAD.U32 R8, R28, 0x10000, RZ ;  /* 0x000100001c088824 */ /* 0x000fe200078e00ff */
[C---:B------:R-:W-:Y:S02]  /*4f00*/  @!P0 SHF.L.U32 R27, R29.reuse, 0x10, RZ ;  /* 0x000000101d1b8819 */ /* 0x040fe400000006ff */
[----:B------:R-:W-:Y:S01]  /*4f10*/  @!P0 LOP3.LUT R28, R29, 0xffff0000, RZ, 0xc0, !PT ;  /* 0xffff00001d1c8812 */ /* 0x000fe200078ec0ff */
[C---:B------:R-:W-:Y:S01]  /*4f20*/  @!P0 FMUL R32, R0.reuse, R8 ;  /* 0x0000000800208220 */ /* 0x040fe20000400000 */
[----:B------:R-:W-:Y:S01]  /*4f30*/  @!P0 SHF.L.U32 R29, R23, 0x10, RZ ;  /* 0x00000010171d8819 */ /* 0x000fe200000006ff */
[-C--:B------:R-:W-:Y:S01]  /*4f40*/  @!P0 FMUL R0, R0, R7.reuse ;  /* 0x0000000700008220 */ /* 0x080fe20000400000 */
[----:B------:R-:W-:Y:S01]  /*4f50*/  @!P0 FMUL R33, R2, R26 ;  /* 0x0000001a02218220 */ /* 0x000fe20000400000 */
[----:B------:R-:W-:Y:S01]  /*4f60*/  @!P0 FFMA R32, R3, R7, -R32 ;  /* 0x0000000703208223 */ /* 0x000fe20000000820 */
[----:B------:R-:W-:Y:S01]  /*4f70*/  @!P0 LOP3.LUT R7, R23, 0xffff0000, RZ, 0xc0, !PT ;  /* 0xffff000017078812 */ /* 0x000fe200078ec0ff */
[----:B------:R-:W-:Y:S01]  /*4f80*/  @!P0 FFMA R0, R8, R3, R0 ;  /* 0x0000000308008223 */ /* 0x000fe20000000000 */
[----:B------:R-:W-:Y:S01]  /*4f90*/  @!P0 LOP3.LUT R3, R22, 0xffff0000, RZ, 0xc0, !PT ;  /* 0xffff000016038812 */ /* 0x000fe200078ec0ff */
[----:B------:R-:W-:Y:S02]  /*4fa0*/  @!P0 IMAD.U32 R8, R21, 0x10000, RZ ;  /* 0x0001000015088824 */ /* 0x000fe400078e00ff */
[----:B------:R-:W-:Y:S01]  /*4fb0*/  @!P0 FMUL R2, R2, R6 ;  /* 0x0000000602028220 */ /* 0x000fe20000400000 */
[----:B------:R-:W-:Y:S01]  /*4fc0*/  @!P0 FMUL R35, R7, R28 ;  /* 0x0000001c07238220 */ /* 0x000fe20000400000 */
[----:B------:R-:W-:Y:S01]  /*4fd0*/  @!P0 F2FP.BF16.F32.PACK_AB R0, R0, R32 ;  /* 0x000000200000823e */ /* 0x000fe200000010ff */
[----:B------:R-:W-:Y:S01]  /*4fe0*/  @!P0 FFMA R33, R8, R6, -R33 ;  /* 0x0000000608218223 */ /* 0x000fe20000000821 */
[----:B------:R-:W-:Y:S01]  /*4ff0*/  @!P0 SHF.L.U32 R6, R22, 0x10, RZ ;  /* 0x0000001016068819 */ /* 0x000fe200000006ff */
[C---:B------:R-:W-:Y:S01]  /*5000*/  @!P0 FMUL R34, R3.reuse, R27 ;  /* 0x0000001b03228220 */ /* 0x040fe20000400000 */
[----:B------:R-:W-:Y:S01]  /*5010*/  @!P0 FMUL R3, R3, R4 ;  /* 0x0000000403038220 */ /* 0x000fe20000400000 */
[----:B------:R-:W-:Y:S01]  /*5020*/  @!P0 FFMA R2, R26, R8, R2 ;  /* 0x000000081a028223 */ /* 0x000fe20000000002 */
[-C--:B------:R-:W-:Y:S01]  /*5030*/  @!P0 FFMA R35, R29, R5.reuse, -R35 ;  /* 0x000000051d238223 */ /* 0x080fe20000000823 */
[----:B------:R-:W-:Y:S01]  /*5040*/  @!P0 FFMA R34, R6, R4, -R34 ;  /* 0x0000000406228223 */ /* 0x000fe20000000822 */
[----:B------:R-:W-:Y:S01]  /*5050*/  @!P0 FMUL R4, R7, R5 ;  /* 0x0000000507048220 */ /* 0x000fe20000400000 */
[----:B------:R-:W-:Y:S01]  /*5060*/  @!P0 FFMA R3, R27, R6, R3 ;  /* 0x000000061b038223 */ /* 0x000fe20000000003 */
[----:B------:R-:W-:Y:S01]  /*5070*/  @!P0 F2FP.BF16.F32.PACK_AB R2, R2, R33 ;  /* 0x000000210202823e */ /* 0x000fe200000010ff */
[----:B------:R-:W-:Y:S02]  /*5080*/  IMAD R5, R49, 0x60, RZ ;  /* 0x0000006031057824 */ /* 0x000fe400078e02ff */
[----:B------:R-:W-:Y:S01]  /*5090*/  @!P0 FFMA R4, R28, R29, R4 ;  /* 0x0000001d1c048223 */ /* 0x000fe20000000004 */
[----:B------:R-:W-:Y:S01]  /*50a0*/  @!P0 IMAD.MOV.U32 R20, RZ, RZ, R0 ;  /* 0x000000ffff148224 */ /* 0x000fe200078e0000 */
[----:B------:R-:W-:Y:S02]  /*50b0*/  @!P0 F2FP.BF16.F32.PACK_AB R3, R3, R34 ;  /* 0x000000220303823e */ /* 0x000fe400000010ff */
[----:B------:R-:W-:Y:S02]  /*50c0*/  IADD3 R37, R37, R5, RZ ;  /* 0x0000000525257210 */ /* 0x000fe40007ffe0ff */
[----:B------:R-:W-:Y:S02]  /*50d0*/  @!P0 F2FP.BF16.F32.PACK_AB R4, R4, R35 ;  /* 0x000000230404823e */ /* 0x000fe400000010ff */
[----:B------:R-:W-:Y:S02]  /*50e0*/  @!P0 MOV R21, R2 ;  /* 0x0000000200158202 */ /* 0x000fe40000000f00 */
[----:B------:R-:W-:Y:S02]  /*50f0*/  @!P0 MOV R22, R3 ;  /* 0x0000000300168202 */ /* 0x000fe40000000f00 */
[----:B------:R-:W-:Y:S05]  /*5100*/  @!P0 MOV R23, R4 ;  /* 0x0000000400178202 */ /* 0x000fea0000000f00 */
[----:B------:R1:W-:Y:S02]  /*5110*/  ST.E.128 desc[UR4][R36.64], R20 ;  /* 0x0000001424007985 */ /* 0x0003e4000c101d04 */
.L_x_1897:
[----:B------:R-:W-:Y:S05]  /*5120*/  BSYNC B0 ;  /* 0x0000000000007941 */ /* 0x000fea0003800000 */
.L_x_1896:
        /* <DEDUP_REMOVED lines=50> */
.L_x_1895:
[----:B------:R-:W-:Y:S05]  /*5450*/  BSYNC B1 ;  /* 0x0000000000017941 */ /* 0x000fea0003800000 */
.L_x_1894:
        /* <DEDUP_REMOVED lines=64> */
.L_x_1901:
[----:B------:R-:W-:Y:S05]  /*5860*/  BSYNC B0 ;  /* 0x0000000000007941 */ /* 0x000fea0003800000 */
.L_x_1900:
        /* <DEDUP_REMOVED lines=50> */
.L_x_1899:
[----:B------:R-:W-:Y:S05]  /*5b90*/  BSYNC B1 ;  /* 0x0000000000017941 */ /* 0x000fea0003800000 */
.L_x_1898:
        /* <DEDUP_REMOVED lines=17> */
[----:B-1----:R-:W-:Y:S03]  /*5cb0*/  MOV R37, R116 ;  /* 0x0000007400257202 */ /* 0x002fe60000000f00 */
[----:B------:R-:W-:Y:S02]  /*5cc0*/  IMAD R0, R205, 0xa0, RZ ;  /* 0x000000a0cd007824 */ /* 0x000fe400078e02ff */
[----:B------:R-:W-:Y:S03]  /*5cd0*/  IMAD.MOV.U32 R36, RZ, RZ, R117 ;  /* 0x000000ffff247224 */ /* 0x000fe600078e0075 */
[----:B------:R-:W-:Y:S01]  /*5ce0*/  IADD3 R5, R5, R0, RZ ;  /* 0x0000000005057210 */ /* 0x000fe20007ffe0ff */
[----:B------:R-:W-:Y:S02]  /*5cf0*/  IMAD.WIDE.U32 R36, R48, 0xa0, R36 ;  /* 0x000000a030247825 */ /* 0x000fe400078e0024 */
[----:B------:R-:W5:Y:S06]  /*5d00*/  @!P0 LD.E.64 R2, desc[UR4][R24.64] ;  /* 0x0000000418028980 */ /* 0x000f6c000c101b00 */
[----:B--234-:R1:W2:Y:S08]  /*5d10*/  LD.E.128 R20, desc[UR4][R4.64] ;  /* 0x0000000404147980 */ /* 0x01c2b0000c101d00 */
        /* <DEDUP_REMOVED lines=44> */
.L_x_1905:
[----:B------:R-:W-:Y:S05]  /*5fe0*/  BSYNC B0 ;  /* 0x0000000000007941 */ /* 0x000fea0003800000 */
.L_x_1904:
        /* <DEDUP_REMOVED lines=50> */
.L_x_1903:
[----:B------:R-:W-:Y:S05]  /*6310*/  BSYNC B1 ;  /* 0x0000000000017941 */ /* 0x000fea0003800000 */
.L_x_1902:
        /* <DEDUP_REMOVED lines=68> */
.L_x_1909:
[----:B------:R-:W-:Y:S05]  /*6760*/  BSYNC B0 ;  /* 0x0000000000007941 */ /* 0x000fea0003800000 */
.L_x_1908:
        /* <DEDUP_REMOVED lines=50> */
.L_x_1907:
[----:B------:R-:W-:Y:S05]  /*6a90*/  BSYNC B1 ;  /* 0x0000000000017941 */ /* 0x000fea0003800000 */
.L_x_1906:
        /* <DEDUP_REMOVED lines=68> */
.L_x_1913:
[----:B------:R-:W-:Y:S05]  /*6ee0*/  BSYNC B0 ;  /* 0x0000000000007941 */ /* 0x000fea0003800000 */
.L_x_1912:
[----:B------:R-:W-:Y:S05]  /*6ef0*/  @P1 BRA `(.L_x_1911) ;  /* 0x0000000000c41947 */ /* 0x000fea0003800000 */
[----:B------:R-:W-:Y:S02]  /*6f00*/  ISETP.GE.AND P0, PT, R9, R17, PT ;  /* 0x000000110900720c */ /* 0x000fe40003f06270 */
[C---:B-1234-:R-:W-:Y:S04]  /*6f10*/  LEA R20, P1, R97.reuse, R110, 0x1 ;  /* 0x0000006e61147211 */ /* 0x05efe800078208ff */
[----:B------:R-:W-:Y:S06]  /*6f20*/  LEA.HI.X R21, R97, R111, R96, 0x1, P1 ;  /* 0x0000006f61157211 */ /* 0x000fec00008f0c60 */
[----:B------:R-:W2:Y:S08]  /*6f30*/  LD.E.128 R20, desc[UR4][R20.64] ;  /* 0x0000000414147980 */ /* 0x000eb0000c101d00 */
[----:B------:R-:W3:Y:S06]  /*6f40*/  @!P0 LD.E.64 R2, desc[UR4][R24.64+0x40] ;  /* 0x0000400418028980 */ /* 0x000eec000c101b00 */
[----:B------:R-:W4:Y:S01]  /*6f50*/  @!P0 LD.E.64 R24, desc[UR4][R30.64+0x40] ;  /* 0x000040041e188980 */ /* 0x000f22000c101b00 */
[----:B--2---:R-:W-:Y:S01]  /*6f60*/  @!P0 LOP3.LUT R0, R20, 0xffff0000, RZ, 0xc0, !PT ;  /* 0xffff000014008812 */ /* 0x004fe200078ec0ff */
[----:B------:R-:W-:Y:S01]  /*6f70*/  @!P0 IMAD.U32 R26, R23, 0x10000, RZ ;  /* 0x00010000171a8824 */ /* 0x000fe200078e00ff */
[C---:B---3--:R-:W-:Y:S01]  /*6f80*/  @!P0 LOP3.LUT R5, R3.reuse, 0xffff0000, RZ, 0xc0, !PT ;  /* 0xffff000003058812 */ /* 0x048fe200078ec0ff */
[C---:B------:R-:W-:Y:S01]  /*6f90*/  @!P0 IMAD.U32 R7, R2.reuse, 0x10000, RZ ;  /* 0x0001000002078824 */ /* 0x040fe200078e00ff */
[----:B------:R-:W-:Y:S01]  /*6fa0*/  @!P0 LOP3.LUT R6, R2, 0xffff0000, RZ, 0xc0, !PT ;  /* 0xffff000002068812 */ /* 0x000fe200078ec0ff */
[----:B------:R-:W-:Y:S01]  /*6fb0*/  @!P0 IMAD.U32 R4, R3, 0x10000, RZ ;  /* 0x0001000003048824 */ /* 0x000fe200078e00ff */
[----:B------:R-:W-:Y:S02]  /*6fc0*/  @!P0 SHF.L.U32 R3, R20, 0x10, RZ ;  /* 0x0000001014038819 */ /* 0x000fe400000006ff */
[----:B------:R-:W-:Y:S02]  /*6fd0*/  @!P0 LOP3.LUT R2, R21, 0xffff0000, RZ, 0xc0, !PT ;  /* 0xffff000015028812 */ /* 0x000fe400078ec0ff */
[C---:B----4-:R-:W-:Y:S02]  /*6fe0*/  @!P0 SHF.L.U32 R8, R24.reuse, 0x10, RZ ;  /* 0x0000001018088819 */ /* 0x050fe400000006ff */
[----:B------:R-:W-:Y:S01]  /*6ff0*/  @!P0 LOP3.LUT R17, R24, 0xffff0000, RZ, 0xc0, !PT ;  /* 0xffff000018118812 */ /* 0x000fe200078ec0ff */
[C---:B------:R-:W-:Y:S01]  /*7000*/  @!P0 IMAD.U32 R24, R25.reuse, 0x10000, RZ ;  /* 0x0001000019188824 */ /* 0x040fe200078e00ff */
[----:B------:R-:W-:Y:S01]  /*7010*/  @!P0 LOP3.LUT R25, R25, 0xffff0000, RZ, 0xc0, !PT ;  /* 0xffff000019198812 */ /* 0x000fe200078ec0ff */
[C---:B------:R-:W-:Y:S01]  /*7020*/  @!P0 FMUL R27, R0.reuse, R8 ;  /* 0x00000008001b8220 */ /* 0x040fe20000400000 */
[----:B------:R-:W-:Y:S01]  /*7030*/  @!P0 FMUL R0, R0, R7 ;  /* 0x0000000700008220 */ /* 0x000fe20000400000 */
[C---:B------:R-:W-:Y:S01]  /*7040*/  @!P0 FMUL R28, R2.reuse, R17 ;  /* 0x00000011021c8220 */ /* 0x040fe20000400000 */
[-C--:B------:R-:W-:Y:S01]  /*7050*/  @!P0 FMUL R2, R2, R6.reuse ;  /* 0x0000000602028220 */ /* 0x080fe20000400000 */
[----:B------:R-:W-:Y:S01]  /*7060*/  @!P0 FFMA R27, R3, R7, -R27 ;  /* 0x00000007031b8223 */ /* 0x000fe2000000081b */
[----:B------:R-:W-:Y:S01]  /*7070*/  @!P0 LOP3.LUT R7, R23, 0xffff0000, RZ, 0xc0, !PT ;  /* 0xffff000017078812 */ /* 0x000fe200078ec0ff */
[----:B------:R-:W-:Y:S01]  /*7080*/  @!P0 FFMA R0, R8, R3, R0 ;  /* 0x0000000308008223 */ /* 0x000fe20000000000 */
[----:B------:R-:W-:Y:S01]  /*7090*/  @!P0 LOP3.LUT R3, R22, 0xffff0000, RZ, 0xc0, !PT ;  /* 0xffff000016038812 */ /* 0x000fe200078ec0ff */
[----:B------:R-:W-:Y:S02]  /*70a0*/  @!P0 IMAD.U32 R8, R21, 0x10000, RZ ;  /* 0x0001000015088824 */ /* 0x000fe400078e00ff */
[----:B------:R-:W-:Y:S01]  /*70b0*/  @!P0 FMUL R30, R7, R25 ;  /* 0x00000019071e8220 */ /* 0x000fe20000400000 */
[----:B------:R-:W-:Y:S01]  /*70c0*/  @!P0 F2FP.BF16.F32.PACK_AB R0, R0, R27 ;  /* 0x0000001b0000823e */ /* 0x000fe200000010ff */
[----:B------:R-:W-:Y:S01]  /*70d0*/  @!P0 FFMA R28, R8, R6, -R28 ;  /* 0x00000006081c8223 */ /* 0x000fe2000000081c */
[----:B------:R-:W-:Y:S01]  /*70e0*/  @!P0 SHF.L.U32 R6, R22, 0x10, RZ ;  /* 0x0000001016068819 */ /* 0x000fe200000006ff */
[C---:B------:R-:W-:Y:S01]  /*70f0*/  @!P0 FMUL R29, R3.reuse, R24 ;  /* 0x00000018031d8220 */ /* 0x040fe20000400000 */
[----:B------:R-:W-:Y:S01]  /*7100*/  @!P0 MOV R20, R0 ;  /* 0x0000000000148202 */ /* 0x000fe20000000f00 */
[----:B------:R-:W-:Y:S01]  /*7110*/  @!P0 FMUL R3, R3, R4 ;  /* 0x0000000403038220 */ /* 0x000fe20000400000 */
        /* <DEDUP_REMOVED lines=15> */
.L_x_1911:
[----:B------:R-:W-:Y:S05]  /*7210*/  BSYNC B1 ;  /* 0x0000000000017941 */ /* 0x000fea0003800000 */
.L_x_1910:
[----:B------:R-:W-:Y:S01]  /*7220*/  LOP3.LUT R13, R13, R12, RZ, 0x3c, !PT ;  /* 0x0000000c0d0d7212 */ /* 0x000fe200078e3cff */
[----:B--2---:R-:W2:Y:S01]  /*7230*/  LD.E R0, desc[UR4][R10.64+0xd0] ;  /* 0x0000d0040a007980 */ /* 0x004ea2000c101900 */
[----:B------:R-:W-:Y:S02]  /*7240*/  LOP3.LUT R41, R41, R40, RZ, 0x3c, !PT ;  /* 0x0000002829297212 */ /* 0x000fe400078e3cff */
[----:B------:R-:W-:Y:S02]  /*7250*/  LOP3.LUT R12, R13, R12, RZ, 0x3c, !PT ;  /* 0x0000000c0d0c7212 */ /* 0x000fe400078e3cff */
[----:B------:R-:W-:Y:S02]  /*7260*/  LOP3.LUT R40, R41, R40, RZ, 0x3c, !PT ;  /* 0x0000002829287212 */ /* 0x000fe400078e3cff */
[----:B------:R-:W-:Y:S02]  /*7270*/  LOP3.LUT R13, R13, R12, RZ, 0x3c, !PT ;  /* 0x0000000c0d0d7212 */ /* 0x000fe400078e3cff */
[----:B------:R-:W-:Y:S01]  /*7280*/  LOP3.LUT R41, R41, R40, RZ, 0x3c, !PT ;  /* 0x0000002829297212 */ /* 0x000fe200078e3cff */
[----:B--2---:R-:W-:Y:S05]  /*7290*/  IMAD.U32 R0, R0, -0x40, RZ ;  /* 0xffffffc000007824 */ /* 0x004fea00078e00ff */
[C---:B------:R-:W-:Y:S02]  /*72a0*/  LEA R2, P1, R0.reuse, R12, 0x1 ;  /* 0x0000000c00027211 */ /* 0x040fe400078208ff */
[C---:B------:R-:W-:Y:S02]  /*72b0*/  LEA R4, P0, R0.reuse, R40, 0x1 ;  /* 0x0000002800047211 */ /* 0x040fe400078008ff */
[C---:B------:R-:W-:Y:S01]  /*72c0*/  LEA.HI.X.SX32 R3, R0.reuse, R13, 0x1, P1 ;  /* 0x0000000d00037211 */ /* 0x040fe200008f0eff */
[----:B------:R-:W-:Y:S01]  /*72d0*/  IMAD.MOV.U32 R13, RZ, RZ, R2 ;  /* 0x000000ffff0d7224 */ /* 0x000fe200078e0002 */
[----:B------:R-:W-:Y:S01]  /*72e0*/  LEA.HI.X.SX32 R5, R0, R41, 0x1, P0 ;  /* 0x0000002900057211 */ /* 0x000fe200000f0eff */
[----:B------:R-:W-:Y:S02]  /*72f0*/  IMAD.MOV.U32 R41, RZ, RZ, R4 ;  /* 0x000000ffff297224 */ /* 0x000fe400078e0004 */
[----:B------:R-:W-:Y:S02]  /*7300*/  IMAD.MOV.U32 R12, RZ, RZ, R3 ;  /* 0x000000ffff0c7224 */ /* 0x000fe400078e0003 */
[----:B------:R-:W-:Y:S01]  /*7310*/  IMAD.MOV.U32 R40, RZ, RZ, R5 ;  /* 0x000000ffff287224 */ /* 0x000fe200078e0005 */
[----:B------:R-:W-:Y:S05]  /*7320*/  BRA `(.L_x_1914) ;  /* 0x0000006c00d87947 */ /* 0x000fea0003800000 */
.L_x_1881:
[----:B------:R-:W-:Y:S04]  /*7330*/  BSSY B2, `(.L_x_1915) ;  /* 0x00000be000027945 */ /* 0x000fe80003800000 */
[----:B------:R-:W-:Y:S05]  /*7340*/  @!P6 BRA `(.L_x_1916) ;  /* 0x0000000800f0e947 */ /* 0x000fea0003800000 */
[----:B-----5:R-:W-:Y:S01]  /*7350*/  ISETP.GE.AND P0, PT, R18, R163, PT ;  /* 0x000000a31200720c */ /* 0x020fe20003f06270 */
[----:B------:R-:W-:Y:S11]  /*7360*/  BSSY B1, `(.L_x_1917) ;  /* 0x000005d000017945 */ /* 0x000ff60003800000 */
[----:B------:R-:W-:Y:S01]  /*7370*/  @!UPT UIADD3 URZ, URZ, URZ, URZ ;  /* 0x0000003f3f3ff290 */ /* 0x000fe2000fffe03f */
[----:B------:R-:W-:Y:S05]  /*7380*/  @P0 BRA `(.L_x_1918) ;  /* 0x0000000400680947 */ /* 0x000fea0003800000 */
[----:B------:R-:W-:Y:S01]  /*7390*/  ISETP.GE.AND P0, PT, R18, R17, PT ;  /* 0x000000111200720c */ /* 0x000fe20003f06270 */
[----:B------:R1:W5:Y:S01]  /*73a0*/  LD.E.128 R24, desc[UR4][R110.64] ;  /* 0x000000046e187980 */ /* 0x000362000c101d00 */
[----:B------:R-:W-:Y:S01]  /*73b0*/  MOV R213, R116 ;  /* 0x0000007400d57202 */ /* 0x000fe20000000f00 */
[----:B------:R-:W-:Y:S01]  /*73c0*/  IMAD.MOV.U32 R212, RZ, RZ, R117 ;  /* 0x000000ffffd47224 */ /* 0x000fe200078e0075 */
[----:B------:R-:W-:Y:S09]  /*73d0*/  BSSY B0, `(.L_x_1919) ;  /* 0x0000054000007945 */ /* 0x000ff20003800000 */
[----:B------:R-:W-:Y:S05]  /*73e0*/  @P0 BRA `(.L_x_1920) ;  /* 0x0000000400480947 */ /* 0x000fea0003800000 */
[----:B------:R-:W-:Y:S01]  /*73f0*/  LEA.HI R0, R17, R17, RZ, 0x1 ;  /* 0x0000001111007211 */ /* 0x000fe200078f08ff */
[----:B------:R-:W-:Y:S01]  /*7400*/  IMAD.MOV.U32 R4, RZ, RZ, R113 ;  /* 0x000000ffff047224 */ /* 0x000fe200078e0071 */
[----:B-----5:R-:W-:Y:S01]  /*7410*/  LOP3.LUT R31, R24, 0xffff0000, RZ, 0xc0, !PT ;  /* 0xffff0000181f7812 */ /* 0x020fe200078ec0ff */
[----:B------:R-:W-:Y:S01]  /*7420*/  IMAD.MOV.U32 R5, RZ, RZ, R112 ;  /* 0x000000ffff057224 */ /* 0x000fe200078e0070 */
[----:B------:R-:W-:Y:S01]  /*7430*/  SHF.R.S32.HI R0, RZ, 0x1, R0 ;  /* 0x00000001ff007819 */ /* 0x000fe20000011400 */
[----:B------:R-:W-:Y:S01]  /*7440*/  IMAD.MOV.U32 R28, RZ, RZ, R115 ;  /* 0x000000ffff1c7224 */ /* 0x000fe200078e0073 */
[----:B------:R-:W-:Y:S01]  /*7450*/  SHF.L.U32 R34, R26, 0x10, RZ ;  /* 0x000000101a227819 */ /* 0x000fe200000006ff */
[----:B------:R-:W-:Y:S01]  /*7460*/  IMAD.MOV.U32 R29, RZ, RZ, R114 ;  /* 0x000000ffff1d7224 */ /* 0x000fe200078e0072 */
[----:B------:R-:W-:Y:S01]  /*7470*/  ISETP.GE.AND P0, PT, R18, R0, PT ;  /* 0x000000001200720c */ /* 0x000fe20003f06270 */
[----:B------:R-:W-:Y:S01]  /*7480*/  IMAD.MOV.U32 R2, RZ, RZ, RZ ;  /* 0x000000ffff027224 */ /* 0x000fe200078e00ff */
[----:B------:R-:W-:Y:S01]  /*7490*/  LOP3.LUT R35, R26, 0xffff0000, RZ, 0xc0, !PT ;  /* 0xffff00001a237812 */ /* 0x000fe200078ec0ff */
[--C-:B------:R-:W-:Y:S01]  /*74a0*/  IMAD.MOV.U32 R3, RZ, RZ, R0.reuse ;  /* 0x000000ffff037224 */ /* 0x100fe200078e0000 */
[----:B------:R-:W-:Y:S01]  /*74b0*/  LOP3.LUT R33, R25, 0xffff0000, RZ, 0xc0, !PT ;  /* 0xffff000019217812 */ /* 0x000fe200078ec0ff */
[----:B------:R-:W-:Y:S01]  /*74c0*/  IMAD.U32 R30, R24, 0x10000, RZ ;  /* 0x00010000181e7824 */ /* 0x000fe200078e00ff */
[----:B------:R-:W-:Y:S01]  /*74d0*/  LOP3.LUT R37, R27, 0xffff0000, RZ, 0xc0, !PT ;  /* 0xffff00001b257812 */ /* 0x000fe200078ec0ff */
[----:B------:R-:W-:Y:S02]  /*74e0*/  IMAD.U32 R32, R25, 0x10000, RZ ;  /* 0x0001000019207824 */ /* 0x000fe400078e00ff */
[----:B------:R-:W-:Y:S04]  /*74f0*/  IMAD.U32 R36, R27, 0x10000, RZ ;  /* 0x000100001b247824 */ /* 0x000fe800078e00ff */
[--C-:B------:R-:W-:Y:S02]  /*7500*/  @P0 IMAD.MOV R2, RZ, RZ, -R0.reuse ;  /* 0x000000ffff020224 */ /* 0x100fe400078e0a00 */
[--C-:B------:R-:W-:Y:S03]  /*7510*/  @P0 IMAD.MOV R3, RZ, RZ, -R0.reuse ;  /* 0x000000ffff030224 */ /* 0x100fe600078e0a00 */
[C---:B------:R-:W-:Y:S04]  /*7520*/  LEA R4, P1, R2.reuse, R4, 0x1 ;  /* 0x0000000402047211 */ /* 0x040fe800078208ff */
[----:B------:R-:W-:Y:S02]  /*7530*/  LEA.HI.X.SX32 R5, R2, R5, 0x1, P1 ;  /* 0x0000000502057211 */ /* 0x000fe400008f0eff */
[C---:B------:R-:W-:Y:S03]  /*7540*/  LEA R2, P1, R3.reuse, R110, 0x1 ;  /* 0x0000006e03027211 */ /* 0x040fe600078208ff */
[----:B------:R-:W2:Y:S01]  /*7550*/  LD.E.128 R20, desc[UR4][R4.64] ;  /* 0x0000000404147980 */ /* 0x000ea2000c101d00 */
[----:B------:R-:W-:Y:S07]  /*7560*/  LEA.HI.X.SX32 R3, R3, R111, 0x1, P1 ;  /* 0x0000006f03037211 */ /* 0x000fee00008f0eff */
[----:B------:R3:W4:Y:S02]  /*7570*/  LD.E.128 R4, desc[UR4][R2.64] ;  /* 0x0000000402047980 */ /* 0x000724000c101d00 */
[----:B---3--:R-:W-:Y:S01]  /*7580*/  MOV R2, RZ ;  /* 0x000000ff00027202 */ /* 0x008fe20000000f00 */
[----:B------:R-:W-:Y:S05]  /*7590*/  @P0 IMAD.MOV R2, RZ, RZ, -R0 ;  /* 0x000000ffff020224 */ /* 0x000fea00078e0a00 */
[C---:B------:R-:W-:Y:S04]  /*75a0*/  LEA R44, P1, R2.reuse, R28, 0x1 ;  /* 0x0000001c022c7211 */ /* 0x040fe800078208ff */
[----:B------:R-:W-:Y:S06]  /*75b0*/  LEA.HI.X.SX32 R45, R2, R29, 0x1, P1 ;  /* 0x0000001d022d7211 */ /* 0x000fec00008f0eff */
[----:B------:R-:W3:Y:S01]  /*75c0*/  LD.E.128 R44, desc[UR4][R44.64] ;  /* 0x000000042c2c7980 */ /* 0x000ee2000c101d00 */
[C---:B--2---:R-:W-:Y:S01]  /*75d0*/  LOP3.LUT R2, R20.reuse, 0xffff0000, RZ, 0xc0, !PT ;  /* 0xffff000014027812 */ /* 0x044fe200078ec0ff */
[----:B------:R-:W-:Y:S01]  /*75e0*/  IMAD.U32 R3, R20, 0x10000, RZ ;  /* 0x0001000014037824 */ /* 0x000fe200078e00ff */
[C---:B------:R-:W-:Y:S01]  /*75f0*/  LOP3.LUT R24, R21.reuse, 0xffff0000, RZ, 0xc0, !PT ;  /* 0xffff000015187812 */ /* 0x040fe200078ec0ff */
[----:B------:R-:W-:Y:S01]  /*7600*/  IMAD.U32 R0, R21, 0x10000, RZ ;  /* 0x0001000015007824 */ /* 0x000fe200078e00ff */
[C---:B------:R-:W-:Y:S01]  /*7610*/  LOP3.LUT R20, R22.reuse, 0xffff0000, RZ, 0xc0, !PT ;  /* 0xffff000016147812 */ /* 0x040fe200078ec0ff */
[----:B------:R-:W-:Y:S01]  /*7620*/  IMAD.U32 R21, R22, 0x10000, RZ ;  /* 0x0001000016157824 */ /* 0x000fe200078e00ff */
[----:B------:R-:W-:Y:S02]  /*7630*/  FSEL R29, -R3, R3, !P0 ;  /* 0x00000003031d7208 */ /* 0x000fe40004000100 */
[C---:B------:R-:W-:Y:S02]  /*7640*/  SHF.L.U32 R8, R23.reuse, 0x10, RZ ;  /* 0x0000001017087819 */ /* 0x040fe400000006ff */
[----:B------:R-:W-:Y:S02]  /*7650*/  FSEL R3, -R0, R0, !P0 ;  /* 0x0000000000037208 */ /* 0x000fe40004000100 */
[----:B------:R-:W-:Y:S02]  /*7660*/  FSEL R20, -R20, R20, !P0 ;  /* 0x0000001414147208 */ /* 0x000fe40004000100 */
[----:B------:R-:W-:Y:S02]  /*7670*/  LOP3.LUT R22, R23, 0xffff0000, RZ, 0xc0, !PT ;  /* 0xffff000017167812 */ /* 0x000fe400078ec0ff */
[----:B------:R-:W-:Y:S02]  /*7680*/  FSEL R21, -R21, R21, !P0 ;  /* 0x0000001515157208 */ /* 0x000fe40004000100 */
[----:B------:R-:W-:Y:S02]  /*7690*/  FSEL R2, -R2, R2, !P0 ;  /* 0x0000000202027208 */ /* 0x000fe40004000100 */
[C---:B----4-:R-:W-:Y:S01]  /*76a0*/  LOP3.LUT R26, R4.reuse, 0xffff0000, RZ, 0xc0, !PT ;  /* 0xffff0000041a7812 */ /* 0x050fe200078ec0ff */
[----:B------:R-:W-:Y:S01]  /*76b0*/  IMAD.U32 R28, R4, 0x10000, RZ ;  /* 0x00010000041c7824 */ /* 0x000fe200078e00ff */
[C---:B------:R-:W-:Y:S01]  /*76c0*/  LOP3.LUT R25, R5.reuse, 0xffff0000, RZ, 0xc0, !PT ;  /* 0xffff000005197812 */ /* 0x040fe200078ec0ff */
[----:B------:R-:W-:Y:S01]  /*76d0*/  IMAD.U32 R4, R5, 0x10000, RZ ;  /* 0x0001000005047824 */ /* 0x000fe200078e00ff */
[C---:B------:R-:W-:Y:S01]  /*76e0*/  LOP3.LUT R27, R7.reuse, 0xffff0000, RZ, 0xc0, !PT ;  /* 0xffff0000071b7812 */ /* 0x040fe200078ec0ff */
[C---:B------:R-:W-:Y:S01]  /*76f0*/  IMAD.U32 R5, R6.reuse, 0x10000, RZ ;  /* 0x0001000006057824 */ /* 0x040fe200078e00ff */
[----:B------:R-:W-:Y:S01]  /*7700*/  LOP3.LUT R6, R6, 0xffff0000, RZ, 0xc0, !PT ;  /* 0xffff000006067812 */ /* 0x000fe200078ec0ff */
[----:B------:R-:W-:Y:S01]  /*7710*/  IMAD.U32 R23, R7, 0x10000, RZ ;  /* 0x0001000007177824 */ /* 0x000fe200078e00ff */
[----:B------:R-:W-:Y:S01]  /*7720*/  FSEL R7, -R8, R8, !P0 ;  /* 0x0000000808077208 */ /* 0x000fe20004000100 */
[----:B------:R-:W-:Y:S01]  /*7730*/  FMUL R3, R4, R3 ;  /* 0x0000000304037220 */ /* 0x000fe20000400000 */
[----:B------:R-:W-:Y:S01]  /*7740*/  FSEL R4, -R24, R24, !P0 ;  /* 0x0000001818047208 */ /* 0x000fe20004000100 */
[----:B------:R-:W-:Y:S01]  /*7750*/  FMUL R6, R6, R20 ;  /* 0x0000001406067220 */ /* 0x000fe20000400000 */
[----:B------:R-:W-:Y:S01]  /*7760*/  FSEL R8, -R22, R22, !P0 ;  /* 0x0000001616087208 */ /* 0x000fe20004000100 */
[----:B------:R-:W-:Y:S01]  /*7770*/  FMUL R5, R5, R21 ;  /* 0x0000001505057220 */ /* 0x000fe20000400000 */
[----:B------:R-:W-:Y:S01]  /*7780*/  FMUL R0, R28, R29 ;  /* 0x0000001d1c007220 */ /* 0x000fe20000400000 */
[----:B------:R-:W-:Y:S01]  /*7790*/  FMUL R2, R26, R2 ;  /* 0x000000021a027220 */ /* 0x000fe20000400000 */
[----:B------:R-:W-:Y:S01]  /*77a0*/  FMUL R7, R23, R7 ;  /* 0x0000000717077220 */ /* 0x000fe20000400000 */
[----:B------:R-:W-:Y:S01]  /*77b0*/  FMUL R4, R25, R4 ;  /* 0x0000000419047220 */ /* 0x000fe20000400000 */
[----:B------:R-:W-:Y:S01]  /*77c0*/  FMUL R8, R27, R8 ;  /* 0x000000081b087220 */ /* 0x000fe20000400000 */
[C---:B---3--:R-:W-:Y:S01]  /*77d0*/  SHF.L.U32 R20, R44.reuse, 0x10, RZ ;  /* 0x000000102c147819 */ /* 0x048fe200000006ff */
[C---:B------:R-:W-:Y:S01]  /*77e0*/  IMAD.U32 R22, R45.reuse, 0x10000, RZ ;  /* 0x000100002d167824 */ /* 0x040fe200078e00ff */
[----:B------:R-:W-:Y:S01]  /*77f0*/  LOP3.LUT R21, R44, 0xffff0000, RZ, 0xc0, !PT ;  /* 0xffff00002c157812 */ /* 0x000fe200078ec0ff */
[----:B------:R-:W-:Y:S01]  /*7800*/  IMAD.U32 R24, R46, 0x10000, RZ ;  /* 0x000100002e187824 */ /* 0x000fe200078e00ff */
[----:B------:R-:W-:Y:S01]  /*7810*/  LOP3.LUT R23, R45, 0xffff0000, RZ, 0xc0, !PT ;  /* 0xffff00002d177812 */ /* 0x000fe200078ec0ff */
[----:B------:R-:W-:Y:S01]  /*7820*/  FFMA R0, R30, R20, R0 ;  /* 0x000000141e007223 */ /* 0x000fe20000000000 */
[----:B------:R-:W-:Y:S01]  /*7830*/  LOP3.LUT R25, R46, 0xffff0000, RZ, 0xc0, !PT ;  /* 0xffff00002e197812 */ /* 0x000fe200078ec0ff */
[----:B------:R-:W-:Y:S01]  /*7840*/  FFMA R2, R31, R21, R2 ;  /* 0x000000151f027223 */ /* 0x000fe20000000002 */
[C---:B------:R-:W-:Y:S01]  /*7850*/  LOP3.LUT R27, R47.reuse, 0xffff0000, RZ, 0xc0, !PT ;  /* 0xffff00002f1b7812 */ /* 0x040fe200078ec0ff */
        /* <DEDUP_REMOVED lines=11> */
.L_x_1920:
[----:B------:R-:W-:Y:S05]  /*7910*/  BSYNC B0 ;  /* 0x0000000000007941 */ /* 0x000fea0003800000 */
.L_x_1919:
[----:B-----5:R2:W-:Y:S02]  /*7920*/  ST.E.128 desc[UR4][R212.64], R24 ;  /* 0x00000018d4007985 */ /* 0x0205e4000c101d04 */
.L_x_1918:
[----:B------:R-:W-:Y:S05]  /*7930*/  BSYNC B1 ;  /* 0x0000000000017941 */ /* 0x000fea0003800000 */
.L_x_1917:
[----:B------:R-:W-:Y:S11]  /*7940*/  ISETP.GE.AND P0, PT, R9, R163, PT ;  /* 0x000000a30900720c */ /* 0x000ff60003f06270 */
[----:B------:R-:W-:Y:S02]  /*7950*/  @!UPT UIADD3 URZ, URZ, URZ, URZ ;  /* 0x0000003f3f3ff290 */ /* 0x000fe4000fffe03f */
[----:B------:R-:W-:Y:S05]  /*7960*/  @P0 BRA `(.L_x_1916) ;  /* 0x0000000400680947 */ /* 0x000fea0003800000 */
[----:B------:R-:W-:Y:S01]  /*7970*/  ISETP.GE.AND P0, PT, R9, R17, PT ;  /* 0x000000110900720c */ /* 0x000fe20003f06270 */
[----:B--2---:R2:W5:Y:S01]  /*7980*/  LD.E.128 R24, desc[UR4][R110.64+0x80] ;  /* 0x000080046e187980 */ /* 0x004562000c101d00 */
        /* <DEDUP_REMOVED lines=10> */
[C---:B------:R-:W-:Y:S01]  /*7a30*/  SHF.L.U32 R34, R26.reuse, 0x10, RZ ;  /* 0x000000101a227819 */ /* 0x040fe200000006ff */
        /* <DEDUP_REMOVED lines=15> */
[----:B------:R-:W3:Y:S01]  /*7b30*/  LD.E.128 R20, desc[UR4][R4.64+0x80] ;  /* 0x0000800404147980 */ /* 0x000ee2000c101d00 */
[----:B------:R-:W-:Y:S07]  /*7b40*/  LEA.HI.X.SX32 R3, R3, R111, 0x1, P1 ;  /* 0x0000006f03037211 */ /* 0x000fee00008f0eff */
[----:B--2---:R4:W2:Y:S02]  /*7b50*/  LD.E.128 R4, desc[UR4][R2.64+0x80] ;  /* 0x0000800402047980 */ /* 0x0048a4000c101d00 */
[----:B----4-:R-:W-:Y:S01]  /*7b60*/  MOV R2, RZ ;  /* 0x000000ff00027202 */ /* 0x010fe20000000f00 */
[----:B------:R-:W-:Y:S05]  /*7b70*/  @P0 IMAD.MOV R2, RZ, RZ, -R0 ;  /* 0x000000ffff020224 */ /* 0x000fea00078e0a00 */
[C---:B------:R-:W-:Y:S04]  /*7b80*/  LEA R44, P1, R2.reuse, R28, 0x1 ;  /* 0x0000001c022c7211 */ /* 0x040fe800078208ff */
[----:B------:R-:W-:Y:S06]  /*7b90*/  LEA.HI.X.SX32 R45, R2, R29, 0x1, P1 ;  /* 0x0000001d022d7211 */ /* 0x000fec00008f0eff */
[----:B------:R-:W4:Y:S01]  /*7ba0*/  LD.E.128 R44, desc[UR4][R44.64+0x80] ;  /* 0x000080042c2c7980 */ /* 0x000f22000c101d00 */
[C---:B---3--:R-:W-:Y:S01]  /*7bb0*/  LOP3.LUT R2, R20.reuse, 0xffff0000, RZ, 0xc0, !PT ;  /* 0xffff000014027812 */ /* 0x048fe200078ec0ff */
        /* <DEDUP_REMOVED lines=12> */
[C---:B--2---:R-:W-:Y:S01]  /*7c80*/  LOP3.LUT R26, R4.reuse, 0xffff0000, RZ, 0xc0, !PT ;  /* 0xffff0000041a7812 */ /* 0x044fe200078ec0ff */
        /* <DEDUP_REMOVED lines=18> */
[C---:B----4-:R-:W-:Y:S01]  /*7db0*/  SHF.L.U32 R20, R44.reuse, 0x10, RZ ;  /* 0x000000102c147819 */ /* 0x050fe200000006ff */
        /* <DEDUP_REMOVED lines=19> */
.L_x_1922:
[----:B------:R-:W-:Y:S05]  /*7ef0*/  BSYNC B0 ;  /* 0x0000000000007941 */ /* 0x000fea0003800000 */
.L_x_1921:
[----:B-----5:R3:W-:Y:S02]  /*7f00*/  ST.E.128 desc[UR4][R212.64+0x80], R24 ;  /* 0x00008018d4007985 */ /* 0x0207e4000c101d04 */
.L_x_1916:
[----:B------:R-:W-:Y:S05]  /*7f10*/  BSYNC B2 ;  /* 0x0000000000027941 */ /* 0x000fea0003800000 */
.L_x_1915:
        /* <DEDUP_REMOVED lines=9> */
[C---:B------:R-:W-:Y:S01]  /*7fb0*/  LEA R4, P0, R79.reuse, R110, 0x1 ;  /* 0x0000006e4f047211 */ /* 0x040fe200078008ff */
[----:B------:R-:W-:Y:S01]  /*7fc0*/  BSSY B0, `(.L_x_1927) ;  /* 0x0000059000007945 */ /* 0x000fe20003800000 */
[----:B------:R-:W-:Y:S02]  /*7fd0*/  ISETP.GE.AND P1, PT, R18, R17, PT ;  /* 0x000000111200720c */ /* 0x000fe40003f26270 */
[----:B------:R-:W-:Y:S02]  /*7fe0*/  LEA.HI.X R5, R79, R111, R78, 0x1, P0 ;  /* 0x0000006f4f057211 */ /* 0x000fe400000f0c4e */
[C---:B------:R-:W-:Y:S03]  /*7ff0*/  LEA R36, P0, R224.reuse, R117, 0x1 ;  /* 0x00000075e0247211 */ /* 0x040fe600078008ff */
[----:B--23--:R2:W5:Y:S01]  /*8000*/  LD.E.128 R24, desc[UR4][R4.64] ;  /* 0x0000000404187980 */ /* 0x00c562000c101d00 */
        /* <DEDUP_REMOVED lines=17> */
[----:B--2---:R-:W-:Y:S02]  /*8120*/  LEA R4, P1, R2, R4, 0x1 ;  /* 0x0000000402047211 */ /* 0x004fe400078208ff */
[----:B------:R-:W-:Y:S02]  /*8130*/  IADD3 R8, P2, R156, R3, RZ ;  /* 0x000000039c087210 */ /* 0x000fe40007f5e0ff */
[----:B------:R-:W-:Y:S02]  /*8140*/  LEA.HI.X.SX32 R5, R2, R5, 0x1, P1 ;  /* 0x0000000502057211 */ /* 0x000fe400008f0eff */
[----:B------:R-:W-:Y:S02]  /*8150*/  LEA.HI.X.SX32 R3, R3, R133, 0x1, P2 ;  /* 0x0000008503037211 */ /* 0x000fe400010f0eff */
[C---:B------:R-:W-:Y:S02]  /*8160*/  LEA R2, P1, R8.reuse, R113, 0x1 ;  /* 0x0000007108027211 */ /* 0x040fe400078208ff */
[----:B------:R-:W2:Y:S02]  /*8170*/  LD.E.128 R4, desc[UR4][R4.64] ;  /* 0x0000000404047980 */ /* 0x000ea4000c101d00 */
[----:B------:R-:W-:Y:S06]  /*8180*/  LEA.HI.X R3, R8, R112, R3, 0x1, P1 ;  /* 0x0000007008037211 */ /* 0x000fec00008f0c03 */
[----:B------:R3:W4:Y:S02]  /*8190*/  LD.E.128 R20, desc[UR4][R2.64] ;  /* 0x0000000402147980 */ /* 0x000724000c101d00 */
[----:B---3--:R-:W-:Y:S02]  /*81a0*/  IMAD.MOV.U32 R3, RZ, RZ, RZ ;  /* 0x000000ffff037224 */ /* 0x008fe400078e00ff */
[----:B------:R-:W-:Y:S05]  /*81b0*/  @P0 IMAD.MOV R3, RZ, RZ, -R0 ;  /* 0x000000ffff030224 */ /* 0x000fea00078e0a00 */
[----:B------:R-:W-:Y:S04]  /*81c0*/  IADD3 R2, P1, R156, R3, RZ ;  /* 0x000000039c027210 */ /* 0x000fe80007f3e0ff */
[----:B------:R-:W-:Y:S02]  /*81d0*/  LEA.HI.X.SX32 R0, R3, R133, 0x1, P1 ;  /* 0x0000008503007211 */ /* 0x000fe400008f0eff */
[C---:B------:R-:W-:Y:S04]  /*81e0*/  LEA R44, P1, R2.reuse, R115, 0x1 ;  /* 0x00000073022c7211 */ /* 0x040fe800078208ff */
[----:B------:R-:W-:Y:S06]  /*81f0*/  LEA.HI.X R45, R2, R114, R0, 0x1, P1 ;  /* 0x00000072022d7211 */ /* 0x000fec00008f0c00 */
[----:B------:R-:W3:Y:S01]  /*8200*/  LD.E.128 R44, desc[UR4][R44.64] ;  /* 0x000000042c2c7980 */ /* 0x000ee2000c101d00 */
[C---:B--2---:R-:W-:Y:S01]  /*8210*/  LOP3.LUT R24, R7.reuse, 0xffff0000, RZ, 0xc0, !PT ;  /* 0xffff000007187812 */ /* 0x044fe200078ec0ff */
[----:B------:R-:W-:Y:S01]  /*8220*/  IMAD.U32 R8, R7, 0x10000, RZ ;  /* 0x0001000007087824 */ /* 0x000fe200078e00ff */
[C---:B------:R-:W-:Y:S01]  /*8230*/  LOP3.LUT R2, R4.reuse, 0xffff0000, RZ, 0xc0, !PT ;  /* 0xffff000004027812 */ /* 0x040fe200078ec0ff */
[----:B------:R-:W-:Y:S01]  /*8240*/  IMAD.U32 R0, R4, 0x10000, RZ ;  /* 0x0001000004007824 */ /* 0x000fe200078e00ff */
[C---:B------:R-:W-:Y:S01]  /*8250*/  LOP3.LUT R4, R5.reuse, 0xffff0000, RZ, 0xc0, !PT ;  /* 0xffff000005047812 */ /* 0x040fe200078ec0ff */
[----:B------:R-:W-:Y:S02]  /*8260*/  IMAD.U32 R3, R5, 0x10000, RZ ;  /* 0x0001000005037824 */ /* 0x000fe400078e00ff */
[----:B------:R-:W-:Y:S01]  /*8270*/  IMAD.U32 R5, R6, 0x10000, RZ ;  /* 0x0001000006057824 */ /* 0x000fe200078e00ff */
[C---:B----4-:R-:W-:Y:S01]  /*8280*/  LOP3.LUT R26, R20.reuse, 0xffff0000, RZ, 0xc0, !PT ;  /* 0xffff0000141a7812 */ /* 0x050fe200078ec0ff */
[C---:B------:R-:W-:Y:S01]  /*8290*/  IMAD.U32 R7, R21.reuse, 0x10000, RZ ;  /* 0x0001000015077824 */ /* 0x040fe200078e00ff */
[----:B------:R-:W-:Y:S01]  /*82a0*/  LOP3.LUT R25, R21, 0xffff0000, RZ, 0xc0, !PT ;  /* 0xffff000015197812 */ /* 0x000fe200078ec0ff */
[----:B------:R-:W-:Y:S01]  /*82b0*/  IMAD.U32 R27, R20, 0x10000, RZ ;  /* 0x00010000141b7824 */ /* 0x000fe200078e00ff */
[C---:B------:R-:W-:Y:S01]  /*82c0*/  LOP3.LUT R20, R22.reuse, 0xffff0000, RZ, 0xc0, !PT ;  /* 0xffff000016147812 */ /* 0x040fe200078ec0ff */
[----:B------:R-:W-:Y:S01]  /*82d0*/  IMAD.U32 R21, R22, 0x10000, RZ ;  /* 0x0001000016157824 */ /* 0x000fe200078e00ff */
[----:B------:R-:W-:Y:S01]  /*82e0*/  FSEL R22, -R7, R7, !P0 ;  /* 0x0000000707167208 */ /* 0x000fe20004000100 */
[C---:B------:R-:W-:Y:S01]  /*82f0*/  IMAD.U32 R7, R23.reuse, 0x10000, RZ ;  /* 0x0001000017077824 */ /* 0x040fe200078e00ff */
[----:B------:R-:W-:Y:S02]  /*8300*/  LOP3.LUT R23, R23, 0xffff0000, RZ, 0xc0, !PT ;  /* 0xffff000017177812 */ /* 0x000fe400078ec0ff */
        /* <DEDUP_REMOVED lines=12> */
[----:B------:R-:W-:Y:S01]  /*83d0*/  FSEL R23, -R23, R23, !P0 ;  /* 0x0000001717177208 */ /* 0x000fe20004000100 */
[----:B------:R-:W-:Y:S02]  /*83e0*/  FMUL R2, R2, R26 ;  /* 0x0000001a02027220 */ /* 0x000fe40000400000 */
[----:B------:R-:W-:Y:S02]  /*83f0*/  FMUL R4, R4, R22 ;  /* 0x0000001604047220 */ /* 0x000fe40000400000 */
[----:B------:R-:W-:Y:S01]  /*8400*/  FMUL R8, R24, R23 ;  /* 0x0000001718087220 */ /* 0x000fe20000400000 */
[C---:B---3--:R-:W-:Y:S01]  /*8410*/  LOP3.LUT R21, R44.reuse, 0xffff0000, RZ, 0xc0, !PT ;  /* 0xffff00002c157812 */ /* 0x048fe200078ec0ff */
[----:B------:R-:W-:Y:S01]  /*8420*/  IMAD.U32 R20, R44, 0x10000, RZ ;  /* 0x000100002c147824 */ /* 0x000fe200078e00ff */
[C---:B------:R-:W-:Y:S01]  /*8430*/  LOP3.LUT R23, R45.reuse, 0xffff0000, RZ, 0xc0, !PT ;  /* 0xffff00002d177812 */ /* 0x040fe200078ec0ff */
[----:B------:R-:W-:Y:S01]  /*8440*/  IMAD.U32 R22, R45, 0x10000, RZ ;  /* 0x000100002d167824 */ /* 0x000fe200078e00ff */
[C---:B------:R-:W-:Y:S01]  /*8450*/  LOP3.LUT R25, R46.reuse, 0xffff0000, RZ, 0xc0, !PT ;  /* 0xffff00002e197812 */ /* 0x040fe200078ec0ff */
[----:B------:R-:W-:Y:S01]  /*8460*/  IMAD.U32 R24, R46, 0x10000, RZ ;  /* 0x000100002e187824 */ /* 0x000fe200078e00ff */
[----:B------:R-:W-:Y:S01]  /*8470*/  LOP3.LUT R27, R47, 0xffff0000, RZ, 0xc0, !PT ;  /* 0xffff00002f1b7812 */ /* 0x000fe200078ec0ff */
        /* <DEDUP_REMOVED lines=13> */
.L_x_1928:
[----:B------:R-:W-:Y:S05]  /*8550*/  BSYNC B0 ;  /* 0x0000000000007941 */ /* 0x000fea0003800000 */
.L_x_1927:
[----:B-----5:R4:W-:Y:S02]  /*8560*/  ST.E.128 desc[UR4][R36.64], R24 ;  /* 0x0000001824007985 */ /* 0x0209e4000c101d04 */
.L_x_1926:
[----:B------:R-:W-:Y:S05]  /*8570*/  BSYNC B1 ;  /* 0x0000000000017941 */ /* 0x000fea0003800000 */
.L_x_1925:
[----:B------:R-:W-:Y:S11]  /*8580*/  ISETP.GE.AND P0, PT, R9, R163, PT ;  /* 0x000000a30900720c */ /* 0x000ff60003f06270 */
[----:B------:R-:W-:Y:S02]  /*8590*/  @!UPT UIADD3 URZ, URZ, URZ, URZ ;  /* 0x0000003f3f3ff290 */ /* 0x000fe4000fffe03f */
[----:B------:R-:W-:Y:S05]  /*85a0*/  @P0 BRA `(.L_x_1924) ;  /* 0x0000000400700947 */ /* 0x000fea0003800000 */
[----:B--2---:R-:W-:Y:S01]  /*85b0*/  LEA R4, P0, R81, R110, 0x1 ;  /* 0x0000006e51047211 */ /* 0x004fe200078008ff */
[----:B------:R-:W-:Y:S01]  /*85c0*/  BSSY B0, `(.L_x_1929) ;  /* 0x0000059000007945 */ /* 0x000fe20003800000 */
[----:B------:R-:W-:Y:S02]  /*85d0*/  ISETP.GE.AND P1, PT, R9, R17, PT ;  /* 0x000000110900720c */ /* 0x000fe40003f26270 */
[----:B------:R-:W-:Y:S02]  /*85e0*/  LEA.HI.X R5, R81, R111, R80, 0x1, P0 ;  /* 0x0000006f51057211 */ /* 0x000fe400000f0c50 */
[C---:B----4-:R-:W-:Y:S03]  /*85f0*/  LEA R36, P0, R73.reuse, R117, 0x1 ;  /* 0x0000007549247211 */ /* 0x050fe600078008ff */
[----:B---3--:R2:W5:Y:S01]  /*8600*/  LD.E.128 R24, desc[UR4][R4.64] ;  /* 0x0000000404187980 */ /* 0x008562000c101d00 */
        /* <DEDUP_REMOVED lines=84> */
.L_x_1930:
[----:B------:R-:W-:Y:S05]  /*8b50*/  BSYNC B0 ;  /* 0x0000000000007941 */ /* 0x000fea0003800000 */
.L_x_1929:
[----:B-----5:R3:W-:Y:S02]  /*8b60*/  ST.E.128 desc[UR4][R36.64], R24 ;  /* 0x0000001824007985 */ /* 0x0207e4000c101d04 */
.L_x_1924:
[----:B------:R-:W-:Y:S05]  /*8b70*/  BSYNC B2 ;  /* 0x0000000000027941 */ /* 0x000fea0003800000 */
.L_x_1923:
        /* <DEDUP_REMOVED lines=9> */
[C---:B--2---:R-:W-:Y:S01]  /*8c10*/  LEA R4, P0, R87.reuse, R110, 0x1 ;  /* 0x0000006e57047211 */ /* 0x044fe200078008ff */
[----:B------:R-:W-:Y:S01]  /*8c20*/  BSSY B0, `(.L_x_1935) ;  /* 0x0000059000007945 */ /* 0x000fe20003800000 */
[----:B------:R-:W-:Y:S02]  /*8c30*/  ISETP.GE.AND P1, PT, R18, R17, PT ;  /* 0x000000111200720c */ /* 0x000fe40003f26270 */
[----:B------:R-:W-:Y:S02]  /*8c40*/  LEA.HI.X R5, R87, R111, R86, 0x1, P0 ;  /* 0x0000006f57057211 */ /* 0x000fe400000f0c56 */
[C---:B---34-:R-:W-:Y:S03]  /*8c50*/  LEA R36, P0, R74.reuse, R117, 0x1 ;  /* 0x000000754a247211 */ /* 0x058fe600078008ff */
        /* <DEDUP_REMOVED lines=85> */
.L_x_1936:
[----:B------:R-:W-:Y:S05]  /*91b0*/  BSYNC B0 ;  /* 0x0000000000007941 */ /* 0x000fea0003800000 */
.L_x_1935:
[----:B-----5:R3:W-:Y:S02]  /*91c0*/  ST.E.128 desc[UR4][R36.64], R24 ;  /* 0x0000001824007985 */ /* 0x0207e4000c101d04 */
.L_x_1934:
[----:B------:R-:W-:Y:S05]  /*91d0*/  BSYNC B1 ;  /* 0x0000000000017941 */ /* 0x000fea0003800000 */
.L_x_1933:
[----:B------:R-:W-:Y:S11]  /*91e0*/  ISETP.GE.AND P0, PT, R9, R163, PT ;  /* 0x000000a30900720c */ /* 0x000ff60003f06270 */
[----:B------:R-:W-:Y:S02]  /*91f0*/  @!UPT UIADD3 URZ, URZ, URZ, URZ ;  /* 0x0000003f3f3ff290 */ /* 0x000fe4000fffe03f */
[----:B------:R-:W-:Y:S05]  /*9200*/  @P0 BRA `(.L_x_1932) ;  /* 0x0000000400700947 */ /* 0x000fea0003800000 */
[----:B--2---:R-:W-:Y:S01]  /*9210*/  LEA R4, P0, R83, R110, 0x1 ;  /* 0x0000006e53047211 */ /* 0x004fe200078008ff */
        /* <DEDUP_REMOVED lines=89> */
.L_x_1938:
[----:B------:R-:W-:Y:S05]  /*97b0*/  BSYNC B0 ;  /* 0x0000000000007941 */ /* 0x000fea0003800000 */
.L_x_1937:
[----:B-----5:R3:W-:Y:S02]  /*97c0*/  ST.E.128 desc[UR4][R36.64], R24 ;  /* 0x0000001824007985 */ /* 0x0207e4000c101d04 */
.L_x_1932:
[----:B------:R-:W-:Y:S05]  /*97d0*/  BSYNC B2 ;  /* 0x0000000000027941 */ /* 0x000fea0003800000 */
.L_x_1931:
        /* <DEDUP_REMOVED lines=12> */
[----:B---34-:R-:W-:Y:S01]  /*98a0*/  MOV R36, R117 ;  /* 0x0000007500247202 */ /* 0x018fe20000000f00 */
[----:B------:R-:W-:Y:S01]  /*98b0*/  BSSY B0, `(.L_x_1943) ;  /* 0x000005a000007945 */ /* 0x000fe20003800000 */
[----:B------:R-:W-:Y:S02]  /*98c0*/  MOV R37, R116 ;  /* 0x0000007400257202 */ /* 0x000fe40000000f00 */
[----:B------:R-:W-:Y:S01]  /*98d0*/  IADD3 R5, R5, R0, RZ ;  /* 0x0000000005057210 */ /* 0x000fe20007ffe0ff */
[----:B------:R-:W-:Y:S02]  /*98e0*/  IMAD R0, R49, 0x60, RZ ;  /* 0x0000006031007824 */ /* 0x000fe400078e02ff */
[----:B------:R-:W-:Y:S02]  /*98f0*/  IMAD.WIDE.U32 R36, R48, 0x60, R36 ;  /* 0x0000006030247825 */ /* 0x000fe400078e0024 */
[----:B------:R2:W5:Y:S03]  /*9900*/  LD.E.128 R24, desc[UR4][R4.64] ;  /* 0x0000000404187980 */ /* 0x000566000c101d00 */
        /* <DEDUP_REMOVED lines=84> */
.L_x_1944:
[----:B------:R-:W-:Y:S05]  /*9e50*/  BSYNC B0 ;  /* 0x0000000000007941 */ /* 0x000fea0003800000 */
.L_x_1943:
[----:B-----5:R3:W-:Y:S02]  /*9e60*/  ST.E.128 desc[UR4][R36.64], R24 ;  /* 0x0000001824007985 */ /* 0x0207e4000c101d04 */
.L_x_1942:
[----:B------:R-:W-:Y:S05]  /*9e70*/  BSYNC B1 ;  /* 0x0000000000017941 */ /* 0x000fea0003800000 */
.L_x_1941:
        /* <DEDUP_REMOVED lines=93> */
.L_x_1946:
[----:B------:R-:W-:Y:S05]  /*a450*/  BSYNC B0 ;  /* 0x0000000000007941 */ /* 0x000fea0003800000 */
.L_x_1945:
[----:B-----5:R3:W-:Y:S02]  /*a460*/  ST.E.128 desc[UR4][R36.64], R24 ;  /* 0x0000001824007985 */ /* 0x0207e4000c101d04 */
.L_x_1940:
[----:B------:R-:W-:Y:S05]  /*a470*/  BSYNC B2 ;  /* 0x0000000000027941 */ /* 0x000fea0003800000 */
.L_x_1939:
        /* <DEDUP_REMOVED lines=99> */
.L_x_1952:
[----:B------:R-:W-:Y:S05]  /*aab0*/  BSYNC B0 ;  /* 0x0000000000007941 */ /* 0x000fea0003800000 */
.L_x_1951:
[----:B-----5:R3:W-:Y:S02]  /*aac0*/  ST.E.128 desc[UR4][R36.64], R24 ;  /* 0x0000001824007985 */ /* 0x0207e4000c101d04 */
.L_x_1950:
[----:B------:R-:W-:Y:S05]  /*aad0*/  BSYNC B1 ;  /* 0x0000000000017941 */ /* 0x000fea0003800000 */
.L_x_1949:
        /* <DEDUP_REMOVED lines=93> */
.L_x_1954:
[----:B------:R-:W-:Y:S05]  /*b0b0*/  BSYNC B0 ;  /* 0x0000000000007941 */ /* 0x000fea0003800000 */
.L_x_1953:
[----:B-----5:R3:W-:Y:S02]  /*b0c0*/  ST.E.128 desc[UR4][R36.64], R24 ;  /* 0x0000001824007985 */ /* 0x0207e4000c101d04 */
.L_x_1948:
[----:B------:R-:W-:Y:S05]  /*b0d0*/  BSYNC B2 ;  /* 0x0000000000027941 */ /* 0x000fea0003800000 */
.L_x_1947:
        /* <DEDUP_REMOVED lines=103> */
.L_x_1960:
[----:B------:R-:W-:Y:S05]  /*b750*/  BSYNC B0 ;  /* 0x0000000000007941 */ /* 0x000fea0003800000 */
.L_x_1959:
[----:B-----5:R3:W-:Y:S02]  /*b760*/  ST.E.128 desc[UR4][R36.64], R24 ;  /* 0x0000001824007985 */ /* 0x0207e4000c101d04 */
.L_x_1958:
[----:B------:R-:W-:Y:S05]  /*b770*/  BSYNC B1 ;  /* 0x0000000000017941 */ /* 0x000fea0003800000 */
.L_x_1957:
        /* <DEDUP_REMOVED lines=93> */
.L_x_1962:
[----:B------:R-:W-:Y:S05]  /*bd50*/  BSYNC B0 ;  /* 0x0000000000007941 */ /* 0x000fea0003800000 */
.L_x_1961:
[----:B-----5:R3:W-:Y:S02]  /*bd60*/  ST.E.128 desc[UR4][R36.64], R24 ;  /* 0x0000001824007985 */ /* 0x0207e4000c101d04 */
.L_x_1956:
[----:B------:R-:W-:Y:S05]  /*bd70*/  BSYNC B2 ;  /* 0x0000000000027941 */ /* 0x000fea0003800000 */
.L_x_1955:
        /* <DEDUP_REMOVED lines=103> */
.L_x_1968:
[----:B------:R-:W-:Y:S05]  /*c3f0*/  BSYNC B0 ;  /* 0x0000000000007941 */ /* 0x000fea0003800000 */
.L_x_1967:
[----:B-----5:R3:W-:Y:S02]  /*c400*/  ST.E.128 desc[UR4][R36.64], R24 ;  /* 0x0000001824007985 */ /* 0x0207e4000c101d04 */
.L_x_1966:
[----:B------:R-:W-:Y:S05]  /*c410*/  BSYNC B1 ;  /* 0x0000000000017941 */ /* 0x000fea0003800000 */
.L_x_1965:
        /* <DEDUP_REMOVED lines=93> */
.L_x_1970:
[----:B------:R-:W-:Y:S05]  /*c9f0*/  BSYNC B0 ;  /* 0x0000000000007941 */ /* 0x000fea0003800000 */
.L_x_1969:
[----:B-----5:R3:W-:Y:S02]  /*ca00*/  ST.E.128 desc[UR4][R36.64], R24 ;  /* 0x0000001824007985 */ /* 0x0207e4000c101d04 */
.L_x_1964:
[----:B------:R-:W-:Y:S05]  /*ca10*/  BSYNC B2 ;  /* 0x0000000000027941 */ /* 0x000fea0003800000 */
.L_x_1963:
        /* <DEDUP_REMOVED lines=103> */
.L_x_1976:
[----:B------:R-:W-:Y:S05]  /*d090*/  BSYNC B0 ;  /* 0x0000000000007941 */ /* 0x000fea0003800000 */
.L_x_1975:
[----:B-----5:R3:W-:Y:S02]  /*d0a0*/  ST.E.128 desc[UR4][R36.64], R24 ;  /* 0x0000001824007985 */ /* 0x0207e4000c101d04 */
.L_x_1974:
[----:B------:R-:W-:Y:S05]  /*d0b0*/  BSYNC B1 ;  /* 0x0000000000017941 */ /* 0x000fea0003800000 */
.L_x_1973:
        /* <DEDUP_REMOVED lines=93> */
.L_x_1978:
[----:B------:R-:W-:Y:S05]  /*d690*/  BSYNC B0 ;  /* 0x0000000000007941 */ /* 0x000fea0003800000 */
.L_x_1977:
[----:B-----5:R3:W-:Y:S02]  /*d6a0*/  ST.E.128 desc[UR4][R36.64], R32 ;  /* 0x0000002024007985 */ /* 0x0207e4000c101d04 */
.L_x_1972:
[----:B------:R-:W-:Y:S05]  /*d6b0*/  BSYNC B2 ;  /* 0x0000000000027941 */ /* 0x000fea0003800000 */
.L_x_1971:
        /* <DEDUP_REMOVED lines=17> */
.L_x_1880:
        /* <DEDUP_REMOVED lines=12> */
[----:B------:R-:W2:Y:S01]  /*d890*/  @P6 LD.E.128 R4, desc[UR4][R110.64] ;  /* 0x000000046e046980 */ /* 0x000ea2000c101d00 */
[----:B------:R-:W-:Y:S02]  /*d8a0*/  @P6 IMAD.MOV.U32 R2, RZ, RZ, R117 ;  /* 0x000000ffff026224 */ /* 0x000fe400078e0075 */
[--C-:B------:R-:W-:Y:S05]  /*d8b0*/  @P6 IMAD.MOV.U32 R3, RZ, RZ, R116.reuse ;  /* 0x000000ffff036224 */ /* 0x100fea00078e0074 */
[----:B--2---:R1:W-:Y:S01]  /*d8c0*/  @P6 ST.E.128 desc[UR4][R2.64], R4 ;  /* 0x0000000402006985 */ /* 0x0043e2000c101d04 */
[----:B------:R-:W-:Y:S11]  /*d8d0*/  ISETP.NE.AND P6, PT, R154, RZ, PT ;  /* 0x000000ff9a00720c */ /* 0x000ff60003fc5270 */
[----:B------:R-:W-:Y:S02]  /*d8e0*/  @!UPT UIADD3 URZ, URZ, URZ, URZ ;  /* 0x0000003f3f3ff290 */ /* 0x000fe4000fffe03f */
[----:B-1----:R-:W2:Y:S01]  /*d8f0*/  @P6 LD.E.128 R4, desc[UR4][R110.64+0x80] ;  /* 0x000080046e046980 */ /* 0x002ea2000c101d00 */
[----:B------:R-:W-:Y:S01]  /*d900*/  @P6 MOV R2, R117 ;  /* 0x0000007500026202 */ /* 0x000fe20000000f00 */
[----:B------:R-:W-:Y:S05]  /*d910*/  @P6 IMAD.MOV.U32 R3, RZ, RZ, R116 ;  /* 0x000000ffff036224 */ /* 0x000fea00078e0074 */
[----:B--2---:R1:W-:Y:S02]  /*d920*/  @P6 ST.E.128 desc[UR4][R2.64+0x80], R4 ;  /* 0x0000800402006985 */ /* 0x0043e4000c101d04 */
.L_x_1980:
[----:B------:R-:W-:Y:S05]  /*d930*/  BSYNC B0 ;  /* 0x0000000000007941 */ /* 0x000fea0003800000 */
.L_x_1979:
[----:B------:R-:W-:Y:S04]  /*d940*/  BSSY B0, `(.L_x_1981) ;  /* 0x0000014000007945 */ /* 0x000fe80003800000 */
[----:B------:R-:W-:Y:S05]  /*d950*/  @!P0 BRA `(.L_x_1982) ;  /* 0x0000000000488947 */ /* 0x000fea0003800000 */
[----:B------:R-:W-:Y:S11]  /*d960*/  ISETP.NE.AND P6, PT, R155, RZ, PT ;  /* 0x000000ff9b00720c */ /* 0x000ff60003fc5270 */
[----:B------:R-:W-:Y:S02]  /*d970*/  @!UPT UIADD3 URZ, URZ, URZ, URZ ;  /* 0x0000003f3f3ff290 */ /* 0x000fe4000fffe03f */
[C---:B-1----:R-:W-:Y:S04]  /*d980*/  @P6 LEA R4, P0, R79.reuse, R110, 0x1 ;  /* 0x0000006e4f046211 */ /* 0x042fe800078008ff */
        /* <DEDUP_REMOVED lines=9> */
[----:B------:R-:W2:Y:S04]  /*da20*/  @P0 LD.E.128 R4, desc[UR4][R4.64] ;  /* 0x0000000404040980 */ /* 0x000ea8000c101d00 */
[----:B--2---:R1:W-:Y:S04]  /*da30*/  @P0 ST.E.128 desc[UR4][R20.64], R4 ;  /* 0x0000000414000985 */ /* 0x0043e8000c101d04 */
[----:B-1----:R1:W2:Y:S02]  /*da40*/  @P6 LD.E.128 R4, desc[UR4][R2.64] ;  /* 0x0000000402046980 */ /* 0x0022a4000c101d00 */
[C---:B-1----:R-:W-:Y:S04]  /*da50*/  @P6 LEA R2, P0, R73.reuse, R117, 0x1 ;  /* 0x0000007549026211 */ /* 0x042fe800078008ff */
[----:B------:R-:W-:Y:S05]  /*da60*/  @P6 LEA.HI.X R3, R73, R116, R72, 0x1, P0 ;  /* 0x0000007449036211 */ /* 0x000fea00000f0c48 */
[----:B--2---:R2:W-:Y:S04]  /*da70*/  @P6 ST.E.128 desc[UR4][R2.64], R4 ;  /* 0x0000000402006985 */ /* 0x0045e8000c101d04 */
.L_x_1982:
[----:B------:R-:W-:Y:S05]  /*da80*/  BSYNC B0 ;  /* 0x0000000000007941 */ /* 0x000fea0003800000 */
.L_x_1981:
[-C--:B------:R-:W-:Y:S01]  /*da90*/  ISETP.GE.AND P5, PT, R56, R184.reuse, !P5 ;  /* 0x000000b83800720c */ /* 0x080fe20006fa6270 */
        /* <DEDUP_REMOVED lines=11> */
[C---:B-12---:R-:W-:Y:S04]  /*db50*/  @P6 LEA R4, P5, R87.reuse, R110, 0x1 ;  /* 0x0000006e57046211 */ /* 0x046fe800078a08ff */
        /* <DEDUP_REMOVED lines=15> */
.L_x_1984:
[----:B------:R-:W-:Y:S05]  /*dc50*/  BSYNC B0 ;  /* 0x0000000000007941 */ /* 0x000fea0003800000 */
.L_x_1983:
[----:B------:R-:W-:Y:S04]  /*dc60*/  BSSY B0, `(.L_x_1985) ;  /* 0x0000014000007945 */ /* 0x000fe80003800000 */
[----:B------:R-:W-:Y:S05]  /*dc70*/  @!P4 BRA `(.L_x_1986) ;  /* 0x000000000048c947 */ /* 0x000fea0003800000 */
[----:B------:R-:W-:Y:S02]  /*dc80*/  ISETP.NE.AND P6, PT, R155, RZ, PT ;  /* 0x000000ff9b00720c */ /* 0x000fe40003fc5270 */
[----:B------:R-:W-:Y:S11]  /*dc90*/  ISETP.NE.AND P5, PT, R154, RZ, PT ;  /* 0x000000ff9a00720c */ /* 0x000ff60003fa5270 */
[----:B------:R-:W-:Y:S01]  /*dca0*/  @P6 IMAD R0, R205, 0x60, RZ ;  /* 0x00000060cd006824 */ /* 0x000fe200078e02ff */
[----:B------:R-:W-:Y:S01]  /*dcb0*/  @P6 MOV R21, R116 ;  /* 0x0000007400156202 */ /* 0x000fe20000000f00 */
[----:B-123--:R-:W-:Y:S04]  /*dcc0*/  @P6 IMAD.WIDE.U32 R2, R204, 0x60, R110 ;  /* 0x00000060cc026825 */ /* 0x00efe800078e006e */
[----:B------:R-:W-:Y:S02]  /*dcd0*/  @P6 IMAD.IADD R3, R3, 0x1, R0 ;  /* 0x0000000103036824 */ /* 0x000fe400078e0200 */
[----:B------:R-:W-:Y:S02]  /*dce0*/  @P6 IMAD.MOV.U32 R20, RZ, RZ, R117 ;  /* 0x000000ffff146224 */ /* 0x000fe400078e0075 */
[----:B------:R-:W-:Y:S01]  /*dcf0*/  @P6 IMAD R0, R49, 0x60, RZ ;  /* 0x0000006031006824 */ /* 0x000fe200078e02ff */
[----:B------:R1:W2:Y:S01]  /*dd00*/  @P6 LD.E.128 R4, desc[UR4][R2.64] ;  /* 0x0000000402046980 */ /* 0x0002a2000c101d00 */
[----:B------:R-:W-:Y:S04]  /*dd10*/  @P6 IMAD.WIDE.U32 R20, R48, 0x60, R20 ;  /* 0x0000006030146825 */ /* 0x000fe800078e0014 */
[----:B------:R-:W-:Y:S01]  /*dd20*/  @P6 IMAD.IADD R21, R21, 0x1, R0 ;  /* 0x0000000115156824 */ /* 0x000fe200078e0200 */
[C---:B-1----:R-:W-:Y:S04]  /*dd30*/  @P5 LEA R2, P4, R89.reuse, R110, 0x1 ;  /* 0x0000006e59025211 */ /* 0x042fe800078808ff */
[----:B------:R-:W-:Y:S01]  /*dd40*/  @P5 LEA.HI.X R3, R89, R111, R88, 0x1, P4 ;  /* 0x0000006f59035211 */ /* 0x000fe200020f0c58 */
[----:B--2---:R1:W-:Y:S04]  /*dd50*/  @P6 ST.E.128 desc[UR4][R20.64], R4 ;  /* 0x0000000414006985 */ /* 0x0043e8000c101d04 */
[----:B-1----:R1:W2:Y:S02]  /*dd60*/  @P5 LD.E.128 R4, desc[UR4][R2.64] ;  /* 0x0000000402045980 */ /* 0x0022a4000c101d00 */
[C---:B-1----:R-:W-:Y:S04]  /*dd70*/  @P5 LEA R2, P4, R198.reuse, R117, 0x1 ;  /* 0x00000075c6025211 */ /* 0x042fe800078808ff */
[----:B------:R-:W-:Y:S05]  /*dd80*/  @P5 LEA.HI.X R3, R198, R116, R199, 0x1, P4 ;  /* 0x00000074c6035211 */ /* 0x000fea00020f0cc7 */
[----:B--2---:R4:W-:Y:S04]  /*dd90*/  @P5 ST.E.128 desc[UR4][R2.64], R4 ;  /* 0x0000000402005985 */ /* 0x0049e8000c101d04 */
.L_x_1986:
[----:B------:R-:W-:Y:S05]  /*dda0*/  BSYNC B0 ;  /* 0x0000000000007941 */ /* 0x000fea0003800000 */
.L_x_1985:
[----:B------:R-:W-:Y:S04]  /*ddb0*/  BSSY B0, `(.L_x_1987) ;  /* 0x0000010000007945 */ /* 0x000fe80003800000 */
[----:B------:R-:W-:Y:S05]  /*ddc0*/  @!P3 BRA `(.L_x_1988) ;  /* 0x000000000038b947 */ /* 0x000fea0003800000 */
[----:B------:R-:W-:Y:S02]  /*ddd0*/  ISETP.NE.AND P6, PT, R155, RZ, PT ;  /* 0x000000ff9b00720c */ /* 0x000fe40003fc5270 */
[----:B------:R-:W-:Y:S11]  /*dde0*/  ISETP.NE.AND P4, PT, R154, RZ, PT ;  /* 0x000000ff9a00720c */ /* 0x000ff60003f85270 */
[CC--:B-1234-:R-:W-:Y:S02]  /*ddf0*/  @P6 LEA R4, P3, R85.reuse, R110.reuse, 0x1 ;  /* 0x0000006e55046211 */ /* 0x0defe400078608ff */
[C---:B------:R-:W-:Y:S02]  /*de00*/  @P6 LEA R20, P5, R70.reuse, R117, 0x1 ;  /* 0x0000007546146211 */ /* 0x040fe400078a08ff */
[-C--:B------:R-:W-:Y:S02]  /*de10*/  @P6 LEA.HI.X R5, R85, R111.reuse, R84, 0x1, P3 ;  /* 0x0000006f55056211 */ /* 0x080fe400018f0c54 */
[C---:B------:R-:W-:Y:S02]  /*de20*/  @P4 LEA R2, P3, R91.reuse, R110, 0x1 ;  /* 0x0000006e5b024211 */ /* 0x040fe400078608ff */
[-C--:B------:R-:W-:Y:S02]  /*de30*/  @P6 LEA.HI.X R21, R70, R116.reuse, R71, 0x1, P5 ;  /* 0x0000007446156211 */ /* 0x080fe400028f0c47 */
[----:B------:R-:W2:Y:S01]  /*de40*/  @P6 LD.E.128 R4, desc[UR4][R4.64] ;  /* 0x0000000404046980 */ /* 0x000ea2000c101d00 */
[----:B------:R-:W-:Y:S03]  /*de50*/  @P4 LEA.HI.X R3, R91, R111, R90, 0x1, P3 ;  /* 0x0000006f5b034211 */ /* 0x000fe600018f0c5a */
[----:B--2---:R1:W-:Y:S04]  /*de60*/  @P6 ST.E.128 desc[UR4][R20.64], R4 ;  /* 0x0000000414006985 */ /* 0x0043e8000c101d04 */
[----:B-1----:R1:W2:Y:S02]  /*de70*/  @P4 LD.E.128 R4, desc[UR4][R2.64] ;  /* 0x0000000402044980 */ /* 0x0022a4000c101d00 */
[C---:B-1----:R-:W-:Y:S04]  /*de80*/  @P4 LEA R2, P3, R196.reuse, R117, 0x1 ;  /* 0x00000075c4024211 */ /* 0x042fe800078608ff */
[----:B------:R-:W-:Y:S05]  /*de90*/  @P4 LEA.HI.X R3, R196, R116, R197, 0x1, P3 ;  /* 0x00000074c4034211 */ /* 0x000fea00018f0cc5 */
[----:B--2---:R1:W-:Y:S04]  /*dea0*/  @P4 ST.E.128 desc[UR4][R2.64], R4 ;  /* 0x0000000402004985 */ /* 0x0043e8000c101d04 */
.L_x_1988:
[----:B------:R-:W-:Y:S05]  /*deb0*/  BSYNC B0 ;  /* 0x0000000000007941 */ /* 0x000fea0003800000 */
.L_x_1987:
[----:B------:R-:W-:Y:S04]  /*dec0*/  BSSY B0, `(.L_x_1989) ;  /* 0x0000014000007945 */ /* 0x000fe80003800000 */
[----:B------:R-:W-:Y:S05]  /*ded0*/  @!P2 BRA `(.L_x_1990) ;  /* 0x000000000048a947 */ /* 0x000fea0003800000 */
[----:B------:R-:W-:Y:S02]  /*dee0*/  ISETP.NE.AND P4, PT, R155, RZ, PT ;  /* 0x000000ff9b00720c */ /* 0x000fe40003f85270 */
[----:B------:R-:W-:Y:S11]  /*def0*/  ISETP.NE.AND P3, PT, R154, RZ, PT ;  /* 0x000000ff9a00720c */ /* 0x000ff60003f65270 */
[----:B------:R-:W-:Y:S01]  /*df00*/  @P4 IMAD R0, R205, 0xa0, RZ ;  /* 0x000000a0cd004824 */ /* 0x000fe200078e02ff */
[----:B------:R-:W-:Y:S01]  /*df10*/  @P4 MOV R21, R116 ;  /* 0x0000007400154202 */ /* 0x000fe20000000f00 */
[----:B-1234-:R-:W-:Y:S04]  /*df20*/  @P4 IMAD.WIDE.U32 R2, R204, 0xa0, R110 ;  /* 0x000000a0cc024825 */ /* 0x01efe800078e006e */
        /* <DEDUP_REMOVED lines=13> */
.L_x_1990:
[----:B------:R-:W-:Y:S05]  /*e000*/  BSYNC B0 ;  /* 0x0000000000007941 */ /* 0x000fea0003800000 */
.L_x_1989:
        /* <DEDUP_REMOVED lines=20> */
.L_x_1992:
[----:B------:R-:W-:Y:S05]  /*e150*/  BSYNC B0 ;  /* 0x0000000000007941 */ /* 0x000fea0003800000 */
.L_x_1991:
        /* <DEDUP_REMOVED lines=19> */
.L_x_1914:
[----:B------:R-:W-:Y:S05]  /*e290*/  BSYNC B3 ;  /* 0x0000000000037941 */ /* 0x000fea0003800000 */
.L_x_1879:
[----:B------:R-:W-:Y:S01]  /*e2a0*/  ISETP.NE.U32.AND P1, PT, R238, RZ, PT ;  /* 0x000000ffee00720c */ /* 0x000fe20003f25070 */
[----:B--2---:R-:W2:Y:S01]  /*e2b0*/  LD.E R0, desc[UR4][R10.64+0x128] ;  /* 0x000128040a007980 */ /* 0x004ea2000c101900 */
[----:B------:R-:W-:Y:S02]  /*e2c0*/  BSSY B0, `(.L_x_1993) ;  /* 0x0000067000007945 */ /* 0x000fe40003800000 */
[----:B------:R-:W-:Y:S01]  /*e2d0*/  ISETP.NE.AND.EX P1, PT, R239, RZ, PT, P1 ;  /* 0x000000ffef00720c */ /* 0x000fe20003f25310 */
[----:B--2---:R-:W-:Y:S05]  /*e2e0*/  IMAD.U32 R0, R0, -0x80, RZ ;  /* 0xffffff8000007824 */ /* 0x004fea00078e00ff */
[C---:B-1----:R-:W-:Y:S04]  /*e2f0*/  LEA R110, P0, R0.reuse, R110, 0x1 ;  /* 0x0000006e006e7211 */ /* 0x042fe800078008ff */
[----:B------:R-:W-:Y:S03]  /*e300*/  LEA.HI.X.SX32 R111, R0, R111, 0x1, P0 ;  /* 0x0000006f006f7211 */ /* 0x000fe600000f0eff */
[----:B------:R-:W-:Y:S06]  /*e310*/  @!P1 BRA `(.L_x_1994) ;  /* 0x0000000400449947 */ /* 0x000fec0003800000 */
[----:B------:R-:W-:Y:S04]  /*e320*/  IADD3 R0, R14, -0x1, RZ ;  /* 0xffffffff0e007810 */ /* 0x000fe80007ffe0ff */
[----:B------:R-:W-:Y:S11]  /*e330*/  ISETP.GT.AND P0, PT, R0, R76, PT ;  /* 0x0000004c0000720c */ /* 0x000ff60003f04270 */
[----:B------:R-:W-:Y:S02]  /*e340*/  @!UPT UIADD3 URZ, URZ, URZ, URZ ;  /* 0x0000003f3f3ff290 */ /* 0x000fe4000fffe03f */
[----:B------:R-:W-:Y:S05]  /*e350*/  @!P0 BRA `(.L_x_1995) ;  /* 0x0000000400748947 */ /* 0x000fea0003800000 */
[----:B---34-:R-:W2:Y:S01]  /*e360*/  LD.E R3, desc[UR4][R10.64+0x170] ;  /* 0x000170040a037980 */ /* 0x018ea2000c101900 */
[----:B------:R-:W-:Y:S02]  /*e370*/  IADD3 R0, R16, -0x100, RZ ;  /* 0xffffff0010007810 */ /* 0x000fe40007ffe0ff */
[----:B------:R-:W-:Y:S01]  /*e380*/  IABS R8, R15 ;  /* 0x0000000f00087213 */ /* 0x000fe20000000000 */
[----:B------:R-:W3:Y:S01]  /*e390*/  LD.E.64 R24, desc[UR4][R10.64+0x40] ;  /* 0x000040040a187980 */ /* 0x000ee2000c101b00 */
[----:B------:R-:W-:Y:S05]  /*e3a0*/  IABS R6, R0 ;  /* 0x0000000000067213 */ /* 0x000fea0000000000 */
[----:B------:R-:W4:Y:S06]  /*e3b0*/  LD.E.64 R22, desc[UR4][R10.64+0x20] ;  /* 0x000020040a167980 */ /* 0x000f2c000c101b00 */
[----:B------:R-:W3:Y:S01]  /*e3c0*/  LD.E.64 R20, desc[UR4][R10.64+0x28] ;  /* 0x000028040a147980 */ /* 0x000ee2000c101b00 */
[-C--:B--2---:R-:W-:Y:S02]  /*e3d0*/  IABS R2, R3.reuse ;  /* 0x0000000300027213 */ /* 0x084fe40000000000 */
[----:B------:R-:W-:Y:S02]  /*e3e0*/  IABS R7, R3 ;  /* 0x0000000300077213 */ /* 0x000fe40000000000 */
[----:B------:R-:W1:Y:S03]  /*e3f0*/  I2F.RP R4, R2 ;  /* 0x0000000200047306 */ /* 0x000e660000209400 */
[----:B------:R-:W-:Y:S07]  /*e400*/  IMAD.MOV R7, RZ, RZ, -R7 ;  /* 0x000000ffff077224 */ /* 0x000fee00078e0a07 */
[----:B-1----:R-:W1:Y:S02]  /*e410*/  MUFU.RCP R4, R4 ;  /* 0x0000000400047308 */ /* 0x002e640000001000 */
[----:B-1----:R-:W-:Y:S08]  /*e420*/  VIADD R4, R4, 0xffffffe ;  /* 0x0ffffffe04047836 */ /* 0x002ff00000000000 */
[----:B------:R-:W1:Y:S02]  /*e430*/  F2I.FTZ.U32.TRUNC.NTZ R5, R4 ;  /* 0x0000000400057305 */ /* 0x000e64000021f000 */
[--C-:B-1----:R-:W-:Y:S04]  /*e440*/  IMAD.MOV R4, RZ, RZ, -R5.reuse ;  /* 0x000000ffff047224 */ /* 0x102fe800078e0a05 */
[----:B------:R-:W-:Y:S02]  /*e450*/  IMAD R16, R4, R2, RZ ;  /* 0x0000000204107224 */ /* 0x000fe400078e02ff */
[----:B------:R-:W-:Y:S04]  /*e460*/  IMAD.MOV.U32 R4, RZ, RZ, RZ ;  /* 0x000000ffff047224 */ /* 0x000fe800078e00ff */
[----:B------:R-:W-:Y:S06]  /*e470*/  IMAD.HI.U32 R5, R5, R16, R4 ;  /* 0x0000001005057227 */ /* 0x000fec00078e0004 */
[C---:B------:R-:W-:Y:S04]  /*e480*/  IMAD.HI.U32 R4, R5.reuse, R6, RZ ;  /* 0x0000000605047227 */ /* 0x040fe800078e00ff */
[----:B------:R-:W-:Y:S04]  /*e490*/  IMAD.HI.U32 R5, R5, R8, RZ ;  /* 0x0000000805057227 */ /* 0x000fe800078e00ff */
[CC--:B------:R-:W-:Y:S02]  /*e4a0*/  IMAD R8, R5.reuse, R7.reuse, R8 ;  /* 0x0000000705087224 */ /* 0x0c0fe400078e0208 */
        /* <DEDUP_REMOVED lines=10> */
[CC--:B------:R-:W-:Y:S01]  /*e550*/  LOP3.LUT R2, R0.reuse, R3.reuse, RZ, 0x3c, !PT ;  /* 0x0000000300027212 */ /* 0x0c0fe200078e3cff */
[----:B------:R-:W-:Y:S01]  /*e560*/  IMAD.IADD R0, R0, 0x1, -R15 ;  /* 0x0000000100007824 */ /* 0x000fe200078e0a0f */
[-C--:B------:R-:W-:Y:S02]  /*e570*/  LOP3.LUT R6, R15, R3.reuse, RZ, 0x3c, !PT ;  /* 0x000000030f067212 */ /* 0x080fe400078e3cff */
[----:B------:R-:W-:Y:S02]  /*e580*/  ISETP.GE.AND P1, PT, R2, RZ, PT ;  /* 0x000000ff0200720c */ /* 0x000fe40003f26270 */
[----:B------:R-:W-:Y:S02]  /*e590*/  ISETP.GE.AND P2, PT, R6, RZ, PT ;  /* 0x000000ff0600720c */ /* 0x000fe40003f46270 */
[----:B------:R-:W-:Y:S01]  /*e5a0*/  LOP3.LUT R2, RZ, R3, RZ, 0x33, !PT ;  /* 0x00000003ff027212 */ /* 0x000fe200078e33ff */
[----:B------:R-:W-:Y:S02]  /*e5b0*/  @P4 VIADD R4, R4, 0x1 ;  /* 0x0000000104044836 */ /* 0x000fe40000000000 */
[----:B------:R-:W-:Y:S06]  /*e5c0*/  @P5 VIADD R5, R5, 0x1 ;  /* 0x0000000105055836 */ /* 0x000fec0000000000 */
[----:B------:R-:W-:Y:S02]  /*e5d0*/  @!P1 IADD3 R4, -R4, RZ, RZ ;  /* 0x000000ff04049210 */ /* 0x000fe40007ffe1ff */
[----:B------:R-:W-:Y:S02]  /*e5e0*/  @!P2 IMAD.MOV R5, RZ, RZ, -R5 ;  /* 0x000000ffff05a224 */ /* 0x000fe400078e0a05 */
[C---:B------:R-:W-:Y:S03]  /*e5f0*/  SEL R4, R2.reuse, R4, !P0 ;  /* 0x0000000402047207 */ /* 0x040fe60004000000 */
[----:B------:R-:W-:Y:S02]  /*e600*/  SEL R2, R2, R5, !P0 ;  /* 0x0000000502027207 */ /* 0x000fe40004000000 */
[-C--:B------:R-:W-:Y:S02]  /*e610*/  LEA R16, P1, R4, R238.reuse, 0x2 ;  /* 0x000000ee04107211 */ /* 0x080fe400078210ff */
[----:B------:R-:W-:Y:S02]  /*e620*/  LEA R6, P0, R2, R238, 0x2 ;  /* 0x000000ee02067211 */ /* 0x000fe400078010ff */
[-C--:B------:R-:W-:Y:S02]  /*e630*/  LEA.HI.X.SX32 R17, R4, R239.reuse, 0x2, P1 ;  /* 0x000000ef04117211 */ /* 0x080fe400008f16ff */
[C---:B------:R-:W-:Y:S02]  /*e640*/  LEA.HI.X.SX32 R7, R2.reuse, R239, 0x2, P0 ;  /* 0x000000ef02077211 */ /* 0x040fe400000f16ff */
[----:B------:R-:W-:Y:S01]  /*e650*/  IADD3 R2, R2, -R4, RZ ;  /* 0x8000000402027210 */ /* 0x000fe20007ffe0ff */
[----:B------:R-:W2:Y:S04]  /*e660*/  LD.E R5, desc[UR4][R16.64] ;  /* 0x0000000410057980 */ /* 0x000ea8000c101900 */
[----:B------:R-:W-:Y:S01]  /*e670*/  IMAD R0, R2, R3, R0 ;  /* 0x0000000302007224 */ /* 0x000fe200078e0200 */
[----:B------:R-:W2:Y:S03]  /*e680*/  LD.E R6, desc[UR4][R6.64] ;  /* 0x0000000406067980 */ /* 0x000ea6000c101900 */
[-C--:B---3--:R-:W-:Y:S01]  /*e690*/  IMAD R4, R25, R0.reuse, RZ ;  /* 0x0000000019047224 */ /* 0x088fe200078e02ff */
[----:B------:R-:W-:Y:S01]  /*e6a0*/  SHF.R.S32.HI R2, RZ, 0x1f, R0 ;  /* 0x0000001fff027819 */ /* 0x000fe20000011400 */
[C---:B------:R-:W-:Y:S04]  /*e6b0*/  IMAD.WIDE.U32 R26, R24.reuse, R0, RZ ;  /* 0x00000000181a7225 */ /* 0x040fe800078e00ff */
[----:B------:R-:W-:Y:S01]  /*e6c0*/  IMAD R4, R24, R2, R4 ;  /* 0x0000000218047224 */ /* 0x000fe200078e0204 */
[----:B------:R-:W3:Y:S01]  /*e6d0*/  LD.E.64 R16, desc[UR4][R10.64+0x38] ;  /* 0x000038040a107980 */ /* 0x000ee2000c101b00 */
[----:B--2---:R-:W-:Y:S04]  /*e6e0*/  IMAD.IADD R6, R5, 0x1, -R6 ;  /* 0x0000000105067824 */ /* 0x004fe800078e0a06 */
[-C--:B----4-:R-:W-:Y:S01]  /*e6f0*/  IMAD R3, R23, R6.reuse, RZ ;  /* 0x0000000617037224 */ /* 0x090fe200078e02ff */
[----:B------:R-:W-:Y:S01]  /*e700*/  SHF.R.S32.HI R5, RZ, 0x1f, R6 ;  /* 0x0000001fff057819 */ /* 0x000fe20000011406 */
[C---:B------:R-:W-:Y:S01]  /*e710*/  IMAD.WIDE.U32 R24, R22.reuse, R6, RZ ;  /* 0x0000000616187225 */ /* 0x040fe200078e00ff */
[----:B------:R-:W-:Y:S03]  /*e720*/  IADD3 R23, R27, R4, RZ ;  /* 0x000000041b177210 */ /* 0x000fe60007ffe0ff */
[----:B------:R-:W-:Y:S01]  /*e730*/  IMAD R3, R22, R5, R3 ;  /* 0x0000000516037224 */ /* 0x000fe200078e0203 */
[----:B------:R-:W-:Y:S03]  /*e740*/  MOV R22, R26 ;  /* 0x0000001a00167202 */ /* 0x000fe60000000f00 */
[----:B------:R-:W-:Y:S02]  /*e750*/  IMAD.IADD R25, R25, 0x1, R3 ;  /* 0x0000000119197824 */ /* 0x000fe400078e0203 */
[----:B------:R-:W-:Y:S04]  /*e760*/  IMAD.WIDE.U32 R22, R6, R20, R22 ;  /* 0x0000001406167225 */ /* 0x000fe800078e0016 */
[----:B------:R-:W-:Y:S01]  /*e770*/  IMAD R6, R21, R6, RZ ;  /* 0x0000000615067224 */ /* 0x000fe200078e02ff */
[----:B------:R-:W-:Y:S01]  /*e780*/  LEA R119, P1, R22, R119, 0x1 ;  /* 0x0000007716777211 */ /* 0x000fe200078208ff */
[----:B---3--:R-:W-:Y:S02]  /*e790*/  IMAD R3, R17, R0, RZ ;  /* 0x0000000011037224 */ /* 0x008fe400078e02ff */
        /* <DEDUP_REMOVED lines=9> */
.L_x_1994:
[----:B---34-:R-:W-:Y:S01]  /*e830*/  MOV R4, R119 ;  /* 0x0000007700047202 */ /* 0x018fe20000000f00 */
[----:B------:R-:W2:Y:S01]  /*e840*/  LD.E R2, desc[UR4][R10.64+0x40] ;  /* 0x000040040a027980 */ /* 0x000ea2000c101900 */
[----:B------:R-:W-:Y:S01]  /*e850*/  MOV R17, R116 ;  /* 0x0000007400117202 */ /* 0x000fe20000000f00 */
[----:B------:R-:W-:Y:S02]  /*e860*/  IMAD.MOV.U32 R16, RZ, RZ, R117 ;  /* 0x000000ffff107224 */ /* 0x000fe400078e0075 */
[----:B------:R-:W3:Y:S01]  /*e870*/  LD.E R0, desc[UR4][R10.64+0x38] ;  /* 0x000038040a007980 */ /* 0x000ee2000c101900 */
[----:B------:R-:W-:Y:S02]  /*e880*/  IMAD.MOV.U32 R5, RZ, RZ, R118 ;  /* 0x000000ffff057224 */ /* 0x000fe400078e0076 */
[----:B---3--:R-:W-:Y:S02]  /*e890*/  IMAD.U32 R0, R0, -0x80, RZ ;  /* 0xffffff8000007824 */ /* 0x008fe400078e00ff */
[----:B--2---:R-:W-:Y:S05]  /*e8a0*/  IMAD.U32 R2, R2, -0x80, RZ ;  /* 0xffffff8002027824 */ /* 0x004fea00078e00ff */
[----:B------:R-:W-:Y:S02]  /*e8b0*/  LEA R6, P1, R2, R4, 0x1 ;  /* 0x0000000402067211 */ /* 0x000fe400078208ff */
[----:B------:R-:W-:Y:S02]  /*e8c0*/  LEA R4, P0, R0, R16, 0x1 ;  /* 0x0000001000047211 */ /* 0x000fe400078008ff */
[----:B------:R-:W-:Y:S01]  /*e8d0*/  LEA.HI.X.SX32 R7, R2, R5, 0x1, P1 ;  /* 0x0000000502077211 */ /* 0x000fe200008f0eff */
[----:B------:R-:W-:Y:S01]  /*e8e0*/  IMAD.MOV.U32 R119, RZ, RZ, R6 ;  /* 0x000000ffff777224 */ /* 0x000fe200078e0006 */
[----:B------:R-:W-:Y:S01]  /*e8f0*/  LEA.HI.X.SX32 R5, R0, R17, 0x1, P0 ;  /* 0x0000001100057211 */ /* 0x000fe200000f0eff */
[----:B------:R-:W-:Y:S01]  /*e900*/  IMAD.MOV.U32 R117, RZ, RZ, R4 ;  /* 0x000000ffff757224 */ /* 0x000fe200078e0004 */
[----:B------:R-:W-:Y:S02]  /*e910*/  MOV R118, R7 ;  /* 0x0000000700767202 */ /* 0x000fe40000000f00 */
[----:B------:R-:W-:Y:S02]  /*e920*/  MOV R116, R5 ;  /* 0x0000000500747202 */ /* 0x000fe40000000f00 */
.L_x_1995:
[----:B------:R-:W-:Y:S05]  /*e930*/  BSYNC B0 ;  /* 0x0000000000007941 */ /* 0x000fea0003800000 */
.L_x_1993:
[----:B------:R-:W-:Y:S04]  /*e940*/  IADD3 R14, R14, -0x1, RZ ;  /* 0xffffffff0e0e7810 */ /* 0x000fe80007ffe0ff */
[----:B------:R-:W-:Y:S11]  /*e950*/  ISETP.GT.AND P0, PT, R14, R76, PT ;  /* 0x0000004c0e00720c */ /* 0x000ff60003f04270 */
[----:B------:R-:W-:Y:S02]  /*e960*/  @!UPT UIADD3 URZ, URZ, URZ, URZ ;  /* 0x0000003f3f3ff290 */ /* 0x000fe4000fffe03f */
[----:B------:R-:W-:Y:S05]  /*e970*/  @P0 BRA `(.L_x_1996) ;  /* 0xffffff44002c0947 */ /* 0x000fea000383ffff */
.L_x_1862:
[----:B------:R-:W-:Y:S05]  /*e980*/  WARPSYNC.ALL ;  /* 0x0000000000007948 */ /* 0x000fea0003800000 */
[----:B------:R-:W-:Y:S01]  /*e990*/  NOP ;  /* 0x0000000000007918 */ /* 0x000fe20000000000 */
[----:B------:R-:W-:Y:S06]  /*e9a0*/  BAR.SYNC.DEFER_BLOCKING 0x0 ;  /* 0x0000000000007b1d */ /* 0x000fec0000010000 */
[----:B------:R-:W2:Y:S02]  /*e9b0*/  LD.E R0, desc[UR4][R10.64+0xd0] ;  /* 0x0000d0040a007980 */ /* 0x000ea4000c101900 */
[----:B------:R-:W1:Y:S01]  /*e9c0*/  S2UR UR6, SR_CgaCtaId ;  /* 0x00000000000679c3 */ /* 0x000e620000008800 */
[----:B------:R-:W-:Y:S01]  /*e9d0*/  UMOV UR7, 0x400 ;  /* 0x0000040000077882 */ /* 0x000fe20000000000 */
[----:B------:R-:W-:Y:S01]  /*e9e0*/  BSSY B3, `(.L_x_1997) ;  /* 0x0000570000037945 */ /* 0x000fe20003800000 */
[C---:B---34-:R-:W-:Y:S01]  /*e9f0*/  SHF.L.U64.HI R2, R208.reuse, 0x4, R209 ;  /* 0x00000004d0027819 */ /* 0x058fe200000102d1 */
[----:B------:R-:W-:Y:S01]  /*ea00*/  IMAD.SHL.U32 R4, R208, 0x10, RZ ;  /* 0x00000010d0047824 */ /* 0x000fe200078e00ff */
[----:B-1----:R-:W-:-:S06]  /*ea10*/  ULEA UR6, UR6, UR7, 0x18 ;  /* 0x0000000706067291 */ /* 0x002fcc000f8ec03f */
[----:B------:R-:W-:Y:S02]  /*ea20*/  LEA R237, R162, UR6, 0x1 ;  /* 0x00000006a2ed7c11 */ /* 0x000fe4000f8e08ff */
[----:B--2---:R-:W-:-:S13]  /*ea30*/  ISETP.NE.AND P0, PT, R0, RZ, PT ;  /* 0x000000ff0000720c */ /* 0x004fda0003f05270 */
[----:B------:R-:W-:Y:S05]  /*ea40*/  @!P0 BRA `(.L_x_1998) ;  /* 0x0000005000388947 */ /* 0x000fea0003800000 */
[----:B------:R-:W2:Y:S04]  /*ea50*/  LD.E.64 R6, desc[UR4][R10.64+0xf0] ;  /* 0x0000f0040a067980 */ /* 0x000ea8000c101b00 */
[----:B------:R-:W3:Y:S04]  /*ea60*/  LD.E.U8 R3, desc[UR4][R10.64+0x1b3] ;  /* 0x0001b3040a037980 */ /* 0x000ee8000c101100 */
[----:B------:R-:W5:Y:S04]  /*ea70*/  LD.E R8, desc[UR4][R10.64+0xc0] ;  /* 0x0000c0040a087980 */ /* 0x000f68000c101900 */
[----:B------:R-:W5:Y:S04]  /*ea80*/  LD.E.64 R32, desc[UR4][R10.64+0x148] ;  /* 0x000148040a207980 */ /* 0x000f68000c101b00 */
[----:B------:R-:W5:Y:S01]  /*ea90*/  LD.E.64 R30, desc[UR4][R10.64+0x150] ;  /* 0x000150040a1e7980 */ /* 0x000f62000c101b00 */
[----:B--2---:R-:W-:-:S04]  /*eaa0*/  ISETP.NE.U32.AND P1, PT, R6, RZ, PT ;  /* 0x000000ff0600720c */ /* 0x004fc80003f25070 */
[----:B------:R-:W-:-:S13]  /*eab0*/  ISETP.NE.AND.EX P1, PT, R7, RZ, PT, P1 ;  /* 0x000000ff0700720c */ /* 0x000fda0003f25310 */
[----:B------:R-:W-:Y:S01]  /*eac0*/  @P1 LEA R12, P0, R232, R6, 0x2 ;  /* 0x00000006e80c1211 */ /* 0x000fe200078010ff */
[----:B------:R-:W-:-:S03]  /*ead0*/  IMAD.MOV.U32 R6, RZ, RZ, RZ ;  /* 0x000000ffff067224 */ /* 0x000fc600078e00ff */
[----:B------:R-:W-:-:S05]  /*eae0*/  @P1 LEA.HI.X R13, R232, R7, R58, 0x2, P0 ;  /* 0x00000007e80d1211 */ /* 0x000fca00000f143a */
[----:B------:R1:W2:Y:S01]  /*eaf0*/  @P1 LD.E R6, desc[UR4][R12.64] ;  /* 0x000000040c061980 */ /* 0x0002a2000c101900 */
[----:B------:R-:W-:Y:S02]  /*eb00*/  IADD3 R4, P1, R4, R180, RZ ;  /* 0x000000b404047210 */ /* 0x000fe40007f3e0ff */
[----:B------:R-:W-:-:S03]  /*eb10*/  LEA.HI R17, R0, R0, RZ, 0x1 ;  /* 0x0000000000117211 */ /* 0x000fc600078f08ff */
[----:B------:R-:W-:Y:S01]  /*eb20*/  IMAD.X R2, R2, 0x1, R187, P1 ;  /* 0x0000000102027824 */ /* 0x000fe200008e06bb */
[-C--:B-----5:R-:W-:Y:S02]  /*eb30*/  LEA R40, P1, R4, R210.reuse, 0x1 ;  /* 0x000000d204287211 */ /* 0x0a0fe400078208ff */
[----:B------:R-:W-:Y:S01]  /*eb40*/  SHF.R.S32.HI R17, RZ, 0x1, R17 ;  /* 0x00000001ff117819 */ /* 0x000fe20000011411 */
[----:B------:R-:W-:Y:S01]  /*eb50*/  IMAD.MOV.U32 R186, RZ, RZ, R180 ;  /* 0x000000ffffba7224 */ /* 0x000fe200078e00b4 */
[----:B------:R-:W-:Y:S02]  /*eb60*/  LEA R56, P2, R180, R210, 0x1 ;  /* 0x000000d2b4387211 */ /* 0x000fe400078408ff */
[----:B------:R-:W-:Y:S02]  /*eb70*/  LEA R5, P0, R208, R180, 0x5 ;  /* 0x000000b4d0057211 */ /* 0x000fe400078028ff */
[----:B------:R-:W-:Y:S02]  /*eb80*/  LEA.HI.X R41, R4, R211, R2, 0x1, P1 ;  /* 0x000000d304297211 */ /* 0x000fe400008f0c02 */
[----:B---3--:R-:W-:Y:S01]  /*eb90*/  ISETP.NE.AND P4, PT, R3, RZ, PT ;  /* 0x000000ff0300720c */ /* 0x008fe20003f85270 */
[----:B------:R-:W-:Y:S01]  /*eba0*/  IMAD R4, R202, R17, R157 ;  /* 0x00000011ca047224 */ /* 0x000fe200078e029d */
[----:B------:R-:W-:Y:S01]  /*ebb0*/  LEA.HI.X R57, R180, R211, R187, 0x1, P2 ;  /* 0x000000d3b4397211 */ /* 0x000fe200010f0cbb */
[----:B------:R-:W-:-:S02]  /*ebc0*/  IMAD R7, R209, 0x30, RZ ;  /* 0x00000030d1077824 */ /* 0x000fc400078e02ff */
[----:B------:R-:W-:Y:S01]  /*ebd0*/  IMAD.IADD R28, R235, 0x1, -R52 ;  /* 0x00000001eb1c7824 */ /* 0x000fe200078e0a34 */
[C---:B-1----:R-:W-:Y:S01]  /*ebe0*/  LEA.HI.X R12, R208.reuse, R187, R209, 0x5, P0 ;  /* 0x000000bbd00c7211 */ /* 0x042fe200000f2cd1 */
[----:B------:R-:W-:Y:S01]  /*ebf0*/  IMAD.WIDE.U32 R186, R208, 0x30, R186 ;  /* 0x00000030d0ba7825 */ /* 0x000fe200078e00ba */
[----:B------:R-:W-:-:S03]  /*ec00*/  LEA R36, P0, R5, R210, 0x1 ;  /* 0x000000d205247211 */ /* 0x000fc600078008ff */
[----:B------:R-:W-:Y:S01]  /*ec10*/  IMAD.IADD R157, R157, 0x1, R4 ;  /* 0x000000019d9d7824 */ /* 0x000fe200078e0204 */
[----:B------:R-:W-:Y:S01]  /*ec20*/  LEA R34, P1, R186, R210, 0x1 ;  /* 0x000000d2ba227211 */ /* 0x000fe200078208ff */
[----:B------:R-:W-:Y:S01]  /*ec30*/  IMAD.IADD R7, R187, 0x1, R7 ;  /* 0x00000001bb077824 */ /* 0x000fe200078e0207 */
[-C--:B------:R-:W-:Y:S02]  /*ec40*/  LEA.HI.X R37, R5, R211.reuse, R12, 0x1, P0 ;  /* 0x000000d305257211 */ /* 0x080fe400000f0c0c */
[----:B------:R-:W-:Y:S02]  /*ec50*/  ISETP.GE.AND P0, PT, R202, R28, PT ;  /* 0x0000001cca00720c */ /* 0x000fe40003f06270 */
[----:B------:R-:W-:Y:S01]  /*ec60*/  LEA.HI.X R35, R186, R211, R7, 0x1, P1 ;  /* 0x000000d3ba237211 */ /* 0x000fe200008f0c07 */
[----:B------:R-:W-:Y:S01]  /*ec70*/  IMAD.SHL.U32 R29, R17, 0x10, RZ ;  /* 0x00000010111d7824 */ /* 0x000fe200078e00ff */
[----:B------:R-:W-:Y:S02]  /*ec80*/  ISETP.GT.AND P0, PT, R230, -0x8, !P0 ;  /* 0xfffffff8e600780c */ /* 0x000fe40004704270 */
[----:B--2---:R-:W-:-:S05]  /*ec90*/  IADD3 R2, R6, R77, R52 ;  /* 0x0000004d06027210 */ /* 0x004fca0007ffe034 */
[----:B------:R-:W-:-:S05]  /*eca0*/  IMAD R2, R2, R17, RZ ;  /* 0x0000001102027224 */ /* 0x000fca00078e02ff */
[----:B------:R-:W-:Y:S02]  /*ecb0*/  SHF.R.S32.HI R3, RZ, 0x1f, R2 ;  /* 0x0000001fff037819 */ /* 0x000fe40000011402 */
[C---:B------:R-:W-:Y:S02]  /*ecc0*/  IADD3 R6, P3, R2.reuse, R4, RZ ;  /* 0x0000000402067210 */ /* 0x040fe40007f7e0ff */
[----:B------:R-:W-:Y:S02]  /*ecd0*/  IADD3 R2, P2, R2, R157, RZ ;  /* 0x0000009d02027210 */ /* 0x000fe40007f5e0ff */
[-C--:B------:R-:W-:Y:S02]  /*ece0*/  LEA.HI.X.SX32 R7, R4, R3.reuse, 0x1, P3 ;  /* 0x0000000304077211 */ /* 0x080fe400018f0eff */
[----:B------:R-:W-:Y:S01]  /*ecf0*/  LEA.HI.X.SX32 R3, R157, R3, 0x1, P2 ;  /* 0x000000039d037211 */ /* 0x000fe200010f0eff */
[----:B------:R-:W-:Y:S08]  /*ed00*/  @!P4 BRA `(.L_x_1999) ;  /* 0x0000001c004cc947 */ /* 0x000ff00003800000 */
[----:B------:R-:W-:Y:S04]  /*ed10*/  BSSY B2, `(.L_x_2000) ;  /* 0x0000070000027945 */ /* 0x000fe80003800000 */
[----:B------:R-:W-:Y:S05]  /*ed20*/  @!P0 BRA `(.L_x_2001) ;  /* 0x0000000400b88947 */ /* 0x000fea0003800000 */
[----:B------:R-:W-:Y:S01]  /*ed30*/  ISETP.GE.AND P2, PT, R18, R8, PT ;  /* 0x000000081200720c */ /* 0x000fe20003f46270 */
[C---:B------:R-:W-:Y:S01]  /*ed40*/  IMAD.SHL.U32 R58, R6.reuse, 0x2, RZ ;  /* 0x00000002063a7824 */ /* 0x040fe200078e00ff */
[----:B------:R-:W-:Y:S01]  /*ed50*/  SHF.L.U64.HI R2, R6, 0x1, R7 ;  /* 0x0000000106027819 */ /* 0x000fe20000010207 */
[----:B------:R-:W-:Y:S03]  /*ed60*/  BSSY B1, `(.L_x_2002) ;  /* 0x0000037000017945 */ /* 0x000fe60003800000 */
[-C--:B------:R-:W-:Y:S02]  /*ed70*/  IADD3 R46, P1, R32, R58.reuse, RZ ;  /* 0x0000003a202e7210 */ /* 0x080fe40007f3e0ff */
[----:B------:R-:W-:-:S03]  /*ed80*/  IADD3 R58, P0, R30, R58, RZ ;  /* 0x0000003a1e3a7210 */ /* 0x000fc60007f1e0ff */
[--C-:B------:R-:W-:Y:S02]  /*ed90*/  IMAD.X R47, R33, 0x1, R2.reuse, P1 ;  /* 0x00000001212f7824 */ /* 0x100fe400008e0602 */
[----:B------:R1:W-:Y:S01]  /*eda0*/  @P2 STS.128 [R237], RZ ;  /* 0x000000ffed002388 */ /* 0x0003e20000000c00 */
[----:B------:R-:W-:Y:S01]  /*edb0*/  IMAD.X R59, R31, 0x1, R2, P0 ;  /* 0x000000011f3b7824 */ /* 0x000fe200000e0602 */
[----:B------:R-:W-:Y:S06]  /*edc0*/  @P2 BRA `(.L_x_2003) ;  /* 0x0000000000c02947 */ /* 0x000fec0003800000 */
[----:B------:R2:W5:Y:S01]  /*edd0*/  LD.E.128 R12, desc[UR4][R56.64] ;  /* 0x00000004380c7980 */ /* 0x000562000c101d00 */
[----:B------:R-:W-:Y:S01]  /*ede0*/  ISETP.GE.AND P0, PT, R18, R0, PT ;  /* 0x000000001200720c */ /* 0x000fe20003f06270 */
[----:B------:R-:W-:-:S12]  /*edf0*/  BSSY B0, `(.L_x_2004) ;  /* 0x000002c000007945 */ /* 0x000fd80003800000 */
[----:B------:R-:W-:Y:S05]  /*ee00*/  @P0 BRA `(.L_x_2005) ;  /* 0x0000000000a80947 */ /* 0x000fea0003800000 */
[----:B------:R-:W3:Y:S04]  /*ee10*/  LD.E.64 R2, desc[UR4][R58.64] ;  /* 0x000000043a027980 */ /* 0x000ee8000c101b00 */
[----:B------:R-:W4:Y:S01]  /*ee20*/  LD.E.64 R4, desc[UR4][R46.64] ;  /* 0x000000042e047980 */ /* 0x000f22000c101b00 */
[C---:B-----5:R-:W-:Y:S01]  /*ee30*/  IMAD.U32 R25, R15.reuse, 0x10000, RZ ;  /* 0x000100000f197824 */ /* 0x060fe200078e00ff */
[----:B------:R-:W-:Y:S02]  /*ee40*/  LOP3.LUT R24, R15, 0xffff0000, RZ, 0xc0, !PT ;  /* 0xffff00000f187812 */ /* 0x000fe400078ec0ff */
[C---:B------:R-:W-:Y:S02]  /*ee50*/  SHF.L.U32 R16, R13.reuse, 0x10, RZ ;  /* 0x000000100d107819 */ /* 0x040fe400000006ff */
[----:B------:R-:W-:-:S02]  /*ee60*/  LOP3.LUT R13, R13, 0xffff0000, RZ, 0xc0, !PT ;  /* 0xffff00000d0d7812 */ /* 0x000fc400078ec0ff */
[C---:B------:R-:W-:Y:S02]  /*ee70*/  SHF.L.U32 R26, R14.reuse, 0x10, RZ ;  /* 0x000000100e1a7819 */ /* 0x040fe400000006ff */
[----:B------:R-:W-:Y:S02]  /*ee80*/  LOP3.LUT R44, R14, 0xffff0000, RZ, 0xc0, !PT ;  /* 0xffff00000e2c7812 */ /* 0x000fe400078ec0ff */
[C---:B------:R-:W-:Y:S02]  /*ee90*/  LOP3.LUT R27, R12.reuse, 0xffff0000, RZ, 0xc0, !PT ;  /* 0xffff00000c1b7812 */ /* 0x040fe400078ec0ff */
[----:B------:R-:W-:Y:S02]  /*eea0*/  SHF.L.U32 R20, R12, 0x10, RZ ;  /* 0x000000100c147819 */ /* 0x000fe400000006ff */
[C---:B---3--:R-:W-:Y:S01]  /*eeb0*/  LOP3.LUT R15, R3.reuse, 0xffff0000, RZ, 0xc0, !PT ;  /* 0xffff0000030f7812 */ /* 0x048fe200078ec0ff */
[----:B------:R-:W-:Y:S01]  /*eec0*/  IMAD.U32 R3, R3, 0x10000, RZ ;  /* 0x0001000003037824 */ /* 0x000fe200078e00ff */
[C---:B------:R-:W-:Y:S01]  /*eed0*/  LOP3.LUT R21, R2.reuse, 0xffff0000, RZ, 0xc0, !PT ;  /* 0xffff000002157812 */ /* 0x040fe200078ec0ff */
[----:B------:R-:W-:Y:S01]  /*eee0*/  IMAD.U32 R2, R2, 0x10000, RZ ;  /* 0x0001000002027824 */ /* 0x000fe200078e00ff */
[----:B----4-:R-:W-:Y:S01]  /*eef0*/  LOP3.LUT R22, R5, 0xffff0000, RZ, 0xc0, !PT ;  /* 0xffff000005167812 */ /* 0x010fe200078ec0ff */
[----:B------:R-:W-:Y:S01]  /*ef00*/  FMUL R14, R24, R15 ;  /* 0x0000000f180e7220 */ /* 0x000fe20000400000 */
[C---:B------:R-:W-:Y:S01]  /*ef10*/  LOP3.LUT R23, R4.reuse, 0xffff0000, RZ, 0xc0, !PT ;  /* 0xffff000004177812 */ /* 0x040fe200078ec0ff */
[----:B------:R-:W-:Y:S01]  /*ef20*/  FMUL R12, R13, R21 ;  /* 0x000000150d0c7220 */ /* 0x000fe20000400000 */
[----:B------:R-:W-:Y:S01]  /*ef30*/  SHF.L.U32 R4, R4, 0x10, RZ ;  /* 0x0000001004047819 */ /* 0x000fe200000006ff */
[----:B------:R-:W-:Y:S01]  /*ef40*/  FMUL R24, R24, R22 ;  /* 0x0000001618187220 */ /* 0x000fe20000400000 */
[----:B------:R-:W-:Y:S01]  /*ef50*/  SHF.L.U32 R5, R5, 0x10, RZ ;  /* 0x0000001005057819 */ /* 0x000fe200000006ff */
[-C--:B------:R-:W-:Y:S01]  /*ef60*/  FMUL R13, R13, R23.reuse ;  /* 0x000000170d0d7220 */ /* 0x080fe20000400000 */
[C---:B------:R-:W-:Y:S01]  /*ef70*/  FFMA R12, R16.reuse, R23, -R12 ;  /* 0x00000017100c7223 */ /* 0x040fe2000000080c */
[----:B------:R-:W-:Y:S01]  /*ef80*/  FFMA R24, R25, R15, R24 ;  /* 0x0000000f19187223 */ /* 0x000fe20000000018 */
[C---:B------:R-:W-:Y:S01]  /*ef90*/  FMUL R15, R27.reuse, R2 ;  /* 0x000000021b0f7220 */ /* 0x040fe20000400000 */
[-C--:B------:R-:W-:Y:S01]  /*efa0*/  FMUL R27, R27, R4.reuse ;  /* 0x000000041b1b7220 */ /* 0x080fe20000400000 */
[----:B------:R-:W-:Y:S01]  /*efb0*/  FFMA R13, R16, R21, R13 ;  /* 0x00000015100d7223 */ /* 0x000fe2000000000d */
[C---:B------:R-:W-:Y:S01]  /*efc0*/  FMUL R16, R44.reuse, R3 ;  /* 0x000000032c107220 */ /* 0x040fe20000400000 */
[-C--:B------:R-:W-:Y:S01]  /*efd0*/  FMUL R44, R44, R5.reuse ;  /* 0x000000052c2c7220 */ /* 0x080fe20000400000 */
[C---:B------:R-:W-:Y:S01]  /*efe0*/  FFMA R15, R20.reuse, R4, -R15 ;  /* 0x00000004140f7223 */ /* 0x040fe2000000080f */
[----:B------:R-:W-:Y:S01]  /*eff0*/  FFMA R27, R20, R2, R27 ;  /* 0x00000002141b7223 */ /* 0x000fe2000000001b */
[----:B------:R-:W-:Y:S01]  /*f000*/  FFMA R14, R25, R22, -R14 ;  /* 0x00000016190e7223 */ /* 0x000fe2000000080e */
[C---:B------:R-:W-:Y:S01]  /*f010*/  FFMA R16, R26.reuse, R5, -R16 ;  /* 0x000000051a107223 */ /* 0x040fe20000000810 */
[----:B------:R-:W-:Y:S01]  /*f020*/  FFMA R44, R26, R3, R44 ;  /* 0x000000031a2c7223 */ /* 0x000fe2000000002c */
[----:B------:R-:W-:-:S02]  /*f030*/  F2FP.BF16.F32.PACK_AB R12, R13, R12 ;  /* 0x0000000c0d0c723e */ /* 0x000fc400000010ff */
[----:B------:R-:W-:Y:S02]  /*f040*/  F2FP.BF16.F32.PACK_AB R15, R27, R15 ;  /* 0x0000000f1b0f723e */ /* 0x000fe400000010ff */
[----:B------:R-:W-:Y:S02]  /*f050*/  F2FP.BF16.F32.PACK_AB R14, R24, R14 ;  /* 0x0000000e180e723e */ /* 0x000fe400000010ff */
[----:B------:R-:W-:Y:S02]  /*f060*/  F2FP.BF16.F32.PACK_AB R16, R44, R16 ;  /* 0x000000102c10723e */ /* 0x000fe400000010ff */
[----:B------:R-:W-:Y:S01]  /*f070*/  MOV R13, R12 ;  /* 0x0000000c000d7202 */ /* 0x000fe20000000f00 */
[----:B------:R-:W-:Y:S01]  /*f080*/  IMAD.MOV.U32 R12, RZ, RZ, R15 ;  /* 0x000000ffff0c7224 */ /* 0x000fe200078e000f */
[----:B------:R-:W-:Y:S02]  /*f090*/  MOV R15, R14 ;  /* 0x0000000e000f7202 */ /* 0x000fe40000000f00 */
[----:B------:R-:W-:-:S02]  /*f0a0*/  MOV R14, R16 ;  /* 0x00000010000e7202 */ /* 0x000fc40000000f00 */
.L_x_2005:
[----:B------:R-:W-:Y:S05]  /*f0b0*/  BSYNC B0 ;  /* 0x0000000000007941 */ /* 0x000fea0003800000 */
.L_x_2004:
[----:B-----5:R3:W-:Y:S02]  /*f0c0*/  STS.128 [R237], R12 ;  /* 0x0000000ced007388 */ /* 0x0207e40000000c00 */
.L_x_2003:
[----:B------:R-:W-:Y:S05]  /*f0d0*/  BSYNC B1 ;  /* 0x0000000000017941 */ /* 0x000fea0003800000 */
.L_x_2002:
        /* <DEDUP_REMOVED lines=17> */
[C---:B--2---:R-:W-:Y:S01]  /*f1f0*/  LOP3.LUT R15, R3.reuse, 0xffff0000, RZ, 0xc0, !PT ;  /* 0xffff0000030f7812 */ /* 0x044fe200078ec0ff */
[----:B------:R-:W-:Y:S01]  /*f200*/  IMAD.U32 R3, R3, 0x10000, RZ ;  /* 0x0001000003037824 */ /* 0x000fe200078e00ff */
[C---:B------:R-:W-:Y:S01]  /*f210*/  LOP3.LUT R21, R2.reuse, 0xffff0000, RZ, 0xc0, !PT ;  /* 0xffff000002157812 */ /* 0x040fe200078ec0ff */
[----:B------:R-:W-:Y:S01]  /*f220*/  IMAD.U32 R2, R2, 0x10000, RZ ;  /* 0x0001000002027824 */ /* 0x000fe200078e00ff */
[----:B---3--:R-:W-:Y:S01]  /*f230*/  LOP3.LUT R22, R5, 0xffff0000, RZ, 0xc0, !PT ;  /* 0xffff000005167812 */ /* 0x008fe200078ec0ff */
        /* <DEDUP_REMOVED lines=27> */
.L_x_2007:
[----:B------:R-:W-:Y:S05]  /*f3f0*/  BSYNC B0 ;  /* 0x0000000000007941 */ /* 0x000fea0003800000 */
.L_x_2006:
[----:B-----5:R1:W-:Y:S02]  /*f400*/  STS.128 [R237+0x2000], R12 ;  /* 0x0020000ced007388 */ /* 0x0203e40000000c00 */
.L_x_2001:
[----:B------:R-:W-:Y:S05]  /*f410*/  BSYNC B2 ;  /* 0x0000000000027941 */ /* 0x000fea0003800000 */
.L_x_2000:
[----:B------:R-:W-:Y:S01]  /*f420*/  VIADD R16, R202, 0x10 ;  /* 0x00000010ca107836 */ /* 0x000fe20000000000 */
[----:B------:R-:W-:Y:S04]  /*f430*/  BSSY B2, `(.L_x_2008) ;  /* 0x0000074000027945 */ /* 0x000fe80003800000 */
[----:B------:R-:W-:-:S04]  /*f440*/  ISETP.GE.AND P0, PT, R16, R28, PT ;  /* 0x0000001c1000720c */ /* 0x000fc80003f06270 */
[----:B------:R-:W-:-:S13]  /*f450*/  ISETP.LT.OR P0, PT, R230, -0x87, P0 ;  /* 0xffffff79e600780c */ /* 0x000fda0000701670 */
[----:B------:R-:W-:Y:S05]  /*f460*/  @P0 BRA `(.L_x_2009) ;  /* 0x0000000400c00947 */ /* 0x000fea0003800000 */
[----:B------:R-:W-:Y:S01]  /*f470*/  ISETP.GE.AND P0, PT, R18, R8, PT ;  /* 0x000000081200720c */ /* 0x000fe20003f06270 */
[----:B------:R-:W-:Y:S01]  /*f480*/  BSSY B1, `(.L_x_2010) ;  /* 0x000003b000017945 */ /* 0x000fe20003800000 */
[----:B------:R-:W-:-:S04]  /*f490*/  IADD3 R2, P1, R29, R6, RZ ;  /* 0x000000061d027210 */ /* 0x000fc80007f3e0ff */
[----:B------:R-:W-:Y:S01]  /*f4a0*/  LEA.HI.X.SX32 R29, R29, R7, 0x1, P1 ;  /* 0x000000071d1d7211 */ /* 0x000fe200008f0eff */
[----:B--23--:R-:W-:-:S03]  /*f4b0*/  IMAD.SHL.U32 R56, R2, 0x2, RZ ;  /* 0x0000000202387824 */ /* 0x00cfc600078e00ff */
[----:B------:R-:W-:Y:S02]  /*f4c0*/  SHF.L.U64.HI R2, R2, 0x1, R29 ;  /* 0x0000000102027819 */ /* 0x000fe4000001021d */
[-C--:B------:R-:W-:Y:S01]  /*f4d0*/  IADD3 R46, P2, R32, R56.reuse, RZ ;  /* 0x00000038202e7210 */ /* 0x080fe20007f5e0ff */
[----:B------:R2:W-:Y:S01]  /*f4e0*/  @P0 STS.128 [R237+0x800], RZ ;  /* 0x000800ffed000388 */ /* 0x0005e20000000c00 */
[----:B------:R-:W-:-:S03]  /*f4f0*/  IADD3 R56, P1, R30, R56, RZ ;  /* 0x000000381e387210 */ /* 0x000fc60007f3e0ff */
[--C-:B------:R-:W-:Y:S02]  /*f500*/  IMAD.X R47, R33, 0x1, R2.reuse, P2 ;  /* 0x00000001212f7824 */ /* 0x100fe400010e0602 */
[----:B------:R-:W-:Y:S01]  /*f510*/  IMAD.X R57, R31, 0x1, R2, P1 ;  /* 0x000000011f397824 */ /* 0x000fe200008e0602 */
[----:B------:R-:W-:Y:S07]  /*f520*/  @P0 BRA `(.L_x_2011) ;  /* 0x0000000000c00947 */ /* 0x000fee0003800000 */
[----:B-1----:R1:W5:Y:S01]  /*f530*/  LD.E.128 R12, desc[UR4][R40.64] ;  /* 0x00000004280c7980 */ /* 0x002362000c101d00 */
[----:B------:R-:W-:Y:S01]  /*f540*/  ISETP.GE.AND P0, PT, R18, R0, PT ;  /* 0x000000001200720c */ /* 0x000fe20003f06270 */
[----:B------:R-:W-:-:S12]  /*f550*/  BSSY B0, `(.L_x_2012) ;  /* 0x000002c000007945 */ /* 0x000fd80003800000 */
[----:B------:R-:W-:Y:S05]  /*f560*/  @P0 BRA `(.L_x_2013) ;  /* 0x0000000000a80947 */ /* 0x000fea0003800000 */
[----:B------:R-:W3:Y:S04]  /*f570*/  LD.E.64 R2, desc[UR4][R56.64] ;  /* 0x0000000438027980 */ /* 0x000ee8000c101b00 */
[----:B--2---:R-:W2:Y:S01]  /*f580*/  LD.E.64 R4, desc[UR4][R46.64] ;  /* 0x000000042e047980 */ /* 0x004ea2000c101b00 */
        /* <DEDUP_REMOVED lines=12> */
[----:B--2---:R-:W-:Y:S01]  /*f650*/  LOP3.LUT R23, R5, 0xffff0000, RZ, 0xc0, !PT ;  /* 0xffff000005177812 */ /* 0x004fe200078ec0ff */
[----:B------:R-:W-:Y:S01]  /*f660*/  FMUL R14, R25, R15 ;  /* 0x0000000f190e7220 */ /* 0x000fe20000400000 */
[C---:B------:R-:W-:Y:S01]  /*f670*/  LOP3.LUT R24, R4.reuse, 0xffff0000, RZ, 0xc0, !PT ;  /* 0xffff000004187812 */ /* 0x040fe200078ec0ff */
[----:B------:R-:W-:Y:S01]  /*f680*/  FMUL R12, R13, R22 ;  /* 0x000000160d0c7220 */ /* 0x000fe20000400000 */
[----:B------:R-:W-:Y:S01]  /*f690*/  SHF.L.U32 R4, R4, 0x10, RZ ;  /* 0x0000001004047819 */ /* 0x000fe200000006ff */
[----:B------:R-:W-:Y:S01]  /*f6a0*/  FMUL R25, R25, R23 ;  /* 0x0000001719197220 */ /* 0x000fe20000400000 */
[----:B------:R-:W-:Y:S01]  /*f6b0*/  SHF.L.U32 R5, R5, 0x10, RZ ;  /* 0x0000001005057819 */ /* 0x000fe200000006ff */
[-C--:B------:R-:W-:Y:S01]  /*f6c0*/  FMUL R13, R13, R24.reuse ;  /* 0x000000180d0d7220 */ /* 0x080fe20000400000 */
[----:B------:R-:W-:Y:S01]  /*f6d0*/  FFMA R12, R20, R24, -R12 ;  /* 0x00000018140c7223 */ /* 0x000fe2000000080c */
[----:B------:R-:W-:Y:S01]  /*f6e0*/  FFMA R25, R26, R15, R25 ;  /* 0x0000000f1a197223 */ /* 0x000fe20000000019 */
[C---:B------:R-:W-:Y:S01]  /*f6f0*/  FMUL R15, R29.reuse, R2 ;  /* 0x000000021d0f7220 */ /* 0x040fe20000400000 */
[----:B------:R-:W-:Y:S01]  /*f700*/  FMUL R29, R29, R4 ;  /* 0x000000041d1d7220 */ /* 0x000fe20000400000 */
[----:B------:R-:W-:Y:S01]  /*f710*/  FFMA R13, R20, R22, R13 ;  /* 0x00000016140d7223 */ /* 0x000fe2000000000d */
[C---:B------:R-:W-:Y:S01]  /*f720*/  FMUL R20, R44.reuse, R3 ;  /* 0x000000032c147220 */ /* 0x040fe20000400000 */
[----:B------:R-:W-:Y:S01]  /*f730*/  FMUL R44, R44, R5 ;  /* 0x000000052c2c7220 */ /* 0x000fe20000400000 */
        /* <DEDUP_REMOVED lines=13> */
.L_x_2013:
[----:B------:R-:W-:Y:S05]  /*f810*/  BSYNC B0 ;  /* 0x0000000000007941 */ /* 0x000fea0003800000 */
.L_x_2012:
[----:B-----5:R3:W-:Y:S02]  /*f820*/  STS.128 [R237+0x800], R12 ;  /* 0x0008000ced007388 */ /* 0x0207e40000000c00 */
.L_x_2011:
[----:B------:R-:W-:Y:S05]  /*f830*/  BSYNC B1 ;  /* 0x0000000000017941 */ /* 0x000fea0003800000 */
.L_x_2010:
        /* <DEDUP_REMOVED lines=14> */
[----:B-1----:R-:W-:Y:S02]  /*f920*/  LOP3.LUT R40, R14, 0xffff0000, RZ, 0xc0, !PT ;  /* 0xffff00000e287812 */ /* 0x002fe400078ec0ff */
        /* <DEDUP_REMOVED lines=34> */
.L_x_2015:
[----:B------:R-:W-:Y:S05]  /*fb50*/  BSYNC B0 ;  /* 0x0000000000007941 */ /* 0x000fea0003800000 */
.L_x_2014:
[----:B-----5:R3:W-:Y:S02]  /*fb60*/  STS.128 [R237+0x2800], R12 ;  /* 0x0028000ced007388 */ /* 0x0207e40000000c00 */
.L_x_2009:
[----:B------:R-:W-:Y:S05]  /*fb70*/  BSYNC B2 ;  /* 0x0000000000027941 */ /* 0x000fea0003800000 */
.L_x_2008:
[----:B------:R-:W-:Y:S01]  /*fb80*/  VIADD R29, R202, 0x20 ;  /* 0x00000020ca1d7836 */ /* 0x000fe20000000000 */
[----:B------:R-:W-:Y:S04]  /*fb90*/  BSSY B2, `(.L_x_2016) ;  /* 0x0000075000027945 */ /* 0x000fe80003800000 */
[----:B------:R-:W-:-:S04]  /*fba0*/  ISETP.GE.AND P0, PT, R29, R28, PT ;  /* 0x0000001c1d00720c */ /* 0x000fc80003f06270 */
[----:B------:R-:W-:-:S13]  /*fbb0*/  ISETP.LT.OR P0, PT, R230, -0x107, P0 ;  /* 0xfffffef9e600780c */ /* 0x000fda0000701670 */
[----:B------:R-:W-:Y:S05]  /*fbc0*/  @P0 BRA `(.L_x_2017) ;  /* 0x0000000400c40947 */ /* 0x000fea0003800000 */
[----:B------:R-:W-:Y:S01]  /*fbd0*/  ISETP.GE.AND P0, PT, R18, R8, PT ;  /* 0x000000081200720c */ /* 0x000fe20003f06270 */
[----:B------:R-:W-:Y:S01]  /*fbe0*/  IMAD.SHL.U32 R2, R17, 0x20, RZ ;  /* 0x0000002011027824 */ /* 0x000fe200078e00ff */
[----:B------:R-:W-:Y:S04]  /*fbf0*/  BSSY B1, `(.L_x_2018) ;  /* 0x000003b000017945 */ /* 0x000fe80003800000 */
[----:B------:R-:W-:-:S04]  /*fc00*/  IADD3 R3, P1, R2, R6, RZ ;  /* 0x0000000602037210 */ /* 0x000fc80007f3e0ff */
[----:B------:R-:W-:Y:S01]  /*fc10*/  LEA.HI.X.SX32 R2, R2, R7, 0x1, P1 ;  /* 0x0000000702027211 */ /* 0x000fe200008f0eff */
[C---:B------:R-:W-:Y:S02]  /*fc20*/  IMAD.SHL.U32 R46, R3.reuse, 0x2, RZ ;  /* 0x00000002032e7824 */ /* 0x040fe400078e00ff */
[----:B------:R1:W-:Y:S01]  /*fc30*/  @P0 STS.128 [R237+0x1000], RZ ;  /* 0x001000ffed000388 */ /* 0x0003e20000000c00 */
[----:B------:R-:W-:Y:S02]  /*fc40*/  SHF.L.U64.HI R2, R3, 0x1, R2 ;  /* 0x0000000103027819 */ /* 0x000fe40000010202 */
[-C--:B------:R-:W-:Y:S02]  /*fc50*/  IADD3 R44, P2, R32, R46.reuse, RZ ;  /* 0x0000002e202c7210 */ /* 0x080fe40007f5e0ff */
[----:B------:R-:W-:-:S03]  /*fc60*/  IADD3 R46, P1, R30, R46, RZ ;  /* 0x0000002e1e2e7210 */ /* 0x000fc60007f3e0ff */
[--C-:B------:R-:W-:Y:S02]  /*fc70*/  IMAD.X R45, R33, 0x1, R2.reuse, P2 ;  /* 0x00000001212d7824 */ /* 0x100fe400010e0602 */
[----:B------:R-:W-:Y:S01]  /*fc80*/  IMAD.X R47, R31, 0x1, R2, P1 ;  /* 0x000000011f2f7824 */ /* 0x000fe200008e0602 */
[----:B------:R-:W-:Y:S07]  /*fc90*/  @P0 BRA `(.L_x_2019) ;  /* 0x0000000000c00947 */ /* 0x000fee0003800000 */
        /* <DEDUP_REMOVED lines=46> */
.L_x_2021:
[----:B------:R-:W-:Y:S05]  /*ff80*/  BSYNC B0 ;  /* 0x0000000000007941 */ /* 0x000fea0003800000 */
.L_x_2020:
[----:B-----5:R3:W-:Y:S02]  /*ff90*/  STS.128 [R237+0x1000], R12 ;  /* 0x0010000ced007388 */ /* 0x0207e40000000c00 */
.L_x_2019:
[----:B------:R-:W-:Y:S05]  /*ffa0*/  BSYNC B1 ;  /* 0x0000000000017941 */ /* 0x000fea0003800000 */
.L_x_2018:
        /* <DEDUP_REMOVED lines=49> */
.L_x_2023:
[----:B------:R-:W-:Y:S05]  /*102c0*/  BSYNC B0 ;  /* 0x0000000000007941 */ /* 0x000fea0003800000 */
.L_x_2022:
[----:B-----5:R3:W-:Y:S02]  /*102d0*/  STS.128 [R237+0x3000], R12 ;  /* 0x0030000ced007388 */ /* 0x0207e40000000c00 */
.L_x_2017:
[----:B------:R-:W-:Y:S05]  /*102e0*/  BSYNC B2 ;  /* 0x0000000000027941 */ /* 0x000fea0003800000 */
.L_x_2016:
[----:B-1----:R-:W-:-:S05]  /*102f0*/  VIADD R36, R202, 0x30 ;  /* 0x00000030ca247836 */ /* 0x002fca0000000000 */
[----:B------:R-:W-:-:S04]  /*10300*/  ISETP.GE.AND P0, PT, R36, R28, PT ;  /* 0x0000001c2400720c */ /* 0x000fc80003f06270 */
[----:B------:R-:W-:-:S13]  /*10310*/  ISETP.LT.OR P0, PT, R230, -0x187, P0 ;  /* 0xfffffe79e600780c */ /* 0x000fda0000701670 */
[----:B------:R-:W-:Y:S05]  /*10320*/  @P0 BRA `(.L_x_2024) ;  /* 0x0000003c006c0947 */ /* 0x000fea0003800000 */
[----:B------:R-:W-:Y:S01]  /*10330*/  ISETP.GE.AND P0, PT, R18, R8, PT ;  /* 0x000000081200720c */ /* 0x000fe20003f06270 */
[----:B------:R-:W-:Y:S01]  /*10340*/  IMAD R17, R17, 0x30, RZ ;  /* 0x0000003011117824 */ /* 0x000fe200078e02ff */
        /* <DEDUP_REMOVED lines=11> */
[----:B---3--:R3:W5:Y:S01]  /*10400*/  LD.E.128 R12, desc[UR4][R34.64] ;  /* 0x00000004220c7980 */ /* 0x008762000c101d00 */
[----:B------:R-:W-:Y:S01]  /*10410*/  ISETP.GE.AND P0, PT, R18, R0, PT ;  /* 0x000000001200720c */ /* 0x000fe20003f06270 */
[----:B------:R-:W-:-:S12]  /*10420*/  BSSY B0, `(.L_x_2027) ;  /* 0x000002d000007945 */ /* 0x000fd80003800000 */
[----:B------:R-:W-:Y:S05]  /*10430*/  @P0 BRA `(.L_x_2028) ;  /* 0x0000000000ac0947 */ /* 0x000fea0003800000 */
[----:B--2---:R-:W2:Y:S04]  /*10440*/  LD.E.64 R2, desc[UR4][R30.64] ;  /* 0x000000041e027980 */ /* 0x004ea8000c101b00 */
[----:B---3--:R-:W3:Y:S01]  /*10450*/  LD.E.64 R4, desc[UR4][R24.64] ;  /* 0x0000000418047980 */ /* 0x008ee2000c101b00 */
[C---:B-----5:R-:W-:Y:S01]  /*10460*/  SHF.L.U32 R21, R15.reuse, 0x10, RZ ;  /* 0x000000100f157819 */ /* 0x060fe200000006ff */
[C---:B------:R-:W-:Y:S01]  /*10470*/  IMAD.U32 R22, R14.reuse, 0x10000, RZ ;  /* 0x000100000e167824 */ /* 0x040fe200078e00ff */
[----:B------:R-:W-:Y:S02]  /*10480*/  LOP3.LUT R20, R15, 0xffff0000, RZ, 0xc0, !PT ;  /* 0xffff00000f147812 */ /* 0x000fe400078ec0ff */
[----:B------:R-:W-:Y:S02]  /*10490*/  LOP3.LUT R26, R14, 0xffff0000, RZ, 0xc0, !PT ;  /* 0xffff00000e1a7812 */ /* 0x000fe400078ec0ff */
[----:B------:R-:W-:-:S02]  /*104a0*/  LOP3.LUT R6, R13, 0xffff0000, RZ, 0xc0, !PT ;  /* 0xffff00000d067812 */ /* 0x000fc400078ec0ff */
[----:B------:R-:W-:Y:S01]  /*104b0*/  SHF.L.U32 R7, R13, 0x10, RZ ;  /* 0x000000100d077819 */ /* 0x000fe200000006ff */
[C---:B------:R-:W-:Y:S01]  /*104c0*/  IMAD.U32 R13, R12.reuse, 0x10000, RZ ;  /* 0x000100000c0d7824 */ /* 0x040fe200078e00ff */
[----:B------:R-:W-:Y:S02]  /*104d0*/  LOP3.LUT R23, R12, 0xffff0000, RZ, 0xc0, !PT ;  /* 0xffff00000c177812 */ /* 0x000fe400078ec0ff */
[C---:B--2---:R-:W-:Y:S02]  /*104e0*/  LOP3.LUT R15, R3.reuse, 0xffff0000, RZ, 0xc0, !PT ;  /* 0xffff0000030f7812 */ /* 0x044fe400078ec0ff */
[----:B------:R-:W-:Y:S02]  /*104f0*/  SHF.L.U32 R3, R3, 0x10, RZ ;  /* 0x0000001003037819 */ /* 0x000fe400000006ff */
[C---:B---3--:R-:W-:Y:S01]  /*10500*/  LOP3.LUT R18, R5.reuse, 0xffff0000, RZ, 0xc0, !PT ;  /* 0xffff000005127812 */ /* 0x048fe200078ec0ff */
[----:B------:R-:W-:Y:S01]  /*10510*/  FMUL R14, R20, R15 ;  /* 0x0000000f140e7220 */ /* 0x000fe20000400000 */
[----:B------:R-:W-:Y:S01]  /*10520*/  LOP3.LUT R17, R2, 0xffff0000, RZ, 0xc0, !PT ;  /* 0xffff000002117812 */ /* 0x000fe200078ec0ff */
[----:B------:R-:W-:Y:S01]  /*10530*/  IMAD.U32 R5, R5, 0x10000, RZ ;  /* 0x0001000005057824 */ /* 0x000fe200078e00ff */
[----:B------:R-:W-:Y:S01]  /*10540*/  LOP3.LUT R19, R4, 0xffff0000, RZ, 0xc0, !PT ;  /* 0xffff000004137812 */ /* 0x000fe200078ec0ff */
[-C--:B------:R-:W-:Y:S01]  /*10550*/  FMUL R20, R20, R18.reuse ;  /* 0x0000001214147220 */ /* 0x080fe20000400000 */
[----:B------:R-:W-:Y:S01]  /*10560*/  SHF.L.U32 R2, R2, 0x10, RZ ;  /* 0x0000001002027819 */ /* 0x000fe200000006ff */
[----:B------:R-:W-:Y:S01]  /*10570*/  FMUL R12, R6, R17 ;  /* 0x00000011060c7220 */ /* 0x000fe20000400000 */
[C---:B------:R-:W-:Y:S01]  /*10580*/  FFMA R14, R21.reuse, R18, -R14 ;  /* 0x00000012150e7223 */ /* 0x040fe2000000080e */
[----:B------:R-:W-:Y:S01]  /*10590*/  FFMA R20, R21, R15, R20 ;  /* 0x0000000f15147223 */ /* 0x000fe20000000014 */
[C---:B------:R-:W-:Y:S01]  /*105a0*/  FMUL R15, R26.reuse, R3 ;  /* 0x000000031a0f7220 */ /* 0x040fe20000400000 */
[----:B------:R-:W-:Y:S01]  /*105b0*/  FMUL R26, R26, R5 ;  /* 0x000000051a1a7220 */ /* 0x000fe20000400000 */
[----:B------:R-:W-:Y:S01]  /*105c0*/  FMUL R6, R6, R19 ;  /* 0x0000001306067220 */ /* 0x000fe20000400000 */
[----:B------:R-:W-:-:S02]  /*105d0*/  IMAD.U32 R4, R4, 0x10000, RZ ;  /* 0x0001000004047824 */ /* 0x000fc400078e00ff */
[C---:B------:R-:W-:Y:S01]  /*105e0*/  FFMA R15, R22.reuse, R5, -R15 ;  /* 0x00000005160f7223 */ /* 0x040fe2000000080f */
[----:B------:R-:W-:Y:S01]  /*105f0*/  FFMA R26, R22, R3, R26 ;  /* 0x00000003161a7223 */ /* 0x000fe2000000001a */
[C---:B------:R-:W-:Y:S01]  /*10600*/  FFMA R12, R7.reuse, R19, -R12 ;  /* 0x00000013070c7223 */ /* 0x040fe2000000080c */
[----:B------:R-:W-:Y:S01]  /*10610*/  FFMA R6, R7, R17, R6 ;  /* 0x0000001107067223 */ /* 0x000fe20000000006 */
[C---:B------:R-:W-:Y:S01]  /*10620*/  FMUL R7, R23.reuse, R2 ;  /* 0x0000000217077220 */ /* 0x040fe20000400000 */
[----:B------:R-:W-:Y:S01]  /*10630*/  FMUL R23, R23, R4 ;  /* 0x0000000417177220 */ /* 0x000fe20000400000 */
[----:B------:R-:W-:Y:S02]  /*10640*/  F2FP.BF16.F32.PACK_AB R14, R20, R14 ;  /* 0x0000000e140e723e */ /* 0x000fe400000010ff */
[----:B------:R-:W-:Y:S01]  /*10650*/  F2FP.BF16.F32.PACK_AB R15, R26, R15 ;  /* 0x0000000f1a0f723e */ /* 0x000fe200000010ff */
[C---:B------:R-:W-:Y:S01]  /*10660*/  FFMA R7, R13.reuse, R4, -R7 ;  /* 0x000000040d077223 */ /* 0x040fe20000000807 */
[----:B------:R-:W-:Y:S01]  /*10670*/  FFMA R23, R13, R2, R23 ;  /* 0x000000020d177223 */ /* 0x000fe20000000017 */
[----:B------:R-:W-:-:S02]  /*10680*/  F2FP.BF16.F32.PACK_AB R12, R6, R12 ;  /* 0x0000000c060c723e */ /* 0x000fc400000010ff */
[-C--:B------:R-:W-:Y:S02]  /*10690*/  LOP3.LUT R15, R15, R14.reuse, RZ, 0x3c, !PT ;  /* 0x0000000e0f0f7212 */ /* 0x080fe400078e3cff */
[----:B------:R-:W-:Y:S02]  /*106a0*/  F2FP.BF16.F32.PACK_AB R7, R23, R7 ;  /* 0x000000071707723e */ /* 0x000fe400000010ff */
[C---:B------:R-:W-:Y:S02]  /*106b0*/  LOP3.LUT R14, R15.reuse, R14, RZ, 0x3c, !PT ;  /* 0x0000000e0f0e7212 */ /* 0x040fe400078e3cff */
[----:B------:R-:W-:Y:S02]  /*106c0*/  MOV R13, R12 ;  /* 0x0000000c000d7202 */ /* 0x000fe40000000f00 */
[----:B------:R-:W-:Y:S02]  /*106d0*/  MOV R12, R7 ;  /* 0x00000007000c7202 */ /* 0x000fe40000000f00 */
[----:B------:R-:W-:-:S02]  /*106e0*/  LOP3.LUT R15, R15, R14, RZ, 0x3c, !PT ;  /* 0x0000000e0f0f7212 */ /* 0x000fc400078e3cff */
.L_x_2028:
[----:B------:R-:W-:Y:S05]  /*106f0*/  BSYNC B0 ;  /* 0x0000000000007941 */ /* 0x000fea0003800000 */
.L_x_2027:
[----:B-----5:R1:W-:Y:S02]  /*10700*/  STS.128 [R237+0x1800], R12 ;  /* 0x0018000ced007388 */ /* 0x0203e40000000c00 */
.L_x_2026:
[----:B------:R-:W-:Y:S05]  /*10710*/  BSYNC B1 ;  /* 0x0000000000017941 */ /* 0x000fea0003800000 */
.L_x_2025:
        /* <DEDUP_REMOVED lines=9> */
[----:B-----5:R-:W-:Y:S01]  /*107b0*/  LOP3.LUT R0, R33, 0xffff0000, RZ, 0xc0, !PT ;  /* 0xffff000021007812 */ /* 0x020fe200078ec0ff */
[C---:B------:R-:W-:Y:S01]  /*107c0*/  IMAD.U32 R17, R35.reuse, 0x10000, RZ ;  /* 0x0001000023117824 */ /* 0x040fe200078e00ff */
[----:B-1----:R-:W-:Y:S02]  /*107d0*/  LOP3.LUT R15, R35, 0xffff0000, RZ, 0xc0, !PT ;  /* 0xffff0000230f7812 */ /* 0x002fe400078ec0ff */
[----:B------:R-:W-:Y:S02]  /*107e0*/  SHF.L.U32 R6, R33, 0x10, RZ ;  /* 0x0000001021067819 */ /* 0x000fe400000006ff */
[----:B------:R-:W-:-:S02]  /*107f0*/  SHF.L.U32 R7, R32, 0x10, RZ ;  /* 0x0000001020077819 */ /* 0x000fc400000006ff */
[----:B------:R-:W-:Y:S02]  /*10800*/  SHF.L.U32 R18, R34, 0x10, RZ ;  /* 0x0000001022127819 */ /* 0x000fe400000006ff */
[----:B------:R-:W-:Y:S02]  /*10810*/  LOP3.LUT R32, R32, 0xffff0000, RZ, 0xc0, !PT ;  /* 0xffff000020207812 */ /* 0x000fe400078ec0ff */
[----:B------:R-:W-:Y:S02]  /*10820*/  LOP3.LUT R34, R34, 0xffff0000, RZ, 0xc0, !PT ;  /* 0xffff000022227812 */ /* 0x000fe400078ec0ff */
[C---:B---3--:R-:W-:Y:S01]  /*10830*/  LOP3.LUT R12, R2.reuse, 0xffff0000, RZ, 0xc0, !PT ;  /* 0xffff0000020c7812 */ /* 0x048fe200078ec0ff */
[----:B------:R-:W-:Y:S01]  /*10840*/  IMAD.U32 R2, R2, 0x10000, RZ ;  /* 0x0001000002027824 */ /* 0x000fe200078e00ff */
[----:B------:R-:W-:Y:S02]  /*10850*/  LOP3.LUT R9, R3, 0xffff0000, RZ, 0xc0, !PT ;  /* 0xffff000003097812 */ /* 0x000fe400078ec0ff */
[----:B--2---:R-:W-:Y:S01]  /*10860*/  LOP3.LUT R14, R4, 0xffff0000, RZ, 0xc0, !PT ;  /* 0xffff0000040e7812 */ /* 0x004fe200078ec0ff */
[C---:B------:R-:W-:Y:S01]  /*10870*/  FMUL R8, R0.reuse, R12 ;  /* 0x0000000c00087220 */ /* 0x040fe20000400000 */
[----:B------:R-:W-:Y:S01]  /*10880*/  LOP3.LUT R13, R5, 0xffff0000, RZ, 0xc0, !PT ;  /* 0xffff0000050d7812 */ /* 0x000fe200078ec0ff */
[----:B------:R-:W-:Y:S01]  /*10890*/  FMUL R19, R15, R9 ;  /* 0x000000090f137220 */ /* 0x000fe20000400000 */
[----:B------:R-:W-:Y:S01]  /*108a0*/  SHF.L.U32 R3, R3, 0x10, RZ ;  /* 0x0000001003037819 */ /* 0x000fe200000006ff */
[----:B------:R-:W-:Y:S01]  /*108b0*/  FMUL R0, R0, R14 ;  /* 0x0000000e00007220 */ /* 0x000fe20000400000 */
[----:B------:R-:W-:Y:S01]  /*108c0*/  SHF.L.U32 R4, R4, 0x10, RZ ;  /* 0x0000001004047819 */ /* 0x000fe200000006ff */
[----:B------:R-:W-:Y:S01]  /*108d0*/  FMUL R15, R15, R13 ;  /* 0x0000000d0f0f7220 */ /* 0x000fe20000400000 */
[----:B------:R-:W-:-:S02]  /*108e0*/  IMAD.U32 R5, R5, 0x10000, RZ ;  /* 0x0001000005057824 */ /* 0x000fc400078e00ff */
[C---:B------:R-:W-:Y:S01]  /*108f0*/  FFMA R8, R6.reuse, R14, -R8 ;  /* 0x0000000e06087223 */ /* 0x040fe20000000808 */
[----:B------:R-:W-:Y:S01]  /*10900*/  FFMA R0, R6, R12, R0 ;  /* 0x0000000c06007223 */ /* 0x000fe20000000000 */
[C---:B------:R-:W-:Y:S01]  /*10910*/  FFMA R15, R17.reuse, R9, R15 ;  /* 0x00000009110f7223 */ /* 0x040fe2000000000f */
[----:B------:R-:W-:Y:S01]  /*10920*/  FMUL R6, R32, R2 ;  /* 0x0000000220067220 */ /* 0x000fe20000400000 */
[----:B------:R-:W-:Y:S01]  /*10930*/  FMUL R9, R34, R3 ;  /* 0x0000000322097220 */ /* 0x000fe20000400000 */
[----:B------:R-:W-:Y:S01]  /*10940*/  FFMA R19, R17, R13, -R19 ;  /* 0x0000000d11137223 */ /* 0x000fe20000000813 */
        /* <DEDUP_REMOVED lines=10> */
[----:B------:R-:W-:Y:S02]  /*109f0*/  MOV R33, R0 ;  /* 0x0000000000217202 */ /* 0x000fe40000000f00 */
[----:B------:R-:W-:Y:S02]  /*10a00*/  MOV R35, R15 ;  /* 0x0000000f00237202 */ /* 0x000fe40000000f00 */
.L_x_2030:
[----:B------:R-:W-:Y:S05]  /*10a10*/  BSYNC B0 ;  /* 0x0000000000007941 */ /* 0x000fea0003800000 */
.L_x_2029:
[----:B-----5:R3:W-:Y:S01]  /*10a20*/  STS.128 [R237+0x3800], R32 ;  /* 0x00380020ed007388 */ /* 0x0207e20000000c00 */
[----:B------:R-:W-:Y:S05]  /*10a30*/  BRA `(.L_x_2024) ;  /* 0x0000003400a87947 */ /* 0x000fea0003800000 */
.L_x_1999:
        /* <DEDUP_REMOVED lines=16> */
[----:B------:R-:W-:Y:S02]  /*10b40*/  IMAD.MOV.U32 R16, RZ, RZ, RZ ;  /* 0x000000ffff107224 */ /* 0x000fe400078e00ff */
[----:B------:R-:W-:Y:S01]  /*10b50*/  IMAD.WIDE R4, R4, 0x2, R56 ;  /* 0x0000000204047825 */ /* 0x000fe200078e0238 */
[----:B------:R-:W-:Y:S02]  /*10b60*/  LEA.HI.X.SX32 R12, R12, R3, 0x1, P0 ;  /* 0x000000030c0c7211 */ /* 0x000fe400000f0eff */
[C---:B------:R-:W-:Y:S01]  /*10b70*/  LEA R14, P0, R13.reuse, R30, 0x1 ;  /* 0x0000001e0d0e7211 */ /* 0x040fe200078008ff */
[----:B------:R-:W-:Y:S02]  /*10b80*/  @P1 IMAD.MOV R16, RZ, RZ, -R17 ;  /* 0x000000ffff101224 */ /* 0x000fe400078e0a11 */
[----:B------:R-:W3:Y:S01]  /*10b90*/  LD.E.128 R4, desc[UR4][R4.64] ;  /* 0x0000000404047980 */ /* 0x000ee2000c101d00 */
[----:B------:R-:W-:-:S02]  /*10ba0*/  LEA.HI.X R15, R13, R31, R12, 0x1, P0 ;  /* 0x0000001f0d0f7211 */ /* 0x000fc400000f0c0c */
[----:B------:R-:W-:-:S04]  /*10bb0*/  IADD3 R20, P0, R16, R2, RZ ;  /* 0x0000000210147210 */ /* 0x000fc80007f1e0ff */
[----:B------:R-:W4:Y:S01]  /*10bc0*/  LD.E.128 R12, desc[UR4][R14.64] ;  /* 0x000000040e0c7980 */ /* 0x000f22000c101d00 */
[----:B------:R-:W-:Y:S02]  /*10bd0*/  LEA.HI.X.SX32 R16, R16, R3, 0x1, P0 ;  /* 0x0000000310107211 */ /* 0x000fe400000f0eff */
[----:B------:R-:W-:-:S04]  /*10be0*/  LEA R22, P0, R20, R32, 0x1 ;  /* 0x0000002014167211 */ /* 0x000fc800078008ff */
[----:B------:R-:W-:-:S06]  /*10bf0*/  LEA.HI.X R23, R20, R33, R16, 0x1, P0 ;  /* 0x0000002114177211 */ /* 0x000fcc00000f0c10 */
[----:B--2---:R-:W2:Y:S01]  /*10c00*/  LD.E.128 R20, desc[UR4][R22.64] ;  /* 0x0000000416147980 */ /* 0x004ea2000c101d00 */
[C---:B-----5:R-:W-:Y:S01]  /*10c10*/  LOP3.LUT R16, R25.reuse, 0xffff0000, RZ, 0xc0, !PT ;  /* 0xffff000019107812 */ /* 0x060fe200078ec0ff */
[----:B------:R-:W-:Y:S01]  /*10c20*/  IMAD.U32 R46, R25, 0x10000, RZ ;  /* 0x00010000192e7824 */ /* 0x000fe200078e00ff */
[C---:B------:R-:W-:Y:S01]  /*10c30*/  LOP3.LUT R25, R27.reuse, 0xffff0000, RZ, 0xc0, !PT ;  /* 0xffff00001b197812 */ /* 0x040fe200078ec0ff */
[----:B------:R-:W-:Y:S01]  /*10c40*/  IMAD.U32 R55, R27, 0x10000, RZ ;  /* 0x000100001b377824 */ /* 0x000fe200078e00ff */
[----:B------:R-:W-:Y:S01]  /*10c50*/  SHF.L.U32 R44, R24, 0x10, RZ ;  /* 0x00000010182c7819 */ /* 0x000fe200000006ff */
[C---:B------:R-:W-:Y:S01]  /*10c60*/  IMAD.U32 R45, R26.reuse, 0x10000, RZ ;  /* 0x000100001a2d7824 */ /* 0x040fe200078e00ff */
[----:B------:R-:W-:Y:S02]  /*10c70*/  LOP3.LUT R26, R26, 0xffff0000, RZ, 0xc0, !PT ;  /* 0xffff00001a1a7812 */ /* 0x000fe400078ec0ff */
[----:B------:R-:W-:Y:S01]  /*10c80*/  LOP3.LUT R24, R24, 0xffff0000, RZ, 0xc0, !PT ;  /* 0xffff000018187812 */ /* 0x000fe200078ec0ff */
[C---:B---3--:R-:W-:Y:S01]  /*10c90*/  IMAD.U32 R47, R4.reuse, 0x10000, RZ ;  /* 0x00010000042f7824 */ /* 0x048fe200078e00ff */
[----:B------:R-:W-:Y:S01]  /*10ca0*/  LOP3.LUT R27, R4, 0xffff0000, RZ, 0xc0, !PT ;  /* 0xffff0000041b7812 */ /* 0x000fe200078ec0ff */
[C---:B------:R-:W-:Y:S01]  /*10cb0*/  IMAD.U32 R4, R5.reuse, 0x10000, RZ ;  /* 0x0001000005047824 */ /* 0x040fe200078e00ff */
[----:B------:R-:W-:Y:S01]  /*10cc0*/  LOP3.LUT R59, R5, 0xffff0000, RZ, 0xc0, !PT ;  /* 0xffff0000053b7812 */ /* 0x000fe200078ec0ff */
[C---:B------:R-:W-:Y:S01]  /*10cd0*/  IMAD.U32 R5, R7.reuse, 0x10000, RZ ;  /* 0x0001000007057824 */ /* 0x040fe200078e00ff */
[----:B------:R-:W-:Y:S01]  /*10ce0*/  LOP3.LUT R61, R7, 0xffff0000, RZ, 0xc0, !PT ;  /* 0xffff0000073d7812 */ /* 0x000fe200078ec0ff */
[C---:B----4-:R-:W-:Y:S01]  /*10cf0*/  IMAD.U32 R60, R12.reuse, 0x10000, RZ ;  /* 0x000100000c3c7824 */ /* 0x050fe200078e00ff */
[C---:B------:R-:W-:Y:S01]  /*10d00*/  LOP3.LUT R63, R13.reuse, 0xffff0000, RZ, 0xc0, !PT ;  /* 0xffff00000d3f7812 */ /* 0x040fe200078ec0ff */
[----:B------:R-:W-:Y:S01]  /*10d10*/  IMAD.U32 R7, R13, 0x10000, RZ ;  /* 0x000100000d077824 */ /* 0x000fe200078e00ff */
[----:B------:R-:W-:Y:S01]  /*10d20*/  LOP3.LUT R12, R12, 0xffff0000, RZ, 0xc0, !PT ;  /* 0xffff00000c0c7812 */ /* 0x000fe200078ec0ff */
[C---:B------:R-:W-:Y:S01]  /*10d30*/  IMAD.U32 R62, R14.reuse, 0x10000, RZ ;  /* 0x000100000e3e7824 */ /* 0x040fe200078e00ff */
[----:B------:R-:W-:-:S02]  /*10d40*/  LOP3.LUT R13, R14, 0xffff0000, RZ, 0xc0, !PT ;  /* 0xffff00000e0d7812 */ /* 0x000fc400078ec0ff */
[----:B------:R-:W-:Y:S02]  /*10d50*/  SHF.L.U32 R14, R15, 0x10, RZ ;  /* 0x000000100f0e7819 */ /* 0x000fe400000006ff */
[----:B------:R-:W-:Y:S02]  /*10d60*/  FSEL R60, -R60, R60, !P1 ;  /* 0x0000003c3c3c7208 */ /* 0x000fe40004800100 */
[----:B------:R-:W-:Y:S02]  /*10d70*/  FSEL R7, -R7, R7, !P1 ;  /* 0x0000000707077208 */ /* 0x000fe40004800100 */
[----:B------:R-:W-:Y:S01]  /*10d80*/  LOP3.LUT R15, R15, 0xffff0000, RZ, 0xc0, !PT ;  /* 0xffff00000f0f7812 */ /* 0x000fe200078ec0ff */
[----:B------:R-:W-:Y:S01]  /*10d90*/  FMUL R47, R47, R60 ;  /* 0x0000003c2f2f7220 */ /* 0x000fe20000400000 */
[----:B------:R-:W-:Y:S01]  /*10da0*/  SHF.L.U32 R58, R6, 0x10, RZ ;  /* 0x00000010063a7819 */ /* 0x000fe200000006ff */
[----:B------:R-:W-:Y:S01]  /*10db0*/  FMUL R4, R4, R7 ;  /* 0x0000000704047220 */ /* 0x000fe20000400000 */
[----:B------:R-:W-:Y:S01]  /*10dc0*/  FSEL R12, -R12, R12, !P1 ;  /* 0x0000000c0c0c7208 */ /* 0x000fe20004800100 */
[----:B--2---:R-:W-:Y:S01]  /*10dd0*/  IMAD.U32 R7, R21, 0x10000, RZ ;  /* 0x0001000015077824 */ /* 0x004fe200078e00ff */
[----:B------:R-:W-:-:S02]  /*10de0*/  LOP3.LUT R6, R6, 0xffff0000, RZ, 0xc0, !PT ;  /* 0xffff000006067812 */ /* 0x000fc400078ec0ff */
[----:B------:R-:W-:Y:S01]  /*10df0*/  FSEL R13, -R13, R13, !P1 ;  /* 0x0000000d0d0d7208 */ /* 0x000fe20004800100 */
[----:B------:R-:W-:Y:S01]  /*10e00*/  FMUL R12, R27, R12 ;  /* 0x0000000c1b0c7220 */ /* 0x000fe20000400000 */
        /* <DEDUP_REMOVED lines=28> */
[----:B------:R-:W-:Y:S01]  /*10fd0*/  F2FP.BF16.F32.PACK_AB R12, R12, R14 ;  /* 0x0000000e0c0c723e */ /* 0x000fe200000010ff */
[----:B------:R-:W-:Y:S02]  /*10fe0*/  IMAD.MOV.U32 R25, RZ, RZ, R4 ;  /* 0x000000ffff197224 */ /* 0x000fe400078e0004 */
[----:B------:R-:W-:Y:S01]  /*10ff0*/  IMAD.MOV.U32 R27, RZ, RZ, R5 ;  /* 0x000000ffff1b7224 */ /* 0x000fe200078e0005 */
[----:B------:R-:W-:Y:S02]  /*11000*/  MOV R24, R12 ;  /* 0x0000000c00187202 */ /* 0x000fe40000000f00 */
.L_x_2036:
[----:B------:R-:W-:Y:S05]  /*11010*/  BSYNC B0 ;  /* 0x0000000000007941 */ /* 0x000fea0003800000 */
.L_x_2035:
[----:B-----5:R3:W-:Y:S02]  /*11020*/  STS.128 [R237], R24 ;  /* 0x00000018ed007388 */ /* 0x0207e40000000c00 */
.L_x_2034:
[----:B------:R-:W-:Y:S05]  /*11030*/  BSYNC B1 ;  /* 0x0000000000017941 */ /* 0x000fea0003800000 */
.L_x_2033:
        /* <DEDUP_REMOVED lines=12> */
[C---:B------:R-:W-:Y:S01]  /*11100*/  IADD3 R12, P0, R13.reuse, R2, RZ ;  /* 0x000000020d0c7210 */ /* 0x040fe20007f1e0ff */
[----:B------:R-:W-:Y:S02]  /*11110*/  IMAD.MOV.U32 R16, RZ, RZ, RZ ;  /* 0x000000ffff107224 */ /* 0x000fe400078e00ff */
[----:B------:R-:W-:Y:S01]  /*11120*/  IMAD.WIDE R4, R4, 0x2, R56 ;  /* 0x0000000204047825 */ /* 0x000fe200078e0238 */
[----:B------:R-:W-:Y:S02]  /*11130*/  LEA.HI.X.SX32 R13, R13, R3, 0x1, P0 ;  /* 0x000000030d0d7211 */ /* 0x000fe400000f0eff */
[C---:B------:R-:W-:Y:S01]  /*11140*/  LEA R14, P0, R12.reuse, R30, 0x1 ;  /* 0x0000001e0c0e7211 */ /* 0x040fe200078008ff */
[----:B------:R-:W-:Y:S02]  /*11150*/  @P1 IMAD.MOV R16, RZ, RZ, -R17 ;  /* 0x000000ffff101224 */ /* 0x000fe400078e0a11 */
[----:B--2---:R-:W2:Y:S01]  /*11160*/  LD.E.128 R4, desc[UR4][R4.64+0x80] ;  /* 0x0000800404047980 */ /* 0x004ea2000c101d00 */
[----:B------:R-:W-:-:S02]  /*11170*/  LEA.HI.X R15, R12, R31, R13, 0x1, P0 ;  /* 0x0000001f0c0f7211 */ /* 0x000fc400000f0c0d */
[----:B------:R-:W-:-:S04]  /*11180*/  IADD3 R20, P0, R16, R2, RZ ;  /* 0x0000000210147210 */ /* 0x000fc80007f1e0ff */
[----:B---3--:R-:W3:Y:S01]  /*11190*/  LD.E.128 R12, desc[UR4][R14.64+0x80] ;  /* 0x000080040e0c7980 */ /* 0x008ee2000c101d00 */
[----:B------:R-:W-:Y:S02]  /*111a0*/  LEA.HI.X.SX32 R16, R16, R3, 0x1, P0 ;  /* 0x0000000310107211 */ /* 0x000fe400000f0eff */
[----:B------:R-:W-:-:S04]  /*111b0*/  LEA R22, P0, R20, R32, 0x1 ;  /* 0x0000002014167211 */ /* 0x000fc800078008ff */
[----:B------:R-:W-:-:S06]  /*111c0*/  LEA.HI.X R23, R20, R33, R16, 0x1, P0 ;  /* 0x0000002114177211 */ /* 0x000fcc00000f0c10 */
[----:B----4-:R-:W4:Y:S01]  /*111d0*/  LD.E.128 R20, desc[UR4][R22.64+0x80] ;  /* 0x0000800416147980 */ /* 0x010f22000c101d00 */
        /* <DEDUP_REMOVED lines=14> */
[C---:B---3--:R-:W-:Y:S01]  /*112c0*/  IMAD.U32 R58, R12.reuse, 0x10000, RZ ;  /* 0x000100000c3a7824 */ /* 0x048fe200078e00ff */
        /* <DEDUP_REMOVED lines=13> */
[----:B----4-:R-:W-:Y:S01]  /*113a0*/  IMAD.U32 R7, R21, 0x10000, RZ ;  /* 0x0001000015077824 */ /* 0x010fe200078e00ff */
        /* <DEDUP_REMOVED lines=35> */
.L_x_2038:
[----:B------:R-:W-:Y:S05]  /*115e0*/  BSYNC B0 ;  /* 0x0000000000007941 */ /* 0x000fea0003800000 */
.L_x_2037:
[----:B-----5:R1:W-:Y:S02]  /*115f0*/  STS.128 [R237+0x2000], R24 ;  /* 0x00200018ed007388 */ /* 0x0203e40000000c00 */
.L_x_2032:
[----:B------:R-:W-:Y:S05]  /*11600*/  BSYNC B2 ;  /* 0x0000000000027941 */ /* 0x000fea0003800000 */
.L_x_2031:
        /* <DEDUP_REMOVED lines=14> */
[----:B------:R-:W-:Y:S01]  /*116f0*/  IMAD.MOV.U32 R5, RZ, RZ, RZ ;  /* 0x000000ffff057224 */ /* 0x000fe200078e00ff */
[----:B------:R-:W-:Y:S01]  /*11700*/  IADD3 R21, P1, R29, R2, RZ ;  /* 0x000000021d157210 */ /* 0x000fe20007f3e0ff */
[----:B------:R-:W-:-:S03]  /*11710*/  IMAD.MOV.U32 R4, RZ, RZ, R17 ;  /* 0x000000ffff047224 */ /* 0x000fc600078e0011 */
[----:B------:R-:W-:-:S07]  /*11720*/  LEA.HI.X.SX32 R20, R29, R3, 0x1, P1 ;  /* 0x000000031d147211 */ /* 0x000fce00008f0eff */
[--C-:B------:R-:W-:Y:S02]  /*11730*/  @P0 IMAD.MOV R5, RZ, RZ, -R17.reuse ;  /* 0x000000ffff050224 */ /* 0x100fe400078e0a11 */
[----:B------:R-:W-:Y:S02]  /*11740*/  IMAD.MOV.U32 R22, RZ, RZ, RZ ;  /* 0x000000ffff167224 */ /* 0x000fe400078e00ff */
[----:B------:R-:W-:Y:S01]  /*11750*/  @P0 IMAD.MOV R4, RZ, RZ, -R17 ;  /* 0x000000ffff040224 */ /* 0x000fe200078e0a11 */
[----:B------:R-:W-:-:S04]  /*11760*/  IADD3 R6, P1, R5, R21, RZ ;  /* 0x0000001505067210 */ /* 0x000fc80007f3e0ff */
[----:B------:R-:W-:Y:S02]  /*11770*/  LEA.HI.X.SX32 R5, R5, R20, 0x1, P1 ;  /* 0x0000001405057211 */ /* 0x000fe400008f0eff */
[----:B------:R-:W-:Y:S01]  /*11780*/  LEA R12, P1, R6, R30, 0x1 ;  /* 0x0000001e060c7211 */ /* 0x000fe200078208ff */
[----:B------:R-:W-:-:S03]  /*11790*/  @P0 IMAD.MOV R22, RZ, RZ, -R17 ;  /* 0x000000ffff160224 */ /* 0x000fc600078e0a11 */
[----:B------:R-:W-:Y:S01]  /*117a0*/  LEA.HI.X R13, R6, R31, R5, 0x1, P1 ;  /* 0x0000001f060d7211 */ /* 0x000fe200008f0c05 */
[----:B------:R-:W-:Y:S01]  /*117b0*/  IMAD.WIDE R4, R4, 0x2, R40 ;  /* 0x0000000204047825 */ /* 0x000fe200078e0228 */
[----:B------:R-:W-:-:S04]  /*117c0*/  IADD3 R21, P1, R22, R21, RZ ;  /* 0x0000001516157210 */ /* 0x000fc80007f3e0ff */
[----:B------:R-:W3:Y:S01]  /*117d0*/  LD.E.128 R12, desc[UR4][R12.64] ;  /* 0x000000040c0c7980 */ /* 0x000ee2000c101d00 */
[----:B------:R-:W-:Y:S02]  /*117e0*/  LEA.HI.X.SX32 R20, R22, R20, 0x1, P1 ;  /* 0x0000001416147211 */ /* 0x000fe400008f0eff */
[C---:B------:R-:W-:Y:S01]  /*117f0*/  LEA R22, P1, R21.reuse, R32, 0x1 ;  /* 0x0000002015167211 */ /* 0x040fe200078208ff */
[----:B--2---:R-:W2:Y:S03]  /*11800*/  LD.E.128 R4, desc[UR4][R4.64] ;  /* 0x0000000404047980 */ /* 0x004ea6000c101d00 */
        /* <DEDUP_REMOVED lines=8> */
[C---:B------:R-:W-:Y:S02]  /*11890*/  SHF.L.U32 R46, R26.reuse, 0x10, RZ ;  /* 0x000000101a2e7819 */ /* 0x040fe400000006ff */
[----:B------:R-:W-:Y:S01]  /*118a0*/  LOP3.LUT R26, R26, 0xffff0000, RZ, 0xc0, !PT ;  /* 0xffff00001a1a7812 */ /* 0x000fe200078ec0ff */
[C---:B---3--:R-:W-:Y:S01]  /*118b0*/  IMAD.U32 R55, R12.reuse, 0x10000, RZ ;  /* 0x000100000c377824 */ /* 0x048fe200078e00ff */
        /* <DEDUP_REMOVED lines=11> */
[----:B------:R-:W-:Y:S02]  /*11970*/  LOP3.LUT R62, R5, 0xffff0000, RZ, 0xc0, !PT ;  /* 0xffff0000053e7812 */ /* 0x000fe400078ec0ff */
[----:B------:R-:W-:Y:S01]  /*11980*/  LOP3.LUT R5, R6, 0xffff0000, RZ, 0xc0, !PT ;  /* 0xffff000006057812 */ /* 0x000fe200078ec0ff */
[----:B------:R-:W-:Y:S01]  /*11990*/  IMAD.U32 R6, R7, 0x10000, RZ ;  /* 0x0001000007067824 */ /* 0x000fe200078e00ff */
[----:B------:R-:W-:Y:S02]  /*119a0*/  FSEL R27, -R27, R27, !P0 ;  /* 0x0000001b1b1b7208 */ /* 0x000fe40004000100 */
[----:B------:R-:W-:Y:S02]  /*119b0*/  FSEL R12, -R12, R12, !P0 ;  /* 0x0000000c0c0c7208 */ /* 0x000fe40004000100 */
        /* <DEDUP_REMOVED lines=9> */
[C---:B----4-:R-:W-:Y:S01]  /*11a50*/  IMAD.U32 R14, R20.reuse, 0x10000, RZ ;  /* 0x00010000140e7824 */ /* 0x050fe200078e00ff */
[----:B------:R-:W-:Y:S01]  /*11a60*/  FSEL R55, -R55, R55, !P0 ;  /* 0x0000003737377208 */ /* 0x000fe20004000100 */
[----:B------:R-:W-:Y:S01]  /*11a70*/  IMAD.U32 R12, R21, 0x10000, RZ ;  /* 0x00010000150c7824 */ /* 0x000fe200078e00ff */
[----:B------:R-:W-:Y:S01]  /*11a80*/  FSEL R57, -R57, R57, !P0 ;  /* 0x0000003939397208 */ /* 0x000fe20004000100 */
[----:B------:R-:W-:Y:S01]  /*11a90*/  FMUL R7, R7, R15 ;  /* 0x0000000f07077220 */ /* 0x000fe20000400000 */
[----:B------:R-:W-:Y:S01]  /*11aa0*/  LOP3.LUT R13, R20, 0xffff0000, RZ, 0xc0, !PT ;  /* 0xffff0000140d7812 */ /* 0x000fe200078ec0ff */
        /* <DEDUP_REMOVED lines=20> */
[----:B------:R-:W-:Y:S01]  /*11bf0*/  F2FP.BF16.F32.PACK_AB R6, R7, R6 ;  /* 0x000000060706723e */ /* 0x000fe200000010ff */
[----:B------:R-:W-:Y:S02]  /*11c00*/  IMAD.MOV.U32 R24, RZ, RZ, R13 ;  /* 0x000000ffff187224 */ /* 0x000fe400078e000d */
[----:B------:R-:W-:Y:S02]  /*11c10*/  IMAD.MOV.U32 R26, RZ, RZ, R5 ;  /* 0x000000ffff1a7224 */ /* 0x000fe400078e0005 */
[----:B------:R-:W-:Y:S02]  /*11c20*/  IMAD.MOV.U32 R27, RZ, RZ, R6 ;  /* 0x000000ffff1b7224 */ /* 0x000fe400078e0006 */
.L_x_2044:
[----:B------:R-:W-:Y:S05]  /*11c30*/  BSYNC B0 ;  /* 0x0000000000007941 */ /* 0x000fea0003800000 */
.L_x_2043:
[----:B-----5:R3:W-:Y:S02]  /*11c40*/  STS.128 [R237+0x800], R24 ;  /* 0x00080018ed007388 */ /* 0x0207e40000000c00 */
.L_x_2042:
[----:B------:R-:W-:Y:S05]  /*11c50*/  BSYNC B1 ;  /* 0x0000000000017941 */ /* 0x000fea0003800000 */
.L_x_2041:
        /* <DEDUP_REMOVED lines=8> */
[----:B------:R-:W-:Y:S02]  /*11ce0*/  VIADD R20, R29, 0x40 ;  /* 0x000000401d147836 */ /* 0x000fe40000000000 */
[----:B------:R-:W-:Y:S02]  /*11cf0*/  IMAD.MOV.U32 R5, RZ, RZ, RZ ;  /* 0x000000ffff057224 */ /* 0x000fe400078e00ff */
[----:B------:R-:W-:Y:S01]  /*11d00*/  IMAD.MOV.U32 R4, RZ, RZ, R17 ;  /* 0x000000ffff047224 */ /* 0x000fe200078e0011 */
[----:B------:R-:W-:-:S04]  /*11d10*/  IADD3 R21, P1, R20, R2, RZ ;  /* 0x0000000214157210 */ /* 0x000fc80007f3e0ff */
[----:B------:R-:W-:-:S03]  /*11d20*/  LEA.HI.X.SX32 R20, R20, R3, 0x1, P1 ;  /* 0x0000000314147211 */ /* 0x000fc600008f0eff */
[--C-:B------:R-:W-:Y:S02]  /*11d30*/  @P0 IMAD.MOV R5, RZ, RZ, -R17.reuse ;  /* 0x000000ffff050224 */ /* 0x100fe400078e0a11 */
[----:B------:R-:W-:Y:S02]  /*11d40*/  IMAD.MOV.U32 R22, RZ, RZ, RZ ;  /* 0x000000ffff167224 */ /* 0x000fe400078e00ff */
[----:B------:R-:W-:Y:S01]  /*11d50*/  @P0 IMAD.MOV R4, RZ, RZ, -R17 ;  /* 0x000000ffff040224 */ /* 0x000fe200078e0a11 */
[----:B------:R-:W-:-:S04]  /*11d60*/  IADD3 R6, P1, R5, R21, RZ ;  /* 0x0000001505067210 */ /* 0x000fc80007f3e0ff */
[----:B------:R-:W-:Y:S02]  /*11d70*/  LEA.HI.X.SX32 R5, R5, R20, 0x1, P1 ;  /* 0x0000001405057211 */ /* 0x000fe400008f0eff */
[C---:B------:R-:W-:Y:S02]  /*11d80*/  LEA R12, P1, R6.reuse, R30, 0x1 ;  /* 0x0000001e060c7211 */ /* 0x040fe400078208ff */
[----:B------:R-:W-:Y:S02]  /*11d90*/  @P0 IADD3 R22, -R17, RZ, RZ ;  /* 0x000000ff11160210 */ /* 0x000fe40007ffe1ff */
        /* <DEDUP_REMOVED lines=9> */
[C---:B-1---5:R-:W-:Y:S01]  /*11e30*/  IMAD.U32 R40, R24.reuse, 0x10000, RZ ;  /* 0x0001000018287824 */ /* 0x062fe200078e00ff */
        /* <DEDUP_REMOVED lines=10> */
[C---:B------:R-:W-:Y:S01]  /*11ee0*/  SHF.L.U32 R12, R13.reuse, 0x10, RZ ;  /* 0x000000100d0c7819 */ /* 0x040fe200000006ff */
[----:B--2---:R-:W-:Y:S01]  /*11ef0*/  IMAD.U32 R57, R4, 0x10000, RZ ;  /* 0x0001000004397824 */ /* 0x004fe200078e00ff */
[----:B------:R-:W-:Y:S01]  /*11f00*/  LOP3.LUT R55, R13, 0xffff0000, RZ, 0xc0, !PT ;  /* 0xffff00000d377812 */ /* 0x000fe200078ec0ff */
[----:B------:R-:W-:Y:S01]  /*11f10*/  IMAD.U32 R13, R15, 0x10000, RZ ;  /* 0x000100000f0d7824 */ /* 0x000fe200078e00ff */
[----:B------:R-:W-:Y:S01]  /*11f20*/  LOP3.LUT R14, R14, 0xffff0000, RZ, 0xc0, !PT ;  /* 0xffff00000e0e7812 */ /* 0x000fe200078ec0ff */
[----:B------:R-:W-:Y:S01]  /*11f30*/  IMAD.U32 R58, R6, 0x10000, RZ ;  /* 0x00010000063a7824 */ /* 0x000fe200078e00ff */
[----:B------:R-:W-:Y:S01]  /*11f40*/  LOP3.LUT R56, R4, 0xffff0000, RZ, 0xc0, !PT ;  /* 0xffff000004387812 */ /* 0x000fe200078ec0ff */
[C---:B------:R-:W-:Y:S01]  /*11f50*/  IMAD.U32 R4, R5.reuse, 0x10000, RZ ;  /* 0x0001000005047824 */ /* 0x040fe200078e00ff */
[----:B------:R-:W-:-:S02]  /*11f60*/  LOP3.LUT R59, R5, 0xffff0000, RZ, 0xc0, !PT ;  /* 0xffff0000053b7812 */ /* 0x000fc400078ec0ff */
[----:B------:R-:W-:Y:S02]  /*11f70*/  LOP3.LUT R15, R15, 0xffff0000, RZ, 0xc0, !PT ;  /* 0xffff00000f0f7812 */ /* 0x000fe400078ec0ff */
[----:B------:R-:W-:Y:S02]  /*11f80*/  LOP3.LUT R5, R6, 0xffff0000, RZ, 0xc0, !PT ;  /* 0xffff000006057812 */ /* 0x000fe400078ec0ff */
[----:B------:R-:W-:Y:S02]  /*11f90*/  FSEL R27, -R27, R27, !P0 ;  /* 0x0000001b1b1b7208 */ /* 0x000fe40004000100 */
[----:B------:R-:W-:Y:S02]  /*11fa0*/  FSEL R12, -R12, R12, !P0 ;  /* 0x0000000c0c0c7208 */ /* 0x000fe40004000100 */
[----:B------:R-:W-:Y:S01]  /*11fb0*/  SHF.L.U32 R6, R7, 0x10, RZ ;  /* 0x0000001007067819 */ /* 0x000fe200000006ff */
        /* <DEDUP_REMOVED lines=11> */
[----:B------:R-:W-:Y:S01]  /*12070*/  FSEL R55, -R55, R55, !P0 ;  /* 0x0000003737377208 */ /* 0x000fe20004000100 */
[----:B------:R-:W-:Y:S01]  /*12080*/  FMUL R7, R7, R15 ;  /* 0x0000000f07077220 */ /* 0x000fe20000400000 */
        /* <DEDUP_REMOVED lines=22> */
[----:B------:R-:W-:Y:S01]  /*121f0*/  MOV R25, R24 ;  /* 0x0000001800197202 */ /* 0x000fe20000000f00 */
[----:B------:R-:W-:Y:S02]  /*12200*/  IMAD.MOV.U32 R24, RZ, RZ, R13 ;  /* 0x000000ffff187224 */ /* 0x000fe400078e000d */
[----:B------:R-:W-:Y:S02]  /*12210*/  IMAD.MOV.U32 R26, RZ, RZ, R5 ;  /* 0x000000ffff1a7224 */ /* 0x000fe400078e0005 */
[----:B------:R-:W-:Y:S02]  /*12220*/  IMAD.MOV.U32 R27, RZ, RZ, R6 ;  /* 0x000000ffff1b7224 */ /* 0x000fe400078e0006 */
.L_x_2046:
[----:B------:R-:W-:Y:S05]  /*12230*/  BSYNC B0 ;  /* 0x0000000000007941 */ /* 0x000fea0003800000 */
.L_x_2045:
[----:B-----5:R3:W-:Y:S02]  /*12240*/  STS.128 [R237+0x2800], R24 ;  /* 0x00280018ed007388 */ /* 0x0207e40000000c00 */
.L_x_2040:
[----:B------:R-:W-:Y:S05]  /*12250*/  BSYNC B2 ;  /* 0x0000000000027941 */ /* 0x000fea0003800000 */
.L_x_2039:
        /* <DEDUP_REMOVED lines=14> */
[----:B------:R-:W-:Y:S02]  /*12340*/  IMAD.SHL.U32 R20, R17, 0x20, RZ ;  /* 0x0000002011147824 */ /* 0x000fe400078e00ff */
        /* <DEDUP_REMOVED lines=84> */
.L_x_2052:
[----:B------:R-:W-:Y:S05]  /*12890*/  BSYNC B0 ;  /* 0x0000000000007941 */ /* 0x000fea0003800000 */
.L_x_2051:
[----:B-----5:R3:W-:Y:S02]  /*128a0*/  STS.128 [R237+0x1000], R24 ;  /* 0x00100018ed007388 */ /* 0x0207e40000000c00 */
.L_x_2050:
[----:B------:R-:W-:Y:S05]  /*128b0*/  BSYNC B1 ;  /* 0x0000000000017941 */ /* 0x000fea0003800000 */
.L_x_2049:
[----:B------:R-:W-:-:S13]  /*128c0*/  ISETP.GE.AND P0, PT, R9, R8, PT ;  /* 0x000000080900720c */ /* 0x000fda0003f06270 */
[----:B------:R1:W-:Y:S01]  /*128d0*/  @P0 STS.128 [R237+0x3000], RZ ;  /* 0x003000ffed000388 */ /* 0x0003e20000000c00 */
[----:B------:R-:W-:Y:S05]  /*128e0*/  @P0 BRA `(.L_x_2048) ;  /* 0x0000000400700947 */ /* 0x000fea0003800000 */
[----:B------:R1:W5:Y:S01]  /*128f0*/  LD.E.128 R12, desc[UR4][R36.64+0x80] ;  /* 0x00008004240c7980 */ /* 0x000362000c101d00 */
[----:B------:R-:W-:Y:S01]  /*12900*/  ISETP.GE.AND P0, PT, R9, R0, PT ;  /* 0x000000000900720c */ /* 0x000fe20003f06270 */
[----:B------:R-:W-:-:S12]  /*12910*/  BSSY B0, `(.L_x_2053) ;  /* 0x0000058000007945 */ /* 0x000fd80003800000 */
[----:B------:R-:W-:Y:S05]  /*12920*/  @P0 BRA `(.L_x_2054) ;  /* 0x0000000400580947 */ /* 0x000fea0003800000 */
[----:B------:R-:W-:Y:S01]  /*12930*/  ISETP.GE.AND P0, PT, R9, R17, PT ;  /* 0x000000110900720c */ /* 0x000fe20003f06270 */
[----:B------:R-:W-:Y:S01]  /*12940*/  IMAD.MOV.U32 R4, RZ, RZ, RZ ;  /* 0x000000ffff047224 */ /* 0x000fe200078e00ff */
[----:B-1-3--:R-:W-:Y:S01]  /*12950*/  LEA R24, R17, 0x40, 0x5 ;  /* 0x0000004011187811 */ /* 0x00afe200078e28ff */
[----:B------:R-:W-:-:S03]  /*12960*/  IMAD.MOV.U32 R20, RZ, RZ, R17 ;  /* 0x000000ffff147224 */ /* 0x000fc600078e0011 */
[----:B------:R-:W-:-:S04]  /*12970*/  IADD3 R25, P1, R24, R2, RZ ;  /* 0x0000000218197210 */ /* 0x000fc80007f3e0ff */
[----:B------:R-:W-:-:S03]  /*12980*/  LEA.HI.X.SX32 R24, R24, R3, 0x1, P1 ;  /* 0x0000000318187211 */ /* 0x000fc600008f0eff */
        /* <DEDUP_REMOVED lines=80> */
.L_x_2054:
[----:B------:R-:W-:Y:S05]  /*12e90*/  BSYNC B0 ;  /* 0x0000000000007941 */ /* 0x000fea0003800000 */
.L_x_2053:
[----:B-----5:R1:W-:Y:S02]  /*12ea0*/  STS.128 [R237+0x3000], R12 ;  /* 0x0030000ced007388 */ /* 0x0203e40000000c00 */
.L_x_2048:
[----:B------:R-:W-:Y:S05]  /*12eb0*/  BSYNC B2 ;  /* 0x0000000000027941 */ /* 0x000fea0003800000 */
.L_x_2047:
[----:B-1----:R-:W-:-:S05]  /*12ec0*/  VIADD R36, R202, 0x30 ;  /* 0x00000030ca247836 */ /* 0x002fca0000000000 */
        /* <DEDUP_REMOVED lines=12> */
[----:B------:R-:W-:Y:S02]  /*12f90*/  IMAD R18, R17, 0x30, RZ ;  /* 0x0000003011127824 */ /* 0x000fe400078e02ff */
[----:B------:R-:W-:Y:S02]  /*12fa0*/  IMAD.MOV.U32 R13, RZ, RZ, RZ ;  /* 0x000000ffff0d7224 */ /* 0x000fe400078e00ff */
[----:B------:R-:W-:Y:S01]  /*12fb0*/  IMAD.MOV.U32 R12, RZ, RZ, R17 ;  /* 0x000000ffff0c7224 */ /* 0x000fe200078e0011 */
[----:B------:R-:W-:-:S04]  /*12fc0*/  IADD3 R19, P1, R18, R2, RZ ;  /* 0x0000000212137210 */ /* 0x000fc80007f3e0ff */
[----:B------:R-:W-:-:S03]  /*12fd0*/  LEA.HI.X.SX32 R18, R18, R3, 0x1, P1 ;  /* 0x0000000312127211 */ /* 0x000fc600008f0eff */
[--C-:B------:R-:W-:Y:S02]  /*12fe0*/  @P0 IMAD.MOV R13, RZ, RZ, -R17.reuse ;  /* 0x000000ffff0d0224 */ /* 0x100fe400078e0a11 */
[----:B---3--:R-:W-:Y:S02]  /*12ff0*/  IMAD.MOV.U32 R24, RZ, RZ, RZ ;  /* 0x000000ffff187224 */ /* 0x008fe400078e00ff */
[--C-:B------:R-:W-:Y:S01]  /*13000*/  @P0 IMAD.MOV R12, RZ, RZ, -R17.reuse ;  /* 0x000000ffff0c0224 */ /* 0x100fe200078e0a11 */
[----:B------:R-:W-:Y:S01]  /*13010*/  IADD3 R14, P1, R13, R19, RZ ;  /* 0x000000130d0e7210 */ /* 0x000fe20007f3e0ff */
[----:B------:R-:W-:-:S03]  /*13020*/  @P0 IMAD.MOV R24, RZ, RZ, -R17 ;  /* 0x000000ffff180224 */ /* 0x000fc600078e0a11 */
[----:B------:R-:W-:Y:S02]  /*13030*/  LEA.HI.X.SX32 R13, R13, R18, 0x1, P1 ;  /* 0x000000120d0d7211 */ /* 0x000fe400008f0eff */
[----:B------:R-:W-:-:S04]  /*13040*/  LEA R20, P1, R14, R30, 0x1 ;  /* 0x0000001e0e147211 */ /* 0x000fc800078208ff */
        /* <DEDUP_REMOVED lines=23> */
[----:B------:R-:W-:Y:S01]  /*131c0*/  IMAD.U32 R21, R23, 0x10000, RZ ;  /* 0x0001000017157824 */ /* 0x000fe200078e00ff */
[----:B--2---:R-:W-:Y:S01]  /*131d0*/  SHF.L.U32 R47, R12, 0x10, RZ ;  /* 0x000000100c2f7819 */ /* 0x004fe200000006ff */
[----:B------:R-:W-:Y:S01]  /*131e0*/  IMAD.U32 R55, R14, 0x10000, RZ ;  /* 0x000100000e377824 */ /* 0x000fe200078e00ff */
[----:B------:R-:W-:Y:S01]  /*131f0*/  LOP3.LUT R46, R12, 0xffff0000, RZ, 0xc0, !PT ;  /* 0xffff00000c2e7812 */ /* 0x000fe200078ec0ff */
[----:B------:R-:W-:Y:S01]  /*13200*/  IMAD.U32 R12, R13, 0x10000, RZ ;  /* 0x000100000d0c7824 */ /* 0x000fe200078e00ff */
[----:B------:R-:W-:-:S02]  /*13210*/  LOP3.LUT R23, R23, 0xffff0000, RZ, 0xc0, !PT ;  /* 0xffff000017177812 */ /* 0x000fc400078ec0ff */
        /* <DEDUP_REMOVED lines=16> */
[C---:B------:R-:W-:Y:S01]  /*13320*/  IMAD.U32 R12, R25.reuse, 0x10000, RZ ;  /* 0x00010000190c7824 */ /* 0x040fe200078e00ff */
[----:B------:R-:W-:Y:S01]  /*13330*/  LOP3.LUT R21, R24, 0xffff0000, RZ, 0xc0, !PT ;  /* 0xffff000018157812 */ /* 0x000fe200078ec0ff */
[----:B------:R-:W-:Y:S01]  /*13340*/  FMUL R45, R56, R45 ;  /* 0x0000002d382d7220 */ /* 0x000fe20000400000 */
[----:B------:R-:W-:Y:S01]  /*13350*/  LOP3.LUT R46, R25, 0xffff0000, RZ, 0xc0, !PT ;  /* 0xffff0000192e7812 */ /* 0x000fe200078ec0ff */
[----:B------:R-:W-:Y:S01]  /*13360*/  FMUL R15, R15, R23 ;  /* 0x000000170f0f7220 */ /* 0x000fe20000400000 */
[C---:B------:R-:W-:Y:S01]  /*13370*/  SHF.L.U32 R25, R26.reuse, 0x10, RZ ;  /* 0x000000101a197819 */ /* 0x040fe200000006ff */
[----:B------:R-:W-:Y:S01]  /*13380*/  FMUL R40, R47, R40 ;  /* 0x000000282f287220 */ /* 0x000fe20000400000 */
[----:B------:R-:W-:Y:S01]  /*13390*/  LOP3.LUT R24, R26, 0xffff0000, RZ, 0xc0, !PT ;  /* 0xffff00001a187812 */ /* 0x000fe200078ec0ff */
[C---:B------:R-:W-:Y:S01]  /*133a0*/  IMAD.U32 R23, R27.reuse, 0x10000, RZ ;  /* 0x000100001b177824 */ /* 0x040fe200078e00ff */
[----:B------:R-:W-:Y:S01]  /*133b0*/  LOP3.LUT R26, R27, 0xffff0000, RZ, 0xc0, !PT ;  /* 0xffff00001b1a7812 */ /* 0x000fe200078ec0ff */
[----:B------:R-:W-:Y:S01]  /*133c0*/  FFMA R7, R37, R12, R7 ;  /* 0x0000000c25077223 */ /* 0x000fe20000000007 */
[----:B------:R-:W-:Y:S01]  /*133d0*/  FSEL R44, -R44, R44, !P0 ;  /* 0x0000002c2c2c7208 */ /* 0x000fe20004000100 */
[----:B------:R-:W-:Y:S01]  /*133e0*/  FFMA R4, R4, R46, R45 ;  /* 0x0000002e04047223 */ /* 0x000fe2000000002d */
[----:B------:R-:W-:Y:S01]  /*133f0*/  FFMA R19, R19, R22, R40 ;  /* 0x0000001613137223 */ /* 0x000fe20000000028 */
[----:B------:R-:W-:Y:S01]  /*13400*/  FFMA R18, R18, R21, R20 ;  /* 0x0000001512127223 */ /* 0x000fe20000000014 */
[----:B------:R-:W-:Y:S01]  /*13410*/  FFMA R14, R41, R23, R14 ;  /* 0x00000017290e7223 */ /* 0x000fe2000000000e */
[----:B------:R-:W-:Y:S01]  /*13420*/  FFMA R5, R5, R26, R15 ;  /* 0x0000001a05057223 */ /* 0x000fe2000000000f */
[----:B------:R-:W-:Y:S01]  /*13430*/  FMUL R44, R55, R44 ;  /* 0x0000002c372c7220 */ /* 0x000fe20000400000 */
[----:B------:R-:W-:Y:S01]  /*13440*/  F2FP.BF16.F32.PACK_AB R4, R4, R7 ;  /* 0x000000070404723e */ /* 0x000fe200000010ff */
[----:B------:R-:W-:Y:S01]  /*13450*/  FFMA R6, R6, R24, R13 ;  /* 0x0000001806067223 */ /* 0x000fe2000000000d */
[----:B------:R-:W-:Y:S01]  /*13460*/  F2FP.BF16.F32.PACK_AB R18, R18, R19 ;  /* 0x000000131212723e */ /* 0x000fe200000010ff */
[----:B------:R-:W-:Y:S01]  /*13470*/  FFMA R25, R28, R25, R44 ;  /* 0x000000191c197223 */ /* 0x000fe2000000002c */
[----:B------:R-:W-:Y:S01]  /*13480*/  F2FP.BF16.F32.PACK_AB R14, R5, R14 ;  /* 0x0000000e050e723e */ /* 0x000fe200000010ff */
[----:B------:R-:W-:-:S02]  /*13490*/  IMAD.MOV.U32 R5, RZ, RZ, R4 ;  /* 0x000000ffff057224 */ /* 0x000fc400078e0004 */
[----:B------:R-:W-:Y:S01]  /*134a0*/  IMAD.MOV.U32 R4, RZ, RZ, R18 ;  /* 0x000000ffff047224 */ /* 0x000fe200078e0012 */
[----:B------:R-:W-:Y:S01]  /*134b0*/  F2FP.BF16.F32.PACK_AB R6, R6, R25 ;  /* 0x000000190606723e */ /* 0x000fe200000010ff */
[----:B------:R-:W-:Y:S02]  /*134c0*/  IMAD.MOV.U32 R7, RZ, RZ, R14 ;  /* 0x000000ffff077224 */ /* 0x000fe400078e000e */
.L_x_2058:
[----:B------:R-:W-:Y:S05]  /*134d0*/  BSYNC B0 ;  /* 0x0000000000007941 */ /* 0x000fea0003800000 */
.L_x_2057:
[----:B-----5:R1:W-:Y:S02]  /*134e0*/  STS.128 [R237+0x1800], R4 ;  /* 0x00180004ed007388 */ /* 0x0203e40000000c00 */
.L_x_2056:
[----:B------:R-:W-:Y:S05]  /*134f0*/  BSYNC B1 ;  /* 0x0000000000017941 */ /* 0x000fea0003800000 */
.L_x_2055:
        /* <DEDUP_REMOVED lines=10> */
[----:B------:R-:W-:Y:S02]  /*135a0*/  IMAD.MOV.U32 R8, RZ, RZ, 0x30 ;  /* 0x00000030ff087424 */ /* 0x000fe400078e00ff */
[----:B------:R-:W-:Y:S02]  /*135b0*/  IMAD.MOV.U32 R0, RZ, RZ, RZ ;  /* 0x000000ffff007224 */ /* 0x000fe400078e00ff */
[----:B------:R-:W-:Y:S02]  /*135c0*/  IMAD R8, R17, R8, 0x40 ;  /* 0x0000004011087424 */ /* 0x000fe400078e0208 */
[----:B------:R-:W-:-:S03]  /*135d0*/  IMAD.MOV.U32 R9, RZ, RZ, R17 ;  /* 0x000000ffff097224 */ /* 0x000fc600078e0011 */
[----:B------:R-:W-:-:S03]  /*135e0*/  IADD3 R2, P1, R8, R2, RZ ;  /* 0x0000000208027210 */ /* 0x000fc60007f3e0ff */
[--C-:B------:R-:W-:Y:S01]  /*135f0*/  @P0 IMAD.MOV R0, RZ, RZ, -R17.reuse ;  /* 0x000000ffff000224 */ /* 0x100fe200078e0a11 */
[----:B------:R-:W-:Y:S01]  /*13600*/  LEA.HI.X.SX32 R3, R8, R3, 0x1, P1 ;  /* 0x0000000308037211 */ /* 0x000fe200008f0eff */
[----:B------:R-:W-:-:S03]  /*13610*/  @P0 IMAD.MOV R9, RZ, RZ, -R17 ;  /* 0x000000ffff090224 */ /* 0x000fc600078e0a11 */
[----:B------:R-:W-:Y:S01]  /*13620*/  IADD3 R8, P1, R0, R2, RZ ;  /* 0x0000000200087210 */ /* 0x000fe20007f3e0ff */
[----:B------:R-:W-:-:S03]  /*13630*/  IMAD.WIDE R12, R9, 0x2, R12 ;  /* 0x00000002090c7825 */ /* 0x000fc600078e020c */
[----:B------:R-:W-:Y:S02]  /*13640*/  LEA.HI.X.SX32 R0, R0, R3, 0x1, P1 ;  /* 0x0000000300007211 */ /* 0x000fe400008f0eff */
[C---:B------:R-:W-:Y:S01]  /*13650*/  LEA R20, P1, R8.reuse, R30, 0x1 ;  /* 0x0000001e08147211 */ /* 0x040fe200078208ff */
[----:B--2---:R-:W2:Y:S03]  /*13660*/  LD.E.128 R12, desc[UR4][R12.64] ;  /* 0x000000040c0c7980 */ /* 0x004ea6000c101d00 */
[----:B------:R-:W-:Y:S01]  /*13670*/  LEA.HI.X R21, R8, R31, R0, 0x1, P1 ;  /* 0x0000001f08157211 */ /* 0x000fe200008f0c00 */
[----:B------:R-:W-:Y:S01]  /*13680*/  IMAD.MOV.U32 R0, RZ, RZ, RZ ;  /* 0x000000ffff007224 */ /* 0x000fe200078e00ff */
[----:B------:R-:W-:-:S04]  /*13690*/  @P0 IADD3 R0, -R17, RZ, RZ ;  /* 0x000000ff11000210 */ /* 0x000fc80007ffe1ff */
[C---:B------:R-:W-:Y:S01]  /*136a0*/  IADD3 R2, P1, R0.reuse, R2, RZ ;  /* 0x0000000200027210 */ /* 0x040fe20007f3e0ff */
[----:B---3--:R-:W3:Y:S03]  /*136b0*/  LD.E.128 R20, desc[UR4][R20.64] ;  /* 0x0000000414147980 */ /* 0x008ee6000c101d00 */
        /* <DEDUP_REMOVED lines=21> */
[----:B------:R-:W-:Y:S01]  /*13810*/  LOP3.LUT R15, R20, 0xffff0000, RZ, 0xc0, !PT ;  /* 0xffff0000140f7812 */ /* 0x000fe200078ec0ff */
[C---:B------:R-:W-:Y:S01]  /*13820*/  IMAD.U32 R14, R21.reuse, 0x10000, RZ ;  /* 0x00010000150e7824 */ /* 0x040fe200078e00ff */
[----:B------:R-:W-:Y:S01]  /*13830*/  LOP3.LUT R32, R21, 0xffff0000, RZ, 0xc0, !PT ;  /* 0xffff000015207812 */ /* 0x000fe200078ec0ff */
[C---:B------:R-:W-:Y:S01]  /*13840*/  IMAD.U32 R21, R22.reuse, 0x10000, RZ ;  /* 0x0001000016157824 */ /* 0x040fe200078e00ff */
[----:B------:R-:W-:Y:S02]  /*13850*/  LOP3.LUT R20, R22, 0xffff0000, RZ, 0xc0, !PT ;  /* 0xffff000016147812 */ /* 0x000fe400078ec0ff */
[----:B------:R-:W-:-:S02]  /*13860*/  SHF.L.U32 R22, R23, 0x10, RZ ;  /* 0x0000001017167819 */ /* 0x000fc400000006ff */
[----:B------:R-:W-:Y:S02]  /*13870*/  FSEL R15, -R15, R15, !P0 ;  /* 0x0000000f0f0f7208 */ /* 0x000fe40004000100 */
[----:B------:R-:W-:Y:S02]  /*13880*/  LOP3.LUT R23, R23, 0xffff0000, RZ, 0xc0, !PT ;  /* 0xffff000017177812 */ /* 0x000fe400078ec0ff */
[----:B------:R-:W-:Y:S01]  /*13890*/  FSEL R20, -R20, R20, !P0 ;  /* 0x0000001414147208 */ /* 0x000fe20004000100 */
[----:B------:R-:W-:Y:S01]  /*138a0*/  FMUL R7, R7, R15 ;  /* 0x0000000f07077220 */ /* 0x000fe20000400000 */
        /* <DEDUP_REMOVED lines=12> */
[C---:B------:R-:W-:Y:S01]  /*13970*/  IMAD.U32 R24, R26.reuse, 0x10000, RZ ;  /* 0x000100001a187824 */ /* 0x040fe200078e00ff */
[----:B------:R-:W-:Y:S01]  /*13980*/  LOP3.LUT R22, R26, 0xffff0000, RZ, 0xc0, !PT ;  /* 0xffff00001a167812 */ /* 0x000fe200078ec0ff */
[----:B------:R-:W-:Y:S01]  /*13990*/  FMUL R19, R19, R21 ;  /* 0x0000001513137220 */ /* 0x000fe20000400000 */
[----:B------:R-:W-:Y:S01]  /*139a0*/  LOP3.LUT R25, R25, 0xffff0000, RZ, 0xc0, !PT ;  /* 0xffff000019197812 */ /* 0x000fe200078ec0ff */
[----:B------:R-:W-:Y:S01]  /*139b0*/  FMUL R28, R28, R32 ;  /* 0x000000201c1c7220 */ /* 0x000fe20000400000 */
[----:B------:R-:W-:Y:S01]  /*139c0*/  LOP3.LUT R26, R27, 0xffff0000, RZ, 0xc0, !PT ;  /* 0xffff00001b1a7812 */ /* 0x000fe200078ec0ff */
[----:B------:R-:W-:Y:S01]  /*139d0*/  FMUL R23, R31, R23 ;  /* 0x000000171f177220 */ /* 0x000fe20000400000 */
[----:B------:R-:W-:-:S02]  /*139e0*/  IMAD.U32 R21, R27, 0x10000, RZ ;  /* 0x000100001b157824 */ /* 0x000fc400078e00ff */
[----:B------:R-:W-:Y:S01]  /*139f0*/  FMUL R17, R17, R30 ;  /* 0x0000001e11117220 */ /* 0x000fe20000400000 */
        /* <DEDUP_REMOVED lines=16> */
.L_x_2060:
[----:B------:R-:W-:Y:S05]  /*13b00*/  BSYNC B0 ;  /* 0x0000000000007941 */ /* 0x000fea0003800000 */
.L_x_2059:
[----:B-----5:R1:W-:Y:S01]  /*13b10*/  STS.128 [R237+0x3800], R4 ;  /* 0x00380004ed007388 */ /* 0x0203e20000000c00 */
[----:B------:R-:W-:Y:S05]  /*13b20*/  BRA `(.L_x_2024) ;  /* 0x00000004006c7947 */ /* 0x000fea0003800000 */
.L_x_1998:
[----:B------:R-:W-:Y:S01]  /*13b30*/  IMAD.IADD R0, R235, 0x1, -R52 ;  /* 0x00000001eb007824 */ /* 0x000fe200078e0a34 */
[----:B------:R-:W-:Y:S01]  /*13b40*/  BSSY B0, `(.L_x_2061) ;  /* 0x000001a000007945 */ /* 0x000fe20003800000 */
[C---:B-----5:R-:W-:Y:S01]  /*13b50*/  VIADD R16, R202.reuse, 0x10 ;  /* 0x00000010ca107836 */ /* 0x060fe20000000000 */
        /* <DEDUP_REMOVED lines=24> */
.L_x_2062:
[----:B------:R-:W-:Y:S05]  /*13ce0*/  BSYNC B0 ;  /* 0x0000000000007941 */ /* 0x000fea0003800000 */
.L_x_2061:
        /* <DEDUP_REMOVED lines=14> */
[----:B---3--:R-:W-:-:S04]  /*13dd0*/  LEA R6, P1, R4, R210, 0x1 ;  /* 0x000000d204067211 */ /* 0x008fc800078208ff */
[----:B------:R-:W-:-:S05]  /*13de0*/  LEA.HI.X R7, R4, R211, R2, 0x1, P1 ;  /* 0x000000d304077211 */ /* 0x000fca00008f0c02 */
[----:B------:R-:W-:Y:S01]  /*13df0*/  @!PT LDS RZ, [RZ] ;  /* 0x00000000fffff984 */ /* 0x000fe20000000800 */
[----:B------:R-:W-:Y:S01]  /*13e00*/  @!PT LDS RZ, [RZ] ;  /* 0x00000000fffff984 */ /* 0x000fe20000000800 */
[----:B------:R-:W-:Y:S01]  /*13e10*/  @!PT LDS RZ, [RZ] ;  /* 0x00000000fffff984 */ /* 0x000fe20000000800 */
[----:B------:R4:W-:Y:S04]  /*13e20*/  LDGSTS.E.BYPASS.LTC128B.128 [R237+0x2800], desc[UR4][R6.64+0x80] ;  /* 0x0280008006ed7fae */ /* 0x0009e8000b901d44 */
.L_x_2064:
[----:B------:R-:W-:Y:S05]  /*13e30*/  BSYNC B0 ;  /* 0x0000000000007941 */ /* 0x000fea0003800000 */
.L_x_2063:
[----:B------:R-:W-:Y:S04]  /*13e40*/  BSSY B0, `(.L_x_2065) ;  /* 0x0000014000007945 */ /* 0x000fe80003800000 */
[----:B------:R-:W-:Y:S05]  /*13e50*/  @P4 BRA `(.L_x_2066) ;  /* 0x0000000000484947 */ /* 0x000fea0003800000 */
[----:B------:R-:W-:Y:S02]  /*13e60*/  ISETP.GE.AND P2, PT, R18, R158, PT ;  /* 0x0000009e1200720c */ /* 0x000fe40003f46270 */
[----:B------:R-:W-:-:S04]  /*13e70*/  LEA R2, P1, R208, R180, 0x5 ;  /* 0x000000b4d0027211 */ /* 0x000fc800078228ff */
[----:B------:R-:W-:-:S07]  /*13e80*/  LEA.HI.X R0, R208, R187, R209, 0x5, P1 ;  /* 0x000000bbd0007211 */ /* 0x000fce00008f2cd1 */
        /* <DEDUP_REMOVED lines=15> */
.L_x_2066:
[----:B------:R-:W-:Y:S05]  /*13f80*/  BSYNC B0 ;  /* 0x0000000000007941 */ /* 0x000fea0003800000 */
.L_x_2065:
[----:B------:R-:W-:Y:S05]  /*13f90*/  @P3 BRA `(.L_x_2024) ;  /* 0x0000000000503947 */ /* 0x000fea0003800000 */
[----:B------:R-:W-:Y:S01]  /*13fa0*/  ISETP.GE.AND P1, PT, R18, R158, PT ;  /* 0x0000009e1200720c */ /* 0x000fe20003f26270 */
[----:B------:R-:W-:Y:S02]  /*13fb0*/  IMAD.MOV.U32 R181, RZ, RZ, R187 ;  /* 0x000000ffffb57224 */ /* 0x000fe400078e00bb */
[----:B------:R-:W-:Y:S02]  /*13fc0*/  IMAD R0, R209, 0x30, RZ ;  /* 0x00000030d1007824 */ /* 0x000fe400078e02ff */
[----:B------:R-:W-:-:S05]  /*13fd0*/  IMAD.WIDE.U32 R208, R208, 0x30, R180 ;  /* 0x00000030d0d07825 */ /* 0x000fca00078e00b4 */
[----:B------:R-:W-:-:S03]  /*13fe0*/  IADD3 R0, R0, R209, RZ ;  /* 0x000000d100007210 */ /* 0x000fc60007ffe0ff */
        /* <DEDUP_REMOVED lines=15> */
.L_x_2024:
[----:B------:R-:W-:Y:S05]  /*140e0*/  BSYNC B3 ;  /* 0x0000000000037941 */ /* 0x000fea0003800000 */
.L_x_1997:
[----:B------:R-:W-:Y:S01]  /*140f0*/  VIADD R240, R50, 0xffffffff ;  /* 0xffffffff32f07836 */ /* 0x000fe20000000000 */
[----:B------:R-:W-:Y:S01]  /*14100*/  BSSY B0, `(.L_x_2067) ;  /* 0x000001f000007945 */ /* 0x000fe20003800000 */
[----:B-1234-:R-:W-:Y:S01]  /*14110*/  VIADD R6, R202, 0x40 ;  /* 0x00000040ca067836 */ /* 0x01efe20000000000 */
[----:B------:R-:W-:Y:S01]  /*14120*/  LOP3.LUT R241, R134, 0xff, RZ, 0xc0, !PT ;  /* 0x000000ff86f17812 */ /* 0x000fe200078ec0ff */
[----:B------:R-:W-:Y:S02]  /*14130*/  IMAD.SHL.U32 R2, R240, 0x80, RZ ;  /* 0x00000080f0027824 */ /* 0x000fe400078e00ff */
[C---:B------:R-:W-:Y:S02]  /*14140*/  VIADD R5, R202.reuse, 0x50 ;  /* 0x00000050ca057836 */ /* 0x040fe40000000000 */
        /* <DEDUP_REMOVED lines=12> */
[----:B------:R-:W-:Y:S02]  /*14210*/  @P4 IMAD.MOV.U32 R8, RZ, RZ, R228 ;  /* 0x000000ffff084224 */ /* 0x000fe400078e00e4 */
        /* <DEDUP_REMOVED lines=13> */
.L_x_2068:
[----:B------:R-:W-:Y:S05]  /*142f0*/  BSYNC B0 ;  /* 0x0000000000007941 */ /* 0x000fea0003800000 */
.L_x_2067:
[----:B------:R-:W-:Y:S04]  /*14300*/  BSSY B0, `(.L_x_2069) ;  /* 0x0000015000007945 */ /* 0x000fe80003800000 */
[----:B------:R-:W-:Y:S05]  /*14310*/  @P2 BRA `(.L_x_2070) ;  /* 0x00000000004c2947 */ /* 0x000fea0003800000 */
[C---:B------:R-:W-:Y:S02]  /*14320*/  LOP3.LUT R4, R241.reuse, 0x1, RZ, 0xc0, !PT ;  /* 0x00000001f1047812 */ /* 0x040fe400078ec0ff */
[----:B------:R-:W-:Y:S02]  /*14330*/  LOP3.LUT P2, RZ, R241, 0x2, RZ, 0xc0, !PT ;  /* 0x00000002f1ff7812 */ /* 0x000fe4000784c0ff */
[----:B------:R-:W-:-:S13]  /*14340*/  ISETP.NE.U32.AND P4, PT, R4, 0x1, PT ;  /* 0x000000010400780c */ /* 0x000fda0003f85070 */
        /* <DEDUP_REMOVED lines=16> */
.L_x_2070:
[----:B------:R-:W-:Y:S05]  /*14450*/  BSYNC B0 ;  /* 0x0000000000007941 */ /* 0x000fea0003800000 */
.L_x_2069:
[----:B------:R-:W-:Y:S01]  /*14460*/  BSSY B0, `(.L_x_2071) ;  /* 0x0000019000007945 */ /* 0x000fe20003800000 */
[----:B------:R-:W-:Y:S02]  /*14470*/  ISETP.GE.AND P5, PT, R3, R0, PT ;  /* 0x000000000300720c */ /* 0x000fe40003fa6270 */
[----:B------:R-:W-:Y:S01]  /*14480*/  IADD3 R4, R202, 0x70, RZ ;  /* 0x00000070ca047810 */ /* 0x000fe20007ffe0ff */
[----:B------:R-:W-:Y:S05]  /*14490*/  @P1 BRA `(.L_x_2072) ;  /* 0x0000000000541947 */ /* 0x000fea0003800000 */
[C---:B------:R-:W-:Y:S02]  /*144a0*/  LOP3.LUT R7, R241.reuse, 0x1, RZ, 0xc0, !PT ;  /* 0x00000001f1077812 */ /* 0x040fe400078ec0ff */
[----:B------:R-:W-:Y:S02]  /*144b0*/  LOP3.LUT P1, RZ, R241, 0x2, RZ, 0xc0, !PT ;  /* 0x00000002f1ff7812 */ /* 0x000fe4000782c0ff */
[----:B------:R-:W-:Y:S01]  /*144c0*/  ISETP.NE.U32.AND P2, PT, R7, 0x1, PT ;  /* 0x000000010700780c */ /* 0x000fe20003f45070 */
[C---:B------:R-:W-:Y:S01]  /*144d0*/  IMAD.SHL.U32 R7, R48.reuse, 0x20, RZ ;  /* 0x0000002030077824 */ /* 0x040fe200078e00ff */
[----:B-12---:R-:W-:-:S11]  /*144e0*/  SHF.L.U64.HI R8, R48, 0x5, R49 ;  /* 0x0000000530087819 */ /* 0x006fd60000010231 */
        /* <DEDUP_REMOVED lines=16> */
.L_x_2072:
[----:B------:R-:W-:Y:S05]  /*145f0*/  BSYNC B0 ;  /* 0x0000000000007941 */ /* 0x000fea0003800000 */
.L_x_2071:
[----:B------:R-:W-:Y:S01]  /*14600*/  BSSY B0, `(.L_x_2073) ;  /* 0x000001c000007945 */ /* 0x000fe20003800000 */
[----:B------:R-:W-:-:S03]  /*14610*/  ISETP.GE.AND P4, PT, R4, R0, PT ;  /* 0x000000000400720c */ /* 0x000fc60003f86270 */
[----:B------:R-:W-:Y:S10]  /*14620*/  @P0 BRA `(.L_x_2074) ;  /* 0x0000000000640947 */ /* 0x000ff40003800000 */
[C---:B------:R-:W-:Y:S02]  /*14630*/  LOP3.LUT R7, R241.reuse, 0x1, RZ, 0xc0, !PT ;  /* 0x00000001f1077812 */ /* 0x040fe400078ec0ff */
[----:B------:R-:W-:Y:S02]  /*14640*/  LOP3.LUT P0, RZ, R241, 0x2, RZ, 0xc0, !PT ;  /* 0x00000002f1ff7812 */ /* 0x000fe4000780c0ff */
[----:B------:R-:W-:-:S11]  /*14650*/  ISETP.NE.U32.AND P1, PT, R7, 0x1, PT ;  /* 0x000000010700780c */ /* 0x000fd60003f25070 */
[----:B------:R-:W-:Y:S02]  /*14660*/  @P0 IMAD.MOV.U32 R182, RZ, RZ, R178 ;  /* 0x000000ffffb60224 */ /* 0x000fe400078e00b2 */
[----:B---3--:R-:W-:Y:S01]  /*14670*/  @!P1 MOV R15, R227 ;  /* 0x000000e3000f9202 */ /* 0x008fe20000000f00 */
[----:B------:R-:W-:Y:S02]  /*14680*/  @!P1 IMAD.MOV.U32 R14, RZ, RZ, R228 ;  /* 0x000000ffff0e9224 */ /* 0x000fe400078e00e4 */
[----:B------:R-:W-:Y:S02]  /*14690*/  @P0 IMAD R7, R49, 0x30, RZ ;  /* 0x0000003031070824 */ /* 0x000fe400078e02ff */
[----:B-12---:R-:W-:-:S04]  /*146a0*/  @P0 IMAD.WIDE.U32 R12, R48, 0x30, R182 ;  /* 0x00000030300c0825 */ /* 0x006fc800078e00b6 */
[----:B------:R-:W-:Y:S01]  /*146b0*/  @!P1 IMAD R8, R49, 0x60, RZ ;  /* 0x0000006031089824 */ /* 0x000fe200078e02ff */
[----:B------:R-:W-:Y:S01]  /*146c0*/  @P0 LEA R18, P2, R12, R206, 0x1 ;  /* 0x000000ce0c120211 */ /* 0x000fe200078408ff */
[----:B------:R-:W-:-:S04]  /*146d0*/  @!P1 IMAD.WIDE.U32 R14, R48, 0x60, R14 ;  /* 0x00000060300e9825 */ /* 0x000fc800078e000e */
[----:B------:R-:W-:Y:S01]  /*146e0*/  @P0 IMAD.IADD R7, R7, 0x1, R13 ;  /* 0x0000000107070824 */ /* 0x000fe200078e020d */
[----:B------:R-:W-:Y:S02]  /*146f0*/  @!P1 IADD3 R9, R8, R15, RZ ;  /* 0x0000000f08099210 */ /* 0x000fe40007ffe0ff */
[----:B------:R-:W-:Y:S02]  /*14700*/  @!P1 MOV R8, R14 ;  /* 0x0000000e00089202 */ /* 0x000fe40000000f00 */
        /* <DEDUP_REMOVED lines=11> */
.L_x_2074:
[----:B------:R-:W-:Y:S05]  /*147c0*/  BSYNC B0 ;  /* 0x0000000000007941 */ /* 0x000fea0003800000 */
.L_x_2073:
[----:B------:R-:W-:Y:S04]  /*147d0*/  BSSY B0, `(.L_x_2075) ;  /* 0x0000017000007945 */ /* 0x000fe80003800000 */
[----:B------:R-:W-:Y:S05]  /*147e0*/  @P3 BRA `(.L_x_2076) ;  /* 0x0000000000543947 */ /* 0x000fea0003800000 */
[C---:B------:R-:W-:Y:S02]  /*147f0*/  LOP3.LUT R7, R241.reuse, 0x1, RZ, 0xc0, !PT ;  /* 0x00000001f1077812 */ /* 0x040fe400078ec0ff */
[----:B------:R-:W-:Y:S02]  /*14800*/  LOP3.LUT P0, RZ, R241, 0x2, RZ, 0xc0, !PT ;  /* 0x00000002f1ff7812 */ /* 0x000fe4000780c0ff */
[----:B------:R-:W-:Y:S01]  /*14810*/  ISETP.NE.U32.AND P1, PT, R7, 0x1, PT ;  /* 0x000000010700780c */ /* 0x000fe20003f25070 */
[C---:B------:R-:W-:Y:S01]  /*14820*/  IMAD.SHL.U32 R7, R48.reuse, 0x40, RZ ;  /* 0x0000004030077824 */ /* 0x040fe200078e00ff */
[----:B-12-4-:R-:W-:-:S09]  /*14830*/  SHF.L.U64.HI R8, R48, 0x6, R49 ;  /* 0x0000000630087819 */ /* 0x016fd20000010231 */
[C---:B---3--:R-:W-:Y:S02]  /*14840*/  @P0 IADD3 R12, P2, R7.reuse, R178, RZ ;  /* 0x000000b2070c0210 */ /* 0x048fe40007f5e0ff */
[----:B------:R-:W-:-:S03]  /*14850*/  @!P1 LEA R14, P3, R7, R228, 0x1 ;  /* 0x000000e4070e9211 */ /* 0x000fc600078608ff */
        /* <DEDUP_REMOVED lines=14> */
.L_x_2076:
[----:B------:R-:W-:Y:S05]  /*14940*/  BSYNC B0 ;  /* 0x0000000000007941 */ /* 0x000fea0003800000 */
.L_x_2075:
[----:B------:R-:W-:Y:S04]  /*14950*/  BSSY B0, `(.L_x_2077) ;  /* 0x000001b000007945 */ /* 0x000fe80003800000 */
[----:B------:R-:W-:Y:S05]  /*14960*/  @P6 BRA `(.L_x_2078) ;  /* 0x0000000000646947 */ /* 0x000fea0003800000 */
[C---:B------:R-:W-:Y:S02]  /*14970*/  LOP3.LUT R7, R241.reuse, 0x1, RZ, 0xc0, !PT ;  /* 0x00000001f1077812 */ /* 0x040fe400078ec0ff */
[----:B------:R-:W-:Y:S02]  /*14980*/  LOP3.LUT P0, RZ, R241, 0x2, RZ, 0xc0, !PT ;  /* 0x00000002f1ff7812 */ /* 0x000fe4000780c0ff */
[----:B------:R-:W-:-:S11]  /*14990*/  ISETP.NE.U32.AND P1, PT, R7, 0x1, PT ;  /* 0x000000010700780c */ /* 0x000fd60003f25070 */
[----:B-123--:R-:W-:Y:S02]  /*149a0*/  @P0 IMAD.MOV.U32 R12, RZ, RZ, R178 ;  /* 0x000000ffff0c0224 */ /* 0x00efe400078e00b2 */
[----:B------:R-:W-:Y:S01]  /*149b0*/  @P0 IMAD.MOV.U32 R13, RZ, RZ, R183 ;  /* 0x000000ffff0d0224 */ /* 0x000fe200078e00b7 */
[----:B------:R-:W-:Y:S01]  /*149c0*/  @!P1 MOV R14, R228 ;  /* 0x000000e4000e9202 */ /* 0x000fe20000000f00 */
[----:B------:R-:W-:Y:S02]  /*149d0*/  @!P1 IMAD.MOV.U32 R15, RZ, RZ, R227 ;  /* 0x000000ffff0f9224 */ /* 0x000fe400078e00e3 */
[----:B----4-:R-:W-:Y:S02]  /*149e0*/  @P0 IMAD R8, R49, 0x50, RZ ;  /* 0x0000005031080824 */ /* 0x010fe400078e02ff */
        /* <DEDUP_REMOVED lines=17> */
.L_x_2078:
[----:B------:R-:W-:Y:S05]  /*14b00*/  BSYNC B0 ;  /* 0x0000000000007941 */ /* 0x000fea0003800000 */
.L_x_2077:
[----:B------:R-:W-:Y:S04]  /*14b10*/  BSSY B0, `(.L_x_2079) ;  /* 0x000001c000007945 */ /* 0x000fe80003800000 */
[----:B------:R-:W-:Y:S05]  /*14b20*/  @P5 BRA `(.L_x_2080) ;  /* 0x0000000000685947 */ /* 0x000fea0003800000 */
[C---:B------:R-:W-:Y:S02]  /*14b30*/  LOP3.LUT R7, R241.reuse, 0x1, RZ, 0xc0, !PT ;  /* 0x00000001f1077812 */ /* 0x040fe400078ec0ff */
[----:B------:R-:W-:Y:S02]  /*14b40*/  LOP3.LUT P0, RZ, R241, 0x2, RZ, 0xc0, !PT ;  /* 0x00000002f1ff7812 */ /* 0x000fe4000780c0ff */
[----:B------:R-:W-:-:S11]  /*14b50*/  ISETP.NE.U32.AND P1, PT, R7, 0x1, PT ;  /* 0x000000010700780c */ /* 0x000fd60003f25070 */
[----:B-123--:R-:W-:Y:S01]  /*14b60*/  @P0 MOV R13, R183 ;  /* 0x000000b7000d0202 */ /* 0x00efe20000000f00 */
[----:B------:R-:W-:Y:S01]  /*14b70*/  @P0 IMAD.MOV.U32 R12, RZ, RZ, R178 ;  /* 0x000000ffff0c0224 */ /* 0x000fe200078e00b2 */
[----:B------:R-:W-:Y:S01]  /*14b80*/  @!P1 MOV R15, R227 ;  /* 0x000000e3000f9202 */ /* 0x000fe20000000f00 */
[----:B------:R-:W-:Y:S02]  /*14b90*/  @!P1 IMAD.MOV.U32 R14, RZ, RZ, R228 ;  /* 0x000000ffff0e9224 */ /* 0x000fe400078e00e4 */
[----:B------:R-:W-:Y:S02]  /*14ba0*/  @P0 IMAD R7, R49, 0x60, RZ ;  /* 0x0000006031070824 */ /* 0x000fe400078e02ff */
[----:B------:R-:W-:-:S04]  /*14bb0*/  @P0 IMAD.WIDE.U32 R12, R48, 0x60, R12 ;  /* 0x00000060300c0825 */ /* 0x000fc800078e000c */
[----:B----4-:R-:W-:Y:S01]  /*14bc0*/  @!P1 IMAD R8, R49, 0xc0, RZ ;  /* 0x000000c031089824 */ /* 0x010fe200078e02ff */
[----:B------:R-:W-:Y:S01]  /*14bd0*/  @P0 LEA R18, P2, R12, R206, 0x1 ;  /* 0x000000ce0c120211 */ /* 0x000fe200078408ff */
[----:B------:R-:W-:-:S04]  /*14be0*/  @!P1 IMAD.WIDE.U32 R14, R48, 0xc0, R14 ;  /* 0x000000c0300e9825 */ /* 0x000fc800078e000e */
[----:B------:R-:W-:Y:S01]  /*14bf0*/  @P0 IMAD.IADD R7, R7, 0x1, R13 ;  /* 0x0000000107070824 */ /* 0x000fe200078e020d */
[----:B------:R-:W-:Y:S01]  /*14c00*/  @!P1 IADD3 R9, R8, R15, RZ ;  /* 0x0000000f08099210 */ /* 0x000fe20007ffe0ff */
[----:B------:R-:W-:-:S03]  /*14c10*/  @!P1 IMAD.MOV.U32 R8, RZ, RZ, R14 ;  /* 0x000000ffff089224 */ /* 0x000fc600078e000e */
[----:B------:R-:W-:Y:S02]  /*14c20*/  @P0 LEA.HI.X R19, R12, R207, R7, 0x1, P2 ;  /* 0x000000cf0c130211 */ /* 0x000fe400010f0c07 */
        /* <DEDUP_REMOVED lines=10> */
.L_x_2080:
[----:B------:R-:W-:Y:S05]  /*14cd0*/  BSYNC B0 ;  /* 0x0000000000007941 */ /* 0x000fea0003800000 */
.L_x_2079:
[----:B------:R-:W-:Y:S04]  /*14ce0*/  BSSY B0, `(.L_x_2081) ;  /* 0x000001b000007945 */ /* 0x000fe80003800000 */
[----:B------:R-:W-:Y:S05]  /*14cf0*/  @P4 BRA `(.L_x_2082) ;  /* 0x0000000000644947 */ /* 0x000fea0003800000 */
[C---:B------:R-:W-:Y:S01]  /*14d00*/  LOP3.LUT R7, R241.reuse, 0x1, RZ, 0xc0, !PT ;  /* 0x00000001f1077812 */ /* 0x040fe200078ec0ff */
[----:B-12-4-:R-:W-:Y:S01]  /*14d10*/  IMAD.MOV.U32 R8, RZ, RZ, R178 ;  /* 0x000000ffff087224 */ /* 0x016fe200078e00b2 */
[----:B------:R-:W-:Y:S01]  /*14d20*/  LOP3.LUT P0, RZ, R241, 0x2, RZ, 0xc0, !PT ;  /* 0x00000002f1ff7812 */ /* 0x000fe2000780c0ff */
[----:B------:R-:W-:Y:S01]  /*14d30*/  IMAD.MOV.U32 R9, RZ, RZ, R183 ;  /* 0x000000ffff097224 */ /* 0x000fe200078e00b7 */
[----:B------:R-:W-:Y:S01]  /*14d40*/  ISETP.NE.U32.AND P1, PT, R7, 0x1, PT ;  /* 0x000000010700780c */ /* 0x000fe20003f25070 */
[----:B------:R-:W-:Y:S02]  /*14d50*/  IMAD R7, R49, 0x70, RZ ;  /* 0x0000007031077824 */ /* 0x000fe400078e02ff */
[----:B------:R-:W-:-:S05]  /*14d60*/  IMAD.WIDE.U32 R8, R48, 0x70, R8 ;  /* 0x0000007030087825 */ /* 0x000fca00078e0008 */
[----:B------:R-:W-:-:S03]  /*14d70*/  IADD3 R7, R9, R7, RZ ;  /* 0x0000000709077210 */ /* 0x000fc60007ffe0ff */
[C---:B---3--:R-:W-:Y:S02]  /*14d80*/  @P0 LEA R14, P2, R8.reuse, R206, 0x1 ;  /* 0x000000ce080e0211 */ /* 0x048fe400078408ff */
[----:B------:R-:W-:Y:S01]  /*14d90*/  @!P1 MOV R12, R228 ;  /* 0x000000e4000c9202 */ /* 0x000fe20000000f00 */
[----:B------:R-:W-:Y:S01]  /*14da0*/  @!P1 IMAD.MOV.U32 R13, RZ, RZ, R227 ;  /* 0x000000ffff0d9224 */ /* 0x000fe200078e00e3 */
[----:B------:R-:W-:Y:S01]  /*14db0*/  @P0 LEA.HI.X R15, R8, R207, R7, 0x1, P2 ;  /* 0x000000cf080f0211 */ /* 0x000fe200010f0c07 */
[----:B------:R-:W-:Y:S02]  /*14dc0*/  @!P1 IMAD R49, R49, 0xe0, RZ ;  /* 0x000000e031319824 */ /* 0x000fe400078e02ff */
[----:B------:R-:W-:-:S05]  /*14dd0*/  @!P1 IMAD.WIDE.U32 R12, R48, 0xe0, R12 ;  /* 0x000000e0300c9825 */ /* 0x000fca00078e000c */
        /* <DEDUP_REMOVED lines=11> */
.L_x_2082:
[----:B------:R-:W-:Y:S05]  /*14e90*/  BSYNC B0 ;  /* 0x0000000000007941 */ /* 0x000fea0003800000 */
.L_x_2081:
[----:B------:R-:W0:Y:S01]  /*14ea0*/  LDGDEPBAR ;  /* 0x00000000000079af */ /* 0x000e220000000000 */
[-C--:B------:R-:W-:Y:S02]  /*14eb0*/  ISETP.GE.AND P6, PT, R36, R0.reuse, PT ;  /* 0x000000002400720c */ /* 0x080fe40003fc6270 */
[-C--:B------:R-:W-:Y:S01]  /*14ec0*/  ISETP.GE.AND P1, PT, R202, R0.reuse, PT ;  /* 0x00000000ca00720c */ /* 0x080fe20003f26270 */
[----:B------:R1:W5:Y:S01]  /*14ed0*/  LD.E R36, desc[UR4][R10.64+0x184] ;  /* 0x000184040a247980 */ /* 0x000362000c101900 */
[----:B------:R-:W-:Y:S02]  /*14ee0*/  SHF.R.S32.HI R7, RZ, 0x4, R161 ;  /* 0x00000004ff077819 */ /* 0x000fe400000114a1 */
[-C--:B------:R-:W-:Y:S01]  /*14ef0*/  ISETP.GE.AND P5, PT, R6, R0.reuse, PT ;  /* 0x000000000600720c */ /* 0x080fe20003fa6270 */
[----:B-12-4-:R1:W5:Y:S01]  /*14f00*/  LD.E R9, desc[UR4][R10.64+0x188] ;  /* 0x000188040a097980 */ /* 0x016362000c101900 */
[----:B------:R-:W-:Y:S01]  /*14f10*/  LEA.HI R161, R161, R7, RZ, 0x1 ;  /* 0x00000007a1a17211 */ /* 0x000fe200078f08ff */
[----:B------:R-:W-:Y:S01]  /*14f20*/  BSSY B0, `(.L_x_2083) ;  /* 0x000001b000007945 */ /* 0x000fe20003800000 */
[----:B------:R-:W-:-:S02]  /*14f30*/  ISETP.GE.AND P3, PT, R16, R0, PT ;  /* 0x000000001000720c */ /* 0x000fc40003f66270 */
[-C--:B------:R-:W-:Y:S02]  /*14f40*/  ISETP.GE.AND P0, PT, R29, R0.reuse, PT ;  /* 0x000000001d00720c */ /* 0x080fe40003f06270 */
[----:B------:R-:W-:Y:S02]  /*14f50*/  ISETP.GE.AND P4, PT, R5, R0, PT ;  /* 0x000000000500720c */ /* 0x000fe40003f86270 */
[----:B------:R-:W-:Y:S01]  /*14f60*/  LOP3.LUT R6, R161, 0xfffffffe, RZ, 0xc0, !PT ;  /* 0xfffffffea1067812 */ /* 0x000fe200078ec0ff */
[----:B------:R-:W-:-:S04]  /*14f70*/  DEPBAR.LE SB0, 0x0 ;  /* 0x000080000000791a */ /* 0x000fc80000000000 */
[----:B------:R-:W-:Y:S06]  /*14f80*/  BAR.SYNC.DEFER_BLOCKING 0x0 ;  /* 0x0000000000007b1d */ /* 0x000fec0000010000 */
[----:B------:R1:W-:Y:S04]  /*14f90*/  @P1 STS.128 [R237+0xc000], RZ ;  /* 0x00c000ffed001388 */ /* 0x0003e80000000c00 */
[----:B------:R1:W-:Y:S01]  /*14fa0*/  @P1 STS.128 [R237+0x10000], RZ ;  /* 0x010000ffed001388 */ /* 0x0003e20000000c00 */
[----:B------:R-:W-:Y:S05]  /*14fb0*/  @P1 BRA `(.L_x_2084) ;  /* 0x0000000000441947 */ /* 0x000fea0003800000 */
[C---:B------:R-:W-:Y:S02]  /*14fc0*/  LOP3.LUT R5, R241.reuse, 0x1, RZ, 0xc0, !PT ;  /* 0x00000001f1057812 */ /* 0x040fe400078ec0ff */
[----:B------:R-:W-:Y:S02]  /*14fd0*/  LOP3.LUT P1, RZ, R241, 0x2, RZ, 0xc0, !PT ;  /* 0x00000002f1ff7812 */ /* 0x000fe4000782c0ff */
[----:B------:R-:W-:-:S11]  /*14fe0*/  ISETP.NE.U32.AND P2, PT, R5, 0x1, PT ;  /* 0x000000010500780c */ /* 0x000fd60003f45070 */
[----:B---3--:R-:W-:Y:S02]  /*14ff0*/  @P1 IMAD.MOV.U32 R12, RZ, RZ, R137 ;  /* 0x000000ffff0c1224 */ /* 0x008fe400078e0089 */
        /* <DEDUP_REMOVED lines=13> */
.L_x_2084:
[----:B------:R-:W-:Y:S05]  /*150d0*/  BSYNC B0 ;  /* 0x0000000000007941 */ /* 0x000fea0003800000 */
.L_x_2083:
[----:B------:R4:W-:Y:S01]  /*150e0*/  @P3 STS.128 [R237+0xc800], RZ ;  /* 0x00c800ffed003388 */ /* 0x0009e20000000c00 */
[----:B------:R-:W-:Y:S03]  /*150f0*/  BSSY B0, `(.L_x_2085) ;  /* 0x0000014000007945 */ /* 0x000fe60003800000 */
[----:B------:R4:W-:Y:S01]  /*15100*/  @P3 STS.128 [R237+0x10800], RZ ;  /* 0x010800ffed003388 */ /* 0x0009e20000000c00 */
[----:B------:R-:W-:Y:S05]  /*15110*/  @P3 BRA `(.L_x_2086) ;  /* 0x0000000000443947 */ /* 0x000fea0003800000 */
[C---:B------:R-:W-:Y:S02]  /*15120*/  LOP3.LUT R5, R241.reuse, 0x1, RZ, 0xc0, !PT ;  /* 0x00000001f1057812 */ /* 0x040fe400078ec0ff */
[----:B------:R-:W-:Y:S02]  /*15130*/  LOP3.LUT P2, RZ, R241, 0x2, RZ, 0xc0, !PT ;  /* 0x00000002f1ff7812 */ /* 0x000fe4000784c0ff */
[----:B------:R-:W-:-:S13]  /*15140*/  ISETP.NE.U32.AND P3, PT, R5, 0x1, PT ;  /* 0x000000010500780c */ /* 0x000fda0003f65070 */
[----:B--23--:R-:W-:-:S04]  /*15150*/  @!P3 LEA R14, P1, R222, R137, 0x1 ;  /* 0x00000089de0eb211 */ /* 0x00cfc800078208ff */
[C---:B------:R-:W-:Y:S02]  /*15160*/  @!P3 LEA.HI.X R15, R222.reuse, R136, R223, 0x1, P1 ;  /* 0x00000088de0fb211 */ /* 0x040fe400008f0cdf */
        /* <DEDUP_REMOVED lines=12> */
.L_x_2086:
[----:B------:R-:W-:Y:S05]  /*15230*/  BSYNC B0 ;  /* 0x0000000000007941 */ /* 0x000fea0003800000 */
.L_x_2085:
[----:B------:R1:W-:Y:S01]  /*15240*/  @P0 STS.128 [R237+0xd000], RZ ;  /* 0x00d000ffed000388 */ /* 0x0003e20000000c00 */
[----:B------:R-:W-:Y:S01]  /*15250*/  ISETP.GE.AND P3, PT, R3, R0, PT ;  /* 0x000000000300720c */ /* 0x000fe20003f66270 */
[----:B------:R-:W-:Y:S01]  /*15260*/  IMAD.SHL.U32 R3, R54, 0x40, RZ ;  /* 0x0000004036037824 */ /* 0x000fe200078e00ff */
[----:B------:R-:W-:Y:S01]  /*15270*/  BSSY B0, `(.L_x_2087) ;  /* 0x0000025000007945 */ /* 0x000fe20003800000 */
[----:B------:R1:W-:Y:S01]  /*15280*/  @P0 STS.128 [R237+0x11000], RZ ;  /* 0x011000ffed000388 */ /* 0x0003e20000000c00 */
[----:B------:R-:W-:Y:S02]  /*15290*/  IMAD.SHL.U32 R159, R159, 0x40, RZ ;  /* 0x000000409f9f7824 */ /* 0x000fe400078e00ff */
[----:B------:R-:W-:Y:S01]  /*152a0*/  IMAD.IADD R6, R7, 0x1, -R6 ;  /* 0x0000000107067824 */ /* 0x000fe200078e0a06 */
[----:B------:R-:W-:Y:S01]  /*152b0*/  LOP3.LUT R3, R3, 0x1c0, RZ, 0xc0, !PT ;  /* 0x000001c003037812 */ /* 0x000fe200078ec0ff */
[----:B------:R-:W-:Y:S01]  /*152c0*/  IMAD.SHL.U32 R202, R202, 0x8, RZ ;  /* 0x00000008caca7824 */ /* 0x000fe200078e00ff */
[----:B------:R-:W-:Y:S01]  /*152d0*/  LOP3.LUT R159, R159, 0x1c0, RZ, 0xc0, !PT ;  /* 0x000001c09f9f7812 */ /* 0x000fe200078ec0ff */
[----:B------:R-:W-:-:S02]  /*152e0*/  IMAD.SHL.U32 R5, R6, 0x8, RZ ;  /* 0x0000000806057824 */ /* 0x000fc400078e00ff */
[----:B------:R-:W-:Y:S01]  /*152f0*/  IMAD.SHL.U32 R8, R160, 0x40, RZ ;  /* 0x00000040a0087824 */ /* 0x000fe200078e00ff */
[----:B------:R-:W-:Y:S02]  /*15300*/  LOP3.LUT R202, R3, 0x8, R202, 0xf8, !PT ;  /* 0x0000000803ca7812 */ /* 0x000fe400078ef8ca */
[----:B------:R-:W-:Y:S02]  /*15310*/  SHF.R.U32.HI R3, RZ, 0x3, R3 ;  /* 0x00000003ff037819 */ /* 0x000fe40000011603 */
[----:B------:R-:W-:Y:S02]  /*15320*/  LOP3.LUT R5, R159, 0x8, R5, 0xf8, !PT ;  /* 0x000000089f057812 */ /* 0x000fe400078ef805 */
[----:B------:R-:W-:Y:S02]  /*15330*/  LOP3.LUT R8, R8, 0xfffffe00, RZ, 0xc0, !PT ;  /* 0xfffffe0008087812 */ /* 0x000fe400078ec0ff */
[----:B------:R-:W-:Y:S02]  /*15340*/  SHF.R.U32.HI R159, RZ, 0x3, R159 ;  /* 0x00000003ff9f7819 */ /* 0x000fe4000001169f */
[----:B------:R-:W-:Y:S01]  /*15350*/  LOP3.LUT R202, R202, R3, RZ, 0x3c, !PT ;  /* 0x00000003caca7212 */ /* 0x000fe200078e3cff */
[----:B------:R-:W-:Y:S01]  /*15360*/  IMAD R221, R51, 0x400, R8 ;  /* 0x0000040033dd7824 */ /* 0x000fe200078e0208 */
[----:B------:R-:W-:Y:S01]  /*15370*/  LOP3.LUT R3, R5, R159, RZ, 0x3c, !PT ;  /* 0x0000009f05037212 */ /* 0x000fe200078e3cff */
[----:B-1----:R-:W-:Y:S06]  /*15380*/  @P0 BRA `(.L_x_2088) ;  /* 0x00000000004c0947 */ /* 0x002fec0003800000 */
[C---:B------:R-:W-:Y:S02]  /*15390*/  LOP3.LUT R5, R241.reuse, 0x1, RZ, 0xc0, !PT ;  /* 0x00000001f1057812 */ /* 0x040fe400078ec0ff */
[----:B------:R-:W-:Y:S02]  /*153a0*/  LOP3.LUT P1, RZ, R241, 0x2, RZ, 0xc0, !PT ;  /* 0x00000002f1ff7812 */ /* 0x000fe4000782c0ff */
[----:B------:R-:W-:Y:S01]  /*153b0*/  ISETP.NE.U32.AND P2, PT, R5, 0x1, PT ;  /* 0x000000010500780c */ /* 0x000fe20003f45070 */
[C---:B------:R-:W-:Y:S01]  /*153c0*/  IMAD.SHL.U32 R5, R42.reuse, 0x20, RZ ;  /* 0x000000202a057824 */ /* 0x040fe200078e00ff */
[----:B------:R-:W-:-:S11]  /*153d0*/  SHF.L.U64.HI R7, R42, 0x5, R43 ;  /* 0x000000052a077819 */ /* 0x000fd6000001022b */
        /* <DEDUP_REMOVED lines=14> */
.L_x_2088:
[----:B------:R-:W-:Y:S05]  /*154c0*/  BSYNC B0 ;  /* 0x0000000000007941 */ /* 0x000fea0003800000 */
.L_x_2087:
[----:B------:R1:W-:Y:S01]  /*154d0*/  @P6 STS.128 [R237+0xd800], RZ ;  /* 0x00d800ffed006388 */ /* 0x0003e20000000c00 */
[----:B------:R-:W-:Y:S01]  /*154e0*/  IMAD R220, R6, 0x200, R202 ;  /* 0x0000020006dc7824 */ /* 0x000fe200078e02ca */
[----:B------:R-:W-:Y:S01]  /*154f0*/  BSSY B0, `(.L_x_2089) ;  /* 0x000001f000007945 */ /* 0x000fe20003800000 */
[----:B------:R-:W-:Y:S01]  /*15500*/  IMAD.IADD R221, R3, 0x1, R221 ;  /* 0x0000000103dd7824 */ /* 0x000fe200078e02dd */
[----:B------:R1:W-:Y:S01]  /*15510*/  @P6 STS.128 [R237+0x11800], RZ ;  /* 0x011800ffed006388 */ /* 0x0003e20000000c00 */
[----:B------:R-:W-:Y:S02]  /*15520*/  ISETP.GE.AND P0, PT, R4, R0, PT ;  /* 0x000000000400720c */ /* 0x000fe40003f06270 */
[----:B------:R-:W-:Y:S02]  /*15530*/  LEA R220, R220, UR6, 0x1 ;  /* 0x00000006dcdc7c11 */ /* 0x000fe4000f8e08ff */
[----:B------:R-:W-:Y:S01]  /*15540*/  LEA R221, R221, UR6, 0x1 ;  /* 0x00000006dddd7c11 */ /* 0x000fe2000f8e08ff */
[----:B------:R-:W-:Y:S08]  /*15550*/  @P6 BRA `(.L_x_2090) ;  /* 0x0000000000606947 */ /* 0x000ff00003800000 */
[C---:B------:R-:W-:Y:S02]  /*15560*/  LOP3.LUT R0, R241.reuse, 0x1, RZ, 0xc0, !PT ;  /* 0x00000001f1007812 */ /* 0x040fe400078ec0ff */
[----:B------:R-:W-:Y:S02]  /*15570*/  LOP3.LUT P1, RZ, R241, 0x2, RZ, 0xc0, !PT ;  /* 0x00000002f1ff7812 */ /* 0x000fe4000782c0ff */
[----:B------:R-:W-:-:S11]  /*15580*/  ISETP.NE.U32.AND P2, PT, R0, 0x1, PT ;  /* 0x000000010000780c */ /* 0x000fd60003f45070 */
[----:B------:R-:W-:Y:S01]  /*15590*/  @P1 MOV R4, R137 ;  /* 0x0000008900041202 */ /* 0x000fe20000000f00 */
[----:B------:R-:W-:Y:S01]  /*155a0*/  @P1 IMAD R0, R43, 0x60, RZ ;  /* 0x000000602b001824 */ /* 0x000fe200078e02ff */
[-C--:B------:R-:W-:Y:S01]  /*155b0*/  @P1 MOV R5, R136.reuse ;  /* 0x0000008800051202 */ /* 0x080fe20000000f00 */
[----:B-123--:R-:W-:Y:S01]  /*155c0*/  @!P2 IMAD.MOV.U32 R12, RZ, RZ, R137 ;  /* 0x000000ffff0ca224 */ /* 0x00efe200078e0089 */
[----:B------:R-:W-:Y:S01]  /*155d0*/  @!P2 MOV R13, R136 ;  /* 0x00000088000da202 */ /* 0x000fe20000000f00 */
[----:B------:R-:W-:-:S04]  /*155e0*/  @P1 IMAD.WIDE.U32 R6, R42, 0x60, R4 ;  /* 0x000000602a061825 */ /* 0x000fc800078e0004 */
[----:B------:R-:W-:Y:S02]  /*155f0*/  @!P2 IMAD R4, R43, 0x60, RZ ;  /* 0x000000602b04a824 */ /* 0x000fe400078e02ff */
[----:B------:R-:W-:-:S04]  /*15600*/  @!P2 IMAD.WIDE.U32 R12, R42, 0x60, R12 ;  /* 0x000000602a0ca825 */ /* 0x000fc800078e000c */
[----:B------:R-:W-:Y:S01]  /*15610*/  @P1 IMAD.IADD R7, R0, 0x1, R7 ;  /* 0x0000000100071824 */ /* 0x000fe200078e0207 */
[----:B------:R-:W-:Y:S01]  /*15620*/  @!P2 IADD3 R5, R4, R13, RZ ;  /* 0x0000000d0405a210 */ /* 0x000fe20007ffe0ff */
        /* <DEDUP_REMOVED lines=11> */
.L_x_2090:
[----:B------:R-:W-:Y:S05]  /*156e0*/  BSYNC B0 ;  /* 0x0000000000007941 */ /* 0x000fea0003800000 */
.L_x_2089:
[----:B------:R1:W-:Y:S01]  /*156f0*/  @P5 STS.128 [R237+0xe000], RZ ;  /* 0x00e000ffed005388 */ /* 0x0003e20000000c00 */
[----:B------:R-:W-:Y:S03]  /*15700*/  BSSY B0, `(.L_x_2091) ;  /* 0x0000016000007945 */ /* 0x000fe60003800000 */
[----:B------:R1:W-:Y:S01]  /*15710*/  @P5 STS.128 [R237+0x12000], RZ ;  /* 0x012000ffed005388 */ /* 0x0003e20000000c00 */
[----:B------:R-:W-:Y:S05]  /*15720*/  @P5 BRA `(.L_x_2092) ;  /* 0x00000000004c5947 */ /* 0x000fea0003800000 */
[C---:B------:R-:W-:Y:S02]  /*15730*/  LOP3.LUT R0, R241.reuse, 0x1, RZ, 0xc0, !PT ;  /* 0x00000001f1007812 */ /* 0x040fe400078ec0ff */
[----:B------:R-:W-:Y:S02]  /*15740*/  LOP3.LUT P2, RZ, R241, 0x2, RZ, 0xc0, !PT ;  /* 0x00000002f1ff7812 */ /* 0x000fe4000784c0ff */
[----:B------:R-:W-:Y:S01]  /*15750*/  ISETP.NE.U32.AND P5, PT, R0, 0x1, PT ;  /* 0x000000010000780c */ /* 0x000fe20003fa5070 */
[C---:B------:R-:W-:Y:S01]  /*15760*/  IMAD.SHL.U32 R0, R42.reuse, 0x40, RZ ;  /* 0x000000402a007824 */ /* 0x040fe200078e00ff */
[----:B-1----:R-:W-:-:S09]  /*15770*/  SHF.L.U64.HI R4, R42, 0x6, R43 ;  /* 0x000000062a047819 */ /* 0x002fd2000001022b */
[CC--:B------:R-:W-:Y:S02]  /*15780*/  @P2 LEA R6, P1, R0.reuse, R137.reuse, 0x1 ;  /* 0x0000008900062211 */ /* 0x0c0fe400078208ff */
[C---:B--23--:R-:W-:Y:S02]  /*15790*/  @!P5 LEA R12, P6, R0.reuse, R137, 0x1 ;  /* 0x00000089000cd211 */ /* 0x04cfe400078c08ff */
[CCC-:B------:R-:W-:Y:S02]  /*157a0*/  @P2 LEA.HI.X R7, R0.reuse, R136.reuse, R4.reuse, 0x1, P1 ;  /* 0x0000008800072211 */ /* 0x1c0fe400008f0c04 */
[----:B------:R-:W-:-:S05]  /*157b0*/  @!P5 LEA.HI.X R13, R0, R136, R4, 0x1, P6 ;  /* 0x00000088000dd211 */ /* 0x000fca00030f0c04 */
        /* <DEDUP_REMOVED lines=10> */
.L_x_2092:
[----:B------:R-:W-:Y:S05]  /*15860*/  BSYNC B0 ;  /* 0x0000000000007941 */ /* 0x000fea0003800000 */
.L_x_2091:
[----:B------:R1:W-:Y:S01]  /*15870*/  @P4 STS.128 [R237+0xe800], RZ ;  /* 0x00e800ffed004388 */ /* 0x0003e20000000c00 */
[----:B------:R-:W-:Y:S03]  /*15880*/  BSSY B0, `(.L_x_2093) ;  /* 0x000001b000007945 */ /* 0x000fe60003800000 */
[----:B------:R1:W-:Y:S01]  /*15890*/  @P4 STS.128 [R237+0x12800], RZ ;  /* 0x012800ffed004388 */ /* 0x0003e20000000c00 */
[----:B------:R-:W-:Y:S05]  /*158a0*/  @P4 BRA `(.L_x_2094) ;  /* 0x0000000000604947 */ /* 0x000fea0003800000 */
[C---:B------:R-:W-:Y:S02]  /*158b0*/  LOP3.LUT R0, R241.reuse, 0x1, RZ, 0xc0, !PT ;  /* 0x00000001f1007812 */ /* 0x040fe400078ec0ff */
[----:B------:R-:W-:Y:S02]  /*158c0*/  LOP3.LUT P1, RZ, R241, 0x2, RZ, 0xc0, !PT ;  /* 0x00000002f1ff7812 */ /* 0x000fe4000782c0ff */
[----:B------:R-:W-:-:S11]  /*158d0*/  ISETP.NE.U32.AND P2, PT, R0, 0x1, PT ;  /* 0x000000010000780c */ /* 0x000fd60003f45070 */
[----:B-1----:R-:W-:Y:S01]  /*158e0*/  @P1 MOV R4, R137 ;  /* 0x0000008900041202 */ /* 0x002fe20000000f00 */
[----:B------:R-:W-:Y:S01]  /*158f0*/  @P1 IMAD R0, R43, 0xa0, RZ ;  /* 0x000000a02b001824 */ /* 0x000fe200078e02ff */
[-C--:B------:R-:W-:Y:S01]  /*15900*/  @P1 MOV R5, R136.reuse ;  /* 0x0000008800051202 */ /* 0x080fe20000000f00 */
[----:B--23--:R-:W-:Y:S01]  /*15910*/  @!P2 IMAD.MOV.U32 R12, RZ, RZ, R137 ;  /* 0x000000ffff0ca224 */ /* 0x00cfe200078e0089 */
        /* <DEDUP_REMOVED lines=17> */
.L_x_2094:
[----:B------:R-:W-:Y:S05]  /*15a30*/  BSYNC B0 ;  /* 0x0000000000007941 */ /* 0x000fea0003800000 */
.L_x_2093:
        /* <DEDUP_REMOVED lines=28> */
.L_x_2096:
[----:B------:R-:W-:Y:S05]  /*15c00*/  BSYNC B0 ;  /* 0x0000000000007941 */ /* 0x000fea0003800000 */
.L_x_2095:
[----:B------:R1:W-:Y:S01]  /*15c10*/  @P0 STS.128 [R237+0xf800], RZ ;  /* 0x00f800ffed000388 */ /* 0x0003e20000000c00 */
[----:B------:R-:W-:Y:S03]  /*15c20*/  BSSY B0, `(.L_x_2097) ;  /* 0x000001a000007945 */ /* 0x000fe60003800000 */
[----:B------:R1:W-:Y:S01]  /*15c30*/  @P0 STS.128 [R237+0x13800], RZ ;  /* 0x013800ffed000388 */ /* 0x0003e20000000c00 */
[----:B------:R-:W-:Y:S05]  /*15c40*/  @P0 BRA `(.L_x_2098) ;  /* 0x00000000005c0947 */ /* 0x000fea0003800000 */
[C---:B------:R-:W-:Y:S02]  /*15c50*/  LOP3.LUT R0, R241.reuse, 0x1, RZ, 0xc0, !PT ;  /* 0x00000001f1007812 */ /* 0x040fe400078ec0ff */
[----:B------:R-:W-:Y:S02]  /*15c60*/  LOP3.LUT P0, RZ, R241, 0x2, RZ, 0xc0, !PT ;  /* 0x00000002f1ff7812 */ /* 0x000fe4000780c0ff */
[----:B------:R-:W-:-:S11]  /*15c70*/  ISETP.NE.U32.AND P1, PT, R0, 0x1, PT ;  /* 0x000000010000780c */ /* 0x000fd60003f25070 */
[-C--:B-1----:R-:W-:Y:S01]  /*15c80*/  @P0 MOV R4, R137.reuse ;  /* 0x0000008900040202 */ /* 0x082fe20000000f00 */
[C---:B------:R-:W-:Y:S01]  /*15c90*/  @P0 IMAD R0, R43.reuse, 0xe0, RZ ;  /* 0x000000e02b000824 */ /* 0x040fe200078e02ff */
[----:B------:R-:W-:Y:S01]  /*15ca0*/  @!P1 MOV R6, R137 ;  /* 0x0000008900069202 */ /* 0x000fe20000000f00 */
[----:B------:R-:W-:Y:S01]  /*15cb0*/  @!P1 IMAD.MOV.U32 R7, RZ, RZ, R136 ;  /* 0x000000ffff079224 */ /* 0x000fe200078e0088 */
[----:B------:R-:W-:Y:S01]  /*15cc0*/  @P0 MOV R5, R136 ;  /* 0x0000008800050202 */ /* 0x000fe20000000f00 */
[----:B------:R-:W-:Y:S02]  /*15cd0*/  @!P1 IMAD R43, R43, 0xe0, RZ ;  /* 0x000000e02b2b9824 */ /* 0x000fe400078e02ff */
[----:B------:R-:W-:-:S04]  /*15ce0*/  @!P1 IMAD.WIDE.U32 R6, R42, 0xe0, R6 ;  /* 0x000000e02a069825 */ /* 0x000fc800078e0006 */
[----:B------:R-:W-:-:S04]  /*15cf0*/  @P0 IMAD.WIDE.U32 R4, R42, 0xe0, R4 ;  /* 0x000000e02a040825 */ /* 0x000fc800078e0004 */
[----:B------:R-:W-:Y:S01]  /*15d00*/  @!P1 IMAD.IADD R7, R43, 0x1, R7 ;  /* 0x000000012b079824 */ /* 0x000fe200078e0207 */
[----:B------:R-:W-:-:S04]  /*15d10*/  @P0 IADD3 R5, R0, R5, RZ ;  /* 0x0000000500050210 */ /* 0x000fc80007ffe0ff */
        /* <DEDUP_REMOVED lines=10> */
.L_x_2098:
[----:B------:R-:W-:Y:S05]  /*15dc0*/  BSYNC B0 ;  /* 0x0000000000007941 */ /* 0x000fea0003800000 */
.L_x_2097:
[----:B------:R-:W-:Y:S01]  /*15dd0*/  LDSM.16.M88.4 R112, [R221] ;  /* 0x00000000dd70783b */ /* 0x000fe20000000200 */
[----:B------:R-:W-:Y:S01]  /*15de0*/  R2P PR, R54, 0x6 ;  /* 0x0000000636007804 */ /* 0x000fe20000000000 */
[C---:B------:R-:W-:Y:S01]  /*15df0*/  VIADD R0, R220.reuse, 0x4000 ;  /* 0x00004000dc007836 */ /* 0x040fe20000000000 */
[--C-:B------:R-:W-:Y:S01]  /*15e00*/  IADD3 R37, R53, 0x1, -R235.reuse ;  /* 0x0000000135257810 */ /* 0x100fe20007ffe8eb */
[----:B------:R-:W1:Y:S01]  /*15e10*/  LDSM.16.M88.4 R68, [R220+0x4000] ;  /* 0x00400000dc44783b */ /* 0x000e620000000200 */
[----:B------:R-:W-:Y:S01]  /*15e20*/  VIADD R218, R220, 0x4020 ;  /* 0x00004020dcda7836 */ /* 0x000fe20000000000 */
[----:B-----5:R-:W-:Y:S01]  /*15e30*/  IADD3 R36, -R36, R53, -R235 ;  /* 0x0000003524247210 */ /* 0x020fe20007ffe9eb */
[--C-:B------:R-:W-:Y:S01]  /*15e40*/  IMAD R219, R39, 0x2, R221.reuse ;  /* 0x0000000227db7824 */ /* 0x100fe200078e02dd */
[----:B------:R-:W2:Y:S01]  /*15e50*/  LDSM.16.M88.4 R60, [R220+0x4800] ;  /* 0x00480000dc3c783b */ /* 0x000ea20000000200 */
[C---:B------:R-:W-:Y:S01]  /*15e60*/  IMAD R217, R38.reuse, 0x2, R221 ;  /* 0x0000000226d97824 */ /* 0x040fe200078e02dd */
[----:B------:R-:W-:Y:S01]  /*15e70*/  BSSY B1, `(.L_x_2099) ;  /* 0x0000296000017945 */ /* 0x000fe20003800000 */
[----:B------:R-:W-:Y:S01]  /*15e80*/  IMAD R216, R38, 0x2, R219 ;  /* 0x0000000226d87824 */ /* 0x000fe200078e02db */
[----:B------:R-:W3:Y:S01]  /*15e90*/  LDSM.16.M88.4 R44, [R220+0x5000] ;  /* 0x00500000dc2c783b */ /* 0x000ee20000000200 */
[----:B------:R-:W-:-:S02]  /*15ea0*/  IMAD.IADD R9, R9, 0x1, R37 ;  /* 0x0000000109097824 */ /* 0x000fc400078e0225 */
[----:B------:R-:W-:Y:S01]  /*15eb0*/  @P1 VIADD R218, R0, 0xffffffe0 ;  /* 0xffffffe000da1836 */ /* 0x000fe20000000000 */
[----:B------:R-:W4:Y:S01]  /*15ec0*/  LDSM.16.M88.4 R32, [R220+0x5800] ;  /* 0x00580000dc20783b */ /* 0x000f220000000200 */
[----:B------:R-:W-:Y:S02]  /*15ed0*/  IMAD.MOV.U32 R0, RZ, RZ, 0x40 ;  /* 0x00000040ff007424 */ /* 0x000fe400078e00ff */
[C---:B------:R-:W-:Y:S01]  /*15ee0*/  VIADD R210, R218.reuse, 0x800 ;  /* 0x00000800dad27836 */ /* 0x040fe20000000000 */
[----:B------:R-:W3:Y:S01]  /*15ef0*/  LDSM.16.M88.4 R24, [R220+0x6000] ;  /* 0x00600000dc18783b */ /* 0x000ee20000000200 */
[----:B------:R-:W-:Y:S01]  /*15f00*/  VIADD R209, R218, 0x1000 ;  /* 0x00001000dad17836 */ /* 0x000fe20000000000 */
[----:B------:R-:W-:Y:S01]  /*15f10*/  SEL R0, R0, 0xffffffc0, !P2 ;  /* 0xffffffc000007807 */ /* 0x000fe20005000000 */
[C---:B------:R-:W-:Y:S01]  /*15f20*/  VIADD R208, R218.reuse, 0x1800 ;  /* 0x00001800dad07836 */ /* 0x040fe20000000000 */
[----:B------:R-:W4:Y:S01]  /*15f30*/  LDSM.16.M88.4 R16, [R220+0x6800] ;  /* 0x00680000dc10783b */ /* 0x000f220000000200 */
[----:B------:R-:W-:-:S02]  /*15f40*/  VIADD R207, R218, 0x2000 ;  /* 0x00002000dacf7836 */ /* 0x000fc40000000000 */
[----:B------:R-:W-:Y:S01]  /*15f50*/  IMAD.IADD R214, R220, 0x1, R0 ;  /* 0x00000001dcd67824 */ /* 0x000fe200078e0200 */
[----:B-1----:R-:W1:Y:S01]  /*15f60*/  LDSM.16.M88.4 R4, [R220+0x7000] ;  /* 0x00700000dc04783b */ /* 0x002e620000000200 */
[----:B------:R-:W-:Y:S01]  /*15f70*/  IMAD.IADD R203, R0, 0x1, R218 ;  /* 0x0000000100cb7824 */ /* 0x000fe200078e02da */
[----:B------:R-:W-:Y:S01]  /*15f80*/  SHF.R.S32.HI R0, RZ, 0x1f, R234 ;  /* 0x0000001fff007819 */ /* 0x000fe200000114ea */
[C---:B------:R-:W-:Y:S01]  /*15f90*/  VIADD R206, R218.reuse, 0x2800 ;  /* 0x00002800dace7836 */ /* 0x040fe20000000000 */
[----:B------:R-:W1:Y:S01]  /*15fa0*/  LDSM.16.M88.4 R92, [R220+0x7800] ;  /* 0x00780000dc5c783b */ /* 0x000e620000000200 */
[----:B------:R-:W-:Y:S01]  /*15fb0*/  VIADD R205, R218, 0x3000 ;  /* 0x00003000dacd7836 */ /* 0x000fe20000000000 */
[----:B------:R-:W-:Y:S01]  /*15fc0*/  LEA.HI R0, R0, R234, RZ, 0x2 ;  /* 0x000000ea00007211 */ /* 0x000fe200078f10ff */
[C---:B------:R-:W-:Y:S01]  /*15fd0*/  VIADD R204, R218.reuse, 0x3800 ;  /* 0x00003800dacc7836 */ /* 0x040fe20000000000 */
[----:B------:R-:W-:Y:S01]  /*15fe0*/  LDSM.16.M88.4 R80, [R219] ;  /* 0x00000000db50783b */ /* 0x000fe20000000200 */
[C---:B------:R-:W-:Y:S01]  /*15ff0*/  VIADD R202, R218.reuse, 0x4000 ;  /* 0x00004000daca7836 */ /* 0x040fe20000000000 */
[----:B------:R-:W-:Y:S01]  /*16000*/  SHF.R.S32.HI R0, RZ, 0x2, R0 ;  /* 0x00000002ff007819 */ /* 0x000fe20000011400 */
[C---:B------:R-:W-:Y:S01]  /*16010*/  VIADD R201, R218.reuse, 0x4800 ;  /* 0x00004800dac97836 */ /* 0x040fe20000000000 */
[----:B------:R-:W1:Y:S01]  /*16020*/  LDSM.16.M88.4 R88, [R218] ;  /* 0x00000000da58783b */ /* 0x000e620000000200 */
[----:B------:R-:W-:-:S02]  /*16030*/  VIADD R200, R218, 0x5000 ;  /* 0x00005000dac87836 */ /* 0x000fc40000000000 */
[----:B------:R-:W-:Y:S01]  /*16040*/  IMAD R51, R51, 0x10, R0 ;  /* 0x0000001033337824 */ /* 0x000fe200078e0200 */
[C---:B------:R-:W-:Y:S01]  /*16050*/  HMMA.16816.F32.BF16 R72, R112.reuse, R68, RZ ;  /* 0x000000447048723c */ /* 0x040fe200000418ff */
[----:B------:R-:W1:Y:S01]  /*16060*/  LDSM.16.M88.4 R84, [R218+0x800] ;  /* 0x00080000da54783b */ /* 0x000e620000000200 */
[----:B------:R-:W-:Y:S02]  /*16070*/  IMAD.SHL.U32 R0, R230, 0x2, RZ ;  /* 0x00000002e6007824 */ /* 0x000fe400078e00ff */
[----:B------:R-:W-:Y:S01]  /*16080*/  IMAD.IADD R52, R52, 0x1, R51 ;  /* 0x0000000134347824 */ /* 0x000fe200078e0233 */
[----:B------:R-:W1:Y:S01]  /*16090*/  LDSM.16.M88.4 R76, [R218+0x1000] ;  /* 0x00100000da4c783b */ /* 0x000e620000000200 */
[C---:B------:R-:W-:Y:S01]  /*160a0*/  HMMA.16816.F32.BF16 R68, R112.reuse, R70, RZ ;  /* 0x000000467044723c */ /* 0x040fe200000418ff */
[----:B------:R-:W-:Y:S01]  /*160b0*/  LOP3.LUT R0, R0, 0x6, RZ, 0xc0, !PT ;  /* 0x0000000600007812 */ /* 0x000fe200078ec0ff */
[----:B------:R-:W-:Y:S01]  /*160c0*/  VIADD R242, R52, 0x8 ;  /* 0x0000000834f27836 */ /* 0x000fe20000000000 */
[----:B------:R-:W1:Y:S01]  /*160d0*/  LDSM.16.M88.4 R104, [R218+0x1800] ;  /* 0x00180000da68783b */ /* 0x000e620000000200 */
[C---:B------:R-:W-:Y:S01]  /*160e0*/  IADD3 R245, R9.reuse, 0x8, R52 ;  /* 0x0000000809f57810 */ /* 0x040fe20007ffe034 */
[----:B------:R-:W-:Y:S01]  /*160f0*/  VIADD R199, R218, 0x5800 ;  /* 0x00005800dac77836 */ /* 0x000fe20000000000 */
[C---:B--2---:R-:W-:Y:S01]  /*16100*/  HMMA.16816.F32.BF16 R64, R112.reuse, R60, RZ ;  /* 0x0000003c7040723c */ /* 0x044fe200000418ff */
[----:B------:R-:W-:Y:S01]  /*16110*/  LDSM.16.M88.4 R96, [R218+0x3800] ;  /* 0x00380000da60783b */ /* 0x000fe20000000200 */
[-C--:B------:R-:W-:Y:S01]  /*16120*/  VIADDMNMX R244, R36, R52.reuse, RZ, !PT ;  /* 0x0000003424f47246 */ /* 0x080fe200078001ff */
[C---:B------:R-:W-:Y:S01]  /*16130*/  VIADD R198, R218.reuse, 0x6000 ;  /* 0x00006000dac67836 */ /* 0x040fe20000000000 */
[----:B------:R-:W-:Y:S01]  /*16140*/  VIADDMNMX R243, R9, R52, R53, PT ;  /* 0x0000003409f37246 */ /* 0x000fe20003800135 */
[----:B------:R-:W-:Y:S01]  /*16150*/  LDSM.16.M88.4 R100, [R218+0x2000] ;  /* 0x00200000da64783b */ /* 0x000fe20000000200 */
[C---:B---3--:R-:W-:Y:S01]  /*16160*/  HMMA.16816.F32.BF16 R56, R112.reuse, R44, RZ ;  /* 0x0000002c7038723c */ /* 0x048fe200000418ff */
[----:B------:R-:W-:Y:S01]  /*16170*/  VIMNMX R245, R245, R53, PT ;  /* 0x00000035f5f57248 */ /* 0x000fe20003fe0100 */
[----:B------:R-:W-:Y:S01]  /*16180*/  VIADD R197, R218, 0x6800 ;  /* 0x00006800dac57836 */ /* 0x000fe20000000000 */
[----:B------:R-:W-:Y:S01]  /*16190*/  LDSM.16.M88.4 R124, [R214+0x4800] ;  /* 0x00480000d67c783b */ /* 0x000fe20000000200 */
[----:B------:R-:W-:Y:S01]  /*161a0*/  VIADDMNMX R242, R36, R242, RZ, !PT ;  /* 0x000000f224f27246 */ /* 0x000fe200078001ff */
[----:B------:R-:W-:Y:S01]  /*161b0*/  VIADD R196, R218, 0x7000 ;  /* 0x00007000dac47836 */ /* 0x000fe20000000000 */
[C---:B----4-:R-:W-:Y:S01]  /*161c0*/  HMMA.16816.F32.BF16 R40, R112.reuse, R32, RZ ;  /* 0x000000207028723c */ /* 0x050fe200000418ff */
[----:B------:R-:W-:Y:S04]  /*161d0*/  LDSM.16.M88.4 R120, [R214+0x5000] ;  /* 0x00500000d678783b */ /* 0x000fe80000000200 */
[----:B------:R-:W-:Y:S01]  /*161e0*/  LDSM.16.M88.4 R108, [R214+0x5800] ;  /* 0x00580000d66c783b */ /* 0x000fe20000000200 */
[C---:B------:R-:W-:Y:S03]  /*161f0*/  HMMA.16816.F32.BF16 R28, R112.reuse, R24, RZ ;  /* 0x00000018701c723c */ /* 0x040fe600000418ff */
[----:B------:R-:W-:Y:S03]  /*16200*/  LDSM.16.M88.4 R128, [R218+0x7000] ;  /* 0x00700000da80783b */ /* 0x000fe60000000200 */
[C---:B------:R-:W-:Y:S01]  /*16210*/  HMMA.16816.F32.BF16 R20, R112.reuse, R16, RZ ;  /* 0x000000107014723c */ /* 0x040fe200000418ff */
[----:B------:R-:W-:Y:S04]  /*16220*/  LDSM.16.M88.4 R52, [R203+0x5000] ;  /* 0x00500000cb34783b */ /* 0x000fe80000000200 */
[----:B------:R-:W0:Y:S01]  /*16230*/  LDGDEPBAR ;  /* 0x00000000000079af */ /* 0x000e220000000000 */
[C---:B-1----:R-:W-:Y:S06]  /*16240*/  HMMA.16816.F32.BF16 R12, R112.reuse, R4, RZ ;  /* 0x00000004700c723c */ /* 0x042fec00000418ff */
        /* <DEDUP_REMOVED lines=11> */
[----:B------:R-:W2:Y:S05]  /*16300*/  LDSM.16.M88.4 R88, [R218+0x3000] ;  /* 0x00300000da58783b */ /* 0x000eaa0000000200 */
[C---:B------:R-:W-:Y:S06]  /*16310*/  HMMA.16816.F32.BF16 R64, R80.reuse, R84, R64 ;  /* 0x000000545040723c */ /* 0x040fec0000041840 */
[C---:B------:R-:W-:Y:S01]  /*16320*/  HMMA.16816.F32.BF16 R60, R80.reuse, R86, R60 ;  /* 0x00000056503c723c */ /* 0x040fe2000004183c */
[----:B------:R-:W-:Y:S05]  /*16330*/  LDSM.16.M88.4 R84, [R217] ;  /* 0x00000000d954783b */ /* 0x000fea0000000200 */
        /* <DEDUP_REMOVED lines=9> */
[C---:B--2---:R-:W-:Y:S06]  /*163d0*/  HMMA.16816.F32.BF16 R12, R80.reuse, R88, R12 ;  /* 0x00000058500c723c */ /* 0x044fec000004180c */
[C---:B------:R-:W-:Y:S01]  /*163e0*/  HMMA.16816.F32.BF16 R4, R80.reuse, R90, R4 ;  /* 0x0000005a5004723c */ /* 0x040fe20000041804 */
[----:B------:R-:W2:Y:S05]  /*163f0*/  LDSM.16.M88.4 R88, [R214+0x7000] ;  /* 0x00700000d658783b */ /* 0x000eaa0000000200 */
[C---:B------:R-:W-:Y:S06]  /*16400*/  HMMA.16816.F32.BF16 R116, R80.reuse, R96, R116 ;  /* 0x000000605074723c */ /* 0x040fec0000041874 */
[C---:B------:R-:W-:Y:S01]  /*16410*/  HMMA.16816.F32.BF16 R112, R80.reuse, R98, R112 ;  /* 0x000000625070723c */ /* 0x040fe20000041870 */
[----:B------:R-:W1:Y:S05]  /*16420*/  LDSM.16.M88.4 R96, [R214+0x7800] ;  /* 0x00780000d660783b */ /* 0x000e6a0000000200 */
[C---:B------:R-:W-:Y:S06]  /*16430*/  HMMA.16816.F32.BF16 R28, R80.reuse, R100, R28 ;  /* 0x00000064501c723c */ /* 0x040fec000004181c */
[----:B------:R-:W-:Y:S01]  /*16440*/  HMMA.16816.F32.BF16 R24, R80, R102, R24 ;  /* 0x000000665018723c */ /* 0x000fe20000041818 */
[----:B------:R-:W-:Y:S04]  /*16450*/  LDSM.16.M88.4 R100, [R216] ;  /* 0x00000000d864783b */ /* 0x000fe80000000200 */
[----:B------:R-:W1:Y:S01]  /*16460*/  LDSM.16.M88.4 R80, [R203] ;  /* 0x00000000cb50783b */ /* 0x000e620000000200 */
[C---:B---3--:R-:W-:Y:S06]  /*16470*/  HMMA.16816.F32.BF16 R72, R84.reuse, R76, R72 ;  /* 0x0000004c5448723c */ /* 0x048fec0000041848 */
        /* <DEDUP_REMOVED lines=11> */
[C---:B----4-:R-:W-:Y:S06]  /*16530*/  HMMA.16816.F32.BF16 R28, R84.reuse, R104, R28 ;  /* 0x00000068541c723c */ /* 0x050fec000004181c */
[C---:B------:R-:W-:Y:S01]  /*16540*/  HMMA.16816.F32.BF16 R24, R84.reuse, R106, R24 ;  /* 0x0000006a5418723c */ /* 0x040fe20000041818 */
[----:B------:R-:W-:Y:S05]  /*16550*/  LDSM.16.M88.4 R104, [R203+0x3800] ;  /* 0x00380000cb68783b */ /* 0x000fea0000000200 */
[C---:B-1----:R-:W-:Y:S06]  /*16560*/  HMMA.16816.F32.BF16 R20, R84.reuse, R92, R20 ;  /* 0x0000005c5414723c */ /* 0x042fec0000041814 */
[C---:B------:R-:W-:Y:S01]  /*16570*/  HMMA.16816.F32.BF16 R16, R84.reuse, R94, R16 ;  /* 0x0000005e5410723c */ /* 0x040fe20000041810 */
[----:B------:R-:W-:Y:S05]  /*16580*/  LDSM.16.M88.4 R92, [R203+0x1800] ;  /* 0x00180000cb5c783b */ /* 0x000fea0000000200 */
[C---:B--2---:R-:W-:Y:S06]  /*16590*/  HMMA.16816.F32.BF16 R12, R84.reuse, R88, R12 ;  /* 0x00000058540c723c */ /* 0x044fec000004180c */
[C---:B------:R-:W-:Y:S01]  /*165a0*/  HMMA.16816.F32.BF16 R4, R84.reuse, R90, R4 ;  /* 0x0000005a5404723c */ /* 0x040fe20000041804 */
[----:B------:R-:W-:Y:S05]  /*165b0*/  LDSM.16.M88.4 R88, [R203+0x2000] ;  /* 0x00200000cb58783b */ /* 0x000fea0000000200 */
[C---:B------:R-:W-:Y:S06]  /*165c0*/  HMMA.16816.F32.BF16 R116, R84.reuse, R96, R116 ;  /* 0x000000605474723c */ /* 0x040fec0000041874 */
[----:B------:R-:W-:Y:S01]  /*165d0*/  HMMA.16816.F32.BF16 R112, R84, R98, R112 ;  /* 0x000000625470723c */ /* 0x000fe20000041870 */
[----:B------:R-:W1:Y:S04]  /*165e0*/  LDSM.16.M88.4 R84, [R203+0x2800] ;  /* 0x00280000cb54783b */ /* 0x000e680000000200 */
[----:B------:R-:W-:Y:S01]  /*165f0*/  LDSM.16.M88.4 R96, [R220+0x8000] ;  /* 0x00800000dc60783b */ /* 0x000fe20000000200 */
[C---:B------:R-:W-:Y:S06]  /*16600*/  HMMA.16816.F32.BF16 R72, R100.reuse, R80, R72 ;  /* 0x000000506448723c */ /* 0x040fec0000041848 */
        /* <DEDUP_REMOVED lines=8> */
[C---:B-1----:R-:W-:Y:S06]  /*16690*/  HMMA.16816.F32.BF16 R20, R100.reuse, R84, R20 ;  /* 0x000000546414723c */ /* 0x042fec0000041814 */
[C---:B------:R-:W-:Y:S01]  /*166a0*/  HMMA.16816.F32.BF16 R16, R100.reuse, R86, R16 ;  /* 0x000000566410723c */ /* 0x040fe20000041810 */
[----:B------:R-:W1:Y:S05]  /*166b0*/  LDSM.16.M88.4 R84, [R220+0x9800] ;  /* 0x00980000dc54783b */ /* 0x000e6a0000000200 */
[C---:B------:R-:W-:Y:S06]  /*166c0*/  HMMA.16816.F32.BF16 R40, R100.reuse, R92, R40 ;  /* 0x0000005c6428723c */ /* 0x040fec0000041828 */
[C---:B------:R-:W-:Y:S01]  /*166d0*/  HMMA.16816.F32.BF16 R32, R100.reuse, R94, R32 ;  /* 0x0000005e6420723c */ /* 0x040fe20000041820 */
[----:B------:R-:W4:Y:S05]  /*166e0*/  LDSM.16.M88.4 R92, [R220+0x8800] ;  /* 0x00880000dc5c783b */ /* 0x000f2a0000000200 */
[C---:B------:R-:W-:Y:S06]  /*166f0*/  HMMA.16816.F32.BF16 R28, R100.reuse, R88, R28 ;  /* 0x00000058641c723c */ /* 0x040fec000004181c */
[C---:B------:R-:W-:Y:S01]  /*16700*/  HMMA.16816.F32.BF16 R24, R100.reuse, R90, R24 ;  /* 0x0000005a6418723c */ /* 0x040fe20000041818 */
[----:B------:R-:W1:Y:S05]  /*16710*/  LDSM.16.M88.4 R88, [R220+0x9000] ;  /* 0x00900000dc58783b */ /* 0x000e6a0000000200 */
[C---:B--2---:R-:W-:Y:S06]  /*16720*/  HMMA.16816.F32.BF16 R12, R100.reuse, R80, R12 ;  /* 0x00000050640c723c */ /* 0x044fec000004180c */
[C---:B------:R-:W-:Y:S01]  /*16730*/  HMMA.16816.F32.BF16 R4, R100.reuse, R82, R4 ;  /* 0x000000526404723c */ /* 0x040fe20000041804 */
[----:B------:R-:W2:Y:S05]  /*16740*/  LDSM.16.M88.4 R80, [R220+0xa000] ;  /* 0x00a00000dc50783b */ /* 0x000eaa0000000200 */
[C---:B------:R-:W-:Y:S06]  /*16750*/  HMMA.16816.F32.BF16 R116, R100.reuse, R104, R116 ;  /* 0x000000686474723c */ /* 0x040fec0000041874 */
[----:B------:R-:W-:Y:S01]  /*16760*/  HMMA.16816.F32.BF16 R112, R100, R106, R112 ;  /* 0x0000006a6470723c */ /* 0x000fe20000041870 */
[----:B------:R-:W2:Y:S04]  /*16770*/  LDSM.16.M88.4 R104, [R220+0xb000] ;  /* 0x00b00000dc68783b */ /* 0x000ea80000000200 */
[----:B------:R-:W2:Y:S01]  /*16780*/  LDSM.16.M88.4 R100, [R220+0xb800] ;  /* 0x00b80000dc64783b */ /* 0x000ea20000000200 */
[C---:B---3--:R-:W-:Y:S06]  /*16790*/  HMMA.16816.F32.BF16 R72, R76.reuse, R96, R72 ;  /* 0x000000604c48723c */ /* 0x048fec0000041848 */
[C---:B------:R-:W-:Y:S01]  /*167a0*/  HMMA.16816.F32.BF16 R68, R76.reuse, R98, R68 ;  /* 0x000000624c44723c */ /* 0x040fe20000041844 */
[----:B------:R-:W3:Y:S05]  /*167b0*/  LDSM.16.M88.4 R96, [R218+0x4000] ;  /* 0x00400000da60783b */ /* 0x000eea0000000200 */
[C---:B-1----:R-:W-:Y:S06]  /*167c0*/  HMMA.16816.F32.BF16 R40, R76.reuse, R84, R40 ;  /* 0x000000544c28723c */ /* 0x042fec0000041828 */
[C---:B------:R-:W-:Y:S01]  /*167d0*/  HMMA.16816.F32.BF16 R32, R76.reuse, R86, R32 ;  /* 0x000000564c20723c */ /* 0x040fe20000041820 */
[----:B------:R-:W1:Y:S05]  /*167e0*/  LDSM.16.M88.4 R84, [R218+0x5800] ;  /* 0x00580000da54783b */ /* 0x000e6a0000000200 */
[C---:B----4-:R-:W-:Y:S06]  /*167f0*/  HMMA.16816.F32.BF16 R64, R76.reuse, R92, R64 ;  /* 0x0000005c4c40723c */ /* 0x050fec0000041840 */
[C---:B------:R-:W-:Y:S01]  /*16800*/  HMMA.16816.F32.BF16 R60, R76.reuse, R94, R60 ;  /* 0x0000005e4c3c723c */ /* 0x040fe2000004183c */
[----:B------:R-:W-:Y:S05]  /*16810*/  LDSM.16.M88.4 R92, [R218+0x4800] ;  /* 0x00480000da5c783b */ /* 0x000fea0000000200 */
[C---:B------:R-:W-:Y:S06]  /*16820*/  HMMA.16816.F32.BF16 R56, R76.reuse, R88, R56 ;  /* 0x000000584c38723c */ /* 0x040fec0000041838 */
[C---:B------:R-:W-:Y:S01]  /*16830*/  HMMA.16816.F32.BF16 R44, R76.reuse, R90, R44 ;  /* 0x0000005a4c2c723c */ /* 0x040fe2000004182c */
[----:B------:R-:W-:Y:S05]  /*16840*/  LDSM.16.M88.4 R88, [R218+0x5000] ;  /* 0x00500000da58783b */ /* 0x000fea0000000200 */
[C---:B--2---:R-:W-:Y:S06]  /*16850*/  HMMA.16816.F32.BF16 R28, R76.reuse, R80, R28 ;  /* 0x000000504c1c723c */ /* 0x044fec000004181c */
[C---:B------:R-:W-:Y:S01]  /*16860*/  HMMA.16816.F32.BF16 R24, R76.reuse, R82, R24 ;  /* 0x000000524c18723c */ /* 0x040fe20000041818 */
[----:B------:R-:W-:Y:S05]  /*16870*/  LDSM.16.M88.4 R80, [R218+0x6000] ;  /* 0x00600000da50783b */ /* 0x000fea0000000200 */
[C---:B------:R-:W-:Y:S06]  /*16880*/  HMMA.16816.F32.BF16 R20, R76.reuse, R108, R20 ;  /* 0x0000006c4c14723c */ /* 0x040fec0000041814 */
[C---:B------:R-:W-:Y:S01]  /*16890*/  HMMA.16816.F32.BF16 R16, R76.reuse, R110, R16 ;  /* 0x0000006e4c10723c */ /* 0x040fe20000041810 */
[----:B------:R-:W-:Y:S05]  /*168a0*/  LDSM.16.M88.4 R108, [R217+0x2000] ;  /* 0x00200000d96c783b */ /* 0x000fea0000000200 */
[C---:B------:R-:W-:Y:S06]  /*168b0*/  HMMA.16816.F32.BF16 R12, R76.reuse, R104, R12 ;  /* 0x000000684c0c723c */ /* 0x040fec000004180c */
[C---:B------:R-:W-:Y:S01]  /*168c0*/  HMMA.16816.F32.BF16 R4, R76.reuse, R106, R4 ;  /* 0x0000006a4c04723c */ /* 0x040fe20000041804 */
[----:B------:R-:W2:Y:S05]  /*168d0*/  LDSM.16.M88.4 R104, [R214+0x8000] ;  /* 0x00800000d668783b */ /* 0x000eaa0000000200 */
[C---:B------:R-:W-:Y:S06]  /*168e0*/  HMMA.16816.F32.BF16 R116, R76.reuse, R100, R116 ;  /* 0x000000644c74723c */ /* 0x040fec0000041874 */
[----:B------:R-:W-:Y:S01]  /*168f0*/  HMMA.16816.F32.BF16 R112, R76, R102, R112 ;  /* 0x000000664c70723c */ /* 0x000fe20000041870 */
[----:B------:R-:W4:Y:S04]  /*16900*/  LDSM.16.M88.4 R76, [R218+0x6800] ;  /* 0x00680000da4c783b */ /* 0x000f280000000200 */
[----:B------:R-:W-:Y:S01]  /*16910*/  LDSM.16.M88.4 R100, [R214+0x8800] ;  /* 0x00880000d664783b */ /* 0x000fe20000000200 */
[C---:B---3--:R-:W-:Y:S06]  /*16920*/  HMMA.16816.F32.BF16 R72, R124.reuse, R96, R72 ;  /* 0x000000607c48723c */ /* 0x048fec0000041848 */
[C---:B------:R-:W-:Y:S01]  /*16930*/  HMMA.16816.F32.BF16 R68, R124.reuse, R98, R68 ;  /* 0x000000627c44723c */ /* 0x040fe20000041844 */
[----:B------:R-:W-:Y:S05]  /*16940*/  LDSM.16.M88.4 R96, [R214+0x9000] ;  /* 0x00900000d660783b */ /* 0x000fea0000000200 */
[C---:B-1----:R-:W-:Y:S06]  /*16950*/  HMMA.16816.F32.BF16 R40, R124.reuse, R84, R40 ;  /* 0x000000547c28723c */ /* 0x042fec0000041828 */
[----:B------:R-:W-:Y:S01]  /*16960*/  HMMA.16816.F32.BF16 R32, R124, R86, R32 ;  /* 0x000000567c20723c */ /* 0x000fe20000041820 */
[----:B------:R-:W1:Y:S05]  /*16970*/  LDSM.16.M88.4 R84, [R214+0xa800] ;  /* 0x00a80000d654783b */ /* 0x000e6a0000000200 */
[----:B--2---:R-:W-:Y:S06]  /*16980*/  HMMA.16816.F32.BF16 R72, R108, R104, R72 ;  /* 0x000000686c48723c */ /* 0x004fec0000041848 */
[C---:B------:R-:W-:Y:S06]  /*16990*/  HMMA.16816.F32.BF16 R116, R124.reuse, R120, R116 ;  /* 0x000000787c74723c */ /* 0x040fec0000041874 */
[C---:B----4-:R-:W-:Y:S06]  /*169a0*/  HMMA.16816.F32.BF16 R20, R124.reuse, R76, R20 ;  /* 0x0000004c7c14723c */ /* 0x050fec0000041814 */
[C---:B------:R-:W-:Y:S01]  /*169b0*/  HMMA.16816.F32.BF16 R16, R124.reuse, R78, R16 ;  /* 0x0000004e7c10723c */ /* 0x040fe20000041810 */
[----:B------:R-:W-:Y:S05]  /*169c0*/  LDSM.16.M88.4 R76, [R214+0xb800] ;  /* 0x00b80000d64c783b */ /* 0x000fea0000000200 */
[----:B------:R-:W-:Y:S01]  /*169d0*/  HMMA.16816.F32.BF16 R112, R124, R122, R112 ;  /* 0x0000007a7c70723c */ /* 0x000fe20000041870 */
[----:B------:R-:W-:Y:S05]  /*169e0*/  LDSM.16.M88.4 R120, [R203+0x4000] ;  /* 0x00400000cb78783b */ /* 0x000fea0000000200 */
[----:B------:R-:W-:Y:S01]  /*169f0*/  HMMA.16816.F32.BF16 R104, R108, R106, R68 ;  /* 0x0000006a6c68723c */ /* 0x000fe20000041844 */
[----:B------:R-:W2:Y:S05]  /*16a00*/  LDSM.16.M88.4 R68, [R216+0x2000] ;  /* 0x00200000d844783b */ /* 0x000eaa0000000200 */
[C---:B------:R-:W-:Y:S06]  /*16a10*/  HMMA.16816.F32.BF16 R28, R124.reuse, R80, R28 ;  /* 0x000000507c1c723c */ /* 0x040fec000004181c */
[C---:B------:R-:W-:Y:S01]  /*16a20*/  HMMA.16816.F32.BF16 R24, R124.reuse, R82, R24 ;  /* 0x000000527c18723c */ /* 0x040fe20000041818 */
[----:B------:R-:W3:Y:S05]  /*16a30*/  LDSM.16.M88.4 R80, [R214+0xb000] ;  /* 0x00b00000d650783b */ /* 0x000eea0000000200 */
[----:B------:R-:W-:Y:S06]  /*16a40*/  HMMA.16816.F32.BF16 R64, R124, R92, R64 ;  /* 0x0000005c7c40723c */ /* 0x000fec0000041840 */
[C---:B-1----:R-:W-:Y:S06]  /*16a50*/  HMMA.16816.F32.BF16 R20, R108.reuse, R84, R20 ;  /* 0x000000546c14723c */ /* 0x042fec0000041814 */
[----:B------:R-:W-:Y:S01]  /*16a60*/  HMMA.16816.F32.BF16 R16, R108, R86, R16 ;  /* 0x000000566c10723c */ /* 0x000fe20000041810 */
[----:B------:R-:W1:Y:S05]  /*16a70*/  LDSM.16.M88.4 R84, [R203+0x4800] ;  /* 0x00480000cb54783b */ /* 0x000e6a0000000200 */
[C---:B------:R-:W-:Y:S01]  /*16a80*/  HMMA.16816.F32.BF16 R60, R124.reuse, R94, R60 ;  /* 0x0000005e7c3c723c */ /* 0x040fe2000004183c */
[----:B------:R-:W4:Y:S05]  /*16a90*/  LDSM.16.M88.4 R92, [R214+0x9800] ;  /* 0x00980000d65c783b */ /* 0x000f2a0000000200 */
[C---:B------:R-:W-:Y:S06]  /*16aa0*/  HMMA.16816.F32.BF16 R12, R124.reuse, R128, R12 ;  /* 0x000000807c0c723c */ /* 0x040fec000004180c */
[C---:B------:R-:W-:Y:S06]  /*16ab0*/  HMMA.16816.F32.BF16 R56, R124.reuse, R88, R56 ;  /* 0x000000587c38723c */ /* 0x040fec0000041838 */
[----:B------:R-:W-:Y:S01]  /*16ac0*/  HMMA.16816.F32.BF16 R44, R124, R90, R44 ;  /* 0x0000005a7c2c723c */ /* 0x000fe2000004182c */
[----:B------:R-:W-:Y:S05]  /*16ad0*/  LDSM.16.M88.4 R88, [R214+0xa000] ;  /* 0x00a00000d658783b */ /* 0x000fea0000000200 */
[----:B------:R-:W-:Y:S06]  /*16ae0*/  HMMA.16816.F32.BF16 R64, R108, R100, R64 ;  /* 0x000000646c40723c */ /* 0x000fec0000041840 */
[----:B--2---:R-:W-:Y:S06]  /*16af0*/  HMMA.16816.F32.BF16 R72, R68, R120, R72 ;  /* 0x000000784448723c */ /* 0x004fec0000041848 */
[----:B------:R-:W-:Y:S06]  /*16b00*/  HMMA.16816.F32.BF16 R60, R108, R102, R60 ;  /* 0x000000666c3c723c */ /* 0x000fec000004183c */
[----:B------:R-:W-:Y:S06]  /*16b10*/  HMMA.16816.F32.BF16 R104, R68, R122, R104 ;  /* 0x0000007a4468723c */ /* 0x000fec0000041868 */
[C---:B---3--:R-:W-:Y:S06]  /*16b20*/  HMMA.16816.F32.BF16 R12, R108.reuse, R80, R12 ;  /* 0x000000506c0c723c */ /* 0x048fec000004180c */
[----:B------:R-:W-:Y:S01]  /*16b30*/  HMMA.16816.F32.BF16 R56, R108, R96, R56 ;  /* 0x000000606c38723c */ /* 0x000fe20000041838 */
[----:B------:R-:W-:Y:S01]  /*16b40*/  IMAD.IADD R81, R2, 0x1, R0 ;  /* 0x0000000102517824 */ /* 0x000fe200078e0200 */
[----:B------:R-:W-:-:S03]  /*16b50*/  LOP3.LUT R0, R3, R8, RZ, 0xfc, !PT ;  /* 0x0000000803007212 */ /* 0x000fc600078efcff */
[C---:B------:R-:W-:Y:S01]  /*16b60*/  VIADD R3, R81.reuse, 0x8 ;  /* 0x0000000851037836 */ /* 0x040fe20000000000 */
[CC--:B------:R-:W-:Y:S01]  /*16b70*/  ISETP.GE.AND P4, PT, R81.reuse, R244.reuse, PT ;  /* 0x000000f45100720c */ /* 0x0c0fe20003f86270 */
[C---:B------:R-:W-:Y:S01]  /*16b80*/  HMMA.16816.F32.BF16 R116, R108.reuse, R76, R116 ;  /* 0x0000004c6c74723c */ /* 0x040fe20000041874 */
[C---:B------:R-:W-:Y:S02]  /*16b90*/  VIADD R8, R81.reuse, 0x9 ;  /* 0x0000000951087836 */ /* 0x040fe40000000000 */
[C---:B------:R-:W-:Y:S01]  /*16ba0*/  VIADD R9, R81.reuse, 0x1 ;  /* 0x0000000151097836 */ /* 0x040fe20000000000 */
[----:B------:R-:W-:Y:S02]  /*16bb0*/  ISETP.GE.OR P4, PT, R81, R243, !P4 ;  /* 0x000000f35100720c */ /* 0x000fe40006786670 */
[----:B------:R-:W-:Y:S01]  /*16bc0*/  HMMA.16816.F32.BF16 R112, R108, R78, R112 ;  /* 0x0000004e6c70723c */ /* 0x000fe20000041870 */
[----:B------:R-:W2:Y:S01]  /*16bd0*/  LDSM.16.M88.4 R76, [R203+0x5800] ;  /* 0x00580000cb4c783b */ /* 0x000ea20000000200 */
[----:B------:R-:W-:-:S02]  /*16be0*/  ISETP.GE.AND P1, PT, R3, R244, PT ;  /* 0x000000f40300720c */ /* 0x000fc40003f26270 */
[----:B------:R-:W-:Y:S02]  /*16bf0*/  ISETP.GE.AND P5, PT, R3, R242, PT ;  /* 0x000000f20300720c */ /* 0x000fe40003fa6270 */
[----:B------:R-:W-:Y:S01]  /*16c00*/  HMMA.16816.F32.BF16 R44, R108, R98, R44 ;  /* 0x000000626c2c723c */ /* 0x000fe2000004182c */
[C---:B------:R-:W-:Y:S02]  /*16c10*/  ISETP.GE.AND P2, PT, R8.reuse, R244, PT ;  /* 0x000000f40800720c */ /* 0x040fe40003f46270 */
[----:B------:R-:W-:Y:S02]  /*16c20*/  ISETP.GE.AND P3, PT, R8, R242, PT ;  /* 0x000000f20800720c */ /* 0x000fe40003f66270 */
[----:B------:R-:W-:Y:S01]  /*16c30*/  FSEL R80, R72, -INF , !P4 ;  /* 0xff80000048507808 */ /* 0x000fe20006000000 */
[----:B-1----:R-:W-:Y:S01]  /*16c40*/  HMMA.16816.F32.BF16 R64, R68, R84, R64 ;  /* 0x000000544440723c */ /* 0x002fe20000041840 */
[----:B------:R-:W-:Y:S02]  /*16c50*/  ISETP.GE.AND P0, PT, R9, R244, PT ;  /* 0x000000f40900720c */ /* 0x000fe40003f06270 */
[----:B------:R-:W-:-:S02]  /*16c60*/  ISETP.GE.AND P4, PT, R81, R242, PT ;  /* 0x000000f25100720c */ /* 0x000fc40003f86270 */
[C---:B------:R-:W-:Y:S01]  /*16c70*/  ISETP.GE.OR P1, PT, R3.reuse, R243, !P1 ;  /* 0x000000f30300720c */ /* 0x040fe20004f26670 */
[----:B------:R-:W-:Y:S01]  /*16c80*/  HMMA.16816.F32.BF16 R4, R124, R130, R4 ;  /* 0x000000827c04723c */ /* 0x000fe20000041804 */
[----:B------:R-:W-:Y:S01]  /*16c90*/  ISETP.GE.OR P5, PT, R3, R245, !P5 ;  /* 0x000000f50300720c */ /* 0x000fe20006fa6670 */
[----:B------:R-:W-:Y:S01]  /*16ca0*/  VIADD R3, R81, 0x11 ;  /* 0x0000001151037836 */ /* 0x000fe20000000000 */
[C---:B------:R-:W-:Y:S02]  /*16cb0*/  ISETP.GE.OR P2, PT, R8.reuse, R243, !P2 ;  /* 0x000000f30800720c */ /* 0x040fe40005746670 */
[----:B------:R-:W-:Y:S01]  /*16cc0*/  ISETP.GE.OR P3, PT, R8, R245, !P3 ;  /* 0x000000f50800720c */ /* 0x000fe20005f66670 */
[----:B------:R-:W-:Y:S01]  /*16cd0*/  HMMA.16816.F32.BF16 R60, R68, R86, R60 ;  /* 0x00000056443c723c */ /* 0x000fe2000004183c */
[----:B------:R-:W-:Y:S01]  /*16ce0*/  ISETP.GE.OR P0, PT, R9, R243, !P0 ;  /* 0x000000f30900720c */ /* 0x000fe20004706670 */
[C---:B------:R-:W-:Y:S01]  /*16cf0*/  VIADD R8, R81.reuse, 0x10 ;  /* 0x0000001051087836 */ /* 0x040fe20000000000 */
[----:B------:R-:W-:-:S02]  /*16d00*/  ISETP.GE.OR P4, PT, R81, R245, !P4 ;  /* 0x000000f55100720c */ /* 0x000fc40006786670 */
[----:B------:R-:W-:Y:S01]  /*16d10*/  FSEL R73, R73, -INF , !P0 ;  /* 0xff80000049497808 */ /* 0x000fe20004000000 */
[----:B----4-:R-:W-:Y:S01]  /*16d20*/  HMMA.16816.F32.BF16 R40, R108, R92, R40 ;  /* 0x0000005c6c28723c */ /* 0x010fe20000041828 */
[----:B------:R-:W-:Y:S02]  /*16d30*/  FSEL R104, R104, -INF , !P1 ;  /* 0xff80000068687808 */ /* 0x000fe40004800000 */
[----:B------:R-:W-:Y:S02]  /*16d40*/  FSEL R105, R105, -INF , !P2 ;  /* 0xff80000069697808 */ /* 0x000fe40005000000 */
[----:B------:R-:W-:Y:S01]  /*16d50*/  FSEL R74, R74, -INF , !P4 ;  /* 0xff8000004a4a7808 */ /* 0x000fe20006000000 */
[----:B------:R-:W-:Y:S01]  /*16d60*/  HMMA.16816.F32.BF16 R56, R68, R52, R56 ;  /* 0x000000344438723c */ /* 0x000fe20000041838 */
[C---:B------:R-:W-:Y:S02]  /*16d70*/  ISETP.GE.AND P0, PT, R8.reuse, R244, PT ;  /* 0x000000f40800720c */ /* 0x040fe40003f06270 */
[----:B------:R-:W-:-:S02]  /*16d80*/  ISETP.GE.AND P1, PT, R8, R242, PT ;  /* 0x000000f20800720c */ /* 0x000fc40003f26270 */
[C---:B------:R-:W-:Y:S01]  /*16d90*/  ISETP.GE.AND P2, PT, R3.reuse, R244, PT ;  /* 0x000000f40300720c */ /* 0x040fe20003f46270 */
[----:B------:R-:W-:Y:S01]  /*16da0*/  HMMA.16816.F32.BF16 R44, R68, R54, R44 ;  /* 0x00000036442c723c */ /* 0x000fe2000004182c */
[-C--:B------:R-:W-:Y:S01]  /*16db0*/  ISETP.GE.AND P4, PT, R3, R242.reuse, PT ;  /* 0x000000f20300720c */ /* 0x080fe20003f86270 */
[----:B------:R-:W1:Y:S01]  /*16dc0*/  LDSM.16.M88.4 R52, [R203+0x6000] ;  /* 0x00600000cb34783b */ /* 0x000e620000000200 */
[----:B------:R-:W-:Y:S02]  /*16dd0*/  ISETP.GE.AND P6, PT, R9, R242, PT ;  /* 0x000000f20900720c */ /* 0x000fe40003fc6270 */
[C---:B------:R-:W-:Y:S01]  /*16de0*/  ISETP.GE.OR P0, PT, R8.reuse, R243, !P0 ;  /* 0x000000f30800720c */ /* 0x040fe20004706670 */
[----:B------:R-:W-:Y:S01]  /*16df0*/  HMMA.16816.F32.BF16 R4, R108, R82, R4 ;  /* 0x000000526c04723c */ /* 0x000fe20000041804 */
[----:B------:R-:W-:Y:S01]  /*16e00*/  ISETP.GE.OR P1, PT, R8, R245, !P1 ;  /* 0x000000f50800720c */ /* 0x000fe20004f26670 */
[----:B------:R-:W-:Y:S01]  /*16e10*/  VIADD R8, R81, 0x18 ;  /* 0x0000001851087836 */ /* 0x000fe20000000000 */
[----:B------:R-:W-:-:S02]  /*16e20*/  ISETP.GE.OR P2, PT, R3, R243, !P2 ;  /* 0x000000f30300720c */ /* 0x000fc40005746670 */
[-C--:B------:R-:W-:Y:S01]  /*16e30*/  ISETP.GE.OR P4, PT, R3, R245.reuse, !P4 ;  /* 0x000000f50300720c */ /* 0x080fe20006786670 */
[----:B------:R-:W-:Y:S01]  /*16e40*/  VIADD R3, R81, 0x19 ;  /* 0x0000001951037836 */ /* 0x000fe20000000000 */
[----:B------:R-:W-:Y:S01]  /*16e50*/  ISETP.GE.OR P6, PT, R9, R245, !P6 ;  /* 0x000000f50900720c */ /* 0x000fe200077c6670 */
[----:B------:R-:W-:Y:S01]  /*16e60*/  HMMA.16816.F32.BF16 R32, R108, R94, R32 ;  /* 0x0000005e6c20723c */ /* 0x000fe20000041820 */
[----:B------:R-:W-:Y:S02]  /*16e70*/  FSEL R106, R106, -INF , !P5 ;  /* 0xff8000006a6a7808 */ /* 0x000fe40006800000 */
[----:B------:R-:W-:Y:S02]  /*16e80*/  FSEL R75, R75, -INF , !P6 ;  /* 0xff8000004b4b7808 */ /* 0x000fe40007000000 */
[----:B------:R-:W-:Y:S01]  /*16e90*/  FSEL R107, R107, -INF , !P3 ;  /* 0xff8000006b6b7808 */ /* 0x000fe20005800000 */
[----:B--2---:R-:W-:Y:S01]  /*16ea0*/  HMMA.16816.F32.BF16 R40, R68, R76, R40 ;  /* 0x0000004c4428723c */ /* 0x004fe20000041828 */
[----:B------:R-:W-:-:S02]  /*16eb0*/  FSEL R64, R64, -INF , !P0 ;  /* 0xff80000040407808 */ /* 0x000fc40004000000 */
[C---:B------:R-:W-:Y:S02]  /*16ec0*/  ISETP.GE.AND P5, PT, R8.reuse, R244, PT ;  /* 0x000000f40800720c */ /* 0x040fe40003fa6270 */
[C---:B------:R-:W-:Y:S01]  /*16ed0*/  ISETP.GE.AND P3, PT, R8.reuse, R242, PT ;  /* 0x000000f20800720c */ /* 0x040fe20003f66270 */
[C---:B------:R-:W-:Y:S01]  /*16ee0*/  HMMA.16816.F32.BF16 R28, R108.reuse, R88, R28 ;  /* 0x000000586c1c723c */ /* 0x040fe2000004181c */
[C---:B------:R-:W-:Y:S02]  /*16ef0*/  ISETP.GE.AND P6, PT, R3.reuse, R244, PT ;  /* 0x000000f40300720c */ /* 0x040fe40003fc6270 */
[----:B------:R-:W-:Y:S02]  /*16f00*/  ISETP.GE.AND P0, PT, R3, R242, PT ;  /* 0x000000f20300720c */ /* 0x000fe40003f06270 */
[C---:B------:R-:W-:Y:S01]  /*16f10*/  ISETP.GE.OR P5, PT, R8.reuse, R243, !P5 ;  /* 0x000000f30800720c */ /* 0x040fe20006fa6670 */
[----:B------:R-:W-:Y:S01]  /*16f20*/  HMMA.16816.F32.BF16 R24, R108, R90, R24 ;  /* 0x0000005a6c18723c */ /* 0x000fe20000041818 */
[----:B------:R-:W-:Y:S01]  /*16f30*/  ISETP.GE.OR P3, PT, R8, R245, !P3 ;  /* 0x000000f50800720c */ /* 0x000fe20005f66670 */
[----:B------:R-:W-:Y:S01]  /*16f40*/  VIADD R8, R81, 0x21 ;  /* 0x0000002151087836 */ /* 0x000fe20000000000 */
[----:B------:R-:W-:-:S02]  /*16f50*/  ISETP.GE.OR P6, PT, R3, R243, !P6 ;  /* 0x000000f30300720c */ /* 0x000fc400077c6670 */
[----:B------:R-:W-:Y:S01]  /*16f60*/  ISETP.GE.OR P0, PT, R3, R245, !P0 ;  /* 0x000000f50300720c */ /* 0x000fe20004706670 */
[----:B------:R-:W-:Y:S01]  /*16f70*/  VIADD R3, R81, 0x20 ;  /* 0x0000002051037836 */ /* 0x000fe20000000000 */
[----:B------:R-:W-:Y:S01]  /*16f80*/  FSEL R83, R60, -INF , !P5 ;  /* 0xff8000003c537808 */ /* 0x000fe20006800000 */
[----:B------:R-:W-:Y:S01]  /*16f90*/  HMMA.16816.F32.BF16 R32, R68, R78, R32 ;  /* 0x0000004e4420723c */ /* 0x000fe20000041820 */
[----:B------:R-:W-:Y:S02]  /*16fa0*/  FSEL R84, R65, -INF , !P2 ;  /* 0xff80000041547808 */ /* 0x000fe40005000000 */
[----:B------:R-:W-:Y:S02]  /*16fb0*/  FSEL R82, R61, -INF , !P6 ;  /* 0xff8000003d527808 */ /* 0x000fe40007000000 */
[----:B------:R-:W-:Y:S02]  /*16fc0*/  FSEL R60, R66, -INF , !P1 ;  /* 0xff800000423c7808 */ /* 0x000fe40004800000 */
[----:B------:R-:W-:-:S02]  /*16fd0*/  ISETP.GE.AND P2, PT, R3, R244, PT ;  /* 0x000000f40300720c */ /* 0x000fc40003f46270 */
[C---:B------:R-:W-:Y:S01]  /*16fe0*/  ISETP.GE.AND P5, PT, R3.reuse, R242, PT ;  /* 0x000000f20300720c */ /* 0x040fe20003fa6270 */
[C---:B-1----:R-:W-:Y:S01]  /*16ff0*/  HMMA.16816.F32.BF16 R28, R68.reuse, R52, R28 ;  /* 0x00000034441c723c */ /* 0x042fe2000004181c */
[C---:B------:R-:W-:Y:S02]  /*17000*/  ISETP.GE.AND P6, PT, R8.reuse, R244, PT ;  /* 0x000000f40800720c */ /* 0x040fe40003fc6270 */
[C---:B------:R-:W-:Y:S02]  /*17010*/  ISETP.GE.AND P1, PT, R8.reuse, R242, PT ;  /* 0x000000f20800720c */ /* 0x040fe40003f26270 */
[C---:B------:R-:W-:Y:S01]  /*17020*/  ISETP.GE.OR P2, PT, R3.reuse, R243, !P2 ;  /* 0x000000f30300720c */ /* 0x040fe20005746670 */
[----:B------:R-:W-:Y:S01]  /*17030*/  HMMA.16816.F32.BF16 R24, R68, R54, R24 ;  /* 0x000000364418723c */ /* 0x000fe20000041818 */
[----:B------:R-:W-:Y:S01]  /*17040*/  ISETP.GE.OR P5, PT, R3, R245, !P5 ;  /* 0x000000f50300720c */ /* 0x000fe20006fa6670 */
[C---:B------:R-:W-:Y:S01]  /*17050*/  VIADD R3, R81.reuse, 0x29 ;  /* 0x0000002951037836 */ /* 0x040fe20000000000 */
[C---:B------:R-:W-:Y:S01]  /*17060*/  ISETP.GE.OR P6, PT, R8.reuse, R243, !P6 ;  /* 0x000000f30800720c */ /* 0x040fe200077c6670 */
[C---:B------:R-:W-:Y:S01]  /*17070*/  VIADD R52, R81.reuse, 0x48 ;  /* 0x0000004851347836 */ /* 0x040fe20000000000 */
[----:B------:R-:W-:Y:S01]  /*17080*/  ISETP.GE.OR P1, PT, R8, R245, !P1 ;  /* 0x000000f50800720c */ /* 0x000fe20004f26670 */
[----:B------:R-:W-:Y:S01]  /*17090*/  VIADD R8, R81, 0x28 ;  /* 0x0000002851087836 */ /* 0x000fe20000000000 */
[----:B------:R-:W-:-:S02]  /*170a0*/  FSEL R173, R56, -INF , !P2 ;  /* 0xff80000038ad7808 */ /* 0x000fc40005000000 */
[----:B------:R-:W-:Y:S02]  /*170b0*/  FSEL R51, R57, -INF , !P6 ;  /* 0xff80000039337808 */ /* 0x000fe40007000000 */
[----:B------:R-:W-:Y:S02]  /*170c0*/  FSEL R49, R58, -INF , !P5 ;  /* 0xff8000003a317808 */ /* 0x000fe40006800000 */
[----:B------:R-:W-:Y:S02]  /*170d0*/  FSEL R48, R59, -INF , !P1 ;  /* 0xff8000003b307808 */ /* 0x000fe40004800000 */
[----:B------:R-:W-:Y:S01]  /*170e0*/  FSEL R77, R67, -INF , !P4 ;  /* 0xff800000434d7808 */ /* 0x000fe20006000000 */
[----:B------:R-:W1:Y:S01]  /*170f0*/  LDSM.16.M88.4 R56, [R203+0x6800] ;  /* 0x00680000cb38783b */ /* 0x000e620000000200 */
[----:B------:R-:W-:Y:S02]  /*17100*/  FSEL R76, R62, -INF , !P3 ;  /* 0xff8000003e4c7808 */ /* 0x000fe40005800000 */
[----:B------:R-:W-:-:S02]  /*17110*/  FSEL R72, R63, -INF , !P0 ;  /* 0xff8000003f487808 */ /* 0x000fc40004000000 */
[C---:B------:R-:W-:Y:S02]  /*17120*/  ISETP.GE.AND P0, PT, R8.reuse, R244, PT ;  /* 0x000000f40800720c */ /* 0x040fe40003f06270 */
[C---:B------:R-:W-:Y:S02]  /*17130*/  ISETP.GE.AND P3, PT, R8.reuse, R242, PT ;  /* 0x000000f20800720c */ /* 0x040fe40003f66270 */
[C---:B------:R-:W-:Y:S02]  /*17140*/  ISETP.GE.AND P4, PT, R3.reuse, R244, PT ;  /* 0x000000f40300720c */ /* 0x040fe40003f86270 */
[----:B------:R-:W-:Y:S02]  /*17150*/  ISETP.GE.AND P2, PT, R3, R242, PT ;  /* 0x000000f20300720c */ /* 0x000fe40003f46270 */
[C---:B------:R-:W-:Y:S02]  /*17160*/  ISETP.GE.OR P0, PT, R8.reuse, R243, !P0 ;  /* 0x000000f30800720c */ /* 0x040fe40004706670 */
[----:B------:R-:W-:Y:S01]  /*17170*/  ISETP.GE.OR P3, PT, R8, R245, !P3 ;  /* 0x000000f50800720c */ /* 0x000fe20005f66670 */
[----:B------:R-:W-:Y:S01]  /*17180*/  VIADD R8, R81, 0x31 ;  /* 0x0000003151087836 */ /* 0x000fe20000000000 */
[----:B------:R-:W-:-:S02]  /*17190*/  ISETP.GE.OR P4, PT, R3, R243, !P4 ;  /* 0x000000f30300720c */ /* 0x000fc40006786670 */
[----:B------:R-:W-:Y:S01]  /*171a0*/  ISETP.GE.OR P2, PT, R3, R245, !P2 ;  /* 0x000000f50300720c */ /* 0x000fe20005746670 */
[----:B------:R-:W-:Y:S01]  /*171b0*/  VIADD R3, R81, 0x30 ;  /* 0x0000003051037836 */ /* 0x000fe20000000000 */
[----:B------:R-:W-:Y:S02]  /*171c0*/  FSEL R44, R44, -INF , !P0 ;  /* 0xff8000002c2c7808 */ /* 0x000fe40004000000 */
[CC--:B------:R-:W-:Y:S02]  /*171d0*/  ISETP.GE.AND P6, PT, R8.reuse, R244.reuse, PT ;  /* 0x000000f40800720c */ /* 0x0c0fe40003fc6270 */
[C---:B------:R-:W-:Y:S02]  /*171e0*/  ISETP.GE.AND P1, PT, R3.reuse, R244, PT ;  /* 0x000000f40300720c */ /* 0x040fe40003f26270 */
[-C--:B------:R-:W-:Y:S02]  /*171f0*/  ISETP.GE.AND P5, PT, R3, R242.reuse, PT ;  /* 0x000000f20300720c */ /* 0x080fe40003fa6270 */
[----:B------:R-:W-:-:S02]  /*17200*/  ISETP.GE.AND P0, PT, R8, R242, PT ;  /* 0x000000f20800720c */ /* 0x000fc40003f06270 */
[C---:B------:R-:W-:Y:S02]  /*17210*/  ISETP.GE.OR P1, PT, R3.reuse, R243, !P1 ;  /* 0x000000f30300720c */ /* 0x040fe40004f26670 */
[----:B------:R-:W-:Y:S01]  /*17220*/  ISETP.GE.OR P5, PT, R3, R245, !P5 ;  /* 0x000000f50300720c */ /* 0x000fe20006fa6670 */
[C---:B------:R-:W-:Y:S01]  /*17230*/  VIADD R3, R81.reuse, 0x39 ;  /* 0x0000003951037836 */ /* 0x040fe20000000000 */
[C---:B------:R-:W-:Y:S02]  /*17240*/  ISETP.GE.OR P6, PT, R8.reuse, R243, !P6 ;  /* 0x000000f30800720c */ /* 0x040fe400077c6670 */
[----:B------:R-:W-:Y:S01]  /*17250*/  ISETP.GE.OR P0, PT, R8, R245, !P0 ;  /* 0x000000f50800720c */ /* 0x000fe20004706670 */
[----:B------:R-:W-:Y:S01]  /*17260*/  VIADD R8, R81, 0x38 ;  /* 0x0000003851087836 */ /* 0x000fe20000000000 */
[----:B------:R-:W-:Y:S01]  /*17270*/  FSEL R147, R40, -INF , !P1 ;  /* 0xff80000028937808 */ /* 0x000fe20004800000 */
[----:B-1----:R-:W-:Y:S01]  /*17280*/  HMMA.16816.F32.BF16 R20, R68, R56, R20 ;  /* 0x000000384414723c */ /* 0x002fe20000041814 */
[----:B------:R-:W-:-:S02]  /*17290*/  FSEL R37, R42, -INF , !P5 ;  /* 0xff8000002a257808 */ /* 0x000fc40006800000 */
[----:B------:R-:W-:Y:S02]  /*172a0*/  FSEL R172, R41, -INF , !P6 ;  /* 0xff80000029ac7808 */ /* 0x000fe40007000000 */
[----:B------:R-:W-:Y:S01]  /*172b0*/  FSEL R36, R43, -INF , !P0 ;  /* 0xff8000002b247808 */ /* 0x000fe20004000000 */
[----:B------:R-:W-:Y:S01]  /*172c0*/  HMMA.16816.F32.BF16 R16, R68, R58, R16 ;  /* 0x0000003a4410723c */ /* 0x000fe20000041810 */
[----:B------:R-:W1:Y:S01]  /*172d0*/  LDSM.16.M88.4 R40, [R203+0x7000] ;  /* 0x00700000cb28783b */ /* 0x000e620000000200 */
[----:B------:R-:W-:Y:S02]  /*172e0*/  FSEL R45, R45, -INF , !P4 ;  /* 0xff8000002d2d7808 */ /* 0x000fe40006000000 */
[C---:B------:R-:W-:Y:S02]  /*172f0*/  ISETP.GE.AND P4, PT, R3.reuse, R244, PT ;  /* 0x000000f40300720c */ /* 0x040fe40003f86270 */
[----:B------:R-:W-:Y:S02]  /*17300*/  ISETP.GE.AND P1, PT, R3, R242, PT ;  /* 0x000000f20300720c */ /* 0x000fe40003f26270 */
[----:B------:R-:W-:-:S02]  /*17310*/  FSEL R46, R46, -INF , !P3 ;  /* 0xff8000002e2e7808 */ /* 0x000fc40005800000 */
[----:B------:R-:W-:Y:S02]  /*17320*/  FSEL R47, R47, -INF , !P2 ;  /* 0xff8000002f2f7808 */ /* 0x000fe40005000000 */
[C---:B------:R-:W-:Y:S02]  /*17330*/  ISETP.GE.OR P4, PT, R3.reuse, R243, !P4 ;  /* 0x000000f30300720c */ /* 0x040fe40006786670 */
[----:B------:R-:W-:Y:S01]  /*17340*/  ISETP.GE.OR P1, PT, R3, R245, !P1 ;  /* 0x000000f50300720c */ /* 0x000fe20004f26670 */
[----:B------:R-:W-:Y:S01]  /*17350*/  VIADD R3, R81, 0x40 ;  /* 0x0000004051037836 */ /* 0x000fe20000000000 */
[C---:B------:R-:W-:Y:S02]  /*17360*/  ISETP.GE.AND P2, PT, R8.reuse, R244, PT ;  /* 0x000000f40800720c */ /* 0x040fe40003f46270 */
[C---:B------:R-:W-:Y:S02]  /*17370*/  ISETP.GE.AND P3, PT, R8.reuse, R242, PT ;  /* 0x000000f20800720c */ /* 0x040fe40003f66270 */
[----:B------:R-:W-:-:S02]  /*17380*/  ISETP.GE.OR P2, PT, R8, R243, !P2 ;  /* 0x000000f30800720c */ /* 0x000fc40005746670 */
[----:B------:R-:W-:Y:S01]  /*17390*/  ISETP.GE.OR P3, PT, R8, R245, !P3 ;  /* 0x000000f50800720c */ /* 0x000fe20005f66670 */
[----:B------:R-:W-:Y:S01]  /*173a0*/  VIADD R8, R81, 0x41 ;  /* 0x0000004151087836 */ /* 0x000fe20000000000 */
[C---:B------:R-:W-:Y:S02]  /*173b0*/  ISETP.GE.AND P0, PT, R3.reuse, R244, PT ;  /* 0x000000f40300720c */ /* 0x040fe40003f06270 */
[C---:B------:R-:W-:Y:S02]  /*173c0*/  ISETP.GE.AND P5, PT, R3.reuse, R242, PT ;  /* 0x000000f20300720c */ /* 0x040fe40003fa6270 */
[----:B------:R-:W-:Y:S02]  /*173d0*/  FSEL R32, R32, -INF , !P2 ;  /* 0xff80000020207808 */ /* 0x000fe40005000000 */
[C---:B------:R-:W-:Y:S02]  /*173e0*/  ISETP.GE.OR P0, PT, R3.reuse, R243, !P0 ;  /* 0x000000f30300720c */ /* 0x040fe40004706670 */
[----:B------:R-:W-:Y:S01]  /*173f0*/  ISETP.GE.OR P5, PT, R3, R245, !P5 ;  /* 0x000000f50300720c */ /* 0x000fe20006fa6670 */
[----:B------:R-:W-:Y:S01]  /*17400*/  VIADD R3, R81, 0x49 ;  /* 0x0000004951037836 */ /* 0x000fe20000000000 */
[----:B------:R-:W-:-:S02]  /*17410*/  ISETP.GE.AND P6, PT, R8, R244, PT ;  /* 0x000000f40800720c */ /* 0x000fc40003fc6270 */
[C---:B------:R-:W-:Y:S02]  /*17420*/  ISETP.GE.AND P2, PT, R8.reuse, R242, PT ;  /* 0x000000f20800720c */ /* 0x040fe40003f46270 */
[C---:B------:R-:W-:Y:S02]  /*17430*/  ISETP.GE.OR P6, PT, R8.reuse, R243, !P6 ;  /* 0x000000f30800720c */ /* 0x040fe400077c6670 */
[----:B------:R-:W-:Y:S01]  /*17440*/  ISETP.GE.OR P2, PT, R8, R245, !P2 ;  /* 0x000000f50800720c */ /* 0x000fe20005746670 */
[C---:B-1----:R-:W-:Y:S01]  /*17450*/  HMMA.16816.F32.BF16 R12, R68.reuse, R40, R12 ;  /* 0x00000028440c723c */ /* 0x042fe2000004180c */
[----:B------:R-:W-:Y:S02]  /*17460*/  FSEL R33, R33, -INF , !P4 ;  /* 0xff80000021217808 */ /* 0x000fe40006000000 */
[----:B------:R-:W-:Y:S02]  /*17470*/  FSEL R163, R28, -INF , !P0 ;  /* 0xff8000001ca37808 */ /* 0x000fe40004000000 */
[C---:B------:R-:W-:Y:S01]  /*17480*/  ISETP.GE.AND P4, PT, R3.reuse, R244, PT ;  /* 0x000000f40300720c */ /* 0x040fe20003f86270 */
[----:B------:R-:W-:Y:S01]  /*17490*/  HMMA.16816.F32.BF16 R4, R68, R42, R4 ;  /* 0x0000002a4404723c */ /* 0x000fe20000041804 */
[----:B------:R-:W-:-:S02]  /*174a0*/  ISETP.GE.AND P0, PT, R3, R242, PT ;  /* 0x000000f20300720c */ /* 0x000fc40003f06270 */
[----:B------:R-:W-:Y:S02]  /*174b0*/  FSEL R161, R30, -INF , !P5 ;  /* 0xff8000001ea17808 */ /* 0x000fe40006800000 */
[----:B------:R-:W-:Y:S02]  /*174c0*/  FSEL R162, R29, -INF , !P6 ;  /* 0xff8000001da27808 */ /* 0x000fe40007000000 */
[----:B------:R-:W-:Y:S02]  /*174d0*/  FSEL R156, R31, -INF , !P2 ;  /* 0xff8000001f9c7808 */ /* 0x000fe40005000000 */
[C---:B------:R-:W-:Y:S01]  /*174e0*/  ISETP.GE.OR P4, PT, R3.reuse, R243, !P4 ;  /* 0x000000f30300720c */ /* 0x040fe20006786670 */
[----:B------:R-:W1:Y:S01]  /*174f0*/  LDSM.16.M88.4 R28, [R203+0x7800] ;  /* 0x00780000cb1c783b */ /* 0x000e620000000200 */
[----:B------:R-:W-:Y:S01]  /*17500*/  ISETP.GE.OR P0, PT, R3, R245, !P0 ;  /* 0x000000f50300720c */ /* 0x000fe20004706670 */
[----:B------:R-:W-:Y:S01]  /*17510*/  VIADD R3, R81, 0x50 ;  /* 0x0000005051037836 */ /* 0x000fe20000000000 */
[----:B------:R-:W-:Y:S01]  /*17520*/  FSEL R9, R35, -INF , !P1 ;  /* 0xff80000023097808 */ /* 0x000fe20004800000 */
[----:B------:R-:W-:-:S04]  /*17530*/  DEPBAR.LE SB0, 0x0 ;  /* 0x000080000000791a */ /* 0x000fc80000000000 */
[CC--:B------:R-:W-:Y:S02]  /*17540*/  ISETP.GE.AND P1, PT, R52.reuse, R244.reuse, PT ;  /* 0x000000f43400720c */ /* 0x0c0fe40003f26270 */
[C---:B------:R-:W-:Y:S02]  /*17550*/  ISETP.GE.AND P2, PT, R3.reuse, R244, PT ;  /* 0x000000f40300720c */ /* 0x040fe40003f46270 */
[C---:B------:R-:W-:Y:S02]  /*17560*/  ISETP.GE.AND P5, PT, R3.reuse, R242, PT ;  /* 0x000000f20300720c */ /* 0x040fe40003fa6270 */
[-C--:B------:R-:W-:Y:S02]  /*17570*/  ISETP.GE.OR P1, PT, R52, R243.reuse, !P1 ;  /* 0x000000f33400720c */ /* 0x080fe40004f26670 */
[C---:B------:R-:W-:Y:S02]  /*17580*/  ISETP.GE.OR P2, PT, R3.reuse, R243, !P2 ;  /* 0x000000f30300720c */ /* 0x040fe40005746670 */
[----:B------:R-:W-:Y:S01]  /*17590*/  ISETP.GE.OR P5, PT, R3, R245, !P5 ;  /* 0x000000f50300720c */ /* 0x000fe20006fa6670 */
[C---:B------:R-:W-:Y:S01]  /*175a0*/  VIADD R3, R81.reuse, 0x59 ;  /* 0x0000005951037836 */ /* 0x040fe20000000000 */
[----:B------:R-:W-:Y:S01]  /*175b0*/  FSEL R8, R34, -INF , !P3 ;  /* 0xff80000022087808 */ /* 0x000fe20005800000 */
[C---:B------:R-:W-:Y:S01]  /*175c0*/  VIADD R34, R81.reuse, 0x51 ;  /* 0x0000005151227836 */ /* 0x040fe20000000000 */
[----:B------:R-:W-:Y:S01]  /*175d0*/  FSEL R157, R24, -INF , !P1 ;  /* 0xff800000189d7808 */ /* 0x000fe20004800000 */
[----:B------:R-:W-:Y:S01]  /*175e0*/  VIADD R24, R81, 0x58 ;  /* 0x0000005851187836 */ /* 0x000fe20000000000 */
[----:B------:R-:W-:-:S02]  /*175f0*/  FSEL R159, R25, -INF , !P4 ;  /* 0xff800000199f7808 */ /* 0x000fc40006000000 */
[----:B------:R-:W-:Y:S01]  /*17600*/  FSEL R171, R20, -INF , !P2 ;  /* 0xff80000014ab7808 */ /* 0x000fe20005000000 */
[----:B------:R-:W-:Y:S01]  /*17610*/  VIADD R20, R81, 0x60 ;  /* 0x0000006051147836 */ /* 0x000fe20000000000 */
[----:B------:R-:W-:Y:S02]  /*17620*/  FSEL R158, R27, -INF , !P0 ;  /* 0xff8000001b9e7808 */ /* 0x000fe40004000000 */
[C---:B------:R-:W-:Y:S02]  /*17630*/  ISETP.GE.AND P4, PT, R3.reuse, R244, PT ;  /* 0x000000f40300720c */ /* 0x040fe40003f86270 */
[----:B------:R-:W-:Y:S02]  /*17640*/  ISETP.GE.AND P2, PT, R3, R242, PT ;  /* 0x000000f20300720c */ /* 0x000fe40003f46270 */
[-C--:B------:R-:W-:Y:S02]  /*17650*/  ISETP.GE.AND P6, PT, R34, R244.reuse, PT ;  /* 0x000000f42200720c */ /* 0x080fe40003fc6270 */
[----:B------:R-:W-:-:S02]  /*17660*/  ISETP.GE.AND P0, PT, R24, R244, PT ;  /* 0x000000f41800720c */ /* 0x000fc40003f06270 */
[-C--:B------:R-:W-:Y:S02]  /*17670*/  ISETP.GE.AND P3, PT, R52, R242.reuse, PT ;  /* 0x000000f23400720c */ /* 0x080fe40003f66270 */
[C---:B------:R-:W-:Y:S01]  /*17680*/  ISETP.GE.AND P1, PT, R34.reuse, R242, PT ;  /* 0x000000f22200720c */ /* 0x040fe20003f26270 */
[C---:B-1----:R-:W-:Y:S01]  /*17690*/  HMMA.16816.F32.BF16 R112, R68.reuse, R30, R112 ;  /* 0x0000001e4470723c */ /* 0x042fe20000041870 */
[C---:B------:R-:W-:Y:S02]  /*176a0*/  ISETP.GE.OR P4, PT, R3.reuse, R243, !P4 ;  /* 0x000000f30300720c */ /* 0x040fe40006786670 */
[----:B------:R-:W-:Y:S01]  /*176b0*/  ISETP.GE.OR P2, PT, R3, R245, !P2 ;  /* 0x000000f50300720c */ /* 0x000fe20005746670 */
[----:B------:R-:W-:Y:S01]  /*176c0*/  VIADD R3, R81, 0x61 ;  /* 0x0000006151037836 */ /* 0x000fe20000000000 */
[-C--:B------:R-:W-:Y:S01]  /*176d0*/  ISETP.GE.OR P6, PT, R34, R243.reuse, !P6 ;  /* 0x000000f32200720c */ /* 0x080fe200077c6670 */
[----:B------:R-:W-:Y:S01]  /*176e0*/  HMMA.16816.F32.BF16 R116, R68, R28, R116 ;  /* 0x0000001c4474723c */ /* 0x000fe20000041874 */
[----:B------:R-:W-:Y:S01]  /*176f0*/  BAR.SYNC.DEFER_BLOCKING 0x0 ;  /* 0x0000000000007b1d */ /* 0x000fe20000010000 */
[----:B------:R-:W-:-:S02]  /*17700*/  ISETP.GE.OR P0, PT, R24, R243, !P0 ;  /* 0x000000f31800720c */ /* 0x000fc40004706670 */
[-C--:B------:R-:W-:Y:S02]  /*17710*/  ISETP.GE.OR P3, PT, R52, R245.reuse, !P3 ;  /* 0x000000f53400720c */ /* 0x080fe40005f66670 */
[----:B------:R-:W-:Y:S02]  /*17720*/  ISETP.GE.OR P1, PT, R34, R245, !P1 ;  /* 0x000000f52200720c */ /* 0x000fe40004f26670 */
[----:B------:R-:W-:Y:S02]  /*17730*/  FSEL R170, R21, -INF , !P6 ;  /* 0xff80000015aa7808 */ /* 0x000fe40007000000 */
[----:B------:R-:W-:Y:S01]  /*17740*/  FSEL R168, R16, -INF , !P0 ;  /* 0xff80000010a87808 */ /* 0x000fe20004000000 */
[----:B------:R-:W-:Y:S01]  /*17750*/  VIADD R16, R81, 0x68 ;  /* 0x0000006851107836 */ /* 0x000fe20000000000 */
[----:B------:R-:W-:Y:S02]  /*17760*/  FSEL R160, R26, -INF , !P3 ;  /* 0xff8000001aa07808 */ /* 0x000fe40005800000 */
[----:B------:R-:W-:-:S02]  /*17770*/  FSEL R167, R23, -INF , !P1 ;  /* 0xff80000017a77808 */ /* 0x000fc40004800000 */
[C---:B------:R-:W-:Y:S02]  /*17780*/  ISETP.GE.AND P6, PT, R3.reuse, R244, PT ;  /* 0x000000f40300720c */ /* 0x040fe40003fc6270 */
[CC--:B------:R-:W-:Y:S02]  /*17790*/  ISETP.GE.AND P0, PT, R3.reuse, R242.reuse, PT ;  /* 0x000000f20300720c */ /* 0x0c0fe40003f06270 */
[----:B------:R-:W-:Y:S02]  /*177a0*/  ISETP.GE.AND P3, PT, R24, R242, PT ;  /* 0x000000f21800720c */ /* 0x000fe40003f66270 */
[----:B------:R-:W-:Y:S02]  /*177b0*/  ISETP.GE.AND P1, PT, R20, R244, PT ;  /* 0x000000f41400720c */ /* 0x000fe40003f26270 */
[C---:B------:R-:W-:Y:S02]  /*177c0*/  ISETP.GE.OR P6, PT, R3.reuse, R243, !P6 ;  /* 0x000000f30300720c */ /* 0x040fe400077c6670 */
[-C--:B------:R-:W-:Y:S01]  /*177d0*/  ISETP.GE.OR P0, PT, R3, R245.reuse, !P0 ;  /* 0x000000f50300720c */ /* 0x080fe20004706670 */
[----:B------:R-:W-:Y:S01]  /*177e0*/  VIADD R3, R81, 0x69 ;  /* 0x0000006951037836 */ /* 0x000fe20000000000 */
[----:B------:R-:W-:-:S02]  /*177f0*/  ISETP.GE.OR P3, PT, R24, R245, !P3 ;  /* 0x000000f51800720c */ /* 0x000fc40005f66670 */
[----:B------:R-:W-:Y:S02]  /*17800*/  ISETP.GE.OR P1, PT, R20, R243, !P1 ;  /* 0x000000f31400720c */ /* 0x000fe40004f26670 */
[----:B------:R-:W-:Y:S02]  /*17810*/  FSEL R165, R18, -INF , !P3 ;  /* 0xff80000012a57808 */ /* 0x000fe40005800000 */
[----:B------:R-:W-:Y:S01]  /*17820*/  FSEL R155, R12, -INF , !P1 ;  /* 0xff8000000c9b7808 */ /* 0x000fe20004800000 */
[----:B------:R-:W-:Y:S01]  /*17830*/  VIADD R12, R81, 0x70 ;  /* 0x00000070510c7836 */ /* 0x000fe20000000000 */
[----:B------:R-:W-:Y:S02]  /*17840*/  FSEL R166, R17, -INF , !P4 ;  /* 0xff80000011a67808 */ /* 0x000fe40006000000 */
[C---:B------:R-:W-:Y:S02]  /*17850*/  ISETP.GE.AND P3, PT, R3.reuse, R244, PT ;  /* 0x000000f40300720c */ /* 0x040fe40003f66270 */
[----:B------:R-:W-:-:S02]  /*17860*/  ISETP.GE.AND P1, PT, R3, R242, PT ;  /* 0x000000f20300720c */ /* 0x000fc40003f26270 */
[C---:B------:R-:W-:Y:S02]  /*17870*/  ISETP.GE.AND P4, PT, R16.reuse, R244, PT ;  /* 0x000000f41000720c */ /* 0x040fe40003f86270 */
[C---:B------:R-:W-:Y:S02]  /*17880*/  ISETP.GE.OR P3, PT, R3.reuse, R243, !P3 ;  /* 0x000000f30300720c */ /* 0x040fe40005f66670 */
[----:B------:R-:W-:Y:S01]  /*17890*/  ISETP.GE.OR P1, PT, R3, R245, !P1 ;  /* 0x000000f50300720c */ /* 0x000fe20004f26670 */
[----:B------:R-:W-:Y:S01]  /*178a0*/  VIADD R3, R81, 0x71 ;  /* 0x0000007151037836 */ /* 0x000fe20000000000 */
[----:B------:R-:W-:Y:S02]  /*178b0*/  ISETP.GE.OR P4, PT, R16, R243, !P4 ;  /* 0x000000f31000720c */ /* 0x000fe40006786670 */
[----:B------:R-:W-:Y:S02]  /*178c0*/  FSEL R154, R13, -INF , !P6 ;  /* 0xff8000000d9a7808 */ /* 0x000fe40007000000 */
[----:B------:R-:W-:-:S02]  /*178d0*/  FSEL R151, R4, -INF , !P4 ;  /* 0xff80000004977808 */ /* 0x000fc40006000000 */
[C---:B------:R-:W-:Y:S02]  /*178e0*/  ISETP.GE.AND P6, PT, R3.reuse, R244, PT ;  /* 0x000000f40300720c */ /* 0x040fe40003fc6270 */
[C---:B------:R-:W-:Y:S02]  /*178f0*/  ISETP.GE.AND P4, PT, R3.reuse, R242, PT ;  /* 0x000000f20300720c */ /* 0x040fe40003f86270 */
[C---:B------:R-:W-:Y:S02]  /*17900*/  ISETP.GE.OR P6, PT, R3.reuse, R243, !P6 ;  /* 0x000000f30300720c */ /* 0x040fe400077c6670 */
[----:B------:R-:W-:Y:S01]  /*17910*/  ISETP.GE.OR P4, PT, R3, R245, !P4 ;  /* 0x000000f50300720c */ /* 0x000fe20006786670 */
[----:B------:R-:W-:Y:S01]  /*17920*/  VIADD R3, R81, 0x78 ;  /* 0x0000007851037836 */ /* 0x000fe20000000000 */
[----:B------:R-:W-:Y:S01]  /*17930*/  FSEL R150, R5, -INF , !P3 ;  /* 0xff80000005967808 */ /* 0x000fe20005800000 */
[----:B------:R-:W-:Y:S01]  /*17940*/  VIADD R81, R81, 0x79 ;  /* 0x0000007951517836 */ /* 0x000fe20000000000 */
[----:B------:R-:W-:-:S02]  /*17950*/  FSEL R152, R15, -INF , !P0 ;  /* 0xff8000000f987808 */ /* 0x000fc40004000000 */
[CC--:B------:R-:W-:Y:S02]  /*17960*/  ISETP.GE.AND P3, PT, R3.reuse, R244.reuse, PT ;  /* 0x000000f40300720c */ /* 0x0c0fe40003f66270 */
[----:B------:R-:W-:Y:S02]  /*17970*/  ISETP.GE.AND P0, PT, R12, R244, PT ;  /* 0x000000f40c00720c */ /* 0x000fe40003f06270 */
[-C--:B------:R-:W-:Y:S02]  /*17980*/  ISETP.GE.OR P3, PT, R3, R243.reuse, !P3 ;  /* 0x000000f30300720c */ /* 0x080fe40005f66670 */
[----:B------:R-:W-:Y:S02]  /*17990*/  FSEL R169, R22, -INF , !P5 ;  /* 0xff80000016a97808 */ /* 0x000fe40006800000 */
[----:B------:R-:W-:Y:S02]  /*179a0*/  FSEL R164, R19, -INF , !P2 ;  /* 0xff80000013a47808 */ /* 0x000fe40005000000 */
[----:B------:R-:W-:-:S02]  /*179b0*/  ISETP.GE.OR P0, PT, R12, R243, !P0 ;  /* 0x000000f30c00720c */ /* 0x000fc40004706670 */
[-C--:B------:R-:W-:Y:S02]  /*179c0*/  ISETP.GE.AND P5, PT, R20, R242.reuse, PT ;  /* 0x000000f21400720c */ /* 0x080fe40003fa6270 */
[----:B------:R-:W-:Y:S02]  /*179d0*/  ISETP.GE.AND P2, PT, R16, R242, PT ;  /* 0x000000f21000720c */ /* 0x000fe40003f46270 */
[----:B------:R-:W-:Y:S02]  /*179e0*/  FSEL R142, R112, -INF , !P3 ;  /* 0xff800000708e7808 */ /* 0x000fe40005800000 */
[----:B------:R-:W-:Y:S02]  /*179f0*/  ISETP.GT.AND P3, PT, R240, R226, PT ;  /* 0x000000e2f000720c */ /* 0x000fe40003f64270 */
[----:B------:R-:W-:Y:S02]  /*17a00*/  FSEL R146, R116, -INF , !P0 ;  /* 0xff80000074927808 */ /* 0x000fe40004000000 */
[----:B------:R-:W-:-:S02]  /*17a10*/  ISETP.GE.OR P5, PT, R20, R245, !P5 ;  /* 0x000000f51400720c */ /* 0x000fc40006fa6670 */
[-C--:B------:R-:W-:Y:S02]  /*17a20*/  ISETP.GE.OR P2, PT, R16, R245.reuse, !P2 ;  /* 0x000000f51000720c */ /* 0x080fe40005746670 */
[----:B------:R-:W-:Y:S02]  /*17a30*/  ISETP.GE.AND P0, PT, R81, R242, PT ;  /* 0x000000f25100720c */ /* 0x000fe40003f06270 */
[----:B------:R-:W-:Y:S02]  /*17a40*/  FSEL R153, R14, -INF , !P5 ;  /* 0xff8000000e997808 */ /* 0x000fe40006800000 */
[----:B------:R-:W-:Y:S02]  /*17a50*/  FSEL R149, R6, -INF , !P2 ;  /* 0xff80000006957808 */ /* 0x000fe40005000000 */
[----:B------:R-:W-:Y:S02]  /*17a60*/  FSEL R148, R7, -INF , !P1 ;  /* 0xff80000007947808 */ /* 0x000fe40004800000 */
[----:B------:R-:W-:-:S02]  /*17a70*/  ISETP.GE.OR P0, PT, R81, R245, !P0 ;  /* 0x000000f55100720c */ /* 0x000fc40004706670 */
[CC--:B------:R-:W-:Y:S02]  /*17a80*/  ISETP.GE.AND P5, PT, R12.reuse, R242.reuse, PT ;  /* 0x000000f20c00720c */ /* 0x0c0fe40003fa6270 */
[----:B------:R-:W-:Y:S02]  /*17a90*/  ISETP.GE.AND P1, PT, R3, R242, PT ;  /* 0x000000f20300720c */ /* 0x000fe40003f26270 */
[----:B------:R-:W-:Y:S02]  /*17aa0*/  ISETP.GE.AND P2, PT, R81, R244, PT ;  /* 0x000000f45100720c */ /* 0x000fe40003f46270 */
[----:B------:R-:W-:Y:S02]  /*17ab0*/  FSEL R133, R115, -INF , !P0 ;  /* 0xff80000073857808 */ /* 0x000fe40004000000 */
[-C--:B------:R-:W-:Y:S02]  /*17ac0*/  ISETP.GE.OR P5, PT, R12, R245.reuse, !P5 ;  /* 0x000000f50c00720c */ /* 0x080fe40006fa6670 */
[----:B------:R-:W-:Y:S01]  /*17ad0*/  ISETP.GE.OR P1, PT, R3, R245, !P1 ;  /* 0x000000f50300720c */ /* 0x000fe20004f26670 */
[----:B------:R-:W-:Y:S01]  /*17ae0*/  VIADD R3, R218, 0x7800 ;  /* 0x00007800da037836 */ /* 0x000fe20000000000 */
[----:B------:R-:W-:-:S02]  /*17af0*/  ISETP.GE.OR P2, PT, R81, R243, !P2 ;  /* 0x000000f35100720c */ /* 0x000fc40005746670 */
[----:B------:R-:W-:Y:S02]  /*17b00*/  ISETP.NE.U32.AND P0, PT, R238, RZ, PT ;  /* 0x000000ffee00720c */ /* 0x000fe40003f05070 */
[----:B------:R-:W-:Y:S02]  /*17b10*/  FSEL R144, R118, -INF , !P5 ;  /* 0xff80000076907808 */ /* 0x000fe40006800000 */
[----:B------:R-:W-:Y:S02]  /*17b20*/  FSEL R145, R117, -INF , !P6 ;  /* 0xff80000075917808 */ /* 0x000fe40007000000 */
[----:B------:R-:W-:Y:S02]  /*17b30*/  FSEL R143, R119, -INF , !P4 ;  /* 0xff800000778f7808 */ /* 0x000fe40006000000 */
[----:B------:R-:W-:Y:S02]  /*17b40*/  FSEL R134, R114, -INF , !P1 ;  /* 0xff80000072867808 */ /* 0x000fe40004800000 */
[----:B------:R-:W-:-:S02]  /*17b50*/  FSEL R141, R113, -INF , !P2 ;  /* 0xff800000718d7808 */ /* 0x000fc40005000000 */
[----:B------:R-:W-:Y:S01]  /*17b60*/  ISETP.NE.AND.EX P0, PT, R239, RZ, PT, P0 ;  /* 0x000000ffef00720c */ /* 0x000fe20003f05300 */
[----:B------:R-:W-:-:S12]  /*17b70*/  @!P3 BRA `(.L_x_2100) ;  /* 0x0000000c0014b947 */ /* 0x000fd80003800000 */
[----:B------:R-:W-:Y:S04]  /*17b80*/  BSSY B0, `(.L_x_2101) ;  /* 0x0000043000007945 */ /* 0x000fe80003800000 */
[----:B------:R-:W-:Y:S05]  /*17b90*/  @!P0 BRA `(.L_x_2102) ;  /* 0x0000000000f88947 */ /* 0x000fea0003800000 */
[----:B------:R-:W2:Y:S01]  /*17ba0*/  LD.E R15, desc[UR4][R10.64+0x170] ;  /* 0x000170040a0f7980 */ /* 0x000ea2000c101900 */
[C---:B------:R-:W-:Y:S02]  /*17bb0*/  IADD3 R13, R2.reuse, -0x80, RZ ;  /* 0xffffff80020d7810 */ /* 0x040fe40007ffe0ff */
[----:B------:R-:W-:Y:S02]  /*17bc0*/  IABS R6, R2 ;  /* 0x0000000200067213 */ /* 0x000fe40000000000 */
[----:B------:R-:W-:Y:S02]  /*17bd0*/  IABS R4, R13 ;  /* 0x0000000d00047213 */ /* 0x000fe40000000000 */
[-C--:B--2---:R-:W-:Y:S02]  /*17be0*/  IABS R7, R15.reuse ;  /* 0x0000000f00077213 */ /* 0x084fe40000000000 */
[-C--:B------:R-:W-:Y:S02]  /*17bf0*/  IABS R5, R15.reuse ;  /* 0x0000000f00057213 */ /* 0x080fe40000000000 */
[----:B------:R-:W1:Y:S01]  /*17c00*/  I2F.RP R16, R7 ;  /* 0x0000000700107306 */ /* 0x000e620000209400 */
[----:B------:R-:W-:-:S02]  /*17c10*/  LOP3.LUT R2, R2, R15, RZ, 0x3c, !PT ;  /* 0x0000000f02027212 */ /* 0x000fc400078e3cff */
[----:B------:R-:W-:Y:S02]  /*17c20*/  IADD3 R5, RZ, -R5, RZ ;  /* 0x80000005ff057210 */ /* 0x000fe40007ffe0ff */
[-C--:B------:R-:W-:Y:S02]  /*17c30*/  LOP3.LUT R13, R13, R15.reuse, RZ, 0x3c, !PT ;  /* 0x0000000f0d0d7212 */ /* 0x080fe400078e3cff */
[----:B------:R-:W-:Y:S02]  /*17c40*/  ISETP.GE.AND P4, PT, R2, RZ, PT ;  /* 0x000000ff0200720c */ /* 0x000fe40003f86270 */
[----:B------:R-:W-:Y:S01]  /*17c50*/  LOP3.LUT R2, RZ, R15, RZ, 0x33, !PT ;  /* 0x0000000fff027212 */ /* 0x000fe200078e33ff */
        /* <DEDUP_REMOVED lines=8> */
[----:B------:R-:W-:-:S04]  /*17ce0*/  IMAD.HI.U32 R12, R12, R4, RZ ;  /* 0x000000040c0c7227 */ /* 0x000fc800078e00ff */
[-C--:B------:R-:W-:Y:S02]  /*17cf0*/  IMAD R6, R14, R5.reuse, R6 ;  /* 0x000000050e067224 */ /* 0x080fe400078e0206 */
        /* <DEDUP_REMOVED lines=13> */
[----:B------:R-:W-:Y:S02]  /*17dd0*/  IMAD.MOV.U32 R5, RZ, RZ, R14 ;  /* 0x000000ffff057224 */ /* 0x000fe400078e000e */
[----:B------:R-:W-:Y:S02]  /*17de0*/  MOV R6, R12 ;  /* 0x0000000c00067202 */ /* 0x000fe40000000f00 */
[----:B------:R-:W-:Y:S01]  /*17df0*/  @!P4 IMAD.MOV R5, RZ, RZ, -R5 ;  /* 0x000000ffff05c224 */ /* 0x000fe200078e0a05 */
[----:B------:R-:W2:Y:S01]  /*17e00*/  LD.E.64 R12, desc[UR4][R10.64+0x38] ;  /* 0x000038040a0c7980 */ /* 0x000ea2000c101b00 */
[----:B------:R-:W-:-:S03]  /*17e10*/  @!P1 IADD3 R6, -R6, RZ, RZ ;  /* 0x000000ff06069210 */ /* 0x000fc60007ffe1ff */
[C---:B------:R-:W-:Y:S02]  /*17e20*/  SEL R5, R2.reuse, R5, !P2 ;  /* 0x0000000502057207 */ /* 0x040fe40005000000 */
[----:B------:R-:W-:-:S03]  /*17e30*/  SEL R6, R2, R6, !P2 ;  /* 0x0000000602067207 */ /* 0x000fc60005000000 */
[----:B------:R-:W-:-:S04]  /*17e40*/  IMAD.WIDE R18, R5, 0x4, R238 ;  /* 0x0000000405127825 */ /* 0x000fc800078e02ee */
[----:B------:R-:W-:Y:S01]  /*17e50*/  IMAD.WIDE R16, R6, 0x4, R238 ;  /* 0x0000000406107825 */ /* 0x000fe200078e02ee */
[----:B------:R-:W3:Y:S04]  /*17e60*/  LD.E R4, desc[UR4][R18.64] ;  /* 0x0000000412047980 */ /* 0x000ee8000c101900 */
[----:B------:R-:W3:Y:S04]  /*17e70*/  LD.E R2, desc[UR4][R16.64] ;  /* 0x0000000410027980 */ /* 0x000ee8000c101900 */
[----:B------:R-:W4:Y:S01]  /*17e80*/  LD.E.64 R16, desc[UR4][R10.64+0x20] ;  /* 0x000020040a107980 */ /* 0x000f22000c101b00 */
[----:B------:R-:W-:-:S04]  /*17e90*/  IMAD.IADD R5, R5, 0x1, -R6 ;  /* 0x0000000105057824 */ /* 0x000fc800078e0a06 */
[----:B------:R-:W-:-:S05]  /*17ea0*/  IMAD R15, R15, R5, -0x80 ;  /* 0xffffff800f0f7424 */ /* 0x000fca00078e0205 */
[----:B------:R-:W-:Y:S01]  /*17eb0*/  SHF.R.S32.HI R6, RZ, 0x1f, R15 ;  /* 0x0000001fff067819 */ /* 0x000fe2000001140f */
[-C--:B--2---:R-:W-:Y:S02]  /*17ec0*/  IMAD R5, R13, R15.reuse, RZ ;  /* 0x0000000f0d057224 */ /* 0x084fe400078e02ff */
[----:B------:R-:W-:-:S04]  /*17ed0*/  IMAD.WIDE.U32 R14, R12, R15, RZ ;  /* 0x0000000f0c0e7225 */ /* 0x000fc800078e00ff */
[----:B------:R-:W-:-:S04]  /*17ee0*/  IMAD R5, R12, R6, R5 ;  /* 0x000000060c057224 */ /* 0x000fc800078e0205 */
[----:B------:R-:W-:Y:S01]  /*17ef0*/  IMAD.IADD R15, R15, 0x1, R5 ;  /* 0x000000010f0f7824 */ /* 0x000fe200078e0205 */
[----:B---3--:R-:W-:-:S04]  /*17f00*/  IADD3 R2, -R4, R2, RZ ;  /* 0x0000000204027210 */ /* 0x008fc80007ffe1ff */
[----:B------:R-:W-:Y:S01]  /*17f10*/  SHF.R.S32.HI R6, RZ, 0x1f, R2 ;  /* 0x0000001fff067819 */ /* 0x000fe20000011402 */
[----:B----4-:R-:W-:Y:S02]  /*17f20*/  IMAD R4, R17, R2, RZ ;  /* 0x0000000211047224 */ /* 0x010fe400078e02ff */
[----:B------:R-:W-:-:S04]  /*17f30*/  IMAD.WIDE.U32 R14, R2, R16, R14 ;  /* 0x00000010020e7225 */ /* 0x000fc800078e000e */
[----:B------:R-:W-:Y:S02]  /*17f40*/  IMAD R4, R16, R6, R4 ;  /* 0x0000000610047224 */ /* 0x000fe400078e0204 */
[----:B------:R-:W-:-:S03]  /*17f50*/  IMAD.MOV.U32 R5, RZ, RZ, R14 ;  /* 0x000000ffff057224 */ /* 0x000fc600078e000e */
[----:B------:R-:W-:Y:S01]  /*17f60*/  IADD3 R4, R15, R4, RZ ;  /* 0x000000040f047210 */ /* 0x000fe20007ffe0ff */
[----:B------:R-:W-:Y:S05]  /*17f70*/  BRA `(.L_x_2103) ;  /* 0x00000000000c7947 */ /* 0x000fea0003800000 */
.L_x_2102:
[----:B------:R-:W2:Y:S02]  /*17f80*/  LD.E R5, desc[UR4][R10.64+0x38] ;  /* 0x000038040a057980 */ /* 0x000ea4000c101900 */
[----:B--2---:R-:W-:-:S04]  /*17f90*/  LEA R5, -R5, RZ, 0x7 ;  /* 0x000000ff05057211 */ /* 0x004fc800078e39ff */
[----:B------:R-:W-:Y:S02]  /*17fa0*/  SHF.R.S32.HI R4, RZ, 0x1f, R5 ;  /* 0x0000001fff047819 */ /* 0x000fe40000011405 */
.L_x_2103:
[----:B------:R-:W-:Y:S05]  /*17fb0*/  BSYNC B0 ;  /* 0x0000000000007941 */ /* 0x000fea0003800000 */
.L_x_2101:
[C---:B------:R-:W-:Y:S02]  /*17fc0*/  LOP3.LUT P6, RZ, R241.reuse, 0x1, RZ, 0xc0, !PT ;  /* 0x00000001f1ff7812 */ /* 0x040fe400078cc0ff */
[----:B------:R-:W-:Y:S02]  /*17fd0*/  LOP3.LUT P2, RZ, R241, 0x2, RZ, 0xc0, !PT ;  /* 0x00000002f1ff7812 */ /* 0x000fe4000784c0ff */
[C---:B------:R-:W-:Y:S02]  /*17fe0*/  LEA R22, P4, R5.reuse, R228, 0x1 ;  /* 0x000000e405167211 */ /* 0x040fe400078808ff */
[CC--:B------:R-:W-:Y:S02]  /*17ff0*/  IADD3 R2, P1, R5.reuse, R224.reuse, RZ ;  /* 0x000000e005027210 */ /* 0x0c0fe40007f3e0ff */
[----:B------:R-:W-:Y:S02]  /*18000*/  LEA.HI.X R23, R5, R227, R4, 0x1, P4 ;  /* 0x000000e305177211 */ /* 0x000fe400020f0c04 */
[----:B------:R-:W-:Y:S01]  /*18010*/  IADD3 R5, P4, R2, R224, RZ ;  /* 0x000000e002057210 */ /* 0x000fe20007f9e0ff */
[----:B------:R-:W-:-:S02]  /*18020*/  IMAD.X R4, R4, 0x1, R225, P1 ;  /* 0x0000000104047824 */ /* 0x000fc400008e06e1 */
[CC--:B------:R-:W-:Y:S01]  /*18030*/  @P6 LEA R20, P5, R2.reuse, R228.reuse, 0x1 ;  /* 0x000000e402146211 */ /* 0x0c0fe200078a08ff */
[----:B------:R-:W-:Y:S01]  /*18040*/  @!PT LDS RZ, [RZ] ;  /* 0x00000000fffff984 */ /* 0x000fe20000000800 */
[----:B------:R-:W-:Y:S01]  /*18050*/  @!PT LDS RZ, [RZ] ;  /* 0x00000000fffff984 */ /* 0x000fe20000000800 */
[----:B------:R-:W-:Y:S01]  /*18060*/  @!PT LDS RZ, [RZ] ;  /* 0x00000000fffff984 */ /* 0x000fe20000000800 */
[----:B------:R1:W-:Y:S01]  /*18070*/  @P6 LDGSTS.E.BYPASS.LTC128B.128 [R237+0x4000], desc[UR4][R22.64] ;  /* 0x0400000016ed6fae */ /* 0x0003e2000b901d44 */
[CC--:B------:R-:W-:Y:S02]  /*18080*/  @P2 LEA R14, P1, R2.reuse, R228.reuse, 0x1 ;  /* 0x000000e4020e2211 */ /* 0x0c0fe400078208ff */
[CCC-:B------:R-:W-:Y:S01]  /*18090*/  @P6 LEA.HI.X R21, R2.reuse, R227.reuse, R4.reuse, 0x1, P5 ;  /* 0x000000e302156211 */ /* 0x1c0fe200028f0c04 */
[----:B------:R1:W-:Y:S01]  /*180a0*/  @!P6 STS.128 [R237+0x4000], RZ ;  /* 0x004000ffed00e388 */ /* 0x0003e20000000c00 */
        /* <DEDUP_REMOVED lines=50> */
[CC--:B------:R-:W-:Y:S02]  /*183d0*/  @P6 LEA R40, P5, R5.reuse, R228.reuse, 0x1 ;  /* 0x000000e405286211 */ /* 0x0c0fe400078a08ff */
[----:B------:R1:W-:Y:S01]  /*183e0*/  @!P2 STS.128 [R237+0x9000], RZ ;  /* 0x009000ffed00a388 */ /* 0x0003e20000000c00 */
[----:B------:R-:W-:-:S02]  /*183f0*/  @P2 LEA R34, P1, R5, R228, 0x1 ;  /* 0x000000e405222211 */ /* 0x000fc400078208ff */
[C---:B------:R-:W-:Y:S01]  /*18400*/  IADD3 R2, P4, R5.reuse, R224, RZ ;  /* 0x000000e005027210 */ /* 0x040fe20007f9e0ff */
[----:B------:R-:W-:Y:S01]  /*18410*/  @!PT LDS RZ, [RZ] ;  /* 0x00000000fffff984 */ /* 0x000fe20000000800 */
[----:B------:R-:W-:Y:S01]  /*18420*/  @!PT LDS RZ, [RZ] ;  /* 0x00000000fffff984 */ /* 0x000fe20000000800 */
[----:B------:R-:W-:Y:S01]  /*18430*/  @!PT LDS RZ, [RZ] ;  /* 0x00000000fffff984 */ /* 0x000fe20000000800 */
[----:B------:R1:W-:Y:S01]  /*18440*/  @P6 LDGSTS.E.BYPASS.LTC128B.128 [R237+0x5800], desc[UR4][R16.64] ;  /* 0x0580000010ed6fae */ /* 0x0003e2000b901d44 */
[CCC-:B------:R-:W-:Y:S02]  /*18450*/  @P6 LEA.HI.X R41, R5.reuse, R227.reuse, R4.reuse, 0x1, P5 ;  /* 0x000000e305296211 */ /* 0x1c0fe400028f0c04 */
[-C--:B------:R-:W-:Y:S01]  /*18460*/  @P2 LEA.HI.X R35, R5, R227.reuse, R4, 0x1, P1 ;  /* 0x000000e305232211 */ /* 0x080fe200008f0c04 */
[----:B------:R1:W-:Y:S01]  /*18470*/  @!P6 STS.128 [R237+0x5800], RZ ;  /* 0x005800ffed00e388 */ /* 0x0003e20000000c00 */
[----:B------:R-:W-:Y:S01]  /*18480*/  IMAD.X R4, R4, 0x1, R225, P4 ;  /* 0x0000000104047824 */ /* 0x000fe200020e06e1 */
[CC--:B------:R-:W-:Y:S02]  /*18490*/  @P6 LEA R42, P4, R2.reuse, R228.reuse, 0x1 ;  /* 0x000000e4022a6211 */ /* 0x0c0fe400078808ff */
[----:B------:R-:W-:Y:S01]  /*184a0*/  @!PT LDS RZ, [RZ] ;  /* 0x00000000fffff984 */ /* 0x000fe20000000800 */
[----:B------:R-:W-:Y:S01]  /*184b0*/  @!PT LDS RZ, [RZ] ;  /* 0x00000000fffff984 */ /* 0x000fe20000000800 */
[----:B------:R-:W-:Y:S01]  /*184c0*/  @!PT LDS RZ, [RZ] ;  /* 0x00000000fffff984 */ /* 0x000fe20000000800 */
[----:B------:R1:W-:Y:S01]  /*184d0*/  @P2 LDGSTS.E.BYPASS.LTC128B.128 [R237+0x9800], desc[UR4][R6.64+0x80] ;  /* 0x0980008006ed2fae */ /* 0x0003e2000b901d44 */
[C---:B------:R-:W-:Y:S01]  /*184e0*/  @P2 LEA R52, P1, R2.reuse, R228, 0x1 ;  /* 0x000000e402342211 */ /* 0x040fe200078208ff */
[----:B------:R-:W-:Y:S01]  /*184f0*/  IMAD.MOV.U32 R228, RZ, RZ, R22 ;  /* 0x000000ffffe47224 */ /* 0x000fe200078e0016 */
[CCC-:B------:R-:W-:Y:S01]  /*18500*/  @P6 LEA.HI.X R43, R2.reuse, R227.reuse, R4.reuse, 0x1, P4 ;  /* 0x000000e3022b6211 */ /* 0x1c0fe200020f0c04 */
[----:B------:R1:W-:Y:S01]  /*18510*/  @!P2 STS.128 [R237+0x9800], RZ ;  /* 0x009800ffed00a388 */ /* 0x0003e20000000c00 */
[----:B------:R-:W-:Y:S01]  /*18520*/  @P2 LEA.HI.X R53, R2, R227, R4, 0x1, P1 ;  /* 0x000000e302352211 */ /* 0x000fe200008f0c04 */
[----:B------:R-:W-:-:S02]  /*18530*/  IMAD.MOV.U32 R227, RZ, RZ, R23 ;  /* 0x000000ffffe37224 */ /* 0x000fc400078e0017 */
        /* <DEDUP_REMOVED lines=41> */
.L_x_2100:
[----:B------:R-:W-:Y:S05]  /*187d0*/  BSYNC B1 ;  /* 0x0000000000017941 */ /* 0x000fea0003800000 */
.L_x_2099:
[----:B------:R-:W2:Y:S01]  /*187e0*/  LD.E R140, desc[UR4][R10.64+0xdc] ;  /* 0x0000dc040a8c7980 */ /* 0x000ea2000c101900 */
        /* <DEDUP_REMOVED lines=62> */
[----:B------:R-:W-:Y:S01]  /*18bd0*/  LEA R215, R0, UR6, 0x1 ;  /* 0x0000000600d77c11 */ /* 0x000fe2000f8e08ff */
[----:B------:R-:W3:Y:S03]  /*18be0*/  SHFL.BFLY PT, R4, R2, 0x2, 0x1f ;  /* 0x0c401f0002047f89 */ /* 0x000ee600000e0000 */
[-C--:B------:R-:W-:Y:S01]  /*18bf0*/  LEA R213, R39, R215.reuse, 0x1 ;  /* 0x000000d727d57211 */ /* 0x080fe200078e08ff */
[----:B------:R-:W-:Y:S01]  /*18c00*/  LDSM.16.MT88.4 R124, [R215+0xc000] ;  /* 0x00c00000d77c783b */ /* 0x000fe20000004200 */
[----:B------:R-:W-:-:S02]  /*18c10*/  LEA R212, R38, R215, 0x1 ;  /* 0x000000d726d47211 */ /* 0x000fc400078e08ff */
[----:B------:R-:W-:Y:S01]  /*18c20*/  LEA R211, R38, R213, 0x1 ;  /* 0x000000d526d37211 */ /* 0x000fe200078e08ff */
[----:B------:R-:W-:Y:S04]  /*18c30*/  LDSM.16.MT88.4 R116, [R213+0xc000] ;  /* 0x00c00000d574783b */ /* 0x000fe80000004200 */
[----:B------:R-:W-:Y:S04]  /*18c40*/  LDSM.16.MT88.4 R108, [R212+0xc000] ;  /* 0x00c00000d46c783b */ /* 0x000fe80000004200 */
[----:B------:R-:W-:Y:S04]  /*18c50*/  LDSM.16.MT88.4 R100, [R211+0xc000] ;  /* 0x00c00000d364783b */ /* 0x000fe80000004200 */
[----:B-1----:R-:W-:Y:S01]  /*18c60*/  LDSM.16.MT88.4 R12, [R212+0xc800] ;  /* 0x00c80000d40c783b */ /* 0x002fe20000004200 */
[----:B---3--:R-:W-:-:S03]  /*18c70*/  FMNMX R4, R2, R4, !PT ;  /* 0x0000000402047209 */ /* 0x008fc60007800000 */
[----:B------:R-:W-:Y:S04]  /*18c80*/  LDSM.16.MT88.4 R20, [R213+0xc800] ;  /* 0x00c80000d514783b */ /* 0x000fe80000004200 */
[----:B------:R-:W1:Y:S04]  /*18c90*/  SHFL.BFLY PT, R139, R4, 0x1, 0x1f ;  /* 0x0c201f00048b7f89 */ /* 0x000e6800000e0000 */
[----:B------:R-:W3:Y:S04]  /*18ca0*/  SHFL.BFLY PT, R2, R5, 0x2, 0x1f ;  /* 0x0c401f0005027f89 */ /* 0x000ee800000e0000 */
[----:B------:R-:W-:Y:S04]  /*18cb0*/  LDSM.16.MT88.4 R92, [R215+0x10000] ;  /* 0x01000000d75c783b */ /* 0x000fe80000004200 */
[----:B------:R-:W-:Y:S04]  /*18cc0*/  LDSM.16.MT88.4 R28, [R211+0x10000] ;  /* 0x01000000d31c783b */ /* 0x000fe80000004200 */
[----:B------:R-:W-:Y:S01]  /*18cd0*/  LDSM.16.MT88.4 R24, [R215+0xc800] ;  /* 0x00c80000d718783b */ /* 0x000fe20000004200 */
[----:B-1----:R-:W-:-:S04]  /*18ce0*/  FMNMX R139, R4, R139, !PT ;  /* 0x0000008b048b7209 */ /* 0x002fc80007800000 */
[----:B------:R-:W-:Y:S02]  /*18cf0*/  FSETP.NEU.AND P1, PT, R139, -INF , PT ;  /* 0xff8000008b00780b */ /* 0x000fe40003f2d000 */
[----:B---3--:R-:W-:Y:S02]  /*18d00*/  FMNMX R2, R5, R2, !PT ;  /* 0x0000000205027209 */ /* 0x008fe40007800000 */
[----:B------:R-:W-:Y:S04]  /*18d10*/  LDSM.16.MT88.4 R4, [R211+0xc800] ;  /* 0x00c80000d304783b */ /* 0x000fe80000004200 */
[----:B------:R-:W1:Y:S02]  /*18d20*/  SHFL.BFLY PT, R138, R2, 0x1, 0x1f ;  /* 0x0c201f00028a7f89 */ /* 0x000e6400000e0000 */
[----:B-1----:R-:W-:-:S04]  /*18d30*/  FMNMX R138, R2, R138, !PT ;  /* 0x0000008a028a7209 */ /* 0x002fc80007800000 */
[----:B------:R-:W-:Y:S01]  /*18d40*/  FSETP.NEU.AND P2, PT, R138, -INF , PT ;  /* 0xff8000008a00780b */ /* 0x000fe20003f4d000 */
[----:B--2---:R-:W-:Y:S01]  /*18d50*/  FMUL R135, R140, R139 ;  /* 0x0000008b8c877220 */ /* 0x004fe20000400000 */
[----:B------:R-:W-:Y:S01]  /*18d60*/  FMUL R67, R80, R140 ;  /* 0x0000008c50437220 */ /* 0x000fe20000400000 */
[----:B------:R-:W-:Y:S01]  /*18d70*/  FMUL R132, R140, R138 ;  /* 0x0000008a8c847220 */ /* 0x000fe20000400000 */
[-C--:B------:R-:W-:Y:S01]  /*18d80*/  FMUL R61, R105, R140.reuse ;  /* 0x0000008c693d7220 */ /* 0x080fe20000400000 */
[-C--:B------:R-:W-:Y:S01]  /*18d90*/  FMUL R65, R74, R140.reuse ;  /* 0x0000008c4a417220 */ /* 0x080fe20000400000 */
[----:B------:R-:W-:Y:S01]  /*18da0*/  FSEL R135, R135, RZ, P1 ;  /* 0x000000ff87877208 */ /* 0x000fe20000800000 */
[-C--:B------:R-:W-:Y:S01]  /*18db0*/  FMUL R2, R75, R140.reuse ;  /* 0x0000008c4b027220 */ /* 0x080fe20000400000 */
[----:B------:R-:W-:Y:S01]  /*18dc0*/  FSEL R132, R132, RZ, P2 ;  /* 0x000000ff84847208 */ /* 0x000fe20001000000 */
[-C--:B------:R-:W-:Y:S01]  /*18dd0*/  FMUL R66, R73, R140.reuse ;  /* 0x0000008c49427220 */ /* 0x080fe20000400000 */
[-C--:B------:R-:W-:Y:S01]  /*18de0*/  FMUL R63, R104, R140.reuse ;  /* 0x0000008c683f7220 */ /* 0x080fe20000400000 */
[C---:B------:R-:W-:Y:S01]  /*18df0*/  FADD R67, -R135.reuse, R67 ;  /* 0x0000004387437221 */ /* 0x040fe20000000100 */
[C---:B------:R-:W-:Y:S01]  /*18e00*/  FADD R61, -R135.reuse, R61 ;  /* 0x0000003d873d7221 */ /* 0x040fe20000000100 */
[C---:B------:R-:W-:Y:S01]  /*18e10*/  FADD R65, -R132.reuse, R65 ;  /* 0x0000004184417221 */ /* 0x040fe20000000100 */
[----:B------:R-:W-:Y:S01]  /*18e20*/  FADD R2, -R132, R2 ;  /* 0x0000000284027221 */ /* 0x000fe20000000100 */
[----:B------:R-:W-:Y:S01]  /*18e30*/  FADD R66, -R135, R66 ;  /* 0x0000004287427221 */ /* 0x000fe20000000100 */
[----:B------:R-:W-:Y:S01]  /*18e40*/  FSETP.GEU.AND P1, PT, R67, -126, PT ;  /* 0xc2fc00004300780b */ /* 0x000fe20003f2e000 */
[----:B------:R-:W-:Y:S01]  /*18e50*/  FADD R63, -R135, R63 ;  /* 0x0000003f873f7221 */ /* 0x000fe20000000100 */
[----:B------:R-:W-:Y:S01]  /*18e60*/  FSETP.GEU.AND P5, PT, R61, -126, PT ;  /* 0xc2fc00003d00780b */ /* 0x000fe20003fae000 */
[-C--:B------:R-:W-:Y:S01]  /*18e70*/  FMUL R59, R64, R140.reuse ;  /* 0x0000008c403b7220 */ /* 0x080fe20000400000 */
[----:B------:R-:W-:Y:S01]  /*18e80*/  FSETP.GEU.AND P2, PT, R65, -126, PT ;  /* 0xc2fc00004100780b */ /* 0x000fe20003f4e000 */
[-C--:B------:R-:W-:Y:S01]  /*18e90*/  FMUL R57, R60, R140.reuse ;  /* 0x0000008c3c397220 */ /* 0x080fe20000400000 */
[----:B------:R-:W-:Y:S01]  /*18ea0*/  FSETP.GEU.AND P4, PT, R66, -126, PT ;  /* 0xc2fc00004200780b */ /* 0x000fe20003f8e000 */
[-C--:B------:R-:W-:Y:S01]  /*18eb0*/  FMUL R58, R84, R140.reuse ;  /* 0x0000008c543a7220 */ /* 0x080fe20000400000 */
[----:B------:R-:W-:Y:S01]  /*18ec0*/  FSETP.GEU.AND P6, PT, R63, -126, PT ;  /* 0xc2fc00003f00780b */ /* 0x000fe20003fce000 */
[C---:B------:R-:W-:Y:S01]  /*18ed0*/  FADD R59, -R135.reuse, R59 ;  /* 0x0000003b873b7221 */ /* 0x040fe20000000100 */
[----:B------:R-:W-:Y:S01]  /*18ee0*/  FADD R57, -R132, R57 ;  /* 0x0000003984397221 */ /* 0x000fe20000000100 */
[----:B------:R-:W-:Y:S01]  /*18ef0*/  FADD R58, -R135, R58 ;  /* 0x0000003a873a7221 */ /* 0x000fe20000000100 */
[-C--:B------:R-:W-:Y:S01]  /*18f00*/  FMUL R62, R106, R140.reuse ;  /* 0x0000008c6a3e7220 */ /* 0x080fe20000400000 */
[----:B------:R-:W-:Y:S01]  /*18f10*/  @!P1 FMUL R67, R67, 0.5 ;  /* 0x3f00000043439820 */ /* 0x000fe20000400000 */
[-C--:B------:R-:W-:Y:S01]  /*18f20*/  FMUL R0, R107, R140.reuse ;  /* 0x0000008c6b007220 */ /* 0x080fe20000400000 */
[----:B------:R-:W-:Y:S01]  /*18f30*/  @!P5 FMUL R61, R61, 0.5 ;  /* 0x3f0000003d3dd820 */ /* 0x000fe20000400000 */
[C---:B------:R-:W-:Y:S01]  /*18f40*/  FADD R62, -R132.reuse, R62 ;  /* 0x0000003e843e7221 */ /* 0x040fe20000000100 */
[----:B------:R-:W-:Y:S01]  /*18f50*/  @!P2 FMUL R65, R65, 0.5 ;  /* 0x3f0000004141a820 */ /* 0x000fe20000400000 */
[----:B------:R-:W-:Y:S01]  /*18f60*/  FADD R0, -R132, R0 ;  /* 0x0000000084007221 */ /* 0x000fe20000000100 */
[----:B------:R-:W1:Y:S01]  /*18f70*/  MUFU.EX2 R67, R67 ;  /* 0x0000004300437308 */ /* 0x000e620000000800 */
[----:B------:R-:W-:Y:S01]  /*18f80*/  @!P4 FMUL R66, R66, 0.5 ;  /* 0x3f0000004242c820 */ /* 0x000fe20000400000 */
[----:B------:R-:W-:Y:S01]  /*18f90*/  @!P6 FMUL R63, R63, 0.5 ;  /* 0x3f0000003f3fe820 */ /* 0x000fe20000400000 */
[-C--:B------:R-:W-:Y:S01]  /*18fa0*/  FMUL R53, R82, R140.reuse ;  /* 0x0000008c52357220 */ /* 0x080fe20000400000 */
[-C--:B------:R-:W-:Y:S01]  /*18fb0*/  FMUL R52, R72, R140.reuse ;  /* 0x0000008c48347220 */ /* 0x080fe20000400000 */
[-C--:B------:R-:W-:Y:S01]  /*18fc0*/  FMUL R54, R76, R140.reuse ;  /* 0x0000008c4c367220 */ /* 0x080fe20000400000 */
[-C--:B------:R-:W-:Y:S01]  /*18fd0*/  FMUL R56, R83, R140.reuse ;  /* 0x0000008c53387220 */ /* 0x080fe20000400000 */
[----:B------:R-:W-:Y:S01]  /*18fe0*/  FADD R53, -R135, R53 ;  /* 0x0000003587357221 */ /* 0x000fe20000000100 */
[----:B------:R-:W2:Y:S01]  /*18ff0*/  MUFU.EX2 R61, R61 ;  /* 0x0000003d003d7308 */ /* 0x000ea20000000800 */
[C---:B------:R-:W-:Y:S01]  /*19000*/  FADD R52, -R132.reuse, R52 ;  /* 0x0000003484347221 */ /* 0x040fe20000000100 */
[C---:B------:R-:W-:Y:S01]  /*19010*/  FADD R54, -R132.reuse, R54 ;  /* 0x0000003684367221 */ /* 0x040fe20000000100 */
[-C--:B------:R-:W-:Y:S01]  /*19020*/  FMUL R55, R77, R140.reuse ;  /* 0x0000008c4d377220 */ /* 0x080fe20000400000 */
[----:B------:R-:W-:Y:S01]  /*19030*/  FADD R56, -R135, R56 ;  /* 0x0000003887387221 */ /* 0x000fe20000000100 */
[-C--:B------:R-:W-:Y:S01]  /*19040*/  FMUL R49, R49, R140.reuse ;  /* 0x0000008c31317220 */ /* 0x080fe20000400000 */
[----:B------:R-:W3:Y:S01]  /*19050*/  LDSM.16.MT88.4 R84, [R213+0x10000] ;  /* 0x01000000d554783b */ /* 0x000ee20000004200 */
[----:B------:R-:W-:Y:S01]  /*19060*/  FADD R55, -R132, R55 ;  /* 0x0000003784377221 */ /* 0x000fe20000000100 */
[----:B------:R-:W4:Y:S01]  /*19070*/  MUFU.EX2 R65, R65 ;  /* 0x0000004100417308 */ /* 0x000f220000000800 */
[----:B-1----:R-:W-:Y:S01]  /*19080*/  @!P1 FMUL R67, R67, R67 ;  /* 0x0000004343439220 */ /* 0x002fe20000400000 */
[----:B------:R-:W-:Y:S01]  /*19090*/  FSETP.GEU.AND P1, PT, R2, -126, PT ;  /* 0xc2fc00000200780b */ /* 0x000fe20003f2e000 */
[----:B------:R-:W-:Y:S01]  /*190a0*/  FADD R49, -R132, R49 ;  /* 0x0000003184317221 */ /* 0x000fe20000000100 */
[----:B------:R-:W1:Y:S01]  /*190b0*/  LDSM.16.MT88.4 R76, [R212+0x10000] ;  /* 0x01000000d44c783b */ /* 0x000e620000004200 */
[-C--:B------:R-:W-:Y:S01]  /*190c0*/  FMUL R48, R48, R140.reuse ;  /* 0x0000008c30307220 */ /* 0x080fe20000400000 */
[-C--:B------:R-:W-:Y:S01]  /*190d0*/  FMUL R44, R44, R140.reuse ;  /* 0x0000008c2c2c7220 */ /* 0x080fe20000400000 */
[-C--:B------:R-:W-:Y:S01]  /*190e0*/  FMUL R42, R47, R140.reuse ;  /* 0x0000008c2f2a7220 */ /* 0x080fe20000400000 */
[----:B------:R-:W5:Y:S01]  /*190f0*/  MUFU.EX2 R66, R66 ;  /* 0x0000004200427308 */ /* 0x000f620000000800 */
[----:B--2---:R-:W-:Y:S01]  /*19100*/  @!P5 FMUL R61, R61, R61 ;  /* 0x0000003d3d3dd220 */ /* 0x004fe20000400000 */
[----:B------:R-:W-:Y:S01]  /*19110*/  FSETP.GEU.AND P5, PT, R59, -126, PT ;  /* 0xc2fc00003b00780b */ /* 0x000fe20003fae000 */
[----:B------:R-:W-:Y:S01]  /*19120*/  FADD R42, -R132, R42 ;  /* 0x0000002a842a7221 */ /* 0x000fe20000000100 */
[-C--:B------:R-:W-:Y:S01]  /*19130*/  FMUL R40, R172, R140.reuse ;  /* 0x0000008cac287220 */ /* 0x080fe20000400000 */
[-C--:B------:R-:W-:Y:S01]  /*19140*/  FMUL R37, R37, R140.reuse ;  /* 0x0000008c25257220 */ /* 0x080fe20000400000 */
[-C--:B------:R-:W-:Y:S01]  /*19150*/  FMUL R43, R147, R140.reuse ;  /* 0x0000008c932b7220 */ /* 0x080fe20000400000 */
[----:B------:R-:W-:Y:S01]  /*19160*/  @!P1 FMUL R2, R2, 0.5 ;  /* 0x3f00000002029820 */ /* 0x000fe20000400000 */
[----:B------:R-:W2:Y:S01]  /*19170*/  MUFU.EX2 R63, R63 ;  /* 0x0000003f003f7308 */ /* 0x000ea20000000800 */
[----:B----4-:R-:W-:Y:S01]  /*19180*/  @!P2 FMUL R65, R65, R65 ;  /* 0x000000414141a220 */ /* 0x010fe20000400000 */
[----:B------:R-:W-:Y:S01]  /*19190*/  FSETP.GEU.AND P2, PT, R58, -126, PT ;  /* 0xc2fc00003a00780b */ /* 0x000fe20003f4e000 */
[C---:B------:R-:W-:Y:S01]  /*191a0*/  FADD R40, -R135.reuse, R40 ;  /* 0x0000002887287221 */ /* 0x040fe20000000100 */
[----:B------:R-:W-:Y:S01]  /*191b0*/  FADD R41, -R132, R37 ;  /* 0x0000002584297221 */ /* 0x000fe20000000100 */
[----:B------:R-:W-:Y:S01]  /*191c0*/  FADD R43, -R135, R43 ;  /* 0x0000002b872b7221 */ /* 0x000fe20000000100 */
[----:B------:R-:W-:Y:S01]  /*191d0*/  FMUL R9, R9, R140 ;  /* 0x0000008c09097220 */ /* 0x000fe20000400000 */
[----:B------:R-:W-:Y:S01]  /*191e0*/  @!P5 FMUL R59, R59, 0.5 ;  /* 0x3f0000003b3bd820 */ /* 0x000fe20000400000 */
[----:B------:R-:W4:Y:S01]  /*191f0*/  MUFU.EX2 R64, R2 ;  /* 0x0000000200407308 */ /* 0x000f220000000800 */
[----:B-----5:R-:W-:Y:S01]  /*19200*/  @!P4 FMUL R66, R66, R66 ;  /* 0x000000424242c220 */ /* 0x020fe20000400000 */
[----:B------:R-:W-:Y:S01]  /*19210*/  FSETP.GEU.AND P4, PT, R62, -126, PT ;  /* 0xc2fc00003e00780b */ /* 0x000fe20003f8e000 */
[----:B------:R-:W-:Y:S01]  /*19220*/  FADD R147, -R132, R9 ;  /* 0x0000000984937221 */ /* 0x000fe20000000100 */
[-C--:B------:R-:W-:Y:S01]  /*19230*/  FMUL R163, R163, R140.reuse ;  /* 0x0000008ca3a37220 */ /* 0x080fe20000400000 */
[-C--:B------:R-:W-:Y:S01]  /*19240*/  FMUL R160, R160, R140.reuse ;  /* 0x0000008ca0a07220 */ /* 0x080fe20000400000 */
[----:B------:R-:W-:Y:S01]  /*19250*/  F2FP.BF16.F32.PACK_AB R68, R66, R67 ;  /* 0x000000434244723e */ /* 0x000fe200000010ff */
[----:B------:R-:W-:Y:S01]  /*19260*/  @!P2 FMUL R58, R58, 0.5 ;  /* 0x3f0000003a3aa820 */ /* 0x000fe20000400000 */
[----:B------:R-:W5:Y:S01]  /*19270*/  MUFU.EX2 R59, R59 ;  /* 0x0000003b003b7308 */ /* 0x000f620000000800 */
[----:B--2---:R-:W-:Y:S01]  /*19280*/  @!P6 FMUL R63, R63, R63 ;  /* 0x0000003f3f3fe220 */ /* 0x004fe20000400000 */
[----:B------:R-:W-:Y:S01]  /*19290*/  FSETP.GEU.AND P6, PT, R0, -126, PT ;  /* 0xc2fc00000000780b */ /* 0x000fe20003fce000 */
[-C--:B------:R-:W-:Y:S01]  /*192a0*/  FMUL R166, R166, R140.reuse ;  /* 0x0000008ca6a67220 */ /* 0x080fe20000400000 */
        /* <DEDUP_REMOVED lines=8> */
[----:B------:R-:W-:Y:S01]  /*19330*/  FMUL R247, R141, R140 ;  /* 0x0000008c8df77220 */ /* 0x000fe20000400000 */
[----:B------:R-:W-:Y:S01]  /*19340*/  FADD R66, R67, R66 ;  /* 0x0000004243427221 */ /* 0x000fe20000000000 */
[----:B------:R-:W-:Y:S01]  /*19350*/  F2FP.BF16.F32.PACK_AB R69, R64, R65 ;  /* 0x000000414045723e */ /* 0x000fe200000010ff */
[----:B------:R-:W-:Y:S01]  /*19360*/  @!P6 FMUL R0, R0, 0.5 ;  /* 0x3f0000000000e820 */ /* 0x000fe20000400000 */
[----:B------:R-:W4:Y:S01]  /*19370*/  MUFU.EX2 R62, R62 ;  /* 0x0000003e003e7308 */ /* 0x000f220000000800 */
[----:B-----5:R-:W-:Y:S01]  /*19380*/  @!P5 FMUL R59, R59, R59 ;  /* 0x0000003b3b3bd220 */ /* 0x020fe20000400000 */
[----:B------:R-:W-:Y:S01]  /*19390*/  FSETP.GEU.AND P5, PT, R53, -126, PT ;  /* 0xc2fc00003500780b */ /* 0x000fe20003fae000 */
[C---:B------:R-:W-:Y:S01]  /*193a0*/  FADD R2, -R135.reuse, R2 ;  /* 0x0000000287027221 */ /* 0x040fe20000000100 */
[----:B------:R-:W-:Y:S01]  /*193b0*/  FADD R247, -R135, R247 ;  /* 0x000000f787f77221 */ /* 0x000fe20000000100 */
[----:B------:R-:W-:Y:S01]  /*193c0*/  FADD R64, R65, R64 ;  /* 0x0000004041407221 */ /* 0x000fe20000000000 */
[----:B------:R-:W-:Y:S01]  /*193d0*/  FADD R66, R63, R66 ;  /* 0x000000423f427221 */ /* 0x000fe20000000000 */
[----:B------:R-:W-:Y:S01]  /*193e0*/  @!P1 FMUL R57, R57, 0.5 ;  /* 0x3f00000039399820 */ /* 0x000fe20000400000 */
[----:B------:R-:W5:Y:S01]  /*193f0*/  MUFU.EX2 R60, R0 ;  /* 0x00000000003c7308 */ /* 0x000f620000000800 */
[----:B--2---:R-:W-:Y:S01]  /*19400*/  @!P2 FMUL R58, R58, R58 ;  /* 0x0000003a3a3aa220 */ /* 0x004fe20000400000 */
[----:B------:R-:W-:Y:S01]  /*19410*/  FSETP.GEU.AND P2, PT, R54, -126, PT ;  /* 0xc2fc00003600780b */ /* 0x000fe20003f4e000 */
[----:B------:R-:W-:-:S03]  /*19420*/  FADD R66, R61, R66 ;  /* 0x000000423d427221 */ /* 0x000fc60000000000 */
[----:B------:R-:W-:Y:S01]  /*19430*/  F2FP.BF16.F32.PACK_AB R16, R58, R59 ;  /* 0x0000003b3a10723e */ /* 0x000fe200000010ff */
[----:B------:R-:W-:Y:S01]  /*19440*/  @!P5 FMUL R53, R53, 0.5 ;  /* 0x3f0000003535d820 */ /* 0x000fe20000400000 */
[----:B------:R-:W2:Y:S01]  /*19450*/  MUFU.EX2 R57, R57 ;  /* 0x0000003900397308 */ /* 0x000ea20000000800 */
[----:B----4-:R-:W-:Y:S01]  /*19460*/  @!P4 FMUL R62, R62, R62 ;  /* 0x0000003e3e3ec220 */ /* 0x010fe20000400000 */
[----:B------:R-:W-:Y:S01]  /*19470*/  FSETP.GEU.AND P4, PT, R55, -126, PT ;  /* 0xc2fc00003700780b */ /* 0x000fe20003f8e000 */
[----:B------:R-:W-:Y:S02]  /*19480*/  FADD R66, R59, R66 ;  /* 0x000000423b427221 */ /* 0x000fe40000000000 */
[----:B------:R-:W-:Y:S02]  /*19490*/  FADD R64, R62, R64 ;  /* 0x000000403e407221 */ /* 0x000fe40000000000 */
[----:B------:R-:W-:Y:S01]  /*194a0*/  @!P2 FMUL R54, R54, 0.5 ;  /* 0x3f0000003636a820 */ /* 0x000fe20000400000 */
[----:B------:R-:W4:Y:S01]  /*194b0*/  MUFU.EX2 R53, R53 ;  /* 0x0000003500357308 */ /* 0x000f220000000800 */
[----:B-----5:R-:W-:Y:S01]  /*194c0*/  @!P6 FMUL R60, R60, R60 ;  /* 0x0000003c3c3ce220 */ /* 0x020fe20000400000 */
[----:B------:R-:W-:Y:S01]  /*194d0*/  FSETP.GEU.AND P6, PT, R56, -126, PT ;  /* 0xc2fc00003800780b */ /* 0x000fe20003fce000 */
[----:B------:R-:W-:Y:S01]  /*194e0*/  FMUL R0, R51, R140 ;  /* 0x0000008c33007220 */ /* 0x000fe20000400000 */
[----:B------:R-:W-:-:S02]  /*194f0*/  FADD R58, R58, R66 ;  /* 0x000000423a3a7221 */ /* 0x000fc40000000000 */
[----:B------:R-:W-:Y:S01]  /*19500*/  F2FP.BF16.F32.PACK_AB R71, R60, R62 ;  /* 0x0000003e3c47723e */ /* 0x000fe200000010ff */
[----:B------:R-:W-:Y:S01]  /*19510*/  @!P4 FMUL R55, R55, 0.5 ;  /* 0x3f0000003737c820 */ /* 0x000fe20000400000 */
[----:B------:R-:W5:Y:S01]  /*19520*/  MUFU.EX2 R54, R54 ;  /* 0x0000003600367308 */ /* 0x000f620000000800 */
[----:B--2---:R-:W-:Y:S01]  /*19530*/  @!P1 FMUL R57, R57, R57 ;  /* 0x0000003939399220 */ /* 0x004fe20000400000 */
[----:B------:R-:W-:Y:S01]  /*19540*/  FSETP.GEU.AND P1, PT, R52, -126, PT ;  /* 0xc2fc00003400780b */ /* 0x000fe20003f2e000 */
[----:B------:R-:W-:Y:S01]  /*19550*/  FADD R0, -R135, R0 ;  /* 0x0000000087007221 */ /* 0x000fe20000000100 */
[----:B------:R-:W-:Y:S01]  /*19560*/  FADD R60, R60, R64 ;  /* 0x000000403c3c7221 */ /* 0x000fe20000000000 */
[C---:B------:R-:W-:Y:S02]  /*19570*/  HMMA.16816.F32.BF16 R112, R68.reuse, R108, RZ ;  /* 0x0000006c4470723c */ /* 0x040fe400000418ff */
[----:B------:R-:W-:Y:S01]  /*19580*/  @!P6 FMUL R56, R56, 0.5 ;  /* 0x3f0000003838e820 */ /* 0x000fe20000400000 */
[----:B------:R-:W2:Y:S01]  /*19590*/  MUFU.EX2 R55, R55 ;  /* 0x0000003700377308 */ /* 0x000ea20000000800 */
[----:B----4-:R-:W-:Y:S01]  /*195a0*/  @!P5 FMUL R53, R53, R53 ;  /* 0x000000353535d220 */ /* 0x010fe20000400000 */
[----:B------:R-:W-:Y:S01]  /*195b0*/  FSETP.GEU.AND P5, PT, R2, -126, PT ;  /* 0xc2fc00000200780b */ /* 0x000fe20003fae000 */
[----:B------:R-:W-:Y:S01]  /*195c0*/  HMMA.16816.F32.BF16 R104, R68, R100, RZ ;  /* 0x000000644468723c */ /* 0x000fe200000418ff */
[----:B------:R-:W-:-:S03]  /*195d0*/  FADD R60, R57, R60 ;  /* 0x0000003c393c7221 */ /* 0x000fc60000000000 */
[----:B------:R-:W-:Y:S01]  /*195e0*/  @!P1 FMUL R52, R52, 0.5 ;  /* 0x3f00000034349820 */ /* 0x000fe20000400000 */
[----:B------:R-:W4:Y:S01]  /*195f0*/  MUFU.EX2 R56, R56 ;  /* 0x0000003800387308 */ /* 0x000f220000000800 */
[----:B-----5:R-:W-:Y:S01]  /*19600*/  @!P2 FMUL R54, R54, R54 ;  /* 0x000000363636a220 */ /* 0x020fe20000400000 */
[----:B------:R-:W-:Y:S01]  /*19610*/  HMMA.16816.F32.BF16 R108, R68, R110, RZ ;  /* 0x0000006e446c723c */ /* 0x000fe200000418ff */
[----:B------:R-:W-:-:S04]  /*19620*/  FSETP.GEU.AND P2, PT, R0, -126, PT ;  /* 0xc2fc00000000780b */ /* 0x000fc80003f4e000 */
[----:B------:R-:W-:Y:S01]  /*19630*/  @!P5 FMUL R2, R2, 0.5 ;  /* 0x3f0000000202d820 */ /* 0x000fe20000400000 */
[----:B------:R-:W5:Y:S01]  /*19640*/  MUFU.EX2 R52, R52 ;  /* 0x0000003400347308 */ /* 0x000f620000000800 */
[----:B------:R-:W-:Y:S01]  /*19650*/  HMMA.16816.F32.BF16 R100, R68, R102, RZ ;  /* 0x000000664464723c */ /* 0x000fe200000418ff */
[----:B--2---:R-:W-:-:S04]  /*19660*/  @!P4 FMUL R55, R55, R55 ;  /* 0x000000373737c220 */ /* 0x004fc80000400000 */
[C---:B------:R-:W-:Y:S01]  /*19670*/  FADD R60, R55.reuse, R60 ;  /* 0x0000003c373c7221 */ /* 0x040fe20000000000 */
[C---:B------:R-:W-:Y:S01]  /*19680*/  HMMA.16816.F32.BF16 R120, R68.reuse, R116, RZ ;  /* 0x000000744478723c */ /* 0x040fe200000418ff */
[----:B------:R-:W-:Y:S01]  /*19690*/  @!P2 FMUL R0, R0, 0.5 ;  /* 0x3f0000000000a820 */ /* 0x000fe20000400000 */
[----:B----4-:R-:W-:Y:S01]  /*196a0*/  @!P6 FMUL R56, R56, R56 ;  /* 0x000000383838e220 */ /* 0x010fe20000400000 */
[----:B------:R2:W4:Y:S01]  /*196b0*/  MUFU.EX2 R51, R2 ;  /* 0x0000000200337308 */ /* 0x0005220000000800 */
[----:B------:R-:W-:Y:S02]  /*196c0*/  F2FP.BF16.F32.PACK_AB R17, R55, R57 ;  /* 0x000000393711723e */ /* 0x000fe400000010ff */
[----:B------:R-:W-:Y:S01]  /*196d0*/  HMMA.16816.F32.BF16 R116, R68, R118, RZ ;  /* 0x000000764474723c */ /* 0x000fe200000418ff */
[----:B------:R-:W-:Y:S01]  /*196e0*/  F2FP.BF16.F32.PACK_AB R18, R53, R56 ;  /* 0x000000383512723e */ /* 0x000fe200000010ff */
[----:B------:R-:W-:Y:S01]  /*196f0*/  FADD R58, R56, R58 ;  /* 0x0000003a383a7221 */ /* 0x000fe20000000000 */
[----:B-----5:R-:W-:Y:S01]  /*19700*/  @!P1 FMUL R52, R52, R52 ;  /* 0x0000003434349220 */ /* 0x020fe20000400000 */
[----:B------:R-:W-:-:S02]  /*19710*/  FSETP.GEU.AND P1, PT, R49, -126, PT ;  /* 0xc2fc00003100780b */ /* 0x000fc40003f2e000 */
[----:B------:R-:W-:Y:S01]  /*19720*/  HMMA.16816.F32.BF16 R128, R68, R124, RZ ;  /* 0x0000007c4480723c */ /* 0x000fe200000418ff */
[----:B------:R-:W-:Y:S01]  /*19730*/  FADD R58, R53, R58 ;  /* 0x0000003a353a7221 */ /* 0x000fe20000000000 */
[----:B------:R-:W-:Y:S01]  /*19740*/  F2FP.BF16.F32.PACK_AB R19, R52, R54 ;  /* 0x000000363413723e */ /* 0x000fe200000010ff */
[----:B------:R-:W-:-:S03]  /*19750*/  FADD R54, R54, R60 ;  /* 0x0000003c36367221 */ /* 0x000fc60000000000 */
[----:B------:R-:W-:Y:S01]  /*19760*/  HMMA.16816.F32.BF16 R124, R68, R126, RZ ;  /* 0x0000007e447c723c */ /* 0x000fe200000418ff */
[----:B--2---:R-:W-:Y:S01]  /*19770*/  FADD R2, -R132, R48 ;  /* 0x0000003084027221 */ /* 0x004fe20000000100 */
[----:B----4-:R-:W-:Y:S01]  /*19780*/  @!P5 FMUL R51, R51, R51 ;  /* 0x000000333333d220 */ /* 0x010fe20000400000 */
[----:B------:R2:W4:Y:S01]  /*19790*/  MUFU.EX2 R48, R0 ;  /* 0x0000000000307308 */ /* 0x0005220000000800 */
[----:B------:R-:W-:Y:S01]  /*197a0*/  FADD R54, R52, R54 ;  /* 0x0000003634367221 */ /* 0x000fe20000000000 */
[----:B------:R-:W-:Y:S01]  /*197b0*/  @!P1 FMUL R49, R49, 0.5 ;  /* 0x3f00000031319820 */ /* 0x000fe20000400000 */
[----:B------:R-:W-:Y:S01]  /*197c0*/  HMMA.16816.F32.BF16 R112, R16, R12, R112 ;  /* 0x0000000c1070723c */ /* 0x000fe20000041870 */
[----:B------:R-:W-:Y:S01]  /*197d0*/  FSETP.GEU.AND P4, PT, R2, -126, PT ;  /* 0xc2fc00000200780b */ /* 0x000fe20003f8e000 */
[----:B------:R-:W-:-:S03]  /*197e0*/  FADD R58, R51, R58 ;  /* 0x0000003a333a7221 */ /* 0x000fc60000000000 */
[----:B------:R-:W5:Y:S01]  /*197f0*/  MUFU.EX2 R49, R49 ;  /* 0x0000003100317308 */ /* 0x000f620000000800 */
[C---:B------:R-:W-:Y:S01]  /*19800*/  HMMA.16816.F32.BF16 R108, R16.reuse, R14, R108 ;  /* 0x0000000e106c723c */ /* 0x040fe2000004186c */
[----:B------:R-:W1:Y:S05]  /*19810*/  LDSM.16.MT88.4 R12, [R213+0x10800] ;  /* 0x01080000d50c783b */ /* 0x000e6a0000004200 */
[----:B------:R-:W-:Y:S01]  /*19820*/  HMMA.16816.F32.BF16 R104, R16, R4, R104 ;  /* 0x000000041068723c */ /* 0x000fe20000041868 */
[----:B--2---:R-:W-:Y:S01]  /*19830*/  FADD R0, -R135, R44 ;  /* 0x0000002c87007221 */ /* 0x004fe20000000100 */
[-C--:B------:R-:W-:Y:S01]  /*19840*/  FMUL R44, R45, R140.reuse ;  /* 0x0000008c2d2c7220 */ /* 0x080fe20000400000 */
[----:B------:R-:W-:Y:S01]  /*19850*/  FMUL R45, R46, R140 ;  /* 0x0000008c2e2d7220 */ /* 0x000fe20000400000 */
[----:B----4-:R-:W-:-:S02]  /*19860*/  @!P2 FMUL R48, R48, R48 ;  /* 0x000000303030a220 */ /* 0x010fc40000400000 */
[C---:B------:R-:W-:Y:S01]  /*19870*/  HMMA.16816.F32.BF16 R100, R16.reuse, R6, R100 ;  /* 0x000000061064723c */ /* 0x040fe20000041864 */
[----:B------:R-:W2:Y:S01]  /*19880*/  LDSM.16.MT88.4 R4, [R212+0x10800] ;  /* 0x01080000d404783b */ /* 0x000ea20000004200 */
[----:B------:R-:W-:Y:S01]  /*19890*/  FADD R45, -R132, R45 ;  /* 0x0000002d842d7221 */ /* 0x000fe20000000100 */
[----:B------:R-:W-:Y:S01]  /*198a0*/  FADD R44, -R135, R44 ;  /* 0x0000002c872c7221 */ /* 0x000fe20000000100 */
[----:B-----5:R-:W-:Y:S01]  /*198b0*/  @!P1 FMUL R49, R49, R49 ;  /* 0x0000003131319220 */ /* 0x020fe20000400000 */
[----:B------:R-:W-:Y:S01]  /*198c0*/  FSETP.GEU.AND P1, PT, R42, -126, PT ;  /* 0xc2fc00002a00780b */ /* 0x000fe20003f2e000 */
[C---:B------:R-:W-:Y:S01]  /*198d0*/  HMMA.16816.F32.BF16 R120, R16.reuse, R20, R120 ;  /* 0x000000141078723c */ /* 0x040fe20000041878 */
[----:B------:R-:W-:Y:S01]  /*198e0*/  FSETP.GEU.AND P2, PT, R45, -126, PT ;  /* 0xc2fc00002d00780b */ /* 0x000fe20003f4e000 */
[----:B------:R-:W-:Y:S01]  /*198f0*/  @!P4 FMUL R2, R2, 0.5 ;  /* 0x3f0000000202c820 */ /* 0x000fe20000400000 */
[----:B------:R-:W-:Y:S01]  /*19900*/  FSETP.GEU.AND P5, PT, R44, -126, PT ;  /* 0xc2fc00002c00780b */ /* 0x000fe20003fae000 */
[----:B------:R-:W-:Y:S01]  /*19910*/  FADD R54, R49, R54 ;  /* 0x0000003631367221 */ /* 0x000fe20000000000 */
[----:B------:R-:W-:Y:S01]  /*19920*/  FSETP.GEU.AND P6, PT, R0, -126, PT ;  /* 0xc2fc00000000780b */ /* 0x000fe20003fce000 */
[----:B------:R-:W-:Y:S01]  /*19930*/  HMMA.16816.F32.BF16 R116, R16, R22, R116 ;  /* 0x000000161074723c */ /* 0x000fe20000041874 */
[----:B------:R-:W4:Y:S01]  /*19940*/  LDSM.16.MT88.4 R20, [R211+0x10800] ;  /* 0x01080000d314783b */ /* 0x000f220000004200 */
[----:B------:R-:W5:Y:S01]  /*19950*/  MUFU.EX2 R46, R2 ;  /* 0x00000002002e7308 */ /* 0x000f620000000800 */
[----:B------:R-:W-:-:S03]  /*19960*/  FADD R58, R48, R58 ;  /* 0x0000003a303a7221 */ /* 0x000fc60000000000 */
[C---:B---3--:R-:W-:Y:S01]  /*19970*/  HMMA.16816.F32.BF16 R88, R68.reuse, R84, RZ ;  /* 0x000000544458723c */ /* 0x048fe200000418ff */
[----:B------:R-:W-:Y:S01]  /*19980*/  @!P1 FMUL R42, R42, 0.5 ;  /* 0x3f0000002a2a9820 */ /* 0x000fe20000400000 */
[----:B------:R-:W-:Y:S02]  /*19990*/  @!P2 FMUL R45, R45, 0.5 ;  /* 0x3f0000002d2da820 */ /* 0x000fe40000400000 */
[----:B------:R-:W-:Y:S02]  /*199a0*/  @!P5 FMUL R44, R44, 0.5 ;  /* 0x3f0000002c2cd820 */ /* 0x000fe40000400000 */
[----:B-1----:R-:W-:Y:S01]  /*199b0*/  HMMA.16816.F32.BF16 R80, R68, R76, RZ ;  /* 0x0000004c4450723c */ /* 0x002fe200000418ff */
[----:B------:R-:W1:Y:S01]  /*199c0*/  MUFU.EX2 R42, R42 ;  /* 0x0000002a002a7308 */ /* 0x000e620000000800 */
[----:B------:R-:W-:-:S04]  /*199d0*/  @!P6 FMUL R0, R0, 0.5 ;  /* 0x3f0000000000e820 */ /* 0x000fc80000400000 */
[C---:B------:R-:W-:Y:S01]  /*199e0*/  HMMA.16816.F32.BF16 R84, R68.reuse, R86, RZ ;  /* 0x000000564454723c */ /* 0x040fe200000418ff */
[----:B-----5:R-:W-:Y:S01]  /*199f0*/  @!P4 FMUL R46, R46, R46 ;  /* 0x0000002e2e2ec220 */ /* 0x020fe20000400000 */
[----:B------:R-:W-:Y:S01]  /*19a00*/  FMUL R2, R8, R140 ;  /* 0x0000008c08027220 */ /* 0x000fe20000400000 */
[----:B------:R-:W3:Y:S02]  /*19a10*/  MUFU.EX2 R45, R45 ;  /* 0x0000002d002d7308 */ /* 0x000ee40000000800 */
[----:B------:R-:W-:Y:S01]  /*19a20*/  FADD R54, R46, R54 ;  /* 0x000000362e367221 */ /* 0x000fe20000000000 */
[----:B------:R-:W-:Y:S01]  /*19a30*/  HMMA.16816.F32.BF16 R76, R68, R78, RZ ;  /* 0x0000004e444c723c */ /* 0x000fe200000418ff */
[----:B------:R-:W-:-:S04]  /*19a40*/  FADD R2, -R132, R2 ;  /* 0x0000000284027221 */ /* 0x000fc80000000100 */
[----:B------:R-:W5:Y:S01]  /*19a50*/  MUFU.EX2 R44, R44 ;  /* 0x0000002c002c7308 */ /* 0x000f620000000800 */
[----:B------:R-:W-:Y:S01]  /*19a60*/  HMMA.16816.F32.BF16 R96, R68, R92, RZ ;  /* 0x0000005c4460723c */ /* 0x000fe200000418ff */
[----:B-1----:R-:W-:Y:S01]  /*19a70*/  @!P1 FMUL R42, R42, R42 ;  /* 0x0000002a2a2a9220 */ /* 0x002fe20000400000 */
[----:B------:R-:W-:-:S04]  /*19a80*/  FSETP.GEU.AND P1, PT, R41, -126, PT ;  /* 0xc2fc00002900780b */ /* 0x000fc80003f2e000 */
[----:B------:R-:W-:Y:S01]  /*19a90*/  HMMA.16816.F32.BF16 R92, R68, R94, RZ ;  /* 0x0000005e445c723c */ /* 0x000fe200000418ff */
[----:B------:R-:W1:Y:S01]  /*19aa0*/  MUFU.EX2 R47, R0 ;  /* 0x00000000002f7308 */ /* 0x000e620000000800 */
[----:B---3--:R-:W-:Y:S01]  /*19ab0*/  @!P2 FMUL R45, R45, R45 ;  /* 0x0000002d2d2da220 */ /* 0x008fe20000400000 */
[----:B------:R-:W-:-:S03]  /*19ac0*/  FSETP.GEU.AND P2, PT, R40, -126, PT ;  /* 0xc2fc00002800780b */ /* 0x000fc60003f4e000 */
[C---:B------:R-:W-:Y:S03]  /*19ad0*/  HMMA.16816.F32.BF16 R72, R68.reuse, R28, RZ ;  /* 0x0000001c4448723c */ /* 0x040fe600000418ff */
[----:B------:R-:W-:Y:S01]  /*19ae0*/  @!P1 FMUL R41, R41, 0.5 ;  /* 0x3f00000029299820 */ /* 0x000fe20000400000 */
[----:B-----5:R-:W-:Y:S01]  /*19af0*/  @!P5 FMUL R44, R44, R44 ;  /* 0x0000002c2c2cd220 */ /* 0x020fe20000400000 */
[----:B------:R-:W-:Y:S01]  /*19b00*/  FSETP.GEU.AND P5, PT, R43, -126, PT ;  /* 0xc2fc00002b00780b */ /* 0x000fe20003fae000 */
[----:B------:R-:W-:Y:S01]  /*19b10*/  HMMA.16816.F32.BF16 R68, R68, R30, RZ ;  /* 0x0000001e4444723c */ /* 0x000fe200000418ff */
[----:B------:R-:W-:Y:S02]  /*19b20*/  F2FP.BF16.F32.PACK_AB R28, R48, R51 ;  /* 0x00000033301c723e */ /* 0x000fe400000010ff */
[----:B------:R-:W3:Y:S01]  /*19b30*/  MUFU.EX2 R41, R41 ;  /* 0x0000002900297308 */ /* 0x000ee20000000800 */
[----:B------:R-:W-:Y:S01]  /*19b40*/  @!P2 FMUL R40, R40, 0.5 ;  /* 0x3f0000002828a820 */ /* 0x000fe20000400000 */
[----:B------:R-:W-:Y:S01]  /*19b50*/  F2FP.BF16.F32.PACK_AB R29, R46, R49 ;  /* 0x000000312e1d723e */ /* 0x000fe200000010ff */
[C---:B------:R-:W-:Y:S01]  /*19b60*/  HMMA.16816.F32.BF16 R128, R16.reuse, R24, R128 ;  /* 0x000000181080723c */ /* 0x040fe20000041880 */
[----:B-1----:R-:W-:Y:S01]  /*19b70*/  @!P6 FMUL R47, R47, R47 ;  /* 0x0000002f2f2fe220 */ /* 0x002fe20000400000 */
[----:B------:R-:W-:Y:S01]  /*19b80*/  F2FP.BF16.F32.PACK_AB R31, R42, R45 ;  /* 0x0000002d2a1f723e */ /* 0x000fe200000010ff */
[----:B------:R-:W-:Y:S01]  /*19b90*/  FMUL R0, R36, R140 ;  /* 0x0000008c24007220 */ /* 0x000fe20000400000 */
[----:B------:R-:W-:Y:S01]  /*19ba0*/  FADD R45, R45, R54 ;  /* 0x000000362d2d7221 */ /* 0x000fe20000000000 */
[----:B------:R-:W1:Y:S01]  /*19bb0*/  MUFU.EX2 R40, R40 ;  /* 0x0000002800287308 */ /* 0x000e620000000800 */
[C---:B------:R-:W-:Y:S01]  /*19bc0*/  HMMA.16816.F32.BF16 R124, R16.reuse, R26, R124 ;  /* 0x0000001a107c723c */ /* 0x040fe2000004187c */
[----:B------:R-:W5:Y:S01]  /*19bd0*/  LDSM.16.MT88.4 R24, [R215+0x10800] ;  /* 0x01080000d718783b */ /* 0x000f620000004200 */
[----:B------:R-:W-:Y:S01]  /*19be0*/  @!P5 FMUL R43, R43, 0.5 ;  /* 0x3f0000002b2bd820 */ /* 0x000fe20000400000 */
[----:B------:R-:W-:Y:S01]  /*19bf0*/  F2FP.BF16.F32.PACK_AB R30, R44, R47 ;  /* 0x0000002f2c1e723e */ /* 0x000fe200000010ff */
[----:B------:R-:W-:Y:S01]  /*19c00*/  FADD R0, -R132, R0 ;  /* 0x0000000084007221 */ /* 0x000fe20000000100 */
[----:B------:R-:W-:Y:S01]  /*19c10*/  LDSM.16.MT88.4 R36, [R215+0x11000] ;  /* 0x01100000d724783b */ /* 0x000fe20000004200 */
[C---:B------:R-:W-:Y:S01]  /*19c20*/  HMMA.16816.F32.BF16 R88, R16.reuse, R12, R88 ;  /* 0x0000000c1058723c */ /* 0x040fe20000041858 */
[----:B------:R-:W-:Y:S01]  /*19c30*/  FADD R47, R47, R58 ;  /* 0x0000003a2f2f7221 */ /* 0x000fe20000000000 */
[----:B------:R-:W4:Y:S01]  /*19c40*/  MUFU.EX2 R43, R43 ;  /* 0x0000002b002b7308 */ /* 0x000f220000000800 */
[----:B---3--:R-:W-:Y:S01]  /*19c50*/  @!P1 FMUL R41, R41, R41 ;  /* 0x0000002929299220 */ /* 0x008fe20000400000 */
[----:B------:R-:W-:Y:S01]  /*19c60*/  FSETP.GEU.AND P4, PT, R0, -126, PT ;  /* 0xc2fc00000000780b */ /* 0x000fe20003f8e000 */
[----:B------:R-:W-:Y:S01]  /*19c70*/  FADD R47, R44, R47 ;  /* 0x0000002f2c2f7221 */ /* 0x000fe20000000000 */
[C---:B------:R-:W-:Y:S01]  /*19c80*/  HMMA.16816.F32.BF16 R84, R16.reuse, R14, R84 ;  /* 0x0000000e1054723c */ /* 0x040fe20000041854 */
[----:B------:R-:W3:Y:S01]  /*19c90*/  LDSM.16.MT88.4 R12, [R215+0xd000] ;  /* 0x00d00000d70c783b */ /* 0x000ee20000004200 */
[----:B------:R-:W-:Y:S01]  /*19ca0*/  FSETP.GEU.AND P1, PT, R147, -126, PT ;  /* 0xc2fc00009300780b */ /* 0x000fe20003f2e000 */
[----:B------:R-:W-:Y:S01]  /*19cb0*/  FADD R45, R42, R45 ;  /* 0x0000002d2a2d7221 */ /* 0x000fe20000000000 */
[----:B-1----:R-:W-:Y:S01]  /*19cc0*/  @!P2 FMUL R40, R40, R40 ;  /* 0x000000282828a220 */ /* 0x002fe20000400000 */
[----:B------:R-:W-:Y:S01]  /*19cd0*/  FSETP.GEU.AND P2, PT, R2, -126, PT ;  /* 0xc2fc00000200780b */ /* 0x000fe20003f4e000 */
[C---:B--2---:R-:W-:Y:S05]  /*19ce0*/  HMMA.16816.F32.BF16 R80, R16.reuse, R4, R80 ;  /* 0x000000041050723c */ /* 0x044fea0000041850 */
[----:B------:R-:W-:Y:S01]  /*19cf0*/  @!P4 FMUL R0, R0, 0.5 ;  /* 0x3f0000000000c820 */ /* 0x000fe20000400000 */
[C---:B------:R-:W-:Y:S01]  /*19d00*/  HMMA.16816.F32.BF16 R76, R16.reuse, R6, R76 ;  /* 0x00000006104c723c */ /* 0x040fe2000004184c */
[----:B------:R-:W1:Y:S01]  /*19d10*/  LDSM.16.MT88.4 R4, [R213+0xd000] ;  /* 0x00d00000d504783b */ /* 0x000e620000004200 */
[----:B----4-:R-:W-:Y:S01]  /*19d20*/  @!P5 FMUL R43, R43, R43 ;  /* 0x0000002b2b2bd220 */ /* 0x010fe20000400000 */
[----:B------:R-:W-:Y:S01]  /*19d30*/  @!P1 FMUL R147, R147, 0.5 ;  /* 0x3f00000093939820 */ /* 0x000fe20000400000 */
[----:B------:R-:W2:Y:S02]  /*19d40*/  MUFU.EX2 R8, R0 ;  /* 0x0000000000087308 */ /* 0x000ea40000000800 */
[----:B------:R-:W-:Y:S01]  /*19d50*/  HMMA.16816.F32.BF16 R72, R16, R20, R72 ;  /* 0x000000141048723c */ /* 0x000fe20000041848 */
[----:B------:R-:W-:-:S05]  /*19d60*/  @!P2 FMUL R2, R2, 0.5 ;  /* 0x3f0000000202a820 */ /* 0x000fca0000400000 */
[C---:B------:R-:W-:Y:S01]  /*19d70*/  HMMA.16816.F32.BF16 R68, R16.reuse, R22, R68 ;  /* 0x000000161044723c */ /* 0x040fe20000041844 */
[----:B------:R-:W4:Y:S01]  /*19d80*/  LDSM.16.MT88.4 R20, [R212+0xd000] ;  /* 0x00d00000d414783b */ /* 0x000f220000004200 */
[----:B------:R-:W3:Y:S04]  /*19d90*/  MUFU.EX2 R2, R2 ;  /* 0x0000000200027308 */ /* 0x000ee80000000800 */
[----:B-----5:R-:W-:Y:S01]  /*19da0*/  HMMA.16816.F32.BF16 R96, R16, R24, R96 ;  /* 0x000000181060723c */ /* 0x020fe20000041860 */
[----:B--2---:R-:W-:-:S03]  /*19db0*/  @!P4 FMUL R8, R8, R8 ;  /* 0x000000080808c220 */ /* 0x004fc60000400000 */
[----:B------:R-:W2:Y:S02]  /*19dc0*/  MUFU.EX2 R147, R147 ;  /* 0x0000009300937308 */ /* 0x000ea40000000800 */
[----:B------:R-:W-:Y:S01]  /*19dd0*/  HMMA.16816.F32.BF16 R92, R16, R26, R92 ;  /* 0x0000001a105c723c */ /* 0x000fe2000004185c */
[-C--:B------:R-:W-:Y:S01]  /*19de0*/  FMUL R25, R32, R140.reuse ;  /* 0x0000008c20197220 */ /* 0x080fe20000400000 */
[----:B------:R-:W-:Y:S01]  /*19df0*/  FMUL R24, R33, R140 ;  /* 0x0000008c21187220 */ /* 0x000fe20000400000 */
[----:B------:R-:W5:Y:S02]  /*19e00*/  LDSM.16.MT88.4 R16, [R213+0x11000] ;  /* 0x01100000d510783b */ /* 0x000f640000004200 */
[C---:B------:R-:W-:Y:S01]  /*19e10*/  FADD R25, -R135.reuse, R25 ;  /* 0x0000001987197221 */ /* 0x040fe20000000100 */
[----:B---3--:R-:W-:Y:S01]  /*19e20*/  HMMA.16816.F32.BF16 R128, R28, R12, R128 ;  /* 0x0000000c1c80723c */ /* 0x008fe20000041880 */
[----:B------:R-:W-:Y:S01]  /*19e30*/  FADD R24, -R135, R24 ;  /* 0x0000001887187221 */ /* 0x000fe20000000100 */
[----:B------:R-:W-:Y:S01]  /*19e40*/  LDSM.16.MT88.4 R32, [R211+0x11000] ;  /* 0x01100000d320783b */ /* 0x000fe20000004200 */
[----:B------:R-:W-:Y:S01]  /*19e50*/  @!P2 FMUL R2, R2, R2 ;  /* 0x000000020202a220 */ /* 0x000fe20000400000 */
[----:B------:R-:W-:-:S02]  /*19e60*/  FSETP.GEU.AND P6, PT, R25, -126, PT ;  /* 0xc2fc00001900780b */ /* 0x000fc40003fce000 */
[----:B------:R-:W-:Y:S01]  /*19e70*/  HMMA.16816.F32.BF16 R124, R28, R14, R124 ;  /* 0x0000000e1c7c723c */ /* 0x000fe2000004187c */
[----:B------:R-:W3:Y:S01]  /*19e80*/  LDSM.16.MT88.4 R12, [R211+0xd000] ;  /* 0x00d00000d30c783b */ /* 0x000ee20000004200 */
[----:B------:R-:W-:Y:S01]  /*19e90*/  FSETP.GEU.AND P5, PT, R24, -126, PT ;  /* 0xc2fc00001800780b */ /* 0x000fe20003fae000 */
[----:B--2---:R-:W-:-:S03]  /*19ea0*/  @!P1 FMUL R147, R147, R147 ;  /* 0x0000009393939220 */ /* 0x004fc60000400000 */
[C---:B-1----:R-:W-:Y:S05]  /*19eb0*/  HMMA.16816.F32.BF16 R120, R28.reuse, R4, R120 ;  /* 0x000000041c78723c */ /* 0x042fea0000041878 */
[----:B------:R-:W-:Y:S01]  /*19ec0*/  @!P6 FMUL R25, R25, 0.5 ;  /* 0x3f0000001919e820 */ /* 0x000fe20000400000 */
[C---:B------:R-:W-:Y:S01]  /*19ed0*/  HMMA.16816.F32.BF16 R116, R28.reuse, R6, R116 ;  /* 0x000000061c74723c */ /* 0x040fe20000041874 */
[----:B------:R-:W1:Y:S02]  /*19ee0*/  LDSM.16.MT88.4 R4, [R212+0x11000] ;  /* 0x01100000d404783b */ /* 0x000e640000004200 */
[----:B------:R-:W-:Y:S01]  /*19ef0*/  @!P5 FMUL R24, R24, 0.5 ;  /* 0x3f0000001818d820 */ /* 0x000fe20000400000 */
[----:B------:R-:W2:Y:S02]  /*19f00*/  MUFU.EX2 R9, R25 ;  /* 0x0000001900097308 */ /* 0x000ea40000000800 */
[C---:B----4-:R-:W-:Y:S06]  /*19f10*/  HMMA.16816.F32.BF16 R112, R28.reuse, R20, R112 ;  /* 0x000000141c70723c */ /* 0x050fec0000041870 */
[C---:B------:R-:W-:Y:S01]  /*19f20*/  HMMA.16816.F32.BF16 R108, R28.reuse, R22, R108 ;  /* 0x000000161c6c723c */ /* 0x040fe2000004186c */
[----:B------:R-:W4:Y:S01]  /*19f30*/  LDSM.16.MT88.4 R20, [R213+0xd800] ;  /* 0x00d80000d514783b */ /* 0x000f220000004200 */
[----:B------:R-:W3:Y:S04]  /*19f40*/  MUFU.EX2 R0, R24 ;  /* 0x0000001800007308 */ /* 0x000ee80000000800 */
[----:B------:R-:W-:Y:S01]  /*19f50*/  HMMA.16816.F32.BF16 R96, R28, R36, R96 ;  /* 0x000000241c60723c */ /* 0x000fe20000041860 */
[----:B--2---:R-:W-:-:S05]  /*19f60*/  @!P6 FMUL R9, R9, R9 ;  /* 0x000000090909e220 */ /* 0x004fca0000400000 */
[C---:B-----5:R-:W-:Y:S06]  /*19f70*/  HMMA.16816.F32.BF16 R88, R28.reuse, R16, R88 ;  /* 0x000000101c58723c */ /* 0x060fec0000041858 */
[C---:B---3--:R-:W-:Y:S01]  /*19f80*/  HMMA.16816.F32.BF16 R104, R28.reuse, R12, R104 ;  /* 0x0000000c1c68723c */ /* 0x048fe20000041868 */
[----:B------:R-:W-:Y:S01]  /*19f90*/  @!P5 FMUL R0, R0, R0 ;  /* 0x000000000000d220 */ /* 0x000fe20000400000 */
[----:B------:R-:W2:Y:S01]  /*19fa0*/  LDSM.16.MT88.4 R24, [R215+0xd800] ;  /* 0x00d80000d718783b */ /* 0x000ea20000004200 */
[----:B------:R-:W-:Y:S01]  /*19fb0*/  F2FP.BF16.F32.PACK_AB R16, R40, R43 ;  /* 0x0000002b2810723e */ /* 0x000fe200000010ff */
[----:B------:R-:W-:Y:S01]  /*19fc0*/  FADD R43, R43, R47 ;  /* 0x0000002f2b2b7221 */ /* 0x000fe20000000000 */
[----:B------:R-:W-:Y:S01]  /*19fd0*/  F2FP.BF16.F32.PACK_AB R17, R8, R41 ;  /* 0x000000290811723e */ /* 0x000fe200000010ff */
[----:B------:R-:W-:Y:S01]  /*19fe0*/  HMMA.16816.F32.BF16 R100, R28, R14, R100 ;  /* 0x0000000e1c64723c */ /* 0x000fe20000041864 */
[----:B------:R-:W3:Y:S01]  /*19ff0*/  LDSM.16.MT88.4 R12, [R212+0xd800] ;  /* 0x00d80000d40c783b */ /* 0x000ee20000004200 */
[----:B------:R-:W-:Y:S01]  /*1a000*/  FADD R41, R41, R45 ;  /* 0x0000002d29297221 */ /* 0x000fe20000000000 */
[----:B------:R-:W-:-:S03]  /*1a010*/  FADD R43, R40, R43 ;  /* 0x0000002b282b7221 */ /* 0x000fc60000000000 */
[----:B-1----:R-:W-:Y:S01]  /*1a020*/  HMMA.16816.F32.BF16 R80, R28, R4, R80 ;  /* 0x000000041c50723c */ /* 0x002fe20000041850 */
[----:B------:R-:W-:-:S05]  /*1a030*/  FADD R41, R8, R41 ;  /* 0x0000002908297221 */ /* 0x000fca0000000000 */
[C---:B------:R-:W-:Y:S01]  /*1a040*/  HMMA.16816.F32.BF16 R76, R28.reuse, R6, R76 ;  /* 0x000000061c4c723c */ /* 0x040fe2000004184c */
[----:B------:R-:W1:Y:S05]  /*1a050*/  LDSM.16.MT88.4 R4, [R211+0xd800] ;  /* 0x00d80000d304783b */ /* 0x000e6a0000004200 */
[C---:B------:R-:W-:Y:S06]  /*1a060*/  HMMA.16816.F32.BF16 R84, R28.reuse, R18, R84 ;  /* 0x000000121c54723c */ /* 0x040fec0000041854 */
[C---:B------:R-:W-:Y:S01]  /*1a070*/  HMMA.16816.F32.BF16 R92, R28.reuse, R38, R92 ;  /* 0x000000261c5c723c */ /* 0x040fe2000004185c */
[----:B------:R-:W-:Y:S01]  /*1a080*/  F2FP.BF16.F32.PACK_AB R18, R0, R9 ;  /* 0x000000090012723e */ /* 0x000fe200000010ff */
[----:B------:R-:W-:Y:S01]  /*1a090*/  LDSM.16.MT88.4 R36, [R215+0x12000] ;  /* 0x01200000d724783b */ /* 0x000fe20000004200 */
[----:B------:R-:W-:Y:S01]  /*1a0a0*/  F2FP.BF16.F32.PACK_AB R19, R147, R2 ;  /* 0x000000029313723e */ /* 0x000fe200000010ff */
[----:B------:R-:W-:Y:S01]  /*1a0b0*/  FADD R9, R9, R43 ;  /* 0x0000002b09097221 */ /* 0x000fe20000000000 */
[----:B------:R-:W-:Y:S01]  /*1a0c0*/  FADD R2, R2, R41 ;  /* 0x0000002902027221 */ /* 0x000fe20000000000 */
[----:B------:R-:W-:Y:S02]  /*1a0d0*/  HMMA.16816.F32.BF16 R72, R28, R32, R72 ;  /* 0x000000201c48723c */ /* 0x000fe40000041848 */
[----:B------:R-:W-:Y:S01]  /*1a0e0*/  FADD R9, R0, R9 ;  /* 0x0000000900097221 */ /* 0x000fe20000000000 */
[----:B------:R-:W-:-:S03]  /*1a0f0*/  FADD R2, R147, R2 ;  /* 0x0000000293027221 */ /* 0x000fc60000000000 */
[C---:B----4-:R-:W-:Y:S06]  /*1a100*/  HMMA.16816.F32.BF16 R120, R16.reuse, R20, R120 ;  /* 0x000000141078723c */ /* 0x050fec0000041878 */
[----:B------:R-:W-:Y:S01]  /*1a110*/  HMMA.16816.F32.BF16 R116, R16, R22, R116 ;  /* 0x000000161074723c */ /* 0x000fe20000041874 */
[-C--:B------:R-:W-:Y:S01]  /*1a120*/  FMUL R20, R162, R140.reuse ;  /* 0x0000008ca2147220 */ /* 0x080fe20000400000 */
[-C--:B------:R-:W-:Y:S01]  /*1a130*/  FMUL R21, R161, R140.reuse ;  /* 0x0000008ca1157220 */ /* 0x080fe20000400000 */
[-C--:B------:R-:W-:Y:S01]  /*1a140*/  FMUL R161, R159, R140.reuse ;  /* 0x0000008c9fa17220 */ /* 0x080fe20000400000 */
[C---:B------:R-:W-:Y:S01]  /*1a150*/  FADD R162, -R132.reuse, R160 ;  /* 0x000000a084a27221 */ /* 0x040fe20000000100 */
[C---:B------:R-:W-:Y:S01]  /*1a160*/  FADD R20, -R135.reuse, R20 ;  /* 0x0000001487147221 */ /* 0x040fe20000000100 */
[----:B------:R-:W-:Y:S01]  /*1a170*/  FADD R21, -R132, R21 ;  /* 0x0000001584157221 */ /* 0x000fe20000000100 */
[C---:B------:R-:W-:Y:S01]  /*1a180*/  FADD R22, -R135.reuse, R163 ;  /* 0x000000a387167221 */ /* 0x040fe20000000100 */
[----:B------:R-:W-:Y:S01]  /*1a190*/  HMMA.16816.F32.BF16 R68, R28, R34, R68 ;  /* 0x000000221c44723c */ /* 0x000fe20000041844 */
[-C--:B------:R-:W-:Y:S01]  /*1a1a0*/  FMUL R163, R158, R140.reuse ;  /* 0x0000008c9ea37220 */ /* 0x080fe20000400000 */
[----:B------:R-:W-:Y:S01]  /*1a1b0*/  FSETP.GEU.AND P2, PT, R20, -126, PT ;  /* 0xc2fc00001400780b */ /* 0x000fe20003f4e000 */
[----:B------:R-:W-:Y:S01]  /*1a1c0*/  FADD R161, -R135, R161 ;  /* 0x000000a187a17221 */ /* 0x000fe20000000100 */
[----:B------:R-:W-:Y:S01]  /*1a1d0*/  FSETP.GEU.AND P5, PT, R22, -126, PT ;  /* 0xc2fc00001600780b */ /* 0x000fe20003fae000 */
[----:B------:R-:W-:Y:S01]  /*1a1e0*/  FADD R163, -R132, R163 ;  /* 0x000000a384a37221 */ /* 0x000fe20000000100 */
[----:B------:R-:W-:Y:S01]  /*1a1f0*/  FSETP.GEU.AND P1, PT, R21, -126, PT ;  /* 0xc2fc00001500780b */ /* 0x000fe20003f2e000 */
[-C--:B------:R-:W-:Y:S01]  /*1a200*/  FMUL R28, R156, R140.reuse ;  /* 0x0000008c9c1c7220 */ /* 0x080fe20000400000 */
[----:B------:R-:W-:Y:S01]  /*1a210*/  FMUL R29, R157, R140 ;  /* 0x0000008c9d1d7220 */ /* 0x000fe20000400000 */
[----:B--2---:R-:W-:Y:S01]  /*1a220*/  HMMA.16816.F32.BF16 R128, R16, R24, R128 ;  /* 0x000000181080723c */ /* 0x004fe20000041880 */
[----:B------:R-:W-:Y:S01]  /*1a230*/  LDSM.16.MT88.4 R32, [R211+0x12000] ;  /* 0x01200000d320783b */ /* 0x000fe20000004200 */
[----:B------:R-:W-:Y:S01]  /*1a240*/  FADD R28, -R132, R28 ;  /* 0x0000001c841c7221 */ /* 0x000fe20000000100 */
[----:B------:R-:W-:-:S03]  /*1a250*/  FADD R29, -R135, R29 ;  /* 0x0000001d871d7221 */ /* 0x000fc60000000100 */
[----:B------:R-:W-:Y:S01]  /*1a260*/  @!P2 FMUL R20, R20, 0.5 ;  /* 0x3f0000001414a820 */ /* 0x000fe20000400000 */
[C---:B------:R-:W-:Y:S01]  /*1a270*/  HMMA.16816.F32.BF16 R124, R16.reuse, R26, R124 ;  /* 0x0000001a107c723c */ /* 0x040fe2000004187c */
[----:B------:R-:W-:Y:S01]  /*1a280*/  @!P5 FMUL R22, R22, 0.5 ;  /* 0x3f0000001616d820 */ /* 0x000fe20000400000 */
[----:B------:R-:W2:Y:S01]  /*1a290*/  LDSM.16.MT88.4 R24, [R215+0x11800] ;  /* 0x01180000d718783b */ /* 0x000ea20000004200 */
[----:B------:R-:W-:Y:S01]  /*1a2a0*/  @!P1 FMUL R21, R21, 0.5 ;  /* 0x3f00000015159820 */ /* 0x000fe20000400000 */
[----:B------:R-:W4:Y:S01]  /*1a2b0*/  MUFU.EX2 R157, R20 ;  /* 0x00000014009d7308 */ /* 0x000f220000000800 */
[----:B------:R-:W-:Y:S01]  /*1a2c0*/  FSETP.GEU.AND P4, PT, R28, -126, PT ;  /* 0xc2fc00001c00780b */ /* 0x000fe20003f8e000 */
[----:B---3--:R-:W-:Y:S01]  /*1a2d0*/  HMMA.16816.F32.BF16 R112, R16, R12, R112 ;  /* 0x0000000c1070723c */ /* 0x008fe20000041870 */
[----:B------:R-:W-:-:S05]  /*1a2e0*/  FSETP.GEU.AND P6, PT, R29, -126, PT ;  /* 0xc2fc00001d00780b */ /* 0x000fca0003fce000 */
[----:B------:R-:W3:Y:S01]  /*1a2f0*/  MUFU.EX2 R156, R22 ;  /* 0x00000016009c7308 */ /* 0x000ee20000000800 */
[C---:B------:R-:W-:Y:S01]  /*1a300*/  HMMA.16816.F32.BF16 R108, R16.reuse, R14, R108 ;  /* 0x0000000e106c723c */ /* 0x040fe2000004186c */
[----:B------:R-:W5:Y:S04]  /*1a310*/  LDSM.16.MT88.4 R12, [R213+0x11800] ;  /* 0x01180000d50c783b */ /* 0x000f680000004200 */
[----:B------:R-:W-:Y:S01]  /*1a320*/  @!P4 FMUL R28, R28, 0.5 ;  /* 0x3f0000001c1cc820 */ /* 0x000fe20000400000 */
[----:B-1----:R-:W-:Y:S01]  /*1a330*/  HMMA.16816.F32.BF16 R104, R16, R4, R104 ;  /* 0x000000041068723c */ /* 0x002fe20000041868 */
[----:B------:R1:W1:Y:S01]  /*1a340*/  MUFU.EX2 R159, R21 ;  /* 0x00000015009f7308 */ /* 0x0002620000000800 */
[----:B----4-:R-:W-:Y:S01]  /*1a350*/  @!P2 FMUL R157, R157, R157 ;  /* 0x0000009d9d9da220 */ /* 0x010fe20000400000 */
[----:B------:R-:W-:Y:S01]  /*1a360*/  FSETP.GEU.AND P2, PT, R162, -126, PT ;  /* 0xc2fc0000a200780b */ /* 0x000fe20003f4e000 */
[----:B------:R-:W-:-:S02]  /*1a370*/  @!P6 FMUL R29, R29, 0.5 ;  /* 0x3f0000001d1de820 */ /* 0x000fc40000400000 */
[----:B------:R-:W-:Y:S01]  /*1a380*/  HMMA.16816.F32.BF16 R100, R16, R6, R100 ;  /* 0x000000061064723c */ /* 0x000fe20000041864 */
[----:B------:R-:W4:Y:S02]  /*1a390*/  LDSM.16.MT88.4 R4, [R212+0x11800] ;  /* 0x01180000d404783b */ /* 0x000f240000004200 */
[----:B------:R-:W2:Y:S01]  /*1a3a0*/  MUFU.EX2 R158, R28 ;  /* 0x0000001c009e7308 */ /* 0x000ea20000000800 */
[----:B---3--:R-:W-:Y:S01]  /*1a3b0*/  @!P5 FMUL R156, R156, R156 ;  /* 0x0000009c9c9cd220 */ /* 0x008fe20000400000 */
[----:B------:R-:W-:-:S05]  /*1a3c0*/  FSETP.GEU.AND P5, PT, R161, -126, PT ;  /* 0xc2fc0000a100780b */ /* 0x000fca0003fae000 */
[----:B------:R-:W-:Y:S01]  /*1a3d0*/  @!P2 FMUL R162, R162, 0.5 ;  /* 0x3f000000a2a2a820 */ /* 0x000fe20000400000 */
[----:B------:R-:W3:Y:S01]  /*1a3e0*/  MUFU.EX2 R160, R29 ;  /* 0x0000001d00a07308 */ /* 0x000ee20000000800 */
[----:B-1----:R-:W1:Y:S01]  /*1a3f0*/  LDSM.16.MT88.4 R20, [R211+0x11800] ;  /* 0x01180000d314783b */ /* 0x002e620000004200 */
[----:B------:R-:W-:Y:S01]  /*1a400*/  @!P1 FMUL R159, R159, R159 ;  /* 0x0000009f9f9f9220 */ /* 0x000fe20000400000 */
[----:B------:R-:W-:Y:S01]  /*1a410*/  FSETP.GEU.AND P1, PT, R163, -126, PT ;  /* 0xc2fc0000a300780b */ /* 0x000fe20003f2e000 */
[C---:B--2---:R-:W-:Y:S03]  /*1a420*/  HMMA.16816.F32.BF16 R96, R16.reuse, R24, R96 ;  /* 0x000000181060723c */ /* 0x044fe60000041860 */
[----:B------:R-:W-:Y:S01]  /*1a430*/  @!P5 FMUL R161, R161, 0.5 ;  /* 0x3f000000a1a1d820 */ /* 0x000fe20000400000 */
[----:B------:R-:W2:Y:S01]  /*1a440*/  MUFU.EX2 R162, R162 ;  /* 0x000000a200a27308 */ /* 0x000ea20000000800 */
[----:B------:R-:W-:Y:S01]  /*1a450*/  @!P4 FMUL R158, R158, R158 ;  /* 0x0000009e9e9ec220 */ /* 0x000fe20000400000 */
[----:B------:R-:W-:Y:S01]  /*1a460*/  F2FP.BF16.F32.PACK_AB R28, R157, R156 ;  /* 0x0000009c9d1c723e */ /* 0x000fe200000010ff */
[----:B------:R-:W-:Y:S01]  /*1a470*/  FADD R156, R156, R9 ;  /* 0x000000099c9c7221 */ /* 0x000fe20000000000 */
[C---:B------:R-:W-:Y:S01]  /*1a480*/  HMMA.16816.F32.BF16 R92, R16.reuse, R26, R92 ;  /* 0x0000001a105c723c */ /* 0x040fe2000004185c */
[-C--:B------:R-:W-:Y:S01]  /*1a490*/  FMUL R24, R167, R140.reuse ;  /* 0x0000008ca7187220 */ /* 0x080fe20000400000 */
[----:B------:R-:W-:Y:S01]  /*1a4a0*/  FMUL R25, R168, R140 ;  /* 0x0000008ca8197220 */ /* 0x000fe20000400000 */
[----:B------:R-:W-:Y:S01]  /*1a4b0*/  FADD R156, R157, R156 ;  /* 0x0000009c9d9c7221 */ /* 0x000fe20000000000 */
[----:B------:R-:W-:Y:S01]  /*1a4c0*/  @!P1 FMUL R163, R163, 0.5 ;  /* 0x3f000000a3a39820 */ /* 0x000fe20000400000 */
[----:B------:R-:W4:Y:S01]  /*1a4d0*/  MUFU.EX2 R161, R161 ;  /* 0x000000a100a17308 */ /* 0x000f220000000800 */
[C---:B-----5:R-:W-:Y:S01]  /*1a4e0*/  HMMA.16816.F32.BF16 R88, R16.reuse, R12, R88 ;  /* 0x0000000c1058723c */ /* 0x060fe20000041858 */
[----:B---3--:R-:W-:Y:S01]  /*1a4f0*/  @!P6 FMUL R160, R160, R160 ;  /* 0x000000a0a0a0e220 */ /* 0x008fe20000400000 */
[----:B------:R-:W-:Y:S01]  /*1a500*/  FADD R24, -R132, R24 ;  /* 0x0000001884187221 */ /* 0x000fe20000000100 */
[----:B------:R-:W-:Y:S01]  /*1a510*/  FADD R25, -R135, R25 ;  /* 0x0000001987197221 */ /* 0x000fe20000000100 */
[----:B------:R-:W-:Y:S01]  /*1a520*/  F2FP.BF16.F32.PACK_AB R29, R158, R159 ;  /* 0x0000009f9e1d723e */ /* 0x000fe200000010ff */
[----:B------:R-:W-:Y:S01]  /*1a530*/  FADD R159, R159, R2 ;  /* 0x000000029f9f7221 */ /* 0x000fe20000000000 */
[C---:B------:R-:W-:Y:S01]  /*1a540*/  HMMA.16816.F32.BF16 R84, R16.reuse, R14, R84 ;  /* 0x0000000e1054723c */ /* 0x040fe20000041854 */
[----:B------:R-:W3:Y:S01]  /*1a550*/  MUFU.EX2 R163, R163 ;  /* 0x000000a300a37308 */ /* 0x000ee20000000800 */
[----:B--2---:R-:W-:Y:S01]  /*1a560*/  @!P2 FMUL R162, R162, R162 ;  /* 0x000000a2a2a2a220 */ /* 0x004fe20000400000 */
[----:B------:R-:W2:Y:S01]  /*1a570*/  LDSM.16.MT88.4 R12, [R215+0xe000] ;  /* 0x00e00000d70c783b */ /* 0x000ea20000004200 */
[----:B------:R-:W-:Y:S01]  /*1a580*/  FSETP.GEU.AND P4, PT, R24, -126, PT ;  /* 0xc2fc00001800780b */ /* 0x000fe20003f8e000 */
[----:B------:R-:W-:Y:S01]  /*1a590*/  FADD R159, R158, R159 ;  /* 0x0000009f9e9f7221 */ /* 0x000fe20000000000 */
[----:B----4-:R-:W-:Y:S01]  /*1a5a0*/  HMMA.16816.F32.BF16 R80, R16, R4, R80 ;  /* 0x000000041050723c */ /* 0x010fe20000041850 */
[----:B------:R-:W-:Y:S01]  /*1a5b0*/  FSETP.GEU.AND P6, PT, R25, -126, PT ;  /* 0xc2fc00001900780b */ /* 0x000fe20003fce000 */
[----:B------:R-:W-:-:S04]  /*1a5c0*/  @!P5 FMUL R161, R161, R161 ;  /* 0x000000a1a1a1d220 */ /* 0x000fc80000400000 */
[C---:B------:R-:W-:Y:S01]  /*1a5d0*/  HMMA.16816.F32.BF16 R76, R16.reuse, R6, R76 ;  /* 0x00000006104c723c */ /* 0x040fe2000004184c */
[----:B------:R-:W4:Y:S01]  /*1a5e0*/  LDSM.16.MT88.4 R4, [R213+0xe000] ;  /* 0x00e00000d504783b */ /* 0x000f220000004200 */
[----:B------:R-:W-:Y:S01]  /*1a5f0*/  F2FP.BF16.F32.PACK_AB R30, R161, R160 ;  /* 0x000000a0a11e723e */ /* 0x000fe200000010ff */
[----:B------:R-:W-:Y:S02]  /*1a600*/  FADD R160, R160, R156 ;  /* 0x0000009ca0a07221 */ /* 0x000fe40000000000 */
[----:B------:R-:W-:Y:S01]  /*1a610*/  @!P4 FMUL R24, R24, 0.5 ;  /* 0x3f0000001818c820 */ /* 0x000fe20000400000 */
[----:B-1----:R-:W-:Y:S01]  /*1a620*/  HMMA.16816.F32.BF16 R72, R16, R20, R72 ;  /* 0x000000141048723c */ /* 0x002fe20000041848 */
[----:B---3--:R-:W-:Y:S01]  /*1a630*/  @!P1 FMUL R163, R163, R163 ;  /* 0x000000a3a3a39220 */ /* 0x008fe20000400000 */
[----:B------:R-:W-:Y:S01]  /*1a640*/  @!P6 FMUL R25, R25, 0.5 ;  /* 0x3f0000001919e820 */ /* 0x000fe20000400000 */
[----:B------:R-:W-:-:S03]  /*1a650*/  FADD R160, R161, R160 ;  /* 0x000000a0a1a07221 */ /* 0x000fc60000000000 */
[----:B------:R-:W-:Y:S01]  /*1a660*/  HMMA.16816.F32.BF16 R68, R16, R22, R68 ;  /* 0x000000161044723c */ /* 0x000fe20000041844 */
[----:B------:R-:W1:Y:S01]  /*1a670*/  LDSM.16.MT88.4 R20, [R212+0xe000] ;  /* 0x00e00000d414783b */ /* 0x000e620000004200 */
[----:B------:R-:W-:Y:S01]  /*1a680*/  F2FP.BF16.F32.PACK_AB R31, R163, R162 ;  /* 0x000000a2a31f723e */ /* 0x000fe200000010ff */
[----:B------:R-:W-:-:S04]  /*1a690*/  FADD R162, R162, R159 ;  /* 0x0000009fa2a27221 */ /* 0x000fc80000000000 */
[-C--:B------:R-:W-:Y:S01]  /*1a6a0*/  FMUL R18, R171, R140.reuse ;  /* 0x0000008cab127220 */ /* 0x080fe20000400000 */
[-C--:B------:R-:W-:Y:S01]  /*1a6b0*/  FMUL R17, R170, R140.reuse ;  /* 0x0000008caa117220 */ /* 0x080fe20000400000 */
[-C--:B------:R-:W-:Y:S01]  /*1a6c0*/  FMUL R16, R169, R140.reuse ;  /* 0x0000008ca9107220 */ /* 0x080fe20000400000 */
[-C--:B------:R-:W-:Y:S01]  /*1a6d0*/  FMUL R170, R165, R140.reuse ;  /* 0x0000008ca5aa7220 */ /* 0x080fe20000400000 */
[C---:B------:R-:W-:Y:S01]  /*1a6e0*/  FADD R18, -R135.reuse, R18 ;  /* 0x0000001287127221 */ /* 0x040fe20000000100 */
[C---:B------:R-:W-:Y:S01]  /*1a6f0*/  FADD R17, -R135.reuse, R17 ;  /* 0x0000001187117221 */ /* 0x040fe20000000100 */
[----:B------:R-:W-:Y:S01]  /*1a700*/  FADD R16, -R132, R16 ;  /* 0x0000001084107221 */ /* 0x000fe20000000100 */
[----:B------:R-:W-:Y:S01]  /*1a710*/  FMUL R171, R164, R140 ;  /* 0x0000008ca4ab7220 */ /* 0x000fe20000400000 */
[----:B------:R-:W-:Y:S01]  /*1a720*/  FADD R169, -R135, R166 ;  /* 0x000000a687a97221 */ /* 0x000fe20000000100 */
[----:B------:R-:W-:Y:S01]  /*1a730*/  FSETP.GEU.AND P5, PT, R18, -126, PT ;  /* 0xc2fc00001200780b */ /* 0x000fe20003fae000 */
[C---:B------:R-:W-:Y:S01]  /*1a740*/  FADD R170, -R132.reuse, R170 ;  /* 0x000000aa84aa7221 */ /* 0x040fe20000000100 */
[----:B------:R-:W-:Y:S01]  /*1a750*/  FSETP.GEU.AND P2, PT, R17, -126, PT ;  /* 0xc2fc00001100780b */ /* 0x000fe20003f4e000 */
[----:B------:R-:W-:Y:S01]  /*1a760*/  FADD R171, -R132, R171 ;  /* 0x000000ab84ab7221 */ /* 0x000fe20000000100 */
[----:B------:R-:W-:Y:S01]  /*1a770*/  FSETP.GEU.AND P1, PT, R16, -126, PT ;  /* 0xc2fc00001000780b */ /* 0x000fe20003f2e000 */
[----:B------:R-:W3:Y:S01]  /*1a780*/  MUFU.EX2 R164, R24 ;  /* 0x0000001800a47308 */ /* 0x000ee20000000800 */
[----:B--2---:R-:W-:Y:S01]  /*1a790*/  HMMA.16816.F32.BF16 R128, R28, R12, R128 ;  /* 0x0000000c1c80723c */ /* 0x004fe20000041880 */
[----:B------:R-:W-:-:S05]  /*1a7a0*/  FADD R162, R163, R162 ;  /* 0x000000a2a3a27221 */ /* 0x000fca0000000000 */
[C---:B------:R-:W-:Y:S01]  /*1a7b0*/  HMMA.16816.F32.BF16 R124, R28.reuse, R14, R124 ;  /* 0x0000000e1c7c723c */ /* 0x040fe2000004187c */
[----:B------:R-:W-:Y:S01]  /*1a7c0*/  @!P5 FMUL R18, R18, 0.5 ;  /* 0x3f0000001212d820 */ /* 0x000fe20000400000 */
[----:B------:R2:W5:Y:S01]  /*1a7d0*/  MUFU.EX2 R166, R25 ;  /* 0x0000001900a67308 */ /* 0x0005620000000800 */
[----:B------:R-:W-:Y:S01]  /*1a7e0*/  @!P2 FMUL R17, R17, 0.5 ;  /* 0x3f0000001111a820 */ /* 0x000fe20000400000 */
[----:B------:R-:W1:Y:S01]  /*1a7f0*/  LDSM.16.MT88.4 R12, [R211+0xe000] ;  /* 0x00e00000d30c783b */ /* 0x000e620000004200 */
[----:B------:R-:W-:Y:S01]  /*1a800*/  @!P1 FMUL R16, R16, 0.5 ;  /* 0x3f00000010109820 */ /* 0x000fe20000400000 */
[C---:B----4-:R-:W-:Y:S04]  /*1a810*/  HMMA.16816.F32.BF16 R120, R28.reuse, R4, R120 ;  /* 0x000000041c78723c */ /* 0x050fe80000041878 */
[----:B------:R-:W4:Y:S01]  /*1a820*/  MUFU.EX2 R167, R18 ;  /* 0x0000001200a77308 */ /* 0x000f220000000800 */
[----:B---3--:R-:W-:Y:S01]  /*1a830*/  @!P4 FMUL R164, R164, R164 ;  /* 0x000000a4a4a4c220 */ /* 0x008fe20000400000 */
[C---:B------:R-:W-:Y:S01]  /*1a840*/  HMMA.16816.F32.BF16 R116, R28.reuse, R6, R116 ;  /* 0x000000061c74723c */ /* 0x040fe20000041874 */
[----:B------:R-:W3:Y:S05]  /*1a850*/  LDSM.16.MT88.4 R4, [R212+0x12000] ;  /* 0x01200000d404783b */ /* 0x000eea0000004200 */
[----:B------:R-:W1:Y:S01]  /*1a860*/  MUFU.EX2 R168, R17 ;  /* 0x0000001100a87308 */ /* 0x000e620000000800 */
[----:B--2---:R-:W-:Y:S01]  /*1a870*/  LDSM.16.MT88.4 R24, [R215+0xe800] ;  /* 0x00e80000d718783b */ /* 0x004fe20000004200 */
[----:B------:R-:W-:Y:S01]  /*1a880*/  HMMA.16816.F32.BF16 R96, R28, R36, R96 ;  /* 0x000000241c60723c */ /* 0x000fe20000041860 */
[----:B-----5:R-:W-:-:S05]  /*1a890*/  @!P6 FMUL R166, R166, R166 ;  /* 0x000000a6a6a6e220 */ /* 0x020fca0000400000 */
[----:B------:R2:W5:Y:S01]  /*1a8a0*/  MUFU.EX2 R165, R16 ;  /* 0x0000001000a57308 */ /* 0x0005620000000800 */
[----:B----4-:R-:W-:Y:S01]  /*1a8b0*/  @!P5 FMUL R167, R167, R167 ;  /* 0x000000a7a7a7d220 */ /* 0x010fe20000400000 */
[----:B------:R-:W-:Y:S01]  /*1a8c0*/  FSETP.GEU.AND P5, PT, R169, -126, PT ;  /* 0xc2fc0000a900780b */ /* 0x000fe20003fae000 */
[----:B-1----:R-:W-:Y:S01]  /*1a8d0*/  HMMA.16816.F32.BF16 R112, R28, R20, R112 ;  /* 0x000000141c70723c */ /* 0x002fe20000041870 */
[----:B------:R-:W-:-:S04]  /*1a8e0*/  FMUL R37, R155, R140 ;  /* 0x0000008c9b257220 */ /* 0x000fc80000400000 */
[----:B------:R-:W-:Y:S01]  /*1a8f0*/  FADD R37, -R135, R37 ;  /* 0x0000002587257221 */ /* 0x000fe20000000100 */
[----:B------:R-:W-:Y:S01]  /*1a900*/  @!P2 FMUL R168, R168, R168 ;  /* 0x000000a8a8a8a220 */ /* 0x000fe20000400000 */
[C---:B------:R-:W-:Y:S01]  /*1a910*/  FSETP.GEU.AND P2, PT, R170.reuse, -126, PT ;  /* 0xc2fc0000aa00780b */ /* 0x040fe20003f4e000 */
[C---:B------:R-:W-:Y:S01]  /*1a920*/  HMMA.16816.F32.BF16 R108, R28.reuse, R22, R108 ;  /* 0x000000161c6c723c */ /* 0x040fe2000004186c */
[----:B------:R-:W-:Y:S03]  /*1a930*/  LDSM.16.MT88.4 R20, [R213+0xe800] ;  /* 0x00e80000d514783b */ /* 0x000fe60000004200 */
[----:B------:R-:W-:Y:S01]  /*1a940*/  @!P5 FMUL R169, R169, 0.5 ;  /* 0x3f000000a9a9d820 */ /* 0x000fe20000400000 */
[----:B--2---:R-:W1:Y:S01]  /*1a950*/  LDSM.16.MT88.4 R16, [R213+0x12000] ;  /* 0x01200000d510783b */ /* 0x004e620000004200 */
[----:B-----5:R-:W-:Y:S01]  /*1a960*/  @!P1 FMUL R165, R165, R165 ;  /* 0x000000a5a5a59220 */ /* 0x020fe20000400000 */
[----:B------:R-:W-:Y:S01]  /*1a970*/  FSETP.GEU.AND P1, PT, R171, -126, PT ;  /* 0xc2fc0000ab00780b */ /* 0x000fe20003f2e000 */
[----:B------:R-:W-:Y:S02]  /*1a980*/  HMMA.16816.F32.BF16 R104, R28, R12, R104 ;  /* 0x0000000c1c68723c */ /* 0x000fe40000041868 */
[----:B------:R-:W2:Y:S02]  /*1a990*/  MUFU.EX2 R169, R169 ;  /* 0x000000a900a97308 */ /* 0x000ea40000000800 */
[----:B------:R-:W-:-:S02]  /*1a9a0*/  @!P2 FMUL R170, R170, 0.5 ;  /* 0x3f000000aaaaa820 */ /* 0x000fc40000400000 */
[C---:B------:R-:W-:Y:S01]  /*1a9b0*/  HMMA.16816.F32.BF16 R100, R28.reuse, R14, R100 ;  /* 0x0000000e1c64723c */ /* 0x040fe20000041864 */
[----:B------:R-:W-:Y:S03]  /*1a9c0*/  LDSM.16.MT88.4 R12, [R212+0xe800] ;  /* 0x00e80000d40c783b */ /* 0x000fe60000004200 */
[----:B------:R-:W4:Y:S02]  /*1a9d0*/  MUFU.EX2 R170, R170 ;  /* 0x000000aa00aa7308 */ /* 0x000f240000000800 */
[----:B------:R-:W-:Y:S01]  /*1a9e0*/  @!P1 FMUL R171, R171, 0.5 ;  /* 0x3f000000abab9820 */ /* 0x000fe20000400000 */
[C---:B---3--:R-:W-:Y:S05]  /*1a9f0*/  HMMA.16816.F32.BF16 R80, R28.reuse, R4, R80 ;  /* 0x000000041c50723c */ /* 0x048fea0000041850 */
[----:B------:R-:W3:Y:S01]  /*1aa00*/  MUFU.EX2 R36, R171 ;  /* 0x000000ab00247308 */ /* 0x000ee20000000800 */
[----:B--2---:R-:W-:Y:S01]  /*1aa10*/  @!P5 FMUL R169, R169, R169 ;  /* 0x000000a9a9a9d220 */ /* 0x004fe20000400000 */
[----:B------:R-:W-:Y:S01]  /*1aa20*/  HMMA.16816.F32.BF16 R76, R28, R6, R76 ;  /* 0x000000061c4c723c */ /* 0x000fe2000004184c */
[----:B------:R-:W2:Y:S01]  /*1aa30*/  LDSM.16.MT88.4 R4, [R211+0xe800] ;  /* 0x00e80000d304783b */ /* 0x000ea20000004200 */
[----:B------:R-:W-:-:S04]  /*1aa40*/  FSETP.GEU.AND P5, PT, R37, -126, PT ;  /* 0xc2fc00002500780b */ /* 0x000fc80003fae000 */
[----:B------:R-:W-:Y:S01]  /*1aa50*/  HMMA.16816.F32.BF16 R92, R28, R38, R92 ;  /* 0x000000261c5c723c */ /* 0x000fe2000004185c */
[----:B----4-:R-:W-:-:S05]  /*1aa60*/  @!P2 FMUL R170, R170, R170 ;  /* 0x000000aaaaaaa220 */ /* 0x010fca0000400000 */
[C---:B------:R-:W-:Y:S01]  /*1aa70*/  HMMA.16816.F32.BF16 R72, R28.reuse, R32, R72 ;  /* 0x000000201c48723c */ /* 0x040fe20000041848 */
[-C--:B------:R-:W-:Y:S01]  /*1aa80*/  FMUL R38, R154, R140.reuse ;  /* 0x0000008c9a267220 */ /* 0x080fe20000400000 */
[----:B------:R-:W-:Y:S01]  /*1aa90*/  FMUL R39, R152, R140 ;  /* 0x0000008c98277220 */ /* 0x000fe20000400000 */
[----:B---3--:R-:W-:Y:S01]  /*1aaa0*/  @!P1 FMUL R36, R36, R36 ;  /* 0x0000002424249220 */ /* 0x008fe20000400000 */
[----:B------:R-:W-:Y:S01]  /*1aab0*/  @!P5 FMUL R37, R37, 0.5 ;  /* 0x3f0000002525d820 */ /* 0x000fe20000400000 */
[----:B------:R-:W-:Y:S01]  /*1aac0*/  FADD R38, -R135, R38 ;  /* 0x0000002687267221 */ /* 0x000fe20000000100 */
[C---:B-1----:R-:W-:Y:S01]  /*1aad0*/  HMMA.16816.F32.BF16 R88, R28.reuse, R16, R88 ;  /* 0x000000101c58723c */ /* 0x042fe20000041858 */
[C---:B------:R-:W-:Y:S01]  /*1aae0*/  FADD R152, -R132.reuse, R148 ;  /* 0x0000009484987221 */ /* 0x040fe20000000100 */
[----:B------:R-:W-:Y:S01]  /*1aaf0*/  FADD R39, -R132, R39 ;  /* 0x0000002784277221 */ /* 0x000fe20000000100 */
[----:B------:R-:W-:Y:S01]  /*1ab00*/  FMUL R32, R143, R140 ;  /* 0x0000008c8f207220 */ /* 0x000fe20000400000 */
[----:B------:R-:W-:Y:S01]  /*1ab10*/  FSETP.GEU.AND P2, PT, R38, -126, PT ;  /* 0xc2fc00002600780b */ /* 0x000fe20003f4e000 */
[----:B------:R-:W1:Y:S01]  /*1ab20*/  MUFU.EX2 R37, R37 ;  /* 0x0000002500257308 */ /* 0x000e620000000800 */
[C---:B------:R-:W-:Y:S01]  /*1ab30*/  HMMA.16816.F32.BF16 R84, R28.reuse, R18, R84 ;  /* 0x000000121c54723c */ /* 0x040fe20000041854 */
[----:B------:R-:W-:Y:S01]  /*1ab40*/  F2FP.BF16.F32.PACK_AB R16, R168, R167 ;  /* 0x000000a7a810723e */ /* 0x000fe200000010ff */
[----:B------:R-:W-:Y:S01]  /*1ab50*/  FADD R32, -R132, R32 ;  /* 0x0000002084207221 */ /* 0x000fe20000000100 */
[----:B------:R-:W-:Y:S01]  /*1ab60*/  F2FP.BF16.F32.PACK_AB R17, R164, R165 ;  /* 0x000000a5a411723e */ /* 0x000fe200000010ff */
[----:B------:R-:W-:Y:S01]  /*1ab70*/  FADD R167, R167, R160 ;  /* 0x000000a0a7a77221 */ /* 0x000fe20000000000 */
[----:B------:R-:W-:Y:S01]  /*1ab80*/  FSETP.GEU.AND P4, PT, R39, -126, PT ;  /* 0xc2fc00002700780b */ /* 0x000fe20003f8e000 */
[----:B------:R-:W-:Y:S01]  /*1ab90*/  HMMA.16816.F32.BF16 R68, R28, R34, R68 ;  /* 0x000000221c44723c */ /* 0x000fe20000041844 */
[----:B------:R-:W-:Y:S01]  /*1aba0*/  F2FP.BF16.F32.PACK_AB R18, R169, R166 ;  /* 0x000000a6a912723e */ /* 0x000fe200000010ff */
[----:B------:R-:W-:Y:S01]  /*1abb0*/  FADD R165, R165, R162 ;  /* 0x000000a2a5a57221 */ /* 0x000fe20000000000 */
[----:B------:R-:W-:Y:S01]  /*1abc0*/  F2FP.BF16.F32.PACK_AB R19, R36, R170 ;  /* 0x000000aa2413723e */ /* 0x000fe200000010ff */
[----:B------:R-:W-:Y:S01]  /*1abd0*/  FADD R167, R168, R167 ;  /* 0x000000a7a8a77221 */ /* 0x000fe20000000000 */
[----:B------:R-:W-:Y:S01]  /*1abe0*/  @!P2 FMUL R38, R38, 0.5 ;  /* 0x3f0000002626a820 */ /* 0x000fe20000400000 */
[----:B------:R-:W-:Y:S01]  /*1abf0*/  FADD R165, R164, R165 ;  /* 0x000000a5a4a57221 */ /* 0x000fe20000000000 */
[-C--:B------:R-:W-:Y:S01]  /*1ac00*/  FMUL R28, R151, R140.reuse ;  /* 0x0000008c971c7220 */ /* 0x080fe20000400000 */
[----:B------:R-:W-:Y:S01]  /*1ac10*/  FADD R151, -R132, R149 ;  /* 0x0000009584977221 */ /* 0x000fe20000000100 */
[----:B------:R-:W-:Y:S01]  /*1ac20*/  FADD R166, R166, R167 ;  /* 0x000000a7a6a67221 */ /* 0x000fe20000000000 */
[C---:B------:R-:W-:Y:S01]  /*1ac30*/  HMMA.16816.F32.BF16 R128, R16.reuse, R24, R128 ;  /* 0x000000181080723c */ /* 0x040fe20000041880 */
[----:B------:R-:W3:Y:S01]  /*1ac40*/  MUFU.EX2 R38, R38 ;  /* 0x0000002600267308 */ /* 0x000ee20000000800 */
[----:B------:R-:W-:Y:S01]  /*1ac50*/  FADD R28, -R135, R28 ;  /* 0x0000001c871c7221 */ /* 0x000fe20000000100 */
[----:B-1----:R-:W-:Y:S01]  /*1ac60*/  @!P5 FMUL R37, R37, R37 ;  /* 0x000000252525d220 */ /* 0x002fe20000400000 */
[----:B------:R-:W-:Y:S01]  /*1ac70*/  @!P4 FMUL R39, R39, 0.5 ;  /* 0x3f0000002727c820 */ /* 0x000fe20000400000 */
[----:B------:R-:W-:Y:S01]  /*1ac80*/  FADD R170, R170, R165 ;  /* 0x000000a5aaaa7221 */ /* 0x000fe20000000000 */
[C---:B------:R-:W-:Y:S01]  /*1ac90*/  HMMA.16816.F32.BF16 R124, R16.reuse, R26, R124 ;  /* 0x0000001a107c723c */ /* 0x040fe2000004187c */
[----:B------:R-:W1:Y:S01]  /*1aca0*/  LDSM.16.MT88.4 R24, [R215+0x12800] ;  /* 0x01280000d718783b */ /* 0x000e620000004200 */
[----:B------:R-:W-:Y:S01]  /*1acb0*/  FSETP.GEU.AND P6, PT, R28, -126, PT ;  /* 0xc2fc00001c00780b */ /* 0x000fe20003fce000 */
[----:B------:R-:W-:Y:S01]  /*1acc0*/  FADD R166, R169, R166 ;  /* 0x000000a6a9a67221 */ /* 0x000fe20000000000 */
[----:B------:R-:W4:Y:S01]  /*1acd0*/  MUFU.EX2 R39, R39 ;  /* 0x0000002700277308 */ /* 0x000f220000000800 */
[----:B------:R-:W-:Y:S01]  /*1ace0*/  FADD R170, R36, R170 ;  /* 0x000000aa24aa7221 */ /* 0x000fe20000000000 */
[C---:B------:R-:W-:Y:S06]  /*1acf0*/  HMMA.16816.F32.BF16 R120, R16.reuse, R20, R120 ;  /* 0x000000141078723c */ /* 0x040fec0000041878 */
[C---:B--2---:R-:W-:Y:S01]  /*1ad00*/  HMMA.16816.F32.BF16 R104, R16.reuse, R4, R104 ;  /* 0x000000041068723c */ /* 0x044fe20000041868 */
[----:B------:R-:W-:Y:S01]  /*1ad10*/  FMUL R20, R153, R140 ;  /* 0x0000008c99147220 */ /* 0x000fe20000400000 */
[----:B---3--:R-:W-:Y:S01]  /*1ad20*/  @!P2 FMUL R38, R38, R38 ;  /* 0x000000262626a220 */ /* 0x008fe20000400000 */
[----:B------:R-:W-:Y:S01]  /*1ad30*/  FSETP.GEU.AND P2, PT, R151, -126, PT ;  /* 0xc2fc00009700780b */ /* 0x000fe20003f4e000 */
[----:B------:R-:W-:Y:S01]  /*1ad40*/  @!P6 FMUL R28, R28, 0.5 ;  /* 0x3f0000001c1ce820 */ /* 0x000fe20000400000 */
[----:B------:R-:W-:Y:S01]  /*1ad50*/  FADD R20, -R132, R20 ;  /* 0x0000001484147221 */ /* 0x000fe20000000100 */
[----:B------:R-:W-:Y:S01]  /*1ad60*/  HMMA.16816.F32.BF16 R100, R16, R6, R100 ;  /* 0x000000061064723c */ /* 0x000fe20000041864 */
[----:B------:R-:W2:Y:S01]  /*1ad70*/  LDSM.16.MT88.4 R4, [R212+0x12800] ;  /* 0x01280000d404783b */ /* 0x000ea20000004200 */
[----:B------:R-:W3:Y:S01]  /*1ad80*/  MUFU.EX2 R148, R28 ;  /* 0x0000001c00947308 */ /* 0x000ee20000000800 */
[----:B----4-:R-:W-:Y:S01]  /*1ad90*/  @!P4 FMUL R39, R39, R39 ;  /* 0x000000272727c220 */ /* 0x010fe20000400000 */
[----:B------:R-:W-:-:S02]  /*1ada0*/  FSETP.GEU.AND P1, PT, R20, -126, PT ;  /* 0xc2fc00001400780b */ /* 0x000fc40003f2e000 */
[----:B------:R-:W-:Y:S01]  /*1adb0*/  HMMA.16816.F32.BF16 R116, R16, R22, R116 ;  /* 0x000000161074723c */ /* 0x000fe20000041874 */
[----:B------:R-:W-:-:S03]  /*1adc0*/  FSETP.GEU.AND P4, PT, R32, -126, PT ;  /* 0xc2fc00002000780b */ /* 0x000fc60003f8e000 */
[----:B------:R-:W-:Y:S02]  /*1add0*/  @!P2 FMUL R151, R151, 0.5 ;  /* 0x3f0000009797a820 */ /* 0x000fe40000400000 */
[C---:B------:R-:W-:Y:S04]  /*1ade0*/  HMMA.16816.F32.BF16 R112, R16.reuse, R12, R112 ;  /* 0x0000000c1070723c */ /* 0x040fe80000041870 */
[----:B------:R-:W4:Y:S01]  /*1adf0*/  MUFU.EX2 R151, R151 ;  /* 0x0000009700977308 */ /* 0x000f220000000800 */
[----:B------:R-:W-:Y:S01]  /*1ae00*/  @!P1 FMUL R20, R20, 0.5 ;  /* 0x3f00000014149820 */ /* 0x000fe20000400000 */
[C---:B------:R-:W-:Y:S01]  /*1ae10*/  HMMA.16816.F32.BF16 R108, R16.reuse, R14, R108 ;  /* 0x0000000e106c723c */ /* 0x040fe2000004186c */
[----:B------:R-:W5:Y:S01]  /*1ae20*/  LDSM.16.MT88.4 R12, [R213+0x12800] ;  /* 0x01280000d50c783b */ /* 0x000f620000004200 */
[----:B---3--:R-:W-:Y:S01]  /*1ae30*/  @!P6 FMUL R148, R148, R148 ;  /* 0x000000949494e220 */ /* 0x008fe20000400000 */
[----:B------:R-:W-:Y:S01]  /*1ae40*/  F2FP.BF16.F32.PACK_AB R28, R38, R37 ;  /* 0x00000025261c723e */ /* 0x000fe200000010ff */
[----:B------:R-:W-:Y:S01]  /*1ae50*/  @!P4 FMUL R32, R32, 0.5 ;  /* 0x3f0000002020c820 */ /* 0x000fe20000400000 */
[----:B------:R-:W-:Y:S01]  /*1ae60*/  FADD R37, R37, R166 ;  /* 0x000000a625257221 */ /* 0x000fe20000000000 */
[----:B-1----:R-:W-:Y:S03]  /*1ae70*/  HMMA.16816.F32.BF16 R96, R16, R24, R96 ;  /* 0x000000181060723c */ /* 0x002fe60000041860 */
[----:B------:R-:W-:-:S03]  /*1ae80*/  FADD R37, R38, R37 ;  /* 0x0000002526257221 */ /* 0x000fc60000000000 */
[----:B------:R-:W-:Y:S01]  /*1ae90*/  HMMA.16816.F32.BF16 R92, R16, R26, R92 ;  /* 0x0000001a105c723c */ /* 0x000fe2000004185c */
[----:B------:R-:W-:Y:S02]  /*1aea0*/  FMUL R24, R150, R140 ;  /* 0x0000008c96187220 */ /* 0x000fe40000400000 */
[----:B------:R-:W1:Y:S01]  /*1aeb0*/  MUFU.EX2 R150, R20 ;  /* 0x0000001400967308 */ /* 0x000e620000000800 */
[----:B----4-:R-:W-:Y:S01]  /*1aec0*/  @!P2 FMUL R151, R151, R151 ;  /* 0x000000979797a220 */ /* 0x010fe20000400000 */
[----:B------:R-:W-:-:S05]  /*1aed0*/  FADD R24, -R135, R24 ;  /* 0x0000001887187221 */ /* 0x000fca0000000100 */
[----:B------:R-:W-:Y:S01]  /*1aee0*/  FSETP.GEU.AND P5, PT, R24, -126, PT ;  /* 0xc2fc00001800780b */ /* 0x000fe20003fae000 */
[C---:B--2---:R-:W-:Y:S06]  /*1aef0*/  HMMA.16816.F32.BF16 R80, R16.reuse, R4, R80 ;  /* 0x000000041050723c */ /* 0x044fec0000041850 */
[----:B------:R-:W-:Y:S01]  /*1af00*/  HMMA.16816.F32.BF16 R76, R16, R6, R76 ;  /* 0x00000006104c723c */ /* 0x000fe2000004184c */
[----:B------:R-:W-:Y:S01]  /*1af10*/  LDSM.16.MT88.4 R4, [R213+0xf000] ;  /* 0x00f00000d504783b */ /* 0x000fe20000004200 */
[----:B-1----:R-:W-:Y:S01]  /*1af20*/  @!P1 FMUL R150, R150, R150 ;  /* 0x0000009696969220 */ /* 0x002fe20000400000 */
[----:B------:R-:W-:-:S02]  /*1af30*/  FSETP.GEU.AND P1, PT, R152, -126, PT ;  /* 0xc2fc00009800780b */ /* 0x000fc40003f2e000 */
[----:B------:R-:W1:Y:S01]  /*1af40*/  LDSM.16.MT88.4 R20, [R211+0x12800] ;  /* 0x01280000d314783b */ /* 0x000e620000004200 */
[----:B------:R-:W-:Y:S01]  /*1af50*/  @!P5 FMUL R24, R24, 0.5 ;  /* 0x3f0000001818d820 */ /* 0x000fe20000400000 */
[C---:B------:R-:W-:Y:S01]  /*1af60*/  F2FP.BF16.F32.PACK_AB R29, R39.reuse, R150 ;  /* 0x00000096271d723e */ /* 0x040fe200000010ff */
[----:B------:R-:W-:Y:S02]  /*1af70*/  FADD R150, R150, R170 ;  /* 0x000000aa96967221 */ /* 0x000fe40000000000 */
[----:B------:R-:W2:Y:S01]  /*1af80*/  MUFU.EX2 R149, R24 ;  /* 0x0000001800957308 */ /* 0x000ea20000000800 */
[----:B-----5:R-:W-:Y:S01]  /*1af90*/  HMMA.16816.F32.BF16 R88, R16, R12, R88 ;  /* 0x0000000c1058723c */ /* 0x020fe20000041858 */
[----:B------:R-:W-:-:S04]  /*1afa0*/  FADD R150, R39, R150 ;  /* 0x0000009627967221 */ /* 0x000fc80000000000 */
[----:B------:R-:W-:Y:S01]  /*1afb0*/  @!P1 FMUL R152, R152, 0.5 ;  /* 0x3f00000098989820 */ /* 0x000fe20000400000 */
[----:B------:R-:W-:Y:S01]  /*1afc0*/  HMMA.16816.F32.BF16 R84, R16, R14, R84 ;  /* 0x0000000e1054723c */ /* 0x000fe20000041854 */
[----:B------:R-:W3:Y:S04]  /*1afd0*/  LDSM.16.MT88.4 R12, [R215+0xf000] ;  /* 0x00f00000d70c783b */ /* 0x000ee80000004200 */
[----:B------:R-:W4:Y:S01]  /*1afe0*/  MUFU.EX2 R152, R152 ;  /* 0x0000009800987308 */ /* 0x000f220000000800 */
[----:B--2---:R-:W-:Y:S01]  /*1aff0*/  @!P5 FMUL R149, R149, R149 ;  /* 0x000000959595d220 */ /* 0x004fe20000400000 */
[----:B------:R-:W2:Y:S04]  /*1b000*/  LDSM.16.MT88.4 R24, [R215+0x13000] ;  /* 0x01300000d718783b */ /* 0x000ea80000004200 */
[----:B------:R-:W-:Y:S01]  /*1b010*/  F2FP.BF16.F32.PACK_AB R30, R149, R148 ;  /* 0x00000094951e723e */ /* 0x000fe200000010ff */
[----:B------:R-:W-:-:S04]  /*1b020*/  FADD R148, R148, R37 ;  /* 0x0000002594947221 */ /* 0x000fc80000000000 */
[----:B------:R-:W-:Y:S01]  /*1b030*/  FADD R148, R149, R148 ;  /* 0x0000009495947221 */ /* 0x000fe20000000000 */
[----:B----4-:R-:W-:Y:S01]  /*1b040*/  @!P1 FMUL R152, R152, R152 ;  /* 0x0000009898989220 */ /* 0x010fe20000400000 */
[C---:B-1----:R-:W-:Y:S04]  /*1b050*/  HMMA.16816.F32.BF16 R72, R16.reuse, R20, R72 ;  /* 0x000000141048723c */ /* 0x042fe80000041848 */
[----:B------:R-:W-:Y:S01]  /*1b060*/  F2FP.BF16.F32.PACK_AB R31, R152, R151 ;  /* 0x00000097981f723e */ /* 0x000fe200000010ff */
[----:B------:R-:W-:Y:S01]  /*1b070*/  FADD R151, R151, R150 ;  /* 0x0000009697977221 */ /* 0x000fe20000000000 */
[----:B------:R-:W-:Y:S01]  /*1b080*/  HMMA.16816.F32.BF16 R68, R16, R22, R68 ;  /* 0x000000161044723c */ /* 0x000fe20000041844 */
[-C--:B------:R-:W-:Y:S01]  /*1b090*/  FMUL R21, R145, R140.reuse ;  /* 0x0000008c91157220 */ /* 0x080fe20000400000 */
[-C--:B------:R-:W-:Y:S01]  /*1b0a0*/  FMUL R20, R144, R140.reuse ;  /* 0x0000008c90147220 */ /* 0x080fe20000400000 */
[----:B------:R-:W1:Y:S01]  /*1b0b0*/  LDSM.16.MT88.4 R16, [R212+0xf000] ;  /* 0x00f00000d410783b */ /* 0x000e620000004200 */
[-C--:B------:R-:W-:Y:S01]  /*1b0c0*/  FMUL R144, R134, R140.reuse ;  /* 0x0000008c86907220 */ /* 0x080fe20000400000 */
[----:B------:R-:W-:Y:S01]  /*1b0d0*/  FADD R21, -R135, R21 ;  /* 0x0000001587157221 */ /* 0x000fe20000000100 */
[----:B------:R-:W-:Y:S01]  /*1b0e0*/  FADD R20, -R132, R20 ;  /* 0x0000001484147221 */ /* 0x000fe20000000100 */
[-C--:B------:R-:W-:Y:S01]  /*1b0f0*/  FMUL R22, R146, R140.reuse ;  /* 0x0000008c92167220 */ /* 0x080fe20000400000 */
[C---:B------:R-:W-:Y:S01]  /*1b100*/  HMMA.16816.F32.BF16 R120, R28.reuse, R4, R120 ;  /* 0x000000041c78723c */ /* 0x040fe20000041878 */
[----:B------:R-:W4:Y:S01]  /*1b110*/  MUFU.EX2 R134, R32 ;  /* 0x0000002000867308 */ /* 0x000f220000000800 */
[----:B------:R-:W-:Y:S01]  /*1b120*/  FSETP.GEU.AND P2, PT, R21, -126, PT ;  /* 0xc2fc00001500780b */ /* 0x000fe20003f4e000 */
[----:B------:R-:W-:Y:S01]  /*1b130*/  FADD R22, -R135, R22 ;  /* 0x0000001687167221 */ /* 0x000fe20000000100 */
[----:B------:R-:W-:Y:S01]  /*1b140*/  FSETP.GEU.AND P1, PT, R20, -126, PT ;  /* 0xc2fc00001400780b */ /* 0x000fe20003f2e000 */
[----:B------:R-:W-:Y:S01]  /*1b150*/  FADD R151, R152, R151 ;  /* 0x0000009798977221 */ /* 0x000fe20000000000 */
[----:B------:R-:W-:Y:S01]  /*1b160*/  HMMA.16816.F32.BF16 R116, R28, R6, R116 ;  /* 0x000000061c74723c */ /* 0x000fe20000041874 */
[-C--:B------:R-:W-:Y:S01]  /*1b170*/  FMUL R4, R142, R140.reuse ;  /* 0x0000008c8e047220 */ /* 0x080fe20000400000 */
[----:B------:R-:W-:Y:S01]  /*1b180*/  FSETP.GEU.AND P5, PT, R22, -126, PT ;  /* 0xc2fc00001600780b */ /* 0x000fe20003fae000 */
[----:B------:R-:W-:-:S02]  /*1b190*/  FMUL R140, R133, R140 ;  /* 0x0000008c858c7220 */ /* 0x000fc40000400000 */
[----:B------:R-:W-:Y:S01]  /*1b1a0*/  FADD R141, -R135, R4 ;  /* 0x00000004878d7221 */ /* 0x000fe20000000100 */
[C---:B------:R-:W-:Y:S01]  /*1b1b0*/  FADD R135, -R132.reuse, R144 ;  /* 0x0000009084877221 */ /* 0x040fe20000000100 */
[----:B------:R-:W-:Y:S01]  /*1b1c0*/  FADD R246, -R132, R140 ;  /* 0x0000008c84f67221 */ /* 0x000fe20000000100 */
[----:B------:R-:W5:Y:S01]  /*1b1d0*/  LDSM.16.MT88.4 R4, [R212+0x13000] ;  /* 0x01300000d404783b */ /* 0x000f620000004200 */
[----:B------:R-:W-:Y:S01]  /*1b1e0*/  @!P2 FMUL R21, R21, 0.5 ;  /* 0x3f0000001515a820 */ /* 0x000fe20000400000 */
[C---:B------:R-:W-:Y:S01]  /*1b1f0*/  FSETP.GEU.AND P6, PT, R141.reuse, -126, PT ;  /* 0xc2fc00008d00780b */ /* 0x040fe20003fce000 */
[----:B------:R-:W-:Y:S01]  /*1b200*/  @!P1 FMUL R20, R20, 0.5 ;  /* 0x3f00000014149820 */ /* 0x000fe20000400000 */
[C---:B---3--:R-:W-:Y:S01]  /*1b210*/  HMMA.16816.F32.BF16 R128, R28.reuse, R12, R128 ;  /* 0x0000000c1c80723c */ /* 0x048fe20000041880 */
[----:B------:R-:W3:Y:S01]  /*1b220*/  MUFU.EX2 R142, R21 ;  /* 0x00000015008e7308 */ /* 0x000ee20000000800 */
[----:B----4-:R-:W-:Y:S01]  /*1b230*/  @!P4 FMUL R134, R134, R134 ;  /* 0x000000868686c220 */ /* 0x010fe20000400000 */
[----:B------:R-:W-:Y:S01]  /*1b240*/  @!P5 FMUL R22, R22, 0.5 ;  /* 0x3f0000001616d820 */ /* 0x000fe20000400000 */
[----:B------:R-:W-:Y:S02]  /*1b250*/  LDSM.16.MT88.4 R32, [R211+0x13000] ;  /* 0x01300000d320783b */ /* 0x000fe40000004200 */
[C---:B------:R-:W-:Y:S02]  /*1b260*/  HMMA.16816.F32.BF16 R124, R28.reuse, R14, R124 ;  /* 0x0000000e1c7c723c */ /* 0x040fe4000004187c */
[----:B------:R-:W4:Y:S01]  /*1b270*/  LDSM.16.MT88.4 R12, [R211+0xf000] ;  /* 0x00f00000d30c783b */ /* 0x000f220000004200 */
[----:B------:R-:W1:Y:S02]  /*1b280*/  MUFU.EX2 R143, R22 ;  /* 0x00000016008f7308 */ /* 0x000e640000000800 */
[----:B------:R-:W-:Y:S01]  /*1b290*/  @!P6 FMUL R141, R141, 0.5 ;  /* 0x3f0000008d8de820 */ /* 0x000fe20000400000 */
[C---:B--2---:R-:W-:Y:S05]  /*1b2a0*/  HMMA.16816.F32.BF16 R96, R28.reuse, R24, R96 ;  /* 0x000000181c60723c */ /* 0x044fea0000041860 */
[----:B------:R-:W2:Y:S01]  /*1b2b0*/  MUFU.EX2 R133, R20 ;  /* 0x0000001400857308 */ /* 0x000ea20000000800 */
[----:B---3--:R-:W-:Y:S01]  /*1b2c0*/  @!P2 FMUL R142, R142, R142 ;  /* 0x0000008e8e8ea220 */ /* 0x008fe20000400000 */
[----:B------:R-:W-:Y:S01]  /*1b2d0*/  FSETP.GEU.AND P2, PT, R135, -126, PT ;  /* 0xc2fc00008700780b */ /* 0x000fe20003f4e000 */
[C---:B-1----:R-:W-:Y:S05]  /*1b2e0*/  HMMA.16816.F32.BF16 R112, R28.reuse, R16, R112 ;  /* 0x000000101c70723c */ /* 0x042fea0000041870 */
[----:B------:R-:W1:Y:S01]  /*1b2f0*/  MUFU.EX2 R132, R141 ;  /* 0x0000008d00847308 */ /* 0x000e620000000800 */
[----:B------:R-:W-:Y:S01]  /*1b300*/  @!P5 FMUL R143, R143, R143 ;  /* 0x0000008f8f8fd220 */ /* 0x000fe20000400000 */
[----:B------:R-:W-:Y:S01]  /*1b310*/  FSETP.GEU.AND P5, PT, R247, -126, PT ;  /* 0xc2fc0000f700780b */ /* 0x000fe20003fae000 */
[----:B------:R-:W-:Y:S01]  /*1b320*/  HMMA.16816.F32.BF16 R108, R28, R18, R108 ;  /* 0x000000121c6c723c */ /* 0x000fe2000004186c */
[----:B------:R-:W-:Y:S01]  /*1b330*/  LDSM.16.MT88.4 R16, [R215+0xf800] ;  /* 0x00f80000d710783b */ /* 0x000fe20000004200 */
[----:B------:R-:W-:-:S02]  /*1b340*/  FADD R148, R143, R148 ;  /* 0x000000948f947221 */ /* 0x000fc40000000000 */
[----:B------:R-:W-:Y:S01]  /*1b350*/  @!P2 FMUL R135, R135, 0.5 ;  /* 0x3f0000008787a820 */ /* 0x000fe20000400000 */
[----:B--2---:R-:W-:Y:S01]  /*1b360*/  @!P1 FMUL R133, R133, R133 ;  /* 0x0000008585859220 */ /* 0x004fe20000400000 */
[----:B------:R-:W-:Y:S01]  /*1b370*/  FSETP.GEU.AND P1, PT, R246, -126, PT ;  /* 0xc2fc0000f600780b */ /* 0x000fe20003f2e000 */
[----:B------:R-:W2:Y:S01]  /*1b380*/  LDSM.16.MT88.4 R20, [R213+0x13000] ;  /* 0x01300000d514783b */ /* 0x000ea20000004200 */
[C---:B-----5:R-:W-:Y:S02]  /*1b390*/  HMMA.16816.F32.BF16 R80, R28.reuse, R4, R80 ;  /* 0x000000041c50723c */ /* 0x060fe40000041850 */
[----:B------:R-:W3:Y:S01]  /*1b3a0*/  MUFU.EX2 R135, R135 ;  /* 0x0000008700877308 */ /* 0x000ee20000000800 */
[----:B------:R-:W-:Y:S01]  /*1b3b0*/  FADD R151, R133, R151 ;  /* 0x0000009785977221 */ /* 0x000fe20000000000 */
[----:B------:R-:W-:Y:S01]  /*1b3c0*/  @!P5 FMUL R247, R247, 0.5 ;  /* 0x3f000000f7f7d820 */ /* 0x000fe20000400000 */
[----:B------:R-:W-:Y:S01]  /*1b3d0*/  FADD R148, R142, R148 ;  /* 0x000000948e947221 */ /* 0x000fe20000000000 */
[----:B-1----:R-:W-:Y:S01]  /*1b3e0*/  @!P6 FMUL R132, R132, R132 ;  /* 0x000000848484e220 */ /* 0x002fe20000400000 */
[C---:B------:R-:W-:Y:S01]  /*1b3f0*/  HMMA.16816.F32.BF16 R76, R28.reuse, R6, R76 ;  /* 0x000000061c4c723c */ /* 0x040fe2000004184c */
[----:B------:R-:W-:Y:S01]  /*1b400*/  F2FP.BF16.F32.PACK_AB R4, R142, R143 ;  /* 0x0000008f8e04723e */ /* 0x000fe200000010ff */
[C---:B------:R-:W-:Y:S01]  /*1b410*/  FADD R151, R134.reuse, R151 ;  /* 0x0000009786977221 */ /* 0x040fe20000000000 */
[----:B------:R-:W1:Y:S01]  /*1b420*/  MUFU.EX2 R247, R247 ;  /* 0x000000f700f77308 */ /* 0x000e620000000800 */
[----:B------:R-:W-:Y:S01]  /*1b430*/  F2FP.BF16.F32.PACK_AB R5, R134, R133 ;  /* 0x000000858605723e */ /* 0x000fe200000010ff */
[----:B------:R-:W-:Y:S01]  /*1b440*/  @!P1 FMUL R246, R246, 0.5 ;  /* 0x3f000000f6f69820 */ /* 0x000fe20000400000 */
[----:B----4-:R-:W-:Y:S01]  /*1b450*/  HMMA.16816.F32.BF16 R104, R28, R12, R104 ;  /* 0x0000000c1c68723c */ /* 0x010fe20000041868 */
[----:B------:R-:W-:-:S04]  /*1b460*/  FADD R148, R132, R148 ;  /* 0x0000009484947221 */ /* 0x000fc80000000000 */
[----:B------:R-:W4:Y:S01]  /*1b470*/  MUFU.EX2 R246, R246 ;  /* 0x000000f600f67308 */ /* 0x000f220000000800 */
[----:B---3--:R-:W-:Y:S01]  /*1b480*/  @!P2 FMUL R135, R135, R135 ;  /* 0x000000878787a220 */ /* 0x008fe20000400000 */
[----:B------:R-:W-:Y:S01]  /*1b490*/  HMMA.16816.F32.BF16 R100, R28, R14, R100 ;  /* 0x0000000e1c64723c */ /* 0x000fe20000041864 */
[----:B------:R-:W3:Y:S02]  /*1b4a0*/  LDSM.16.MT88.4 R12, [R213+0xf800] ;  /* 0x00f80000d50c783b */ /* 0x000ee40000004200 */
[----:B------:R-:W-:-:S03]  /*1b4b0*/  FADD R151, R135, R151 ;  /* 0x0000009787977221 */ /* 0x000fc60000000000 */
[C---:B------:R-:W-:Y:S01]  /*1b4c0*/  HMMA.16816.F32.BF16 R92, R28.reuse, R26, R92 ;  /* 0x0000001a1c5c723c */ /* 0x040fe2000004185c */
[----:B-1----:R-:W-:Y:S01]  /*1b4d0*/  @!P5 FMUL R247, R247, R247 ;  /* 0x000000f7f7f7d220 */ /* 0x002fe20000400000 */
[----:B------:R-:W1:Y:S04]  /*1b4e0*/  LDSM.16.MT88.4 R24, [R212+0xf800] ;  /* 0x00f80000d418783b */ /* 0x000e680000004200 */
[C---:B------:R-:W-:Y:S01]  /*1b4f0*/  F2FP.BF16.F32.PACK_AB R6, R247.reuse, R132 ;  /* 0x00000084f706723e */ /* 0x040fe200000010ff */
[----:B------:R-:W-:Y:S01]  /*1b500*/  HMMA.16816.F32.BF16 R72, R28, R32, R72 ;  /* 0x000000201c48723c */ /* 0x000fe20000041848 */
[----:B------:R-:W-:Y:S01]  /*1b510*/  FADD R247, R247, R148 ;  /* 0x00000094f7f77221 */ /* 0x000fe20000000000 */
[----:B----4-:R-:W-:-:S04]  /*1b520*/  @!P1 FMUL R246, R246, R246 ;  /* 0x000000f6f6f69220 */ /* 0x010fc80000400000 */
[----:B------:R-:W-:Y:S01]  /*1b530*/  HMMA.16816.F32.BF16 R68, R28, R34, R68 ;  /* 0x000000221c44723c */ /* 0x000fe20000041844 */
[C---:B------:R-:W-:Y:S01]  /*1b540*/  F2FP.BF16.F32.PACK_AB R7, R246.reuse, R135 ;  /* 0x00000087f607723e */ /* 0x040fe200000010ff */
[----:B------:R-:W-:-:S04]  /*1b550*/  FADD R246, R246, R151 ;  /* 0x00000097f6f67221 */ /* 0x000fc80000000000 */
[C---:B--2---:R-:W-:Y:S06]  /*1b560*/  HMMA.16816.F32.BF16 R88, R28.reuse, R20, R88 ;  /* 0x000000141c58723c */ /* 0x044fec0000041858 */
[----:B------:R-:W-:Y:S01]  /*1b570*/  HMMA.16816.F32.BF16 R84, R28, R22, R84 ;  /* 0x000000161c54723c */ /* 0x000fe20000041854 */
[----:B------:R-:W2:Y:S05]  /*1b580*/  LDSM.16.MT88.4 R20, [R211+0xf800] ;  /* 0x00f80000d314783b */ /* 0x000eaa0000004200 */
[C---:B------:R-:W-:Y:S06]  /*1b590*/  HMMA.16816.F32.BF16 R128, R4.reuse, R16, R128 ;  /* 0x000000100480723c */ /* 0x040fec0000041880 */
[C---:B------:R-:W-:Y:S01]  /*1b5a0*/  HMMA.16816.F32.BF16 R124, R4.reuse, R18, R124 ;  /* 0x00000012047c723c */ /* 0x040fe2000004187c */
[----:B------:R-:W4:Y:S05]  /*1b5b0*/  LDSM.16.MT88.4 R16, [R215+0x13800] ;  /* 0x01380000d710783b */ /* 0x000f2a0000004200 */
[C---:B---3--:R-:W-:Y:S06]  /*1b5c0*/  HMMA.16816.F32.BF16 R120, R4.reuse, R12, R120 ;  /* 0x0000000c0478723c */ /* 0x048fec0000041878 */
[C---:B------:R-:W-:Y:S01]  /*1b5d0*/  HMMA.16816.F32.BF16 R116, R4.reuse, R14, R116 ;  /* 0x0000000e0474723c */ /* 0x040fe20000041874 */
[----:B------:R-:W3:Y:S05]  /*1b5e0*/  LDSM.16.MT88.4 R12, [R213+0x13800] ;  /* 0x01380000d50c783b */ /* 0x000eea0000004200 */
[C---:B-1----:R-:W-:Y:S06]  /*1b5f0*/  HMMA.16816.F32.BF16 R112, R4.reuse, R24, R112 ;  /* 0x000000180470723c */ /* 0x042fec0000041870 */
[C---:B------:R-:W-:Y:S06]  /*1b600*/  HMMA.16816.F32.BF16 R108, R4.reuse, R26, R108 ;  /* 0x0000001a046c723c */ /* 0x040fec000004186c */
[C---:B--2---:R-:W-:Y:S06]  /*1b610*/  HMMA.16816.F32.BF16 R104, R4.reuse, R20, R104 ;  /* 0x000000140468723c */ /* 0x044fec0000041868 */
[C---:B------:R-:W-:Y:S01]  /*1b620*/  HMMA.16816.F32.BF16 R100, R4.reuse, R22, R100 ;  /* 0x000000160464723c */ /* 0x040fe20000041864 */
[----:B------:R-:W1:Y:S05]  /*1b630*/  LDSM.16.MT88.4 R20, [R212+0x13800] ;  /* 0x01380000d414783b */ /* 0x000e6a0000004200 */
[C---:B----4-:R-:W-:Y:S06]  /*1b640*/  HMMA.16816.F32.BF16 R96, R4.reuse, R16, R96 ;  /* 0x000000100460723c */ /* 0x050fec0000041860 */
[C---:B------:R-:W-:Y:S01]  /*1b650*/  HMMA.16816.F32.BF16 R92, R4.reuse, R18, R92 ;  /* 0x00000012045c723c */ /* 0x040fe2000004185c */
[----:B------:R-:W2:Y:S05]  /*1b660*/  LDSM.16.MT88.4 R16, [R211+0x13800] ;  /* 0x01380000d310783b */ /* 0x000eaa0000004200 */
[C---:B---3--:R-:W-:Y:S06]  /*1b670*/  HMMA.16816.F32.BF16 R88, R4.reuse, R12, R88 ;  /* 0x0000000c0458723c */ /* 0x048fec0000041858 */
[C---:B------:R-:W-:Y:S06]  /*1b680*/  HMMA.16816.F32.BF16 R84, R4.reuse, R14, R84 ;  /* 0x0000000e0454723c */ /* 0x040fec0000041854 */
[C---:B-1----:R-:W-:Y:S06]  /*1b690*/  HMMA.16816.F32.BF16 R80, R4.reuse, R20, R80 ;  /* 0x000000140450723c */ /* 0x042fec0000041850 */
[C---:B------:R-:W-:Y:S06]  /*1b6a0*/  HMMA.16816.F32.BF16 R76, R4.reuse, R22, R76 ;  /* 0x00000016044c723c */ /* 0x040fec000004184c */
[C---:B--2---:R-:W-:Y:S06]  /*1b6b0*/  HMMA.16816.F32.BF16 R72, R4.reuse, R16, R72 ;  /* 0x000000100448723c */ /* 0x044fec0000041848 */
[----:B------:R-:W-:Y:S01]  /*1b6c0*/  HMMA.16816.F32.BF16 R68, R4, R18, R68 ;  /* 0x000000120444723c */ /* 0x000fe20000041844 */
[----:B------:R-:W-:-:S08]  /*1b6d0*/  NOP ;  /* 0x0000000000007918 */ /* 0x000fd00000000000 */
[----:B------:R-:W-:-:S15]  /*1b6e0*/  @!P3 BRA `(.L_x_2104) ;  /* 0x00000068001cb947 */ /* 0x000fde0003800000 */
[----:B------:R-:W-:-:S04]  /*1b6f0*/  DEPBAR.LE SB0, 0x0 ;  /* 0x000080000000791a */ /* 0x000fc80000000000 */
[----:B------:R-:W-:Y:S05]  /*1b700*/  WARPSYNC.ALL ;  /* 0x0000000000007948 */ /* 0x000fea0003800000 */
[----:B------:R-:W-:Y:S01]  /*1b710*/  NOP ;  /* 0x0000000000007918 */ /* 0x000fe20000000000 */
[----:B------:R-:W-:Y:S01]  /*1b720*/  BSSY B0, `(.L_x_2105) ;  /* 0x0000045000007945 */ /* 0x000fe20003800000 */
[----:B------:R-:W-:Y:S01]  /*1b730*/  IADD3 R240, R50, -0x2, RZ ;  /* 0xfffffffe32f07810 */ /* 0x000fe20007ffe0ff */
[----:B------:R-:W-:Y:S06]  /*1b740*/  BAR.SYNC.DEFER_BLOCKING 0x0 ;  /* 0x0000000000007b1d */ /* 0x000fec0000010000 */
[----:B------:R-:W-:Y:S05]  /*1b750*/  @!P0 BRA `(.L_x_2106) ;  /* 0x0000000000f88947 */ /* 0x000fea0003800000 */
[----:B------:R-:W2:Y:S01]  /*1b760*/  LD.E R9, desc[UR4][R10.64+0x170] ;  /* 0x000170040a097980 */ /* 0x000ea2000c101900 */
[----:B------:R-:W-:-:S04]  /*1b770*/  SHF.L.U32 R0, R240, 0x7, RZ ;  /* 0x00000007f0007819 */ /* 0x000fc800000006ff */
[----:B------:R-:W-:Y:S01]  /*1b780*/  IABS R2, R0 ;  /* 0x0000000000027213 */ /* 0x000fe20000000000 */
[----:B------:R-:W-:-:S05]  /*1b790*/  VIADD R12, R0, 0x80 ;  /* 0x00000080000c7836 */ /* 0x000fca0000000000 */
[----:B------:R-:W-:Y:S02]  /*1b7a0*/  IABS R5, R12 ;  /* 0x0000000c00057213 */ /* 0x000fe40000000000 */
[-C--:B--2---:R-:W-:Y:S02]  /*1b7b0*/  IABS R6, R9.reuse ;  /* 0x0000000900067213 */ /* 0x084fe40000000000 */
[-C--:B------:R-:W-:Y:S02]  /*1b7c0*/  IABS R4, R9.reuse ;  /* 0x0000000900047213 */ /* 0x080fe40000000000 */
[----:B------:R-:W1:Y:S01]  /*1b7d0*/  I2F.RP R14, R6 ;  /* 0x00000006000e7306 */ /* 0x000e620000209400 */
[-C--:B------:R-:W-:Y:S02]  /*1b7e0*/  LOP3.LUT R0, R0, R9.reuse, RZ, 0x3c, !PT ;  /* 0x0000000900007212 */ /* 0x080fe400078e3cff */
[----:B------:R-:W-:Y:S01]  /*1b7f0*/  IMAD.MOV R4, RZ, RZ, -R4 ;  /* 0x000000ffff047224 */ /* 0x000fe200078e0a04 */
[----:B------:R-:W-:-:S02]  /*1b800*/  LOP3.LUT R12, R12, R9, RZ, 0x3c, !PT ;  /* 0x000000090c0c7212 */ /* 0x000fc400078e3cff */
[----:B------:R-:W-:Y:S02]  /*1b810*/  ISETP.GE.AND P1, PT, R0, RZ, PT ;  /* 0x000000ff0000720c */ /* 0x000fe40003f26270 */
[----:B------:R-:W-:Y:S02]  /*1b820*/  ISETP.GE.AND P3, PT, R12, RZ, PT ;  /* 0x000000ff0c00720c */ /* 0x000fe40003f66270 */
[----:B------:R-:W-:Y:S01]  /*1b830*/  LOP3.LUT R0, RZ, R9, RZ, 0x33, !PT ;  /* 0x00000009ff007212 */ /* 0x000fe200078e33ff */
        /* <DEDUP_REMOVED lines=8> */
[----:B------:R-:W-:Y:S02]  /*1b8c0*/  IMAD R2, R7, R4, R2 ;  /* 0x0000000407027224 */ /* 0x000fe400078e0202 */
[----:B------:R-:W-:-:S03]  /*1b8d0*/  IMAD.HI.U32 R8, R8, R5, RZ ;  /* 0x0000000508087227 */ /* 0x000fc600078e00ff */
[----:B------:R-:W-:Y:S01]  /*1b8e0*/  ISETP.GT.U32.AND P2, PT, R6, R2, PT ;  /* 0x000000020600720c */ /* 0x000fe20003f44070 */
[----:B------:R-:W-:-:S05]  /*1b8f0*/  IMAD R4, R8, R4, R5 ;  /* 0x0000000408047224 */ /* 0x000fca00078e0205 */
[----:B------:R-:W-:-:S07]  /*1b900*/  ISETP.GT.U32.AND P4, PT, R6, R4, PT ;  /* 0x000000040600720c */ /* 0x000fce0003f84070 */
[-C--:B------:R-:W-:Y:S02]  /*1b910*/  @!P2 IADD3 R2, R2, -R6.reuse, RZ ;  /* 0x800000060202a210 */ /* 0x080fe40007ffe0ff */
[----:B------:R-:W-:Y:S02]  /*1b920*/  @!P2 IADD3 R7, R7, 0x1, RZ ;  /* 0x000000010707a810 */ /* 0x000fe40007ffe0ff */
[----:B------:R-:W-:Y:S02]  /*1b930*/  ISETP.GE.U32.AND P5, PT, R2, R6, PT ;  /* 0x000000060200720c */ /* 0x000fe40003fa6070 */
[----:B------:R-:W-:Y:S01]  /*1b940*/  @!P4 IMAD.IADD R4, R4, 0x1, -R6 ;  /* 0x000000010404c824 */ /* 0x000fe200078e0a06 */
[----:B------:R-:W-:Y:S01]  /*1b950*/  ISETP.NE.AND P2, PT, R9, RZ, PT ;  /* 0x000000ff0900720c */ /* 0x000fe20003f45270 */
[----:B------:R-:W-:-:S03]  /*1b960*/  @!P4 VIADD R8, R8, 0x1 ;  /* 0x000000010808c836 */ /* 0x000fc60000000000 */
[----:B------:R-:W-:-:S06]  /*1b970*/  ISETP.GE.U32.AND P6, PT, R4, R6, PT ;  /* 0x000000060400720c */ /* 0x000fcc0003fc6070 */
[----:B------:R-:W-:-:S04]  /*1b980*/  @P5 IADD3 R7, R7, 0x1, RZ ;  /* 0x0000000107075810 */ /* 0x000fc80007ffe0ff */
[----:B------:R-:W-:Y:S02]  /*1b990*/  MOV R5, R7 ;  /* 0x0000000700057202 */ /* 0x000fe40000000f00 */
[----:B------:R-:W2:Y:S01]  /*1b9a0*/  LD.E.64 R6, desc[UR4][R10.64+0x40] ;  /* 0x000040040a067980 */ /* 0x000ea2000c101b00 */
[----:B------:R-:W-:Y:S02]  /*1b9b0*/  @P6 VIADD R8, R8, 0x1 ;  /* 0x0000000108086836 */ /* 0x000fe40000000000 */
[----:B------:R-:W-:-:S03]  /*1b9c0*/  @!P1 IMAD.MOV R5, RZ, RZ, -R5 ;  /* 0x000000ffff059224 */ /* 0x000fc600078e0a05 */
[----:B------:R-:W-:Y:S02]  /*1b9d0*/  @!P3 IADD3 R8, -R8, RZ, RZ ;  /* 0x000000ff0808b210 */ /* 0x000fe40007ffe1ff */
[C---:B------:R-:W-:Y:S02]  /*1b9e0*/  SEL R5, R0.reuse, R5, !P2 ;  /* 0x0000000500057207 */ /* 0x040fe40005000000 */
[----:B------:R-:W-:-:S03]  /*1b9f0*/  SEL R0, R0, R8, !P2 ;  /* 0x0000000800007207 */ /* 0x000fc60005000000 */
[----:B------:R-:W-:-:S04]  /*1ba00*/  IMAD.WIDE R14, R5, 0x4, R238 ;  /* 0x00000004050e7825 */ /* 0x000fc800078e02ee */
[C---:B------:R-:W-:Y:S01]  /*1ba10*/  IMAD.WIDE R12, R0.reuse, 0x4, R238 ;  /* 0x00000004000c7825 */ /* 0x040fe200078e02ee */
        /* <DEDUP_REMOVED lines=18> */
.L_x_2106:
[----:B------:R-:W2:Y:S02]  /*1bb40*/  LD.E R2, desc[UR4][R10.64+0x40] ;  /* 0x000040040a027980 */ /* 0x000ea4000c101900 */
[----:B--2---:R-:W-:-:S04]  /*1bb50*/  LEA R2, -R2, RZ, 0x7 ;  /* 0x000000ff02027211 */ /* 0x004fc800078e39ff */
[----:B------:R-:W-:Y:S02]  /*1bb60*/  SHF.R.S32.HI R4, RZ, 0x1f, R2 ;  /* 0x0000001fff047819 */ /* 0x000fe40000011402 */
.L_x_2107:
[----:B------:R-:W-:Y:S05]  /*1bb70*/  BSYNC B0 ;  /* 0x0000000000007941 */ /* 0x000fea0003800000 */
.L_x_2105:
[C---:B------:R-:W-:Y:S01]  /*1bb80*/  LOP3.LUT P4, RZ, R241.reuse, 0x1, RZ, 0xc0, !PT ;  /* 0x00000001f1ff7812 */ /* 0x040fe2000788c0ff */
[----:B------:R-:W-:Y:S01]  /*1bb90*/  ULDC.64 UR6, c[0x0][0x208] ;  /* 0x0000820000067ab9 */ /* 0x000fe20000000a00 */
[----:B------:R-:W-:Y:S01]  /*1bba0*/  LOP3.LUT P2, RZ, R241, 0x2, RZ, 0xc0, !PT ;  /* 0x00000002f1ff7812 */ /* 0x000fe2000784c0ff */
[----:B------:R-:W-:Y:S01]  /*1bbb0*/  BSSY B1, `(.L_x_2108) ;  /* 0x00002fa000017945 */ /* 0x000fe20003800000 */
[C---:B------:R-:W-:Y:S02]  /*1bbc0*/  LEA R188, P3, R2.reuse, R137, 0x1 ;  /* 0x0000008902bc7211 */ /* 0x040fe400078608ff */
[C---:B------:R-:W-:Y:S02]  /*1bbd0*/  IADD3 R0, P1, R2.reuse, R222, RZ ;  /* 0x000000de02007210 */ /* 0x040fe40007f3e0ff */
[----:B------:R-:W-:Y:S02]  /*1bbe0*/  LEA.HI.X R189, R2, R136, R4, 0x1, P3 ;  /* 0x0000008802bd7211 */ /* 0x000fe400018f0c04 */
[----:B------:R-:W-:Y:S01]  /*1bbf0*/  IADD3 R2, P3, R0, R222, RZ ;  /* 0x000000de00027210 */ /* 0x000fe20007f7e0ff */
[----:B------:R-:W-:-:S02]  /*1bc00*/  IMAD.X R4, R4, 0x1, R223, P1 ;  /* 0x0000000104047824 */ /* 0x000fc400008e06df */
[CC--:B------:R-:W-:Y:S01]  /*1bc10*/  @P4 LEA R20, P5, R0.reuse, R137.reuse, 0x1 ;  /* 0x0000008900144211 */ /* 0x0c0fe200078a08ff */
[----:B------:R-:W-:Y:S01]  /*1bc20*/  @!PT LDS RZ, [RZ] ;  /* 0x00000000fffff984 */ /* 0x000fe20000000800 */
[----:B------:R-:W-:Y:S01]  /*1bc30*/  @!PT LDS RZ, [RZ] ;  /* 0x00000000fffff984 */ /* 0x000fe20000000800 */
[----:B------:R-:W-:Y:S01]  /*1bc40*/  @!PT LDS RZ, [RZ] ;  /* 0x00000000fffff984 */ /* 0x000fe20000000800 */
[----:B------:R-:W-:Y:S01]  /*1bc50*/  @P4 LDGSTS.E.BYPASS.LTC128B.128 [R237+0xc000], desc[UR4][R188.64] ;  /* 0x0c000000bced4fae */ /* 0x000fe2000b901d44 */
[CC--:B------:R-:W-:Y:S01]  /*1bc60*/  @P2 LEA R12, P1, R0.reuse, R137.reuse, 0x1 ;  /* 0x00000089000c2211 */ /* 0x0c0fe200078208ff */
[----:B------:R-:W-:Y:S01]  /*1bc70*/  @P2 IMAD.MOV.U32 R22, RZ, RZ, R188 ;  /* 0x000000ffff162224 */ /* 0x000fe200078e00bc */
[CCC-:B------:R-:W-:Y:S01]  /*1bc80*/  @P4 LEA.HI.X R21, R0.reuse, R136.reuse, R4.reuse, 0x1, P5 ;  /* 0x0000008800154211 */ /* 0x1c0fe200028f0c04 */
[----:B------:R-:W-:Y:S01]  /*1bc90*/  @P2 IMAD.MOV.U32 R23, RZ, RZ, R189 ;  /* 0x000000ffff172224 */ /* 0x000fe200078e00bd */
[----:B------:R-:W-:Y:S01]  /*1bca0*/  @P2 LEA.HI.X R13, R0, R136, R4, 0x1, P1 ;  /* 0x00000088000d2211 */ /* 0x000fe200008f0c04 */
[----:B------:R-:W-:Y:S01]  /*1bcb0*/  IMAD.X R4, R4, 0x1, R223, P3 ;  /* 0x0000000104047824 */ /* 0x000fe200018e06df */
[CC--:B------:R-:W-:Y:S01]  /*1bcc0*/  @P4 LEA R18, P5, R2.reuse, R137.reuse, 0x1 ;  /* 0x0000008902124211 */ /* 0x0c0fe200078a08ff */
[----:B------:R-:W-:Y:S01]  /*1bcd0*/  @!P4 STS.128 [R237+0xc000], RZ ;  /* 0x00c000ffed00c388 */ /* 0x000fe20000000c00 */
[----:B------:R-:W-:-:S02]  /*1bce0*/  @P2 LEA R10, P1, R2, R137, 0x1 ;  /* 0x00000089020a2211 */ /* 0x000fc400078208ff */
[C---:B------:R-:W-:Y:S01]  /*1bcf0*/  IADD3 R0, P3, R2.reuse, R222, RZ ;  /* 0x000000de02007210 */ /* 0x040fe20007f7e0ff */
[----:B------:R-:W-:Y:S01]  /*1bd00*/  @!PT LDS RZ, [RZ] ;  /* 0x00000000fffff984 */ /* 0x000fe20000000800 */
[----:B------:R-:W-:Y:S01]  /*1bd10*/  @!PT LDS RZ, [RZ] ;  /* 0x00000000fffff984 */ /* 0x000fe20000000800 */
[----:B------:R-:W-:Y:S01]  /*1bd20*/  @!PT LDS RZ, [RZ] ;  /* 0x00000000fffff984 */ /* 0x000fe20000000800 */
[----:B------:R1:W-:Y:S01]  /*1bd30*/  @P2 LDGSTS.E.BYPASS.LTC128B.128 [R237+0x10000], desc[UR4][R22.64+0x80] ;  /* 0x1000008016ed2fae */ /* 0x0003e2000b901d44 */
[CCC-:B------:R-:W-:Y:S02]  /*1bd40*/  @P4 LEA.HI.X R19, R2.reuse, R136.reuse, R4.reuse, 0x1, P5 ;  /* 0x0000008802134211 */ /* 0x1c0fe400028f0c04 */
[----:B------:R-:W-:Y:S01]  /*1bd50*/  @P2 LEA.HI.X R11, R2, R136, R4, 0x1, P1 ;  /* 0x00000088020b2211 */ /* 0x000fe200008f0c04 */
[----:B------:R-:W-:Y:S01]  /*1bd60*/  IMAD.X R4, R4, 0x1, R223, P3 ;  /* 0x0000000104047824 */ /* 0x000fe200018e06df */
[CC--:B------:R-:W-:Y:S01]  /*1bd70*/  @P4 LEA R16, P5, R0.reuse, R137.reuse, 0x1 ;  /* 0x0000008900104211 */ /* 0x0c0fe200078a08ff */
[----:B------:R-:W-:Y:S01]  /*1bd80*/  @!P2 STS.128 [R237+0x10000], RZ ;  /* 0x010000ffed00a388 */ /* 0x000fe20000000c00 */
[C---:B------:R-:W-:Y:S02]  /*1bd90*/  @P2 LEA R8, P1, R0.reuse, R137, 0x1 ;  /* 0x0000008900082211 */ /* 0x040fe400078208ff */
[C---:B------:R-:W-:Y:S01]  /*1bda0*/  IADD3 R2, P3, R0.reuse, R222, RZ ;  /* 0x000000de00027210 */ /* 0x040fe20007f7e0ff */
[----:B------:R-:W-:Y:S01]  /*1bdb0*/  @!PT LDS RZ, [RZ] ;  /* 0x00000000fffff984 */ /* 0x000fe20000000800 */
[----:B------:R-:W-:Y:S01]  /*1bdc0*/  @!PT LDS RZ, [RZ] ;  /* 0x00000000fffff984 */ /* 0x000fe20000000800 */
[----:B------:R-:W-:Y:S01]  /*1bdd0*/  @!PT LDS RZ, [RZ] ;  /* 0x00000000fffff984 */ /* 0x000fe20000000800 */
[----:B------:R-:W-:Y:S01]  /*1bde0*/  @P4 LDGSTS.E.BYPASS.LTC128B.128 [R237+0xc800], desc[UR4][R20.64] ;  /* 0x0c80000014ed4fae */ /* 0x000fe2000b901d44 */
[----:B------:R-:W-:-:S02]  /*1bdf0*/  @P4 LEA.HI.X R17, R0, R136, R4, 0x1, P5 ;  /* 0x0000008800114211 */ /* 0x000fc400028f0c04 */
[----:B------:R-:W-:Y:S01]  /*1be00*/  @P2 LEA.HI.X R9, R0, R136, R4, 0x1, P1 ;  /* 0x0000008800092211 */ /* 0x000fe200008f0c04 */
[--C-:B------:R-:W-:Y:S01]  /*1be10*/  IMAD.X R4, R4, 0x1, R223.reuse, P3 ;  /* 0x0000000104047824 */ /* 0x100fe200018e06df */
[CC--:B------:R-:W-:Y:S01]  /*1be20*/  @P4 LEA R14, P5, R2.reuse, R137.reuse, 0x1 ;  /* 0x00000089020e4211 */ /* 0x0c0fe200078a08ff */
[----:B------:R-:W-:Y:S01]  /*1be30*/  @!P4 STS.128 [R237+0xc800], RZ ;  /* 0x00c800ffed00c388 */ /* 0x000fe20000000c00 */
[CC--:B------:R-:W-:Y:S02]  /*1be40*/  @P2 LEA R6, P1, R2.reuse, R137.reuse, 0x1 ;  /* 0x0000008902062211 */ /* 0x0c0fe400078208ff */
[C---:B------:R-:W-:Y:S01]  /*1be50*/  IADD3 R0, P3, R2.reuse, R222, RZ ;  /* 0x000000de02007210 */ /* 0x040fe20007f7e0ff */
[----:B------:R-:W-:Y:S01]  /*1be60*/  @!PT LDS RZ, [RZ] ;  /* 0x00000000fffff984 */ /* 0x000fe20000000800 */
[----:B------:R-:W-:Y:S01]  /*1be70*/  @!PT LDS RZ, [RZ] ;  /* 0x00000000fffff984 */ /* 0x000fe20000000800 */
[----:B------:R-:W-:Y:S01]  /*1be80*/  @!PT LDS RZ, [RZ] ;  /* 0x00000000fffff984 */ /* 0x000fe20000000800 */
[----:B------:R-:W-:Y:S01]  /*1be90*/  @P2 LDGSTS.E.BYPASS.LTC128B.128 [R237+0x10800], desc[UR4][R12.64+0x80] ;  /* 0x108000800ced2fae */ /* 0x000fe2000b901d44 */
[CCC-:B------:R-:W-:Y:S02]  /*1bea0*/  @P4 LEA.HI.X R15, R2.reuse, R136.reuse, R4.reuse, 0x1, P5 ;  /* 0x00000088020f4211 */ /* 0x1c0fe400028f0c04 */
[----:B------:R-:W-:Y:S01]  /*1beb0*/  @P2 LEA.HI.X R7, R2, R136, R4, 0x1, P1 ;  /* 0x0000008802072211 */ /* 0x000fe200008f0c04 */
[----:B------:R-:W-:Y:S01]  /*1bec0*/  IMAD.X R4, R4, 0x1, R223, P3 ;  /* 0x0000000104047824 */ /* 0x000fe200018e06df */
[----:B------:R-:W-:Y:S01]  /*1bed0*/  @!P2 STS.128 [R237+0x10800], RZ ;  /* 0x010800ffed00a388 */ /* 0x000fe20000000c00 */
[----:B------:R-:W-:-:S02]  /*1bee0*/  @P4 LEA R24, P5, R0, R137, 0x1 ;  /* 0x0000008900184211 */ /* 0x000fc400078a08ff */
[CC--:B-1----:R-:W-:Y:S01]  /*1bef0*/  @P2 LEA R22, P1, R0.reuse, R137.reuse, 0x1 ;  /* 0x0000008900162211 */ /* 0x0c2fe200078208ff */
[----:B------:R-:W-:Y:S01]  /*1bf00*/  @!PT LDS RZ, [RZ] ;  /* 0x00000000fffff984 */ /* 0x000fe20000000800 */
[----:B------:R-:W-:Y:S01]  /*1bf10*/  @!PT LDS RZ, [RZ] ;  /* 0x00000000fffff984 */ /* 0x000fe20000000800 */
[----:B------:R-:W-:Y:S01]  /*1bf20*/  @!PT LDS RZ, [RZ] ;  /* 0x00000000fffff984 */ /* 0x000fe20000000800 */
[----:B------:R-:W-:Y:S01]  /*1bf30*/  @P4 LDGSTS.E.BYPASS.LTC128B.128 [R237+0xd000], desc[UR4][R18.64] ;  /* 0x0d00000012ed4fae */ /* 0x000fe2000b901d44 */
[C---:B------:R-:W-:Y:S02]  /*1bf40*/  IADD3 R5, P3, R0.reuse, R222, RZ ;  /* 0x000000de00057210 */ /* 0x040fe40007f7e0ff */
[CCC-:B------:R-:W-:Y:S01]  /*1bf50*/  @P4 LEA.HI.X R25, R0.reuse, R136.reuse, R4.reuse, 0x1, P5 ;  /* 0x0000008800194211 */ /* 0x1c0fe200028f0c04 */
[----:B------:R-:W-:Y:S01]  /*1bf60*/  @!P4 STS.128 [R237+0xd000], RZ ;  /* 0x00d000ffed00c388 */ /* 0x000fe20000000c00 */
[----:B------:R-:W-:Y:S01]  /*1bf70*/  @P2 LEA.HI.X R23, R0, R136, R4, 0x1, P1 ;  /* 0x0000008800172211 */ /* 0x000fe200008f0c04 */
[----:B------:R-:W-:Y:S01]  /*1bf80*/  IMAD.X R4, R4, 0x1, R223, P3 ;  /* 0x0000000104047824 */ /* 0x000fe200018e06df */
[C---:B------:R-:W-:Y:S01]  /*1bf90*/  IADD3 R2, P1, R5.reuse, R222, RZ ;  /* 0x000000de05027210 */ /* 0x040fe20007f3e0ff */
[----:B------:R-:W-:Y:S01]  /*1bfa0*/  @!PT LDS RZ, [RZ] ;  /* 0x00000000fffff984 */ /* 0x000fe20000000800 */
[----:B------:R-:W-:Y:S01]  /*1bfb0*/  @!PT LDS RZ, [RZ] ;  /* 0x00000000fffff984 */ /* 0x000fe20000000800 */
[----:B------:R-:W-:Y:S01]  /*1bfc0*/  @!PT LDS RZ, [RZ] ;  /* 0x00000000fffff984 */ /* 0x000fe20000000800 */
[----:B------:R-:W-:Y:S01]  /*1bfd0*/  @P2 LDGSTS.E.BYPASS.LTC128B.128 [R237+0x11000], desc[UR4][R10.64+0x80] ;  /* 0x110000800aed2fae */ /* 0x000fe2000b901d44 */
[----:B------:R-:W-:-:S02]  /*1bfe0*/  @P4 LEA R30, P5, R5, R137, 0x1 ;  /* 0x00000089051e4211 */ /* 0x000fc400078a08ff */
[CC--:B------:R-:W-:Y:S01]  /*1bff0*/  @P2 LEA R26, P3, R5.reuse, R137.reuse, 0x1 ;  /* 0x00000089051a2211 */ /* 0x0c0fe200078608ff */
[----:B------:R-:W-:Y:S01]  /*1c000*/  @!P2 STS.128 [R237+0x11000], RZ ;  /* 0x011000ffed00a388 */ /* 0x000fe20000000c00 */
[CCC-:B------:R-:W-:Y:S01]  /*1c010*/  @P4 LEA.HI.X R31, R5.reuse, R136.reuse, R4.reuse, 0x1, P5 ;  /* 0x00000088051f4211 */ /* 0x1c0fe200028f0c04 */
[----:B------:R-:W-:Y:S01]  /*1c020*/  IMAD.X R0, R4, 0x1, R223, P1 ;  /* 0x0000000104007824 */ /* 0x000fe200008e06df */
[CC--:B------:R-:W-:Y:S01]  /*1c030*/  @P4 LEA R28, P5, R2.reuse, R137.reuse, 0x1 ;  /* 0x00000089021c4211 */ /* 0x0c0fe200078a08ff */
[----:B------:R-:W-:Y:S01]  /*1c040*/  @!PT LDS RZ, [RZ] ;  /* 0x00000000fffff984 */ /* 0x000fe20000000800 */
[----:B------:R-:W-:Y:S01]  /*1c050*/  @!PT LDS RZ, [RZ] ;  /* 0x00000000fffff984 */ /* 0x000fe20000000800 */
[----:B------:R-:W-:Y:S01]  /*1c060*/  @!PT LDS RZ, [RZ] ;  /* 0x00000000fffff984 */ /* 0x000fe20000000800 */
[----:B------:R-:W-:Y:S01]  /*1c070*/  @P4 LDGSTS.E.BYPASS.LTC128B.128 [R237+0xd800], desc[UR4][R16.64] ;  /* 0x0d80000010ed4fae */ /* 0x000fe2000b901d44 */
[C---:B------:R-:W-:Y:S02]  /*1c080*/  @P2 LEA R32, P1, R2.reuse, R137, 0x1 ;  /* 0x0000008902202211 */ /* 0x040fe400078208ff */
[-C--:B------:R-:W-:Y:S01]  /*1c090*/  @P2 LEA.HI.X R27, R5, R136.reuse, R4, 0x1, P3 ;  /* 0x00000088051b2211 */ /* 0x080fe200018f0c04 */
[----:B------:R-:W-:Y:S01]  /*1c0a0*/  @!P4 STS.128 [R237+0xd800], RZ ;  /* 0x00d800ffed00c388 */ /* 0x000fe20000000c00 */
[----:B------:R-:W-:-:S02]  /*1c0b0*/  @P4 LEA.HI.X R29, R2, R136, R0, 0x1, P5 ;  /* 0x00000088021d4211 */ /* 0x000fc400028f0c00 */
[----:B------:R-:W-:Y:S01]  /*1c0c0*/  @P2 LEA.HI.X R33, R2, R136, R0, 0x1, P1 ;  /* 0x0000008802212211 */ /* 0x000fe200008f0c00 */
        /* <DEDUP_REMOVED lines=45> */
[----:B------:R-:W-:Y:S04]  /*1c3a0*/  LDSM.16.M88.4 R176, [R221] ;  /* 0x00000000ddb0783b */ /* 0x000fe80000000200 */
[----:B------:R-:W2:Y:S04]  /*1c3b0*/  LDSM.16.M88.4 R64, [R220+0x4000] ;  /* 0x00400000dc40783b */ /* 0x000ea80000000200 */
[----:B------:R-:W3:Y:S04]  /*1c3c0*/  LDSM.16.M88.4 R56, [R220+0x4800] ;  /* 0x00480000dc38783b */ /* 0x000ee80000000200 */
[----:B------:R-:W4:Y:S04]  /*1c3d0*/  LDSM.16.M88.4 R48, [R220+0x5000] ;  /* 0x00500000dc30783b */ /* 0x000f280000000200 */
[----:B------:R-:W5:Y:S04]  /*1c3e0*/  LDSM.16.M88.4 R40, [R220+0x5800] ;  /* 0x00580000dc28783b */ /* 0x000f680000000200 */
[----:B-1----:R-:W1:Y:S04]  /*1c3f0*/  LDSM.16.M88.4 R32, [R220+0x6000] ;  /* 0x00600000dc20783b */ /* 0x002e680000000200 */
[----:B------:R-:W1:Y:S04]  /*1c400*/  LDSM.16.M88.4 R24, [R220+0x6800] ;  /* 0x00680000dc18783b */ /* 0x000e680000000200 */
[----:B------:R-:W1:Y:S04]  /*1c410*/  LDSM.16.M88.4 R16, [R220+0x7000] ;  /* 0x00700000dc10783b */ /* 0x000e680000000200 */
[----:B------:R-:W1:Y:S04]  /*1c420*/  LDSM.16.M88.4 R140, [R220+0x7800] ;  /* 0x00780000dc8c783b */ /* 0x000e680000000200 */
[----:B------:R-:W-:Y:S04]  /*1c430*/  LDSM.16.M88.4 R4, [R219] ;  /* 0x00000000db04783b */ /* 0x000fe80000000200 */
[----:B------:R-:W1:Y:S04]  /*1c440*/  LDSM.16.M88.4 R148, [R218] ;  /* 0x00000000da94783b */ /* 0x000e680000000200 */
[----:B------:R-:W1:Y:S01]  /*1c450*/  LDSM.16.M88.4 R172, [R210] ;  /* 0x00000000d2ac783b */ /* 0x000e620000000200 */
[C---:B--2---:R-:W-:Y:S03]  /*1c460*/  HMMA.16816.F32.BF16 R132, R176.reuse, R64, RZ ;  /* 0x00000040b084723c */ /* 0x044fe600000418ff */
[----:B------:R-:W2:Y:S03]  /*1c470*/  LDSM.16.M88.4 R168, [R209] ;  /* 0x00000000d1a8783b */ /* 0x000ea60000000200 */
[C---:B---3--:R-:W-:Y:S01]  /*1c480*/  HMMA.16816.F32.BF16 R60, R176.reuse, R56, RZ ;  /* 0x00000038b03c723c */ /* 0x048fe200000418ff */
[----:B------:R-:W3:Y:S04]  /*1c490*/  LDSM.16.M88.4 R164, [R208] ;  /* 0x00000000d0a4783b */ /* 0x000ee80000000200 */
[----:B------:R-:W2:Y:S01]  /*1c4a0*/  LDSM.16.M88.4 R8, [R207] ;  /* 0x00000000cf08783b */ /* 0x000ea20000000200 */
[C---:B----4-:R-:W-:Y:S03]  /*1c4b0*/  HMMA.16816.F32.BF16 R52, R176.reuse, R48, RZ ;  /* 0x00000030b034723c */ /* 0x050fe600000418ff */
[----:B------:R-:W4:Y:S03]  /*1c4c0*/  LDSM.16.M88.4 R160, [R206] ;  /* 0x00000000cea0783b */ /* 0x000f260000000200 */
[C---:B-----5:R-:W-:Y:S01]  /*1c4d0*/  HMMA.16816.F32.BF16 R44, R176.reuse, R40, RZ ;  /* 0x00000028b02c723c */ /* 0x060fe200000418ff */
[----:B------:R-:W5:Y:S04]  /*1c4e0*/  LDSM.16.M88.4 R152, [R205] ;  /* 0x00000000cd98783b */ /* 0x000f680000000200 */
[----:B------:R-:W2:Y:S01]  /*1c4f0*/  LDSM.16.M88.4 R144, [R204] ;  /* 0x00000000cc90783b */ /* 0x000ea20000000200 */
[C---:B-1----:R-:W-:Y:S03]  /*1c500*/  HMMA.16816.F32.BF16 R36, R176.reuse, R32, RZ ;  /* 0x00000020b024723c */ /* 0x042fe600000418ff */
[----:B------:R-:W-:Y:S03]  /*1c510*/  LDSM.16.M88.4 R156, [R217] ;  /* 0x00000000d99c783b */ /* 0x000fe60000000200 */
[C---:B------:R-:W-:Y:S01]  /*1c520*/  HMMA.16816.F32.BF16 R28, R176.reuse, R24, RZ ;  /* 0x00000018b01c723c */ /* 0x040fe200000418ff */
[----:B------:R-:W-:Y:S01]  /*1c530*/  LDSM.16.M88.4 R180, [R219+0x2000] ;  /* 0x00200000dbb4783b */ /* 0x000fe20000000200 */
[----:B------:R-:W1:Y:S04]  /*1c540*/  S2R R0, SR_TID.X ;  /* 0x0000000000007919 */ /* 0x000e680000002100 */
[C---:B------:R-:W-:Y:S01]  /*1c550*/  HMMA.16816.F32.BF16 R20, R176.reuse, R16, RZ ;  /* 0x00000010b014723c */ /* 0x040fe200000418ff */
[----:B------:R-:W-:Y:S05]  /*1c560*/  LDSM.16.M88.4 R184, [R3] ;  /* 0x0000000003b8783b */ /* 0x000fea0000000200 */
[C---:B------:R-:W-:Y:S01]  /*1c570*/  HMMA.16816.F32.BF16 R64, R176.reuse, R66, RZ ;  /* 0x00000042b040723c */ /* 0x040fe200000418ff */
[----:B------:R-:W0:Y:S05]  /*1c580*/  LDGDEPBAR ;  /* 0x00000000000079af */ /* 0x000e2a0000000000 */
[C---:B------:R-:W-:Y:S06]  /*1c590*/  HMMA.16816.F32.BF16 R56, R176.reuse, R58, RZ ;  /* 0x0000003ab038723c */ /* 0x040fec00000418ff */
[C---:B------:R-:W-:Y:S06]  /*1c5a0*/  HMMA.16816.F32.BF16 R48, R176.reuse, R50, RZ ;  /* 0x00000032b030723c */ /* 0x040fec00000418ff */
[C---:B------:R-:W-:Y:S06]  /*1c5b0*/  HMMA.16816.F32.BF16 R40, R176.reuse, R42, RZ ;  /* 0x0000002ab028723c */ /* 0x040fec00000418ff */
[----:B------:R-:W-:Y:S01]  /*1c5c0*/  HMMA.16816.F32.BF16 R32, R176, R34, RZ ;  /* 0x00000022b020723c */ /* 0x000fe200000418ff */
[----:B-1----:R-:W-:-:S05]  /*1c5d0*/  IMAD.SHL.U32 R0, R0, 0x2, RZ ;  /* 0x0000000200007824 */ /* 0x002fca00078e00ff */
[----:B------:R-:W-:Y:S01]  /*1c5e0*/  HMMA.16816.F32.BF16 R24, R176, R26, RZ ;  /* 0x0000001ab018723c */ /* 0x000fe200000418ff */
[----:B------:R-:W-:-:S05]  /*1c5f0*/  LOP3.LUT R0, R0, 0x6, RZ, 0xc0, !PT ;  /* 0x0000000600007812 */ /* 0x000fca00078ec0ff */
[----:B------:R-:W-:Y:S01]  /*1c600*/  HMMA.16816.F32.BF16 R16, R176, R18, RZ ;  /* 0x00000012b010723c */ /* 0x000fe200000418ff */
[----:B------:R-:W-:-:S04]  /*1c610*/  IMAD R0, R240, 0x80, R0 ;  /* 0x00000080f0007824 */ /* 0x000fc800078e0200 */
[C---:B------:R-:W-:Y:S01]  /*1c620*/  VIADD R2, R0.reuse, 0x1 ;  /* 0x0000000100027836 */ /* 0x040fe20000000000 */
[C---:B------:R-:W-:Y:S01]  /*1c630*/  HMMA.16816.F32.BF16 R12, R176.reuse, R140, RZ ;  /* 0x0000008cb00c723c */ /* 0x040fe200000418ff */
[C---:B------:R-:W-:Y:S01]  /*1c640*/  ISETP.GE.AND P6, PT, R0.reuse, R244, PT ;  /* 0x000000f40000720c */ /* 0x040fe20003fc6270 */
[C---:B------:R-:W-:Y:S01]  /*1c650*/  VIADD R137, R0.reuse, 0x8 ;  /* 0x0000000800897836 */ /* 0x040fe20000000000 */
[C---:B------:R-:W-:Y:S01]  /*1c660*/  ISETP.GE.AND P4, PT, R0.reuse, R242, PT ;  /* 0x000000f20000720c */ /* 0x040fe20003f86270 */
[----:B------:R-:W-:Y:S01]  /*1c670*/  VIADD R136, R0, 0x9 ;  /* 0x0000000900887836 */ /* 0x000fe20000000000 */
[C---:B------:R-:W-:Y:S01]  /*1c680*/  ISETP.GE.AND P5, PT, R2.reuse, R244, PT ;  /* 0x000000f40200720c */ /* 0x040fe20003fa6270 */
[----:B------:R-:W-:Y:S01]  /*1c690*/  HMMA.16816.F32.BF16 R176, R176, R142, RZ ;  /* 0x0000008eb0b0723c */ /* 0x000fe200000418ff */
[----:B------:R-:W-:Y:S01]  /*1c6a0*/  LDSM.16.M88.4 R140, [R214+0x4000] ;  /* 0x00400000d68c783b */ /* 0x000fe20000000200 */
[C---:B------:R-:W-:Y:S02]  /*1c6b0*/  ISETP.GE.AND P1, PT, R2.reuse, R242, PT ;  /* 0x000000f20200720c */ /* 0x040fe40003f26270 */
[----:B------:R-:W-:-:S02]  /*1c6c0*/  ISETP.GE.OR P5, PT, R2, R243, !P5 ;  /* 0x000000f30200720c */ /* 0x000fc40006fa6670 */
[C---:B------:R-:W-:Y:S01]  /*1c6d0*/  HMMA.16816.F32.BF16 R132, R4.reuse, R148, R132 ;  /* 0x000000940484723c */ /* 0x040fe20000041884 */
[C---:B------:R-:W-:Y:S02]  /*1c6e0*/  ISETP.GE.OR P6, PT, R0.reuse, R243, !P6 ;  /* 0x000000f30000720c */ /* 0x040fe400077c6670 */
[-C--:B------:R-:W-:Y:S02]  /*1c6f0*/  ISETP.GE.OR P4, PT, R0, R245.reuse, !P4 ;  /* 0x000000f50000720c */ /* 0x080fe40006786670 */
[----:B------:R-:W-:Y:S01]  /*1c700*/  ISETP.GE.OR P1, PT, R2, R245, !P1 ;  /* 0x000000f50200720c */ /* 0x000fe20004f26670 */
[----:B------:R-:W-:Y:S01]  /*1c710*/  HMMA.16816.F32.BF16 R64, R4, R150, R64 ;  /* 0x000000960440723c */ /* 0x000fe20000041840 */
[----:B------:R-:W-:Y:S01]  /*1c720*/  LDSM.16.M88.4 R148, [R214+0x4800] ;  /* 0x00480000d694783b */ /* 0x000fe20000000200 */
[----:B------:R-:W-:-:S04]  /*1c730*/  ISETP.GE.AND P3, PT, R137, R244, PT ;  /* 0x000000f48900720c */ /* 0x000fc80003f66270 */
[----:B------:R-:W-:Y:S01]  /*1c740*/  HMMA.16816.F32.BF16 R60, R4, R172, R60 ;  /* 0x000000ac043c723c */ /* 0x000fe2000004183c */
[----:B------:R-:W-:-:S05]  /*1c750*/  ISETP.GE.OR P3, PT, R137, R243, !P3 ;  /* 0x000000f38900720c */ /* 0x000fca0005f66670 */
[C---:B------:R-:W-:Y:S01]  /*1c760*/  HMMA.16816.F32.BF16 R56, R4.reuse, R174, R56 ;  /* 0x000000ae0438723c */ /* 0x040fe20000041838 */
[----:B------:R-:W-:Y:S05]  /*1c770*/  LDSM.16.M88.4 R172, [R217+0x2000] ;  /* 0x00200000d9ac783b */ /* 0x000fea0000000200 */
[C---:B--2---:R-:W-:Y:S06]  /*1c780*/  HMMA.16816.F32.BF16 R52, R4.reuse, R168, R52 ;  /* 0x000000a80434723c */ /* 0x044fec0000041834 */
[C---:B------:R-:W-:Y:S01]  /*1c790*/  HMMA.16816.F32.BF16 R48, R4.reuse, R170, R48 ;  /* 0x000000aa0430723c */ /* 0x040fe20000041830 */
[----:B------:R-:W-:Y:S05]  /*1c7a0*/  LDSM.16.M88.4 R168, [R203+0x2800] ;  /* 0x00280000cba8783b */ /* 0x000fea0000000200 */
[C---:B---3--:R-:W-:Y:S06]  /*1c7b0*/  HMMA.16816.F32.BF16 R44, R4.reuse, R164, R44 ;  /* 0x000000a4042c723c */ /* 0x048fec000004182c */
[C---:B------:R-:W-:Y:S01]  /*1c7c0*/  HMMA.16816.F32.BF16 R40, R4.reuse, R166, R40 ;  /* 0x000000a60428723c */ /* 0x040fe20000041828 */
[----:B------:R-:W-:Y:S05]  /*1c7d0*/  LDSM.16.M88.4 R164, [R214+0x5800] ;  /* 0x00580000d6a4783b */ /* 0x000fea0000000200 */
[C---:B------:R-:W-:Y:S06]  /*1c7e0*/  HMMA.16816.F32.BF16 R36, R4.reuse, R8, R36 ;  /* 0x000000080424723c */ /* 0x040fec0000041824 */
[C---:B------:R-:W-:Y:S01]  /*1c7f0*/  HMMA.16816.F32.BF16 R32, R4.reuse, R10, R32 ;  /* 0x0000000a0420723c */ /* 0x040fe20000041820 */
[----:B------:R-:W1:Y:S05]  /*1c800*/  LDSM.16.M88.4 R8, [R214+0x5000] ;  /* 0x00500000d608783b */ /* 0x000e6a0000000200 */
[C---:B----4-:R-:W-:Y:S06]  /*1c810*/  HMMA.16816.F32.BF16 R28, R4.reuse, R160, R28 ;  /* 0x000000a0041c723c */ /* 0x050fec000004181c */
[C---:B------:R-:W-:Y:S01]  /*1c820*/  HMMA.16816.F32.BF16 R24, R4.reuse, R162, R24 ;  /* 0x000000a20418723c */ /* 0x040fe20000041818 */
[----:B------:R-:W-:Y:S05]  /*1c830*/  LDSM.16.M88.4 R160, [R214+0x7800] ;  /* 0x00780000d6a0783b */ /* 0x000fea0000000200 */
[C---:B-----5:R-:W-:Y:S06]  /*1c840*/  HMMA.16816.F32.BF16 R20, R4.reuse, R152, R20 ;  /* 0x000000980414723c */ /* 0x060fec0000041814 */
[C---:B------:R-:W-:Y:S01]  /*1c850*/  HMMA.16816.F32.BF16 R16, R4.reuse, R154, R16 ;  /* 0x0000009a0410723c */ /* 0x040fe20000041810 */
[----:B------:R-:W-:Y:S05]  /*1c860*/  LDSM.16.M88.4 R152, [R216] ;  /* 0x00000000d898783b */ /* 0x000fea0000000200 */
[C---:B------:R-:W-:Y:S06]  /*1c870*/  HMMA.16816.F32.BF16 R12, R4.reuse, R144, R12 ;  /* 0x00000090040c723c */ /* 0x040fec000004180c */
[----:B------:R-:W-:Y:S01]  /*1c880*/  HMMA.16816.F32.BF16 R176, R4, R146, R176 ;  /* 0x0000009204b0723c */ /* 0x000fe200000418b0 */
[----:B------:R-:W2:Y:S04]  /*1c890*/  LDSM.16.M88.4 R4, [R214+0x6800] ;  /* 0x00680000d604783b */ /* 0x000ea80000000200 */
[----:B------:R-:W-:Y:S01]  /*1c8a0*/  LDSM.16.M88.4 R144, [R214+0x6000] ;  /* 0x00600000d690783b */ /* 0x000fe20000000200 */
[C---:B-1----:R-:W-:Y:S06]  /*1c8b0*/  HMMA.16816.F32.BF16 R52, R156.reuse, R8, R52 ;  /* 0x000000089c34723c */ /* 0x042fec0000041834 */
[C---:B------:R-:W-:Y:S01]  /*1c8c0*/  HMMA.16816.F32.BF16 R48, R156.reuse, R10, R48 ;  /* 0x0000000a9c30723c */ /* 0x040fe20000041830 */
[----:B------:R-:W1:Y:S05]  /*1c8d0*/  LDSM.16.M88.4 R8, [R203+0x800] ;  /* 0x00080000cb08783b */ /* 0x000e6a0000000200 */
[C---:B------:R-:W-:Y:S06]  /*1c8e0*/  HMMA.16816.F32.BF16 R60, R156.reuse, R148, R60 ;  /* 0x000000949c3c723c */ /* 0x040fec000004183c */
[C---:B------:R-:W-:Y:S01]  /*1c8f0*/  HMMA.16816.F32.BF16 R56, R156.reuse, R150, R56 ;  /* 0x000000969c38723c */ /* 0x040fe20000041838 */
[----:B------:R-:W-:Y:S05]  /*1c900*/  LDSM.16.M88.4 R148, [R203] ;  /* 0x00000000cb94783b */ /* 0x000fea0000000200 */
[C---:B------:R-:W-:Y:S06]  /*1c910*/  HMMA.16816.F32.BF16 R132, R156.reuse, R140, R132 ;  /* 0x0000008c9c84723c */ /* 0x040fec0000041884 */
[C---:B------:R-:W-:Y:S01]  /*1c920*/  HMMA.16816.F32.BF16 R64, R156.reuse, R142, R64 ;  /* 0x0000008e9c40723c */ /* 0x040fe20000041840 */
[----:B------:R-:W-:Y:S05]  /*1c930*/  LDSM.16.M88.4 R140, [R214+0x7000] ;  /* 0x00700000d68c783b */ /* 0x000fea0000000200 */
[C---:B--2---:R-:W-:Y:S06]  /*1c940*/  HMMA.16816.F32.BF16 R28, R156.reuse, R4, R28 ;  /* 0x000000049c1c723c */ /* 0x044fec000004181c */
[C---:B------:R-:W-:Y:S01]  /*1c950*/  HMMA.16816.F32.BF16 R24, R156.reuse, R6, R24 ;  /* 0x000000069c18723c */ /* 0x040fe20000041818 */
[----:B------:R-:W2:Y:S05]  /*1c960*/  LDSM.16.M88.4 R4, [R203+0x1000] ;  /* 0x00100000cb04783b */ /* 0x000eaa0000000200 */
[C---:B------:R-:W-:Y:S06]  /*1c970*/  HMMA.16816.F32.BF16 R12, R156.reuse, R160, R12 ;  /* 0x000000a09c0c723c */ /* 0x040fec000004180c */
[----:B------:R-:W-:Y:S01]  /*1c980*/  HMMA.16816.F32.BF16 R176, R156, R162, R176 ;  /* 0x000000a29cb0723c */ /* 0x000fe200000418b0 */
[----:B------:R-:W-:Y:S05]  /*1c990*/  LDSM.16.M88.4 R160, [R221+0x2000] ;  /* 0x00200000dda0783b */ /* 0x000fea0000000200 */
[C---:B-1----:R-:W-:Y:S06]  /*1c9a0*/  HMMA.16816.F32.BF16 R60, R152.reuse, R8, R60 ;  /* 0x00000008983c723c */ /* 0x042fec000004183c */
[----:B------:R-:W-:Y:S01]  /*1c9b0*/  HMMA.16816.F32.BF16 R56, R152, R10, R56 ;  /* 0x0000000a9838723c */ /* 0x000fe20000041838 */
[----:B------:R-:W1:Y:S05]  /*1c9c0*/  LDSM.16.M88.4 R8, [R220+0x8000] ;  /* 0x00800000dc08783b */ /* 0x000e6a0000000200 */
[C---:B------:R-:W-:Y:S06]  /*1c9d0*/  HMMA.16816.F32.BF16 R44, R156.reuse, R164, R44 ;  /* 0x000000a49c2c723c */ /* 0x040fec000004182c */
[----:B------:R-:W-:Y:S01]  /*1c9e0*/  HMMA.16816.F32.BF16 R40, R156, R166, R40 ;  /* 0x000000a69c28723c */ /* 0x000fe20000041828 */
[----:B------:R-:W-:Y:S05]  /*1c9f0*/  LDSM.16.M88.4 R164, [R203+0x3000] ;  /* 0x00300000cba4783b */ /* 0x000fea0000000200 */
[C---:B--2---:R-:W-:Y:S06]  /*1ca00*/  HMMA.16816.F32.BF16 R52, R152.reuse, R4, R52 ;  /* 0x000000049834723c */ /* 0x044fec0000041834 */
[C---:B------:R-:W-:Y:S01]  /*1ca10*/  HMMA.16816.F32.BF16 R48, R152.reuse, R6, R48 ;  /* 0x000000069830723c */ /* 0x040fe20000041830 */
[----:B------:R-:W2:Y:S05]  /*1ca20*/  LDSM.16.M88.4 R4, [R220+0x8800] ;  /* 0x00880000dc04783b */ /* 0x000eaa0000000200 */
[C---:B------:R-:W-:Y:S06]  /*1ca30*/  HMMA.16816.F32.BF16 R132, R152.reuse, R148, R132 ;  /* 0x000000949884723c */ /* 0x040fec0000041884 */
[----:B------:R-:W-:Y:S01]  /*1ca40*/  HMMA.16816.F32.BF16 R64, R152, R150, R64 ;  /* 0x000000969840723c */ /* 0x000fe20000041840 */
[----:B------:R-:W-:Y:S05]  /*1ca50*/  LDSM.16.M88.4 R148, [R220+0x9000] ;  /* 0x00900000dc94783b */ /* 0x000fea0000000200 */
[C---:B------:R-:W-:Y:S06]  /*1ca60*/  HMMA.16816.F32.BF16 R36, R156.reuse, R144, R36 ;  /* 0x000000909c24723c */ /* 0x040fec0000041824 */
[C---:B------:R-:W-:Y:S01]  /*1ca70*/  HMMA.16816.F32.BF16 R32, R156.reuse, R146, R32 ;  /* 0x000000929c20723c */ /* 0x040fe20000041820 */
[----:B------:R-:W-:Y:S05]  /*1ca80*/  LDSM.16.M88.4 R144, [R203+0x1800] ;  /* 0x00180000cb90783b */ /* 0x000fea0000000200 */
[C---:B------:R-:W-:Y:S06]  /*1ca90*/  HMMA.16816.F32.BF16 R20, R156.reuse, R140, R20 ;  /* 0x0000008c9c14723c */ /* 0x040fec0000041814 */
[----:B------:R-:W-:Y:S01]  /*1caa0*/  HMMA.16816.F32.BF16 R16, R156, R142, R16 ;  /* 0x0000008e9c10723c */ /* 0x000fe20000041810 */
[----:B------:R-:W3:Y:S04]  /*1cab0*/  LDSM.16.M88.4 R156, [R203+0x3800] ;  /* 0x00380000cb9c783b */ /* 0x000ee80000000200 */
[----:B------:R-:W-:Y:S01]  /*1cac0*/  LDSM.16.M88.4 R140, [R203+0x2000] ;  /* 0x00200000cb8c783b */ /* 0x000fe20000000200 */
[C---:B-1----:R-:W-:Y:S06]  /*1cad0*/  HMMA.16816.F32.BF16 R132, R160.reuse, R8, R132 ;  /* 0x00000008a084723c */ /* 0x042fec0000041884 */
[C---:B------:R-:W-:Y:S01]  /*1cae0*/  HMMA.16816.F32.BF16 R64, R160.reuse, R10, R64 ;  /* 0x0000000aa040723c */ /* 0x040fe20000041840 */
[----:B------:R-:W1:Y:S05]  /*1caf0*/  LDSM.16.M88.4 R8, [R220+0xa800] ;  /* 0x00a80000dc08783b */ /* 0x000e6a0000000200 */
[C---:B--2---:R-:W-:Y:S06]  /*1cb00*/  HMMA.16816.F32.BF16 R60, R160.reuse, R4, R60 ;  /* 0x00000004a03c723c */ /* 0x044fec000004183c */
[----:B------:R-:W-:Y:S01]  /*1cb10*/  HMMA.16816.F32.BF16 R56, R160, R6, R56 ;  /* 0x00000006a038723c */ /* 0x000fe20000041838 */
[----:B------:R-:W2:Y:S05]  /*1cb20*/  LDSM.16.M88.4 R4, [R220+0xb000] ;  /* 0x00b00000dc04783b */ /* 0x000eaa0000000200 */
        /* <DEDUP_REMOVED lines=8> */
[----:B------:R-:W3:Y:S05]  /*1cbb0*/  LDSM.16.M88.4 R156, [R202] ;  /* 0x00000000ca9c783b */ /* 0x000eea0000000200 */
[C---:B-1----:R-:W-:Y:S06]  /*1cbc0*/  HMMA.16816.F32.BF16 R28, R160.reuse, R8, R28 ;  /* 0x00000008a01c723c */ /* 0x042fec000004181c */
[C---:B------:R-:W-:Y:S01]  /*1cbd0*/  HMMA.16816.F32.BF16 R24, R160.reuse, R10, R24 ;  /* 0x0000000aa018723c */ /* 0x040fe20000041818 */
[----:B------:R-:W1:Y:S05]  /*1cbe0*/  LDSM.16.M88.4 R8, [R197] ;  /* 0x00000000c508783b */ /* 0x000e6a0000000200 */
[C---:B--2---:R-:W-:Y:S06]  /*1cbf0*/  HMMA.16816.F32.BF16 R20, R160.reuse, R4, R20 ;  /* 0x00000004a014723c */ /* 0x044fec0000041814 */
[----:B------:R-:W-:Y:S01]  /*1cc00*/  HMMA.16816.F32.BF16 R16, R160, R6, R16 ;  /* 0x00000006a010723c */ /* 0x000fe20000041810 */
[----:B------:R-:W2:Y:S05]  /*1cc10*/  LDSM.16.M88.4 R4, [R196] ;  /* 0x00000000c404783b */ /* 0x000eaa0000000200 */
[C---:B------:R-:W-:Y:S06]  /*1cc20*/  HMMA.16816.F32.BF16 R44, R152.reuse, R144, R44 ;  /* 0x00000090982c723c */ /* 0x040fec000004182c */
[C---:B------:R-:W-:Y:S01]  /*1cc30*/  HMMA.16816.F32.BF16 R40, R152.reuse, R146, R40 ;  /* 0x000000929828723c */ /* 0x040fe20000041828 */
[----:B------:R-:W-:Y:S05]  /*1cc40*/  LDSM.16.M88.4 R144, [R220+0x9800] ;  /* 0x00980000dc90783b */ /* 0x000fea0000000200 */
[C---:B------:R-:W-:Y:S06]  /*1cc50*/  HMMA.16816.F32.BF16 R36, R152.reuse, R140, R36 ;  /* 0x0000008c9824723c */ /* 0x040fec0000041824 */
[----:B------:R-:W-:Y:S01]  /*1cc60*/  HMMA.16816.F32.BF16 R32, R152, R142, R32 ;  /* 0x0000008e9820723c */ /* 0x000fe20000041820 */
[----:B------:R-:W4:Y:S04]  /*1cc70*/  LDSM.16.M88.4 R152, [R201] ;  /* 0x00000000c998783b */ /* 0x000f280000000200 */
[----:B------:R-:W5:Y:S01]  /*1cc80*/  LDSM.16.M88.4 R140, [R220+0xa000] ;  /* 0x00a00000dc8c783b */ /* 0x000f620000000200 */
        /* <DEDUP_REMOVED lines=8> */
[----:B------:R-:W3:Y:S05]  /*1cd10*/  LDSM.16.M88.4 R164, [R214+0x8800] ;  /* 0x00880000d6a4783b */ /* 0x000eea0000000200 */
[C---:B-1----:R-:W-:Y:S06]  /*1cd20*/  HMMA.16816.F32.BF16 R28, R180.reuse, R8, R28 ;  /* 0x00000008b41c723c */ /* 0x042fec000004181c */
[C---:B------:R-:W-:Y:S01]  /*1cd30*/  HMMA.16816.F32.BF16 R24, R180.reuse, R10, R24 ;  /* 0x0000000ab418723c */ /* 0x040fe20000041818 */
[----:B------:R-:W-:Y:S05]  /*1cd40*/  LDSM.16.M88.4 R8, [R216+0x2000] ;  /* 0x00200000d808783b */ /* 0x000fea0000000200 */
[C---:B--2---:R-:W-:Y:S06]  /*1cd50*/  HMMA.16816.F32.BF16 R20, R180.reuse, R4, R20 ;  /* 0x00000004b414723c */ /* 0x044fec0000041814 */
[C---:B------:R-:W-:Y:S01]  /*1cd60*/  HMMA.16816.F32.BF16 R16, R180.reuse, R6, R16 ;  /* 0x00000006b410723c */ /* 0x040fe20000041810 */
[----:B------:R-:W1:Y:S05]  /*1cd70*/  LDSM.16.M88.4 R4, [R203+0x4000] ;  /* 0x00400000cb04783b */ /* 0x000e6a0000000200 */
[----:B----4-:R-:W-:Y:S06]  /*1cd80*/  HMMA.16816.F32.BF16 R60, R180, R152, R60 ;  /* 0x00000098b43c723c */ /* 0x010fec000004183c */
[C---:B------:R-:W-:Y:S06]  /*1cd90*/  HMMA.16816.F32.BF16 R44, R160.reuse, R144, R44 ;  /* 0x00000090a02c723c */ /* 0x040fec000004182c */
[C---:B------:R-:W-:Y:S01]  /*1cda0*/  HMMA.16816.F32.BF16 R40, R160.reuse, R146, R40 ;  /* 0x00000092a028723c */ /* 0x040fe20000041828 */
[----:B------:R-:W-:Y:S05]  /*1cdb0*/  LDSM.16.M88.4 R144, [R199] ;  /* 0x00000000c790783b */ /* 0x000fea0000000200 */
[C---:B-----5:R-:W-:Y:S06]  /*1cdc0*/  HMMA.16816.F32.BF16 R36, R160.reuse, R140, R36 ;  /* 0x0000008ca024723c */ /* 0x060fec0000041824 */
[----:B------:R-:W-:Y:S01]  /*1cdd0*/  HMMA.16816.F32.BF16 R32, R160, R142, R32 ;  /* 0x0000008ea020723c */ /* 0x000fe20000041820 */
[----:B------:R-:W2:Y:S04]  /*1cde0*/  LDSM.16.M88.4 R160, [R214+0x9000] ;  /* 0x00900000d6a0783b */ /* 0x000ea80000000200 */
[----:B------:R-:W-:Y:S01]  /*1cdf0*/  LDSM.16.M88.4 R140, [R198] ;  /* 0x00000000c68c783b */ /* 0x000fe20000000200 */
[C---:B------:R-:W-:Y:S06]  /*1ce00*/  HMMA.16816.F32.BF16 R132, R172.reuse, R168, R132 ;  /* 0x000000a8ac84723c */ /* 0x040fec0000041884 */
[----:B------:R-:W-:Y:S01]  /*1ce10*/  HMMA.16816.F32.BF16 R64, R172, R170, R64 ;  /* 0x000000aaac40723c */ /* 0x000fe20000041840 */
[----:B------:R-:W4:Y:S05]  /*1ce20*/  LDSM.16.M88.4 R168, [R203+0x4800] ;  /* 0x00480000cba8783b */ /* 0x000f2a0000000200 */
[C---:B------:R-:W-:Y:S06]  /*1ce30*/  HMMA.16816.F32.BF16 R52, R180.reuse, R148, R52 ;  /* 0x00000094b434723c */ /* 0x040fec0000041834 */
[----:B------:R-:W-:Y:S01]  /*1ce40*/  HMMA.16816.F32.BF16 R56, R180, R154, R56 ;  /* 0x0000009ab438723c */ /* 0x000fe20000041838 */
[----:B------:R-:W-:Y:S05]  /*1ce50*/  LDSM.16.M88.4 R152, [R214+0xa000] ;  /* 0x00a00000d698783b */ /* 0x000fea0000000200 */
[----:B---3--:R-:W-:Y:S06]  /*1ce60*/  HMMA.16816.F32.BF16 R60, R172, R164, R60 ;  /* 0x000000a4ac3c723c */ /* 0x008fec000004183c */
[C---:B-1----:R-:W-:Y:S06]  /*1ce70*/  HMMA.16816.F32.BF16 R132, R8.reuse, R4, R132 ;  /* 0x000000040884723c */ /* 0x042fec0000041884 */
[----:B------:R-:W-:Y:S01]  /*1ce80*/  HMMA.16816.F32.BF16 R64, R8, R6, R64 ;  /* 0x000000060840723c */ /* 0x000fe20000041840 */
[----:B------:R-:W1:Y:S05]  /*1ce90*/  LDSM.16.M88.4 R4, [R203+0x5000] ;  /* 0x00500000cb04783b */ /* 0x000e6a0000000200 */
[----:B------:R-:W-:Y:S01]  /*1cea0*/  HMMA.16816.F32.BF16 R48, R180, R150, R48 ;  /* 0x00000096b430723c */ /* 0x000fe20000041830 */
[----:B------:R-:W-:Y:S05]  /*1ceb0*/  LDSM.16.M88.4 R148, [R214+0xa800] ;  /* 0x00a80000d694783b */ /* 0x000fea0000000200 */
[C---:B--2---:R-:W-:Y:S06]  /*1cec0*/  HMMA.16816.F32.BF16 R52, R172.reuse, R160, R52 ;  /* 0x000000a0ac34723c */ /* 0x044fec0000041834 */
[----:B------:R-:W-:Y:S01]  /*1ced0*/  HMMA.16816.F32.BF16 R56, R172, R166, R56 ;  /* 0x000000a6ac38723c */ /* 0x000fe20000041838 */
[----:B------:R-:W-:-:S02]  /*1cee0*/  FSEL R192, R132, -INF , !P6 ;  /* 0xff80000084c07808 */ /* 0x000fc40007000000 */
[----:B------:R-:W-:Y:S02]  /*1cef0*/  FSEL R2, R134, -INF , !P4 ;  /* 0xff80000086027808 */ /* 0x000fe40006000000 */
[----:B------:R-:W-:Y:S01]  /*1cf00*/  FSEL R193, R133, -INF , !P5 ;  /* 0xff80000085c17808 */ /* 0x000fe20006800000 */
[----:B----4-:R-:W-:Y:S01]  /*1cf10*/  HMMA.16816.F32.BF16 R60, R8, R168, R60 ;  /* 0x000000a8083c723c */ /* 0x010fe2000004183c */
[C---:B------:R-:W-:Y:S02]  /*1cf20*/  ISETP.GE.AND P6, PT, R137.reuse, R242, PT ;  /* 0x000000f28900720c */ /* 0x040fe40003fc6270 */
[C---:B------:R-:W-:Y:S02]  /*1cf30*/  ISETP.GE.AND P4, PT, R136.reuse, R244, PT ;  /* 0x000000f48800720c */ /* 0x040fe40003f86270 */
[----:B------:R-:W-:Y:S01]  /*1cf40*/  ISETP.GE.AND P5, PT, R136, R242, PT ;  /* 0x000000f28800720c */ /* 0x000fe20003fa6270 */
[----:B------:R-:W-:Y:S01]  /*1cf50*/  HMMA.16816.F32.BF16 R44, R180, R144, R44 ;  /* 0x00000090b42c723c */ /* 0x000fe2000004182c */
[----:B------:R-:W-:Y:S01]  /*1cf60*/  ISETP.GE.OR P6, PT, R137, R245, !P6 ;  /* 0x000000f58900720c */ /* 0x000fe200077c6670 */
[----:B------:R-:W-:Y:S01]  /*1cf70*/  VIADD R137, R0, 0x11 ;  /* 0x0000001100897836 */ /* 0x000fe20000000000 */
[----:B------:R-:W-:-:S02]  /*1cf80*/  ISETP.GE.OR P4, PT, R136, R243, !P4 ;  /* 0x000000f38800720c */ /* 0x000fc40006786670 */
[----:B------:R-:W-:Y:S01]  /*1cf90*/  ISETP.GE.OR P5, PT, R136, R245, !P5 ;  /* 0x000000f58800720c */ /* 0x000fe20006fa6670 */
[----:B------:R-:W-:Y:S01]  /*1cfa0*/  HMMA.16816.F32.BF16 R48, R172, R162, R48 ;  /* 0x000000a2ac30723c */ /* 0x000fe20000041830 */
[----:B------:R-:W-:Y:S01]  /*1cfb0*/  FSEL R194, R135, -INF , !P1 ;  /* 0xff80000087c27808 */ /* 0x000fe20004800000 */
[----:B------:R-:W-:Y:S01]  /*1cfc0*/  VIADD R136, R0, 0x10 ;  /* 0x0000001000887836 */ /* 0x000fe20000000000 */
[----:B------:R-:W2:Y:S01]  /*1cfd0*/  LDSM.16.M88.4 R132, [R203+0x5800] ;  /* 0x00580000cb84783b */ /* 0x000ea20000000200 */
[----:B------:R-:W-:Y:S01]  /*1cfe0*/  FSEL R248, R64, -INF , !P3 ;  /* 0xff80000040f87808 */ /* 0x000fe20005800000 */
[----:B------:R-:W-:Y:S01]  /*1cff0*/  VIADD R64, R0, 0x18 ;  /* 0x0000001800407836 */ /* 0x000fe20000000000 */
[----:B------:R-:W-:Y:S01]  /*1d000*/  FSEL R195, R66, -INF , !P6 ;  /* 0xff80000042c37808 */ /* 0x000fe20007000000 */
[----:B-1----:R-:W-:Y:S01]  /*1d010*/  HMMA.16816.F32.BF16 R52, R8, R4, R52 ;  /* 0x000000040834723c */ /* 0x002fe20000041834 */
[----:B------:R-:W-:Y:S02]  /*1d020*/  ISETP.GE.AND P3, PT, R136, R242, PT ;  /* 0x000000f28800720c */ /* 0x000fe40003f66270 */
[----:B------:R-:W-:-:S02]  /*1d030*/  ISETP.GE.AND P6, PT, R137, R244, PT ;  /* 0x000000f48900720c */ /* 0x000fc40003fc6270 */
[----:B------:R-:W-:Y:S01]  /*1d040*/  ISETP.GE.OR P3, PT, R136, R245, !P3 ;  /* 0x000000f58800720c */ /* 0x000fe20005f66670 */
[----:B------:R-:W-:Y:S01]  /*1d050*/  HMMA.16816.F32.BF16 R36, R180, R140, R36 ;  /* 0x0000008cb424723c */ /* 0x000fe20000041824 */
[-C--:B------:R-:W-:Y:S01]  /*1d060*/  ISETP.GE.OR P6, PT, R137, R243.reuse, !P6 ;  /* 0x000000f38900720c */ /* 0x080fe200077c6670 */
[----:B------:R-:W-:Y:S01]  /*1d070*/  VIADD R4, R0, 0x19 ;  /* 0x0000001900047836 */ /* 0x000fe20000000000 */
[C---:B------:R-:W-:Y:S02]  /*1d080*/  ISETP.GE.AND P1, PT, R136.reuse, R244, PT ;  /* 0x000000f48800720c */ /* 0x040fe40003f26270 */
[----:B------:R-:W-:Y:S01]  /*1d090*/  FSEL R250, R67, -INF , !P5 ;  /* 0xff80000043fa7808 */ /* 0x000fe20006800000 */
[----:B------:R-:W-:Y:S01]  /*1d0a0*/  HMMA.16816.F32.BF16 R56, R8, R170, R56 ;  /* 0x000000aa0838723c */ /* 0x000fe20000041838 */
[----:B------:R-:W-:Y:S01]  /*1d0b0*/  ISETP.GE.OR P1, PT, R136, R243, !P1 ;  /* 0x000000f38800720c */ /* 0x000fe20004f26670 */
[----:B------:R-:W-:Y:S01]  /*1d0c0*/  IMAD.MOV.U32 R136, RZ, RZ, R189 ;  /* 0x000000ffff887224 */ /* 0x000fe200078e00bd */
[----:B------:R-:W-:-:S02]  /*1d0d0*/  FSEL R249, R65, -INF , !P4 ;  /* 0xff80000041f97808 */ /* 0x000fc40006000000 */
[----:B------:R-:W-:Y:S01]  /*1d0e0*/  ISETP.GE.AND P5, PT, R64, R244, PT ;  /* 0x000000f44000720c */ /* 0x000fe20003fa6270 */
[C---:B------:R-:W-:Y:S01]  /*1d0f0*/  HMMA.16816.F32.BF16 R12, R180.reuse, R184, R12 ;  /* 0x000000b8b40c723c */ /* 0x040fe2000004180c */
[----:B------:R-:W-:Y:S01]  /*1d100*/  FSEL R190, R60, -INF , !P1 ;  /* 0xff8000003cbe7808 */ /* 0x000fe20004800000 */
[----:B------:R-:W-:Y:S01]  /*1d110*/  VIADD R60, R0, 0x20 ;  /* 0x00000020003c7836 */ /* 0x000fe20000000000 */
[-C--:B------:R-:W-:Y:S02]  /*1d120*/  ISETP.GE.AND P4, PT, R137, R242.reuse, PT ;  /* 0x000000f28900720c */ /* 0x080fe40003f86270 */
[----:B------:R-:W-:Y:S01]  /*1d130*/  ISETP.GE.AND P1, PT, R64, R242, PT ;  /* 0x000000f24000720c */ /* 0x000fe20003f26270 */
[----:B------:R-:W-:Y:S01]  /*1d140*/  HMMA.16816.F32.BF16 R176, R180, R186, R176 ;  /* 0x000000bab4b0723c */ /* 0x000fe200000418b0 */
[----:B------:R-:W-:Y:S02]  /*1d150*/  FSEL R184, R62, -INF , !P3 ;  /* 0xff8000003eb87808 */ /* 0x000fe40005800000 */
[----:B------:R-:W-:-:S02]  /*1d160*/  ISETP.GE.AND P3, PT, R4, R244, PT ;  /* 0x000000f40400720c */ /* 0x000fc40003f66270 */
[-C--:B------:R-:W-:Y:S01]  /*1d170*/  ISETP.GE.OR P5, PT, R64, R243.reuse, !P5 ;  /* 0x000000f34000720c */ /* 0x080fe20006fa6670 */
[----:B------:R-:W-:Y:S01]  /*1d180*/  HMMA.16816.F32.BF16 R40, R180, R146, R40 ;  /* 0x00000092b428723c */ /* 0x000fe20000041828 */
[----:B------:R-:W-:Y:S01]  /*1d190*/  FSEL R187, R61, -INF , !P6 ;  /* 0xff8000003dbb7808 */ /* 0x000fe20007000000 */
[----:B------:R-:W-:Y:S01]  /*1d1a0*/  VIADD R61, R0, 0x21 ;  /* 0x00000021003d7836 */ /* 0x000fe20000000000 */
[C---:B------:R-:W-:Y:S01]  /*1d1b0*/  ISETP.GE.AND P6, PT, R4.reuse, R242, PT ;  /* 0x000000f20400720c */ /* 0x040fe20003fc6270 */
[----:B------:R-:W1:Y:S01]  /*1d1c0*/  LDSM.16.M88.4 R144, [R214+0xb000] ;  /* 0x00b00000d690783b */ /* 0x000e620000000200 */
[C---:B------:R-:W-:Y:S01]  /*1d1d0*/  ISETP.GE.OR P3, PT, R4.reuse, R243, !P3 ;  /* 0x000000f30400720c */ /* 0x040fe20005f66670 */
[----:B------:R-:W-:Y:S01]  /*1d1e0*/  HMMA.16816.F32.BF16 R44, R172, R156, R44 ;  /* 0x0000009cac2c723c */ /* 0x000fe2000004182c */
[-C--:B------:R-:W-:Y:S02]  /*1d1f0*/  ISETP.GE.OR P6, PT, R4, R245.reuse, !P6 ;  /* 0x000000f50400720c */ /* 0x080fe400077c6670 */
[-C--:B------:R-:W-:Y:S01]  /*1d200*/  ISETP.GE.OR P4, PT, R137, R245.reuse, !P4 ;  /* 0x000000f58900720c */ /* 0x080fe20006786670 */
[----:B------:R-:W-:Y:S01]  /*1d210*/  IMAD.MOV.U32 R137, RZ, RZ, R188 ;  /* 0x000000ffff897224 */ /* 0x000fe200078e00bc */
[----:B------:R-:W-:Y:S01]  /*1d220*/  ISETP.GE.OR P1, PT, R64, R245, !P1 ;  /* 0x000000f54000720c */ /* 0x000fe20004f26670 */
[----:B------:R-:W-:Y:S01]  /*1d230*/  HMMA.16816.F32.BF16 R48, R8, R6, R48 ;  /* 0x000000060830723c */ /* 0x000fe20000041830 */
[----:B------:R-:W3:Y:S01]  /*1d240*/  LDSM.16.M88.4 R4, [R203+0x6000] ;  /* 0x00600000cb04783b */ /* 0x000ee20000000200 */
[----:B------:R-:W-:-:S02]  /*1d250*/  FSEL R191, R56, -INF , !P5 ;  /* 0xff80000038bf7808 */ /* 0x000fc40006800000 */
[----:B------:R-:W-:Y:S01]  /*1d260*/  FSEL R185, R63, -INF , !P4 ;  /* 0xff8000003fb97808 */ /* 0x000fe20006000000 */
[----:B------:R-:W-:Y:S01]  /*1d270*/  VIADD R63, R0, 0x31 ;  /* 0x00000031003f7836 */ /* 0x000fe20000000000 */
[----:B------:R-:W-:Y:S01]  /*1d280*/  HMMA.16816.F32.BF16 R32, R180, R142, R32 ;  /* 0x0000008eb420723c */ /* 0x000fe20000041820 */
[----:B------:R-:W-:Y:S01]  /*1d290*/  FSEL R56, R58, -INF , !P1 ;  /* 0xff8000003a387808 */ /* 0x000fe20004800000 */
[----:B------:R-:W4:Y:S01]  /*1d2a0*/  LDSM.16.M88.4 R140, [R214+0xb800] ;  /* 0x00b80000d68c783b */ /* 0x000f220000000200 */
[C---:B------:R-:W-:Y:S02]  /*1d2b0*/  ISETP.GE.AND P4, PT, R60.reuse, R244, PT ;  /* 0x000000f43c00720c */ /* 0x040fe40003f86270 */
[----:B------:R-:W-:Y:S01]  /*1d2c0*/  ISETP.GE.AND P5, PT, R60, R242, PT ;  /* 0x000000f23c00720c */ /* 0x000fe20003fa6270 */
[----:B------:R-:W-:Y:S01]  /*1d2d0*/  HMMA.16816.F32.BF16 R36, R172, R152, R36 ;  /* 0x00000098ac24723c */ /* 0x000fe20000041824 */
[----:B------:R-:W-:Y:S02]  /*1d2e0*/  ISETP.GE.AND P1, PT, R61, R244, PT ;  /* 0x000000f43d00720c */ /* 0x000fe40003f26270 */
[----:B------:R-:W-:-:S02]  /*1d2f0*/  FSEL R186, R57, -INF , !P3 ;  /* 0xff80000039ba7808 */ /* 0x000fc40005800000 */
[----:B------:R-:W-:Y:S01]  /*1d300*/  ISETP.GE.AND P3, PT, R61, R242, PT ;  /* 0x000000f23d00720c */ /* 0x000fe20003f66270 */
[----:B------:R-:W-:Y:S01]  /*1d310*/  HMMA.16816.F32.BF16 R40, R172, R158, R40 ;  /* 0x0000009eac28723c */ /* 0x000fe20000041828 */
[----:B------:R-:W-:Y:S01]  /*1d320*/  FSEL R57, R59, -INF , !P6 ;  /* 0xff8000003b397808 */ /* 0x000fe20007000000 */
[----:B------:R-:W-:Y:S01]  /*1d330*/  VIADD R59, R0, 0x29 ;  /* 0x00000029003b7836 */ /* 0x000fe20000000000 */
[C---:B------:R-:W-:Y:S02]  /*1d340*/  ISETP.GE.OR P4, PT, R60.reuse, R243, !P4 ;  /* 0x000000f33c00720c */ /* 0x040fe40006786670 */
[----:B------:R-:W-:Y:S01]  /*1d350*/  ISETP.GE.OR P5, PT, R60, R245, !P5 ;  /* 0x000000f53c00720c */ /* 0x000fe20006fa6670 */
[----:B--2---:R-:W-:Y:S01]  /*1d360*/  HMMA.16816.F32.BF16 R44, R8, R132, R44 ;  /* 0x00000084082c723c */ /* 0x004fe2000004182c */
[C---:B------:R-:W-:Y:S01]  /*1d370*/  ISETP.GE.OR P1, PT, R61.reuse, R243, !P1 ;  /* 0x000000f33d00720c */ /* 0x040fe20004f26670 */
[----:B------:R-:W-:Y:S01]  /*1d380*/  VIADD R60, R0, 0x28 ;  /* 0x00000028003c7836 */ /* 0x000fe20000000000 */
[----:B------:R-:W-:-:S02]  /*1d390*/  ISETP.GE.OR P3, PT, R61, R245, !P3 ;  /* 0x000000f53d00720c */ /* 0x000fc40005f66670 */
[----:B------:R-:W-:Y:S01]  /*1d3a0*/  FSEL R61, R54, -INF , !P5 ;  /* 0xff800000363d7808 */ /* 0x000fe20006800000 */
[C---:B------:R-:W-:Y:S01]  /*1d3b0*/  HMMA.16816.F32.BF16 R32, R172.reuse, R154, R32 ;  /* 0x0000009aac20723c */ /* 0x040fe20000041820 */
[----:B------:R-:W-:Y:S02]  /*1d3c0*/  FSEL R133, R53, -INF , !P1 ;  /* 0xff80000035857808 */ /* 0x000fe40004800000 */
[----:B------:R-:W-:Y:S02]  /*1d3d0*/  FSEL R58, R52, -INF , !P4 ;  /* 0xff800000343a7808 */ /* 0x000fe40006000000 */
[C---:B------:R-:W-:Y:S01]  /*1d3e0*/  ISETP.GE.AND P5, PT, R59.reuse, R244, PT ;  /* 0x000000f43b00720c */ /* 0x040fe20003fa6270 */
[----:B-1----:R-:W-:Y:S01]  /*1d3f0*/  HMMA.16816.F32.BF16 R20, R172, R144, R20 ;  /* 0x00000090ac14723c */ /* 0x002fe20000041814 */
[----:B------:R-:W-:Y:S02]  /*1d400*/  ISETP.GE.AND P1, PT, R59, R242, PT ;  /* 0x000000f23b00720c */ /* 0x000fe40003f26270 */
[----:B------:R-:W-:-:S02]  /*1d410*/  ISETP.GE.AND P6, PT, R60, R244, PT ;  /* 0x000000f43c00720c */ /* 0x000fc40003fc6270 */
[----:B------:R-:W-:Y:S01]  /*1d420*/  ISETP.GE.AND P4, PT, R60, R242, PT ;  /* 0x000000f23c00720c */ /* 0x000fe20003f86270 */
[C---:B---3--:R-:W-:Y:S01]  /*1d430*/  HMMA.16816.F32.BF16 R36, R8.reuse, R4, R36 ;  /* 0x000000040824723c */ /* 0x048fe20000041824 */
[C---:B------:R-:W-:Y:S02]  /*1d440*/  ISETP.GE.OR P5, PT, R59.reuse, R243, !P5 ;  /* 0x000000f33b00720c */ /* 0x040fe40006fa6670 */
[----:B------:R-:W-:Y:S01]  /*1d450*/  ISETP.GE.OR P1, PT, R59, R245, !P1 ;  /* 0x000000f53b00720c */ /* 0x000fe20004f26670 */
[----:B------:R-:W-:Y:S01]  /*1d460*/  VIADD R59, R0, 0x30 ;  /* 0x00000030003b7836 */ /* 0x000fe20000000000 */
[C---:B------:R-:W-:Y:S01]  /*1d470*/  ISETP.GE.OR P6, PT, R60.reuse, R243, !P6 ;  /* 0x000000f33c00720c */ /* 0x040fe200077c6670 */
[----:B------:R-:W-:Y:S01]  /*1d480*/  HMMA.16816.F32.BF16 R40, R8, R134, R40 ;  /* 0x000000860828723c */ /* 0x000fe20000041828 */
[----:B------:R-:W-:Y:S01]  /*1d490*/  ISETP.GE.OR P4, PT, R60, R245, !P4 ;  /* 0x000000f53c00720c */ /* 0x000fe20006786670 */
[----:B------:R-:W-:Y:S01]  /*1d4a0*/  VIADD R4, R0, 0x39 ;  /* 0x0000003900047836 */ /* 0x000fe20000000000 */
[----:B------:R-:W-:-:S02]  /*1d4b0*/  FSEL R48, R48, -INF , !P6 ;  /* 0xff80000030307808 */ /* 0x000fc40007000000 */
[----:B------:R-:W-:Y:S01]  /*1d4c0*/  FSEL R62, R50, -INF , !P4 ;  /* 0xff800000323e7808 */ /* 0x000fe20006000000 */
[----:B------:R-:W-:Y:S01]  /*1d4d0*/  HMMA.16816.F32.BF16 R32, R8, R6, R32 ;  /* 0x000000060820723c */ /* 0x000fe20000041820 */
[----:B------:R-:W-:Y:S01]  /*1d4e0*/  ISETP.GE.AND P6, PT, R59, R242, PT ;  /* 0x000000f23b00720c */ /* 0x000fe20003fc6270 */
[----:B------:R-:W-:Y:S01]  /*1d4f0*/  VIADD R50, R0, 0x38 ;  /* 0x0000003800327836 */ /* 0x000fe20000000000 */
[----:B------:R-:W-:Y:S02]  /*1d500*/  ISETP.GE.AND P4, PT, R63, R244, PT ;  /* 0x000000f43f00720c */ /* 0x000fe40003f86270 */
[----:B------:R-:W-:Y:S01]  /*1d510*/  ISETP.GE.OR P6, PT, R59, R245, !P6 ;  /* 0x000000f53b00720c */ /* 0x000fe200077c6670 */
[----:B------:R-:W-:Y:S01]  /*1d520*/  HMMA.16816.F32.BF16 R28, R172, R148, R28 ;  /* 0x00000094ac1c723c */ /* 0x000fe2000004181c */
[----:B------:R-:W-:Y:S02]  /*1d530*/  ISETP.GE.OR P4, PT, R63, R243, !P4 ;  /* 0x000000f33f00720c */ /* 0x000fe40006786670 */
[----:B------:R-:W-:-:S02]  /*1d540*/  FSEL R171, R46, -INF , !P6 ;  /* 0xff8000002eab7808 */ /* 0x000fc40007000000 */
[----:B------:R-:W-:Y:S01]  /*1d550*/  FSEL R180, R45, -INF , !P4 ;  /* 0xff8000002db47808 */ /* 0x000fe20006000000 */
[----:B------:R-:W-:Y:S01]  /*1d560*/  VIADD R45, R0, 0x41 ;  /* 0x00000041002d7836 */ /* 0x000fe20000000000 */
[C---:B------:R-:W-:Y:S01]  /*1d570*/  ISETP.GE.AND P6, PT, R4.reuse, R244, PT ;  /* 0x000000f40400720c */ /* 0x040fe20003fc6270 */
[C---:B------:R-:W-:Y:S01]  /*1d580*/  HMMA.16816.F32.BF16 R24, R172.reuse, R150, R24 ;  /* 0x00000096ac18723c */ /* 0x040fe20000041818 */
[C---:B------:R-:W-:Y:S02]  /*1d590*/  ISETP.GE.AND P4, PT, R4.reuse, R242, PT ;  /* 0x000000f20400720c */ /* 0x040fe40003f86270 */
[C---:B------:R-:W-:Y:S02]  /*1d5a0*/  ISETP.GE.OR P6, PT, R4.reuse, R243, !P6 ;  /* 0x000000f30400720c */ /* 0x040fe400077c6670 */
[----:B------:R-:W-:Y:S01]  /*1d5b0*/  ISETP.GE.OR P4, PT, R4, R245, !P4 ;  /* 0x000000f50400720c */ /* 0x000fe20006786670 */
[----:B------:R-:W-:Y:S01]  /*1d5c0*/  HMMA.16816.F32.BF16 R16, R172, R146, R16 ;  /* 0x00000092ac10723c */ /* 0x000fe20000041810 */
[----:B------:R-:W-:Y:S01]  /*1d5d0*/  FSEL R60, R55, -INF , !P3 ;  /* 0xff800000373c7808 */ /* 0x000fe20005800000 */
[----:B------:R-:W1:Y:S01]  /*1d5e0*/  LDSM.16.M88.4 R4, [R203+0x7000] ;  /* 0x00700000cb04783b */ /* 0x000e620000000200 */
[----:B------:R-:W-:-:S02]  /*1d5f0*/  ISETP.GE.AND P3, PT, R59, R244, PT ;  /* 0x000000f43b00720c */ /* 0x000fc40003f66270 */
[----:B------:R-:W-:Y:S01]  /*1d600*/  FSEL R49, R49, -INF , !P5 ;  /* 0xff80000031317808 */ /* 0x000fe20006800000 */
[----:B------:R-:W2:Y:S01]  /*1d610*/  LDSM.16.M88.4 R52, [R203+0x6800] ;  /* 0x00680000cb34783b */ /* 0x000ea20000000200 */
[----:B------:R-:W-:Y:S01]  /*1d620*/  ISETP.GE.OR P3, PT, R59, R243, !P3 ;  /* 0x000000f33b00720c */ /* 0x000fe20005f66670 */
[C---:B----4-:R-:W-:Y:S01]  /*1d630*/  HMMA.16816.F32.BF16 R12, R172.reuse, R140, R12 ;  /* 0x0000008cac0c723c */ /* 0x050fe2000004180c */
[----:B------:R-:W-:Y:S02]  /*1d640*/  FSEL R66, R51, -INF , !P1 ;  /* 0xff80000033427808 */ /* 0x000fe40004800000 */
[C---:B------:R-:W-:Y:S02]  /*1d650*/  ISETP.GE.AND P5, PT, R63.reuse, R242, PT ;  /* 0x000000f23f00720c */ /* 0x040fe40003fa6270 */
[----:B------:R-:W-:Y:S01]  /*1d660*/  ISETP.GE.AND P1, PT, R50, R244, PT ;  /* 0x000000f43200720c */ /* 0x000fe20003f26270 */
[----:B------:R-:W-:Y:S01]  /*1d670*/  HMMA.16816.F32.BF16 R176, R172, R142, R176 ;  /* 0x0000008eacb0723c */ /* 0x000fe200000418b0 */
[----:B------:R-:W-:Y:S01]  /*1d680*/  FSEL R183, R44, -INF , !P3 ;  /* 0xff8000002cb77808 */ /* 0x000fe20005800000 */
[----:B------:R-:W-:Y:S01]  /*1d690*/  VIADD R44, R0, 0x40 ;  /* 0x00000040002c7836 */ /* 0x000fe20000000000 */
[----:B------:R-:W-:-:S02]  /*1d6a0*/  ISETP.GE.OR P5, PT, R63, R245, !P5 ;  /* 0x000000f53f00720c */ /* 0x000fc40006fa6670 */
[C---:B------:R-:W-:Y:S02]  /*1d6b0*/  ISETP.GE.AND P3, PT, R50.reuse, R242, PT ;  /* 0x000000f23200720c */ /* 0x040fe40003f66270 */
[C---:B------:R-:W-:Y:S02]  /*1d6c0*/  ISETP.GE.OR P1, PT, R50.reuse, R243, !P1 ;  /* 0x000000f33200720c */ /* 0x040fe40004f26670 */
[----:B------:R-:W-:Y:S02]  /*1d6d0*/  ISETP.GE.OR P3, PT, R50, R245, !P3 ;  /* 0x000000f53200720c */ /* 0x000fe40005f66670 */
[----:B------:R-:W-:Y:S02]  /*1d6e0*/  FSEL R162, R47, -INF , !P5 ;  /* 0xff8000002fa27808 */ /* 0x000fe40006800000 */
[----:B------:R-:W-:Y:S01]  /*1d6f0*/  FSEL R182, R40, -INF , !P1 ;  /* 0xff80000028b67808 */ /* 0x000fe20004800000 */
[----:B------:R-:W-:Y:S01]  /*1d700*/  VIADD R40, R0, 0x48 ;  /* 0x0000004800287836 */ /* 0x000fe20000000000 */
[----:B------:R-:W-:-:S02]  /*1d710*/  ISETP.GE.AND P5, PT, R44, R244, PT ;  /* 0x000000f42c00720c */ /* 0x000fc40003fa6270 */
[----:B------:R-:W-:Y:S02]  /*1d720*/  ISETP.GE.AND P1, PT, R44, R242, PT ;  /* 0x000000f22c00720c */ /* 0x000fe40003f26270 */
[----:B------:R-:W-:Y:S02]  /*1d730*/  FSEL R165, R42, -INF , !P3 ;  /* 0xff8000002aa57808 */ /* 0x000fe40005800000 */
[----:B------:R-:W-:Y:S01]  /*1d740*/  FSEL R181, R41, -INF , !P6 ;  /* 0xff80000029b57808 */ /* 0x000fe20007000000 */
[----:B------:R-:W-:Y:S01]  /*1d750*/  VIADD R41, R0, 0x49 ;  /* 0x0000004900297836 */ /* 0x000fe20000000000 */
[C---:B------:R-:W-:Y:S02]  /*1d760*/  ISETP.GE.AND P3, PT, R45.reuse, R244, PT ;  /* 0x000000f42d00720c */ /* 0x040fe40003f66270 */
[C---:B------:R-:W-:Y:S02]  /*1d770*/  ISETP.GE.OR P5, PT, R44.reuse, R243, !P5 ;  /* 0x000000f32c00720c */ /* 0x040fe40006fa6670 */
[----:B------:R-:W-:Y:S01]  /*1d780*/  ISETP.GE.OR P1, PT, R44, R245, !P1 ;  /* 0x000000f52c00720c */ /* 0x000fe20004f26670 */
[----:B-1----:R-:W-:Y:S01]  /*1d790*/  HMMA.16816.F32.BF16 R16, R8, R6, R16 ;  /* 0x000000060810723c */ /* 0x002fe20000041810 */
[----:B------:R-:W-:-:S02]  /*1d7a0*/  ISETP.GE.OR P3, PT, R45, R243, !P3 ;  /* 0x000000f32d00720c */ /* 0x000fc40005f66670 */
[----:B------:R-:W-:Y:S02]  /*1d7b0*/  FSEL R160, R43, -INF , !P4 ;  /* 0xff8000002ba07808 */ /* 0x000fe40006000000 */
[----:B------:R-:W-:Y:S01]  /*1d7c0*/  FSEL R170, R36, -INF , !P5 ;  /* 0xff80000024aa7808 */ /* 0x000fe20006800000 */
[----:B------:R-:W-:Y:S01]  /*1d7d0*/  VIADD R36, R0, 0x50 ;  /* 0x0000005000247836 */ /* 0x000fe20000000000 */
[----:B------:R-:W-:Y:S01]  /*1d7e0*/  FSEL R164, R38, -INF , !P1 ;  /* 0xff80000026a47808 */ /* 0x000fe20004800000 */
[C---:B--2---:R-:W-:Y:S01]  /*1d7f0*/  HMMA.16816.F32.BF16 R28, R8.reuse, R52, R28 ;  /* 0x00000034081c723c */ /* 0x044fe2000004181c */
[----:B------:R-:W-:Y:S01]  /*1d800*/  ISETP.GE.AND P6, PT, R45, R242, PT ;  /* 0x000000f22d00720c */ /* 0x000fe20003fc6270 */
[----:B------:R-:W-:Y:S01]  /*1d810*/  VIADD R6, R0, 0x78 ;  /* 0x0000007800067836 */ /* 0x000fe20000000000 */
[C---:B------:R-:W-:Y:S02]  /*1d820*/  ISETP.GE.AND P4, PT, R40.reuse, R244, PT ;  /* 0x000000f42800720c */ /* 0x040fe40003f86270 */
[----:B------:R-:W-:Y:S01]  /*1d830*/  ISETP.GE.AND P5, PT, R40, R242, PT ;  /* 0x000000f22800720c */ /* 0x000fe20003fa6270 */
[----:B------:R-:W-:Y:S01]  /*1d840*/  HMMA.16816.F32.BF16 R24, R8, R54, R24 ;  /* 0x000000360818723c */ /* 0x000fe20000041818 */
[----:B------:R-:W-:-:S02]  /*1d850*/  ISETP.GE.AND P1, PT, R41, R244, PT ;  /* 0x000000f42900720c */ /* 0x000fc40003f26270 */
[----:B------:R-:W-:Y:S01]  /*1d860*/  FSEL R168, R37, -INF , !P3 ;  /* 0xff80000025a87808 */ /* 0x000fe20005800000 */
[----:B------:R-:W-:Y:S01]  /*1d870*/  VIADD R37, R0, 0x51 ;  /* 0x0000005100257836 */ /* 0x000fe20000000000 */
[----:B------:R-:W-:Y:S02]  /*1d880*/  ISETP.GE.OR P6, PT, R45, R245, !P6 ;  /* 0x000000f52d00720c */ /* 0x000fe400077c6670 */
[C---:B------:R-:W-:Y:S02]  /*1d890*/  ISETP.GE.OR P4, PT, R40.reuse, R243, !P4 ;  /* 0x000000f32800720c */ /* 0x040fe40006786670 */
[----:B------:R-:W-:Y:S02]  /*1d8a0*/  ISETP.GE.OR P5, PT, R40, R245, !P5 ;  /* 0x000000f52800720c */ /* 0x000fe40006fa6670 */
[----:B------:R-:W-:Y:S02]  /*1d8b0*/  ISETP.GE.OR P1, PT, R41, R243, !P1 ;  /* 0x000000f32900720c */ /* 0x000fe40004f26670 */
[----:B------:R-:W-:-:S02]  /*1d8c0*/  FSEL R163, R39, -INF , !P6 ;  /* 0xff80000027a37808 */ /* 0x000fc40007000000 */
[----:B------:R-:W-:Y:S01]  /*1d8d0*/  FSEL R169, R32, -INF , !P4 ;  /* 0xff80000020a97808 */ /* 0x000fe20006000000 */
[----:B------:R-:W-:Y:S01]  /*1d8e0*/  VIADD R32, R0, 0x58 ;  /* 0x0000005800207836 */ /* 0x000fe20000000000 */
[----:B------:R-:W-:Y:S02]  /*1d8f0*/  FSEL R161, R34, -INF , !P5 ;  /* 0xff80000022a17808 */ /* 0x000fe40006800000 */
[----:B------:R-:W-:Y:S02]  /*1d900*/  FSEL R167, R33, -INF , !P1 ;  /* 0xff80000021a77808 */ /* 0x000fe40004800000 */
[C---:B------:R-:W-:Y:S02]  /*1d910*/  ISETP.GE.AND P6, PT, R36.reuse, R244, PT ;  /* 0x000000f42400720c */ /* 0x040fe40003fc6270 */
[----:B------:R-:W-:Y:S02]  /*1d920*/  ISETP.GE.AND P4, PT, R36, R242, PT ;  /* 0x000000f22400720c */ /* 0x000fe40003f86270 */
[----:B------:R-:W-:-:S02]  /*1d930*/  ISETP.GE.AND P5, PT, R37, R244, PT ;  /* 0x000000f42500720c */ /* 0x000fc40003fa6270 */
[CC--:B------:R-:W-:Y:S02]  /*1d940*/  ISETP.GE.AND P1, PT, R37.reuse, R242.reuse, PT ;  /* 0x000000f22500720c */ /* 0x0c0fe40003f26270 */
[C---:B------:R-:W-:Y:S02]  /*1d950*/  ISETP.GE.OR P6, PT, R36.reuse, R243, !P6 ;  /* 0x000000f32400720c */ /* 0x040fe400077c6670 */
[----:B------:R-:W-:Y:S02]  /*1d960*/  ISETP.GE.OR P4, PT, R36, R245, !P4 ;  /* 0x000000f52400720c */ /* 0x000fe40006786670 */
[C---:B------:R-:W-:Y:S02]  /*1d970*/  ISETP.GE.OR P5, PT, R37.reuse, R243, !P5 ;  /* 0x000000f32500720c */ /* 0x040fe40006fa6670 */
[----:B------:R-:W-:Y:S02]  /*1d980*/  ISETP.GE.OR P1, PT, R37, R245, !P1 ;  /* 0x000000f52500720c */ /* 0x000fe40004f26670 */
[----:B------:R-:W-:Y:S01]  /*1d990*/  HMMA.16816.F32.BF16 R36, R8, R4, R20 ;  /* 0x000000040824723c */ /* 0x000fe20000041814 */
[----:B------:R-:W1:Y:S01]  /*1d9a0*/  LDSM.16.M88.4 R20, [R203+0x7800] ;  /* 0x00780000cb14783b */ /* 0x000e620000000200 */
[----:B------:R-:W-:Y:S01]  /*1d9b0*/  ISETP.GE.AND P3, PT, R41, R242, PT ;  /* 0x000000f22900720c */ /* 0x000fe20003f66270 */
[----:B------:R-:W-:-:S04]  /*1d9c0*/  DEPBAR.LE SB0, 0x0 ;  /* 0x000080000000791a */ /* 0x000fc80000000000 */
[C---:B------:R-:W-:Y:S01]  /*1d9d0*/  VIADD R4, R0.reuse, 0x59 ;  /* 0x0000005900047836 */ /* 0x040fe20000000000 */
[----:B------:R-:W-:Y:S01]  /*1d9e0*/  ISETP.GE.OR P3, PT, R41, R245, !P3 ;  /* 0x000000f52900720c */ /* 0x000fe20005f66670 */
[----:B------:R-:W-:Y:S01]  /*1d9f0*/  VIADD R5, R0, 0x61 ;  /* 0x0000006100057836 */ /* 0x000fe20000000000 */
[----:B------:R-:W-:Y:S02]  /*1da00*/  FSEL R155, R30, -INF , !P4 ;  /* 0xff8000001e9b7808 */ /* 0x000fe40006000000 */
[----:B------:R-:W-:Y:S02]  /*1da10*/  FSEL R158, R29, -INF , !P5 ;  /* 0xff8000001d9e7808 */ /* 0x000fe40006800000 */
[----:B------:R-:W-:Y:S02]  /*1da20*/  FSEL R166, R35, -INF , !P3 ;  /* 0xff80000023a67808 */ /* 0x000fe40005800000 */
[----:B------:R-:W-:Y:S01]  /*1da30*/  FSEL R159, R28, -INF , !P6 ;  /* 0xff8000001c9f7808 */ /* 0x000fe20007000000 */
[----:B------:R-:W-:Y:S01]  /*1da40*/  BAR.SYNC.DEFER_BLOCKING 0x0 ;  /* 0x0000000000007b1d */ /* 0x000fe20000010000 */
[----:B------:R-:W-:-:S02]  /*1da50*/  ISETP.GE.AND P4, PT, R4, R244, PT ;  /* 0x000000f40400720c */ /* 0x000fc40003f86270 */
[----:B------:R-:W-:Y:S02]  /*1da60*/  ISETP.GE.AND P5, PT, R4, R242, PT ;  /* 0x000000f20400720c */ /* 0x000fe40003fa6270 */
[C---:B------:R-:W-:Y:S02]  /*1da70*/  ISETP.GE.AND P3, PT, R32.reuse, R244, PT ;  /* 0x000000f42000720c */ /* 0x040fe40003f66270 */
[----:B------:R-:W-:Y:S02]  /*1da80*/  ISETP.GE.AND P6, PT, R32, R242, PT ;  /* 0x000000f22000720c */ /* 0x000fe40003fc6270 */
[C---:B------:R-:W-:Y:S02]  /*1da90*/  ISETP.GE.OR P4, PT, R4.reuse, R243, !P4 ;  /* 0x000000f30400720c */ /* 0x040fe40006786670 */
[----:B------:R-:W-:Y:S01]  /*1daa0*/  ISETP.GE.OR P5, PT, R4, R245, !P5 ;  /* 0x000000f50400720c */ /* 0x000fe20006fa6670 */
[----:B------:R-:W-:Y:S01]  /*1dab0*/  VIADD R4, R0, 0x60 ;  /* 0x0000006000047836 */ /* 0x000fe20000000000 */
[----:B------:R-:W-:-:S02]  /*1dac0*/  ISETP.GE.OR P3, PT, R32, R243, !P3 ;  /* 0x000000f32000720c */ /* 0x000fc40005f66670 */
[----:B------:R-:W-:Y:S02]  /*1dad0*/  ISETP.GE.OR P6, PT, R32, R245, !P6 ;  /* 0x000000f52000720c */ /* 0x000fe400077c6670 */
[----:B------:R-:W-:Y:S02]  /*1dae0*/  FSEL R153, R31, -INF , !P1 ;  /* 0xff8000001f997808 */ /* 0x000fe40004800000 */
[----:B------:R-:W-:Y:S02]  /*1daf0*/  FSEL R157, R24, -INF , !P3 ;  /* 0xff800000189d7808 */ /* 0x000fe40005800000 */
[----:B------:R-:W-:Y:S02]  /*1db00*/  FSEL R152, R26, -INF , !P6 ;  /* 0xff8000001a987808 */ /* 0x000fe40007000000 */
[----:B------:R-:W-:Y:S01]  /*1db10*/  FSEL R156, R25, -INF , !P4 ;  /* 0xff800000199c7808 */ /* 0x000fe20006000000 */
[----:B-1----:R-:W-:Y:S01]  /*1db20*/  HMMA.16816.F32.BF16 R12, R8, R20, R12 ;  /* 0x00000014080c723c */ /* 0x002fe2000004180c */
[----:B------:R-:W-:-:S02]  /*1db30*/  ISETP.GE.AND P1, PT, R4, R244, PT ;  /* 0x000000f40400720c */ /* 0x000fc40003f26270 */
[C---:B------:R-:W-:Y:S02]  /*1db40*/  ISETP.GE.AND P3, PT, R4.reuse, R242, PT ;  /* 0x000000f20400720c */ /* 0x040fe40003f66270 */
[C---:B------:R-:W-:Y:S01]  /*1db50*/  ISETP.GE.AND P6, PT, R5.reuse, R244, PT ;  /* 0x000000f40500720c */ /* 0x040fe20003fc6270 */
[----:B------:R-:W-:Y:S01]  /*1db60*/  HMMA.16816.F32.BF16 R176, R8, R22, R176 ;  /* 0x0000001608b0723c */ /* 0x000fe200000418b0 */
[C---:B------:R-:W-:Y:S02]  /*1db70*/  ISETP.GE.AND P4, PT, R5.reuse, R242, PT ;  /* 0x000000f20500720c */ /* 0x040fe40003f86270 */
[C---:B------:R-:W-:Y:S02]  /*1db80*/  ISETP.GE.OR P1, PT, R4.reuse, R243, !P1 ;  /* 0x000000f30400720c */ /* 0x040fe40004f26670 */
[----:B------:R-:W-:Y:S01]  /*1db90*/  ISETP.GE.OR P3, PT, R4, R245, !P3 ;  /* 0x000000f50400720c */ /* 0x000fe20005f66670 */
[----:B------:R-:W-:Y:S01]  /*1dba0*/  VIADD R4, R0, 0x68 ;  /* 0x0000006800047836 */ /* 0x000fe20000000000 */
[----:B------:R-:W-:-:S02]  /*1dbb0*/  ISETP.GE.OR P6, PT, R5, R243, !P6 ;  /* 0x000000f30500720c */ /* 0x000fc400077c6670 */
[----:B------:R-:W-:Y:S01]  /*1dbc0*/  ISETP.GE.OR P4, PT, R5, R245, !P4 ;  /* 0x000000f50500720c */ /* 0x000fe20006786670 */
[----:B------:R-:W-:Y:S01]  /*1dbd0*/  VIADD R5, R0, 0x69 ;  /* 0x0000006900057836 */ /* 0x000fe20000000000 */
        /* <DEDUP_REMOVED lines=8> */
[C---:B------:R-:W-:Y:S02]  /*1dc60*/  ISETP.GE.OR P5, PT, R4.reuse, R243, !P5 ;  /* 0x000000f30400720c */ /* 0x040fe40006fa6670 */
[----:B------:R-:W-:Y:S01]  /*1dc70*/  ISETP.GE.OR P1, PT, R4, R245, !P1 ;  /* 0x000000f50400720c */ /* 0x000fe20004f26670 */
[----:B------:R-:W-:Y:S01]  /*1dc80*/  VIADD R4, R0, 0x70 ;  /* 0x0000007000047836 */ /* 0x000fe20000000000 */
[----:B------:R-:W-:-:S02]  /*1dc90*/  ISETP.GE.OR P3, PT, R5, R243, !P3 ;  /* 0x000000f30500720c */ /* 0x000fc40005f66670 */
[----:B------:R-:W-:Y:S01]  /*1dca0*/  ISETP.GE.OR P6, PT, R5, R245, !P6 ;  /* 0x000000f50500720c */ /* 0x000fe200077c6670 */
[C---:B------:R-:W-:Y:S01]  /*1dcb0*/  VIADD R5, R0.reuse, 0x71 ;  /* 0x0000007100057836 */ /* 0x040fe20000000000 */
[----:B------:R-:W-:Y:S01]  /*1dcc0*/  FSEL R146, R39, -INF , !P4 ;  /* 0xff80000027927808 */ /* 0x000fe20006000000 */
[----:B------:R-:W-:Y:S01]  /*1dcd0*/  VIADD R0, R0, 0x79 ;  /* 0x0000007900007836 */ /* 0x000fe20000000000 */
        /* <DEDUP_REMOVED lines=8> */
[----:B------:R-:W-:Y:S02]  /*1dd60*/  ISETP.GE.OR P5, PT, R4, R245, !P5 ;  /* 0x000000f50400720c */ /* 0x000fe40006fa6670 */
[----:B------:R-:W-:-:S02]  /*1dd70*/  ISETP.GE.OR P1, PT, R5, R243, !P1 ;  /* 0x000000f30500720c */ /* 0x000fc40004f26670 */
[----:B------:R-:W-:Y:S02]  /*1dd80*/  ISETP.GE.OR P3, PT, R5, R245, !P3 ;  /* 0x000000f50500720c */ /* 0x000fe40005f66670 */
[----:B------:R-:W1:Y:S01]  /*1dd90*/  LDC.64 R4, c[0x0][0x198] ;  /* 0x00006600ff047b82 */ /* 0x000e620000000a00 */
[----:B------:R-:W-:Y:S02]  /*1dda0*/  FSEL R145, R19, -INF , !P6 ;  /* 0xff80000013917808 */ /* 0x000fe40007000000 */
[----:B------:R-:W-:Y:S02]  /*1ddb0*/  FSEL R65, R15, -INF , !P3 ;  /* 0xff8000000f417808 */ /* 0x000fe40005800000 */
[----:B------:R-:W-:Y:S02]  /*1ddc0*/  ISETP.GT.AND P3, PT, R240, R226, PT ;  /* 0x000000e2f000720c */ /* 0x000fe40003f64270 */
[----:B------:R-:W-:Y:S02]  /*1ddd0*/  FSEL R143, R12, -INF , !P4 ;  /* 0xff8000000c8f7808 */ /* 0x000fe40006000000 */
[----:B------:R-:W-:-:S02]  /*1dde0*/  FSEL R132, R14, -INF , !P5 ;  /* 0xff8000000e847808 */ /* 0x000fc40006800000 */
[----:B------:R-:W-:Y:S02]  /*1ddf0*/  FSEL R142, R13, -INF , !P1 ;  /* 0xff8000000d8e7808 */ /* 0x000fe40004800000 */
[C---:B------:R-:W-:Y:S02]  /*1de00*/  ISETP.GE.AND P6, PT, R6.reuse, R244, PT ;  /* 0x000000f40600720c */ /* 0x040fe40003fc6270 */
[----:B------:R-:W-:Y:S02]  /*1de10*/  ISETP.GE.AND P4, PT, R6, R242, PT ;  /* 0x000000f20600720c */ /* 0x000fe40003f86270 */
[C---:B------:R-:W-:Y:S02]  /*1de20*/  ISETP.GE.AND P5, PT, R0.reuse, R244, PT ;  /* 0x000000f40000720c */ /* 0x040fe40003fa6270 */
[----:B------:R-:W-:Y:S02]  /*1de30*/  ISETP.GE.AND P1, PT, R0, R242, PT ;  /* 0x000000f20000720c */ /* 0x000fe40003f26270 */
[----:B------:R-:W-:-:S02]  /*1de40*/  ISETP.GE.OR P6, PT, R6, R243, !P6 ;  /* 0x000000f30600720c */ /* 0x000fc400077c6670 */
[----:B------:R-:W-:Y:S02]  /*1de50*/  ISETP.GE.OR P4, PT, R6, R245, !P4 ;  /* 0x000000f50600720c */ /* 0x000fe40006786670 */
[C---:B------:R-:W-:Y:S02]  /*1de60*/  ISETP.GE.OR P5, PT, R0.reuse, R243, !P5 ;  /* 0x000000f30000720c */ /* 0x040fe40006fa6670 */
[----:B------:R-:W-:Y:S02]  /*1de70*/  ISETP.GE.OR P1, PT, R0, R245, !P1 ;  /* 0x000000f50000720c */ /* 0x000fe40004f26670 */
[----:B------:R-:W-:Y:S02]  /*1de80*/  FSEL R140, R176, -INF , !P6 ;  /* 0xff800000b08c7808 */ /* 0x000fe40007000000 */
[----:B------:R-:W-:Y:S02]  /*1de90*/  FSEL R64, R178, -INF , !P4 ;  /* 0xff800000b2407808 */ /* 0x000fe40006000000 */
[----:B------:R-:W-:-:S02]  /*1dea0*/  FSEL R141, R177, -INF , !P5 ;  /* 0xff800000b18d7808 */ /* 0x000fc40006800000 */
[----:B------:R-:W-:Y:S01]  /*1deb0*/  FSEL R63, R179, -INF , !P1 ;  /* 0xff800000b33f7808 */ /* 0x000fe20004800000 */
[----:B------:R-:W-:Y:S05]  /*1dec0*/  @!P3 BRA `(.L_x_2109) ;  /* 0x0000000c0020b947 */ /* 0x000fea0003800000 */
[----:B------:R-:W-:Y:S04]  /*1ded0*/  BSSY B0, `(.L_x_2110) ;  /* 0x0000044000007945 */ /* 0x000fe80003800000 */
[----:B------:R-:W-:Y:S05]  /*1dee0*/  @!P0 BRA `(.L_x_2111) ;  /* 0x0000000000fc8947 */ /* 0x000fea0003800000 */
[----:B-1----:R-:W2:Y:S01]  /*1def0*/  LD.E R13, desc[UR6][R4.64+0x170] ;  /* 0x00017006040d7980 */ /* 0x002ea2000c101900 */
        /* <DEDUP_REMOVED lines=9> */
[----:B------:R-:W-:-:S04]  /*1df90*/  LOP3.LUT R0, R0, R13, RZ, 0x3c, !PT ;  /* 0x0000000d00007212 */ /* 0x000fc800078e3cff */
        /* <DEDUP_REMOVED lines=21> */
[----:B------:R-:W-:-:S02]  /*1e0f0*/  ISETP.GE.AND P0, PT, R11, RZ, PT ;  /* 0x000000ff0b00720c */ /* 0x000fc40003f06270 */
[----:B------:R-:W-:-:S07]  /*1e100*/  ISETP.NE.AND P1, PT, R13, RZ, PT ;  /* 0x000000ff0d00720c */ /* 0x000fce0003f25270 */
[----:B------:R-:W-:Y:S02]  /*1e110*/  @P5 VIADD R10, R10, 0x1 ;  /* 0x000000010a0a5836 */ /* 0x000fe40000000000 */
[----:B------:R-:W-:Y:S02]  /*1e120*/  @P6 IADD3 R12, R12, 0x1, RZ ;  /* 0x000000010c0c6810 */ /* 0x000fe40007ffe0ff */
[----:B------:R-:W-:Y:S02]  /*1e130*/  IMAD.MOV.U32 R8, RZ, RZ, R10 ;  /* 0x000000ffff087224 */ /* 0x000fe400078e000a */
[----:B------:R-:W-:Y:S01]  /*1e140*/  MOV R7, R12 ;  /* 0x0000000c00077202 */ /* 0x000fe20000000f00 */
[----:B------:R-:W2:Y:S01]  /*1e150*/  LD.E.64 R10, desc[UR6][R4.64+0x38] ;  /* 0x00003806040a7980 */ /* 0x000ea2000c101b00 */
[----:B------:R-:W-:Y:S02]  /*1e160*/  @!P0 IMAD.MOV R8, RZ, RZ, -R8 ;  /* 0x000000ffff088224 */ /* 0x000fe400078e0a08 */
[----:B------:R-:W-:-:S03]  /*1e170*/  @!P4 IADD3 R7, -R7, RZ, RZ ;  /* 0x000000ff0707c210 */ /* 0x000fc60007ffe1ff */
[C---:B------:R-:W-:Y:S02]  /*1e180*/  SEL R8, R0.reuse, R8, !P1 ;  /* 0x0000000800087207 */ /* 0x040fe40004800000 */
[----:B------:R-:W-:-:S03]  /*1e190*/  SEL R7, R0, R7, !P1 ;  /* 0x0000000700077207 */ /* 0x000fc60004800000 */
[----:B------:R-:W-:-:S04]  /*1e1a0*/  IMAD.WIDE R14, R8, 0x4, R238 ;  /* 0x00000004080e7825 */ /* 0x000fc800078e02ee */
[C---:B------:R-:W-:Y:S01]  /*1e1b0*/  IMAD.WIDE R16, R7.reuse, 0x4, R238 ;  /* 0x0000000407107825 */ /* 0x040fe200078e02ee */
[----:B------:R-:W3:Y:S04]  /*1e1c0*/  LD.E R0, desc[UR6][R14.64] ;  /* 0x000000060e007980 */ /* 0x000ee8000c101900 */
[----:B------:R-:W3:Y:S04]  /*1e1d0*/  LD.E R6, desc[UR6][R16.64] ;  /* 0x0000000610067980 */ /* 0x000ee8000c101900 */
[----:B------:R-:W4:Y:S01]  /*1e1e0*/  LD.E.64 R14, desc[UR6][R4.64+0x20] ;  /* 0x00002006040e7980 */ /* 0x000f22000c101b00 */
[----:B------:R-:W-:-:S05]  /*1e1f0*/  IADD3 R7, R7, -R8, RZ ;  /* 0x8000000807077210 */ /* 0x000fca0007ffe0ff */
[----:B------:R-:W-:-:S05]  /*1e200*/  IMAD R13, R13, R7, -0x80 ;  /* 0xffffff800d0d7424 */ /* 0x000fca00078e0207 */
[----:B------:R-:W-:Y:S01]  /*1e210*/  SHF.R.S32.HI R8, RZ, 0x1f, R13 ;  /* 0x0000001fff087819 */ /* 0x000fe2000001140d */
[-C--:B--2---:R-:W-:Y:S02]  /*1e220*/  IMAD R7, R11, R13.reuse, RZ ;  /* 0x0000000d0b077224 */ /* 0x084fe400078e02ff */
[----:B------:R-:W-:-:S04]  /*1e230*/  IMAD.WIDE.U32 R12, R10, R13, RZ ;  /* 0x0000000d0a0c7225 */ /* 0x000fc800078e00ff */
[----:B------:R-:W-:-:S05]  /*1e240*/  IMAD R7, R10, R8, R7 ;  /* 0x000000080a077224 */ /* 0x000fca00078e0207 */
[----:B------:R-:W-:Y:S01]  /*1e250*/  IADD3 R13, R13, R7, RZ ;  /* 0x000000070d0d7210 */ /* 0x000fe20007ffe0ff */
[----:B---3--:R-:W-:-:S05]  /*1e260*/  IMAD.IADD R0, R0, 0x1, -R6 ;  /* 0x0000000100007824 */ /* 0x008fca00078e0a06 */
[----:B------:R-:W-:Y:S01]  /*1e270*/  SHF.R.S32.HI R8, RZ, 0x1f, R0 ;  /* 0x0000001fff087819 */ /* 0x000fe20000011400 */
[----:B----4-:R-:W-:Y:S02]  /*1e280*/  IMAD R6, R15, R0, RZ ;  /* 0x000000000f067224 */ /* 0x010fe400078e02ff */
[----:B------:R-:W-:-:S04]  /*1e290*/  IMAD.WIDE.U32 R12, R0, R14, R12 ;  /* 0x0000000e000c7225 */ /* 0x000fc800078e000c */
[----:B------:R-:W-:Y:S01]  /*1e2a0*/  IMAD R8, R14, R8, R6 ;  /* 0x000000080e087224 */ /* 0x000fe200078e0206 */
[----:B------:R-:W-:-:S03]  /*1e2b0*/  MOV R9, R12 ;  /* 0x0000000c00097202 */ /* 0x000fc60000000f00 */
[----:B------:R-:W-:Y:S01]  /*1e2c0*/  IMAD.IADD R8, R13, 0x1, R8 ;  /* 0x000000010d087824 */ /* 0x000fe200078e0208 */
[----:B------:R-:W-:Y:S05]  /*1e2d0*/  BRA `(.L_x_2112) ;  /* 0x00000000000c7947 */ /* 0x000fea0003800000 */
.L_x_2111:
[----:B-1----:R-:W2:Y:S02]  /*1e2e0*/  LD.E R9, desc[UR6][R4.64+0x38] ;  /* 0x0000380604097980 */ /* 0x002ea4000c101900 */
[----:B--2---:R-:W-:-:S04]  /*1e2f0*/  LEA R9, -R9, RZ, 0x7 ;  /* 0x000000ff09097211 */ /* 0x004fc800078e39ff */
[----:B------:R-:W-:Y:S02]  /*1e300*/  SHF.R.S32.HI R8, RZ, 0x1f, R9 ;  /* 0x0000001fff087819 */ /* 0x000fe40000011409 */
.L_x_2112:
[----:B------:R-:W-:Y:S05]  /*1e310*/  BSYNC B0 ;  /* 0x0000000000007941 */ /* 0x000fea0003800000 */
.L_x_2110:
[----:B------:R-:W-:Y:S02]  /*1e320*/  LOP3.LUT R0, R241, 0x1, RZ, 0xc0, !PT ;  /* 0x00000001f1007812 */ /* 0x000fe400078ec0ff */
[C---:B------:R-:W-:Y:S02]  /*1e330*/  @P2 IADD3 R6, P0, R9.reuse, R224, RZ ;  /* 0x000000e009062210 */ /* 0x040fe40007f1e0ff */
[----:B------:R-:W-:Y:S02]  /*1e340*/  ISETP.NE.U32.AND P1, PT, R0, 0x1, PT ;  /* 0x000000010000780c */ /* 0x000fe40003f25070 */
[CC--:B------:R-:W-:Y:S01]  /*1e350*/  LEA R20, P6, R9.reuse, R228.reuse, 0x1 ;  /* 0x000000e409147211 */ /* 0x0c0fe200078c08ff */
[----:B------:R-:W-:Y:S01]  /*1e360*/  @P2 IMAD.X R0, R8, 0x1, R225, P0 ;  /* 0x0000000108002824 */ /* 0x000fe200000e06e1 */
[----:B------:R-:W-:Y:S02]  /*1e370*/  @P2 LEA R12, P0, R6, R228, 0x1 ;  /* 0x000000e4060c2211 */ /* 0x000fe400078008ff */
[----:B------:R-:W-:-:S02]  /*1e380*/  LEA.HI.X R21, R9, R227, R8, 0x1, P6 ;  /* 0x000000e309157211 */ /* 0x000fc400030f0c08 */
[----:B------:R-:W-:-:S05]  /*1e390*/  @P2 LEA.HI.X R13, R6, R227, R0, 0x1, P0 ;  /* 0x000000e3060d2211 */ /* 0x000fca00000f0c00 */
[----:B------:R-:W-:Y:S01]  /*1e3a0*/  @!P1 IADD3 R10, P4, R9, R224, RZ ;  /* 0x000000e0090a9210 */ /* 0x000fe20007f9e0ff */
[----:B------:R-:W-:Y:S01]  /*1e3b0*/  @!PT LDS RZ, [RZ] ;  /* 0x00000000fffff984 */ /* 0x000fe20000000800 */
[----:B------:R-:W-:Y:S01]  /*1e3c0*/  @!PT LDS RZ, [RZ] ;  /* 0x00000000fffff984 */ /* 0x000fe20000000800 */
[----:B------:R-:W-:Y:S01]  /*1e3d0*/  @!PT LDS RZ, [RZ] ;  /* 0x00000000fffff984 */ /* 0x000fe20000000800 */
[----:B------:R2:W-:Y:S04]  /*1e3e0*/  @!P1 LDGSTS.E.BYPASS.LTC128B.128 [R237+0x4000], desc[UR6][R20.64] ;  /* 0x0400000014ed9fae */ /* 0x0005e8000b901d46 */
[----:B------:R-:W-:Y:S01]  /*1e3f0*/  @!P1 IMAD.X R7, R8, 0x1, R225, P4 ;  /* 0x0000000108079824 */ /* 0x000fe200020e06e1 */
[C---:B------:R-:W-:Y:S01]  /*1e400*/  @!P1 LEA R18, P4, R10.reuse, R228, 0x1 ;  /* 0x000000e40a129211 */ /* 0x040fe200078808ff */
[----:B------:R2:W-:Y:S03]  /*1e410*/  @P1 STS.128 [R237+0x4000], RZ ;  /* 0x004000ffed001388 */ /* 0x0005e60000000c00 */
[----:B------:R-:W-:Y:S01]  /*1e420*/  @!P1 LEA.HI.X R19, R10, R227, R7, 0x1, P4 ;  /* 0x000000e30a139211 */ /* 0x000fe200020f0c07 */
[----:B------:R-:W-:Y:S01]  /*1e430*/  @!PT LDS RZ, [RZ] ;  /* 0x00000000fffff984 */ /* 0x000fe20000000800 */
[----:B------:R-:W-:Y:S01]  /*1e440*/  @!PT LDS RZ, [RZ] ;  /* 0x00000000fffff984 */ /* 0x000fe20000000800 */
[----:B------:R-:W-:Y:S01]  /*1e450*/  @!PT LDS RZ, [RZ] ;  /* 0x00000000fffff984 */ /* 0x000fe20000000800 */
[----:B------:R2:W-:Y:S01]  /*1e460*/  @P2 LDGSTS.E.BYPASS.LTC128B.128 [R237+0x8000], desc[UR6][R20.64+0x80] ;  /* 0x0800008014ed2fae */ /* 0x0005e2000b901d46 */
[----:B------:R-:W-:-:S03]  /*1e470*/  IADD3 R7, P5, P4, R224, R224, R9 ;  /* 0x000000e0e0077210 */ /* 0x000fc60007cbe009 */
[----:B------:R2:W-:Y:S01]  /*1e480*/  @!P2 STS.128 [R237+0x8000], RZ ;  /* 0x008000ffed00a388 */ /* 0x0005e20000000c00 */
[----:B------:R-:W-:Y:S02]  /*1e490*/  IADD3.X R6, R225, R225, R8, P5, P4 ;  /* 0x000000e1e1067210 */ /* 0x000fe40002fe8408 */
[C---:B------:R-:W-:Y:S01]  /*1e4a0*/  @P2 LEA R10, P0, R7.reuse, R228, 0x1 ;  /* 0x000000e4070a2211 */ /* 0x040fe200078008ff */
[----:B------:R-:W-:Y:S01]  /*1e4b0*/  @!PT LDS RZ, [RZ] ;  /* 0x00000000fffff984 */ /* 0x000fe20000000800 */
[----:B------:R-:W-:Y:S01]  /*1e4c0*/  @!PT LDS RZ, [RZ] ;  /* 0x00000000fffff984 */ /* 0x000fe20000000800 */
[----:B------:R-:W-:Y:S01]  /*1e4d0*/  @!PT LDS RZ, [RZ] ;  /* 0x00000000fffff984 */ /* 0x000fe20000000800 */
[----:B------:R2:W-:Y:S01]  /*1e4e0*/  @!P1 LDGSTS.E.BYPASS.LTC128B.128 [R237+0x4800], desc[UR6][R18.64] ;  /* 0x0480000012ed9fae */ /* 0x0005e2000b901d46 */
[C---:B------:R-:W-:Y:S02]  /*1e4f0*/  IADD3 R0, P4, R7.reuse, R224, RZ ;  /* 0x000000e007007210 */ /* 0x040fe40007f9e0ff */
[CC--:B------:R-:W-:Y:S01]  /*1e500*/  @!P1 LEA R16, P5, R7.reuse, R228.reuse, 0x1 ;  /* 0x000000e407109211 */ /* 0x0c0fe200078a08ff */
[----:B------:R2:W-:Y:S01]  /*1e510*/  @P1 STS.128 [R237+0x4800], RZ ;  /* 0x004800ffed001388 */ /* 0x0005e20000000c00 */
[CCC-:B------:R-:W-:Y:S02]  /*1e520*/  @P2 LEA.HI.X R11, R7.reuse, R227.reuse, R6.reuse, 0x1, P0 ;  /* 0x000000e3070b2211 */ /* 0x1c0fe400000f0c06 */
[----:B------:R-:W-:Y:S01]  /*1e530*/  @!P1 LEA.HI.X R17, R7, R227, R6, 0x1, P5 ;  /* 0x000000e307119211 */ /* 0x000fe200028f0c06 */
[----:B------:R-:W-:Y:S01]  /*1e540*/  IMAD.X R6, R6, 0x1, R225, P4 ;  /* 0x0000000106067824 */ /* 0x000fe200020e06e1 */
[CC--:B------:R-:W-:Y:S01]  /*1e550*/  @!P1 LEA R14, P5, R0.reuse, R228.reuse, 0x1 ;  /* 0x000000e4000e9211 */ /* 0x0c0fe200078a08ff */
[----:B------:R-:W-:Y:S01]  /*1e560*/  @!PT LDS RZ, [RZ] ;  /* 0x00000000fffff984 */ /* 0x000fe20000000800 */
[----:B------:R-:W-:Y:S01]  /*1e570*/  @!PT LDS RZ, [RZ] ;  /* 0x00000000fffff984 */ /* 0x000fe20000000800 */
[----:B------:R-:W-:Y:S01]  /*1e580*/  @!PT LDS RZ, [RZ] ;  /* 0x00000000fffff984 */ /* 0x000fe20000000800 */
[----:B------:R2:W-:Y:S01]  /*1e590*/  @P2 LDGSTS.E.BYPASS.LTC128B.128 [R237+0x8800], desc[UR6][R12.64+0x80] ;  /* 0x088000800ced2fae */ /* 0x0005e2000b901d46 */
[----:B------:R-:W-:-:S02]  /*1e5a0*/  @P2 LEA R8, P0, R0, R228, 0x1 ;  /* 0x000000e400082211 */ /* 0x000fc400078008ff */
[C---:B------:R-:W-:Y:S01]  /*1e5b0*/  IADD3 R7, P4, R0.reuse, R224, RZ ;  /* 0x000000e000077210 */ /* 0x040fe20007f9e0ff */
[----:B------:R2:W-:Y:S01]  /*1e5c0*/  @!P2 STS.128 [R237+0x8800], RZ ;  /* 0x008800ffed00a388 */ /* 0x0005e20000000c00 */
[CCC-:B------:R-:W-:Y:S02]  /*1e5d0*/  @!P1 LEA.HI.X R15, R0.reuse, R227.reuse, R6.reuse, 0x1, P5 ;  /* 0x000000e3000f9211 */ /* 0x1c0fe400028f0c06 */
[-C--:B------:R-:W-:Y:S01]  /*1e5e0*/  @P2 LEA.HI.X R9, R0, R227.reuse, R6, 0x1, P0 ;  /* 0x000000e300092211 */ /* 0x080fe200000f0c06 */
[----:B------:R-:W-:Y:S01]  /*1e5f0*/  IMAD.X R6, R6, 0x1, R225, P4 ;  /* 0x0000000106067824 */ /* 0x000fe200020e06e1 */
[CC--:B------:R-:W-:Y:S01]  /*1e600*/  @!P1 LEA R24, P5, R7.reuse, R228.reuse, 0x1 ;  /* 0x000000e407189211 */ /* 0x0c0fe200078a08ff */
[----:B------:R-:W-:Y:S01]  /*1e610*/  @!PT LDS RZ, [RZ] ;  /* 0x00000000fffff984 */ /* 0x000fe20000000800 */
[----:B------:R-:W-:Y:S01]  /*1e620*/  @!PT LDS RZ, [RZ] ;  /* 0x00000000fffff984 */ /* 0x000fe20000000800 */
[----:B------:R-:W-:Y:S01]  /*1e630*/  @!PT LDS RZ, [RZ] ;  /* 0x00000000fffff984 */ /* 0x000fe20000000800 */
[----:B------:R2:W-:Y:S01]  /*1e640*/  @!P1 LDGSTS.E.BYPASS.LTC128B.128 [R237+0x5000], desc[UR6][R16.64] ;  /* 0x0500000010ed9fae */ /* 0x0005e2000b901d46 */
[C---:B------:R-:W-:Y:S02]  /*1e650*/  @P2 LEA R22, P0, R7.reuse, R228, 0x1 ;  /* 0x000000e407162211 */ /* 0x040fe400078008ff */
[C---:B------:R-:W-:Y:S01]  /*1e660*/  IADD3 R0, P4, R7.reuse, R224, RZ ;  /* 0x000000e007007210 */ /* 0x040fe20007f9e0ff */
[----:B------:R2:W-:Y:S01]  /*1e670*/  @P1 STS.128 [R237+0x5000], RZ ;  /* 0x005000ffed001388 */ /* 0x0005e20000000c00 */
[----:B------:R-:W-:-:S02]  /*1e680*/  @!P1 LEA.HI.X R25, R7, R227, R6, 0x1, P5 ;  /* 0x000000e307199211 */ /* 0x000fc400028f0c06 */
[-C--:B------:R-:W-:Y:S01]  /*1e690*/  @P2 LEA.HI.X R23, R7, R227.reuse, R6, 0x1, P0 ;  /* 0x000000e307172211 */ /* 0x080fe200000f0c06 */
[--C-:B------:R-:W-:Y:S01]  /*1e6a0*/  IMAD.X R6, R6, 0x1, R225.reuse, P4 ;  /* 0x0000000106067824 */ /* 0x100fe200020e06e1 */
[CC--:B------:R-:W-:Y:S01]  /*1e6b0*/  @!P1 LEA R28, P5, R0.reuse, R228.reuse, 0x1 ;  /* 0x000000e4001c9211 */ /* 0x0c0fe200078a08ff */
[----:B------:R-:W-:Y:S01]  /*1e6c0*/  @!PT LDS RZ, [RZ] ;  /* 0x00000000fffff984 */ /* 0x000fe20000000800 */
[----:B------:R-:W-:Y:S01]  /*1e6d0*/  @!PT LDS RZ, [RZ] ;  /* 0x00000000fffff984 */ /* 0x000fe20000000800 */
[----:B------:R-:W-:Y:S01]  /*1e6e0*/  @!PT LDS RZ, [RZ] ;  /* 0x00000000fffff984 */ /* 0x000fe20000000800 */
[----:B------:R2:W-:Y:S01]  /*1e6f0*/  @P2 LDGSTS.E.BYPASS.LTC128B.128 [R237+0x9000], desc[UR6][R10.64+0x80] ;  /* 0x090000800aed2fae */ /* 0x0005e2000b901d46 */
[C---:B------:R-:W-:Y:S02]  /*1e700*/  @P2 LEA R26, P0, R0.reuse, R228, 0x1 ;  /* 0x000000e4001a2211 */ /* 0x040fe400078008ff */
[C---:B------:R-:W-:Y:S01]  /*1e710*/  IADD3 R7, P4, R0.reuse, R224, RZ ;  /* 0x000000e000077210 */ /* 0x040fe20007f9e0ff */
[----:B------:R2:W-:Y:S01]  /*1e720*/  @!P2 STS.128 [R237+0x9000], RZ ;  /* 0x009000ffed00a388 */ /* 0x0005e20000000c00 */
[CCC-:B------:R-:W-:Y:S02]  /*1e730*/  @!P1 LEA.HI.X R29, R0.reuse, R227.reuse, R6.reuse, 0x1, P5 ;  /* 0x000000e3001d9211 */ /* 0x1c0fe400028f0c06 */
[----:B------:R-:W-:Y:S01]  /*1e740*/  @P2 LEA.HI.X R27, R0, R227, R6, 0x1, P0 ;  /* 0x000000e3001b2211 */ /* 0x000fe200000f0c06 */
[----:B------:R-:W-:Y:S01]  /*1e750*/  IMAD.X R6, R6, 0x1, R225, P4 ;  /* 0x0000000106067824 */ /* 0x000fe200020e06e1 */
[----:B------:R-:W-:Y:S01]  /*1e760*/  @!PT LDS RZ, [RZ] ;  /* 0x00000000fffff984 */ /* 0x000fe20000000800 */
[----:B------:R-:W-:Y:S01]  /*1e770*/  @!PT LDS RZ, [RZ] ;  /* 0x00000000fffff984 */ /* 0x000fe20000000800 */
[----:B------:R-:W-:Y:S01]  /*1e780*/  @!PT LDS RZ, [RZ] ;  /* 0x00000000fffff984 */ /* 0x000fe20000000800 */
[----:B------:R2:W-:Y:S01]  /*1e790*/  @!P1 LDGSTS.E.BYPASS.LTC128B.128 [R237+0x5800], desc[UR6][R14.64] ;  /* 0x058000000eed9fae */ /* 0x0005e2000b901d46 */
[----:B------:R-:W-:-:S02]  /*1e7a0*/  @!P1 LEA R32, P5, R7, R228, 0x1 ;  /* 0x000000e407209211 */ /* 0x000fc400078a08ff */
[C---:B------:R-:W-:Y:S01]  /*1e7b0*/  @P2 LEA R30, P0, R7.reuse, R228, 0x1 ;  /* 0x000000e4071e2211 */ /* 0x040fe200078008ff */
[----:B------:R2:W-:Y:S01]  /*1e7c0*/  @P1 STS.128 [R237+0x5800], RZ ;  /* 0x005800ffed001388 */ /* 0x0005e20000000c00 */
[C---:B------:R-:W-:Y:S02]  /*1e7d0*/  IADD3 R0, P4, R7.reuse, R224, RZ ;  /* 0x000000e007007210 */ /* 0x040fe40007f9e0ff */
[CCC-:B------:R-:W-:Y:S01]  /*1e7e0*/  @!P1 LEA.HI.X R33, R7.reuse, R227.reuse, R6.reuse, 0x1, P5 ;  /* 0x000000e307219211 */ /* 0x1c0fe200028f0c06 */
[----:B------:R-:W-:Y:S01]  /*1e7f0*/  @!PT LDS RZ, [RZ] ;  /* 0x00000000fffff984 */ /* 0x000fe20000000800 */
[----:B------:R-:W-:Y:S01]  /*1e800*/  @!PT LDS RZ, [RZ] ;  /* 0x00000000fffff984 */ /* 0x000fe20000000800 */
[----:B------:R-:W-:Y:S01]  /*1e810*/  @!PT LDS RZ, [RZ] ;  /* 0x00000000fffff984 */ /* 0x000fe20000000800 */
[----:B------:R2:W-:Y:S01]  /*1e820*/  @P2 LDGSTS.E.BYPASS.LTC128B.128 [R237+0x9800], desc[UR6][R8.64+0x80] ;  /* 0x0980008008ed2fae */ /* 0x0005e2000b901d46 */
[-C--:B------:R-:W-:Y:S01]  /*1e830*/  @P2 LEA.HI.X R31, R7, R227.reuse, R6, 0x1, P0 ;  /* 0x000000e3071f2211 */ /* 0x080fe200000f0c06 */
[----:B------:R-:W-:Y:S01]  /*1e840*/  IMAD.X R6, R6, 0x1, R225, P4 ;  /* 0x0000000106067824 */ /* 0x000fe200020e06e1 */
[CC--:B------:R-:W-:Y:S01]  /*1e850*/  @!P1 LEA R34, P4, R0.reuse, R228.reuse, 0x1 ;  /* 0x000000e400229211 */ /* 0x0c0fe200078808ff */
[----:B------:R2:W-:Y:S01]  /*1e860*/  @!P2 STS.128 [R237+0x9800], RZ ;  /* 0x009800ffed00a388 */ /* 0x0005e20000000c00 */
[C---:B------:R-:W-:Y:S01]  /*1e870*/  @P2 LEA R36, P0, R0.reuse, R228, 0x1 ;  /* 0x000000e400242211 */ /* 0x040fe200078008ff */
[----:B------:R-:W-:Y:S01]  /*1e880*/  IMAD.MOV.U32 R228, RZ, RZ, R20 ;  /* 0x000000ffffe47224 */ /* 0x000fe200078e0014 */
[CCC-:B------:R-:W-:Y:S01]  /*1e890*/  @!P1 LEA.HI.X R35, R0.reuse, R227.reuse, R6.reuse, 0x1, P4 ;  /* 0x000000e300239211 */ /* 0x1c0fe200020f0c06 */
[----:B------:R-:W-:Y:S01]  /*1e8a0*/  @!PT LDS RZ, [RZ] ;  /* 0x00000000fffff984 */ /* 0x000fe20000000800 */
[----:B------:R-:W-:Y:S01]  /*1e8b0*/  @!PT LDS RZ, [RZ] ;  /* 0x00000000fffff984 */ /* 0x000fe20000000800 */
[----:B------:R-:W-:Y:S01]  /*1e8c0*/  @!PT LDS RZ, [RZ] ;  /* 0x00000000fffff984 */ /* 0x000fe20000000800 */
[----:B------:R2:W-:Y:S01]  /*1e8d0*/  @!P1 LDGSTS.E.BYPASS.LTC128B.128 [R237+0x6000], desc[UR6][R24.64] ;  /* 0x0600000018ed9fae */ /* 0x0005e2000b901d46 */
[----:B------:R-:W-:Y:S01]  /*1e8e0*/  @P2 LEA.HI.X R37, R0, R227, R6, 0x1, P0 ;  /* 0x000000e300252211 */ /* 0x000fe200000f0c06 */
[----:B------:R-:W-:-:S02]  /*1e8f0*/  IMAD.MOV.U32 R227, RZ, RZ, R21 ;  /* 0x000000ffffe37224 */ /* 0x000fc400078e0015 */
[----:B------:R2:W-:Y:S04]  /*1e900*/  @P1 STS.128 [R237+0x6000], RZ ;  /* 0x006000ffed001388 */ /* 0x0005e80000000c00 */
        /* <DEDUP_REMOVED lines=35> */
[----:B------:R-:W0:Y:S02]  /*1eb40*/  LDGDEPBAR ;  /* 0x00000000000079af */ /* 0x000e240000000000 */
.L_x_2109:
[----:B------:R-:W-:Y:S05]  /*1eb50*/  BSYNC B1 ;  /* 0x0000000000017941 */ /* 0x000fea0003800000 */
.L_x_2108:
[----:B-1----:R1:W3:Y:S01]  /*1eb60*/  LD.E R67, desc[UR6][R4.64+0xdc] ;  /* 0x0000dc0604437980 */ /* 0x0022e2000c101900 */
[----:B------:R-:W-:-:S03]  /*1eb70*/  FMNMX R0, R139, R192, !PT ;  /* 0x000000c08b007209 */ /* 0x000fc60007800000 */
[----:B--2---:R-:W-:Y:S01]  /*1eb80*/  LDSM.16.MT88.4 R8, [R215+0xc000] ;  /* 0x00c00000d708783b */ /* 0x004fe20000004200 */
[----:B------:R-:W-:-:S03]  /*1eb90*/  FMNMX R0, R193, R0, !PT ;  /* 0x00000000c1007209 */ /* 0x000fc60007800000 */
[----:B------:R-:W-:Y:S01]  /*1eba0*/  LDSM.16.MT88.4 R12, [R211+0xc000] ;  /* 0x00c00000d30c783b */ /* 0x000fe20000004200 */
        /* <DEDUP_REMOVED lines=8> */
[----:B------:R-:W-:Y:S02]  /*1ec30*/  FMNMX R0, R191, R0, !PT ;  /* 0x00000000bf007209 */ /* 0x000fe40007800000 */
[----:B-1----:R-:W-:Y:S02]  /*1ec40*/  FMNMX R5, R138, R2, !PT ;  /* 0x000000028a057209 */ /* 0x002fe40007800000 */
        /* <DEDUP_REMOVED lines=59> */
[----:B------:R-:W2:Y:S01]  /*1f000*/  SHFL.BFLY PT, R39, R4, 0x1, 0x1f ;  /* 0x0c201f0004277f89 */ /* 0x000ea200000e0000 */
[----:B-1----:R-:W-:Y:S02]  /*1f010*/  FMNMX R0, R5, R0, !PT ;  /* 0x0000000005007209 */ /* 0x002fe40007800000 */
[----:B--2---:R-:W-:-:S03]  /*1f020*/  FMNMX R39, R4, R39, !PT ;  /* 0x0000002704277209 */ /* 0x004fc60007800000 */
[----:B------:R-:W1:Y:S01]  /*1f030*/  SHFL.BFLY PT, R38, R0, 0x1, 0x1f ;  /* 0x0c201f0000267f89 */ /* 0x000e6200000e0000 */
[----:B------:R-:W-:-:S04]  /*1f040*/  FSETP.NEU.AND P4, PT, R39, -INF , PT ;  /* 0xff8000002700780b */ /* 0x000fc80003f8d000 */
[----:B------:R-:W-:-:S05]  /*1f050*/  FSEL R5, R39, RZ, P4 ;  /* 0x000000ff27057208 */ /* 0x000fca0002000000 */
[----:B------:R-:W-:Y:S01]  /*1f060*/  FADD R5, R139, -R5 ;  /* 0x800000058b057221 */ /* 0x000fe20000000000 */
[----:B-1----:R-:W-:-:S04]  /*1f070*/  FMNMX R38, R0, R38, !PT ;  /* 0x0000002600267209 */ /* 0x002fc80007800000 */
[----:B------:R-:W-:Y:S01]  /*1f080*/  FSETP.NEU.AND P1, PT, R38, -INF , PT ;  /* 0xff8000002600780b */ /* 0x000fe20003f2d000 */
[----:B---3--:R-:W-:Y:S01]  /*1f090*/  FMUL R135, R67, R39 ;  /* 0x0000002743877220 */ /* 0x008fe20000400000 */
[-C--:B------:R-:W-:Y:S01]  /*1f0a0*/  FMUL R44, R192, R67.reuse ;  /* 0x00000043c02c7220 */ /* 0x080fe20000400000 */
[-C--:B------:R-:W-:Y:S01]  /*1f0b0*/  FMUL R37, R193, R67.reuse ;  /* 0x00000043c1257220 */ /* 0x080fe20000400000 */
[-C--:B------:R-:W-:Y:S01]  /*1f0c0*/  FMUL R36, R248, R67.reuse ;  /* 0x00000043f8247220 */ /* 0x080fe20000400000 */
[-C--:B------:R-:W-:Y:S01]  /*1f0d0*/  FMUL R4, R249, R67.reuse ;  /* 0x00000043f9047220 */ /* 0x080fe20000400000 */
[----:B------:R-:W-:Y:S01]  /*1f0e0*/  FSEL R135, R135, RZ, P4 ;  /* 0x000000ff87877208 */ /* 0x000fe20002000000 */
[-C--:B------:R-:W-:Y:S01]  /*1f0f0*/  FMUL R0, R2, R67.reuse ;  /* 0x0000004302007220 */ /* 0x080fe20000400000 */
[----:B------:R-:W-:Y:S01]  /*1f100*/  FMUL R59, R67, R38 ;  /* 0x00000026433b7220 */ /* 0x000fe20000400000 */
[-C--:B------:R-:W-:Y:S01]  /*1f110*/  FMUL R42, R194, R67.reuse ;  /* 0x00000043c22a7220 */ /* 0x080fe20000400000 */
[-C--:B------:R-:W-:Y:S01]  /*1f120*/  FMUL R41, R195, R67.reuse ;  /* 0x00000043c3297220 */ /* 0x080fe20000400000 */
[C---:B------:R-:W-:Y:S01]  /*1f130*/  FADD R44, -R135.reuse, R44 ;  /* 0x0000002c872c7221 */ /* 0x040fe20000000100 */
[C---:B------:R-:W-:Y:S01]  /*1f140*/  FADD R37, -R135.reuse, R37 ;  /* 0x0000002587257221 */ /* 0x040fe20000000100 */
[C---:B------:R-:W-:Y:S01]  /*1f150*/  FADD R36, -R135.reuse, R36 ;  /* 0x0000002487247221 */ /* 0x040fe20000000100 */
[----:B------:R-:W-:Y:S01]  /*1f160*/  FADD R4, -R135, R4 ;  /* 0x0000000487047221 */ /* 0x000fe20000000100 */
[----:B------:R-:W-:Y:S01]  /*1f170*/  FSEL R59, R59, RZ, P1 ;  /* 0x000000ff3b3b7208 */ /* 0x000fe20000800000 */
[----:B------:R-:W-:Y:S01]  /*1f180*/  FMUL R40, R250, R67 ;  /* 0x00000043fa287220 */ /* 0x000fe20000400000 */
[----:B------:R-:W-:Y:S01]  /*1f190*/  FSETP.GEU.AND P2, PT, R44, -126, PT ;  /* 0xc2fc00002c00780b */ /* 0x000fe20003f4e000 */
[----:B------:R-:W-:Y:S01]  /*1f1a0*/  FMUL R45, R67, R5 ;  /* 0x00000005432d7220 */ /* 0x000fe20000400000 */
[----:B------:R-:W-:Y:S01]  /*1f1b0*/  FSETP.GEU.AND P0, PT, R37, -126, PT ;  /* 0xc2fc00002500780b */ /* 0x000fe20003f0e000 */
[C---:B------:R-:W-:Y:S01]  /*1f1c0*/  FADD R0, -R59.reuse, R0 ;  /* 0x000000003b007221 */ /* 0x040fe20000000100 */
[----:B------:R-:W-:Y:S01]  /*1f1d0*/  FSETP.GEU.AND P6, PT, R36, -126, PT ;  /* 0xc2fc00002400780b */ /* 0x000fe20003fce000 */
[C---:B------:R-:W-:Y:S01]  /*1f1e0*/  FADD R42, -R59.reuse, R42 ;  /* 0x0000002a3b2a7221 */ /* 0x040fe20000000100 */
[----:B------:R-:W-:Y:S01]  /*1f1f0*/  FSETP.GEU.AND P5, PT, R4, -126, PT ;  /* 0xc2fc00000400780b */ /* 0x000fe20003fae000 */
[C---:B------:R-:W-:Y:S01]  /*1f200*/  FADD R41, -R59.reuse, R41 ;  /* 0x000000293b297221 */ /* 0x040fe20000000100 */
[----:B------:R-:W-:Y:S01]  /*1f210*/  FADD R40, -R59, R40 ;  /* 0x000000283b287221 */ /* 0x000fe20000000100 */
[----:B------:R-:W-:Y:S01]  /*1f220*/  FSETP.GEU.AND P4, PT, R0, -126, PT ;  /* 0xc2fc00000000780b */ /* 0x000fe20003f8e000 */
[-C--:B------:R-:W-:Y:S01]  /*1f230*/  FMUL R53, R190, R67.reuse ;  /* 0x00000043be357220 */ /* 0x080fe20000400000 */
[-C--:B------:R-:W-:Y:S01]  /*1f240*/  FMUL R46, R187, R67.reuse ;  /* 0x00000043bb2e7220 */ /* 0x080fe20000400000 */
[-C--:B------:R-:W-:Y:S01]  /*1f250*/  FMUL R54, R56, R67.reuse ;  /* 0x0000004338367220 */ /* 0x080fe20000400000 */
[----:B------:R-:W-:Y:S01]  /*1f260*/  @!P2 FMUL R44, R44, 0.5 ;  /* 0x3f0000002c2ca820 */ /* 0x000fe20000400000 */
[----:B------:R-:W-:Y:S01]  /*1f270*/  FADD R53, -R135, R53 ;  /* 0x0000003587357221 */ /* 0x000fe20000000100 */
[----:B------:R-:W-:Y:S01]  /*1f280*/  @!P0 FMUL R37, R37, 0.5 ;  /* 0x3f00000025258820 */ /* 0x000fe20000400000 */
[----:B------:R-:W-:Y:S01]  /*1f290*/  FADD R46, -R135, R46 ;  /* 0x0000002e872e7221 */ /* 0x000fe20000000100 */
[----:B------:R-:W-:Y:S01]  /*1f2a0*/  @!P6 FMUL R36, R36, 0.5 ;  /* 0x3f0000002424e820 */ /* 0x000fe20000400000 */
[----:B------:R-:W-:Y:S01]  /*1f2b0*/  FADD R54, -R59, R54 ;  /* 0x000000363b367221 */ /* 0x000fe20000000100 */
[----:B------:R-:W-:Y:S01]  /*1f2c0*/  @!P5 FMUL R4, R4, 0.5 ;  /* 0x3f0000000404d820 */ /* 0x000fe20000400000 */
[----:B------:R-:W1:Y:S01]  /*1f2d0*/  MUFU.EX2 R44, R44 ;  /* 0x0000002c002c7308 */ /* 0x000e620000000800 */
[-C--:B------:R-:W-:Y:S01]  /*1f2e0*/  FMUL R57, R57, R67.reuse ;  /* 0x0000004339397220 */ /* 0x080fe20000400000 */
[----:B------:R-:W-:Y:S01]  /*1f2f0*/  @!P4 FMUL R0, R0, 0.5 ;  /* 0x3f0000000000c820 */ /* 0x000fe20000400000 */
[-C--:B------:R-:W-:Y:S01]  /*1f300*/  FMUL R52, R191, R67.reuse ;  /* 0x00000043bf347220 */ /* 0x080fe20000400000 */
[-C--:B------:R-:W-:Y:S01]  /*1f310*/  FMUL R47, R186, R67.reuse ;  /* 0x00000043ba2f7220 */ /* 0x080fe20000400000 */
[-C--:B------:R-:W-:Y:S01]  /*1f320*/  FMUL R55, R185, R67.reuse ;  /* 0x00000043b9377220 */ /* 0x080fe20000400000 */
[----:B------:R-:W-:Y:S01]  /*1f330*/  FADD R57, -R59, R57 ;  /* 0x000000393b397221 */ /* 0x000fe20000000100 */
[C---:B------:R-:W-:Y:S01]  /*1f340*/  FADD R52, -R135.reuse, R52 ;  /* 0x0000003487347221 */ /* 0x040fe20000000100 */
[----:B------:R-:W2:Y:S01]  /*1f350*/  MUFU.EX2 R37, R37 ;  /* 0x0000002500257308 */ /* 0x000ea20000000800 */
[----:B------:R-:W-:Y:S01]  /*1f360*/  FADD R47, -R135, R47 ;  /* 0x0000002f872f7221 */ /* 0x000fe20000000100 */
[----:B------:R-:W-:Y:S01]  /*1f370*/  FADD R55, -R59, R55 ;  /* 0x000000373b377221 */ /* 0x000fe20000000100 */
[-C--:B------:R-:W-:Y:S01]  /*1f380*/  FMUL R58, R58, R67.reuse ;  /* 0x000000433a3a7220 */ /* 0x080fe20000400000 */
[-C--:B------:R-:W-:Y:S01]  /*1f390*/  FMUL R25, R133, R67.reuse ;  /* 0x0000004385197220 */ /* 0x080fe20000400000 */
[-C--:B------:R-:W-:Y:S01]  /*1f3a0*/  FMUL R26, R48, R67.reuse ;  /* 0x00000043301a7220 */ /* 0x080fe20000400000 */
[-C--:B------:R-:W-:Y:S01]  /*1f3b0*/  FMUL R24, R49, R67.reuse ;  /* 0x0000004331187220 */ /* 0x080fe20000400000 */
[C---:B------:R-:W-:Y:S01]  /*1f3c0*/  FADD R58, -R135.reuse, R58 ;  /* 0x0000003a873a7221 */ /* 0x040fe20000000100 */
[----:B------:R-:W3:Y:S01]  /*1f3d0*/  MUFU.EX2 R36, R36 ;  /* 0x0000002400247308 */ /* 0x000ee20000000800 */
[----:B-1----:R-:W-:Y:S01]  /*1f3e0*/  @!P2 FMUL R44, R44, R44 ;  /* 0x0000002c2c2ca220 */ /* 0x002fe20000400000 */
[----:B------:R-:W-:Y:S01]  /*1f3f0*/  FSETP.GEU.AND P2, PT, R42, -126, PT ;  /* 0xc2fc00002a00780b */ /* 0x000fe20003f4e000 */
[C---:B------:R-:W-:Y:S01]  /*1f400*/  FADD R25, -R135.reuse, R25 ;  /* 0x0000001987197221 */ /* 0x040fe20000000100 */
[----:B------:R-:W-:Y:S01]  /*1f410*/  LDSM.16.MT88.4 R48, [R215+0x10800] ;  /* 0x01080000d730783b */ /* 0x000fe20000004200 */
[-C--:B------:R-:W-:Y:S01]  /*1f420*/  FMUL R134, R62, R67.reuse ;  /* 0x000000433e867220 */ /* 0x080fe20000400000 */
[----:B------:R-:W-:Y:S01]  /*1f430*/  FMUL R66, R66, R67 ;  /* 0x0000004342427220 */ /* 0x000fe20000400000 */
[----:B------:R-:W-:Y:S01]  /*1f440*/  FADD R26, -R135, R26 ;  /* 0x0000001a871a7221 */ /* 0x000fe20000000100 */
[----:B------:R1:W4:Y:S01]  /*1f450*/  MUFU.EX2 R2, R4 ;  /* 0x0000000400027308 */ /* 0x0003220000000800 */
[----:B--2---:R-:W-:Y:S01]  /*1f460*/  @!P0 FMUL R37, R37, R37 ;  /* 0x0000002525258220 */ /* 0x004fe20000400000 */
[----:B------:R-:W-:Y:S01]  /*1f470*/  FSETP.GEU.AND P0, PT, R40, -126, PT ;  /* 0xc2fc00002800780b */ /* 0x000fe20003f0e000 */
[----:B------:R-:W-:Y:S01]  /*1f480*/  FADD R134, -R59, R134 ;  /* 0x000000863b867221 */ /* 0x000fe20000000100 */
[----:B------:R-:W-:Y:S01]  /*1f490*/  FADD R24, -R135, R24 ;  /* 0x0000001887187221 */ /* 0x000fe20000000100 */
[-C--:B------:R-:W-:Y:S01]  /*1f4a0*/  FMUL R133, R60, R67.reuse ;  /* 0x000000433c857220 */ /* 0x080fe20000400000 */
[-C--:B------:R-:W-:Y:S01]  /*1f4b0*/  FMUL R139, R171, R67.reuse ;  /* 0x00000043ab8b7220 */ /* 0x080fe20000400000 */
[----:B------:R-:W-:Y:S01]  /*1f4c0*/  @!P2 FMUL R42, R42, 0.5 ;  /* 0x3f0000002a2aa820 */ /* 0x000fe20000400000 */
[----:B------:R-:W2:Y:S01]  /*1f4d0*/  MUFU.EX2 R0, R0 ;  /* 0x0000000000007308 */ /* 0x000ea20000000800 */
[----:B---3--:R-:W-:Y:S01]  /*1f4e0*/  @!P6 FMUL R36, R36, R36 ;  /* 0x000000242424e220 */ /* 0x008fe20000400000 */
[----:B------:R-:W-:Y:S01]  /*1f4f0*/  FSETP.GEU.AND P6, PT, R45, -126, PT ;  /* 0xc2fc00002d00780b */ /* 0x000fe20003fce000 */
[C---:B------:R-:W-:Y:S01]  /*1f500*/  FADD R133, -R59.reuse, R133 ;  /* 0x000000853b857221 */ /* 0x040fe20000000100 */
[-C--:B------:R-:W-:Y:S01]  /*1f510*/  FMUL R160, R160, R67.reuse ;  /* 0x00000043a0a07220 */ /* 0x080fe20000400000 */
[----:B------:R-:W-:Y:S01]  /*1f520*/  FADD R139, -R59, R139 ;  /* 0x0000008b3b8b7221 */ /* 0x000fe20000000100 */
[-C--:B------:R-:W-:Y:S01]  /*1f530*/  FMUL R166, R166, R67.reuse ;  /* 0x00000043a6a67220 */ /* 0x080fe20000400000 */
[----:B------:R-:W-:Y:S01]  /*1f540*/  @!P0 FMUL R40, R40, 0.5 ;  /* 0x3f00000028288820 */ /* 0x000fe20000400000 */
[----:B------:R-:W3:Y:S01]  /*1f550*/  MUFU.EX2 R42, R42 ;  /* 0x0000002a002a7308 */ /* 0x000ee20000000800 */
[----:B-1----:R-:W-:Y:S01]  /*1f560*/  FSEL R4, R38, RZ, P1 ;  /* 0x000000ff26047208 */ /* 0x002fe20000800000 */
[----:B----4-:R-:W-:Y:S01]  /*1f570*/  @!P5 FMUL R2, R2, R2 ;  /* 0x000000020202d220 */ /* 0x010fe20000400000 */
[----:B------:R-:W-:Y:S01]  /*1f580*/  FSETP.GEU.AND P1, PT, R41, -126, PT ;  /* 0xc2fc00002900780b */ /* 0x000fe20003f2e000 */
[-C--:B------:R-:W-:Y:S01]  /*1f590*/  FMUL R154, R154, R67.reuse ;  /* 0x000000439a9a7220 */ /* 0x080fe20000400000 */
[-C--:B------:R-:W-:Y:S01]  /*1f5a0*/  FMUL R151, R151, R67.reuse ;  /* 0x0000004397977220 */ /* 0x080fe20000400000 */
[----:B------:R-:W-:Y:S01]  /*1f5b0*/  FADD R4, R138, -R4 ;  /* 0x800000048a047221 */ /* 0x000fe20000000000 */
[----:B------:R-:W-:Y:S01]  /*1f5c0*/  @!P6 FMUL R45, R45, 0.5 ;  /* 0x3f0000002d2de820 */ /* 0x000fe20000400000 */
[----:B------:R-:W1:Y:S01]  /*1f5d0*/  MUFU.EX2 R40, R40 ;  /* 0x0000002800287308 */ /* 0x000e620000000800 */
[----:B--2---:R-:W-:Y:S01]  /*1f5e0*/  @!P4 FMUL R0, R0, R0 ;  /* 0x000000000000c220 */ /* 0x004fe20000400000 */
[----:B------:R-:W-:Y:S01]  /*1f5f0*/  FMUL R43, R67, R4 ;  /* 0x00000004432b7220 */ /* 0x000fe20000400000 */
[----:B------:R-:W-:Y:S01]  /*1f600*/  F2FP.BF16.F32.PACK_AB R4, R37, R44 ;  /* 0x0000002c2504723e */ /* 0x000fe200000010ff */
[-C--:B------:R-:W-:Y:S01]  /*1f610*/  FMUL R138, R181, R67.reuse ;  /* 0x00000043b58a7220 */ /* 0x080fe20000400000 */
[----:B------:R-:W-:Y:S01]  /*1f620*/  F2FP.BF16.F32.PACK_AB R6, R2, R36 ;  /* 0x000000240206723e */ /* 0x000fe200000010ff */
[----:B------:R-:W-:Y:S01]  /*1f630*/  FMUL R140, R140, R67 ;  /* 0x000000438c8c7220 */ /* 0x000fe20000400000 */
[----:B------:R-:W-:Y:S01]  /*1f640*/  FSETP.GEU.AND P5, PT, R43, -126, PT ;  /* 0xc2fc00002b00780b */ /* 0x000fe20003fae000 */
[----:B------:R-:W-:Y:S01]  /*1f650*/  @!P1 FMUL R41, R41, 0.5 ;  /* 0x3f00000029299820 */ /* 0x000fe20000400000 */
[----:B------:R-:W2:Y:S01]  /*1f660*/  MUFU.EX2 R45, R45 ;  /* 0x0000002d002d7308 */ /* 0x000ea20000000800 */
[----:B---3--:R-:W-:Y:S01]  /*1f670*/  @!P2 FMUL R42, R42, R42 ;  /* 0x0000002a2a2aa220 */ /* 0x008fe20000400000 */
[----:B------:R-:W-:Y:S01]  /*1f680*/  FSETP.GEU.AND P2, PT, R55, -126, PT ;  /* 0xc2fc00003700780b */ /* 0x000fe20003f4e000 */
[----:B------:R-:W-:-:S03]  /*1f690*/  FADD R138, -R135, R138 ;  /* 0x0000008a878a7221 */ /* 0x000fc60000000100 */
[----:B------:R-:W-:Y:S02]  /*1f6a0*/  F2FP.BF16.F32.PACK_AB R5, R42, R0 ;  /* 0x000000002a05723e */ /* 0x000fe400000010ff */
[----:B------:R-:W3:Y:S01]  /*1f6b0*/  MUFU.EX2 R41, R41 ;  /* 0x0000002900297308 */ /* 0x000ee20000000800 */
[----:B-1----:R-:W-:Y:S01]  /*1f6c0*/  @!P0 FMUL R40, R40, R40 ;  /* 0x0000002828288220 */ /* 0x002fe20000400000 */
[----:B------:R-:W-:Y:S01]  /*1f6d0*/  FSETP.GEU.AND P0, PT, R46, -126, PT ;  /* 0xc2fc00002e00780b */ /* 0x000fe20003f0e000 */
[----:B------:R-:W-:-:S04]  /*1f6e0*/  @!P5 FMUL R43, R43, 0.5 ;  /* 0x3f0000002b2bd820 */ /* 0x000fc80000400000 */
[----:B------:R-:W-:Y:S02]  /*1f6f0*/  @!P2 FMUL R55, R55, 0.5 ;  /* 0x3f0000003737a820 */ /* 0x000fe40000400000 */
[----:B------:R-:W1:Y:S01]  /*1f700*/  MUFU.EX2 R43, R43 ;  /* 0x0000002b002b7308 */ /* 0x000e620000000800 */
[----:B--2---:R-:W-:Y:S01]  /*1f710*/  @!P6 FMUL R45, R45, R45 ;  /* 0x0000002d2d2de220 */ /* 0x004fe20000400000 */
[----:B------:R-:W-:-:S03]  /*1f720*/  FSETP.GEU.AND P6, PT, R52, -126, PT ;  /* 0xc2fc00003400780b */ /* 0x000fc60003fce000 */
[-C--:B------:R-:W-:Y:S01]  /*1f730*/  FMUL R128, R128, R45.reuse ;  /* 0x0000002d80807220 */ /* 0x080fe20000400000 */
[-C--:B------:R-:W-:Y:S01]  /*1f740*/  FMUL R129, R129, R45.reuse ;  /* 0x0000002d81817220 */ /* 0x080fe20000400000 */
[----:B------:R-:W-:Y:S01]  /*1f750*/  FMUL R124, R124, R45 ;  /* 0x0000002d7c7c7220 */ /* 0x000fe20000400000 */
[----:B---3--:R-:W-:Y:S01]  /*1f760*/  @!P1 FMUL R41, R41, R41 ;  /* 0x0000002929299220 */ /* 0x008fe20000400000 */
[-C--:B------:R-:W-:Y:S01]  /*1f770*/  FMUL R125, R125, R45.reuse ;  /* 0x0000002d7d7d7220 */ /* 0x080fe20000400000 */
[----:B------:R-:W-:Y:S01]  /*1f780*/  FSETP.GEU.AND P1, PT, R53, -126, PT ;  /* 0xc2fc00003500780b */ /* 0x000fe20003f2e000 */
[-C--:B------:R-:W-:Y:S01]  /*1f790*/  FMUL R104, R104, R45.reuse ;  /* 0x0000002d68687220 */ /* 0x080fe20000400000 */
[----:B------:R-:W-:Y:S01]  /*1f7a0*/  FMUL R105, R105, R45 ;  /* 0x0000002d69697220 */ /* 0x000fe20000400000 */
[----:B------:R-:W-:Y:S01]  /*1f7b0*/  F2FP.BF16.F32.PACK_AB R7, R40, R41 ;  /* 0x000000292807723e */ /* 0x000fe200000010ff */
[-C--:B------:R-:W-:Y:S01]  /*1f7c0*/  FMUL R100, R100, R45.reuse ;  /* 0x0000002d64647220 */ /* 0x080fe20000400000 */
[-C--:B------:R-:W-:Y:S01]  /*1f7d0*/  FMUL R101, R101, R45.reuse ;  /* 0x0000002d65657220 */ /* 0x080fe20000400000 */
[----:B------:R-:W-:Y:S01]  /*1f7e0*/  FMUL R112, R112, R45 ;  /* 0x0000002d70707220 */ /* 0x000fe20000400000 */
[----:B-1----:R-:W-:Y:S01]  /*1f7f0*/  @!P5 FMUL R43, R43, R43 ;  /* 0x0000002b2b2bd220 */ /* 0x002fe20000400000 */
[-C--:B------:R-:W-:Y:S01]  /*1f800*/  FMUL R113, R113, R45.reuse ;  /* 0x0000002d71717220 */ /* 0x080fe20000400000 */
[-C--:B------:R-:W-:Y:S01]  /*1f810*/  FMUL R108, R108, R45.reuse ;  /* 0x0000002d6c6c7220 */ /* 0x080fe20000400000 */
[----:B------:R-:W-:Y:S01]  /*1f820*/  FMUL R109, R109, R45 ;  /* 0x0000002d6d6d7220 */ /* 0x000fe20000400000 */
        /* <DEDUP_REMOVED lines=12> */
[----:B------:R-:W-:Y:S01]  /*1f8f0*/  FMUL R111, R111, R43 ;  /* 0x0000002b6f6f7220 */ /* 0x000fe20000400000 */
[----:B------:R-:W-:Y:S01]  /*1f900*/  @!P1 FMUL R53, R53, 0.5 ;  /* 0x3f00000035359820 */ /* 0x000fe20000400000 */
[C---:B------:R-:W-:Y:S01]  /*1f910*/  HMMA.16816.F32.BF16 R124, R4.reuse, R10, R124 ;  /* 0x0000000a047c723c */ /* 0x040fe2000004187c */
[----:B------:R-:W1:Y:S01]  /*1f920*/  LDSM.16.MT88.4 R8, [R215+0x10000] ;  /* 0x01000000d708783b */ /* 0x000e620000004200 */
[----:B------:R-:W-:Y:S01]  /*1f930*/  @!P0 FMUL R46, R46, 0.5 ;  /* 0x3f0000002e2e8820 */ /* 0x000fe20000400000 */
[-C--:B------:R-:W-:Y:S01]  /*1f940*/  FMUL R120, R120, R45.reuse ;  /* 0x0000002d78787220 */ /* 0x080fe20000400000 */
[----:B------:R-:W-:Y:S01]  /*1f950*/  FMUL R121, R121, R45 ;  /* 0x0000002d79797220 */ /* 0x000fe20000400000 */
[----:B------:R-:W2:Y:S01]  /*1f960*/  MUFU.EX2 R53, R53 ;  /* 0x0000003500357308 */ /* 0x000ea20000000800 */
[C---:B------:R-:W-:Y:S01]  /*1f970*/  HMMA.16816.F32.BF16 R104, R4.reuse, R12, R104 ;  /* 0x0000000c0468723c */ /* 0x040fe20000041868 */
[-C--:B------:R-:W-:Y:S01]  /*1f980*/  FMUL R122, R122, R43.reuse ;  /* 0x0000002b7a7a7220 */ /* 0x080fe20000400000 */
[----:B------:R-:W-:Y:S01]  /*1f990*/  FMUL R123, R123, R43 ;  /* 0x0000002b7b7b7220 */ /* 0x000fe20000400000 */
[-C--:B------:R-:W-:Y:S01]  /*1f9a0*/  FMUL R96, R96, R45.reuse ;  /* 0x0000002d60607220 */ /* 0x080fe20000400000 */
[----:B------:R-:W-:Y:S01]  /*1f9b0*/  FMUL R97, R97, R45 ;  /* 0x0000002d61617220 */ /* 0x000fe20000400000 */
[-C--:B------:R-:W-:Y:S01]  /*1f9c0*/  FMUL R98, R98, R43.reuse ;  /* 0x0000002b62627220 */ /* 0x080fe20000400000 */
[C---:B------:R-:W-:Y:S01]  /*1f9d0*/  HMMA.16816.F32.BF16 R100, R4.reuse, R14, R100 ;  /* 0x0000000e0464723c */ /* 0x040fe20000041864 */
[----:B------:R-:W3:Y:S01]  /*1f9e0*/  LDSM.16.MT88.4 R12, [R212+0x10000] ;  /* 0x01000000d40c783b */ /* 0x000ee20000004200 */
[----:B------:R-:W4:Y:S01]  /*1f9f0*/  MUFU.EX2 R46, R46 ;  /* 0x0000002e002e7308 */ /* 0x000f220000000800 */
[----:B------:R-:W-:Y:S01]  /*1fa00*/  FMUL R99, R99, R43 ;  /* 0x0000002b63637220 */ /* 0x000fe20000400000 */
[-C--:B------:R-:W-:Y:S01]  /*1fa10*/  FMUL R92, R92, R45.reuse ;  /* 0x0000002d5c5c7220 */ /* 0x080fe20000400000 */
[----:B------:R-:W-:Y:S01]  /*1fa20*/  FMUL R93, R93, R45 ;  /* 0x0000002d5d5d7220 */ /* 0x000fe20000400000 */
[C---:B------:R-:W-:Y:S01]  /*1fa30*/  HMMA.16816.F32.BF16 R112, R4.reuse, R16, R112 ;  /* 0x000000100470723c */ /* 0x040fe20000041870 */
[-C--:B------:R-:W-:Y:S01]  /*1fa40*/  FMUL R94, R94, R43.reuse ;  /* 0x0000002b5e5e7220 */ /* 0x080fe20000400000 */
[----:B------:R-:W-:Y:S01]  /*1fa50*/  FMUL R95, R95, R43 ;  /* 0x0000002b5f5f7220 */ /* 0x000fe20000400000 */
[----:B------:R-:W-:Y:S01]  /*1fa60*/  FSETP.GEU.AND P5, PT, R47, -126, PT ;  /* 0xc2fc00002f00780b */ /* 0x000fe20003fae000 */
[----:B--2---:R-:W-:Y:S01]  /*1fa70*/  @!P1 FMUL R53, R53, R53 ;  /* 0x0000003535359220 */ /* 0x004fe20000400000 */
[----:B------:R-:W-:Y:S01]  /*1fa80*/  FSETP.GEU.AND P1, PT, R54, -126, PT ;  /* 0xc2fc00003600780b */ /* 0x000fe20003f2e000 */
[C---:B------:R-:W-:Y:S01]  /*1fa90*/  HMMA.16816.F32.BF16 R108, R4.reuse, R18, R108 ;  /* 0x00000012046c723c */ /* 0x040fe2000004186c */
[----:B------:R-:W2:Y:S01]  /*1faa0*/  LDSM.16.MT88.4 R16, [R213+0x10000] ;  /* 0x01000000d510783b */ /* 0x000ea20000004200 */
[-C--:B------:R-:W-:Y:S01]  /*1fab0*/  FMUL R80, R80, R45.reuse ;  /* 0x0000002d50507220 */ /* 0x080fe20000400000 */
[----:B------:R-:W-:Y:S01]  /*1fac0*/  FMUL R81, R81, R45 ;  /* 0x0000002d51517220 */ /* 0x000fe20000400000 */
[-C--:B------:R-:W-:Y:S01]  /*1fad0*/  FMUL R82, R82, R43.reuse ;  /* 0x0000002b52527220 */ /* 0x080fe20000400000 */
[----:B------:R-:W-:Y:S01]  /*1fae0*/  FMUL R83, R83, R43 ;  /* 0x0000002b53537220 */ /* 0x000fe20000400000 */
[C---:B------:R-:W-:Y:S01]  /*1faf0*/  HMMA.16816.F32.BF16 R120, R4.reuse, R20, R120 ;  /* 0x000000140478723c */ /* 0x040fe20000041878 */
[----:B----4-:R-:W-:Y:S01]  /*1fb00*/  @!P0 FMUL R46, R46, R46 ;  /* 0x0000002e2e2e8220 */ /* 0x010fe20000400000 */
[----:B------:R-:W-:Y:S01]  /*1fb10*/  FSETP.GEU.AND P0, PT, R57, -126, PT ;  /* 0xc2fc00003900780b */ /* 0x000fe20003f0e000 */
[-C--:B------:R-:W-:Y:S01]  /*1fb20*/  FMUL R76, R76, R45.reuse ;  /* 0x0000002d4c4c7220 */ /* 0x080fe20000400000 */
[----:B------:R-:W-:Y:S01]  /*1fb30*/  FMUL R77, R77, R45 ;  /* 0x0000002d4d4d7220 */ /* 0x000fe20000400000 */
[-C--:B------:R-:W-:Y:S01]  /*1fb40*/  FMUL R78, R78, R43.reuse ;  /* 0x0000002b4e4e7220 */ /* 0x080fe20000400000 */
[----:B------:R-:W-:Y:S01]  /*1fb50*/  FMUL R79, R79, R43 ;  /* 0x0000002b4f4f7220 */ /* 0x000fe20000400000 */
[----:B------:R-:W-:Y:S01]  /*1fb60*/  FMUL R20, R184, R67 ;  /* 0x00000043b8147220 */ /* 0x000fe20000400000 */
[-C--:B------:R-:W-:Y:S01]  /*1fb70*/  FMUL R88, R88, R45.reuse ;  /* 0x0000002d58587220 */ /* 0x080fe20000400000 */
[----:B------:R-:W-:Y:S01]  /*1fb80*/  FMUL R89, R89, R45 ;  /* 0x0000002d59597220 */ /* 0x000fe20000400000 */
[-C--:B------:R-:W-:Y:S01]  /*1fb90*/  FMUL R90, R90, R43.reuse ;  /* 0x0000002b5a5a7220 */ /* 0x080fe20000400000 */
[----:B------:R-:W-:Y:S01]  /*1fba0*/  FADD R20, -R59, R20 ;  /* 0x000000143b147221 */ /* 0x000fe20000000100 */
[C---:B-1----:R-:W-:Y:S01]  /*1fbb0*/  HMMA.16816.F32.BF16 R96, R4.reuse, R8, R96 ;  /* 0x000000080460723c */ /* 0x042fe20000041860 */
[----:B------:R-:W-:Y:S01]  /*1fbc0*/  FMUL R91, R91, R43 ;  /* 0x0000002b5b5b7220 */ /* 0x000fe20000400000 */
[-C--:B------:R-:W-:Y:S01]  /*1fbd0*/  FMUL R84, R84, R45.reuse ;  /* 0x0000002d54547220 */ /* 0x080fe20000400000 */
[----:B------:R-:W-:Y:S01]  /*1fbe0*/  FMUL R85, R85, R45 ;  /* 0x0000002d55557220 */ /* 0x000fe20000400000 */
[-C--:B------:R-:W-:Y:S01]  /*1fbf0*/  FMUL R86, R86, R43.reuse ;  /* 0x0000002b56567220 */ /* 0x080fe20000400000 */
[----:B------:R-:W-:Y:S01]  /*1fc00*/  FMUL R87, R87, R43 ;  /* 0x0000002b57577220 */ /* 0x000fe20000400000 */
[C---:B------:R-:W-:Y:S01]  /*1fc10*/  HMMA.16816.F32.BF16 R92, R4.reuse, R10, R92 ;  /* 0x0000000a045c723c */ /* 0x040fe2000004185c */
[----:B------:R-:W1:Y:S01]  /*1fc20*/  LDSM.16.MT88.4 R8, [R211+0x10000] ;  /* 0x01000000d308783b */ /* 0x000e620000004200 */
[----:B------:R-:W-:Y:S01]  /*1fc30*/  FSETP.GEU.AND P4, PT, R20, -126, PT ;  /* 0xc2fc00001400780b */ /* 0x000fe20003f8e000 */
[----:B------:R-:W-:Y:S01]  /*1fc40*/  @!P1 FMUL R54, R54, 0.5 ;  /* 0x3f00000036369820 */ /* 0x000fe20000400000 */
[----:B------:R-:W-:Y:S01]  /*1fc50*/  @!P0 FMUL R57, R57, 0.5 ;  /* 0x3f00000039398820 */ /* 0x000fe20000400000 */
[----:B------:R-:W-:Y:S01]  /*1fc60*/  @!P6 FMUL R52, R52, 0.5 ;  /* 0x3f0000003434e820 */ /* 0x000fe20000400000 */
[C---:B---3--:R-:W-:Y:S01]  /*1fc70*/  HMMA.16816.F32.BF16 R80, R4.reuse, R12, R80 ;  /* 0x0000000c0450723c */ /* 0x048fe20000041850 */
[----:B------:R-:W-:Y:S01]  /*1fc80*/  @!P5 FMUL R47, R47, 0.5 ;  /* 0x3f0000002f2fd820 */ /* 0x000fe20000400000 */
[----:B------:R-:W3:Y:S01]  /*1fc90*/  MUFU.EX2 R55, R55 ;  /* 0x0000003700377308 */ /* 0x000ee20000000800 */
[-C--:B------:R-:W-:Y:S01]  /*1fca0*/  FMUL R116, R116, R45.reuse ;  /* 0x0000002d74747220 */ /* 0x080fe20000400000 */
[----:B------:R-:W-:Y:S01]  /*1fcb0*/  FMUL R117, R117, R45 ;  /* 0x0000002d75757220 */ /* 0x000fe20000400000 */
[-C--:B------:R-:W-:Y:S01]  /*1fcc0*/  FMUL R118, R118, R43.reuse ;  /* 0x0000002b76767220 */ /* 0x080fe20000400000 */
[C---:B------:R-:W-:Y:S01]  /*1fcd0*/  HMMA.16816.F32.BF16 R76, R4.reuse, R14, R76 ;  /* 0x0000000e044c723c */ /* 0x040fe2000004184c */
[----:B------:R-:W4:Y:S01]  /*1fce0*/  LDSM.16.MT88.4 R12, [R213+0xc800] ;  /* 0x00c80000d50c783b */ /* 0x000f220000004200 */
[----:B------:R-:W-:Y:S01]  /*1fcf0*/  FMUL R119, R119, R43 ;  /* 0x0000002b77777220 */ /* 0x000fe20000400000 */
[----:B------:R-:W-:Y:S01]  /*1fd00*/  @!P4 FMUL R20, R20, 0.5 ;  /* 0x3f0000001414c820 */ /* 0x000fe20000400000 */
[----:B------:R-:W5:Y:S01]  /*1fd10*/  MUFU.EX2 R54, R54 ;  /* 0x0000003600367308 */ /* 0x000f620000000800 */
[-C--:B------:R-:W-:Y:S01]  /*1fd20*/  FMUL R72, R72, R45.reuse ;  /* 0x0000002d48487220 */ /* 0x080fe20000400000 */
[C---:B--2---:R-:W-:Y:S01]  /*1fd30*/  HMMA.16816.F32.BF16 R88, R4.reuse, R16, R88 ;  /* 0x000000100458723c */ /* 0x044fe20000041858 */
[----:B------:R-:W-:Y:S01]  /*1fd40*/  FMUL R73, R73, R45 ;  /* 0x0000002d49497220 */ /* 0x000fe20000400000 */
[-C--:B------:R-:W-:Y:S01]  /*1fd50*/  FMUL R74, R74, R43.reuse ;  /* 0x0000002b4a4a7220 */ /* 0x080fe20000400000 */
[----:B------:R-:W-:Y:S01]  /*1fd60*/  FMUL R75, R75, R43 ;  /* 0x0000002b4b4b7220 */ /* 0x000fe20000400000 */
[-C--:B------:R-:W-:Y:S01]  /*1fd70*/  FMUL R68, R68, R45.reuse ;  /* 0x0000002d44447220 */ /* 0x080fe20000400000 */
[----:B------:R-:W-:Y:S01]  /*1fd80*/  FMUL R69, R69, R45 ;  /* 0x0000002d45457220 */ /* 0x000fe20000400000 */
[C---:B------:R-:W-:Y:S01]  /*1fd90*/  HMMA.16816.F32.BF16 R84, R4.reuse, R18, R84 ;  /* 0x000000120454723c */ /* 0x040fe20000041854 */
[----:B------:R-:W2:Y:S01]  /*1fda0*/  LDSM.16.MT88.4 R16, [R215+0xc800] ;  /* 0x00c80000d710783b */ /* 0x000ea20000004200 */
[----:B------:R-:W1:Y:S01]  /*1fdb0*/  MUFU.EX2 R57, R57 ;  /* 0x0000003900397308 */ /* 0x000e620000000800 */
[-C--:B------:R-:W-:Y:S01]  /*1fdc0*/  FMUL R70, R70, R43.reuse ;  /* 0x0000002b46467220 */ /* 0x080fe20000400000 */
[----:B------:R-:W-:Y:S01]  /*1fdd0*/  FMUL R71, R71, R43 ;  /* 0x0000002b47477220 */ /* 0x000fe20000400000 */
[----:B---3--:R-:W-:Y:S01]  /*1fde0*/  @!P2 FMUL R55, R55, R55 ;  /* 0x000000373737a220 */ /* 0x008fe20000400000 */
[----:B------:R-:W-:Y:S01]  /*1fdf0*/  HMMA.16816.F32.BF16 R116, R4, R22, R116 ;  /* 0x000000160474723c */ /* 0x000fe20000041874 */
[----:B------:R-:W-:Y:S01]  /*1fe00*/  FSETP.GEU.AND P2, PT, R133, -126, PT ;  /* 0xc2fc00008500780b */ /* 0x000fe20003f4e000 */
[----:B------:R-:W-:Y:S01]  /*1fe10*/  FFMA R44, R247, R45, R44 ;  /* 0x0000002df72c7223 */ /* 0x000fe2000000002c */
[----:B-----5:R-:W-:Y:S01]  /*1fe20*/  @!P1 FMUL R54, R54, R54 ;  /* 0x0000003636369220 */ /* 0x020fe20000400000 */
[----:B------:R-:W3:Y:S01]  /*1fe30*/  MUFU.EX2 R52, R52 ;  /* 0x0000003400347308 */ /* 0x000ee20000000800 */
[----:B------:R-:W-:Y:S01]  /*1fe40*/  FSETP.GEU.AND P1, PT, R58, -126, PT ;  /* 0xc2fc00003a00780b */ /* 0x000fe20003f2e000 */
[----:B------:R-:W-:Y:S01]  /*1fe50*/  FFMA R0, R246, R43, R0 ;  /* 0x0000002bf6007223 */ /* 0x000fe20000000000 */
[----:B------:R-:W-:-:S03]  /*1fe60*/  FADD R44, R37, R44 ;  /* 0x0000002c252c7221 */ /* 0x000fc60000000000 */
[----:B------:R-:W-:Y:S01]  /*1fe70*/  FADD R0, R42, R0 ;  /* 0x000000002a007221 */ /* 0x000fe20000000000 */
[C---:B-1----:R-:W-:Y:S01]  /*1fe80*/  HMMA.16816.F32.BF16 R72, R4.reuse, R8, R72 ;  /* 0x000000080448723c */ /* 0x042fe20000041848 */
[----:B------:R-:W1:Y:S01]  /*1fe90*/  MUFU.EX2 R47, R47 ;  /* 0x0000002f002f7308 */ /* 0x000e620000000800 */
[----:B------:R-:W-:Y:S01]  /*1fea0*/  @!P0 FMUL R57, R57, R57 ;  /* 0x0000003939398220 */ /* 0x000fe20000400000 */
[----:B------:R-:W-:Y:S01]  /*1feb0*/  FSETP.GEU.AND P0, PT, R25, -126, PT ;  /* 0xc2fc00001900780b */ /* 0x000fe20003f0e000 */
[----:B------:R-:W-:Y:S01]  /*1fec0*/  @!P2 FMUL R133, R133, 0.5 ;  /* 0x3f0000008585a820 */ /* 0x000fe20000400000 */
[----:B------:R-:W-:Y:S01]  /*1fed0*/  FADD R44, R36, R44 ;  /* 0x0000002c242c7221 */ /* 0x000fe20000000000 */
[----:B------:R-:W-:Y:S01]  /*1fee0*/  HMMA.16816.F32.BF16 R4, R4, R10, R68 ;  /* 0x0000000a0404723c */ /* 0x000fe20000041844 */
[----:B------:R-:W-:Y:S01]  /*1fef0*/  F2FP.BF16.F32.PACK_AB R8, R46, R53 ;  /* 0x000000352e08723e */ /* 0x000fe200000010ff */
[----:B------:R-:W-:Y:S01]  /*1ff00*/  @!P1 FMUL R58, R58, 0.5 ;  /* 0x3f0000003a3a9820 */ /* 0x000fe20000400000 */
[----:B------:R-:W5:Y:S01]  /*1ff10*/  MUFU.EX2 R56, R20 ;  /* 0x0000001400387308 */ /* 0x000f620000000800 */
[----:B---3--:R-:W-:Y:S01]  /*1ff20*/  @!P6 FMUL R52, R52, R52 ;  /* 0x000000343434e220 */ /* 0x008fe20000400000 */
[----:B------:R-:W-:Y:S01]  /*1ff30*/  FSETP.GEU.AND P6, PT, R26, -126, PT ;  /* 0xc2fc00001a00780b */ /* 0x000fe20003fce000 */
[----:B------:R-:W-:Y:S01]  /*1ff40*/  FADD R0, R41, R0 ;  /* 0x0000000029007221 */ /* 0x000fe20000000000 */
[----:B------:R-:W-:Y:S01]  /*1ff50*/  F2FP.BF16.F32.PACK_AB R11, R57, R54 ;  /* 0x00000036390b723e */ /* 0x000fe200000010ff */
[----:B------:R-:W-:Y:S01]  /*1ff60*/  FADD R68, -R59, R66 ;  /* 0x000000423b447221 */ /* 0x000fe20000000100 */
[----:B------:R-:W-:Y:S01]  /*1ff70*/  FMUL R69, R156, R67 ;  /* 0x000000439c457220 */ /* 0x000fe20000400000 */
[----:B------:R-:W-:Y:S01]  /*1ff80*/  @!P0 FMUL R25, R25, 0.5 ;  /* 0x3f00000019198820 */ /* 0x000fe20000400000 */
[----:B------:R-:W3:Y:S01]  /*1ff90*/  MUFU.EX2 R58, R58 ;  /* 0x0000003a003a7308 */ /* 0x000ee20000000800 */
[----:B-1----:R-:W-:Y:S01]  /*1ffa0*/  @!P5 FMUL R47, R47, R47 ;  /* 0x0000002f2f2fd220 */ /* 0x002fe20000400000 */
[----:B------:R-:W-:Y:S01]  /*1ffb0*/  FSETP.GEU.AND P5, PT, R24, -126, PT ;  /* 0xc2fc00001800780b */ /* 0x000fe20003fae000 */
[----:B------:R-:W-:Y:S01]  /*1ffc0*/  FADD R69, -R135, R69 ;  /* 0x0000004587457221 */ /* 0x000fe20000000100 */
[----:B------:R-:W-:Y:S01]  /*1ffd0*/  FADD R44, R2, R44 ;  /* 0x0000002c022c7221 */ /* 0x000fe20000000000 */
[----:B------:R-:W-:Y:S01]  /*1ffe0*/  FADD R0, R40, R0 ;  /* 0x0000000028007221 */ /* 0x000fe20000000000 */
[----:B------:R-:W-:Y:S01]  /*1fff0*/  F2FP.BF16.F32.PACK_AB R10, R47, R52 ;  /* 0x000000342f0a723e */ /* 0x000fe200000010ff */
[----:B------:R-:W-:Y:S01]  /*20000*/  @!P6 FMUL R26, R26, 0.5 ;  /* 0x3f0000001a1ae820 */ /* 0x000fe20000400000 */
[----:B------:R-:W1:Y:S01]  /*20010*/  MUFU.EX2 R133, R133 ;  /* 0x0000008500857308 */ /* 0x000e620000000800 */
[----:B-----5:R-:W-:Y:S01]  /*20020*/  @!P4 FMUL R56, R56, R56 ;  /* 0x000000383838c220 */ /* 0x020fe20000400000 */
[----:B------:R-:W5:Y:S01]  /*20030*/  LDSM.16.MT88.4 R20, [R212+0xc800] ;  /* 0x00c80000d414783b */ /* 0x000f620000004200 */
[----:B------:R-:W-:-:S03]  /*20040*/  FADD R44, R53, R44 ;  /* 0x0000002c352c7221 */ /* 0x000fc60000000000 */
[C---:B------:R-:W-:Y:S01]  /*20050*/  F2FP.BF16.F32.PACK_AB R9, R55.reuse, R56 ;  /* 0x000000383709723e */ /* 0x040fe200000010ff */
[----:B------:R-:W-:Y:S01]  /*20060*/  @!P5 FMUL R24, R24, 0.5 ;  /* 0x3f0000001818d820 */ /* 0x000fe20000400000 */
[----:B------:R-:W2:Y:S01]  /*20070*/  MUFU.EX2 R60, R26 ;  /* 0x0000001a003c7308 */ /* 0x000ea20000000800 */
[----:B---3--:R-:W-:Y:S01]  /*20080*/  @!P1 FMUL R58, R58, R58 ;  /* 0x0000003a3a3a9220 */ /* 0x008fe20000400000 */
[----:B------:R-:W-:Y:S01]  /*20090*/  FSETP.GEU.AND P1, PT, R134, -126, PT ;  /* 0xc2fc00008600780b */ /* 0x000fe20003f2e000 */
[----:B------:R-:W-:Y:S01]  /*200a0*/  FADD R56, R56, R0 ;  /* 0x0000000038387221 */ /* 0x000fe20000000000 */
[----:B------:R-:W-:Y:S01]  /*200b0*/  FADD R44, R46, R44 ;  /* 0x0000002c2e2c7221 */ /* 0x000fe20000000000 */
[C---:B----4-:R-:W-:Y:S02]  /*200c0*/  HMMA.16816.F32.BF16 R120, R8.reuse, R12, R120 ;  /* 0x0000000c0878723c */ /* 0x050fe40000041878 */
[----:B------:R-:W-:Y:S01]  /*200d0*/  FADD R56, R55, R56 ;  /* 0x0000003837387221 */ /* 0x000fe20000000000 */
[----:B------:R-:W3:Y:S01]  /*200e0*/  MUFU.EX2 R62, R24 ;  /* 0x00000018003e7308 */ /* 0x000ee20000000800 */
[----:B-1----:R-:W-:Y:S01]  /*200f0*/  @!P2 FMUL R133, R133, R133 ;  /* 0x000000858585a220 */ /* 0x002fe20000400000 */
[----:B------:R-:W-:Y:S01]  /*20100*/  FADD R52, R52, R44 ;  /* 0x0000002c34347221 */ /* 0x000fe20000000000 */
[C---:B--2---:R-:W-:Y:S01]  /*20110*/  HMMA.16816.F32.BF16 R128, R8.reuse, R16, R128 ;  /* 0x000000100880723c */ /* 0x044fe20000041880 */
[----:B------:R-:W-:Y:S01]  /*20120*/  FMUL R12, R61, R67 ;  /* 0x000000433d0c7220 */ /* 0x000fe20000400000 */
[----:B------:R-:W-:Y:S01]  /*20130*/  FADD R56, R54, R56 ;  /* 0x0000003836387221 */ /* 0x000fe20000000000 */
[----:B------:R-:W-:Y:S01]  /*20140*/  FADD R52, R47, R52 ;  /* 0x000000342f347221 */ /* 0x000fe20000000000 */
[----:B------:R-:W-:Y:S01]  /*20150*/  @!P1 FMUL R134, R134, 0.5 ;  /* 0x3f00000086869820 */ /* 0x000fe20000400000 */
[----:B------:R1:W2:Y:S01]  /*20160*/  MUFU.EX2 R61, R25 ;  /* 0x00000019003d7308 */ /* 0x0002a20000000800 */
[----:B------:R-:W-:Y:S01]  /*20170*/  HMMA.16816.F32.BF16 R124, R8, R18, R124 ;  /* 0x00000012087c723c */ /* 0x000fe2000004187c */
[----:B------:R-:W4:Y:S01]  /*20180*/  LDSM.16.MT88.4 R16, [R211+0xc800] ;  /* 0x00c80000d310783b */ /* 0x000f220000004200 */
[----:B------:R-:W-:Y:S01]  /*20190*/  @!P6 FMUL R60, R60, R60 ;  /* 0x0000003c3c3ce220 */ /* 0x000fe20000400000 */
[----:B------:R-:W-:Y:S01]  /*201a0*/  FADD R57, R57, R56 ;  /* 0x0000003839397221 */ /* 0x000fe20000000000 */
[----:B------:R-:W-:-:S02]  /*201b0*/  FADD R52, R58, R52 ;  /* 0x000000343a347221 */ /* 0x000fc40000000000 */
[----:B------:R-:W-:Y:S01]  /*201c0*/  HMMA.16816.F32.BF16 R116, R8, R14, R116 ;  /* 0x0000000e0874723c */ /* 0x000fe20000041874 */
[----:B------:R-:W5:Y:S01]  /*201d0*/  MUFU.EX2 R134, R134 ;  /* 0x0000008600867308 */ /* 0x000f620000000800 */
[----:B---3--:R-:W-:Y:S01]  /*201e0*/  @!P5 FMUL R62, R62, R62 ;  /* 0x0000003e3e3ed220 */ /* 0x008fe20000400000 */
[----:B------:R-:W-:-:S03]  /*201f0*/  FSETP.GEU.AND P5, PT, R138, -126, PT ;  /* 0xc2fc00008a00780b */ /* 0x000fc60003fae000 */
[C---:B------:R-:W-:Y:S01]  /*20200*/  HMMA.16816.F32.BF16 R96, R8.reuse, R48, R96 ;  /* 0x000000300860723c */ /* 0x040fe20000041860 */
[----:B-1----:R-:W-:Y:S01]  /*20210*/  FADD R25, -R59, R12 ;  /* 0x0000000c3b197221 */ /* 0x002fe20000000100 */
[----:B--2---:R-:W-:Y:S01]  /*20220*/  @!P0 FMUL R61, R61, R61 ;  /* 0x0000003d3d3d8220 */ /* 0x004fe20000400000 */
[----:B------:R-:W-:Y:S01]  /*20230*/  FSETP.GEU.AND P0, PT, R68, -126, PT ;  /* 0xc2fc00004400780b */ /* 0x000fe20003f0e000 */
[----:B------:R-:W1:Y:S02]  /*20240*/  LDSM.16.MT88.4 R12, [R212+0x10800] ;  /* 0x01080000d40c783b */ /* 0x000e640000004200 */
[C---:B-----5:R-:W-:Y:S01]  /*20250*/  HMMA.16816.F32.BF16 R112, R8.reuse, R20, R112 ;  /* 0x000000140870723c */ /* 0x060fe20000041870 */
[----:B------:R-:W-:Y:S01]  /*20260*/  FSETP.GEU.AND P4, PT, R25, -126, PT ;  /* 0xc2fc00001900780b */ /* 0x000fe20003f8e000 */
[----:B------:R-:W-:Y:S02]  /*20270*/  FMUL R49, R183, R67 ;  /* 0x00000043b7317220 */ /* 0x000fe40000400000 */
[----:B------:R-:W-:Y:S01]  /*20280*/  @!P5 FMUL R138, R138, 0.5 ;  /* 0x3f0000008a8ad820 */ /* 0x000fe20000400000 */
[----:B------:R-:W-:Y:S01]  /*20290*/  @!P1 FMUL R134, R134, R134 ;  /* 0x0000008686869220 */ /* 0x000fe20000400000 */
[----:B------:R-:W-:Y:S01]  /*202a0*/  HMMA.16816.F32.BF16 R108, R8, R22, R108 ;  /* 0x00000016086c723c */ /* 0x000fe2000004186c */
[----:B------:R-:W2:Y:S01]  /*202b0*/  LDSM.16.MT88.4 R20, [R213+0xd000] ;  /* 0x00d00000d514783b */ /* 0x000ea20000004200 */
[----:B------:R-:W-:-:S02]  /*202c0*/  FADD R49, -R135, R49 ;  /* 0x0000003187317221 */ /* 0x000fc40000000100 */
[----:B------:R-:W3:Y:S01]  /*202d0*/  MUFU.EX2 R138, R138 ;  /* 0x0000008a008a7308 */ /* 0x000ee20000000800 */
[----:B------:R-:W-:Y:S01]  /*202e0*/  @!P0 FMUL R68, R68, 0.5 ;  /* 0x3f00000044448820 */ /* 0x000fe20000400000 */
[----:B------:R-:W-:Y:S01]  /*202f0*/  HMMA.16816.F32.BF16 R92, R8, R50, R92 ;  /* 0x00000032085c723c */ /* 0x000fe2000004185c */
[----:B------:R-:W-:Y:S01]  /*20300*/  FSETP.GEU.AND P1, PT, R49, -126, PT ;  /* 0xc2fc00003100780b */ /* 0x000fe20003f2e000 */
[----:B------:R-:W-:-:S04]  /*20310*/  @!P4 FMUL R25, R25, 0.5 ;  /* 0x3f0000001919c820 */ /* 0x000fc80000400000 */
[----:B------:R-:W5:Y:S01]  /*20320*/  MUFU.EX2 R48, R68 ;  /* 0x0000004400307308 */ /* 0x000f620000000800 */
[----:B------:R-:W-:Y:S01]  /*20330*/  HMMA.16816.F32.BF16 R88, R8, R32, R88 ;  /* 0x000000200858723c */ /* 0x000fe20000041858 */
[-C--:B------:R-:W-:Y:S01]  /*20340*/  FMUL R51, R180, R67.reuse ;  /* 0x00000043b4337220 */ /* 0x080fe20000400000 */
[----:B------:R-:W-:-:S03]  /*20350*/  FMUL R50, R182, R67 ;  /* 0x00000043b6327220 */ /* 0x000fc60000400000 */
[----:B------:R-:W-:Y:S01]  /*20360*/  FADD R51, -R135, R51 ;  /* 0x0000003387337221 */ /* 0x000fe20000000100 */
[C---:B----4-:R-:W-:Y:S01]  /*20370*/  HMMA.16816.F32.BF16 R104, R8.reuse, R16, R104 ;  /* 0x000000100868723c */ /* 0x050fe20000041868 */
[----:B------:R4:W1:Y:S01]  /*20380*/  MUFU.EX2 R66, R25 ;  /* 0x0000001900427308 */ /* 0x0008620000000800 */
[----:B------:R-:W-:Y:S01]  /*20390*/  @!P1 FMUL R49, R49, 0.5 ;  /* 0x3f00000031319820 */ /* 0x000fe20000400000 */
[----:B------:R-:W-:Y:S01]  /*203a0*/  FADD R50, -R135, R50 ;  /* 0x0000003287327221 */ /* 0x000fe20000000100 */
[----:B---3--:R-:W-:Y:S02]  /*203b0*/  @!P5 FMUL R138, R138, R138 ;  /* 0x0000008a8a8ad220 */ /* 0x008fe40000400000 */
[C---:B------:R-:W-:Y:S01]  /*203c0*/  HMMA.16816.F32.BF16 R100, R8.reuse, R18, R100 ;  /* 0x000000120864723c */ /* 0x040fe20000041864 */
[----:B------:R-:W3:Y:S01]  /*203d0*/  LDSM.16.MT88.4 R16, [R212+0xd000] ;  /* 0x00d00000d410783b */ /* 0x000ee20000004200 */
[----:B------:R-:W-:Y:S01]  /*203e0*/  FSETP.GEU.AND P6, PT, R50, -126, PT ;  /* 0xc2fc00003200780b */ /* 0x000fe20003fce000 */
[----:B------:R-:W2:Y:S01]  /*203f0*/  MUFU.EX2 R49, R49 ;  /* 0x0000003100317308 */ /* 0x000ea20000000800 */
[----:B-----5:R-:W-:Y:S01]  /*20400*/  @!P0 FMUL R48, R48, R48 ;  /* 0x0000003030308220 */ /* 0x020fe20000400000 */
[----:B------:R-:W-:Y:S01]  /*20410*/  FSETP.GEU.AND P0, PT, R51, -126, PT ;  /* 0xc2fc00003300780b */ /* 0x000fe20003f0e000 */
[----:B------:R-:W-:Y:S01]  /*20420*/  HMMA.16816.F32.BF16 R84, R8, R34, R84 ;  /* 0x000000220854723c */ /* 0x000fe20000041854 */
[----:B------:R-:W-:Y:S01]  /*20430*/  LDSM.16.MT88.4 R32, [R211+0xd000] ;  /* 0x00d00000d320783b */ /* 0x000fe20000004200 */
[----:B------:R-:W-:-:S03]  /*20440*/  FMUL R68, R155, R67 ;  /* 0x000000439b447220 */ /* 0x000fc60000400000 */
[----:B----4-:R-:W4:Y:S01]  /*20450*/  LDSM.16.MT88.4 R24, [R215+0xd000] ;  /* 0x00d00000d718783b */ /* 0x010f220000004200 */
[----:B-1----:R-:W-:Y:S01]  /*20460*/  @!P4 FMUL R66, R66, R66 ;  /* 0x000000424242c220 */ /* 0x002fe20000400000 */
[C---:B------:R-:W-:Y:S01]  /*20470*/  HMMA.16816.F32.BF16 R80, R8.reuse, R12, R80 ;  /* 0x0000000c0850723c */ /* 0x040fe20000041850 */
[----:B------:R-:W-:Y:S01]  /*20480*/  FSETP.GEU.AND P4, PT, R139, -126, PT ;  /* 0xc2fc00008b00780b */ /* 0x000fe20003f8e000 */
[----:B------:R-:W-:Y:S01]  /*20490*/  @!P6 FMUL R50, R50, 0.5 ;  /* 0x3f0000003232e820 */ /* 0x000fe20000400000 */
[----:B------:R-:W-:Y:S02]  /*204a0*/  FADD R68, -R59, R68 ;  /* 0x000000443b447221 */ /* 0x000fe40000000100 */
[----:B------:R-:W-:Y:S01]  /*204b0*/  @!P0 FMUL R51, R51, 0.5 ;  /* 0x3f00000033338820 */ /* 0x000fe20000400000 */
[----:B------:R-:W-:Y:S01]  /*204c0*/  FADD R57, R66, R57 ;  /* 0x0000003942397221 */ /* 0x000fe20000000000 */
[C---:B------:R-:W-:Y:S01]  /*204d0*/  HMMA.16816.F32.BF16 R76, R8.reuse, R14, R76 ;  /* 0x0000000e084c723c */ /* 0x040fe2000004184c */
[----:B------:R-:W-:Y:S01]  /*204e0*/  F2FP.BF16.F32.PACK_AB R12, R61, R58 ;  /* 0x0000003a3d0c723e */ /* 0x000fe200000010ff */
[----:B--2---:R-:W-:Y:S01]  /*204f0*/  @!P1 FMUL R49, R49, R49 ;  /* 0x0000003131319220 */ /* 0x004fe20000400000 */
[----:B------:R-:W-:Y:S01]  /*20500*/  F2FP.BF16.F32.PACK_AB R13, R133, R66 ;  /* 0x00000042850d723e */ /* 0x000fe200000010ff */
[----:B------:R-:W1:Y:S01]  /*20510*/  MUFU.EX2 R51, R51 ;  /* 0x0000003300337308 */ /* 0x000e620000000800 */
[----:B------:R-:W-:Y:S01]  /*20520*/  FADD R61, R61, R52 ;  /* 0x000000343d3d7221 */ /* 0x000fe20000000000 */
[C---:B------:R-:W-:Y:S01]  /*20530*/  HMMA.16816.F32.BF16 R72, R8.reuse, R28, R72 ;  /* 0x0000001c0848723c */ /* 0x040fe20000041848 */
[----:B------:R-:W-:Y:S01]  /*20540*/  F2FP.BF16.F32.PACK_AB R14, R62, R60 ;  /* 0x0000003c3e0e723e */ /* 0x000fe200000010ff */
[----:B------:R-:W-:Y:S01]  /*20550*/  @!P4 FMUL R139, R139, 0.5 ;  /* 0x3f0000008b8bc820 */ /* 0x000fe20000400000 */
[----:B------:R-:W-:Y:S01]  /*20560*/  F2FP.BF16.F32.PACK_AB R15, R48, R134 ;  /* 0x00000086300f723e */ /* 0x000fe200000010ff */
[----:B------:R-:W-:Y:S01]  /*20570*/  FADD R133, R133, R57 ;  /* 0x0000003985857221 */ /* 0x000fe20000000000 */
[----:B------:R-:W-:Y:S01]  /*20580*/  FADD R61, R60, R61 ;  /* 0x0000003d3c3d7221 */ /* 0x000fe20000000000 */
[----:B------:R-:W-:Y:S01]  /*20590*/  HMMA.16816.F32.BF16 R4, R8, R30, R4 ;  /* 0x0000001e0804723c */ /* 0x000fe20000041804 */
[----:B------:R-:W-:Y:S01]  /*205a0*/  LDSM.16.MT88.4 R8, [R212+0x11000] ;  /* 0x01100000d408783b */ /* 0x000fe20000004200 */
[----:B------:R-:W2:Y:S01]  /*205b0*/  MUFU.EX2 R50, R50 ;  /* 0x0000003200327308 */ /* 0x000ea20000000800 */
[----:B------:R-:W-:Y:S01]  /*205c0*/  FADD R133, R134, R133 ;  /* 0x0000008586857221 */ /* 0x000fe20000000000 */
[----:B------:R-:W-:Y:S01]  /*205d0*/  FADD R62, R62, R61 ;  /* 0x0000003d3e3e7221 */ /* 0x000fe20000000000 */
[----:B------:R-:W-:Y:S01]  /*205e0*/  LDSM.16.MT88.4 R28, [R215+0xd800] ;  /* 0x00d80000d71c783b */ /* 0x000fe20000004200 */
[C---:B------:R-:W-:Y:S01]  /*205f0*/  HMMA.16816.F32.BF16 R120, R12.reuse, R20, R120 ;  /* 0x000000140c78723c */ /* 0x040fe20000041878 */
[----:B------:R-:W-:Y:S01]  /*20600*/  FADD R48, R48, R133 ;  /* 0x0000008530307221 */ /* 0x000fe20000000000 */
[----:B------:R-:W-:Y:S01]  /*20610*/  FADD R62, R49, R62 ;  /* 0x0000003e313e7221 */ /* 0x000fe20000000000 */
[----:B-1----:R-:W-:Y:S01]  /*20620*/  @!P0 FMUL R51, R51, R51 ;  /* 0x0000003333338220 */ /* 0x002fe20000400000 */
[----:B------:R-:W1:Y:S02]  /*20630*/  MUFU.EX2 R139, R139 ;  /* 0x0000008b008b7308 */ /* 0x000e640000000800 */
[C---:B------:R-:W-:Y:S01]  /*20640*/  HMMA.16816.F32.BF16 R116, R12.reuse, R22, R116 ;  /* 0x000000160c74723c */ /* 0x040fe20000041874 */
[----:B------:R-:W5:Y:S05]  /*20650*/  LDSM.16.MT88.4 R20, [R215+0x11000] ;  /* 0x01100000d714783b */ /* 0x000f6a0000004200 */
[----:B---3--:R-:W-:Y:S01]  /*20660*/  HMMA.16816.F32.BF16 R112, R12, R16, R112 ;  /* 0x000000100c70723c */ /* 0x008fe20000041870 */
[----:B--2---:R-:W-:-:S05]  /*20670*/  @!P6 FMUL R50, R50, R50 ;  /* 0x000000323232e220 */ /* 0x004fca0000400000 */
[----:B----4-:R-:W-:Y:S01]  /*20680*/  HMMA.16816.F32.BF16 R128, R12, R24, R128 ;  /* 0x000000180c80723c */ /* 0x010fe20000041880 */
[----:B-1----:R-:W-:-:S05]  /*20690*/  @!P4 FMUL R139, R139, R139 ;  /* 0x0000008b8b8bc220 */ /* 0x002fca0000400000 */
[C---:B------:R-:W-:Y:S01]  /*206a0*/  HMMA.16816.F32.BF16 R108, R12.reuse, R18, R108 ;  /* 0x000000120c6c723c */ /* 0x040fe2000004186c */
[-C--:B------:R-:W-:Y:S01]  /*206b0*/  FMUL R24, R162, R67.reuse ;  /* 0x00000043a2187220 */ /* 0x080fe20000400000 */
[----:B------:R-:W-:Y:S01]  /*206c0*/  FMUL R162, R165, R67 ;  /* 0x00000043a5a27220 */ /* 0x000fe20000400000 */
[----:B------:R-:W1:Y:S01]  /*206d0*/  LDSM.16.MT88.4 R16, [R213+0x11000] ;  /* 0x01100000d510783b */ /* 0x000e620000004200 */
[C---:B------:R-:W-:Y:S01]  /*206e0*/  FADD R165, -R59.reuse, R160 ;  /* 0x000000a03ba57221 */ /* 0x040fe20000000100 */
[C---:B------:R-:W-:Y:S01]  /*206f0*/  FADD R24, -R59.reuse, R24 ;  /* 0x000000183b187221 */ /* 0x040fe20000000100 */
[----:B------:R-:W-:Y:S01]  /*20700*/  FADD R162, -R59, R162 ;  /* 0x000000a23ba27221 */ /* 0x000fe20000000100 */
[----:B------:R-:W-:Y:S01]  /*20710*/  HMMA.16816.F32.BF16 R104, R12, R32, R104 ;  /* 0x000000200c68723c */ /* 0x000fe20000041868 */
[----:B------:R-:W-:Y:S01]  /*20720*/  FADD R48, R139, R48 ;  /* 0x000000308b307221 */ /* 0x000fe20000000000 */
[----:B------:R-:W-:Y:S02]  /*20730*/  FSETP.GEU.AND P0, PT, R165, -126, PT ;  /* 0xc2fc0000a500780b */ /* 0x000fe40003f0e000 */
[----:B------:R-:W-:-:S02]  /*20740*/  FSETP.GEU.AND P1, PT, R162, -126, PT ;  /* 0xc2fc0000a200780b */ /* 0x000fc40003f2e000 */
[----:B------:R-:W-:Y:S01]  /*20750*/  FSETP.GEU.AND P2, PT, R24, -126, PT ;  /* 0xc2fc00001800780b */ /* 0x000fe20003f4e000 */
[C---:B------:R-:W-:Y:S01]  /*20760*/  HMMA.16816.F32.BF16 R100, R12.reuse, R34, R100 ;  /* 0x000000220c64723c */ /* 0x040fe20000041864 */
[----:B------:R-:W2:Y:S05]  /*20770*/  LDSM.16.MT88.4 R32, [R211+0x11000] ;  /* 0x01100000d320783b */ /* 0x000eaa0000004200 */
[----:B------:R-:W-:Y:S02]  /*20780*/  HMMA.16816.F32.BF16 R124, R12, R26, R124 ;  /* 0x0000001a0c7c723c */ /* 0x000fe4000004187c */
[----:B------:R-:W-:Y:S02]  /*20790*/  @!P0 FMUL R165, R165, 0.5 ;  /* 0x3f000000a5a58820 */ /* 0x000fe40000400000 */
[----:B------:R-:W-:-:S02]  /*207a0*/  @!P1 FMUL R162, R162, 0.5 ;  /* 0x3f000000a2a29820 */ /* 0x000fc40000400000 */
[----:B------:R-:W-:Y:S01]  /*207b0*/  @!P2 FMUL R24, R24, 0.5 ;  /* 0x3f0000001818a820 */ /* 0x000fe20000400000 */
[C---:B-----5:R-:W-:Y:S01]  /*207c0*/  HMMA.16816.F32.BF16 R96, R12.reuse, R20, R96 ;  /* 0x000000140c60723c */ /* 0x060fe20000041860 */
[----:B------:R-:W3:Y:S05]  /*207d0*/  MUFU.EX2 R165, R165 ;  /* 0x000000a500a57308 */ /* 0x000eea0000000800 */
[C---:B------:R-:W-:Y:S01]  /*207e0*/  HMMA.16816.F32.BF16 R92, R12.reuse, R22, R92 ;  /* 0x000000160c5c723c */ /* 0x040fe2000004185c */
[----:B------:R-:W4:Y:S02]  /*207f0*/  LDSM.16.MT88.4 R20, [R212+0xd800] ;  /* 0x00d80000d414783b */ /* 0x000f240000004200 */
[----:B------:R-:W5:Y:S03]  /*20800*/  MUFU.EX2 R160, R24 ;  /* 0x0000001800a07308 */ /* 0x000f660000000800 */
[C---:B------:R-:W-:Y:S05]  /*20810*/  HMMA.16816.F32.BF16 R80, R12.reuse, R8, R80 ;  /* 0x000000080c50723c */ /* 0x040fea0000041850 */
[----:B------:R-:W2:Y:S01]  /*20820*/  MUFU.EX2 R162, R162 ;  /* 0x000000a200a27308 */ /* 0x000ea20000000800 */
[----:B-1----:R-:W-:Y:S01]  /*20830*/  HMMA.16816.F32.BF16 R88, R12, R16, R88 ;  /* 0x000000100c58723c */ /* 0x002fe20000041858 */
[----:B---3--:R-:W-:Y:S01]  /*20840*/  @!P0 FMUL R165, R165, R165 ;  /* 0x000000a5a5a58220 */ /* 0x008fe20000400000 */
[C---:B------:R-:W-:Y:S01]  /*20850*/  F2FP.BF16.F32.PACK_AB R8, R51.reuse, R49 ;  /* 0x000000313308723e */ /* 0x040fe200000010ff */
[----:B------:R-:W-:-:S03]  /*20860*/  FADD R51, R51, R62 ;  /* 0x0000003e33337221 */ /* 0x000fc60000000000 */
[C---:B------:R-:W-:Y:S01]  /*20870*/  HMMA.16816.F32.BF16 R84, R12.reuse, R18, R84 ;  /* 0x000000120c54723c */ /* 0x040fe20000041854 */
[----:B------:R-:W1:Y:S01]  /*20880*/  LDSM.16.MT88.4 R16, [R211+0xd800] ;  /* 0x00d80000d310783b */ /* 0x000e620000004200 */
[----:B-----5:R-:W-:Y:S01]  /*20890*/  @!P2 FMUL R160, R160, R160 ;  /* 0x000000a0a0a0a220 */ /* 0x020fe20000400000 */
[----:B------:R-:W-:Y:S02]  /*208a0*/  FADD R51, R50, R51 ;  /* 0x0000003332337221 */ /* 0x000fe40000000000 */
[----:B------:R-:W3:Y:S01]  /*208b0*/  LDSM.16.MT88.4 R24, [R213+0xd800] ;  /* 0x00d80000d518783b */ /* 0x000ee20000004200 */
[----:B------:R-:W-:Y:S01]  /*208c0*/  HMMA.16816.F32.BF16 R76, R12, R10, R76 ;  /* 0x0000000a0c4c723c */ /* 0x000fe2000004184c */
[C---:B------:R-:W-:Y:S01]  /*208d0*/  F2FP.BF16.F32.PACK_AB R9, R160.reuse, R139 ;  /* 0x0000008ba009723e */ /* 0x040fe200000010ff */
[----:B------:R-:W-:Y:S01]  /*208e0*/  FADD R160, R160, R48 ;  /* 0x00000030a0a07221 */ /* 0x000fe20000000000 */
[----:B------:R-:W-:Y:S01]  /*208f0*/  MOV R139, R39 ;  /* 0x00000027008b7202 */ /* 0x000fe20000000f00 */
[----:B--2---:R-:W-:-:S02]  /*20900*/  @!P1 FMUL R162, R162, R162 ;  /* 0x000000a2a2a29220 */ /* 0x004fc40000400000 */
[C---:B------:R-:W-:Y:S01]  /*20910*/  HMMA.16816.F32.BF16 R72, R12.reuse, R32, R72 ;  /* 0x000000200c48723c */ /* 0x040fe20000041848 */
[----:B------:R-:W-:Y:S01]  /*20920*/  F2FP.BF16.F32.PACK_AB R10, R138, R50 ;  /* 0x000000328a0a723e */ /* 0x000fe200000010ff */
[----:B------:R-:W-:Y:S01]  /*20930*/  FADD R160, R162, R160 ;  /* 0x000000a0a2a07221 */ /* 0x000fe20000000000 */
[C---:B------:R-:W-:Y:S01]  /*20940*/  F2FP.BF16.F32.PACK_AB R11, R165.reuse, R162 ;  /* 0x000000a2a50b723e */ /* 0x040fe200000010ff */
[----:B------:R-:W-:Y:S02]  /*20950*/  FADD R138, R138, R51 ;  /* 0x000000338a8a7221 */ /* 0x000fe40000000000 */
[----:B------:R-:W-:Y:S01]  /*20960*/  HMMA.16816.F32.BF16 R4, R12, R34, R4 ;  /* 0x000000220c04723c */ /* 0x000fe20000041804 */
[----:B------:R-:W2:Y:S01]  /*20970*/  LDSM.16.MT88.4 R12, [R215+0x11800] ;  /* 0x01180000d70c783b */ /* 0x000ea20000004200 */
[----:B------:R-:W-:-:S03]  /*20980*/  FADD R165, R165, R160 ;  /* 0x000000a0a5a57221 */ /* 0x000fc60000000000 */
[----:B------:R-:W-:Y:S01]  /*20990*/  LDSM.16.MT88.4 R32, [R215+0x12000] ;  /* 0x01200000d720783b */ /* 0x000fe20000004200 */
[C---:B------:R-:W-:Y:S06]  /*209a0*/  HMMA.16816.F32.BF16 R128, R8.reuse, R28, R128 ;  /* 0x0000001c0880723c */ /* 0x040fec0000041880 */
[C---:B------:R-:W-:Y:S01]  /*209b0*/  HMMA.16816.F32.BF16 R124, R8.reuse, R30, R124 ;  /* 0x0000001e087c723c */ /* 0x040fe2000004187c */
[-C--:B------:R-:W-:Y:S01]  /*209c0*/  FMUL R29, R170, R67.reuse ;  /* 0x00000043aa1d7220 */ /* 0x080fe20000400000 */
[-C--:B------:R-:W-:Y:S01]  /*209d0*/  FMUL R28, R169, R67.reuse ;  /* 0x00000043a91c7220 */ /* 0x080fe20000400000 */
[-C--:B------:R-:W-:Y:S01]  /*209e0*/  FMUL R169, R161, R67.reuse ;  /* 0x00000043a1a97220 */ /* 0x080fe20000400000 */
[----:B------:R-:W-:Y:S01]  /*209f0*/  FADD R170, -R59, R166 ;  /* 0x000000a63baa7221 */ /* 0x000fe20000000100 */
[----:B------:R-:W-:Y:S01]  /*20a00*/  FADD R29, -R135, R29 ;  /* 0x0000001d871d7221 */ /* 0x000fe20000000100 */
[C---:B----4-:R-:W-:Y:S01]  /*20a10*/  HMMA.16816.F32.BF16 R112, R8.reuse, R20, R112 ;  /* 0x000000140870723c */ /* 0x050fe20000041870 */
[-C--:B------:R-:W-:Y:S01]  /*20a20*/  FMUL R30, R168, R67.reuse ;  /* 0x00000043a81e7220 */ /* 0x080fe20000400000 */
[-C--:B------:R-:W-:Y:S01]  /*20a30*/  FMUL R168, R163, R67.reuse ;  /* 0x00000043a3a87220 */ /* 0x080fe20000400000 */
[----:B------:R-:W-:Y:S01]  /*20a40*/  FADD R169, -R59, R169 ;  /* 0x000000a93ba97221 */ /* 0x000fe20000000100 */
[----:B------:R-:W-:Y:S01]  /*20a50*/  FSETP.GEU.AND P1, PT, R29, -126, PT ;  /* 0xc2fc00001d00780b */ /* 0x000fe20003f2e000 */
[----:B------:R-:W-:Y:S01]  /*20a60*/  FADD R30, -R135, R30 ;  /* 0x0000001e871e7221 */ /* 0x000fe20000000100 */
[----:B-1----:R-:W-:Y:S01]  /*20a70*/  HMMA.16816.F32.BF16 R104, R8, R16, R104 ;  /* 0x000000100868723c */ /* 0x002fe20000041868 */
[----:B------:R-:W-:Y:S01]  /*20a80*/  FMUL R20, R167, R67 ;  /* 0x00000043a7147220 */ /* 0x000fe20000400000 */
[----:B------:R-:W-:Y:S01]  /*20a90*/  FADD R168, -R59, R168 ;  /* 0x000000a83ba87221 */ /* 0x000fe20000000100 */
[----:B------:R-:W-:Y:S01]  /*20aa0*/  FADD R28, -R135, R28 ;  /* 0x0000001c871c7221 */ /* 0x000fe20000000100 */
[----:B------:R-:W-:-:S02]  /*20ab0*/  FSETP.GEU.AND P0, PT, R30, -126, PT ;  /* 0xc2fc00001e00780b */ /* 0x000fc40003f0e000 */
[C---:B---3--:R-:W-:Y:S01]  /*20ac0*/  HMMA.16816.F32.BF16 R120, R8.reuse, R24, R120 ;  /* 0x000000180878723c */ /* 0x048fe20000041878 */
[----:B------:R-:W-:Y:S01]  /*20ad0*/  FMUL R16, R164, R67 ;  /* 0x00000043a4107220 */ /* 0x000fe20000400000 */
[----:B------:R-:W-:Y:S02]  /*20ae0*/  FSETP.GEU.AND P2, PT, R168, -126, PT ;  /* 0xc2fc0000a800780b */ /* 0x000fe40003f4e000 */
[----:B------:R-:W-:Y:S01]  /*20af0*/  FSETP.GEU.AND P6, PT, R28, -126, PT ;  /* 0xc2fc00001c00780b */ /* 0x000fe20003fce000 */
[----:B------:R-:W-:Y:S01]  /*20b00*/  @!P1 FMUL R29, R29, 0.5 ;  /* 0x3f0000001d1d9820 */ /* 0x000fe20000400000 */
[C---:B------:R-:W-:Y:S01]  /*20b10*/  HMMA.16816.F32.BF16 R116, R8.reuse, R26, R116 ;  /* 0x0000001a0874723c */ /* 0x040fe20000041874 */
[----:B------:R-:W1:Y:S02]  /*20b20*/  LDSM.16.MT88.4 R24, [R213+0x11800] ;  /* 0x01180000d518783b */ /* 0x000e640000004200 */
[----:B------:R3:W4:Y:S02]  /*20b30*/  MUFU.EX2 R167, R29 ;  /* 0x0000001d00a77308 */ /* 0x0007240000000800 */
[----:B------:R-:W-:Y:S01]  /*20b40*/  @!P0 FMUL R30, R30, 0.5 ;  /* 0x3f0000001e1e8820 */ /* 0x000fe20000400000 */
[----:B------:R-:W-:Y:S03]  /*20b50*/  HMMA.16816.F32.BF16 R108, R8, R22, R108 ;  /* 0x00000016086c723c */ /* 0x000fe6000004186c */
[----:B------:R-:W-:-:S02]  /*20b60*/  @!P2 FMUL R168, R168, 0.5 ;  /* 0x3f000000a8a8a820 */ /* 0x000fc40000400000 */
[----:B------:R5:W5:Y:S01]  /*20b70*/  MUFU.EX2 R164, R30 ;  /* 0x0000001e00a47308 */ /* 0x000b620000000800 */
[----:B------:R-:W-:Y:S01]  /*20b80*/  HMMA.16816.F32.BF16 R100, R8, R18, R100 ;  /* 0x000000120864723c */ /* 0x000fe20000041864 */
[----:B------:R-:W-:-:S05]  /*20b90*/  @!P6 FMUL R28, R28, 0.5 ;  /* 0x3f0000001c1ce820 */ /* 0x000fca0000400000 */
[C---:B--2---:R-:W-:Y:S01]  /*20ba0*/  HMMA.16816.F32.BF16 R96, R8.reuse, R12, R96 ;  /* 0x0000000c0860723c */ /* 0x044fe20000041860 */
[----:B------:R2:W2:Y:S01]  /*20bb0*/  MUFU.EX2 R163, R28 ;  /* 0x0000001c00a37308 */ /* 0x0004a20000000800 */
[----:B---3--:R-:W-:Y:S01]  /*20bc0*/  FADD R29, -R135, R20 ;  /* 0x00000014871d7221 */ /* 0x008fe20000000100 */
[----:B----4-:R-:W-:Y:S01]  /*20bd0*/  @!P1 FMUL R167, R167, R167 ;  /* 0x000000a7a7a79220 */ /* 0x010fe20000400000 */
[----:B------:R-:W3:Y:S01]  /*20be0*/  LDSM.16.MT88.4 R20, [R212+0x11800] ;  /* 0x01180000d414783b */ /* 0x000ee20000004200 */
[----:B------:R-:W-:Y:S01]  /*20bf0*/  FSETP.GEU.AND P1, PT, R169, -126, PT ;  /* 0xc2fc0000a900780b */ /* 0x000fe20003f2e000 */
[----:B------:R-:W-:Y:S01]  /*20c00*/  HMMA.16816.F32.BF16 R92, R8, R14, R92 ;  /* 0x0000000e085c723c */ /* 0x000fe2000004185c */
[----:B------:R-:W-:Y:S01]  /*20c10*/  FSETP.GEU.AND P5, PT, R29, -126, PT ;  /* 0xc2fc00001d00780b */ /* 0x000fe20003fae000 */
[----:B------:R-:W-:Y:S01]  /*20c20*/  LDSM.16.MT88.4 R12, [R215+0xe000] ;  /* 0x00e00000d70c783b */ /* 0x000fe20000004200 */
[----:B------:R-:W4:Y:S01]  /*20c30*/  MUFU.EX2 R168, R168 ;  /* 0x000000a800a87308 */ /* 0x000f220000000800 */
[----:B-----5:R-:W-:Y:S01]  /*20c40*/  FADD R30, -R59, R16 ;  /* 0x000000103b1e7221 */ /* 0x020fe20000000100 */
[----:B------:R-:W-:Y:S01]  /*20c50*/  @!P0 FMUL R164, R164, R164 ;  /* 0x000000a4a4a48220 */ /* 0x000fe20000400000 */
[----:B------:R-:W5:Y:S01]  /*20c60*/  LDSM.16.MT88.4 R16, [R211+0x11800] ;  /* 0x01180000d310783b */ /* 0x000f620000004200 */
[----:B------:R-:W-:Y:S01]  /*20c70*/  FSETP.GEU.AND P0, PT, R170, -126, PT ;  /* 0xc2fc0000aa00780b */ /* 0x000fe20003f0e000 */
[----:B------:R-:W-:Y:S01]  /*20c80*/  FADD R138, R167, R138 ;  /* 0x0000008aa78a7221 */ /* 0x000fe20000000000 */
[----:B------:R-:W-:-:S03]  /*20c90*/  FSETP.GEU.AND P4, PT, R30, -126, PT ;  /* 0xc2fc00001e00780b */ /* 0x000fc60003f8e000 */
[----:B------:R-:W-:Y:S01]  /*20ca0*/  @!P1 FMUL R169, R169, 0.5 ;  /* 0x3f000000a9a99820 */ /* 0x000fe20000400000 */
[----:B--2---:R-:W-:Y:S01]  /*20cb0*/  FMUL R28, R158, R67 ;  /* 0x000000439e1c7220 */ /* 0x004fe20000400000 */
[----:B------:R-:W-:Y:S01]  /*20cc0*/  @!P5 FMUL R29, R29, 0.5 ;  /* 0x3f0000001d1dd820 */ /* 0x000fe20000400000 */
[----:B------:R-:W-:Y:S01]  /*20cd0*/  @!P6 FMUL R163, R163, R163 ;  /* 0x000000a3a3a3e220 */ /* 0x000fe20000400000 */
[-C--:B------:R-:W-:Y:S01]  /*20ce0*/  FMUL R158, R152, R67.reuse ;  /* 0x00000043989e7220 */ /* 0x080fe20000400000 */
[C---:B-1----:R-:W-:Y:S01]  /*20cf0*/  HMMA.16816.F32.BF16 R88, R8.reuse, R24, R88 ;  /* 0x000000180858723c */ /* 0x042fe20000041858 */
[----:B------:R1:W2:Y:S01]  /*20d00*/  MUFU.EX2 R161, R29 ;  /* 0x0000001d00a17308 */ /* 0x0002a20000000800 */
[----:B------:R-:W-:Y:S01]  /*20d10*/  FADD R28, -R135, R28 ;  /* 0x0000001c871c7221 */ /* 0x000fe20000000100 */
[----:B------:R-:W-:Y:S01]  /*20d20*/  @!P0 FMUL R170, R170, 0.5 ;  /* 0x3f000000aaaa8820 */ /* 0x000fe20000400000 */
[----:B----4-:R-:W-:Y:S01]  /*20d30*/  @!P2 FMUL R168, R168, R168 ;  /* 0x000000a8a8a8a220 */ /* 0x010fe20000400000 */
[----:B------:R-:W-:Y:S01]  /*20d40*/  @!P4 FMUL R30, R30, 0.5 ;  /* 0x3f0000001e1ec820 */ /* 0x000fe20000400000 */
[C---:B------:R-:W-:Y:S01]  /*20d50*/  HMMA.16816.F32.BF16 R84, R8.reuse, R26, R84 ;  /* 0x0000001a0854723c */ /* 0x040fe20000041854 */
[----:B------:R-:W4:Y:S01]  /*20d60*/  LDSM.16.MT88.4 R24, [R213+0xe000] ;  /* 0x00e00000d518783b */ /* 0x000f220000004200 */
[----:B------:R-:W-:Y:S01]  /*20d70*/  FADD R158, -R59, R158 ;  /* 0x0000009e3b9e7221 */ /* 0x000fe20000000100 */
[----:B------:R-:W5:Y:S08]  /*20d80*/  MUFU.EX2 R166, R30 ;  /* 0x0000001e00a67308 */ /* 0x000f700000000800 */
[----:B------:R-:W5:Y:S01]  /*20d90*/  MUFU.EX2 R169, R169 ;  /* 0x000000a900a97308 */ /* 0x000f620000000800 */
[----:B-1----:R-:W-:Y:S01]  /*20da0*/  FMUL R29, R159, R67 ;  /* 0x000000439f1d7220 */ /* 0x002fe20000400000 */
[----:B--2---:R-:W-:Y:S01]  /*20db0*/  @!P5 FMUL R161, R161, R161 ;  /* 0x000000a1a1a1d220 */ /* 0x004fe20000400000 */
[----:B------:R-:W-:Y:S01]  /*20dc0*/  FADD R159, -R59, R154 ;  /* 0x0000009a3b9f7221 */ /* 0x000fe20000000100 */
[----:B---3--:R-:W-:Y:S01]  /*20dd0*/  HMMA.16816.F32.BF16 R80, R8, R20, R80 ;  /* 0x000000140850723c */ /* 0x008fe20000041850 */
[----:B------:R-:W-:Y:S01]  /*20de0*/  FADD R29, -R135, R29 ;  /* 0x0000001d871d7221 */ /* 0x000fe20000000100 */
[----:B------:R-:W-:-:S02]  /*20df0*/  FSETP.GEU.AND P5, PT, R69, -126, PT ;  /* 0xc2fc00004500780b */ /* 0x000fc40003fae000 */
[----:B------:R-:W1:Y:S01]  /*20e00*/  MUFU.EX2 R170, R170 ;  /* 0x000000aa00aa7308 */ /* 0x000e620000000800 */
[----:B-----5:R-:W-:Y:S01]  /*20e10*/  @!P4 FMUL R166, R166, R166 ;  /* 0x000000a6a6a6c220 */ /* 0x020fe20000400000 */
[----:B------:R-:W-:Y:S01]  /*20e20*/  HMMA.16816.F32.BF16 R76, R8, R22, R76 ;  /* 0x00000016084c723c */ /* 0x000fe2000004184c */
[----:B------:R-:W2:Y:S01]  /*20e30*/  LDSM.16.MT88.4 R20, [R212+0xe000] ;  /* 0x00e00000d414783b */ /* 0x000ea20000004200 */
[----:B------:R-:W-:Y:S01]  /*20e40*/  FSETP.GEU.AND P4, PT, R68, -126, PT ;  /* 0xc2fc00004400780b */ /* 0x000fe20003f8e000 */
[----:B------:R-:W-:-:S03]  /*20e50*/  FADD R165, R166, R165 ;  /* 0x000000a5a6a57221 */ /* 0x000fc60000000000 */
[----:B------:R-:W-:Y:S01]  /*20e60*/  HMMA.16816.F32.BF16 R72, R8, R16, R72 ;  /* 0x000000100848723c */ /* 0x000fe20000041848 */
[----:B------:R-:W-:Y:S01]  /*20e70*/  @!P1 FMUL R169, R169, R169 ;  /* 0x000000a9a9a99220 */ /* 0x000fe20000400000 */
[----:B------:R-:W-:Y:S01]  /*20e80*/  FSETP.GEU.AND P1, PT, R29, -126, PT ;  /* 0xc2fc00001d00780b */ /* 0x000fe20003f2e000 */
[----:B------:R-:W-:-:S03]  /*20e90*/  @!P5 FMUL R69, R69, 0.5 ;  /* 0x3f0000004545d820 */ /* 0x000fc60000400000 */
[----:B------:R-:W-:Y:S01]  /*20ea0*/  HMMA.16816.F32.BF16 R4, R8, R18, R4 ;  /* 0x000000120804723c */ /* 0x000fe20000041804 */
[----:B------:R-:W3:Y:S01]  /*20eb0*/  LDSM.16.MT88.4 R16, [R211+0xe000] ;  /* 0x00e00000d310783b */ /* 0x000ee20000004200 */
[----:B------:R-:W5:Y:S01]  /*20ec0*/  MUFU.EX2 R152, R69 ;  /* 0x0000004500987308 */ /* 0x000f620000000800 */
[----:B-1----:R-:W-:Y:S01]  /*20ed0*/  @!P0 FMUL R170, R170, R170 ;  /* 0x000000aaaaaa8220 */ /* 0x002fe20000400000 */
[----:B------:R-:W-:Y:S01]  /*20ee0*/  FSETP.GEU.AND P0, PT, R28, -126, PT ;  /* 0xc2fc00001c00780b */ /* 0x000fe20003f0e000 */
[----:B------:R-:W-:Y:S02]  /*20ef0*/  @!P4 FMUL R68, R68, 0.5 ;  /* 0x3f0000004444c820 */ /* 0x000fe40000400000 */
[C---:B------:R-:W-:Y:S01]  /*20f00*/  F2FP.BF16.F32.PACK_AB R8, R164.reuse, R167 ;  /* 0x000000a7a408723e */ /* 0x040fe200000010ff */
[----:B------:R-:W-:Y:S01]  /*20f10*/  FADD R164, R164, R138 ;  /* 0x0000008aa4a47221 */ /* 0x000fe20000000000 */
[----:B------:R-:W-:Y:S01]  /*20f20*/  F2FP.BF16.F32.PACK_AB R10, R161, R163 ;  /* 0x000000a3a10a723e */ /* 0x000fe200000010ff */
[----:B------:R-:W-:Y:S01]  /*20f30*/  @!P1 FMUL R29, R29, 0.5 ;  /* 0x3f0000001d1d9820 */ /* 0x000fe20000400000 */
[----:B------:R-:W-:Y:S01]  /*20f40*/  F2FP.BF16.F32.PACK_AB R9, R168, R166 ;  /* 0x000000a6a809723e */ /* 0x000fe200000010ff */
[----:B------:R-:W1:Y:S01]  /*20f50*/  MUFU.EX2 R154, R68 ;  /* 0x00000044009a7308 */ /* 0x000e620000000800 */
[----:B------:R-:W-:Y:S01]  /*20f60*/  F2FP.BF16.F32.PACK_AB R11, R170, R169 ;  /* 0x000000a9aa0b723e */ /* 0x000fe200000010ff */
[----:B------:R-:W-:Y:S01]  /*20f70*/  FADD R168, R168, R165 ;  /* 0x000000a5a8a87221 */ /* 0x000fe20000000000 */
[----:B------:R-:W-:Y:S01]  /*20f80*/  FADD R164, R163, R164 ;  /* 0x000000a4a3a47221 */ /* 0x000fe20000000000 */
[----:B------:R-:W-:Y:S01]  /*20f90*/  MOV R138, R38 ;  /* 0x00000026008a7202 */ /* 0x000fe20000000f00 */
[----:B------:R-:W-:Y:S01]  /*20fa0*/  @!P0 FMUL R28, R28, 0.5 ;  /* 0x3f0000001c1c8820 */ /* 0x000fe20000400000 */
[----:B------:R-:W-:Y:S01]  /*20fb0*/  FADD R168, R169, R168 ;  /* 0x000000a8a9a87221 */ /* 0x000fe20000000000 */
[----:B-----5:R-:W-:Y:S01]  /*20fc0*/  @!P5 FMUL R152, R152, R152 ;  /* 0x000000989898d220 */ /* 0x020fe20000400000 */
[----:B------:R-:W-:Y:S01]  /*20fd0*/  HMMA.16816.F32.BF16 R128, R8, R12, R128 ;  /* 0x0000000c0880723c */ /* 0x000fe20000041880 */
[----:B------:R-:W5:Y:S01]  /*20fe0*/  MUFU.EX2 R156, R29 ;  /* 0x0000001d009c7308 */ /* 0x000f620000000800 */
[----:B------:R-:W-:Y:S01]  /*20ff0*/  FADD R161, R161, R164 ;  /* 0x000000a4a1a17221 */ /* 0x000fe20000000000 */
[----:B------:R-:W-:-:S03]  /*21000*/  FADD R170, R170, R168 ;  /* 0x000000a8aaaa7221 */ /* 0x000fc60000000000 */
[C---:B------:R-:W-:Y:S01]  /*21010*/  HMMA.16816.F32.BF16 R124, R8.reuse, R14, R124 ;  /* 0x0000000e087c723c */ /* 0x040fe2000004187c */
[-C--:B------:R-:W-:Y:S01]  /*21020*/  FMUL R12, R157, R67.reuse ;  /* 0x000000439d0c7220 */ /* 0x080fe20000400000 */
[-C--:B------:R-:W-:Y:S01]  /*21030*/  FMUL R157, R153, R67.reuse ;  /* 0x00000043999d7220 */ /* 0x080fe20000400000 */
[----:B------:R2:W2:Y:S01]  /*21040*/  MUFU.EX2 R155, R28 ;  /* 0x0000001c009b7308 */ /* 0x0004a20000000800 */
[----:B-1----:R-:W-:Y:S01]  /*21050*/  @!P4 FMUL R154, R154, R154 ;  /* 0x0000009a9a9ac220 */ /* 0x002fe20000400000 */
[----:B------:R-:W-:Y:S01]  /*21060*/  FADD R12, -R135, R12 ;  /* 0x0000000c870c7221 */ /* 0x000fe20000000100 */
[----:B------:R-:W-:Y:S01]  /*21070*/  FADD R157, -R59, R157 ;  /* 0x0000009d3b9d7221 */ /* 0x000fe20000000100 */
[C---:B----4-:R-:W-:Y:S01]  /*21080*/  HMMA.16816.F32.BF16 R120, R8.reuse, R24, R120 ;  /* 0x000000180878723c */ /* 0x050fe20000041878 */
[----:B------:R-:W-:Y:S01]  /*21090*/  FMUL R68, R132, R67 ;  /* 0x0000004384447220 */ /* 0x000fe20000400000 */
[----:B------:R-:W-:Y:S01]  /*210a0*/  FADD R170, R154, R170 ;  /* 0x000000aa9aaa7221 */ /* 0x000fe20000000000 */
[----:B------:R-:W-:Y:S01]  /*210b0*/  FSETP.GEU.AND P6, PT, R12, -126, PT ;  /* 0xc2fc00000c00780b */ /* 0x000fe20003fce000 */
[----:B-----5:R-:W-:Y:S01]  /*210c0*/  @!P1 FMUL R156, R156, R156 ;  /* 0x0000009c9c9c9220 */ /* 0x020fe20000400000 */
[----:B------:R-:W-:Y:S01]  /*210d0*/  FSETP.GEU.AND P2, PT, R157, -126, PT ;  /* 0xc2fc00009d00780b */ /* 0x000fe20003f4e000 */
[----:B------:R-:W-:Y:S01]  /*210e0*/  HMMA.16816.F32.BF16 R116, R8, R26, R116 ;  /* 0x0000001a0874723c */ /* 0x000fe20000041874 */
[----:B------:R-:W-:Y:S01]  /*210f0*/  FSETP.GEU.AND P1, PT, R158, -126, PT ;  /* 0xc2fc00009e00780b */ /* 0x000fe20003f2e000 */
[----:B------:R-:W-:Y:S01]  /*21100*/  LDSM.16.MT88.4 R24, [R211+0x12000] ;  /* 0x01200000d318783b */ /* 0x000fe20000004200 */
[----:B------:R-:W-:Y:S01]  /*21110*/  FADD R68, -R59, R68 ;  /* 0x000000443b447221 */ /* 0x000fe20000000100 */
[----:B------:R-:W-:-:S02]  /*21120*/  FADD R161, R156, R161 ;  /* 0x000000a19ca17221 */ /* 0x000fc40000000000 */
[----:B--2---:R-:W1:Y:S01]  /*21130*/  LDSM.16.MT88.4 R28, [R213+0x12000] ;  /* 0x01200000d51c783b */ /* 0x004e620000004200 */
[----:B------:R-:W-:Y:S01]  /*21140*/  @!P0 FMUL R155, R155, R155 ;  /* 0x0000009b9b9b8220 */ /* 0x000fe20000400000 */
[----:B------:R-:W-:Y:S02]  /*21150*/  FSETP.GEU.AND P0, PT, R159, -126, PT ;  /* 0xc2fc00009f00780b */ /* 0x000fe40003f0e000 */
[----:B------:R-:W-:Y:S01]  /*21160*/  @!P6 FMUL R12, R12, 0.5 ;  /* 0x3f0000000c0ce820 */ /* 0x000fe20000400000 */
[C---:B------:R-:W-:Y:S01]  /*21170*/  HMMA.16816.F32.BF16 R112, R8.reuse, R20, R112 ;  /* 0x000000140870723c */ /* 0x040fe20000041870 */
[----:B------:R-:W-:Y:S02]  /*21180*/  @!P2 FMUL R157, R157, 0.5 ;  /* 0x3f0000009d9da820 */ /* 0x000fe40000400000 */
[----:B------:R-:W2:Y:S01]  /*21190*/  MUFU.EX2 R153, R12 ;  /* 0x0000000c00997308 */ /* 0x000ea20000000800 */
[----:B------:R-:W-:Y:S02]  /*211a0*/  @!P1 FMUL R158, R158, 0.5 ;  /* 0x3f0000009e9e9820 */ /* 0x000fe40000400000 */
[----:B------:R-:W-:Y:S01]  /*211b0*/  HMMA.16816.F32.BF16 R108, R8, R22, R108 ;  /* 0x00000016086c723c */ /* 0x000fe2000004186c */
[----:B------:R-:W-:Y:S03]  /*211c0*/  LDSM.16.MT88.4 R20, [R215+0xe800] ;  /* 0x00e80000d714783b */ /* 0x000fe60000004200 */
[----:B------:R-:W-:-:S02]  /*211d0*/  @!P0 FMUL R159, R159, 0.5 ;  /* 0x3f0000009f9f8820 */ /* 0x000fc40000400000 */
[C---:B---3--:R-:W-:Y:S01]  /*211e0*/  HMMA.16816.F32.BF16 R104, R8.reuse, R16, R104 ;  /* 0x000000100868723c */ /* 0x048fe20000041868 */
[----:B------:R-:W3:Y:S05]  /*211f0*/  MUFU.EX2 R157, R157 ;  /* 0x0000009d009d7308 */ /* 0x000eea0000000800 */
[C---:B------:R-:W-:Y:S01]  /*21200*/  HMMA.16816.F32.BF16 R100, R8.reuse, R18, R100 ;  /* 0x000000120864723c */ /* 0x040fe20000041864 */
[----:B------:R-:W-:Y:S01]  /*21210*/  LDSM.16.MT88.4 R16, [R213+0xe800] ;  /* 0x00e80000d510783b */ /* 0x000fe20000004200 */
[----:B--2---:R-:W-:Y:S01]  /*21220*/  @!P6 FMUL R153, R153, R153 ;  /* 0x000000999999e220 */ /* 0x004fe20000400000 */
[----:B------:R-:W2:Y:S02]  /*21230*/  MUFU.EX2 R158, R158 ;  /* 0x0000009e009e7308 */ /* 0x000ea40000000800 */
[----:B------:R-:W4:Y:S01]  /*21240*/  LDSM.16.MT88.4 R12, [R212+0x12000] ;  /* 0x01200000d40c783b */ /* 0x000f220000004200 */
[C---:B------:R-:W-:Y:S05]  /*21250*/  HMMA.16816.F32.BF16 R96, R8.reuse, R32, R96 ;  /* 0x000000200860723c */ /* 0x040fea0000041860 */
[----:B------:R-:W5:Y:S01]  /*21260*/  MUFU.EX2 R159, R159 ;  /* 0x0000009f009f7308 */ /* 0x000f620000000800 */
[----:B---3--:R-:W-:Y:S01]  /*21270*/  @!P2 FMUL R157, R157, R157 ;  /* 0x0000009d9d9da220 */ /* 0x008fe20000400000 */
[C---:B------:R-:W-:Y:S01]  /*21280*/  HMMA.16816.F32.BF16 R92, R8.reuse, R34, R92 ;  /* 0x00000022085c723c */ /* 0x040fe2000004185c */
[----:B------:R-:W-:Y:S05]  /*21290*/  LDSM.16.MT88.4 R32, [R212+0x12800] ;  /* 0x01280000d420783b */ /* 0x000fea0000004200 */
[----:B-1----:R-:W-:Y:S01]  /*212a0*/  HMMA.16816.F32.BF16 R88, R8, R28, R88 ;  /* 0x0000001c0858723c */ /* 0x002fe20000041858 */
[----:B--2---:R-:W-:-:S05]  /*212b0*/  @!P1 FMUL R158, R158, R158 ;  /* 0x0000009e9e9e9220 */ /* 0x004fca0000400000 */
[----:B------:R-:W-:Y:S01]  /*212c0*/  HMMA.16816.F32.BF16 R84, R8, R30, R84 ;  /* 0x0000001e0854723c */ /* 0x000fe20000041854 */
[----:B------:R-:W1:Y:S01]  /*212d0*/  LDSM.16.MT88.4 R28, [R212+0xe800] ;  /* 0x00e80000d41c783b */ /* 0x000e620000004200 */
[----:B-----5:R-:W-:-:S04]  /*212e0*/  @!P0 FMUL R159, R159, R159 ;  /* 0x0000009f9f9f8220 */ /* 0x020fc80000400000 */
[C---:B------:R-:W-:Y:S06]  /*212f0*/  HMMA.16816.F32.BF16 R72, R8.reuse, R24, R72 ;  /* 0x000000180848723c */ /* 0x040fec0000041848 */
[C---:B------:R-:W-:Y:S01]  /*21300*/  HMMA.16816.F32.BF16 R4, R8.reuse, R26, R4 ;  /* 0x0000001a0804723c */ /* 0x040fe20000041804 */
[----:B------:R-:W-:Y:S05]  /*21310*/  LDSM.16.MT88.4 R24, [R215+0x12800] ;  /* 0x01280000d718783b */ /* 0x000fea0000004200 */
[C---:B----4-:R-:W-:Y:S06]  /*21320*/  HMMA.16816.F32.BF16 R80, R8.reuse, R12, R80 ;  /* 0x0000000c0850723c */ /* 0x050fec0000041850 */
[----:B------:R-:W-:Y:S01]  /*21330*/  HMMA.16816.F32.BF16 R76, R8, R14, R76 ;  /* 0x0000000e084c723c */ /* 0x000fe2000004184c */
[----:B------:R-:W-:Y:S01]  /*21340*/  F2FP.BF16.F32.PACK_AB R12, R155, R156 ;  /* 0x0000009c9b0c723e */ /* 0x000fe200000010ff */
[----:B------:R-:W2:Y:S01]  /*21350*/  LDSM.16.MT88.4 R8, [R211+0xe800] ;  /* 0x00e80000d308783b */ /* 0x000ea20000004200 */
[----:B------:R-:W-:Y:S01]  /*21360*/  F2FP.BF16.F32.PACK_AB R13, R157, R154 ;  /* 0x0000009a9d0d723e */ /* 0x000fe200000010ff */
[----:B------:R-:W-:Y:S01]  /*21370*/  FADD R155, R155, R161 ;  /* 0x000000a19b9b7221 */ /* 0x000fe20000000000 */
[----:B------:R-:W-:-:S02]  /*21380*/  FADD R157, R157, R170 ;  /* 0x000000aa9d9d7221 */ /* 0x000fc40000000000 */
[----:B------:R-:W-:Y:S01]  /*21390*/  F2FP.BF16.F32.PACK_AB R14, R152, R153 ;  /* 0x00000099980e723e */ /* 0x000fe200000010ff */
[----:B------:R-:W-:Y:S01]  /*213a0*/  FADD R155, R153, R155 ;  /* 0x0000009b999b7221 */ /* 0x000fe20000000000 */
[C---:B------:R-:W-:Y:S01]  /*213b0*/  F2FP.BF16.F32.PACK_AB R15, R159.reuse, R158 ;  /* 0x0000009e9f0f723e */ /* 0x040fe200000010ff */
[----:B------:R-:W-:Y:S02]  /*213c0*/  FADD R157, R158, R157 ;  /* 0x0000009d9e9d7221 */ /* 0x000fe40000000000 */
[----:B------:R-:W-:Y:S02]  /*213d0*/  FADD R152, R152, R155 ;  /* 0x0000009b98987221 */ /* 0x000fe40000000000 */
[----:B------:R-:W-:Y:S02]  /*213e0*/  FADD R159, R159, R157 ;  /* 0x0000009d9f9f7221 */ /* 0x000fe40000000000 */
[C---:B------:R-:W-:Y:S06]  /*213f0*/  HMMA.16816.F32.BF16 R128, R12.reuse, R20, R128 ;  /* 0x000000140c80723c */ /* 0x040fec0000041880 */
[C---:B------:R-:W-:Y:S01]  /*21400*/  HMMA.16816.F32.BF16 R124, R12.reuse, R22, R124 ;  /* 0x000000160c7c723c */ /* 0x040fe2000004187c */
[-C--:B------:R-:W-:Y:S01]  /*21410*/  FMUL R21, R150, R67.reuse ;  /* 0x0000004396157220 */ /* 0x080fe20000400000 */
[-C--:B------:R-:W-:Y:S01]  /*21420*/  FMUL R20, R149, R67.reuse ;  /* 0x0000004395147220 */ /* 0x080fe20000400000 */
[-C--:B------:R-:W-:Y:S01]  /*21430*/  FMUL R149, R146, R67.reuse ;  /* 0x0000004392957220 */ /* 0x080fe20000400000 */
[----:B------:R-:W-:Y:S01]  /*21440*/  FMUL R150, R144, R67 ;  /* 0x0000004390967220 */ /* 0x000fe20000400000 */
[C---:B------:R-:W-:Y:S01]  /*21450*/  FADD R21, -R135.reuse, R21 ;  /* 0x0000001587157221 */ /* 0x040fe20000000100 */
[C---:B------:R-:W-:Y:S01]  /*21460*/  HMMA.16816.F32.BF16 R120, R12.reuse, R16, R120 ;  /* 0x000000100c78723c */ /* 0x040fe20000041878 */
[C---:B------:R-:W-:Y:S01]  /*21470*/  FADD R22, -R135.reuse, R151 ;  /* 0x0000009787167221 */ /* 0x040fe20000000100 */
[----:B------:R-:W-:Y:S01]  /*21480*/  FADD R20, -R135, R20 ;  /* 0x0000001487147221 */ /* 0x000fe20000000100 */
[----:B------:R-:W-:Y:S01]  /*21490*/  FADD R149, -R59, R149 ;  /* 0x000000953b957221 */ /* 0x000fe20000000100 */
[----:B------:R-:W-:Y:S01]  /*214a0*/  FSETP.GEU.AND P0, PT, R21, -126, PT ;  /* 0xc2fc00001500780b */ /* 0x000fe20003f0e000 */
[----:B------:R-:W-:Y:S01]  /*214b0*/  FADD R150, -R59, R150 ;  /* 0x000000963b967221 */ /* 0x000fe20000000100 */
[----:B------:R-:W-:Y:S01]  /*214c0*/  FSETP.GEU.AND P1, PT, R22, -126, PT ;  /* 0xc2fc00001600780b */ /* 0x000fe20003f2e000 */
[----:B------:R-:W-:Y:S01]  /*214d0*/  HMMA.16816.F32.BF16 R116, R12, R18, R116 ;  /* 0x000000120c74723c */ /* 0x000fe20000041874 */
[----:B------:R-:W3:Y:S01]  /*214e0*/  LDSM.16.MT88.4 R16, [R213+0x12800] ;  /* 0x01280000d510783b */ /* 0x000ee20000004200 */
[----:B------:R-:W-:-:S02]  /*214f0*/  FSETP.GEU.AND P6, PT, R20, -126, PT ;  /* 0xc2fc00001400780b */ /* 0x000fc40003fce000 */
[----:B------:R-:W-:Y:S02]  /*21500*/  FSETP.GEU.AND P2, PT, R149, -126, PT ;  /* 0xc2fc00009500780b */ /* 0x000fe40003f4e000 */
[C---:B-1----:R-:W-:Y:S04]  /*21510*/  HMMA.16816.F32.BF16 R112, R12.reuse, R28, R112 ;  /* 0x0000001c0c70723c */ /* 0x042fe80000041870 */
[----:B------:R-:W-:Y:S02]  /*21520*/  @!P0 FMUL R21, R21, 0.5 ;  /* 0x3f00000015158820 */ /* 0x000fe40000400000 */
[----:B------:R-:W-:Y:S01]  /*21530*/  @!P1 FMUL R22, R22, 0.5 ;  /* 0x3f00000016169820 */ /* 0x000fe20000400000 */
[----:B------:R-:W-:Y:S01]  /*21540*/  FMUL R28, R148, R67 ;  /* 0x00000043941c7220 */ /* 0x000fe20000400000 */
[----:B--2---:R-:W-:Y:S01]  /*21550*/  HMMA.16816.F32.BF16 R104, R12, R8, R104 ;  /* 0x000000080c68723c */ /* 0x004fe20000041868 */
[----:B------:R-:W-:Y:S01]  /*21560*/  @!P6 FMUL R20, R20, 0.5 ;  /* 0x3f0000001414e820 */ /* 0x000fe20000400000 */
[----:B------:R1:W2:Y:S01]  /*21570*/  MUFU.EX2 R148, R22 ;  /* 0x0000001600947308 */ /* 0x0002a20000000800 */
[----:B------:R-:W-:Y:S01]  /*21580*/  FADD R28, -R135, R28 ;  /* 0x0000001c871c7221 */ /* 0x000fe20000000100 */
[----:B------:R-:W-:-:S02]  /*21590*/  @!P2 FMUL R149, R149, 0.5 ;  /* 0x3f0000009595a820 */ /* 0x000fc40000400000 */
[C---:B------:R-:W-:Y:S01]  /*215a0*/  HMMA.16816.F32.BF16 R108, R12.reuse, R30, R108 ;  /* 0x0000001e0c6c723c */ /* 0x040fe2000004186c */
[-C--:B------:R-:W-:Y:S01]  /*215b0*/  FMUL R8, R145, R67.reuse ;  /* 0x0000004391087220 */ /* 0x080fe20000400000 */
[----:B------:R-:W-:Y:S02]  /*215c0*/  FSETP.GEU.AND P5, PT, R28, -126, PT ;  /* 0xc2fc00001c00780b */ /* 0x000fe40003fae000 */
[----:B------:R-:W4:Y:S01]  /*215d0*/  MUFU.EX2 R146, R20 ;  /* 0x0000001400927308 */ /* 0x000f220000000800 */
[----:B------:R-:W-:Y:S01]  /*215e0*/  FADD R8, -R59, R8 ;  /* 0x000000083b087221 */ /* 0x000fe20000000100 */
[C---:B------:R-:W-:Y:S06]  /*215f0*/  HMMA.16816.F32.BF16 R96, R12.reuse, R24, R96 ;  /* 0x000000180c60723c */ /* 0x040fec0000041860 */
[C---:B------:R-:W-:Y:S01]  /*21600*/  HMMA.16816.F32.BF16 R92, R12.reuse, R26, R92 ;  /* 0x0000001a0c5c723c */ /* 0x040fe2000004185c */
[----:B-1----:R-:W-:Y:S01]  /*21610*/  FMUL R22, R147, R67 ;  /* 0x0000004393167220 */ /* 0x002fe20000400000 */
[----:B--2---:R-:W-:Y:S01]  /*21620*/  @!P1 FMUL R148, R148, R148 ;  /* 0x0000009494949220 */ /* 0x004fe20000400000 */
[----:B------:R-:W1:Y:S01]  /*21630*/  MUFU.EX2 R147, R21 ;  /* 0x0000001500937308 */ /* 0x000e620000000800 */
[----:B------:R-:W-:Y:S01]  /*21640*/  FSETP.GEU.AND P1, PT, R150, -126, PT ;  /* 0xc2fc00009600780b */ /* 0x000fe20003f2e000 */
[----:B------:R-:W-:Y:S01]  /*21650*/  FADD R9, -R59, R22 ;  /* 0x000000163b097221 */ /* 0x000fe20000000100 */
[----:B------:R-:W-:Y:S01]  /*21660*/  @!P5 FMUL R28, R28, 0.5 ;  /* 0x3f0000001c1cd820 */ /* 0x000fe20000400000 */
[----:B------:R-:W-:Y:S01]  /*21670*/  LDSM.16.MT88.4 R24, [R213+0xf000] ;  /* 0x00f00000d518783b */ /* 0x000fe20000004200 */
[----:B------:R-:W-:Y:S01]  /*21680*/  HMMA.16816.F32.BF16 R80, R12, R32, R80 ;  /* 0x000000200c50723c */ /* 0x000fe20000041850 */
[----:B----4-:R-:W-:Y:S01]  /*21690*/  @!P6 FMUL R146, R146, R146 ;  /* 0x000000929292e220 */ /* 0x010fe20000400000 */
[----:B------:R-:W-:Y:S01]  /*216a0*/  FSETP.GEU.AND P4, PT, R9, -126, PT ;  /* 0xc2fc00000900780b */ /* 0x000fe20003f8e000 */
[----:B------:R-:W2:Y:S01]  /*216b0*/  MUFU.EX2 R144, R28 ;  /* 0x0000001c00907308 */ /* 0x000ea20000000800 */
[----:B------:R-:W-:-:S02]  /*216c0*/  FADD R152, R148, R152 ;  /* 0x0000009894987221 */ /* 0x000fc40000000000 */
[C---:B---3--:R-:W-:Y:S01]  /*216d0*/  HMMA.16816.F32.BF16 R88, R12.reuse, R16, R88 ;  /* 0x000000100c58723c */ /* 0x048fe20000041858 */
[----:B------:R-:W-:Y:S02]  /*216e0*/  FMUL R33, R143, R67 ;  /* 0x000000438f217220 */ /* 0x000fe40000400000 */
[----:B------:R-:W-:Y:S02]  /*216f0*/  @!P1 FMUL R150, R150, 0.5 ;  /* 0x3f00000096969820 */ /* 0x000fe40000400000 */
[----:B------:R-:W3:Y:S01]  /*21700*/  MUFU.EX2 R149, R149 ;  /* 0x0000009500957308 */ /* 0x000ee20000000800 */
[----:B-1----:R-:W-:Y:S01]  /*21710*/  @!P0 FMUL R147, R147, R147 ;  /* 0x0000009393938220 */ /* 0x002fe20000400000 */
[----:B------:R-:W-:Y:S01]  /*21720*/  FSETP.GEU.AND P0, PT, R8, -126, PT ;  /* 0xc2fc00000800780b */ /* 0x000fe20003f0e000 */
[----:B------:R-:W-:Y:S01]  /*21730*/  HMMA.16816.F32.BF16 R84, R12, R18, R84 ;  /* 0x000000120c54723c */ /* 0x000fe20000041854 */
[----:B------:R-:W-:Y:S01]  /*21740*/  LDSM.16.MT88.4 R16, [R212+0xf000] ;  /* 0x00f00000d410783b */ /* 0x000fe20000004200 */
[----:B------:R-:W-:Y:S01]  /*21750*/  @!P4 FMUL R9, R9, 0.5 ;  /* 0x3f0000000909c820 */ /* 0x000fe20000400000 */
[----:B------:R-:W-:-:S02]  /*21760*/  FADD R33, -R135, R33 ;  /* 0x0000002187217221 */ /* 0x000fc40000000100 */
[----:B------:R-:W1:Y:S01]  /*21770*/  LDSM.16.MT88.4 R20, [R211+0x12800] ;  /* 0x01280000d314783b */ /* 0x000e620000004200 */
[----:B------:R-:W4:Y:S01]  /*21780*/  MUFU.EX2 R145, R9 ;  /* 0x0000000900917308 */ /* 0x000f220000000800 */
[----:B--2---:R-:W-:Y:S01]  /*21790*/  @!P5 FMUL R144, R144, R144 ;  /* 0x000000909090d220 */ /* 0x004fe20000400000 */
[C---:B------:R-:W-:Y:S01]  /*217a0*/  HMMA.16816.F32.BF16 R100, R12.reuse, R10, R100 ;  /* 0x0000000a0c64723c */ /* 0x040fe20000041864 */
[----:B------:R-:W2:Y:S03]  /*217b0*/  LDSM.16.MT88.4 R28, [R215+0xf000] ;  /* 0x00f00000d71c783b */ /* 0x000ea60000004200 */
[----:B------:R-:W-:Y:S02]  /*217c0*/  @!P0 FMUL R8, R8, 0.5 ;  /* 0x3f00000008088820 */ /* 0x000fe40000400000 */
[----:B------:R-:W5:Y:S01]  /*217d0*/  MUFU.EX2 R150, R150 ;  /* 0x0000009600967308 */ /* 0x000f620000000800 */
[----:B---3--:R-:W-:Y:S01]  /*217e0*/  @!P2 FMUL R149, R149, R149 ;  /* 0x000000959595a220 */ /* 0x008fe20000400000 */
[----:B------:R-:W-:Y:S01]  /*217f0*/  F2FP.BF16.F32.PACK_AB R10, R144, R146 ;  /* 0x00000092900a723e */ /* 0x000fe200000010ff */
[----:B------:R-:W-:Y:S05]  /*21800*/  HMMA.16816.F32.BF16 R76, R12, R34, R76 ;  /* 0x000000220c4c723c */ /* 0x000fea000004184c */
[----:B------:R-:W3:Y:S01]  /*21810*/  MUFU.EX2 R32, R8 ;  /* 0x0000000800207308 */ /* 0x000ee20000000800 */
[----:B----4-:R-:W-:Y:S01]  /*21820*/  @!P4 FMUL R145, R145, R145 ;  /* 0x000000919191c220 */ /* 0x010fe20000400000 */
[-C--:B------:R-:W-:Y:S01]  /*21830*/  FMUL R34, R142, R67.reuse ;  /* 0x000000438e227220 */ /* 0x080fe20000400000 */
[----:B------:R-:W-:Y:S01]  /*21840*/  FMUL R35, R141, R67 ;  /* 0x000000438d237220 */ /* 0x000fe20000400000 */
[----:B------:R-:W-:Y:S01]  /*21850*/  FSETP.GEU.AND P4, PT, R68, -126, PT ;  /* 0xc2fc00004400780b */ /* 0x000fe20003f8e000 */
[----:B------:R-:W-:Y:S01]  /*21860*/  FADD R159, R145, R159 ;  /* 0x0000009f919f7221 */ /* 0x000fe20000000000 */
[----:B------:R-:W-:Y:S01]  /*21870*/  F2FP.BF16.F32.PACK_AB R9, R149, R145 ;  /* 0x000000919509723e */ /* 0x000fe200000010ff */
[C---:B------:R-:W-:Y:S01]  /*21880*/  FADD R34, -R135.reuse, R34 ;  /* 0x0000002287227221 */ /* 0x040fe20000000100 */
[----:B------:R-:W-:Y:S01]  /*21890*/  FADD R35, -R135, R35 ;  /* 0x0000002387237221 */ /* 0x000fe20000000100 */
[----:B-----5:R-:W-:Y:S01]  /*218a0*/  @!P1 FMUL R150, R150, R150 ;  /* 0x0000009696969220 */ /* 0x020fe20000400000 */
[----:B------:R-:W-:Y:S01]  /*218b0*/  FSETP.GEU.AND P1, PT, R33, -126, PT ;  /* 0xc2fc00002100780b */ /* 0x000fe20003f2e000 */
[----:B------:R-:W-:Y:S01]  /*218c0*/  FADD R135, -R135, R140 ;  /* 0x0000008c87877221 */ /* 0x000fe20000000100 */
[----:B------:R-:W-:Y:S01]  /*218d0*/  FADD R149, R149, R159 ;  /* 0x0000009f95957221 */ /* 0x000fe20000000000 */
[----:B------:R-:W-:-:S03]  /*218e0*/  FSETP.GEU.AND P5, PT, R35, -126, PT ;  /* 0xc2fc00002300780b */ /* 0x000fc60003fae000 */
[----:B------:R-:W-:Y:S01]  /*218f0*/  FSETP.GEU.AND P6, PT, R135, -126, PT ;  /* 0xc2fc00008700780b */ /* 0x000fe20003fce000 */
[----:B---3--:R-:W-:Y:S01]  /*21900*/  @!P0 FMUL R32, R32, R32 ;  /* 0x0000002020208220 */ /* 0x008fe20000400000 */
[C---:B------:R-:W-:Y:S01]  /*21910*/  F2FP.BF16.F32.PACK_AB R8, R147.reuse, R148 ;  /* 0x000000949308723e */ /* 0x040fe200000010ff */
[----:B------:R-:W-:Y:S01]  /*21920*/  @!P4 FMUL R68, R68, 0.5 ;  /* 0x3f0000004444c820 */ /* 0x000fe20000400000 */
[----:B------:R-:W-:Y:S01]  /*21930*/  FSETP.GEU.AND P0, PT, R34, -126, PT ;  /* 0xc2fc00002200780b */ /* 0x000fe20003f0e000 */
[----:B------:R-:W-:Y:S01]  /*21940*/  FADD R147, R147, R152 ;  /* 0x0000009893937221 */ /* 0x000fe20000000000 */
[----:B------:R-:W-:Y:S01]  /*21950*/  F2FP.BF16.F32.PACK_AB R11, R32, R150 ;  /* 0x00000096200b723e */ /* 0x000fe200000010ff */
[----:B-1----:R-:W-:Y:S01]  /*21960*/  HMMA.16816.F32.BF16 R72, R12, R20, R72 ;  /* 0x000000140c48723c */ /* 0x002fe20000041848 */
[----:B------:R-:W-:Y:S01]  /*21970*/  @!P1 FMUL R33, R33, 0.5 ;  /* 0x3f00000021219820 */ /* 0x000fe20000400000 */
[----:B------:R-:W-:Y:S01]  /*21980*/  FADD R147, R146, R147 ;  /* 0x0000009392937221 */ /* 0x000fe20000000000 */
[----:B------:R-:W-:Y:S01]  /*21990*/  @!P5 FMUL R35, R35, 0.5 ;  /* 0x3f0000002323d820 */ /* 0x000fe20000400000 */
[----:B------:R-:W-:-:S02]  /*219a0*/  FADD R149, R150, R149 ;  /* 0x0000009596957221 */ /* 0x000fc40000000000 */
[----:B------:R-:W-:Y:S01]  /*219b0*/  HMMA.16816.F32.BF16 R112, R8, R16, R112 ;  /* 0x000000100870723c */ /* 0x000fe20000041870 */
[----:B------:R-:W1:Y:S01]  /*219c0*/  MUFU.EX2 R33, R33 ;  /* 0x0000002100217308 */ /* 0x000e620000000800 */
[----:B------:R-:W-:Y:S01]  /*219d0*/  @!P6 FMUL R135, R135, 0.5 ;  /* 0x3f0000008787e820 */ /* 0x000fe20000400000 */
[----:B------:R-:W-:Y:S01]  /*219e0*/  FADD R144, R144, R147 ;  /* 0x0000009390907221 */ /* 0x000fe20000000000 */
[----:B------:R-:W-:Y:S01]  /*219f0*/  @!P0 FMUL R34, R34, 0.5 ;  /* 0x3f00000022228820 */ /* 0x000fe20000400000 */
[----:B------:R-:W-:Y:S01]  /*21a00*/  FADD R32, R32, R149 ;  /* 0x0000009520207221 */ /* 0x000fe20000000000 */
[----:B------:R-:W-:Y:S01]  /*21a10*/  HMMA.16816.F32.BF16 R4, R12, R22, R4 ;  /* 0x000000160c04723c */ /* 0x000fe20000041804 */
[-C--:B------:R-:W-:Y:S01]  /*21a20*/  FMUL R16, R65, R67.reuse ;  /* 0x0000004341107220 */ /* 0x080fe20000400000 */
[-C--:B------:R-:W-:Y:S01]  /*21a30*/  FMUL R65, R64, R67.reuse ;  /* 0x0000004340417220 */ /* 0x080fe20000400000 */
[----:B------:R-:W3:Y:S01]  /*21a40*/  LDSM.16.MT88.4 R20, [R211+0xf000] ;  /* 0x00f00000d314783b */ /* 0x000ee20000004200 */
[----:B------:R-:W4:Y:S01]  /*21a50*/  MUFU.EX2 R34, R34 ;  /* 0x0000002200227308 */ /* 0x000f220000000800 */
[----:B------:R-:W-:Y:S01]  /*21a60*/  FADD R64, -R59, R16 ;  /* 0x000000103b407221 */ /* 0x000fe20000000100 */
[----:B--2---:R-:W-:Y:S01]  /*21a70*/  HMMA.16816.F32.BF16 R128, R8, R28, R128 ;  /* 0x0000001c0880723c */ /* 0x004fe20000041880 */
[----:B------:R-:W2:Y:S01]  /*21a80*/  LDSM.16.MT88.4 R12, [R215+0x13000] ;  /* 0x01300000d70c783b */ /* 0x000ea20000004200 */
[----:B------:R-:W-:Y:S01]  /*21a90*/  FMUL R67, R63, R67 ;  /* 0x000000433f437220 */ /* 0x000fe20000400000 */
[----:B------:R-:W-:Y:S01]  /*21aa0*/  FADD R65, -R59, R65 ;  /* 0x000000413b417221 */ /* 0x000fe20000000100 */
[----:B------:R-:W-:-:S02]  /*21ab0*/  FSETP.GEU.AND P2, PT, R64, -126, PT ;  /* 0xc2fc00004000780b */ /* 0x000fc40003f4e000 */
[C---:B------:R-:W-:Y:S01]  /*21ac0*/  HMMA.16816.F32.BF16 R124, R8.reuse, R30, R124 ;  /* 0x0000001e087c723c */ /* 0x040fe2000004187c */
[----:B------:R-:W5:Y:S01]  /*21ad0*/  LDSM.16.MT88.4 R28, [R213+0x13000] ;  /* 0x01300000d51c783b */ /* 0x000f620000004200 */
[----:B------:R-:W-:Y:S01]  /*21ae0*/  FADD R67, -R59, R67 ;  /* 0x000000433b437221 */ /* 0x000fe20000000100 */
[----:B-1----:R-:W-:Y:S01]  /*21af0*/  @!P1 FMUL R33, R33, R33 ;  /* 0x0000002121219220 */ /* 0x002fe20000400000 */
[----:B------:R-:W-:Y:S01]  /*21b00*/  FSETP.GEU.AND P1, PT, R65, -126, PT ;  /* 0xc2fc00004100780b */ /* 0x000fe20003f2e000 */
[----:B------:R-:W1:Y:S01]  /*21b10*/  MUFU.EX2 R35, R35 ;  /* 0x0000002300237308 */ /* 0x000e620000000800 */
[C---:B------:R-:W-:Y:S01]  /*21b20*/  HMMA.16816.F32.BF16 R120, R8.reuse, R24, R120 ;  /* 0x000000180878723c */ /* 0x040fe20000041878 */
[----:B------:R-:W-:Y:S01]  /*21b30*/  FADD R144, R33, R144 ;  /* 0x0000009021907221 */ /* 0x000fe20000000000 */
[----:B----4-:R-:W-:Y:S01]  /*21b40*/  @!P0 FMUL R34, R34, R34 ;  /* 0x0000002222228220 */ /* 0x010fe20000400000 */
[----:B------:R-:W-:Y:S02]  /*21b50*/  FSETP.GEU.AND P0, PT, R67, -126, PT ;  /* 0xc2fc00004300780b */ /* 0x000fe40003f0e000 */
[----:B------:R-:W-:Y:S01]  /*21b60*/  @!P2 FMUL R64, R64, 0.5 ;  /* 0x3f0000004040a820 */ /* 0x000fe20000400000 */
[----:B------:R-:W-:Y:S01]  /*21b70*/  HMMA.16816.F32.BF16 R116, R8, R26, R116 ;  /* 0x0000001a0874723c */ /* 0x000fe20000041874 */
[----:B------:R-:W4:Y:S01]  /*21b80*/  LDSM.16.MT88.4 R24, [R212+0x13000] ;  /* 0x01300000d418783b */ /* 0x000f220000004200 */
[----:B------:R-:W3:Y:S01]  /*21b90*/  MUFU.EX2 R63, R135 ;  /* 0x00000087003f7308 */ /* 0x000ee20000000800 */
[----:B------:R-:W-:-:S02]  /*21ba0*/  FADD R144, R34, R144 ;  /* 0x0000009022907221 */ /* 0x000fc40000000000 */
[----:B------:R-:W-:Y:S01]  /*21bb0*/  @!P1 FMUL R65, R65, 0.5 ;  /* 0x3f00000041419820 */ /* 0x000fe20000400000 */
[----:B------:R-:W-:Y:S01]  /*21bc0*/  HMMA.16816.F32.BF16 R108, R8, R18, R108 ;  /* 0x00000012086c723c */ /* 0x000fe2000004186c */
[----:B------:R-:W4:Y:S03]  /*21bd0*/  LDSM.16.MT88.4 R16, [R211+0x13000] ;  /* 0x01300000d310783b */ /* 0x000f260000004200 */
[----:B------:R-:W2:Y:S01]  /*21be0*/  MUFU.EX2 R59, R68 ;  /* 0x00000044003b7308 */ /* 0x000ea20000000800 */
[----:B------:R-:W-:Y:S01]  /*21bf0*/  @!P0 FMUL R67, R67, 0.5 ;  /* 0x3f00000043438820 */ /* 0x000fe20000400000 */
[----:B-1----:R-:W-:-:S06]  /*21c00*/  @!P5 FMUL R35, R35, R35 ;  /* 0x000000232323d220 */ /* 0x002fcc0000400000 */
[----:B------:R-:W1:Y:S01]  /*21c10*/  MUFU.EX2 R64, R64 ;  /* 0x0000004000407308 */ /* 0x000e620000000800 */
[----:B---3--:R-:W-:Y:S01]  /*21c20*/  HMMA.16816.F32.BF16 R104, R8, R20, R104 ;  /* 0x000000140868723c */ /* 0x008fe20000041868 */
[----:B------:R-:W-:-:S04]  /*21c30*/  @!P6 FMUL R63, R63, R63 ;  /* 0x0000003f3f3fe220 */ /* 0x000fc80000400000 */
[----:B------:R-:W-:Y:S01]  /*21c40*/  FADD R144, R63, R144 ;  /* 0x000000903f907221 */ /* 0x000fe20000000000 */
[C---:B------:R-:W-:Y:S01]  /*21c50*/  HMMA.16816.F32.BF16 R100, R8.reuse, R22, R100 ;  /* 0x000000160864723c */ /* 0x040fe20000041864 */
[----:B------:R-:W3:Y:S01]  /*21c60*/  MUFU.EX2 R65, R65 ;  /* 0x0000004100417308 */ /* 0x000ee20000000800 */
[----:B--2---:R-:W-:Y:S01]  /*21c70*/  @!P4 FMUL R59, R59, R59 ;  /* 0x0000003b3b3bc220 */ /* 0x004fe20000400000 */
[----:B------:R-:W-:Y:S01]  /*21c80*/  F2FP.BF16.F32.PACK_AB R68, R34, R33 ;  /* 0x000000212244723e */ /* 0x000fe200000010ff */
[----:B------:R-:W-:Y:S01]  /*21c90*/  LDSM.16.MT88.4 R20, [R215+0xf800] ;  /* 0x00f80000d714783b */ /* 0x000fe20000004200 */
[----:B------:R-:W-:Y:S01]  /*21ca0*/  F2FP.BF16.F32.PACK_AB R70, R35, R63 ;  /* 0x0000003f2346723e */ /* 0x000fe200000010ff */
[----:B------:R-:W-:Y:S01]  /*21cb0*/  HMMA.16816.F32.BF16 R96, R8, R12, R96 ;  /* 0x0000000c0860723c */ /* 0x000fe20000041860 */
[----:B------:R-:W-:Y:S01]  /*21cc0*/  FADD R32, R59, R32 ;  /* 0x000000203b207221 */ /* 0x000fe20000000000 */
[----:B------:R-:W-:Y:S01]  /*21cd0*/  FADD R247, R35, R144 ;  /* 0x0000009023f77221 */ /* 0x000fe20000000000 */
[----:B-1----:R-:W-:-:S03]  /*21ce0*/  @!P2 FMUL R64, R64, R64 ;  /* 0x000000404040a220 */ /* 0x002fc60000400000 */
[----:B------:R-:W-:Y:S01]  /*21cf0*/  HMMA.16816.F32.BF16 R92, R8, R14, R92 ;  /* 0x0000000e085c723c */ /* 0x000fe2000004185c */
[----:B------:R-:W1:Y:S01]  /*21d00*/  LDSM.16.MT88.4 R12, [R213+0xf800] ;  /* 0x00f80000d50c783b */ /* 0x000e620000004200 */
[C---:B------:R-:W-:Y:S01]  /*21d10*/  FADD R32, R64.reuse, R32 ;  /* 0x0000002040207221 */ /* 0x040fe20000000000 */
[----:B------:R-:W-:-:S03]  /*21d20*/  F2FP.BF16.F32.PACK_AB R69, R64, R59 ;  /* 0x0000003b4045723e */ /* 0x000fc600000010ff */
[----:B-----5:R-:W-:Y:S01]  /*21d30*/  HMMA.16816.F32.BF16 R88, R8, R28, R88 ;  /* 0x0000001c0858723c */ /* 0x020fe20000041858 */
[----:B------:R-:W2:Y:S01]  /*21d40*/  MUFU.EX2 R28, R67 ;  /* 0x00000043001c7308 */ /* 0x000ea20000000800 */
[----:B---3--:R-:W-:-:S04]  /*21d50*/  @!P1 FMUL R65, R65, R65 ;  /* 0x0000004141419220 */ /* 0x008fc80000400000 */
[----:B------:R-:W-:Y:S01]  /*21d60*/  HMMA.16816.F32.BF16 R84, R8, R30, R84 ;  /* 0x0000001e0854723c */ /* 0x000fe20000041854 */
[----:B------:R-:W-:-:S05]  /*21d70*/  FADD R32, R65, R32 ;  /* 0x0000002041207221 */ /* 0x000fca0000000000 */
[C---:B----4-:R-:W-:Y:S06]  /*21d80*/  HMMA.16816.F32.BF16 R80, R8.reuse, R24, R80 ;  /* 0x000000180850723c */ /* 0x050fec0000041850 */
[C---:B------:R-:W-:Y:S01]  /*21d90*/  HMMA.16816.F32.BF16 R76, R8.reuse, R26, R76 ;  /* 0x0000001a084c723c */ /* 0x040fe2000004184c */
[----:B--2---:R-:W-:Y:S01]  /*21da0*/  @!P0 FMUL R28, R28, R28 ;  /* 0x0000001c1c1c8220 */ /* 0x004fe20000400000 */
[----:B------:R-:W2:Y:S03]  /*21db0*/  LDSM.16.MT88.4 R24, [R212+0xf800] ;  /* 0x00f80000d418783b */ /* 0x000ea60000004200 */
[C---:B------:R-:W-:Y:S01]  /*21dc0*/  FADD R246, R28.reuse, R32 ;  /* 0x000000201cf67221 */ /* 0x040fe20000000000 */
[----:B------:R-:W-:Y:S01]  /*21dd0*/  HMMA.16816.F32.BF16 R72, R8, R16, R72 ;  /* 0x000000100848723c */ /* 0x000fe20000041848 */
[----:B------:R-:W-:-:S05]  /*21de0*/  F2FP.BF16.F32.PACK_AB R71, R28, R65 ;  /* 0x000000411c47723e */ /* 0x000fca00000010ff */
[----:B------:R-:W-:Y:S01]  /*21df0*/  HMMA.16816.F32.BF16 R4, R8, R18, R4 ;  /* 0x000000120804723c */ /* 0x000fe20000041804 */
[----:B------:R-:W3:Y:S04]  /*21e00*/  LDSM.16.MT88.4 R8, [R211+0xf800] ;  /* 0x00f80000d308783b */ /* 0x000ee80000004200 */
[----:B------:R-:W4:Y:S01]  /*21e10*/  LDSM.16.MT88.4 R16, [R215+0x13800] ;  /* 0x01380000d710783b */ /* 0x000f220000004200 */
[C---:B-1----:R-:W-:Y:S06]  /*21e20*/  HMMA.16816.F32.BF16 R120, R68.reuse, R12, R120 ;  /* 0x0000000c4478723c */ /* 0x042fec0000041878 */
[C---:B------:R-:W-:Y:S01]  /*21e30*/  HMMA.16816.F32.BF16 R116, R68.reuse, R14, R116 ;  /* 0x0000000e4474723c */ /* 0x040fe20000041874 */
[----:B------:R-:W1:Y:S05]  /*21e40*/  LDSM.16.MT88.4 R12, [R213+0x13800] ;  /* 0x01380000d50c783b */ /* 0x000e6a0000004200 */
[C---:B------:R-:W-:Y:S06]  /*21e50*/  HMMA.16816.F32.BF16 R128, R68.reuse, R20, R128 ;  /* 0x000000144480723c */ /* 0x040fec0000041880 */
[C---:B------:R-:W-:Y:S06]  /*21e60*/  HMMA.16816.F32.BF16 R124, R68.reuse, R22, R124 ;  /* 0x00000016447c723c */ /* 0x040fec000004187c */
[C---:B--2---:R-:W-:Y:S06]  /*21e70*/  HMMA.16816.F32.BF16 R112, R68.reuse, R24, R112 ;  /* 0x000000184470723c */ /* 0x044fec0000041870 */
[C---:B------:R-:W-:Y:S06]  /*21e80*/  HMMA.16816.F32.BF16 R108, R68.reuse, R26, R108 ;  /* 0x0000001a446c723c */ /* 0x040fec000004186c */
[C---:B---3--:R-:W-:Y:S06]  /*21e90*/  HMMA.16816.F32.BF16 R104, R68.reuse, R8, R104 ;  /* 0x000000084468723c */ /* 0x048fec0000041868 */
[C---:B------:R-:W-:Y:S01]  /*21ea0*/  HMMA.16816.F32.BF16 R100, R68.reuse, R10, R100 ;  /* 0x0000000a4464723c */ /* 0x040fe20000041864 */
[----:B------:R-:W2:Y:S05]  /*21eb0*/  LDSM.16.MT88.4 R8, [R212+0x13800] ;  /* 0x01380000d408783b */ /* 0x000eaa0000004200 */
[C---:B----4-:R-:W-:Y:S06]  /*21ec0*/  HMMA.16816.F32.BF16 R96, R68.reuse, R16, R96 ;  /* 0x000000104460723c */ /* 0x050fec0000041860 */
[C---:B------:R-:W-:Y:S01]  /*21ed0*/  HMMA.16816.F32.BF16 R92, R68.reuse, R18, R92 ;  /* 0x00000012445c723c */ /* 0x040fe2000004185c */
[----:B------:R-:W3:Y:S05]  /*21ee0*/  LDSM.16.MT88.4 R16, [R211+0x13800] ;  /* 0x01380000d310783b */ /* 0x000eea0000004200 */
[C---:B-1----:R-:W-:Y:S06]  /*21ef0*/  HMMA.16816.F32.BF16 R88, R68.reuse, R12, R88 ;  /* 0x0000000c4458723c */ /* 0x042fec0000041858 */
[C---:B------:R-:W-:Y:S06]  /*21f00*/  HMMA.16816.F32.BF16 R84, R68.reuse, R14, R84 ;  /* 0x0000000e4454723c */ /* 0x040fec0000041854 */
[C---:B--2---:R-:W-:Y:S06]  /*21f10*/  HMMA.16816.F32.BF16 R80, R68.reuse, R8, R80 ;  /* 0x000000084450723c */ /* 0x044fec0000041850 */
[C---:B------:R-:W-:Y:S06]  /*21f20*/  HMMA.16816.F32.BF16 R76, R68.reuse, R10, R76 ;  /* 0x0000000a444c723c */ /* 0x040fec000004184c */
[C---:B---3--:R-:W-:Y:S06]  /*21f30*/  HMMA.16816.F32.BF16 R72, R68.reuse, R16, R72 ;  /* 0x000000104448723c */ /* 0x048fec0000041848 */
[----:B------:R-:W-:-:S15]  /*21f40*/  HMMA.16816.F32.BF16 R68, R68, R18, R4 ;  /* 0x000000124444723c */ /* 0x000fde0000041804 */
[----:B------:R-:W-:-:S09]  /*21f50*/  NOP ;  /* 0x0000000000007918 */ /* 0x000fd20000000000 */
.L_x_2104:
[----:B------:R-:W-:Y:S05]  /*21f60*/  @!P3 BRA `(.L_x_2113) ;  /* 0x0000006c0068b947 */ /* 0x000fea0003800000 */
[----:B------:R-:W-:Y:S02]  /*21f70*/  MOV R2, R138 ;  /* 0x0000008a00027202 */ /* 0x000fe40000000f00 */
[----:B------:R-:W-:Y:S02]  /*21f80*/  MOV R0, R139 ;  /* 0x0000008b00007202 */ /* 0x000fe40000000f00 */
.L_x_2122:
[----:B------:R-:W1:Y:S01]  /*21f90*/  LDC.64 R248, c[0x0][0x208] ;  /* 0x00008200fff87b82 */ /* 0x000e620000000a00 */
[----:B------:R-:W-:Y:S04]  /*21fa0*/  DEPBAR.LE SB0, 0x0 ;  /* 0x000080000000791a */ /* 0x000fe80000000000 */
[----:B------:R-:W-:Y:S05]  /*21fb0*/  WARPSYNC.ALL ;  /* 0x0000000000007948 */ /* 0x000fea0003800000 */
[----:B------:R-:W-:Y:S01]  /*21fc0*/  NOP ;  /* 0x0000000000007918 */ /* 0x000fe20000000000 */
[----:B------:R-:W2:Y:S08]  /*21fd0*/  LDC.64 R14, c[0x0][0x198] ;  /* 0x00006600ff0e7b82 */ /* 0x000eb00000000a00 */
[----:B------:R-:W-:Y:S01]  /*21fe0*/  BAR.SYNC.DEFER_BLOCKING 0x0 ;  /* 0x0000000000007b1d */ /* 0x000fe20000010000 */
[----:B------:R-:W-:Y:S01]  /*21ff0*/  ISETP.NE.U32.AND P0, PT, R238, RZ, PT ;  /* 0x000000ffee00720c */ /* 0x000fe20003f05070 */
[----:B------:R-:W-:Y:S03]  /*22000*/  VIADD R240, R240, 0xffffffff ;  /* 0xfffffffff0f07836 */ /* 0x000fe60000000000 */
[----:B------:R-:W-:Y:S01]  /*22010*/  ISETP.NE.AND.EX P0, PT, R239, RZ, PT, P0 ;  /* 0x000000ffef00720c */ /* 0x000fe20003f05300 */
[----:B------:R-:W-:Y:S11]  /*22020*/  BSSY B0, `(.L_x_2114) ;  /* 0x000004f000007945 */ /* 0x000ff60003800000 */
[----:B------:R-:W-:Y:S01]  /*22030*/  @!UPT UIADD3 URZ, URZ, URZ, URZ ;  /* 0x0000003f3f3ff290 */ /* 0x000fe2000fffe03f */
[----:B------:R-:W-:Y:S05]  /*22040*/  @!P0 BRA `(.L_x_2115) ;  /* 0x0000000400188947 */ /* 0x000fea0003800000 */
[----:B------:R-:W-:Y:S01]  /*22050*/  IMAD.SHL.U32 R4, R240, 0x80, RZ ;  /* 0x00000080f0047824 */ /* 0x000fe200078e00ff */
[----:B-1----:R-:W-:Y:S02]  /*22060*/  R2UR UR6, R248 ;  /* 0x00000000f80672ca */ /* 0x002fe400000e0000 */
[C---:B------:R-:W-:Y:S01]  /*22070*/  R2UR UR7, R249.reuse ;  /* 0x00000000f90772ca */ /* 0x040fe200000e0000 */
[----:B------:R-:W-:Y:S01]  /*22080*/  VIADD R12, R4, 0x80 ;  /* 0x00000080040c7836 */ /* 0x000fe20000000000 */
[----:B------:R-:W-:Y:S02]  /*22090*/  IABS R5, R4 ;  /* 0x0000000400057213 */ /* 0x000fe40000000000 */
[C---:B------:R-:W-:Y:S02]  /*220a0*/  R2UR UR10, R248.reuse ;  /* 0x00000000f80a72ca */ /* 0x040fe400000e0000 */
[----:B------:R-:W-:Y:S02]  /*220b0*/  IABS R7, R12 ;  /* 0x0000000c00077213 */ /* 0x000fe40000000000 */
[C---:B------:R-:W-:Y:S02]  /*220c0*/  R2UR UR11, R249.reuse ;  /* 0x00000000f90b72ca */ /* 0x040fe400000e0000 */
[C---:B------:R-:W-:Y:S02]  /*220d0*/  R2UR UR12, R248.reuse ;  /* 0x00000000f80c72ca */ /* 0x040fe400000e0000 */
[C---:B------:R-:W-:Y:S01]  /*220e0*/  R2UR UR13, R249.reuse ;  /* 0x00000000f90d72ca */ /* 0x040fe200000e0000 */
[----:B--2---:R-:W2:Y:S01]  /*220f0*/  LD.E R11, desc[UR6][R14.64+0x170] ;  /* 0x000170060e0b7980 */ /* 0x004ea2000c101900 */
[----:B------:R-:W-:Y:S02]  /*22100*/  R2UR UR8, R248 ;  /* 0x00000000f80872ca */ /* 0x000fe400000e0000 */
[----:B------:R-:W-:Y:S02]  /*22110*/  R2UR UR9, R249 ;  /* 0x00000000f90972ca */ /* 0x000fe400000e0000 */
[-C--:B--2---:R-:W-:Y:S02]  /*22120*/  IABS R8, R11.reuse ;  /* 0x0000000b00087213 */ /* 0x084fe40000000000 */
[-C--:B------:R-:W-:Y:S02]  /*22130*/  IABS R6, R11.reuse ;  /* 0x0000000b00067213 */ /* 0x080fe40000000000 */
[----:B------:R-:W1:Y:S01]  /*22140*/  I2F.RP R16, R8 ;  /* 0x0000000800107306 */ /* 0x000e620000209400 */
[-C--:B------:R-:W-:Y:S02]  /*22150*/  LOP3.LUT R12, R12, R11.reuse, RZ, 0x3c, !PT ;  /* 0x0000000b0c0c7212 */ /* 0x080fe400078e3cff */
[----:B------:R-:W-:Y:S01]  /*22160*/  IMAD.MOV R6, RZ, RZ, -R6 ;  /* 0x000000ffff067224 */ /* 0x000fe200078e0a06 */
[-C--:B------:R-:W-:Y:S04]  /*22170*/  LOP3.LUT R4, R4, R11.reuse, RZ, 0x3c, !PT ;  /* 0x0000000b04047212 */ /* 0x080fe800078e3cff */
[----:B------:R-:W-:Y:S02]  /*22180*/  ISETP.GE.AND P0, PT, R4, RZ, PT ;  /* 0x000000ff0400720c */ /* 0x000fe40003f06270 */
[----:B------:R-:W-:Y:S01]  /*22190*/  LOP3.LUT R4, RZ, R11, RZ, 0x33, !PT ;  /* 0x0000000bff047212 */ /* 0x000fe200078e33ff */
[----:B-1----:R-:W1:Y:S02]  /*221a0*/  MUFU.RCP R16, R16 ;  /* 0x0000001000107308 */ /* 0x002e640000001000 */
[----:B-1----:R-:W-:Y:S08]  /*221b0*/  VIADD R16, R16, 0xffffffe ;  /* 0x0ffffffe10107836 */ /* 0x002ff00000000000 */
[----:B------:R-:W1:Y:S02]  /*221c0*/  F2I.FTZ.U32.TRUNC.NTZ R17, R16 ;  /* 0x0000001000117305 */ /* 0x000e64000021f000 */
[--C-:B-1----:R-:W-:Y:S02]  /*221d0*/  IMAD.MOV R10, RZ, RZ, -R17.reuse ;  /* 0x000000ffff0a7224 */ /* 0x102fe400078e0a11 */
[----:B------:R-:W-:Y:S02]  /*221e0*/  IMAD.MOV.U32 R16, RZ, RZ, RZ ;  /* 0x000000ffff107224 */ /* 0x000fe400078e00ff */
[----:B------:R-:W-:Y:S04]  /*221f0*/  IMAD R10, R10, R8, RZ ;  /* 0x000000080a0a7224 */ /* 0x000fe800078e02ff */
[----:B------:R-:W-:Y:S06]  /*22200*/  IMAD.HI.U32 R10, R17, R10, R16 ;  /* 0x0000000a110a7227 */ /* 0x000fec00078e0010 */
        /* <DEDUP_REMOVED lines=12> */
[----:B------:R-:W-:Y:S01]  /*222d0*/  ISETP.GE.AND P1, PT, R12, RZ, PT ;  /* 0x000000ff0c00720c */ /* 0x000fe20003f26270 */
[----:B------:R-:W2:Y:S01]  /*222e0*/  LD.E.64 R6, desc[UR6][R14.64+0x40] ;  /* 0x000040060e067980 */ /* 0x000ea2000c101b00 */
[----:B------:R-:W-:Y:S07]  /*222f0*/  ISETP.NE.AND P2, PT, R11, RZ, PT ;  /* 0x000000ff0b00720c */ /* 0x000fee0003f45270 */
[----:B------:R-:W-:Y:S02]  /*22300*/  @P3 VIADD R9, R9, 0x1 ;  /* 0x0000000109093836 */ /* 0x000fe40000000000 */
[----:B------:R-:W-:Y:S02]  /*22310*/  @P4 VIADD R10, R10, 0x1 ;  /* 0x000000010a0a4836 */ /* 0x000fe40000000000 */
[----:B------:R-:W-:Y:S02]  /*22320*/  @!P0 IMAD.MOV R9, RZ, RZ, -R9 ;  /* 0x000000ffff098224 */ /* 0x000fe400078e0a09 */
[----:B------:R-:W-:Y:S03]  /*22330*/  @!P1 IMAD.MOV R10, RZ, RZ, -R10 ;  /* 0x000000ffff0a9224 */ /* 0x000fe600078e0a0a */
[C---:B------:R-:W-:Y:S02]  /*22340*/  SEL R9, R4.reuse, R9, !P2 ;  /* 0x0000000904097207 */ /* 0x040fe40005000000 */
[----:B------:R-:W-:Y:S02]  /*22350*/  SEL R10, R4, R10, !P2 ;  /* 0x0000000a040a7207 */ /* 0x000fe40005000000 */
[CC--:B------:R-:W-:Y:S02]  /*22360*/  LEA R4, P1, R9.reuse, R238.reuse, 0x2 ;  /* 0x000000ee09047211 */ /* 0x0c0fe400078210ff */
[C---:B------:R-:W-:Y:S02]  /*22370*/  LEA R12, P0, R10.reuse, R238, 0x2 ;  /* 0x000000ee0a0c7211 */ /* 0x040fe400078010ff */
[-C--:B------:R-:W-:Y:S01]  /*22380*/  LEA.HI.X.SX32 R5, R9, R239.reuse, 0x2, P1 ;  /* 0x000000ef09057211 */ /* 0x080fe200008f16ff */
[----:B------:R-:W3:Y:S01]  /*22390*/  LD.E.64 R14, desc[UR8][R14.64+0x28] ;  /* 0x000028080e0e7980 */ /* 0x000ee2000c101b00 */
[C---:B------:R-:W-:Y:S02]  /*223a0*/  LEA.HI.X.SX32 R13, R10.reuse, R239, 0x2, P0 ;  /* 0x000000ef0a0d7211 */ /* 0x040fe400000f16ff */
[----:B------:R-:W-:Y:S03]  /*223b0*/  IADD3 R9, R10, -R9, RZ ;  /* 0x800000090a097210 */ /* 0x000fe60007ffe0ff */
[----:B------:R-:W4:Y:S02]  /*223c0*/  LD.E R4, desc[UR10][R4.64] ;  /* 0x0000000a04047980 */ /* 0x000f24000c101900 */
[----:B------:R-:W-:Y:S05]  /*223d0*/  IMAD R11, R11, R9, -0x80 ;  /* 0xffffff800b0b7424 */ /* 0x000fea00078e0209 */
[----:B------:R-:W-:Y:S01]  /*223e0*/  SHF.R.S32.HI R8, RZ, 0x1f, R11 ;  /* 0x0000001fff087819 */ /* 0x000fe2000001140b */
[----:B------:R-:W4:Y:S01]  /*223f0*/  LD.E R5, desc[UR12][R12.64] ;  /* 0x0000000c0c057980 */ /* 0x000f22000c101900 */
[-C--:B--2---:R-:W-:Y:S02]  /*22400*/  IMAD R7, R7, R11.reuse, RZ ;  /* 0x0000000b07077224 */ /* 0x084fe400078e02ff */
[C---:B------:R-:W-:Y:S04]  /*22410*/  IMAD.WIDE.U32 R10, R6.reuse, R11, RZ ;  /* 0x0000000b060a7225 */ /* 0x040fe800078e00ff */
[----:B------:R-:W-:Y:S04]  /*22420*/  IMAD R7, R6, R8, R7 ;  /* 0x0000000806077224 */ /* 0x000fe800078e0207 */
[----:B------:R-:W-:Y:S02]  /*22430*/  IMAD.IADD R11, R11, 0x1, R7 ;  /* 0x000000010b0b7824 */ /* 0x000fe400078e0207 */
[----:B----4-:R-:W-:Y:S04]  /*22440*/  IMAD.IADD R4, R4, 0x1, -R5 ;  /* 0x0000000104047824 */ /* 0x010fe800078e0a05 */
[----:B---3--:R-:W-:Y:S01]  /*22450*/  IMAD R5, R15, R4, RZ ;  /* 0x000000040f057224 */ /* 0x008fe200078e02ff */
[----:B------:R-:W-:Y:S01]  /*22460*/  SHF.R.S32.HI R6, RZ, 0x1f, R4 ;  /* 0x0000001fff067819 */ /* 0x000fe20000011404 */
[----:B------:R-:W-:Y:S04]  /*22470*/  IMAD.WIDE.U32 R10, R4, R14, R10 ;  /* 0x0000000e040a7225 */ /* 0x000fe800078e000a */
[----:B------:R-:W-:Y:S04]  /*22480*/  IMAD R5, R14, R6, R5 ;  /* 0x000000060e057224 */ /* 0x000fe800078e0205 */
[----:B------:R-:W-:Y:S01]  /*22490*/  IMAD.IADD R5, R11, 0x1, R5 ;  /* 0x000000010b057824 */ /* 0x000fe200078e0205 */
[----:B------:R-:W-:Y:S05]  /*224a0*/  BRA `(.L_x_2116) ;  /* 0x0000000000187947 */ /* 0x000fea0003800000 */
.L_x_2115:
[----:B-1----:R-:W-:Y:S02]  /*224b0*/  R2UR UR6, R248 ;  /* 0x00000000f80672ca */ /* 0x002fe400000e0000 */
[----:B------:R-:W-:Y:S11]  /*224c0*/  R2UR UR7, R249 ;  /* 0x00000000f90772ca */ /* 0x000ff600000e0000 */
[----:B------:R-:W-:Y:S02]  /*224d0*/  @!UPT UIADD3 URZ, URZ, URZ, URZ ;  /* 0x0000003f3f3ff290 */ /* 0x000fe4000fffe03f */
[----:B--2---:R-:W2:Y:S02]  /*224e0*/  LD.E R10, desc[UR6][R14.64+0x40] ;  /* 0x000040060e0a7980 */ /* 0x004ea4000c101900 */
[----:B--2---:R-:W-:Y:S05]  /*224f0*/  IMAD.U32 R10, R10, -0x80, RZ ;  /* 0xffffff800a0a7824 */ /* 0x004fea00078e00ff */
[----:B------:R-:W-:Y:S02]  /*22500*/  SHF.R.S32.HI R5, RZ, 0x1f, R10 ;  /* 0x0000001fff057819 */ /* 0x000fe4000001140a */
.L_x_2116:
[----:B------:R-:W-:Y:S05]  /*22510*/  BSYNC B0 ;  /* 0x0000000000007941 */ /* 0x000fea0003800000 */
.L_x_2114:
[C---:B------:R-:W-:Y:S01]  /*22520*/  LOP3.LUT P3, RZ, R241.reuse, 0x1, RZ, 0xc0, !PT ;  /* 0x00000001f1ff7812 */ /* 0x040fe2000786c0ff */
[----:B------:R-:W-:Y:S01]  /*22530*/  BSSY B1, `(.L_x_2117) ;  /* 0x0000250000017945 */ /* 0x000fe20003800000 */
[----:B------:R-:W-:Y:S02]  /*22540*/  LOP3.LUT P2, RZ, R241, 0x2, RZ, 0xc0, !PT ;  /* 0x00000002f1ff7812 */ /* 0x000fe4000784c0ff */
[CC--:B------:R-:W-:Y:S02]  /*22550*/  LEA R250, P1, R10.reuse, R137.reuse, 0x1 ;  /* 0x000000890afa7211 */ /* 0x0c0fe400078208ff */
[C---:B------:R-:W-:Y:S02]  /*22560*/  IADD3 R4, P0, R10.reuse, R222, RZ ;  /* 0x000000de0a047210 */ /* 0x040fe40007f1e0ff */
[----:B------:R-:W-:Y:S02]  /*22570*/  LEA.HI.X R251, R10, R136, R5, 0x1, P1 ;  /* 0x000000880afb7211 */ /* 0x000fe400008f0c05 */
[----:B------:R-:W-:Y:S01]  /*22580*/  IADD3 R6, P1, R4, R222, RZ ;  /* 0x000000de04067210 */ /* 0x000fe20007f3e0ff */
[----:B------:R-:W-:Y:S02]  /*22590*/  IMAD.X R5, R5, 0x1, R223, P0 ;  /* 0x0000000105057824 */ /* 0x000fe400000e06df */
[C---:B------:R-:W-:Y:S02]  /*225a0*/  @P3 R2UR UR8, R248.reuse ;  /* 0x00000000f80832ca */ /* 0x040fe400000e0000 */
[C---:B------:R-:W-:Y:S02]  /*225b0*/  @P3 R2UR UR9, R249.reuse ;  /* 0x00000000f90932ca */ /* 0x040fe400000e0000 */
[----:B------:R-:W-:Y:S02]  /*225c0*/  @P2 R2UR UR6, R248 ;  /* 0x00000000f80622ca */ /* 0x000fe400000e0000 */
[C---:B------:R-:W-:Y:S02]  /*225d0*/  @P2 R2UR UR7, R249.reuse ;  /* 0x00000000f90722ca */ /* 0x040fe400000e0000 */
[-C--:B------:R-:W-:Y:S02]  /*225e0*/  @P3 LEA R8, P4, R4, R137.reuse, 0x1 ;  /* 0x0000008904083211 */ /* 0x080fe400078808ff */
[----:B------:R-:W-:Y:S02]  /*225f0*/  @P2 R2UR UR12, R248 ;  /* 0x00000000f80c22ca */ /* 0x000fe400000e0000 */
[CCC-:B------:R-:W-:Y:S02]  /*22600*/  @P3 LEA.HI.X R9, R4.reuse, R136.reuse, R5.reuse, 0x1, P4 ;  /* 0x0000008804093211 */ /* 0x1c0fe400020f0c05 */
[----:B------:R-:W-:Y:S01]  /*22610*/  @P2 R2UR UR13, R249 ;  /* 0x00000000f90d22ca */ /* 0x000fe200000e0000 */
[----:B------:R-:W-:Y:S01]  /*22620*/  @!PT LDS RZ, [RZ] ;  /* 0x00000000fffff984 */ /* 0x000fe20000000800 */
[----:B------:R-:W-:Y:S01]  /*22630*/  @!PT LDS RZ, [RZ] ;  /* 0x00000000fffff984 */ /* 0x000fe20000000800 */
[----:B------:R-:W-:Y:S01]  /*22640*/  @!PT LDS RZ, [RZ] ;  /* 0x00000000fffff984 */ /* 0x000fe20000000800 */
[----:B------:R-:W-:Y:S01]  /*22650*/  @P3 LDGSTS.E.BYPASS.LTC128B.128 [R237+0xc000], desc[UR8][R250.64] ;  /* 0x0c000000faed3fae */ /* 0x000fe2000b901d48 */
[-C--:B------:R-:W-:Y:S02]  /*22660*/  @P2 LEA R14, P0, R4, R137.reuse, 0x1 ;  /* 0x00000089040e2211 */ /* 0x080fe400078008ff */
[----:B------:R-:W-:Y:S01]  /*22670*/  @P3 R2UR UR10, R248 ;  /* 0x00000000f80a32ca */ /* 0x000fe200000e0000 */
[----:B------:R-:W-:Y:S01]  /*22680*/  @!P3 STS.128 [R237+0xc000], RZ ;  /* 0x00c000ffed00b388 */ /* 0x000fe20000000c00 */
[-C--:B------:R-:W-:Y:S01]  /*22690*/  @P2 LEA.HI.X R15, R4, R136.reuse, R5, 0x1, P0 ;  /* 0x00000088040f2211 */ /* 0x080fe200000f0c05 */
[----:B------:R-:W-:Y:S01]  /*226a0*/  IMAD.X R5, R5, 0x1, R223, P1 ;  /* 0x0000000105057824 */ /* 0x000fe200008e06df */
[C---:B------:R-:W-:Y:S01]  /*226b0*/  @P3 R2UR UR11, R249.reuse ;  /* 0x00000000f90b32ca */ /* 0x040fe200000e0000 */
[----:B------:R-:W-:Y:S01]  /*226c0*/  @!PT LDS RZ, [RZ] ;  /* 0x00000000fffff984 */ /* 0x000fe20000000800 */
[----:B------:R-:W-:Y:S01]  /*226d0*/  @!PT LDS RZ, [RZ] ;  /* 0x00000000fffff984 */ /* 0x000fe20000000800 */
[----:B------:R-:W-:Y:S01]  /*226e0*/  @!PT LDS RZ, [RZ] ;  /* 0x00000000fffff984 */ /* 0x000fe20000000800 */
[----:B------:R-:W-:Y:S01]  /*226f0*/  @P2 LDGSTS.E.BYPASS.LTC128B.128 [R237+0x10000], desc[UR6][R250.64+0x80] ;  /* 0x10000080faed2fae */ /* 0x000fe2000b901d46 */
[----:B------:R-:W-:Y:S02]  /*22700*/  @P3 R2UR UR6, R248 ;  /* 0x00000000f80632ca */ /* 0x000fe400000e0000 */
[C---:B------:R-:W-:Y:S01]  /*22710*/  @P3 R2UR UR7, R249.reuse ;  /* 0x00000000f90732ca */ /* 0x040fe200000e0000 */
[----:B------:R-:W-:Y:S01]  /*22720*/  @!P2 STS.128 [R237+0x10000], RZ ;  /* 0x010000ffed00a388 */ /* 0x000fe20000000c00 */
[-C--:B------:R-:W-:Y:S02]  /*22730*/  @P3 LEA R20, P4, R6, R137.reuse, 0x1 ;  /* 0x0000008906143211 */ /* 0x080fe400078808ff */
[----:B------:R-:W-:Y:S02]  /*22740*/  @P2 R2UR UR8, R248 ;  /* 0x00000000f80822ca */ /* 0x000fe400000e0000 */
[C-C-:B------:R-:W-:Y:S02]  /*22750*/  @P3 LEA.HI.X R21, R6.reuse, R136, R5.reuse, 0x1, P4 ;  /* 0x0000008806153211 */ /* 0x140fe400020f0c05 */
[----:B------:R-:W-:Y:S02]  /*22760*/  @P2 R2UR UR9, R249 ;  /* 0x00000000f90922ca */ /* 0x000fe400000e0000 */
[CC--:B------:R-:W-:Y:S02]  /*22770*/  @P2 LEA R12, P0, R6.reuse, R137.reuse, 0x1 ;  /* 0x00000089060c2211 */ /* 0x0c0fe400078008ff */
[C---:B------:R-:W-:Y:S01]  /*22780*/  IADD3 R4, P1, R6.reuse, R222, RZ ;  /* 0x000000de06047210 */ /* 0x040fe20007f3e0ff */
[----:B------:R-:W-:Y:S01]  /*22790*/  @!PT LDS RZ, [RZ] ;  /* 0x00000000fffff984 */ /* 0x000fe20000000800 */
[----:B------:R-:W-:Y:S01]  /*227a0*/  @!PT LDS RZ, [RZ] ;  /* 0x00000000fffff984 */ /* 0x000fe20000000800 */
[----:B------:R-:W-:Y:S01]  /*227b0*/  @!PT LDS RZ, [RZ] ;  /* 0x00000000fffff984 */ /* 0x000fe20000000800 */
[----:B------:R1:W-:Y:S01]  /*227c0*/  @P3 LDGSTS.E.BYPASS.LTC128B.128 [R237+0xc800], desc[UR6][R8.64] ;  /* 0x0c80000008ed3fae */ /* 0x0003e2000b901d46 */
[----:B------:R-:W-:Y:S02]  /*227d0*/  @P2 LEA.HI.X R13, R6, R136, R5, 0x1, P0 ;  /* 0x00000088060d2211 */ /* 0x000fe400000f0c05 */
[CC--:B------:R-:W-:Y:S01]  /*227e0*/  @P3 LEA R18, P4, R4.reuse, R137.reuse, 0x1 ;  /* 0x0000008904123211 */ /* 0x0c0fe200078808ff */
[----:B------:R-:W-:Y:S01]  /*227f0*/  @!P3 STS.128 [R237+0xc800], RZ ;  /* 0x00c800ffed00b388 */ /* 0x000fe20000000c00 */
[----:B------:R-:W-:Y:S01]  /*22800*/  IMAD.X R5, R5, 0x1, R223, P1 ;  /* 0x0000000105057824 */ /* 0x000fe200008e06df */
[CC--:B------:R-:W-:Y:S02]  /*22810*/  @P2 LEA R10, P0, R4.reuse, R137.reuse, 0x1 ;  /* 0x00000089040a2211 */ /* 0x0c0fe400078008ff */
        /* <DEDUP_REMOVED lines=9> */
[CC--:B------:R-:W-:Y:S01]  /*228b0*/  @P3 LEA R16, P4, R6.reuse, R137.reuse, 0x1 ;  /* 0x0000008906103211 */ /* 0x0c0fe200078808ff */
[----:B------:R-:W-:Y:S01]  /*228c0*/  @!PT LDS RZ, [RZ] ;  /* 0x00000000fffff984 */ /* 0x000fe20000000800 */
[----:B------:R-:W-:Y:S01]  /*228d0*/  @!PT LDS RZ, [RZ] ;  /* 0x00000000fffff984 */ /* 0x000fe20000000800 */
[----:B------:R-:W-:Y:S01]  /*228e0*/  @!PT LDS RZ, [RZ] ;  /* 0x00000000fffff984 */ /* 0x000fe20000000800 */
[----:B------:R-:W-:Y:S01]  /*228f0*/  @P3 LDGSTS.E.BYPASS.LTC128B.128 [R237+0xd000], desc[UR10][R20.64] ;  /* 0x0d00000014ed3fae */ /* 0x000fe2000b901d4a */
[C---:B------:R-:W-:Y:S02]  /*22900*/  IADD3 R4, P1, R6.reuse, R222, RZ ;  /* 0x000000de06047210 */ /* 0x040fe40007f3e0ff */
[-CC-:B------:R-:W-:Y:S01]  /*22910*/  @P3 LEA.HI.X R17, R6, R136.reuse, R5.reuse, 0x1, P4 ;  /* 0x0000008806113211 */ /* 0x180fe200020f0c05 */
[----:B------:R-:W-:Y:S01]  /*22920*/  @!P3 STS.128 [R237+0xd000], RZ ;  /* 0x00d000ffed00b388 */ /* 0x000fe20000000c00 */
[-C--:B------:R-:W-:Y:S02]  /*22930*/  @P3 LEA R24, P4, R4, R137.reuse, 0x1 ;  /* 0x0000008904183211 */ /* 0x080fe400078808ff */
[----:B------:R-:W-:Y:S01]  /*22940*/  @P2 R2UR UR14, R248 ;  /* 0x00000000f80e22ca */ /* 0x000fe200000e0000 */
[----:B------:R-:W-:Y:S01]  /*22950*/  @!PT LDS RZ, [RZ] ;  /* 0x00000000fffff984 */ /* 0x000fe20000000800 */
[----:B------:R-:W-:Y:S01]  /*22960*/  @!PT LDS RZ, [RZ] ;  /* 0x00000000fffff984 */ /* 0x000fe20000000800 */
[----:B------:R-:W-:Y:S01]  /*22970*/  @!PT LDS RZ, [RZ] ;  /* 0x00000000fffff984 */ /* 0x000fe20000000800 */
[----:B------:R-:W-:Y:S01]  /*22980*/  @P2 LDGSTS.E.BYPASS.LTC128B.128 [R237+0x11000], desc[UR8][R12.64+0x80] ;  /* 0x110000800ced2fae */ /* 0x000fe2000b901d48 */
[----:B------:R-:W-:Y:S02]  /*22990*/  @P2 R2UR UR15, R249 ;  /* 0x00000000f90f22ca */ /* 0x000fe400000e0000 */
[CC--:B-1----:R-:W-:Y:S01]  /*229a0*/  @P2 LEA R8, P0, R6.reuse, R137.reuse, 0x1 ;  /* 0x0000008906082211 */ /* 0x0c2fe200078008ff */
[----:B------:R-:W-:Y:S03]  /*229b0*/  @!P2 STS.128 [R237+0x11000], RZ ;  /* 0x011000ffed00a388 */ /* 0x000fe60000000c00 */
[----:B------:R-:W-:Y:S01]  /*229c0*/  @P2 LEA.HI.X R9, R6, R136, R5, 0x1, P0 ;  /* 0x0000008806092211 */ /* 0x000fe200000f0c05 */
[----:B------:R-:W-:Y:S01]  /*229d0*/  @!PT LDS RZ, [RZ] ;  /* 0x00000000fffff984 */ /* 0x000fe20000000800 */
[----:B------:R-:W-:Y:S01]  /*229e0*/  @!PT LDS RZ, [RZ] ;  /* 0x00000000fffff984 */ /* 0x000fe20000000800 */
[----:B------:R-:W-:Y:S01]  /*229f0*/  @!PT LDS RZ, [RZ] ;  /* 0x00000000fffff984 */ /* 0x000fe20000000800 */
[----:B------:R-:W-:Y:S01]  /*22a00*/  @P3 LDGSTS.E.BYPASS.LTC128B.128 [R237+0xd800], desc[UR6][R18.64] ;  /* 0x0d80000012ed3fae */ /* 0x000fe2000b901d46 */
[----:B------:R-:W-:Y:S01]  /*22a10*/  IMAD.X R5, R5, 0x1, R223, P1 ;  /* 0x0000000105057824 */ /* 0x000fe200008e06df */
[CC--:B------:R-:W-:Y:S02]  /*22a20*/  @P2 LEA R22, P1, R4.reuse, R137.reuse, 0x1 ;  /* 0x0000008904162211 */ /* 0x0c0fe400078208ff */
        /* <DEDUP_REMOVED lines=8> */
[----:B------:R-:W-:Y:S01]  /*22ab0*/  IMAD.X R5, R5, 0x1, R223, P0 ;  /* 0x0000000105057824 */ /* 0x000fe200000e06df */
[----:B------:R-:W-:Y:S01]  /*22ac0*/  @P3 R2UR UR12, R248 ;  /* 0x00000000f80c32ca */ /* 0x000fe200000e0000 */
[----:B------:R-:W-:Y:S01]  /*22ad0*/  @!P2 STS.128 [R237+0x11800], RZ ;  /* 0x011800ffed00a388 */ /* 0x000fe20000000c00 */
[C---:B------:R-:W-:Y:S02]  /*22ae0*/  @P3 R2UR UR13, R249.reuse ;  /* 0x00000000f90d32ca */ /* 0x040fe400000e0000 */
[-C--:B------:R-:W-:Y:S01]  /*22af0*/  @P3 LEA R30, P6, R6, R137.reuse, 0x1 ;  /* 0x00000089061e3211 */ /* 0x080fe200078c08ff */
[----:B------:R-:W-:Y:S01]  /*22b00*/  @!PT LDS RZ, [RZ] ;  /* 0x00000000fffff984 */ /* 0x000fe20000000800 */
[----:B------:R-:W-:Y:S01]  /*22b10*/  @!PT LDS RZ, [RZ] ;  /* 0x00000000fffff984 */ /* 0x000fe20000000800 */
[----:B------:R-:W-:Y:S01]  /*22b20*/  @!PT LDS RZ, [RZ] ;  /* 0x00000000fffff984 */ /* 0x000fe20000000800 */
[----:B------:R-:W-:Y:S01]  /*22b30*/  @P3 LDGSTS.E.BYPASS.LTC128B.128 [R237+0xe000], desc[UR10][R16.64] ;  /* 0x0e00000010ed3fae */ /* 0x000fe2000b901d4a */
[----:B------:R-:W-:Y:S02]  /*22b40*/  @P2 R2UR UR10, R248 ;  /* 0x00000000f80a22ca */ /* 0x000fe400000e0000 */
[C-C-:B------:R-:W-:Y:S01]  /*22b50*/  @P3 LEA.HI.X R31, R6.reuse, R136, R5.reuse, 0x1, P6 ;  /* 0x00000088061f3211 */ /* 0x140fe200030f0c05 */
[----:B------:R-:W-:Y:S01]  /*22b60*/  @!P3 STS.128 [R237+0xe000], RZ ;  /* 0x00e000ffed00b388 */ /* 0x000fe20000000c00 */
[----:B------:R-:W-:Y:S02]  /*22b70*/  @P2 R2UR UR11, R249 ;  /* 0x00000000f90b22ca */ /* 0x000fe400000e0000 */
[CC--:B------:R-:W-:Y:S01]  /*22b80*/  @P2 LEA R26, P1, R6.reuse, R137.reuse, 0x1 ;  /* 0x00000089061a2211 */ /* 0x0c0fe200078208ff */
[----:B------:R-:W-:Y:S01]  /*22b90*/  @!PT LDS RZ, [RZ] ;  /* 0x00000000fffff984 */ /* 0x000fe20000000800 */
[----:B------:R-:W-:Y:S01]  /*22ba0*/  @!PT LDS RZ, [RZ] ;  /* 0x00000000fffff984 */ /* 0x000fe20000000800 */
[----:B------:R-:W-:Y:S01]  /*22bb0*/  @!PT LDS RZ, [RZ] ;  /* 0x00000000fffff984 */ /* 0x000fe20000000800 */
[----:B------:R1:W-:Y:S01]  /*22bc0*/  @P2 LDGSTS.E.BYPASS.LTC128B.128 [R237+0x12000], desc[UR8][R8.64+0x80] ;  /* 0x1200008008ed2fae */ /* 0x0003e2000b901d48 */
[C---:B------:R-:W-:Y:S02]  /*22bd0*/  IADD3 R4, P5, R6.reuse, R222, RZ ;  /* 0x000000de06047210 */ /* 0x040fe40007fbe0ff */
[-C--:B------:R-:W-:Y:S01]  /*22be0*/  @P2 LEA.HI.X R27, R6, R136.reuse, R5, 0x1, P1 ;  /* 0x00000088061b2211 */ /* 0x080fe200008f0c05 */
[----:B------:R-:W-:Y:S01]  /*22bf0*/  @!P2 STS.128 [R237+0x12000], RZ ;  /* 0x012000ffed00a388 */ /* 0x000fe20000000c00 */
[----:B------:R-:W-:Y:S01]  /*22c00*/  @P3 R2UR UR8, R248 ;  /* 0x00000000f80832ca */ /* 0x000fe200000e0000 */
[----:B------:R-:W-:Y:S01]  /*22c10*/  IMAD.X R7, R5, 0x1, R223, P5 ;  /* 0x0000000105077824 */ /* 0x000fe200028e06df */
[C---:B------:R-:W-:Y:S01]  /*22c20*/  @P3 R2UR UR9, R249.reuse ;  /* 0x00000000f90932ca */ /* 0x040fe200000e0000 */
[----:B------:R-:W-:Y:S01]  /*22c30*/  @!PT LDS RZ, [RZ] ;  /* 0x00000000fffff984 */ /* 0x000fe20000000800 */
[----:B------:R-:W-:Y:S01]  /*22c40*/  @!PT LDS RZ, [RZ] ;  /* 0x00000000fffff984 */ /* 0x000fe20000000800 */
[----:B------:R-:W-:Y:S01]  /*22c50*/  @!PT LDS RZ, [RZ] ;  /* 0x00000000fffff984 */ /* 0x000fe20000000800 */
[----:B------:R-:W-:Y:S01]  /*22c60*/  @P3 LDGSTS.E.BYPASS.LTC128B.128 [R237+0xe800], desc[UR6][R24.64] ;  /* 0x0e80000018ed3fae */ /* 0x000fe2000b901d46 */
[-C--:B------:R-:W-:Y:S02]  /*22c70*/  @P3 LEA R28, P4, R4, R137.reuse, 0x1 ;  /* 0x00000089041c3211 */ /* 0x080fe400078808ff */
[----:B------:R-:W-:Y:S01]  /*22c80*/  @P2 R2UR UR6, R248 ;  /* 0x00000000f80622ca */ /* 0x000fe200000e0000 */
[----:B------:R-:W-:Y:S01]  /*22c90*/  @!P3 STS.128 [R237+0xe800], RZ ;  /* 0x00e800ffed00b388 */ /* 0x000fe20000000c00 */
[CCC-:B------:R-:W-:Y:S02]  /*22ca0*/  @P3 LEA.HI.X R29, R4.reuse, R136.reuse, R7.reuse, 0x1, P4 ;  /* 0x00000088041d3211 */ /* 0x1c0fe400020f0c07 */
[----:B------:R-:W-:Y:S01]  /*22cb0*/  @P2 R2UR UR7, R249 ;  /* 0x00000000f90722ca */ /* 0x000fe200000e0000 */
[----:B------:R-:W-:Y:S01]  /*22cc0*/  @!PT LDS RZ, [RZ] ;  /* 0x00000000fffff984 */ /* 0x000fe20000000800 */
[----:B------:R-:W-:Y:S01]  /*22cd0*/  @!PT LDS RZ, [RZ] ;  /* 0x00000000fffff984 */ /* 0x000fe20000000800 */
[----:B------:R-:W-:Y:S01]  /*22ce0*/  @!PT LDS RZ, [RZ] ;  /* 0x00000000fffff984 */ /* 0x000fe20000000800 */
[----:B------:R-:W-:Y:S01]  /*22cf0*/  @P2 LDGSTS.E.BYPASS.LTC128B.128 [R237+0x12800], desc[UR14][R22.64+0x80] ;  /* 0x1280008016ed2fae */ /* 0x000fe2000b901d4e */
[C---:B------:R-:W-:Y:S03]  /*22d00*/  @P2 LEA R32, P0, R4.reuse, R137, 0x1 ;  /* 0x0000008904202211 */ /* 0x040fe600078008ff */
[----:B------:R-:W-:Y:S01]  /*22d10*/  @!P2 STS.128 [R237+0x12800], RZ ;  /* 0x012800ffed00a388 */ /* 0x000fe20000000c00 */
[----:B------:R-:W-:Y:S02]  /*22d20*/  @P2 LEA.HI.X R33, R4, R136, R7, 0x1, P0 ;  /* 0x0000008804212211 */ /* 0x000fe400000f0c07 */
[----:B------:R-:W-:Y:S01]  /*22d30*/  ISETP.GT.AND P0, PT, R240, R226, PT ;  /* 0x000000e2f000720c */ /* 0x000fe20003f04270 */
        /* <DEDUP_REMOVED lines=21> */
[----:B-1----:R-:W1:Y:S04]  /*22e90*/  LDSM.16.M88.4 R8, [R220+0x4000] ;  /* 0x00400000dc08783b */ /* 0x002e680000000200 */
[----:B------:R-:W4:Y:S04]  /*22ea0*/  LDSM.16.M88.4 R16, [R220+0x4800] ;  /* 0x00480000dc10783b */ /* 0x000f280000000200 */
[----:B--2---:R-:W2:Y:S04]  /*22eb0*/  LDSM.16.M88.4 R24, [R220+0x5000] ;  /* 0x00500000dc18783b */ /* 0x004ea80000000200 */
[----:B------:R-:W0:Y:S04]  /*22ec0*/  LDGDEPBAR ;  /* 0x00000000000079af */ /* 0x000e280000000000 */
[----:B---3--:R-:W3:Y:S04]  /*22ed0*/  LDSM.16.M88.4 R32, [R220+0x5800] ;  /* 0x00580000dc20783b */ /* 0x008ee80000000200 */
[----:B------:R-:W5:Y:S04]  /*22ee0*/  LDSM.16.M88.4 R40, [R220+0x6000] ;  /* 0x00600000dc28783b */ /* 0x000f680000000200 */
[----:B------:R-:W2:Y:S04]  /*22ef0*/  LDSM.16.M88.4 R48, [R220+0x6800] ;  /* 0x00680000dc30783b */ /* 0x000ea80000000200 */
[----:B------:R-:W3:Y:S04]  /*22f00*/  LDSM.16.M88.4 R56, [R220+0x7000] ;  /* 0x00700000dc38783b */ /* 0x000ee80000000200 */
[----:B------:R-:W3:Y:S04]  /*22f10*/  LDSM.16.M88.4 R132, [R220+0x7800] ;  /* 0x00780000dc84783b */ /* 0x000ee80000000200 */
[----:B------:R-:W-:Y:S01]  /*22f20*/  LDSM.16.M88.4 R136, [R219] ;  /* 0x00000000db88783b */ /* 0x000fe20000000200 */
[C---:B-1----:R-:W-:Y:S03]  /*22f30*/  HMMA.16816.F32.BF16 R4, R64.reuse, R8, RZ ;  /* 0x000000084004723c */ /* 0x042fe600000418ff */
[----:B------:R-:W1:Y:S04]  /*22f40*/  LDSM.16.M88.4 R140, [R218] ;  /* 0x00000000da8c783b */ /* 0x000e680000000200 */
[----:B------:R-:W1:Y:S01]  /*22f50*/  LDSM.16.M88.4 R144, [R210] ;  /* 0x00000000d290783b */ /* 0x000e620000000200 */
[C---:B------:R-:W-:Y:S03]  /*22f60*/  HMMA.16816.F32.BF16 R8, R64.reuse, R10, RZ ;  /* 0x0000000a4008723c */ /* 0x040fe600000418ff */
[----:B------:R-:W1:Y:S03]  /*22f70*/  LDSM.16.M88.4 R148, [R209] ;  /* 0x00000000d194783b */ /* 0x000e660000000200 */
[C---:B----4-:R-:W-:Y:S01]  /*22f80*/  HMMA.16816.F32.BF16 R12, R64.reuse, R16, RZ ;  /* 0x00000010400c723c */ /* 0x050fe200000418ff */
[----:B------:R-:W4:Y:S04]  /*22f90*/  LDSM.16.M88.4 R152, [R208] ;  /* 0x00000000d098783b */ /* 0x000f280000000200 */
[----:B------:R-:W1:Y:S01]  /*22fa0*/  LDSM.16.M88.4 R156, [R207] ;  /* 0x00000000cf9c783b */ /* 0x000e620000000200 */
[C---:B------:R-:W-:Y:S03]  /*22fb0*/  HMMA.16816.F32.BF16 R16, R64.reuse, R18, RZ ;  /* 0x000000124010723c */ /* 0x040fe600000418ff */
[----:B------:R-:W-:Y:S03]  /*22fc0*/  LDSM.16.M88.4 R160, [R217] ;  /* 0x00000000d9a0783b */ /* 0x000fe60000000200 */
[C---:B--2---:R-:W-:Y:S01]  /*22fd0*/  HMMA.16816.F32.BF16 R20, R64.reuse, R24, RZ ;  /* 0x000000184014723c */ /* 0x044fe200000418ff */
[----:B------:R-:W-:Y:S04]  /*22fe0*/  LDSM.16.M88.4 R164, [R214+0x4000] ;  /* 0x00400000d6a4783b */ /* 0x000fe80000000200 */
[----:B------:R-:W-:Y:S01]  /*22ff0*/  LDSM.16.M88.4 R168, [R214+0x7000] ;  /* 0x00700000d6a8783b */ /* 0x000fe20000000200 */
[C---:B------:R-:W-:Y:S03]  /*23000*/  HMMA.16816.F32.BF16 R24, R64.reuse, R26, RZ ;  /* 0x0000001a4018723c */ /* 0x040fe600000418ff */
[----:B------:R-:W-:Y:S03]  /*23010*/  LDSM.16.M88.4 R172, [R203+0x800] ;  /* 0x00080000cbac783b */ /* 0x000fe60000000200 */
[C---:B---3--:R-:W-:Y:S01]  /*23020*/  HMMA.16816.F32.BF16 R28, R64.reuse, R32, RZ ;  /* 0x00000020401c723c */ /* 0x048fe200000418ff */
[----:B------:R-:W-:Y:S04]  /*23030*/  LDSM.16.M88.4 R176, [R203+0x5000] ;  /* 0x00500000cbb0783b */ /* 0x000fe80000000200 */
[----:B------:R-:W-:Y:S01]  /*23040*/  LDSM.16.M88.4 R180, [R203+0x5800] ;  /* 0x00580000cbb4783b */ /* 0x000fe20000000200 */
        /* <DEDUP_REMOVED lines=12> */
[----:B------:R-:W2:Y:S05]  /*23110*/  LDSM.16.M88.4 R132, [R206] ;  /* 0x00000000ce84783b */ /* 0x000eaa0000000200 */
[C---:B-1----:R-:W-:Y:S06]  /*23120*/  HMMA.16816.F32.BF16 R4, R136.reuse, R140, R4 ;  /* 0x0000008c8804723c */ /* 0x042fec0000041804 */
[C---:B------:R-:W-:Y:S01]  /*23130*/  HMMA.16816.F32.BF16 R8, R136.reuse, R142, R8 ;  /* 0x0000008e8808723c */ /* 0x040fe20000041808 */
[----:B------:R-:W1:Y:S05]  /*23140*/  LDSM.16.M88.4 R140, [R205] ;  /* 0x00000000cd8c783b */ /* 0x000e6a0000000200 */
[C---:B------:R-:W-:Y:S06]  /*23150*/  HMMA.16816.F32.BF16 R12, R136.reuse, R144, R12 ;  /* 0x00000090880c723c */ /* 0x040fec000004180c */
[C---:B------:R-:W-:Y:S01]  /*23160*/  HMMA.16816.F32.BF16 R16, R136.reuse, R146, R16 ;  /* 0x000000928810723c */ /* 0x040fe20000041810 */
[----:B------:R-:W3:Y:S05]  /*23170*/  LDSM.16.M88.4 R144, [R204] ;  /* 0x00000000cc90783b */ /* 0x000eea0000000200 */
[C---:B------:R-:W-:Y:S06]  /*23180*/  HMMA.16816.F32.BF16 R20, R136.reuse, R148, R20 ;  /* 0x000000948814723c */ /* 0x040fec0000041814 */
[C---:B------:R-:W-:Y:S01]  /*23190*/  HMMA.16816.F32.BF16 R24, R136.reuse, R150, R24 ;  /* 0x000000968818723c */ /* 0x040fe20000041818 */
[----:B------:R-:W5:Y:S05]  /*231a0*/  LDSM.16.M88.4 R148, [R214+0x4800] ;  /* 0x00480000d694783b */ /* 0x000f6a0000000200 */
        /* <DEDUP_REMOVED lines=13> */
[----:B------:R-:W-:Y:S01]  /*23280*/  HMMA.16816.F32.BF16 R64, R136, R146, R64 ;  /* 0x000000928840723c */ /* 0x000fe20000041840 */
[----:B------:R-:W3:Y:S04]  /*23290*/  LDSM.16.M88.4 R136, [R214+0x7800] ;  /* 0x00780000d688783b */ /* 0x000ee80000000200 */
[----:B------:R-:W-:Y:S01]  /*232a0*/  LDSM.16.M88.4 R144, [R216] ;  /* 0x00000000d890783b */ /* 0x000fe20000000200 */
[C---:B------:R-:W-:Y:S06]  /*232b0*/  HMMA.16816.F32.BF16 R4, R160.reuse, R164, R4 ;  /* 0x000000a4a004723c */ /* 0x040fec0000041804 */
[C---:B------:R-:W-:Y:S01]  /*232c0*/  HMMA.16816.F32.BF16 R8, R160.reuse, R166, R8 ;  /* 0x000000a6a008723c */ /* 0x040fe20000041808 */
[----:B------:R-:W4:Y:S05]  /*232d0*/  LDSM.16.M88.4 R164, [R203] ;  /* 0x00000000cba4783b */ /* 0x000f2a0000000200 */
[C---:B-----5:R-:W-:Y:S06]  /*232e0*/  HMMA.16816.F32.BF16 R12, R160.reuse, R148, R12 ;  /* 0x00000094a00c723c */ /* 0x060fec000004180c */
[C---:B------:R-:W-:Y:S01]  /*232f0*/  HMMA.16816.F32.BF16 R16, R160.reuse, R150, R16 ;  /* 0x00000096a010723c */ /* 0x040fe20000041810 */
[----:B------:R-:W5:Y:S05]  /*23300*/  LDSM.16.M88.4 R148, [R203+0x1000] ;  /* 0x00100000cb94783b */ /* 0x000f6a0000000200 */
[C---:B--2---:R-:W-:Y:S06]  /*23310*/  HMMA.16816.F32.BF16 R20, R160.reuse, R132, R20 ;  /* 0x00000084a014723c */ /* 0x044fec0000041814 */
[C---:B------:R-:W-:Y:S01]  /*23320*/  HMMA.16816.F32.BF16 R24, R160.reuse, R134, R24 ;  /* 0x00000086a018723c */ /* 0x040fe20000041818 */
[----:B------:R-:W2:Y:S05]  /*23330*/  LDSM.16.M88.4 R132, [R203+0x1800] ;  /* 0x00180000cb84783b */ /* 0x000eaa0000000200 */
        /* <DEDUP_REMOVED lines=11> */
[----:B------:R-:W-:Y:S05]  /*233f0*/  LDSM.16.M88.4 R168, [R197] ;  /* 0x00000000c5a8783b */ /* 0x000fea0000000200 */
[C---:B---3--:R-:W-:Y:S06]  /*23400*/  HMMA.16816.F32.BF16 R60, R160.reuse, R136, R60 ;  /* 0x00000088a03c723c */ /* 0x048fec000004183c */
[----:B------:R-:W-:Y:S01]  /*23410*/  HMMA.16816.F32.BF16 R64, R160, R138, R64 ;  /* 0x0000008aa040723c */ /* 0x000fe20000041840 */
[----:B------:R-:W1:Y:S04]  /*23420*/  LDSM.16.M88.4 R136, [R203+0x2000] ;  /* 0x00200000cb88783b */ /* 0x000e680000000200 */
[----:B------:R-:W-:Y:S01]  /*23430*/  LDSM.16.M88.4 R160, [R220+0x8000] ;  /* 0x00800000dca0783b */ /* 0x000fe20000000200 */
[C---:B----4-:R-:W-:Y:S06]  /*23440*/  HMMA.16816.F32.BF16 R4, R144.reuse, R164, R4 ;  /* 0x000000a49004723c */ /* 0x050fec0000041804 */
[C---:B------:R-:W-:Y:S01]  /*23450*/  HMMA.16816.F32.BF16 R8, R144.reuse, R166, R8 ;  /* 0x000000a69008723c */ /* 0x040fe20000041808 */
[----:B------:R-:W-:Y:S05]  /*23460*/  LDSM.16.M88.4 R164, [R201] ;  /* 0x00000000c9a4783b */ /* 0x000fea0000000200 */
[C---:B------:R-:W-:Y:S06]  /*23470*/  HMMA.16816.F32.BF16 R12, R144.reuse, R172, R12 ;  /* 0x000000ac900c723c */ /* 0x040fec000004180c */
[C---:B------:R-:W-:Y:S01]  /*23480*/  HMMA.16816.F32.BF16 R16, R144.reuse, R174, R16 ;  /* 0x000000ae9010723c */ /* 0x040fe20000041810 */
[----:B------:R-:W-:Y:S05]  /*23490*/  LDSM.16.M88.4 R172, [R196] ;  /* 0x00000000c4ac783b */ /* 0x000fea0000000200 */
[C---:B-----5:R-:W-:Y:S06]  /*234a0*/  HMMA.16816.F32.BF16 R20, R144.reuse, R148, R20 ;  /* 0x000000949014723c */ /* 0x060fec0000041814 */
[C---:B------:R-:W-:Y:S01]  /*234b0*/  HMMA.16816.F32.BF16 R24, R144.reuse, R150, R24 ;  /* 0x000000969018723c */ /* 0x040fe20000041818 */
[----:B------:R-:W3:Y:S05]  /*234c0*/  LDSM.16.M88.4 R148, [R221+0x2000] ;  /* 0x00200000dd94783b */ /* 0x000eea0000000200 */
        /* <DEDUP_REMOVED lines=11> */
[----:B------:R-:W-:Y:S05]  /*23580*/  LDSM.16.M88.4 R152, [R220+0xa800] ;  /* 0x00a80000dc98783b */ /* 0x000fea0000000200 */
[C---:B------:R-:W-:Y:S06]  /*23590*/  HMMA.16816.F32.BF16 R60, R144.reuse, R156, R60 ;  /* 0x0000009c903c723c */ /* 0x040fec000004183c */
[----:B------:R-:W-:Y:S01]  /*235a0*/  HMMA.16816.F32.BF16 R64, R144, R158, R64 ;  /* 0x0000009e9040723c */ /* 0x000fe20000041840 */
[----:B------:R-:W5:Y:S04]  /*235b0*/  LDSM.16.M88.4 R144, [R220+0xa000] ;  /* 0x00a00000dc90783b */ /* 0x000f680000000200 */
[----:B------:R-:W5:Y:S01]  /*235c0*/  LDSM.16.M88.4 R156, [R220+0xb000] ;  /* 0x00b00000dc9c783b */ /* 0x000f620000000200 */
[C---:B---3--:R-:W-:Y:S06]  /*235d0*/  HMMA.16816.F32.BF16 R4, R148.reuse, R160, R4 ;  /* 0x000000a09404723c */ /* 0x048fec0000041804 */
[C---:B------:R-:W-:Y:S01]  /*235e0*/  HMMA.16816.F32.BF16 R8, R148.reuse, R162, R8 ;  /* 0x000000a29408723c */ /* 0x040fe20000041808 */
[----:B------:R-:W-:Y:S05]  /*235f0*/  LDSM.16.M88.4 R160, [R202] ;  /* 0x00000000caa0783b */ /* 0x000fea0000000200 */
[C---:B--2---:R-:W-:Y:S06]  /*23600*/  HMMA.16816.F32.BF16 R12, R148.reuse, R132, R12 ;  /* 0x00000084940c723c */ /* 0x044fec000004180c */
[C---:B------:R-:W-:Y:S01]  /*23610*/  HMMA.16816.F32.BF16 R16, R148.reuse, R134, R16 ;  /* 0x000000869410723c */ /* 0x040fe20000041810 */
[----:B------:R-:W2:Y:S05]  /*23620*/  LDSM.16.M88.4 R132, [R220+0xb800] ;  /* 0x00b80000dc84783b */ /* 0x000eaa0000000200 */
[C---:B-1----:R-:W-:Y:S06]  /*23630*/  HMMA.16816.F32.BF16 R20, R148.reuse, R136, R20 ;  /* 0x000000889414723c */ /* 0x042fec0000041814 */
[C---:B------:R-:W-:Y:S01]  /*23640*/  HMMA.16816.F32.BF16 R24, R148.reuse, R138, R24 ;  /* 0x0000008a9418723c */ /* 0x040fe20000041818 */
[----:B------:R-:W1:Y:S05]  /*23650*/  LDSM.16.M88.4 R136, [R219+0x2000] ;  /* 0x00200000db88783b */ /* 0x000e6a0000000200 */
[C---:B----4-:R-:W-:Y:S06]  /*23660*/  HMMA.16816.F32.BF16 R28, R148.reuse, R140, R28 ;  /* 0x0000008c941c723c */ /* 0x050fec000004181c */
[C---:B------:R-:W-:Y:S01]  /*23670*/  HMMA.16816.F32.BF16 R32, R148.reuse, R142, R32 ;  /* 0x0000008e9420723c */ /* 0x040fe20000041820 */
[----:B------:R-:W3:Y:S05]  /*23680*/  LDSM.16.M88.4 R140, [R200] ;  /* 0x00000000c88c783b */ /* 0x000eea0000000200 */
[C---:B-----5:R-:W-:Y:S06]  /*23690*/  HMMA.16816.F32.BF16 R36, R148.reuse, R144, R36 ;  /* 0x000000909424723c */ /* 0x060fec0000041824 */
[C---:B------:R-:W-:Y:S01]  /*236a0*/  HMMA.16816.F32.BF16 R40, R148.reuse, R146, R40 ;  /* 0x000000929428723c */ /* 0x040fe20000041828 */
[----:B------:R-:W4:Y:S05]  /*236b0*/  LDSM.16.M88.4 R144, [R199] ;  /* 0x00000000c790783b */ /* 0x000f2a0000000200 */
[C---:B------:R-:W-:Y:S06]  /*236c0*/  HMMA.16816.F32.BF16 R44, R148.reuse, R152, R44 ;  /* 0x00000098942c723c */ /* 0x040fec000004182c */
[C---:B------:R-:W-:Y:S01]  /*236d0*/  HMMA.16816.F32.BF16 R48, R148.reuse, R154, R48 ;  /* 0x0000009a9430723c */ /* 0x040fe20000041830 */
[----:B------:R-:W5:Y:S05]  /*236e0*/  LDSM.16.M88.4 R152, [R198] ;  /* 0x00000000c698783b */ /* 0x000f6a0000000200 */
[C---:B------:R-:W-:Y:S06]  /*236f0*/  HMMA.16816.F32.BF16 R52, R148.reuse, R156, R52 ;  /* 0x0000009c9434723c */ /* 0x040fec0000041834 */
[C---:B------:R-:W-:Y:S01]  /*23700*/  HMMA.16816.F32.BF16 R56, R148.reuse, R158, R56 ;  /* 0x0000009e9438723c */ /* 0x040fe20000041838 */
[----:B------:R-:W3:Y:S05]  /*23710*/  LDSM.16.M88.4 R156, [R3] ;  /* 0x00000000039c783b */ /* 0x000eea0000000200 */
[C---:B--2---:R-:W-:Y:S06]  /*23720*/  HMMA.16816.F32.BF16 R60, R148.reuse, R132, R60 ;  /* 0x00000084943c723c */ /* 0x044fec000004183c */
[----:B------:R-:W-:Y:S01]  /*23730*/  HMMA.16816.F32.BF16 R64, R148, R134, R64 ;  /* 0x000000869440723c */ /* 0x000fe20000041840 */
[----:B------:R-:W-:Y:S04]  /*23740*/  LDSM.16.M88.4 R132, [R217+0x2000] ;  /* 0x00200000d984783b */ /* 0x000fe80000000200 */
[----:B------:R-:W2:Y:S01]  /*23750*/  LDSM.16.M88.4 R148, [R214+0x8000] ;  /* 0x00800000d694783b */ /* 0x000ea20000000200 */
[C---:B-1----:R-:W-:Y:S06]  /*23760*/  HMMA.16816.F32.BF16 R4, R136.reuse, R160, R4 ;  /* 0x000000a08804723c */ /* 0x042fec0000041804 */
[C---:B------:R-:W-:Y:S01]  /*23770*/  HMMA.16816.F32.BF16 R8, R136.reuse, R162, R8 ;  /* 0x000000a28808723c */ /* 0x040fe20000041808 */
[----:B------:R-:W-:Y:S05]  /*23780*/  LDSM.16.M88.4 R160, [R214+0xa000] ;  /* 0x00a00000d6a0783b */ /* 0x000fea0000000200 */
[C---:B------:R-:W-:Y:S06]  /*23790*/  HMMA.16816.F32.BF16 R12, R136.reuse, R164, R12 ;  /* 0x000000a4880c723c */ /* 0x040fec000004180c */
[C---:B------:R-:W-:Y:S01]  /*237a0*/  HMMA.16816.F32.BF16 R16, R136.reuse, R166, R16 ;  /* 0x000000a68810723c */ /* 0x040fe20000041810 */
[----:B------:R-:W-:Y:S05]  /*237b0*/  LDSM.16.M88.4 R164, [R214+0xb800] ;  /* 0x00b80000d6a4783b */ /* 0x000fea0000000200 */
[C---:B---3--:R-:W-:Y:S06]  /*237c0*/  HMMA.16816.F32.BF16 R20, R136.reuse, R140, R20 ;  /* 0x0000008c8814723c */ /* 0x048fec0000041814 */
        /* <DEDUP_REMOVED lines=16> */
[----:B------:R-:W5:Y:S04]  /*238d0*/  LDSM.16.M88.4 R136, [R214+0xa800] ;  /* 0x00a80000d688783b */ /* 0x000f680000000200 */
[----:B------:R-:W5:Y:S01]  /*238e0*/  LDSM.16.M88.4 R156, [R214+0xb000] ;  /* 0x00b00000d69c783b */ /* 0x000f620000000200 */
[C---:B--2---:R-:W-:Y:S06]  /*238f0*/  HMMA.16816.F32.BF16 R4, R132.reuse, R148, R4 ;  /* 0x000000948404723c */ /* 0x044fec0000041804 */
[C---:B------:R-:W-:Y:S01]  /*23900*/  HMMA.16816.F32.BF16 R8, R132.reuse, R150, R8 ;  /* 0x000000968408723c */ /* 0x040fe20000041808 */
[----:B------:R-:W2:Y:S05]  /*23910*/  LDSM.16.M88.4 R148, [R203+0x4800] ;  /* 0x00480000cb94783b */ /* 0x000eaa0000000200 */
[C---:B-1----:R-:W-:Y:S06]  /*23920*/  HMMA.16816.F32.BF16 R12, R132.reuse, R140, R12 ;  /* 0x0000008c840c723c */ /* 0x042fec000004180c */
[C---:B------:R-:W-:Y:S01]  /*23930*/  HMMA.16816.F32.BF16 R16, R132.reuse, R142, R16 ;  /* 0x0000008e8410723c */ /* 0x040fe20000041810 */
[----:B------:R-:W1:Y:S01]  /*23940*/  LDSM.16.M88.4 R140, [R203+0x6000] ;  /* 0x00600000cb8c783b */ /* 0x000e620000000200 */
[----:B------:R-:W-:Y:S04]  /*23950*/  DEPBAR.LE SB0, 0x0 ;  /* 0x000080000000791a */ /* 0x000fe80000000000 */
[C---:B---3--:R-:W-:Y:S01]  /*23960*/  HMMA.16816.F32.BF16 R20, R132.reuse, R144, R20 ;  /* 0x000000908414723c */ /* 0x048fe20000041814 */
[----:B------:R-:W-:Y:S05]  /*23970*/  BAR.SYNC.DEFER_BLOCKING 0x0 ;  /* 0x0000000000007b1d */ /* 0x000fea0000010000 */
[C---:B------:R-:W-:Y:S06]  /*23980*/  HMMA.16816.F32.BF16 R24, R132.reuse, R146, R24 ;  /* 0x000000928418723c */ /* 0x040fec0000041818 */
[C---:B----4-:R-:W-:Y:S06]  /*23990*/  HMMA.16816.F32.BF16 R28, R132.reuse, R152, R28 ;  /* 0x00000098841c723c */ /* 0x050fec000004181c */
[C---:B------:R-:W-:Y:S06]  /*239a0*/  HMMA.16816.F32.BF16 R32, R132.reuse, R154, R32 ;  /* 0x0000009a8420723c */ /* 0x040fec0000041820 */
[C---:B------:R-:W-:Y:S06]  /*239b0*/  HMMA.16816.F32.BF16 R36, R132.reuse, R160, R36 ;  /* 0x000000a08424723c */ /* 0x040fec0000041824 */
[C---:B------:R-:W-:Y:S06]  /*239c0*/  HMMA.16816.F32.BF16 R40, R132.reuse, R162, R40 ;  /* 0x000000a28428723c */ /* 0x040fec0000041828 */
[C---:B-----5:R-:W-:Y:S06]  /*239d0*/  HMMA.16816.F32.BF16 R44, R132.reuse, R136, R44 ;  /* 0x00000088842c723c */ /* 0x060fec000004182c */
[C---:B------:R-:W-:Y:S05]  /*239e0*/  HMMA.16816.F32.BF16 R48, R132.reuse, R138, R48 ;  /* 0x0000008a8430723c */ /* 0x040fea0000041830 */
[----:B------:R-:W-:Y:S01]  /*239f0*/  IMAD.MOV.U32 R137, RZ, RZ, R250 ;  /* 0x000000ffff897224 */ /* 0x000fe200078e00fa */
[C---:B------:R-:W-:Y:S05]  /*23a00*/  HMMA.16816.F32.BF16 R52, R132.reuse, R156, R52 ;  /* 0x0000009c8434723c */ /* 0x040fea0000041834 */
[----:B------:R-:W-:Y:S01]  /*23a10*/  IMAD.MOV.U32 R136, RZ, RZ, R251 ;  /* 0x000000ffff887224 */ /* 0x000fe200078e00fb */
[C---:B------:R-:W-:Y:S06]  /*23a20*/  HMMA.16816.F32.BF16 R56, R132.reuse, R158, R56 ;  /* 0x0000009e8438723c */ /* 0x040fec0000041838 */
[C---:B------:R-:W-:Y:S06]  /*23a30*/  HMMA.16816.F32.BF16 R60, R132.reuse, R164, R60 ;  /* 0x000000a4843c723c */ /* 0x040fec000004183c */
[----:B------:R-:W-:Y:S06]  /*23a40*/  HMMA.16816.F32.BF16 R64, R132, R166, R64 ;  /* 0x000000a68440723c */ /* 0x000fec0000041840 */
[C---:B------:R-:W-:Y:S06]  /*23a50*/  HMMA.16816.F32.BF16 R4, R168.reuse, R172, R4 ;  /* 0x000000aca804723c */ /* 0x040fec0000041804 */
[C---:B------:R-:W-:Y:S06]  /*23a60*/  HMMA.16816.F32.BF16 R8, R168.reuse, R174, R8 ;  /* 0x000000aea808723c */ /* 0x040fec0000041808 */
[C---:B--2---:R-:W-:Y:S06]  /*23a70*/  HMMA.16816.F32.BF16 R12, R168.reuse, R148, R12 ;  /* 0x00000094a80c723c */ /* 0x044fec000004180c */
[C---:B------:R-:W-:Y:S06]  /*23a80*/  HMMA.16816.F32.BF16 R16, R168.reuse, R150, R16 ;  /* 0x00000096a810723c */ /* 0x040fec0000041810 */
[C---:B------:R-:W-:Y:S06]  /*23a90*/  HMMA.16816.F32.BF16 R20, R168.reuse, R176, R20 ;  /* 0x000000b0a814723c */ /* 0x040fec0000041814 */
[C---:B------:R-:W-:Y:S06]  /*23aa0*/  HMMA.16816.F32.BF16 R24, R168.reuse, R178, R24 ;  /* 0x000000b2a818723c */ /* 0x040fec0000041818 */
[C---:B------:R-:W-:Y:S06]  /*23ab0*/  HMMA.16816.F32.BF16 R28, R168.reuse, R180, R28 ;  /* 0x000000b4a81c723c */ /* 0x040fec000004181c */
[C---:B------:R-:W-:Y:S06]  /*23ac0*/  HMMA.16816.F32.BF16 R32, R168.reuse, R182, R32 ;  /* 0x000000b6a820723c */ /* 0x040fec0000041820 */
[C---:B-1----:R-:W-:Y:S06]  /*23ad0*/  HMMA.16816.F32.BF16 R36, R168.reuse, R140, R36 ;  /* 0x0000008ca824723c */ /* 0x042fec0000041824 */
[C---:B------:R-:W-:Y:S01]  /*23ae0*/  HMMA.16816.F32.BF16 R40, R168.reuse, R142, R40 ;  /* 0x0000008ea828723c */ /* 0x040fe20000041828 */
[----:B------:R-:W1:Y:S05]  /*23af0*/  LDC.64 R140, c[0x0][0x198] ;  /* 0x00006600ff8c7b82 */ /* 0x000e6a0000000a00 */
[C---:B------:R-:W-:Y:S06]  /*23b00*/  HMMA.16816.F32.BF16 R44, R168.reuse, R184, R44 ;  /* 0x000000b8a82c723c */ /* 0x040fec000004182c */
[C---:B------:R-:W-:Y:S06]  /*23b10*/  HMMA.16816.F32.BF16 R48, R168.reuse, R186, R48 ;  /* 0x000000baa830723c */ /* 0x040fec0000041830 */
[C---:B------:R-:W-:Y:S06]  /*23b20*/  HMMA.16816.F32.BF16 R52, R168.reuse, R188, R52 ;  /* 0x000000bca834723c */ /* 0x040fec0000041834 */
[C---:B------:R-:W-:Y:S06]  /*23b30*/  HMMA.16816.F32.BF16 R56, R168.reuse, R190, R56 ;  /* 0x000000bea838723c */ /* 0x040fec0000041838 */
[C---:B------:R-:W-:Y:S06]  /*23b40*/  HMMA.16816.F32.BF16 R60, R168.reuse, R192, R60 ;  /* 0x000000c0a83c723c */ /* 0x040fec000004183c */
        /* <DEDUP_REMOVED lines=9> */
[----:B------:R-:W-:Y:S01]  /*23be0*/  IMAD.SHL.U32 R132, R240, 0x80, RZ ;  /* 0x00000080f0847824 */ /* 0x000fe200078e00ff */
[----:B------:R-:W-:Y:S02]  /*23bf0*/  R2UR UR6, R248 ;  /* 0x00000000f80672ca */ /* 0x000fe400000e0000 */
        /* <DEDUP_REMOVED lines=8> */
[----:B-1----:R-:W2:Y:S01]  /*23c80*/  LD.E R144, desc[UR6][R140.64+0x170] ;  /* 0x000170068c907980 */ /* 0x002ea2000c101900 */
[----:B------:R-:W-:Y:S02]  /*23c90*/  R2UR UR8, R248 ;  /* 0x00000000f80872ca */ /* 0x000fe400000e0000 */
[----:B------:R-:W-:Y:S11]  /*23ca0*/  R2UR UR9, R249 ;  /* 0x00000000f90972ca */ /* 0x000ff600000e0000 */
[----:B------:R-:W-:Y:S02]  /*23cb0*/  @!UPT UIADD3 URZ, URZ, URZ, URZ ;  /* 0x0000003f3f3ff290 */ /* 0x000fe4000fffe03f */
[----:B------:R-:W3:Y:S01]  /*23cc0*/  LD.E.64 R148, desc[UR8][R140.64+0x20] ;  /* 0x000020088c947980 */ /* 0x000ee2000c101b00 */
[-C--:B--2---:R-:W-:Y:S02]  /*23cd0*/  IABS R138, R144.reuse ;  /* 0x00000090008a7213 */ /* 0x084fe40000000000 */
[-C--:B------:R-:W-:Y:S02]  /*23ce0*/  IABS R134, R144.reuse ;  /* 0x0000009000867213 */ /* 0x080fe40000000000 */
[----:B------:R-:W1:Y:S01]  /*23cf0*/  I2F.RP R146, R138 ;  /* 0x0000008a00927306 */ /* 0x000e620000209400 */
[-C--:B------:R-:W-:Y:S02]  /*23d00*/  LOP3.LUT R142, R142, R144.reuse, RZ, 0x3c, !PT ;  /* 0x000000908e8e7212 */ /* 0x080fe400078e3cff */
[----:B------:R-:W-:Y:S01]  /*23d10*/  IMAD.MOV R134, RZ, RZ, -R134 ;  /* 0x000000ffff867224 */ /* 0x000fe200078e0a86 */
[----:B------:R-:W-:Y:S02]  /*23d20*/  LOP3.LUT R132, R132, R144, RZ, 0x3c, !PT ;  /* 0x0000009084847212 */ /* 0x000fe400078e3cff */
[----:B------:R-:W-:Y:S04]  /*23d30*/  ISETP.GE.AND P0, PT, R142, RZ, PT ;  /* 0x000000ff8e00720c */ /* 0x000fe80003f06270 */
[----:B-1----:R-:W1:Y:S02]  /*23d40*/  MUFU.RCP R146, R146 ;  /* 0x0000009200927308 */ /* 0x002e640000001000 */
[----:B-1----:R-:W-:Y:S08]  /*23d50*/  VIADD R146, R146, 0xffffffe ;  /* 0x0ffffffe92927836 */ /* 0x002ff00000000000 */
[----:B------:R-:W1:Y:S02]  /*23d60*/  F2I.FTZ.U32.TRUNC.NTZ R147, R146 ;  /* 0x0000009200937305 */ /* 0x000e64000021f000 */
[--C-:B-1----:R-:W-:Y:S02]  /*23d70*/  IMAD.MOV R143, RZ, RZ, -R147.reuse ;  /* 0x000000ffff8f7224 */ /* 0x102fe400078e0a93 */
[----:B------:R-:W-:Y:S02]  /*23d80*/  IMAD.MOV.U32 R146, RZ, RZ, RZ ;  /* 0x000000ffff927224 */ /* 0x000fe400078e00ff */
        /* <DEDUP_REMOVED lines=16> */
[----:B------:R-:W-:Y:S02]  /*23e90*/  LOP3.LUT R132, RZ, R144, RZ, 0x33, !PT ;  /* 0x00000090ff847212 */ /* 0x000fe400078e33ff */
[----:B------:R-:W-:Y:S05]  /*23ea0*/  ISETP.NE.AND P2, PT, R144, RZ, PT ;  /* 0x000000ff9000720c */ /* 0x000fea0003f45270 */
[----:B------:R-:W-:Y:S02]  /*23eb0*/  @P3 VIADD R139, R139, 0x1 ;  /* 0x000000018b8b3836 */ /* 0x000fe40000000000 */
[----:B------:R-:W-:Y:S02]  /*23ec0*/  @P4 VIADD R143, R143, 0x1 ;  /* 0x000000018f8f4836 */ /* 0x000fe40000000000 */
[----:B------:R-:W-:Y:S02]  /*23ed0*/  @!P0 IMAD.MOV R139, RZ, RZ, -R139 ;  /* 0x000000ffff8b8224 */ /* 0x000fe400078e0a8b */
[----:B------:R-:W-:Y:S03]  /*23ee0*/  @!P1 IMAD.MOV R143, RZ, RZ, -R143 ;  /* 0x000000ffff8f9224 */ /* 0x000fe600078e0a8f */
[C---:B------:R-:W-:Y:S02]  /*23ef0*/  SEL R139, R132.reuse, R139, !P2 ;  /* 0x0000008b848b7207 */ /* 0x040fe40005000000 */
[----:B------:R-:W-:Y:S02]  /*23f00*/  SEL R143, R132, R143, !P2 ;  /* 0x0000008f848f7207 */ /* 0x000fe40005000000 */
[-C--:B------:R-:W-:Y:S02]  /*23f10*/  LEA R132, P1, R139, R238.reuse, 0x2 ;  /* 0x000000ee8b847211 */ /* 0x080fe400078210ff */
[----:B------:R-:W-:Y:S02]  /*23f20*/  LEA R134, P0, R143, R238, 0x2 ;  /* 0x000000ee8f867211 */ /* 0x000fe400078010ff */
[-C--:B------:R-:W-:Y:S02]  /*23f30*/  LEA.HI.X.SX32 R133, R139, R239.reuse, 0x2, P1 ;  /* 0x000000ef8b857211 */ /* 0x080fe400008f16ff */
[C---:B------:R-:W-:Y:S02]  /*23f40*/  LEA.HI.X.SX32 R135, R143.reuse, R239, 0x2, P0 ;  /* 0x000000ef8f877211 */ /* 0x040fe400000f16ff */
[----:B------:R-:W-:Y:S01]  /*23f50*/  IADD3 R139, R143, -R139, RZ ;  /* 0x8000008b8f8b7210 */ /* 0x000fe20007ffe0ff */
[----:B------:R-:W4:Y:S04]  /*23f60*/  LD.E R132, desc[UR10][R132.64] ;  /* 0x0000000a84847980 */ /* 0x000f28000c101900 */
[----:B------:R-:W-:Y:S01]  /*23f70*/  IMAD R144, R144, R139, -0x80 ;  /* 0xffffff8090907424 */ /* 0x000fe200078e028b */
[----:B------:R1:W4:Y:S04]  /*23f80*/  LD.E R133, desc[UR12][R134.64] ;  /* 0x0000000c86857980 */ /* 0x000328000c101900 */
[----:B-1----:R-:W-:Y:S01]  /*23f90*/  SHF.R.S32.HI R135, RZ, 0x1f, R144 ;  /* 0x0000001fff877819 */ /* 0x002fe20000011490 */
        /* <DEDUP_REMOVED lines=11> */
.L_x_2120:
[----:B------:R-:W-:Y:S02]  /*24050*/  R2UR UR6, R248 ;  /* 0x00000000f80672ca */ /* 0x000fe400000e0000 */
[----:B------:R-:W-:Y:S11]  /*24060*/  R2UR UR7, R249 ;  /* 0x00000000f90772ca */ /* 0x000ff600000e0000 */
[----:B------:R-:W-:Y:S02]  /*24070*/  @!UPT UIADD3 URZ, URZ, URZ, URZ ;  /* 0x0000003f3f3ff290 */ /* 0x000fe4000fffe03f */
[----:B-1----:R-:W2:Y:S02]  /*24080*/  LD.E R144, desc[UR6][R140.64+0x38] ;  /* 0x000038068c907980 */ /* 0x002ea4000c101900 */
[----:B--2---:R-:W-:Y:S05]  /*24090*/  IMAD.U32 R144, R144, -0x80, RZ ;  /* 0xffffff8090907824 */ /* 0x004fea00078e00ff */
[----:B------:R-:W-:Y:S02]  /*240a0*/  SHF.R.S32.HI R133, RZ, 0x1f, R144 ;  /* 0x0000001fff857819 */ /* 0x000fe40000011490 */
.L_x_2121:
[----:B------:R-:W-:Y:S05]  /*240b0*/  BSYNC B0 ;  /* 0x0000000000007941 */ /* 0x000fea0003800000 */
.L_x_2119:
[C---:B------:R-:W-:Y:S02]  /*240c0*/  LOP3.LUT P0, RZ, R241.reuse, 0x1, RZ, 0xc0, !PT ;  /* 0x00000001f1ff7812 */ /* 0x040fe4000780c0ff */
[----:B------:R-:W-:Y:S02]  /*240d0*/  LOP3.LUT P1, RZ, R241, 0x2, RZ, 0xc0, !PT ;  /* 0x00000002f1ff7812 */ /* 0x000fe4000782c0ff */
[C---:B------:R-:W-:Y:S02]  /*240e0*/  LEA R150, P3, R144.reuse, R228, 0x1 ;  /* 0x000000e490967211 */ /* 0x040fe400078608ff */
[CC--:B------:R-:W-:Y:S02]  /*240f0*/  IADD3 R132, P2, R144.reuse, R224.reuse, RZ ;  /* 0x000000e090847210 */ /* 0x0c0fe40007f5e0ff */
[-C--:B------:R-:W-:Y:S02]  /*24100*/  LEA.HI.X R151, R144, R227.reuse, R133, 0x1, P3 ;  /* 0x000000e390977211 */ /* 0x080fe400018f0c85 */
        /* <DEDUP_REMOVED lines=16> */
[----:B------:R2:W-:Y:S01]  /*24210*/  @!P0 STS.128 [R237+0x4000], RZ ;  /* 0x004000ffed008388 */ /* 0x0005e20000000c00 */
        /* <DEDUP_REMOVED lines=9> */
[----:B------:R2:W-:Y:S01]  /*242b0*/  @!P1 STS.128 [R237+0x8000], RZ ;  /* 0x008000ffed009388 */ /* 0x0005e20000000c00 */
[-C--:B------:R-:W-:Y:S02]  /*242c0*/  @P0 LEA R148, P4, R134, R228.reuse, 0x1 ;  /* 0x000000e486940211 */ /* 0x080fe400078808ff */
[----:B------:R-:W-:Y:S02]  /*242d0*/  @P1 R2UR UR8, R248 ;  /* 0x00000000f80812ca */ /* 0x000fe400000e0000 */
[CCC-:B------:R-:W-:Y:S02]  /*242e0*/  @P0 LEA.HI.X R149, R134.reuse, R227.reuse, R133.reuse, 0x1, P4 ;  /* 0x000000e386950211 */ /* 0x1c0fe400020f0c85 */
[C---:B------:R-:W-:Y:S02]  /*242f0*/  @P1 R2UR UR9, R249.reuse ;  /* 0x00000000f90912ca */ /* 0x040fe400000e0000 */
[----:B------:R-:W-:Y:S02]  /*24300*/  @P1 LEA R142, P2, R134, R228, 0x1 ;  /* 0x000000e4868e1211 */ /* 0x000fe400078408ff */
[----:B------:R-:W-:Y:S01]  /*24310*/  @P1 R2UR UR14, R248 ;  /* 0x00000000f80e12ca */ /* 0x000fe200000e0000 */
[----:B------:R-:W-:Y:S01]  /*24320*/  @!PT LDS RZ, [RZ] ;  /* 0x00000000fffff984 */ /* 0x000fe20000000800 */
[----:B------:R-:W-:Y:S01]  /*24330*/  @!PT LDS RZ, [RZ] ;  /* 0x00000000fffff984 */ /* 0x000fe20000000800 */
[----:B------:R-:W-:Y:S01]  /*24340*/  @!PT LDS RZ, [RZ] ;  /* 0x00000000fffff984 */ /* 0x000fe20000000800 */
[----:B------:R1:W-:Y:S01]  /*24350*/  @P0 LDGSTS.E.BYPASS.LTC128B.128 [R237+0x4800], desc[UR6][R152.64] ;  /* 0x0480000098ed0fae */ /* 0x0003e2000b901d46 */
[CC--:B------:R-:W-:Y:S02]  /*24360*/  @P1 LEA.HI.X R143, R134.reuse, R227.reuse, R133, 0x1, P2 ;  /* 0x000000e3868f1211 */ /* 0x0c0fe400010f0c85 */
[----:B------:R-:W-:Y:S01]  /*24370*/  @P1 R2UR UR15, R249 ;  /* 0x00000000f90f12ca */ /* 0x000fe200000e0000 */
[----:B------:R2:W-:Y:S01]  /*24380*/  @!P0 STS.128 [R237+0x4800], RZ ;  /* 0x004800ffed008388 */ /* 0x0005e20000000c00 */
[----:B------:R-:W-:Y:S03]  /*24390*/  IADD3 R132, P3, R134, R224, RZ ;  /* 0x000000e086847210 */ /* 0x000fe60007f7e0ff */
[----:B------:R-:W-:Y:S01]  /*243a0*/  @!PT LDS RZ, [RZ] ;  /* 0x00000000fffff984 */ /* 0x000fe20000000800 */
[----:B------:R-:W-:Y:S01]  /*243b0*/  @!PT LDS RZ, [RZ] ;  /* 0x00000000fffff984 */ /* 0x000fe20000000800 */
[----:B------:R-:W-:Y:S01]  /*243c0*/  @!PT LDS RZ, [RZ] ;  /* 0x00000000fffff984 */ /* 0x000fe20000000800 */
[----:B------:R2:W-:Y:S01]  /*243d0*/  @P1 LDGSTS.E.BYPASS.LTC128B.128 [R237+0x8800], desc[UR12][R144.64+0x80] ;  /* 0x0880008090ed1fae */ /* 0x0005e2000b901d4c */
[CC--:B------:R-:W-:Y:S01]  /*243e0*/  @P0 LEA R146, P4, R132.reuse, R228.reuse, 0x1 ;  /* 0x000000e484920211 */ /* 0x0c0fe200078808ff */
[----:B------:R-:W-:Y:S01]  /*243f0*/  IMAD.X R133, R133, 0x1, R225, P3 ;  /* 0x0000000185857824 */ /* 0x000fe200018e06e1 */
[C---:B------:R-:W-:Y:S01]  /*24400*/  @P1 LEA R138, P2, R132.reuse, R228, 0x1 ;  /* 0x000000e4848a1211 */ /* 0x040fe200078408ff */
[----:B------:R2:W-:Y:S01]  /*24410*/  @!P1 STS.128 [R237+0x8800], RZ ;  /* 0x008800ffed009388 */ /* 0x0005e20000000c00 */
[C---:B------:R-:W-:Y:S02]  /*24420*/  IADD3 R134, P3, R132.reuse, R224, RZ ;  /* 0x000000e084867210 */ /* 0x040fe40007f7e0ff */
[CCC-:B------:R-:W-:Y:S01]  /*24430*/  @P0 LEA.HI.X R147, R132.reuse, R227.reuse, R133.reuse, 0x1, P4 ;  /* 0x000000e384930211 */ /* 0x1c0fe200020f0c85 */
[----:B------:R-:W-:Y:S01]  /*24440*/  @!PT LDS RZ, [RZ] ;  /* 0x00000000fffff984 */ /* 0x000fe20000000800 */
[----:B------:R-:W-:Y:S01]  /*24450*/  @!PT LDS RZ, [RZ] ;  /* 0x00000000fffff984 */ /* 0x000fe20000000800 */
[----:B------:R-:W-:Y:S01]  /*24460*/  @!PT LDS RZ, [RZ] ;  /* 0x00000000fffff984 */ /* 0x000fe20000000800 */
[----:B------:R2:W-:Y:S01]  /*24470*/  @P0 LDGSTS.E.BYPASS.LTC128B.128 [R237+0x5000], desc[UR10][R148.64] ;  /* 0x0500000094ed0fae */ /* 0x0005e2000b901d4a */
[-C--:B------:R-:W-:Y:S01]  /*24480*/  @P1 LEA.HI.X R139, R132, R227.reuse, R133, 0x1, P2 ;  /* 0x000000e3848b1211 */ /* 0x080fe200010f0c85 */
[----:B------:R-:W-:Y:S01]  /*24490*/  IMAD.X R133, R133, 0x1, R225, P3 ;  /* 0x0000000185857824 */ /* 0x000fe200018e06e1 */
[C---:B------:R-:W-:Y:S01]  /*244a0*/  @P0 LEA R154, P4, R134.reuse, R228, 0x1 ;  /* 0x000000e4869a0211 */ /* 0x040fe200078808ff */
[----:B------:R2:W-:Y:S01]  /*244b0*/  @!P0 STS.128 [R237+0x5000], RZ ;  /* 0x005000ffed008388 */ /* 0x0005e20000000c00 */
[C---:B------:R-:W-:Y:S02]  /*244c0*/  IADD3 R132, P3, R134.reuse, R224, RZ ;  /* 0x000000e086847210 */ /* 0x040fe40007f7e0ff */
[-CC-:B------:R-:W-:Y:S01]  /*244d0*/  @P0 LEA.HI.X R155, R134, R227.reuse, R133.reuse, 0x1, P4 ;  /* 0x000000e3869b0211 */ /* 0x180fe200020f0c85 */
[----:B------:R-:W-:Y:S01]  /*244e0*/  @!PT LDS RZ, [RZ] ;  /* 0x00000000fffff984 */ /* 0x000fe20000000800 */
[----:B------:R-:W-:Y:S01]  /*244f0*/  @!PT LDS RZ, [RZ] ;  /* 0x00000000fffff984 */ /* 0x000fe20000000800 */
[----:B------:R-:W-:Y:S01]  /*24500*/  @!PT LDS RZ, [RZ] ;  /* 0x00000000fffff984 */ /* 0x000fe20000000800 */
[----:B------:R2:W-:Y:S01]  /*24510*/  @P1 LDGSTS.E.BYPASS.LTC128B.128 [R237+0x9000], desc[UR8][R142.64+0x80] ;  /* 0x090000808eed1fae */ /* 0x0005e2000b901d48 */
[-C--:B------:R-:W-:Y:S02]  /*24520*/  @P0 LEA R158, P4, R132, R228.reuse, 0x1 ;  /* 0x000000e4849e0211 */ /* 0x080fe400078808ff */
[CC--:B-1----:R-:W-:Y:S01]  /*24530*/  @P1 LEA R152, P2, R134.reuse, R228.reuse, 0x1 ;  /* 0x000000e486981211 */ /* 0x0c2fe200078408ff */
[----:B------:R2:W-:Y:S03]  /*24540*/  @!P1 STS.128 [R237+0x9000], RZ ;  /* 0x009000ffed009388 */ /* 0x0005e60000000c00 */
[-C--:B------:R-:W-:Y:S01]  /*24550*/  @P1 LEA.HI.X R153, R134, R227.reuse, R133, 0x1, P2 ;  /* 0x000000e386991211 */ /* 0x080fe200010f0c85 */
[----:B------:R-:W-:Y:S01]  /*24560*/  @!PT LDS RZ, [RZ] ;  /* 0x00000000fffff984 */ /* 0x000fe20000000800 */
[----:B------:R-:W-:Y:S01]  /*24570*/  @!PT LDS RZ, [RZ] ;  /* 0x00000000fffff984 */ /* 0x000fe20000000800 */
[----:B------:R-:W-:Y:S01]  /*24580*/  @!PT LDS RZ, [RZ] ;  /* 0x00000000fffff984 */ /* 0x000fe20000000800 */
[----:B------:R2:W-:Y:S01]  /*24590*/  @P0 LDGSTS.E.BYPASS.LTC128B.128 [R237+0x5800], desc[UR6][R146.64] ;  /* 0x0580000092ed0fae */ /* 0x0005e2000b901d46 */
[----:B------:R-:W-:Y:S01]  /*245a0*/  IMAD.X R133, R133, 0x1, R225, P3 ;  /* 0x0000000185857824 */ /* 0x000fe200018e06e1 */
[C---:B------:R-:W-:Y:S02]  /*245b0*/  @P1 LEA R156, P3, R132.reuse, R228, 0x1 ;  /* 0x000000e4849c1211 */ /* 0x040fe400078608ff */
        /* <DEDUP_REMOVED lines=9> */
[----:B------:R-:W-:Y:S01]  /*24650*/  @P0 R2UR UR12, R248 ;  /* 0x00000000f80c02ca */ /* 0x000fe200000e0000 */
[----:B------:R2:W-:Y:S01]  /*24660*/  @!P1 STS.128 [R237+0x9800], RZ ;  /* 0x009800ffed009388 */ /* 0x0005e20000000c00 */
[C---:B------:R-:W-:Y:S02]  /*24670*/  @P0 R2UR UR13, R249.reuse ;  /* 0x00000000f90d02ca */ /* 0x040fe400000e0000 */
[-C--:B------:R-:W-:Y:S01]  /*24680*/  @P0 LEA R164, P6, R134, R228.reuse, 0x1 ;  /* 0x000000e486a40211 */ /* 0x080fe200078c08ff */
[----:B------:R-:W-:Y:S01]  /*24690*/  @!PT LDS RZ, [RZ] ;  /* 0x00000000fffff984 */ /* 0x000fe20000000800 */
[----:B------:R-:W-:Y:S01]  /*246a0*/  @!PT LDS RZ, [RZ] ;  /* 0x00000000fffff984 */ /* 0x000fe20000000800 */
[----:B------:R-:W-:Y:S01]  /*246b0*/  @!PT LDS RZ, [RZ] ;  /* 0x00000000fffff984 */ /* 0x000fe20000000800 */
[----:B------:R2:W-:Y:S01]  /*246c0*/  @P0 LDGSTS.E.BYPASS.LTC128B.128 [R237+0x6000], desc[UR10][R154.64] ;  /* 0x060000009aed0fae */ /* 0x0005e2000b901d4a */
[----:B------:R-:W-:Y:S02]  /*246d0*/  @P1 R2UR UR10, R248 ;  /* 0x00000000f80a12ca */ /* 0x000fe400000e0000 */
[CCC-:B------:R-:W-:Y:S01]  /*246e0*/  @P0 LEA.HI.X R165, R134.reuse, R227.reuse, R133.reuse, 0x1, P6 ;  /* 0x000000e386a50211 */ /* 0x1c0fe200030f0c85 */
[----:B------:R2:W-:Y:S01]  /*246f0*/  @!P0 STS.128 [R237+0x6000], RZ ;  /* 0x006000ffed008388 */ /* 0x0005e20000000c00 */
[C---:B------:R-:W-:Y:S02]  /*24700*/  @P1 R2UR UR11, R249.reuse ;  /* 0x00000000f90b12ca */ /* 0x040fe400000e0000 */
[----:B------:R-:W-:Y:S01]  /*24710*/  @P1 LEA R160, P3, R134, R228, 0x1 ;  /* 0x000000e486a01211 */ /* 0x000fe200078608ff */
[----:B------:R-:W-:Y:S01]  /*24720*/  @!PT LDS RZ, [RZ] ;  /* 0x00000000fffff984 */ /* 0x000fe20000000800 */
[----:B------:R-:W-:Y:S01]  /*24730*/  @!PT LDS RZ, [RZ] ;  /* 0x00000000fffff984 */ /* 0x000fe20000000800 */
[----:B------:R-:W-:Y:S01]  /*24740*/  @!PT LDS RZ, [RZ] ;  /* 0x00000000fffff984 */ /* 0x000fe20000000800 */
[----:B------:R2:W-:Y:S01]  /*24750*/  @P1 LDGSTS.E.BYPASS.LTC128B.128 [R237+0xa000], desc[UR8][R152.64+0x80] ;  /* 0x0a00008098ed1fae */ /* 0x0005e2000b901d48 */
[----:B------:R-:W-:Y:S02]  /*24760*/  @P0 R2UR UR8, R248 ;  /* 0x00000000f80802ca */ /* 0x000fe400000e0000 */
[CC--:B------:R-:W-:Y:S01]  /*24770*/  @P1 LEA.HI.X R161, R134.reuse, R227.reuse, R133, 0x1, P3 ;  /* 0x000000e386a11211 */ /* 0x0c0fe200018f0c85 */
[----:B------:R2:W-:Y:S01]  /*24780*/  @!P1 STS.128 [R237+0xa000], RZ ;  /* 0x00a000ffed009388 */ /* 0x0005e20000000c00 */
[C---:B------:R-:W-:Y:S02]  /*24790*/  @P0 R2UR UR9, R249.reuse ;  /* 0x00000000f90902ca */ /* 0x040fe400000e0000 */
[----:B------:R-:W-:Y:S01]  /*247a0*/  IADD3 R132, P5, R134, R224, RZ ;  /* 0x000000e086847210 */ /* 0x000fe20007fbe0ff */
[----:B------:R-:W-:Y:S01]  /*247b0*/  @!PT LDS RZ, [RZ] ;  /* 0x00000000fffff984 */ /* 0x000fe20000000800 */
[----:B------:R-:W-:Y:S01]  /*247c0*/  @!PT LDS RZ, [RZ] ;  /* 0x00000000fffff984 */ /* 0x000fe20000000800 */
[----:B------:R-:W-:Y:S01]  /*247d0*/  @!PT LDS RZ, [RZ] ;  /* 0x00000000fffff984 */ /* 0x000fe20000000800 */
[----:B------:R2:W-:Y:S01]  /*247e0*/  @P0 LDGSTS.E.BYPASS.LTC128B.128 [R237+0x6800], desc[UR6][R158.64] ;  /* 0x068000009eed0fae */ /* 0x0005e2000b901d46 */
[----:B------:R-:W-:Y:S02]  /*247f0*/  @P1 R2UR UR6, R248 ;  /* 0x00000000f80612ca */ /* 0x000fe400000e0000 */
[CC--:B------:R-:W-:Y:S01]  /*24800*/  @P0 LEA R162, P4, R132.reuse, R228.reuse, 0x1 ;  /* 0x000000e484a20211 */ /* 0x0c0fe200078808ff */
[----:B------:R2:W-:Y:S01]  /*24810*/  @!P0 STS.128 [R237+0x6800], RZ ;  /* 0x006800ffed008388 */ /* 0x0005e20000000c00 */
[----:B------:R-:W-:Y:S01]  /*24820*/  @P1 R2UR UR7, R249 ;  /* 0x00000000f90712ca */ /* 0x000fe200000e0000 */
        /* <DEDUP_REMOVED lines=32> */
.L_x_2118:
[----:B------:R-:W-:Y:S05]  /*24a30*/  BSYNC B1 ;  /* 0x0000000000017941 */ /* 0x000fea0003800000 */
.L_x_2117:
[----:B------:R-:W-:Y:S01]  /*24a40*/  R2UR UR6, R248 ;  /* 0x00000000f80672ca */ /* 0x000fe200000e0000 */
[----:B------:R-:W3:Y:S01]  /*24a50*/  S2R R132, SR_TID.X ;  /* 0x0000000000847919 */ /* 0x000ee20000002100 */
[----:B------:R-:W-:Y:S11]  /*24a60*/  R2UR UR7, R249 ;  /* 0x00000000f90772ca */ /* 0x000ff600000e0000 */
[----:B------:R-:W-:Y:S02]  /*24a70*/  @!UPT UIADD3 URZ, URZ, URZ, URZ ;  /* 0x0000003f3f3ff290 */ /* 0x000fe4000fffe03f */
[----:B-1----:R-:W4:Y:S01]  /*24a80*/  LD.E R140, desc[UR6][R140.64+0xdc] ;  /* 0x0000dc068c8c7980 */ /* 0x002f22000c101900 */
[----:B---3--:R-:W-:Y:S04]  /*24a90*/  SHF.L.U32 R132, R132, 0x1, RZ ;  /* 0x0000000184847819 */ /* 0x008fe800000006ff */
[----:B------:R-:W-:Y:S04]  /*24aa0*/  LOP3.LUT R132, R132, 0x6, RZ, 0xc0, !PT ;  /* 0x0000000684847812 */ /* 0x000fe800078ec0ff */
[----:B------:R-:W-:Y:S04]  /*24ab0*/  LEA R132, R240, R132, 0x7 ;  /* 0x00000084f0847211 */ /* 0x000fe800078e38ff */
[C---:B------:R-:W-:Y:S02]  /*24ac0*/  IADD3 R134, R132.reuse, 0x1, RZ ;  /* 0x0000000184867810 */ /* 0x040fe40007ffe0ff */
[-C--:B------:R-:W-:Y:S02]  /*24ad0*/  ISETP.GE.AND P4, PT, R132, R244.reuse, PT ;  /* 0x000000f48400720c */ /* 0x080fe40003f86270 */
[C---:B------:R-:W-:Y:S02]  /*24ae0*/  ISETP.GE.AND P2, PT, R134.reuse, R244, PT ;  /* 0x000000f48600720c */ /* 0x040fe40003f46270 */
[----:B------:R-:W-:Y:S02]  /*24af0*/  ISETP.GE.AND P6, PT, R134, R242, PT ;  /* 0x000000f28600720c */ /* 0x000fe40003fc6270 */
[----:B------:R-:W-:Y:S02]  /*24b00*/  IADD3 R133, R132, 0x8, RZ ;  /* 0x0000000884857810 */ /* 0x000fe40007ffe0ff */
[C---:B------:R-:W-:Y:S02]  /*24b10*/  ISETP.GE.OR P2, PT, R134.reuse, R243, !P2 ;  /* 0x000000f38600720c */ /* 0x040fe40005746670 */
[----:B------:R-:W-:Y:S01]  /*24b20*/  ISETP.GE.OR P6, PT, R134, R245, !P6 ;  /* 0x000000f58600720c */ /* 0x000fe200077c6670 */
[C---:B------:R-:W-:Y:S01]  /*24b30*/  VIADD R134, R132.reuse, 0x9 ;  /* 0x0000000984867836 */ /* 0x040fe20000000000 */
[CC--:B------:R-:W-:Y:S02]  /*24b40*/  ISETP.GE.OR P4, PT, R132.reuse, R243.reuse, !P4 ;  /* 0x000000f38400720c */ /* 0x0c0fe40006786670 */
[C---:B------:R-:W-:Y:S02]  /*24b50*/  ISETP.GE.AND P5, PT, R133.reuse, R244, PT ;  /* 0x000000f48500720c */ /* 0x040fe40003fa6270 */
[CC--:B------:R-:W-:Y:S02]  /*24b60*/  ISETP.GE.AND P0, PT, R133.reuse, R242.reuse, PT ;  /* 0x000000f28500720c */ /* 0x0c0fe40003f06270 */
[----:B------:R-:W-:Y:S02]  /*24b70*/  ISETP.GE.AND P3, PT, R132, R242, PT ;  /* 0x000000f28400720c */ /* 0x000fe40003f66270 */
[----:B------:R-:W-:Y:S02]  /*24b80*/  FSEL R4, R4, -INF , !P4 ;  /* 0xff80000004047808 */ /* 0x000fe40006000000 */
[C---:B------:R-:W-:Y:S02]  /*24b90*/  ISETP.GE.AND P1, PT, R134.reuse, R244, PT ;  /* 0x000000f48600720c */ /* 0x040fe40003f26270 */
[----:B------:R-:W-:Y:S02]  /*24ba0*/  ISETP.GE.AND P4, PT, R134, R242, PT ;  /* 0x000000f28600720c */ /* 0x000fe40003f86270 */
[C---:B------:R-:W-:Y:S02]  /*24bb0*/  ISETP.GE.OR P5, PT, R133.reuse, R243, !P5 ;  /* 0x000000f38500720c */ /* 0x040fe40006fa6670 */
[-C--:B------:R-:W-:Y:S02]  /*24bc0*/  ISETP.GE.OR P0, PT, R133, R245.reuse, !P0 ;  /* 0x000000f58500720c */ /* 0x080fe40004706670 */
[C---:B------:R-:W-:Y:S02]  /*24bd0*/  ISETP.GE.OR P3, PT, R132.reuse, R245, !P3 ;  /* 0x000000f58400720c */ /* 0x040fe40005f66670 */
[----:B------:R-:W-:Y:S02]  /*24be0*/  IADD3 R133, R132, 0x10, RZ ;  /* 0x0000001084857810 */ /* 0x000fe40007ffe0ff */
[C---:B------:R-:W-:Y:S02]  /*24bf0*/  ISETP.GE.OR P1, PT, R134.reuse, R243, !P1 ;  /* 0x000000f38600720c */ /* 0x040fe40004f26670 */
[----:B------:R-:W-:Y:S02]  /*24c00*/  ISETP.GE.OR P4, PT, R134, R245, !P4 ;  /* 0x000000f58600720c */ /* 0x000fe40006786670 */
[----:B------:R-:W-:Y:S02]  /*24c10*/  IADD3 R134, R132, 0x11, RZ ;  /* 0x0000001184867810 */ /* 0x000fe40007ffe0ff */
[----:B------:R-:W-:Y:S02]  /*24c20*/  FSEL R6, R6, -INF , !P3 ;  /* 0xff80000006067808 */ /* 0x000fe40005800000 */
[----:B------:R-:W-:Y:S02]  /*24c30*/  FSEL R5, R5, -INF , !P2 ;  /* 0xff80000005057808 */ /* 0x000fe40005000000 */
[C---:B------:R-:W-:Y:S02]  /*24c40*/  ISETP.GE.AND P3, PT, R133.reuse, R244, PT ;  /* 0x000000f48500720c */ /* 0x040fe40003f66270 */
[----:B------:R-:W-:Y:S02]  /*24c50*/  ISETP.GE.AND P2, PT, R133, R242, PT ;  /* 0x000000f28500720c */ /* 0x000fe40003f46270 */
[----:B------:R-:W-:Y:S02]  /*24c60*/  FSEL R8, R8, -INF , !P5 ;  /* 0xff80000008087808 */ /* 0x000fe40006800000 */
[----:B------:R-:W-:Y:S02]  /*24c70*/  FSEL R7, R7, -INF , !P6 ;  /* 0xff80000007077808 */ /* 0x000fe40007000000 */
[C---:B------:R-:W-:Y:S02]  /*24c80*/  ISETP.GE.AND P6, PT, R134.reuse, R244, PT ;  /* 0x000000f48600720c */ /* 0x040fe40003fc6270 */
[----:B------:R-:W-:Y:S02]  /*24c90*/  ISETP.GE.AND P5, PT, R134, R242, PT ;  /* 0x000000f28600720c */ /* 0x000fe40003fa6270 */
[C---:B------:R-:W-:Y:S02]  /*24ca0*/  ISETP.GE.OR P3, PT, R133.reuse, R243, !P3 ;  /* 0x000000f38500720c */ /* 0x040fe40005f66670 */
[-C--:B------:R-:W-:Y:S02]  /*24cb0*/  ISETP.GE.OR P2, PT, R133, R245.reuse, !P2 ;  /* 0x000000f58500720c */ /* 0x080fe40005746670 */
[----:B------:R-:W-:Y:S02]  /*24cc0*/  IADD3 R133, R132, 0x18, RZ ;  /* 0x0000001884857810 */ /* 0x000fe40007ffe0ff */
[C---:B------:R-:W-:Y:S02]  /*24cd0*/  ISETP.GE.OR P5, PT, R134.reuse, R245, !P5 ;  /* 0x000000f58600720c */ /* 0x040fe40006fa6670 */
[-C--:B------:R-:W-:Y:S02]  /*24ce0*/  ISETP.GE.OR P6, PT, R134, R243.reuse, !P6 ;  /* 0x000000f38600720c */ /* 0x080fe400077c6670 */
[----:B------:R-:W-:Y:S02]  /*24cf0*/  IADD3 R134, R132, 0x19, RZ ;  /* 0x0000001984867810 */ /* 0x000fe40007ffe0ff */
[----:B------:R-:W-:Y:S02]  /*24d00*/  FSEL R9, R9, -INF , !P1 ;  /* 0xff80000009097808 */ /* 0x000fe40004800000 */
[----:B------:R-:W-:Y:S02]  /*24d10*/  FSEL R10, R10, -INF , !P0 ;  /* 0xff8000000a0a7808 */ /* 0x000fe40004000000 */
[C---:B------:R-:W-:Y:S02]  /*24d20*/  ISETP.GE.AND P1, PT, R133.reuse, R244, PT ;  /* 0x000000f48500720c */ /* 0x040fe40003f26270 */
[----:B------:R-:W-:Y:S02]  /*24d30*/  ISETP.GE.AND P0, PT, R133, R242, PT ;  /* 0x000000f28500720c */ /* 0x000fe40003f06270 */
[----:B------:R-:W-:Y:S02]  /*24d40*/  FSEL R11, R11, -INF , !P4 ;  /* 0xff8000000b0b7808 */ /* 0x000fe40006000000 */
[----:B------:R-:W-:Y:S02]  /*24d50*/  ISETP.GE.AND P4, PT, R134, R244, PT ;  /* 0x000000f48600720c */ /* 0x000fe40003f86270 */
[C---:B------:R-:W-:Y:S02]  /*24d60*/  ISETP.GE.OR P1, PT, R133.reuse, R243, !P1 ;  /* 0x000000f38500720c */ /* 0x040fe40004f26670 */
[----:B------:R-:W-:Y:S01]  /*24d70*/  ISETP.GE.OR P0, PT, R133, R245, !P0 ;  /* 0x000000f58500720c */ /* 0x000fe20004706670 */
[----:B------:R-:W-:Y:S01]  /*24d80*/  VIADD R133, R132, 0x20 ;  /* 0x0000002084857836 */ /* 0x000fe20000000000 */
[----:B--2---:R-:W-:Y:S02]  /*24d90*/  FSEL R139, R12, -INF , !P3 ;  /* 0xff8000000c8b7808 */ /* 0x004fe40005800000 */
[----:B------:R-:W-:Y:S02]  /*24da0*/  FSEL R142, R13, -INF , !P6 ;  /* 0xff8000000d8e7808 */ /* 0x000fe40007000000 */
[-C--:B------:R-:W-:Y:S02]  /*24db0*/  ISETP.GE.OR P4, PT, R134, R243.reuse, !P4 ;  /* 0x000000f38600720c */ /* 0x080fe40006786670 */
[C---:B------:R-:W-:Y:S02]  /*24dc0*/  IADD3 R12, R132.reuse, 0x21, RZ ;  /* 0x00000021840c7810 */ /* 0x040fe40007ffe0ff */
[----:B------:R-:W-:Y:S02]  /*24dd0*/  IADD3 R13, R132, 0x28, RZ ;  /* 0x00000028840d7810 */ /* 0x000fe40007ffe0ff */
[----:B------:R-:W-:Y:S02]  /*24de0*/  FSEL R138, R15, -INF , !P5 ;  /* 0xff8000000f8a7808 */ /* 0x000fe40006800000 */
[----:B------:R-:W-:Y:S02]  /*24df0*/  FSEL R16, R16, -INF , !P1 ;  /* 0xff80000010107808 */ /* 0x000fe40004800000 */
[----:B------:R-:W-:Y:S02]  /*24e00*/  FSEL R135, R14, -INF , !P2 ;  /* 0xff8000000e877808 */ /* 0x000fe40005000000 */
[----:B------:R-:W-:Y:S02]  /*24e10*/  FSEL R252, R17, -INF , !P4 ;  /* 0xff80000011fc7808 */ /* 0x000fe40006000000 */
[----:B------:R-:W-:Y:S02]  /*24e20*/  FSEL R251, R18, -INF , !P0 ;  /* 0xff80000012fb7808 */ /* 0x000fe40004000000 */
[----:B------:R-:W-:Y:S02]  /*24e30*/  ISETP.GE.AND P3, PT, R134, R242, PT ;  /* 0x000000f28600720c */ /* 0x000fe40003f66270 */
[CC--:B------:R-:W-:Y:S02]  /*24e40*/  ISETP.GE.AND P6, PT, R133.reuse, R244.reuse, PT ;  /* 0x000000f48500720c */ /* 0x0c0fe40003fc6270 */
[C---:B------:R-:W-:Y:S02]  /*24e50*/  ISETP.GE.AND P5, PT, R12.reuse, R244, PT ;  /* 0x000000f40c00720c */ /* 0x040fe40003fa6270 */
[CC--:B------:R-:W-:Y:S02]  /*24e60*/  ISETP.GE.AND P1, PT, R12.reuse, R242.reuse, PT ;  /* 0x000000f20c00720c */ /* 0x0c0fe40003f26270 */
[----:B------:R-:W-:Y:S02]  /*24e70*/  ISETP.GE.AND P2, PT, R133, R242, PT ;  /* 0x000000f28500720c */ /* 0x000fe40003f46270 */
[C---:B------:R-:W-:Y:S02]  /*24e80*/  ISETP.GE.AND P4, PT, R13.reuse, R244, PT ;  /* 0x000000f40d00720c */ /* 0x040fe40003f86270 */
[----:B------:R-:W-:Y:S02]  /*24e90*/  ISETP.GE.AND P0, PT, R13, R242, PT ;  /* 0x000000f20d00720c */ /* 0x000fe40003f06270 */
[CC--:B------:R-:W-:Y:S02]  /*24ea0*/  ISETP.GE.OR P6, PT, R133.reuse, R243.reuse, !P6 ;  /* 0x000000f38500720c */ /* 0x0c0fe400077c6670 */
[C---:B------:R-:W-:Y:S02]  /*24eb0*/  ISETP.GE.OR P5, PT, R12.reuse, R243, !P5 ;  /* 0x000000f30c00720c */ /* 0x040fe40006fa6670 */
[-C--:B------:R-:W-:Y:S02]  /*24ec0*/  ISETP.GE.OR P1, PT, R12, R245.reuse, !P1 ;  /* 0x000000f50c00720c */ /* 0x080fe40004f26670 */
[-C--:B------:R-:W-:Y:S02]  /*24ed0*/  ISETP.GE.OR P3, PT, R134, R245.reuse, !P3 ;  /* 0x000000f58600720c */ /* 0x080fe40005f66670 */
[-C--:B------:R-:W-:Y:S02]  /*24ee0*/  ISETP.GE.OR P2, PT, R133, R245.reuse, !P2 ;  /* 0x000000f58500720c */ /* 0x080fe40005746670 */
[C---:B------:R-:W-:Y:S02]  /*24ef0*/  IADD3 R12, R132.reuse, 0x29, RZ ;  /* 0x00000029840c7810 */ /* 0x040fe40007ffe0ff */
        /* <DEDUP_REMOVED lines=8> */
[C---:B------:R-:W-:Y:S02]  /*24f80*/  ISETP.GE.AND P6, PT, R12.reuse, R242, PT ;  /* 0x000000f20c00720c */ /* 0x040fe40003fc6270 */
[C---:B------:R-:W-:Y:S02]  /*24f90*/  ISETP.GE.AND P5, PT, R13.reuse, R244, PT ;  /* 0x000000f40d00720c */ /* 0x040fe40003fa6270 */
[C---:B------:R-:W-:Y:S02]  /*24fa0*/  ISETP.GE.AND P2, PT, R13.reuse, R242, PT ;  /* 0x000000f20d00720c */ /* 0x040fe40003f46270 */
[C---:B------:R-:W-:Y:S02]  /*24fb0*/  ISETP.GE.OR P3, PT, R12.reuse, R243, !P3 ;  /* 0x000000f30c00720c */ /* 0x040fe40005f66670 */
[----:B------:R-:W-:Y:S01]  /*24fc0*/  ISETP.GE.OR P6, PT, R12, R245, !P6 ;  /* 0x000000f50c00720c */ /* 0x000fe200077c6670 */
[C---:B------:R-:W-:Y:S01]  /*24fd0*/  VIADD R12, R132.reuse, 0x31 ;  /* 0x00000031840c7836 */ /* 0x040fe20000000000 */
[C---:B------:R-:W-:Y:S02]  /*24fe0*/  ISETP.GE.OR P5, PT, R13.reuse, R243, !P5 ;  /* 0x000000f30d00720c */ /* 0x040fe40006fa6670 */
[----:B------:R-:W-:Y:S02]  /*24ff0*/  ISETP.GE.OR P2, PT, R13, R245, !P2 ;  /* 0x000000f50d00720c */ /* 0x000fe40005746670 */
[----:B------:R-:W-:Y:S02]  /*25000*/  IADD3 R13, R132, 0x38, RZ ;  /* 0x00000038840d7810 */ /* 0x000fe40007ffe0ff */
[----:B------:R-:W-:Y:S02]  /*25010*/  FSEL R195, R23, -INF , !P1 ;  /* 0xff80000017c37808 */ /* 0x000fe40004800000 */
[----:B------:R-:W-:Y:S01]  /*25020*/  FSEL R194, R24, -INF , !P4 ;  /* 0xff80000018c27808 */ /* 0x000fe20006000000 */
[----:B------:R-:W-:Y:S01]  /*25030*/  LDSM.16.MT88.4 R20, [R213+0xc000] ;  /* 0x00c00000d514783b */ /* 0x000fe20000004200 */
[----:B------:R-:W-:Y:S02]  /*25040*/  FSEL R193, R25, -INF , !P3 ;  /* 0xff80000019c17808 */ /* 0x000fe40005800000 */
[----:B------:R-:W-:Y:S02]  /*25050*/  FSEL R191, R26, -INF , !P0 ;  /* 0xff8000001abf7808 */ /* 0x000fe40004000000 */
[C---:B------:R-:W-:Y:S02]  /*25060*/  ISETP.GE.AND P3, PT, R13.reuse, R244, PT ;  /* 0x000000f40d00720c */ /* 0x040fe40003f66270 */
[C---:B------:R-:W-:Y:S02]  /*25070*/  ISETP.GE.AND P0, PT, R13.reuse, R242, PT ;  /* 0x000000f20d00720c */ /* 0x040fe40003f06270 */
[C---:B------:R-:W-:Y:S02]  /*25080*/  ISETP.GE.AND P1, PT, R12.reuse, R244, PT ;  /* 0x000000f40c00720c */ /* 0x040fe40003f26270 */
[C---:B------:R-:W-:Y:S02]  /*25090*/  ISETP.GE.AND P4, PT, R12.reuse, R242, PT ;  /* 0x000000f20c00720c */ /* 0x040fe40003f86270 */
        /* <DEDUP_REMOVED lines=15> */
[-C--:B------:R-:W-:Y:S02]  /*25190*/  ISETP.GE.OR P5, PT, R12, R245.reuse, !P5 ;  /* 0x000000f50c00720c */ /* 0x080fe40006fa6670 */
[C---:B------:R-:W-:Y:S02]  /*251a0*/  ISETP.GE.OR P2, PT, R13.reuse, R245, !P2 ;  /* 0x000000f50d00720c */ /* 0x040fe40005746670 */
[----:B------:R-:W-:Y:S01]  /*251b0*/  ISETP.GE.OR P1, PT, R13, R243, !P1 ;  /* 0x000000f30d00720c */ /* 0x000fe20004f26670 */
[C---:B------:R-:W-:Y:S01]  /*251c0*/  VIADD R13, R132.reuse, 0x48 ;  /* 0x00000048840d7836 */ /* 0x040fe20000000000 */
        /* <DEDUP_REMOVED lines=12> */
[----:B------:R-:W-:Y:S02]  /*25290*/  ISETP.GE.OR P0, PT, R13, R245, !P0 ;  /* 0x000000f50d00720c */ /* 0x000fe40004706670 */
[C---:B------:R-:W-:Y:S02]  /*252a0*/  IADD3 R12, R132.reuse, 0x49, RZ ;  /* 0x00000049840c7810 */ /* 0x040fe40007ffe0ff */
[----:B------:R-:W-:Y:S02]  /*252b0*/  IADD3 R13, R132, 0x50, RZ ;  /* 0x00000050840d7810 */ /* 0x000fe40007ffe0ff */
[----:B------:R-:W-:Y:S02]  /*252c0*/  FSEL R177, R35, -INF , !P5 ;  /* 0xff80000023b17808 */ /* 0x000fe40006800000 */
[----:B------:R-:W-:Y:S01]  /*252d0*/  FSEL R186, R36, -INF , !P1 ;  /* 0xff80000024ba7808 */ /* 0x000fe20004800000 */
[----:B------:R-:W-:Y:S01]  /*252e0*/  LDSM.16.MT88.4 R32, [R212+0xc000] ;  /* 0x00c00000d420783b */ /* 0x000fe20000004200 */
[----:B------:R-:W-:Y:S02]  /*252f0*/  FSEL R184, R38, -INF , !P2 ;  /* 0xff80000026b87808 */ /* 0x000fe40005000000 */
[C---:B------:R-:W-:Y:S02]  /*25300*/  ISETP.GE.AND P5, PT, R12.reuse, R244, PT ;  /* 0x000000f40c00720c */ /* 0x040fe40003fa6270 */
[C---:B------:R-:W-:Y:S02]  /*25310*/  ISETP.GE.AND P1, PT, R12.reuse, R242, PT ;  /* 0x000000f20c00720c */ /* 0x040fe40003f26270 */
[----:B------:R-:W-:Y:S02]  /*25320*/  FSEL R185, R37, -INF , !P4 ;  /* 0xff80000025b97808 */ /* 0x000fe40006000000 */
        /* <DEDUP_REMOVED lines=8> */
[C---:B------:R-:W-:Y:S01]  /*253b0*/  FMNMX R14, R4.reuse, R0, !PT ;  /* 0x00000000040e7209 */ /* 0x040fe20007800000 */
[----:B----4-:R-:W-:Y:S01]  /*253c0*/  FMUL R4, R4, R140 ;  /* 0x0000008c04047220 */ /* 0x010fe20000400000 */
[----:B------:R-:W-:Y:S02]  /*253d0*/  FSEL R181, R41, -INF , !P5 ;  /* 0xff80000029b57808 */ /* 0x000fe40006800000 */
[----:B------:R-:W-:Y:S02]  /*253e0*/  FSEL R179, R42, -INF , !P0 ;  /* 0xff8000002ab37808 */ /* 0x000fe40004000000 */
[----:B------:R-:W-:Y:S02]  /*253f0*/  FSEL R183, R39, -INF , !P3 ;  /* 0xff80000027b77808 */ /* 0x000fe40005800000 */
[CC--:B------:R-:W-:Y:S02]  /*25400*/  ISETP.GE.AND P3, PT, R12.reuse, R244.reuse, PT ;  /* 0x000000f40c00720c */ /* 0x0c0fe40003f66270 */
[C---:B------:R-:W-:Y:S02]  /*25410*/  ISETP.GE.AND P5, PT, R13.reuse, R244, PT ;  /* 0x000000f40d00720c */ /* 0x040fe40003fa6270 */
[----:B------:R-:W-:Y:S02]  /*25420*/  ISETP.GE.AND P0, PT, R13, R242, PT ;  /* 0x000000f20d00720c */ /* 0x000fe40003f06270 */
[C---:B------:R-:W-:Y:S01]  /*25430*/  FMNMX R14, R5.reuse, R14, !PT ;  /* 0x0000000e050e7209 */ /* 0x040fe20007800000 */
[----:B------:R-:W-:Y:S01]  /*25440*/  FMUL R5, R5, R140 ;  /* 0x0000008c05057220 */ /* 0x000fe20000400000 */
[-C--:B------:R-:W-:Y:S02]  /*25450*/  ISETP.GE.OR P3, PT, R12, R243.reuse, !P3 ;  /* 0x000000f30c00720c */ /* 0x080fe40005f66670 */
[C---:B------:R-:W-:Y:S02]  /*25460*/  ISETP.GE.OR P5, PT, R13.reuse, R243, !P5 ;  /* 0x000000f30d00720c */ /* 0x040fe40006fa6670 */
[----:B------:R-:W-:Y:S02]  /*25470*/  ISETP.GE.OR P0, PT, R13, R245, !P0 ;  /* 0x000000f50d00720c */ /* 0x000fe40004706670 */
[----:B------:R-:W-:Y:S02]  /*25480*/  IADD3 R13, R132, 0x60, RZ ;  /* 0x00000060840d7810 */ /* 0x000fe40007ffe0ff */
[C---:B------:R-:W-:Y:S01]  /*25490*/  FMNMX R14, R8.reuse, R14, !PT ;  /* 0x0000000e080e7209 */ /* 0x040fe20007800000 */
[----:B------:R-:W-:Y:S01]  /*254a0*/  FMUL R8, R8, R140 ;  /* 0x0000008c08087220 */ /* 0x000fe20000400000 */
[C---:B------:R-:W-:Y:S01]  /*254b0*/  FMNMX R15, R6.reuse, R2, !PT ;  /* 0x00000002060f7209 */ /* 0x040fe20007800000 */
[----:B------:R-:W-:Y:S01]  /*254c0*/  FMUL R6, R6, R140 ;  /* 0x0000008c06067220 */ /* 0x000fe20000400000 */
[----:B------:R-:W-:Y:S02]  /*254d0*/  FSEL R173, R45, -INF , !P3 ;  /* 0xff8000002dad7808 */ /* 0x000fe40005800000 */
[----:B------:R-:W-:Y:S02]  /*254e0*/  FSEL R172, R46, -INF , !P2 ;  /* 0xff8000002eac7808 */ /* 0x000fe40005000000 */
[----:B------:R-:W-:Y:S02]  /*254f0*/  MOV R37, R139 ;  /* 0x0000008b00257202 */ /* 0x000fe40000000f00 */
[C---:B------:R-:W-:Y:S01]  /*25500*/  FMNMX R14, R9.reuse, R14, !PT ;  /* 0x0000000e090e7209 */ /* 0x040fe20007800000 */
[----:B------:R-:W-:Y:S01]  /*25510*/  FMUL R9, R9, R140 ;  /* 0x0000008c09097220 */ /* 0x000fe20000400000 */
[C---:B------:R-:W-:Y:S02]  /*25520*/  ISETP.GE.AND P2, PT, R13.reuse, R242, PT ;  /* 0x000000f20d00720c */ /* 0x040fe40003f46270 */
[----:B------:R-:W-:Y:S02]  /*25530*/  ISETP.GE.AND P3, PT, R13, R244, PT ;  /* 0x000000f40d00720c */ /* 0x000fe40003f66270 */
[C---:B------:R-:W-:Y:S01]  /*25540*/  FMNMX R15, R7.reuse, R15, !PT ;  /* 0x0000000f070f7209 */ /* 0x040fe20007800000 */
[----:B------:R-:W-:Y:S01]  /*25550*/  FMUL R7, R7, R140 ;  /* 0x0000008c07077220 */ /* 0x000fe20000400000 */
[----:B------:R-:W-:Y:S02]  /*25560*/  FSEL R182, R40, -INF , !P6 ;  /* 0xff80000028b67808 */ /* 0x000fe40007000000 */
[----:B------:R-:W-:Y:S02]  /*25570*/  ISETP.GE.AND P6, PT, R12, R242, PT ;  /* 0x000000f20c00720c */ /* 0x000fe40003fc6270 */
[----:B------:R-:W-:Y:S02]  /*25580*/  MOV R36, R142 ;  /* 0x0000008e00247202 */ /* 0x000fe40000000f00 */
[----:B------:R-:W-:Y:S02]  /*25590*/  FMNMX R14, R37, R14, !PT ;  /* 0x0000000e250e7209 */ /* 0x000fe40007800000 */
[C---:B------:R-:W-:Y:S02]  /*255a0*/  ISETP.GE.OR P2, PT, R13.reuse, R245, !P2 ;  /* 0x000000f50d00720c */ /* 0x040fe40005746670 */
[----:B------:R-:W-:Y:S02]  /*255b0*/  ISETP.GE.OR P3, PT, R13, R243, !P3 ;  /* 0x000000f30d00720c */ /* 0x000fe40005f66670 */
[C---:B------:R-:W-:Y:S01]  /*255c0*/  FMNMX R13, R10.reuse, R15, !PT ;  /* 0x0000000f0a0d7209 */ /* 0x040fe20007800000 */
[----:B------:R-:W-:Y:S01]  /*255d0*/  FMUL R10, R10, R140 ;  /* 0x0000008c0a0a7220 */ /* 0x000fe20000400000 */
[----:B------:R-:W-:Y:S02]  /*255e0*/  ISETP.GE.OR P6, PT, R12, R245, !P6 ;  /* 0x000000f50c00720c */ /* 0x000fe400077c6670 */
[----:B------:R-:W-:Y:S02]  /*255f0*/  FMNMX R14, R36, R14, !PT ;  /* 0x0000000e240e7209 */ /* 0x000fe40007800000 */
[----:B------:R-:W-:Y:S02]  /*25600*/  IADD3 R12, R132, 0x59, RZ ;  /* 0x00000059840c7810 */ /* 0x000fe40007ffe0ff */
[C---:B------:R-:W-:Y:S01]  /*25610*/  FMNMX R13, R11.reuse, R13, !PT ;  /* 0x0000000d0b0d7209 */ /* 0x040fe20007800000 */
[----:B------:R-:W-:Y:S01]  /*25620*/  FMUL R11, R11, R140 ;  /* 0x0000008c0b0b7220 */ /* 0x000fe20000400000 */
[----:B------:R-:W-:Y:S02]  /*25630*/  FSEL R180, R43, -INF , !P1 ;  /* 0xff8000002bb47808 */ /* 0x000fe40004800000 */
[----:B------:R-:W-:Y:S01]  /*25640*/  FMNMX R14, R16, R14, !PT ;  /* 0x0000000e100e7209 */ /* 0x000fe20007800000 */
[----:B------:R-:W-:Y:S01]  /*25650*/  LDSM.16.MT88.4 R40, [R211+0xc000] ;  /* 0x00c00000d328783b */ /* 0x000fe20000004200 */
[C---:B------:R-:W-:Y:S02]  /*25660*/  ISETP.GE.AND P1, PT, R12.reuse, R244, PT ;  /* 0x000000f40c00720c */ /* 0x040fe40003f26270 */
[----:B------:R-:W-:Y:S02]  /*25670*/  FMNMX R13, R135, R13, !PT ;  /* 0x0000000d870d7209 */ /* 0x000fe40007800000 */
[----:B------:R-:W-:Y:S02]  /*25680*/  ISETP.GE.OR P1, PT, R12, R243, !P1 ;  /* 0x000000f30c00720c */ /* 0x000fe40004f26670 */
[----:B------:R-:W-:Y:S02]  /*25690*/  FMNMX R14, R252, R14, !PT ;  /* 0x0000000efc0e7209 */ /* 0x000fe40007800000 */
[----:B------:R-:W-:Y:S02]  /*256a0*/  FMNMX R13, R138, R13, !PT ;  /* 0x0000000d8a0d7209 */ /* 0x000fe40007800000 */
[----:B------:R-:W-:Y:S02]  /*256b0*/  FSEL R169, R49, -INF , !P1 ;  /* 0xff80000031a97808 */ /* 0x000fe40004800000 */
[----:B------:R-:W-:Y:S02]  /*256c0*/  FMNMX R14, R250, R14, !PT ;  /* 0x0000000efa0e7209 */ /* 0x000fe40007800000 */
[----:B------:R-:W-:Y:S02]  /*256d0*/  MOV R49, R19 ;  /* 0x0000001300317202 */ /* 0x000fe40000000f00 */
[----:B------:R-:W-:Y:S02]  /*256e0*/  FMNMX R13, R251, R13, !PT ;  /* 0x0000000dfb0d7209 */ /* 0x000fe40007800000 */
[----:B------:R-:W-:Y:S02]  /*256f0*/  FMNMX R14, R249, R14, !PT ;  /* 0x0000000ef90e7209 */ /* 0x000fe40007800000 */
[----:B------:R-:W-:Y:S02]  /*25700*/  FMNMX R13, R49, R13, !PT ;  /* 0x0000000d310d7209 */ /* 0x000fe40007800000 */
[----:B------:R-:W-:Y:S02]  /*25710*/  FSEL R174, R44, -INF , !P4 ;  /* 0xff8000002cae7808 */ /* 0x000fe40006000000 */
[----:B------:R-:W-:Y:S02]  /*25720*/  ISETP.GE.AND P4, PT, R12, R242, PT ;  /* 0x000000f20c00720c */ /* 0x000fe40003f86270 */
[----:B------:R-:W-:Y:S02]  /*25730*/  FMNMX R14, R194, R14, !PT ;  /* 0x0000000ec20e7209 */ /* 0x000fe40007800000 */
[----:B------:R-:W-:Y:S02]  /*25740*/  FMNMX R13, R248, R13, !PT ;  /* 0x0000000df80d7209 */ /* 0x000fe40007800000 */
[----:B------:R-:W-:Y:S02]  /*25750*/  ISETP.GE.OR P4, PT, R12, R245, !P4 ;  /* 0x000000f50c00720c */ /* 0x000fe40006786670 */
[----:B------:R-:W-:Y:S02]  /*25760*/  FMNMX R14, R193, R14, !PT ;  /* 0x0000000ec10e7209 */ /* 0x000fe40007800000 */
[----:B------:R-:W-:Y:S02]  /*25770*/  IADD3 R12, R132, 0x61, RZ ;  /* 0x00000061840c7810 */ /* 0x000fe40007ffe0ff */
[----:B------:R-:W-:Y:S02]  /*25780*/  FMNMX R13, R195, R13, !PT ;  /* 0x0000000dc30d7209 */ /* 0x000fe40007800000 */
[----:B------:R-:W-:Y:S02]  /*25790*/  FSEL R171, R47, -INF , !P6 ;  /* 0xff8000002fab7808 */ /* 0x000fe40007000000 */
[----:B------:R-:W-:Y:S01]  /*257a0*/  FSEL R170, R48, -INF , !P5 ;  /* 0xff80000030aa7808 */ /* 0x000fe20006800000 */
[----:B------:R-:W-:Y:S01]  /*257b0*/  LDSM.16.MT88.4 R44, [R215+0x10000] ;  /* 0x01000000d72c783b */ /* 0x000fe20000004200 */
[----:B------:R-:W-:Y:S01]  /*257c0*/  FMNMX R14, R190, R14, !PT ;  /* 0x0000000ebe0e7209 */ /* 0x000fe20007800000 */
[----:B------:R-:W-:Y:S01]  /*257d0*/  FMUL R48, R36, R140 ;  /* 0x0000008c24307220 */ /* 0x000fe20000400000 */
[C---:B------:R-:W-:Y:S02]  /*257e0*/  ISETP.GE.AND P6, PT, R12.reuse, R244, PT ;  /* 0x000000f40c00720c */ /* 0x040fe40003fc6270 */
[C---:B------:R-:W-:Y:S02]  /*257f0*/  ISETP.GE.AND P5, PT, R12.reuse, R242, PT ;  /* 0x000000f20c00720c */ /* 0x040fe40003fa6270 */
[----:B------:R-:W-:Y:S02]  /*25800*/  FMNMX R13, R191, R13, !PT ;  /* 0x0000000dbf0d7209 */ /* 0x000fe40007800000 */
[----:B------:R-:W-:Y:S02]  /*25810*/  FMNMX R14, R189, R14, !PT ;  /* 0x0000000ebd0e7209 */ /* 0x000fe40007800000 */
[C---:B------:R-:W-:Y:S02]  /*25820*/  ISETP.GE.OR P6, PT, R12.reuse, R243, !P6 ;  /* 0x000000f30c00720c */ /* 0x040fe400077c6670 */
[----:B------:R-:W-:Y:S01]  /*25830*/  ISETP.GE.OR P5, PT, R12, R245, !P5 ;  /* 0x000000f50c00720c */ /* 0x000fe20006fa6670 */
[----:B------:R-:W-:Y:S01]  /*25840*/  VIADD R12, R132, 0x68 ;  /* 0x00000068840c7836 */ /* 0x000fe20000000000 */
[----:B------:R-:W-:Y:S02]  /*25850*/  FMNMX R13, R192, R13, !PT ;  /* 0x0000000dc00d7209 */ /* 0x000fe40007800000 */
[----:B------:R-:W-:Y:S02]  /*25860*/  FMNMX R14, R178, R14, !PT ;  /* 0x0000000eb20e7209 */ /* 0x000fe40007800000 */
[----:B------:R-:W-:Y:S02]  /*25870*/  FMNMX R13, R188, R13, !PT ;  /* 0x0000000dbc0d7209 */ /* 0x000fe40007800000 */
[----:B------:R-:W-:Y:S02]  /*25880*/  FSEL R167, R50, -INF , !P0 ;  /* 0xff80000032a77808 */ /* 0x000fe40004000000 */
[C---:B------:R-:W-:Y:S02]  /*25890*/  ISETP.GE.AND P1, PT, R12.reuse, R244, PT ;  /* 0x000000f40c00720c */ /* 0x040fe40003f26270 */
[C---:B------:R-:W-:Y:S02]  /*258a0*/  ISETP.GE.AND P0, PT, R12.reuse, R242, PT ;  /* 0x000000f20c00720c */ /* 0x040fe40003f06270 */
[----:B------:R-:W-:Y:S02]  /*258b0*/  FMNMX R14, R175, R14, !PT ;  /* 0x0000000eaf0e7209 */ /* 0x000fe40007800000 */
[----:B------:R-:W-:Y:S02]  /*258c0*/  FMNMX R13, R187, R13, !PT ;  /* 0x0000000dbb0d7209 */ /* 0x000fe40007800000 */
[C---:B------:R-:W-:Y:S02]  /*258d0*/  ISETP.GE.OR P1, PT, R12.reuse, R243, !P1 ;  /* 0x000000f30c00720c */ /* 0x040fe40004f26670 */
[----:B------:R-:W-:Y:S02]  /*258e0*/  ISETP.GE.OR P0, PT, R12, R245, !P0 ;  /* 0x000000f50c00720c */ /* 0x000fe40004706670 */
[----:B------:R-:W-:Y:S02]  /*258f0*/  FMNMX R14, R186, R14, !PT ;  /* 0x0000000eba0e7209 */ /* 0x000fe40007800000 */
[----:B------:R-:W-:Y:S02]  /*25900*/  IADD3 R12, R132, 0x69, RZ ;  /* 0x00000069840c7810 */ /* 0x000fe40007ffe0ff */
[C---:B------:R-:W-:Y:S01]  /*25910*/  FMNMX R13, R176.reuse, R13, !PT ;  /* 0x0000000db00d7209 */ /* 0x040fe20007800000 */
[----:B------:R-:W-:Y:S01]  /*25920*/  FMUL R176, R176, R140 ;  /* 0x0000008cb0b07220 */ /* 0x000fe20000400000 */
[----:B------:R-:W-:Y:S02]  /*25930*/  FSEL R166, R52, -INF , !P3 ;  /* 0xff80000034a67808 */ /* 0x000fe40005800000 */
[----:B------:R-:W-:Y:S02]  /*25940*/  FSEL R168, R51, -INF , !P4 ;  /* 0xff80000033a87808 */ /* 0x000fe40006000000 */
[----:B------:R-:W-:Y:S02]  /*25950*/  FMNMX R14, R185, R14, !PT ;  /* 0x0000000eb90e7209 */ /* 0x000fe40007800000 */
[C---:B------:R-:W-:Y:S02]  /*25960*/  ISETP.GE.AND P4, PT, R12.reuse, R244, PT ;  /* 0x000000f40c00720c */ /* 0x040fe40003f86270 */
[C---:B------:R-:W-:Y:S02]  /*25970*/  ISETP.GE.AND P3, PT, R12.reuse, R242, PT ;  /* 0x000000f20c00720c */ /* 0x040fe40003f66270 */
        /* <DEDUP_REMOVED lines=18> */
[C---:B------:R-:W-:Y:S01]  /*25aa0*/  FMNMX R13, R180.reuse, R13, !PT ;  /* 0x0000000db40d7209 */ /* 0x040fe20007800000 */
[----:B------:R-:W-:Y:S01]  /*25ab0*/  FMUL R180, R180, R140 ;  /* 0x0000008cb4b47220 */ /* 0x000fe20000400000 */
[----:B------:R-:W-:Y:S02]  /*25ac0*/  FSEL R163, R55, -INF , !P5 ;  /* 0xff80000037a37808 */ /* 0x000fe40006800000 */
[----:B------:R-:W-:Y:S02]  /*25ad0*/  FSEL R162, R56, -INF , !P1 ;  /* 0xff80000038a27808 */ /* 0x000fe40004800000 */
[C---:B------:R-:W-:Y:S02]  /*25ae0*/  ISETP.GE.AND P5, PT, R12.reuse, R244, PT ;  /* 0x000000f40c00720c */ /* 0x040fe40003fa6270 */
[----:B------:R-:W-:Y:S02]  /*25af0*/  ISETP.GE.AND P1, PT, R12, R242, PT ;  /* 0x000000f20c00720c */ /* 0x000fe40003f26270 */
[----:B------:R-:W-:Y:S02]  /*25b00*/  FMNMX R14, R170, R14, !PT ;  /* 0x0000000eaa0e7209 */ /* 0x000fe40007800000 */
[----:B------:R-:W-:Y:S02]  /*25b10*/  FMNMX R13, R172, R13, !PT ;  /* 0x0000000dac0d7209 */ /* 0x000fe40007800000 */
[C---:B------:R-:W-:Y:S02]  /*25b20*/  ISETP.GE.OR P5, PT, R12.reuse, R243, !P5 ;  /* 0x000000f30c00720c */ /* 0x040fe40006fa6670 */
[----:B------:R-:W-:Y:S02]  /*25b30*/  ISETP.GE.OR P1, PT, R12, R245, !P1 ;  /* 0x000000f50c00720c */ /* 0x000fe40004f26670 */
[----:B------:R-:W-:Y:S02]  /*25b40*/  FMNMX R14, R169, R14, !PT ;  /* 0x0000000ea90e7209 */ /* 0x000fe40007800000 */
[----:B------:R-:W-:Y:S02]  /*25b50*/  IADD3 R12, R132, 0x78, RZ ;  /* 0x00000078840c7810 */ /* 0x000fe40007ffe0ff */
[----:B------:R-:W-:Y:S02]  /*25b60*/  FMNMX R13, R171, R13, !PT ;  /* 0x0000000dab0d7209 */ /* 0x000fe40007800000 */
[----:B------:R-:W-:Y:S02]  /*25b70*/  FSEL R161, R57, -INF , !P4 ;  /* 0xff80000039a17808 */ /* 0x000fe40006000000 */
[----:B------:R-:W-:Y:S02]  /*25b80*/  FSEL R159, R58, -INF , !P0 ;  /* 0xff8000003a9f7808 */ /* 0x000fe40004000000 */
[C---:B------:R-:W-:Y:S01]  /*25b90*/  FMNMX R15, R166.reuse, R14, !PT ;  /* 0x0000000ea60f7209 */ /* 0x040fe20007800000 */
[----:B------:R-:W-:Y:S01]  /*25ba0*/  FMUL R166, R166, R140 ;  /* 0x0000008ca6a67220 */ /* 0x000fe20000400000 */
[C---:B------:R-:W-:Y:S02]  /*25bb0*/  ISETP.GE.AND P4, PT, R12.reuse, R244, PT ;  /* 0x000000f40c00720c */ /* 0x040fe40003f86270 */
[C---:B------:R-:W-:Y:S02]  /*25bc0*/  ISETP.GE.AND P0, PT, R12.reuse, R242, PT ;  /* 0x000000f20c00720c */ /* 0x040fe40003f06270 */
[----:B------:R-:W-:Y:S02]  /*25bd0*/  FMNMX R14, R167, R13, !PT ;  /* 0x0000000da70e7209 */ /* 0x000fe40007800000 */
[C---:B------:R-:W-:Y:S02]  /*25be0*/  ISETP.GE.OR P4, PT, R12.reuse, R243, !P4 ;  /* 0x000000f30c00720c */ /* 0x040fe40006786670 */
[----:B------:R-:W-:Y:S02]  /*25bf0*/  ISETP.GE.OR P0, PT, R12, R245, !P0 ;  /* 0x000000f50c00720c */ /* 0x000fe40004706670 */
[C---:B------:R-:W-:Y:S01]  /*25c00*/  FMNMX R12, R168.reuse, R14, !PT ;  /* 0x0000000ea80c7209 */ /* 0x040fe20007800000 */
[----:B------:R-:W-:Y:S01]  /*25c10*/  FMUL R168, R168, R140 ;  /* 0x0000008ca8a87220 */ /* 0x000fe20000400000 */
[----:B------:R-:W-:Y:S02]  /*25c20*/  FMNMX R13, R165, R15, !PT ;  /* 0x0000000fa50d7209 */ /* 0x000fe40007800000 */
[----:B------:R-:W-:Y:S02]  /*25c30*/  FMNMX R12, R164, R12, !PT ;  /* 0x0000000ca40c7209 */ /* 0x000fe40007800000 */
[----:B------:R-:W-:Y:S02]  /*25c40*/  FMNMX R13, R162, R13, !PT ;  /* 0x0000000da20d7209 */ /* 0x000fe40007800000 */
[----:B------:R-:W-:Y:S02]  /*25c50*/  FMNMX R12, R163, R12, !PT ;  /* 0x0000000ca30c7209 */ /* 0x000fe40007800000 */
[----:B------:R-:W-:Y:S02]  /*25c60*/  FSEL R160, R59, -INF , !P3 ;  /* 0xff8000003ba07808 */ /* 0x000fe40005800000 */
[----:B------:R-:W-:Y:S02]  /*25c70*/  FMNMX R12, R159, R12, !PT ;  /* 0x0000000c9f0c7209 */ /* 0x000fe40007800000 */
[----:B------:R-:W-:Y:S02]  /*25c80*/  FMNMX R13, R161, R13, !PT ;  /* 0x0000000da10d7209 */ /* 0x000fe40007800000 */
[----:B------:R-:W-:Y:S02]  /*25c90*/  IADD3 R132, R132, 0x79, RZ ;  /* 0x0000007984847810 */ /* 0x000fe40007ffe0ff */
[----:B------:R-:W-:Y:S02]  /*25ca0*/  FSEL R158, R60, -INF , !P6 ;  /* 0xff8000003c9e7808 */ /* 0x000fe40007000000 */
[----:B------:R-:W-:Y:S02]  /*25cb0*/  FSEL R156, R62, -INF , !P2 ;  /* 0xff8000003e9c7808 */ /* 0x000fe40005000000 */
[C---:B------:R-:W-:Y:S01]  /*25cc0*/  FMNMX R12, R160.reuse, R12, !PT ;  /* 0x0000000ca00c7209 */ /* 0x040fe20007800000 */
[----:B------:R-:W-:Y:S01]  /*25cd0*/  FMUL R160, R160, R140 ;  /* 0x0000008ca0a07220 */ /* 0x000fe20000400000 */
[----:B------:R-:W-:Y:S02]  /*25ce0*/  ISETP.GE.AND P3, PT, R132, R244, PT ;  /* 0x000000f48400720c */ /* 0x000fe40003f66270 */
[----:B------:R-:W-:Y:S02]  /*25cf0*/  FSEL R157, R61, -INF , !P5 ;  /* 0xff8000003d9d7808 */ /* 0x000fe40006800000 */
[----:B------:R-:W-:Y:S02]  /*25d00*/  FSEL R153, R63, -INF , !P1 ;  /* 0xff8000003f997808 */ /* 0x000fe40004800000 */
[----:B------:R-:W-:Y:S02]  /*25d10*/  FMNMX R13, R158, R13, !PT ;  /* 0x0000000d9e0d7209 */ /* 0x000fe40007800000 */
[----:B------:R-:W-:Y:S02]  /*25d20*/  ISETP.GE.AND P1, PT, R132, R242, PT ;  /* 0x000000f28400720c */ /* 0x000fe40003f26270 */
[----:B------:R-:W-:Y:S02]  /*25d30*/  FMNMX R12, R156, R12, !PT ;  /* 0x0000000c9c0c7209 */ /* 0x000fe40007800000 */
[----:B------:R-:W-:Y:S02]  /*25d40*/  FSEL R149, R64, -INF , !P4 ;  /* 0xff80000040957808 */ /* 0x000fe40006000000 */
[----:B------:R-:W-:Y:S02]  /*25d50*/  ISETP.GE.OR P3, PT, R132, R243, !P3 ;  /* 0x000000f38400720c */ /* 0x000fe40005f66670 */
[----:B------:R-:W-:Y:S02]  /*25d60*/  FMNMX R13, R157, R13, !PT ;  /* 0x0000000d9d0d7209 */ /* 0x000fe40007800000 */
[----:B------:R-:W-:Y:S02]  /*25d70*/  FSEL R154, R66, -INF , !P0 ;  /* 0xff800000429a7808 */ /* 0x000fe40004000000 */
[----:B------:R-:W-:Y:S02]  /*25d80*/  ISETP.GE.OR P1, PT, R132, R245, !P1 ;  /* 0x000000f58400720c */ /* 0x000fe40004f26670 */
[C---:B------:R-:W-:Y:S01]  /*25d90*/  FMNMX R12, R153.reuse, R12, !PT ;  /* 0x0000000c990c7209 */ /* 0x040fe20007800000 */
[----:B------:R-:W-:Y:S01]  /*25da0*/  FMUL R153, R153, R140 ;  /* 0x0000008c99997220 */ /* 0x000fe20000400000 */
[----:B------:R-:W-:Y:S02]  /*25db0*/  FSEL R152, R65, -INF , !P3 ;  /* 0xff80000041987808 */ /* 0x000fe40005800000 */
[----:B------:R-:W-:Y:S02]  /*25dc0*/  FMNMX R13, R149, R13, !PT ;  /* 0x0000000d950d7209 */ /* 0x000fe40007800000 */
[----:B------:R-:W-:Y:S02]  /*25dd0*/  FSEL R155, R67, -INF , !P1 ;  /* 0xff800000439b7808 */ /* 0x000fe40004800000 */
[----:B------:R-:W-:Y:S01]  /*25de0*/  FMNMX R12, R154, R12, !PT ;  /* 0x0000000c9a0c7209 */ /* 0x000fe20007800000 */
[----:B------:R-:W-:Y:S01]  /*25df0*/  LDSM.16.MT88.4 R64, [R212+0x10000] ;  /* 0x01000000d440783b */ /* 0x000fe20000004200 */
[----:B------:R-:W-:Y:S01]  /*25e00*/  FMNMX R13, R152, R13, !PT ;  /* 0x0000000d980d7209 */ /* 0x000fe20007800000 */
[----:B------:R-:W-:Y:S01]  /*25e10*/  FMUL R154, R154, R140 ;  /* 0x0000008c9a9a7220 */ /* 0x000fe20000400000 */
[C---:B------:R-:W-:Y:S01]  /*25e20*/  FMNMX R14, R155.reuse, R12, !PT ;  /* 0x0000000c9b0e7209 */ /* 0x040fe20007800000 */
[----:B------:R-:W-:Y:S01]  /*25e30*/  FMUL R152, R152, R140 ;  /* 0x0000008c98987220 */ /* 0x000fe20000400000 */
[----:B------:R-:W-:Y:S01]  /*25e40*/  MOV R51, R138 ;  /* 0x0000008a00337202 */ /* 0x000fe20000000f00 */
[----:B------:R-:W-:Y:S01]  /*25e50*/  FMUL R155, R155, R140 ;  /* 0x0000008c9b9b7220 */ /* 0x000fe20000400000 */
[----:B------:R-:W-:Y:S01]  /*25e60*/  MOV R52, R135 ;  /* 0x0000008700347202 */ /* 0x000fe20000000f00 */
[----:B------:R-:W1:Y:S01]  /*25e70*/  SHFL.BFLY PT, R15, R13, 0x2, 0x1f ;  /* 0x0c401f000d0f7f89 */ /* 0x000e6200000e0000 */
[----:B------:R-:W-:Y:S07]  /*25e80*/  MOV R50, R16 ;  /* 0x0000001000327202 */ /* 0x000fee0000000f00 */
[----:B------:R-:W2:Y:S01]  /*25e90*/  SHFL.BFLY PT, R12, R14, 0x2, 0x1f ;  /* 0x0c401f000e0c7f89 */ /* 0x000ea200000e0000 */
[----:B-1----:R-:W-:Y:S02]  /*25ea0*/  FMNMX R13, R13, R15, !PT ;  /* 0x0000000f0d0d7209 */ /* 0x002fe40007800000 */
[----:B--2---:R-:W-:Y:S05]  /*25eb0*/  FMNMX R12, R14, R12, !PT ;  /* 0x0000000c0e0c7209 */ /* 0x004fea0007800000 */
[----:B------:R-:W1:Y:S08]  /*25ec0*/  SHFL.BFLY PT, R139, R13, 0x1, 0x1f ;  /* 0x0c201f000d8b7f89 */ /* 0x000e7000000e0000 */
[----:B------:R-:W2:Y:S01]  /*25ed0*/  SHFL.BFLY PT, R138, R12, 0x1, 0x1f ;  /* 0x0c201f000c8a7f89 */ /* 0x000ea200000e0000 */
[----:B-1----:R-:W-:Y:S02]  /*25ee0*/  FMNMX R139, R13, R139, !PT ;  /* 0x0000008b0d8b7209 */ /* 0x002fe40007800000 */
[----:B--2---:R-:W-:Y:S03]  /*25ef0*/  FMNMX R138, R12, R138, !PT ;  /* 0x0000008a0c8a7209 */ /* 0x004fe60007800000 */
[----:B------:R-:W-:Y:S01]  /*25f00*/  FMUL R151, R140, R139 ;  /* 0x0000008b8c977220 */ /* 0x000fe20000400000 */
[----:B------:R-:W-:Y:S01]  /*25f10*/  FSETP.NEU.AND P4, PT, R139, -INF , PT ;  /* 0xff8000008b00780b */ /* 0x000fe20003f8d000 */
[----:B------:R-:W1:Y:S01]  /*25f20*/  LDSM.16.MT88.4 R12, [R215+0xc000] ;  /* 0x00c00000d70c783b */ /* 0x000e620000004200 */
[----:B------:R-:W-:Y:S01]  /*25f30*/  FSETP.NEU.AND P1, PT, R138, -INF , PT ;  /* 0xff8000008a00780b */ /* 0x000fe20003f2d000 */
[----:B------:R-:W-:Y:S01]  /*25f40*/  FMUL R143, R140, R138 ;  /* 0x0000008a8c8f7220 */ /* 0x000fe20000400000 */
[----:B------:R-:W-:Y:S04]  /*25f50*/  FSEL R151, R151, RZ, P4 ;  /* 0x000000ff97977208 */ /* 0x000fe80002000000 */
[----:B------:R-:W-:Y:S01]  /*25f60*/  FSEL R143, R143, RZ, P1 ;  /* 0x000000ff8f8f7208 */ /* 0x000fe20000800000 */
[C---:B------:R-:W-:Y:S01]  /*25f70*/  FADD R150, -R151.reuse, R4 ;  /* 0x0000000497967221 */ /* 0x040fe20000000100 */
[C---:B------:R-:W-:Y:S01]  /*25f80*/  FADD R148, -R151.reuse, R5 ;  /* 0x0000000597947221 */ /* 0x040fe20000000100 */
[----:B------:R-:W-:Y:S01]  /*25f90*/  FSEL R5, R138, RZ, P1 ;  /* 0x000000ff8a057208 */ /* 0x000fe20000800000 */
[----:B------:R-:W-:Y:S01]  /*25fa0*/  FADD R144, -R151, R8 ;  /* 0x0000000897907221 */ /* 0x000fe20000000100 */
[----:B------:R-:W-:Y:S01]  /*25fb0*/  FADD R147, -R143, R6 ;  /* 0x000000068f937221 */ /* 0x000fe20000000100 */
[----:B------:R-:W-:Y:S01]  /*25fc0*/  FSETP.GEU.AND P0, PT, R150, -126, PT ;  /* 0xc2fc00009600780b */ /* 0x000fe20003f0e000 */
[----:B------:R-:W-:Y:S01]  /*25fd0*/  FADD R141, -R151, R9 ;  /* 0x00000009978d7221 */ /* 0x000fe20000000100 */
[----:B------:R-:W-:Y:S01]  /*25fe0*/  FSETP.GEU.AND P6, PT, R148, -126, PT ;  /* 0xc2fc00009400780b */ /* 0x000fe20003fce000 */
[----:B------:R-:W-:Y:S01]  /*25ff0*/  FADD R5, -R5, R2 ;  /* 0x0000000205057221 */ /* 0x000fe20000000100 */
[----:B------:R-:W-:Y:S01]  /*26000*/  FSETP.GEU.AND P3, PT, R147, -126, PT ;  /* 0xc2fc00009300780b */ /* 0x000fe20003f6e000 */
[----:B------:R-:W-:Y:S01]  /*26010*/  FADD R145, -R143, R10 ;  /* 0x0000000a8f917221 */ /* 0x000fe20000000100 */
[----:B------:R-:W-:Y:S01]  /*26020*/  FSEL R4, R139, RZ, P4 ;  /* 0x000000ff8b047208 */ /* 0x000fe20002000000 */
[C---:B------:R-:W-:Y:S01]  /*26030*/  FADD R142, -R143.reuse, R11 ;  /* 0x0000000b8f8e7221 */ /* 0x040fe20000000100 */
[----:B------:R-:W-:Y:S01]  /*26040*/  FADD R146, -R143, R7 ;  /* 0x000000078f927221 */ /* 0x000fe20000000100 */
[----:B------:R-:W-:Y:S01]  /*26050*/  FSETP.GEU.AND P5, PT, R144, -126, PT ;  /* 0xc2fc00009000780b */ /* 0x000fe20003fae000 */
[----:B------:R-:W-:Y:S01]  /*26060*/  FADD R48, -R151, R48 ;  /* 0x0000003097307221 */ /* 0x000fe20000000100 */
[----:B------:R-:W-:Y:S01]  /*26070*/  FADD R4, -R4, R0 ;  /* 0x0000000004047221 */ /* 0x000fe20000000100 */
[----:B------:R-:W-:Y:S01]  /*26080*/  FMUL R0, R140, R5 ;  /* 0x000000058c007220 */ /* 0x000fe20000400000 */
[----:B------:R-:W-:Y:S01]  /*26090*/  @!P0 FMUL R150, R150, 0.5 ;  /* 0x3f00000096968820 */ /* 0x000fe20000400000 */
[----:B------:R-:W-:Y:S01]  /*260a0*/  FSETP.GEU.AND P2, PT, R146, -126, PT ;  /* 0xc2fc00009200780b */ /* 0x000fe20003f4e000 */
[----:B------:R-:W-:Y:S01]  /*260b0*/  @!P6 FMUL R148, R148, 0.5 ;  /* 0x3f0000009494e820 */ /* 0x000fe20000400000 */
[----:B------:R-:W-:Y:S01]  /*260c0*/  FMUL R4, R140, R4 ;  /* 0x000000048c047220 */ /* 0x000fe20000400000 */
[----:B------:R-:W-:Y:S01]  /*260d0*/  @!P3 FMUL R147, R147, 0.5 ;  /* 0x3f0000009393b820 */ /* 0x000fe20000400000 */
[----:B------:R-:W-:Y:S01]  /*260e0*/  FSETP.GEU.AND P4, PT, R141, -126, PT ;  /* 0xc2fc00008d00780b */ /* 0x000fe20003f8e000 */
[----:B------:R-:W2:Y:S01]  /*260f0*/  MUFU.EX2 R150, R150 ;  /* 0x0000009600967308 */ /* 0x000ea20000000800 */
[----:B------:R-:W-:Y:S01]  /*26100*/  FSETP.GEU.AND P1, PT, R145, -126, PT ;  /* 0xc2fc00009100780b */ /* 0x000fe20003f2e000 */
[----:B------:R-:W-:Y:S01]  /*26110*/  FADD R154, -R143, R154 ;  /* 0x0000009a8f9a7221 */ /* 0x000fe20000000100 */
[----:B------:R-:W-:Y:S07]  /*26120*/  @!P5 FMUL R144, R144, 0.5 ;  /* 0x3f0000009090d820 */ /* 0x000fee0000400000 */
[----:B------:R-:W3:Y:S01]  /*26130*/  MUFU.EX2 R147, R147 ;  /* 0x0000009300937308 */ /* 0x000ee20000000800 */
[----:B------:R-:W-:Y:S01]  /*26140*/  @!P2 FMUL R146, R146, 0.5 ;  /* 0x3f0000009292a820 */ /* 0x000fe20000400000 */
[----:B------:R-:W-:Y:S02]  /*26150*/  @!P4 FMUL R141, R141, 0.5 ;  /* 0x3f0000008d8dc820 */ /* 0x000fe40000400000 */
[----:B------:R-:W-:Y:S06]  /*26160*/  @!P1 FMUL R145, R145, 0.5 ;  /* 0x3f00000091919820 */ /* 0x000fec0000400000 */
[----:B------:R-:W4:Y:S01]  /*26170*/  MUFU.EX2 R148, R148 ;  /* 0x0000009400947308 */ /* 0x000f220000000800 */
[----:B--2---:R-:W-:Y:S01]  /*26180*/  @!P0 FMUL R150, R150, R150 ;  /* 0x0000009696968220 */ /* 0x004fe20000400000 */
[----:B------:R-:W-:Y:S08]  /*26190*/  FSETP.GEU.AND P0, PT, R142, -126, PT ;  /* 0xc2fc00008e00780b */ /* 0x000ff00003f0e000 */
[----:B------:R-:W2:Y:S01]  /*261a0*/  MUFU.EX2 R146, R146 ;  /* 0x0000009200927308 */ /* 0x000ea20000000800 */
[----:B---3--:R-:W-:Y:S01]  /*261b0*/  @!P3 FMUL R147, R147, R147 ;  /* 0x000000939393b220 */ /* 0x008fe20000400000 */
[----:B------:R-:W-:Y:S03]  /*261c0*/  FSETP.GEU.AND P3, PT, R0, -126, PT ;  /* 0xc2fc00000000780b */ /* 0x000fe60003f6e000 */
[----:B------:R-:W-:Y:S05]  /*261d0*/  @!P0 FMUL R142, R142, 0.5 ;  /* 0x3f0000008e8e8820 */ /* 0x000fea0000400000 */
[----:B------:R-:W3:Y:S01]  /*261e0*/  MUFU.EX2 R144, R144 ;  /* 0x0000009000907308 */ /* 0x000ee20000000800 */
[----:B----4-:R-:W-:Y:S01]  /*261f0*/  @!P6 FMUL R148, R148, R148 ;  /* 0x000000949494e220 */ /* 0x010fe20000400000 */
[----:B------:R-:W-:Y:S04]  /*26200*/  FSETP.GEU.AND P6, PT, R4, -126, PT ;  /* 0xc2fc00000400780b */ /* 0x000fe80003fce000 */
[----:B------:R-:W-:Y:S01]  /*26210*/  F2FP.BF16.F32.PACK_AB R132, R148, R150 ;  /* 0x000000969484723e */ /* 0x000fe200000010ff */
[----:B------:R-:W-:Y:S03]  /*26220*/  @!P3 FMUL R0, R0, 0.5 ;  /* 0x3f0000000000b820 */ /* 0x000fe60000400000 */
[----:B------:R-:W4:Y:S01]  /*26230*/  MUFU.EX2 R141, R141 ;  /* 0x0000008d008d7308 */ /* 0x000f220000000800 */
[----:B--2---:R-:W-:Y:S05]  /*26240*/  @!P2 FMUL R146, R146, R146 ;  /* 0x000000929292a220 */ /* 0x004fea0000400000 */
[----:B------:R-:W-:Y:S01]  /*26250*/  F2FP.BF16.F32.PACK_AB R133, R146, R147 ;  /* 0x000000939285723e */ /* 0x000fe200000010ff */
[----:B------:R-:W-:Y:S03]  /*26260*/  @!P6 FMUL R4, R4, 0.5 ;  /* 0x3f0000000404e820 */ /* 0x000fe60000400000 */
[----:B------:R-:W2:Y:S01]  /*26270*/  MUFU.EX2 R145, R145 ;  /* 0x0000009100917308 */ /* 0x000ea20000000800 */
[----:B---3--:R-:W-:Y:S09]  /*26280*/  @!P5 FMUL R144, R144, R144 ;  /* 0x000000909090d220 */ /* 0x008ff20000400000 */
[----:B------:R-:W3:Y:S01]  /*26290*/  MUFU.EX2 R142, R142 ;  /* 0x0000008e008e7308 */ /* 0x000ee20000000800 */
[----:B----4-:R-:W-:Y:S05]  /*262a0*/  @!P4 FMUL R141, R141, R141 ;  /* 0x0000008d8d8dc220 */ /* 0x010fea0000400000 */
[----:B------:R-:W-:Y:S04]  /*262b0*/  F2FP.BF16.F32.PACK_AB R134, R141, R144 ;  /* 0x000000908d86723e */ /* 0x000fe800000010ff */
[----:B------:R-:W4:Y:S01]  /*262c0*/  MUFU.EX2 R2, R4 ;  /* 0x0000000400027308 */ /* 0x000f220000000800 */
[----:B--2---:R-:W-:Y:S09]  /*262d0*/  @!P1 FMUL R145, R145, R145 ;  /* 0x0000009191919220 */ /* 0x004ff20000400000 */
[----:B------:R-:W2:Y:S01]  /*262e0*/  MUFU.EX2 R0, R0 ;  /* 0x0000000000007308 */ /* 0x000ea20000000800 */
[----:B---3--:R-:W-:Y:S05]  /*262f0*/  @!P0 FMUL R142, R142, R142 ;  /* 0x0000008e8e8e8220 */ /* 0x008fea0000400000 */
[----:B------:R-:W-:Y:S01]  /*26300*/  F2FP.BF16.F32.PACK_AB R135, R142, R145 ;  /* 0x000000918e87723e */ /* 0x000fe200000010ff */
[----:B----4-:R-:W-:Y:S01]  /*26310*/  @!P6 FMUL R2, R2, R2 ;  /* 0x000000020202e220 */ /* 0x010fe20000400000 */
[----:B------:R-:W-:Y:S03]  /*26320*/  FSETP.GEU.AND P6, PT, R48, -126, PT ;  /* 0xc2fc00003000780b */ /* 0x000fe60003fce000 */
[C---:B------:R-:W-:Y:S01]  /*26330*/  FMUL R4, R2.reuse, R128 ;  /* 0x0000008002047220 */ /* 0x040fe20000400000 */
[C---:B------:R-:W-:Y:S01]  /*26340*/  FMUL R5, R2.reuse, R129 ;  /* 0x0000008102057220 */ /* 0x040fe20000400000 */
[C---:B------:R-:W-:Y:S01]  /*26350*/  FMUL R8, R2.reuse, R124 ;  /* 0x0000007c02087220 */ /* 0x040fe20000400000 */
[----:B------:R-:W-:Y:S01]  /*26360*/  FMUL R9, R2, R125 ;  /* 0x0000007d02097220 */ /* 0x000fe20000400000 */
[----:B--2---:R-:W-:Y:S01]  /*26370*/  @!P3 FMUL R0, R0, R0 ;  /* 0x000000000000b220 */ /* 0x004fe20000400000 */
        /* <DEDUP_REMOVED lines=9> */
[----:B------:R-:W-:Y:S01]  /*26410*/  FMUL R19, R0, R119 ;  /* 0x0000007700137220 */ /* 0x000fe20000400000 */
[C---:B------:R-:W-:Y:S01]  /*26420*/  FMUL R36, R2.reuse, R96 ;  /* 0x0000006002247220 */ /* 0x040fe20000400000 */
[C---:B-1----:R-:W-:Y:S05]  /*26430*/  HMMA.16816.F32.BF16 R4, R132.reuse, R12, R4 ;  /* 0x0000000c8404723c */ /* 0x042fea0000041804 */
[----:B------:R-:W-:Y:S01]  /*26440*/  LDSM.16.MT88.4 R116, [R213+0xf800] ;  /* 0x00f80000d574783b */ /* 0x000fe20000004200 */
[C---:B------:R-:W-:Y:S05]  /*26450*/  HMMA.16816.F32.BF16 R8, R132.reuse, R14, R8 ;  /* 0x0000000e8408723c */ /* 0x040fea0000041808 */
[C---:B------:R-:W-:Y:S01]  /*26460*/  FMUL R12, R2.reuse, R120 ;  /* 0x00000078020c7220 */ /* 0x040fe20000400000 */
[----:B------:R-:W-:Y:S01]  /*26470*/  FMUL R13, R2, R121 ;  /* 0x00000079020d7220 */ /* 0x000fe20000400000 */
[C---:B------:R-:W-:Y:S01]  /*26480*/  FMUL R14, R0.reuse, R122 ;  /* 0x0000007a000e7220 */ /* 0x040fe20000400000 */
[C---:B------:R-:W-:Y:S03]  /*26490*/  FMUL R15, R0.reuse, R123 ;  /* 0x0000007b000f7220 */ /* 0x040fe60000400000 */
[C---:B------:R-:W-:Y:S01]  /*264a0*/  FMUL R38, R0.reuse, R98 ;  /* 0x0000006200267220 */ /* 0x040fe20000400000 */
[----:B------:R-:W-:Y:S01]  /*264b0*/  FMUL R39, R0, R99 ;  /* 0x0000006300277220 */ /* 0x000fe20000400000 */
[C---:B------:R-:W-:Y:S01]  /*264c0*/  FMUL R56, R2.reuse, R76 ;  /* 0x0000004c02387220 */ /* 0x040fe20000400000 */
[----:B------:R-:W-:Y:S01]  /*264d0*/  FMUL R57, R2, R77 ;  /* 0x0000004d02397220 */ /* 0x000fe20000400000 */
[C---:B------:R-:W-:Y:S03]  /*264e0*/  HMMA.16816.F32.BF16 R12, R132.reuse, R20, R12 ;  /* 0x00000014840c723c */ /* 0x040fe6000004180c */
[C---:B------:R-:W-:Y:S01]  /*264f0*/  FMUL R58, R0.reuse, R78 ;  /* 0x0000004e003a7220 */ /* 0x040fe20000400000 */
[----:B------:R-:W-:Y:S01]  /*26500*/  FMUL R59, R0, R79 ;  /* 0x0000004f003b7220 */ /* 0x000fe20000400000 */
[C---:B------:R-:W-:Y:S01]  /*26510*/  FMUL R28, R2.reuse, R104 ;  /* 0x00000068021c7220 */ /* 0x040fe20000400000 */
[C---:B------:R-:W-:Y:S01]  /*26520*/  HMMA.16816.F32.BF16 R16, R132.reuse, R22, R16 ;  /* 0x000000168410723c */ /* 0x040fe20000041810 */
[----:B------:R-:W-:Y:S04]  /*26530*/  LDSM.16.MT88.4 R76, [R212+0xc800] ;  /* 0x00c80000d44c783b */ /* 0x000fe80000004200 */
[C---:B------:R-:W-:Y:S01]  /*26540*/  FMUL R20, R2.reuse, R112 ;  /* 0x0000007002147220 */ /* 0x040fe20000400000 */
[----:B------:R-:W-:Y:S01]  /*26550*/  FMUL R21, R2, R113 ;  /* 0x0000007102157220 */ /* 0x000fe20000400000 */
[C---:B------:R-:W-:Y:S01]  /*26560*/  FMUL R22, R0.reuse, R114 ;  /* 0x0000007200167220 */ /* 0x040fe20000400000 */
[----:B------:R-:W-:Y:S03]  /*26570*/  FMUL R23, R0, R115 ;  /* 0x0000007300177220 */ /* 0x000fe60000400000 */
[----:B------:R-:W-:Y:S01]  /*26580*/  FMUL R25, R2, R109 ;  /* 0x0000006d02197220 */ /* 0x000fe20000400000 */
[C---:B------:R-:W-:Y:S01]  /*26590*/  FMUL R26, R0.reuse, R110 ;  /* 0x0000006e001a7220 */ /* 0x040fe20000400000 */
[----:B------:R-:W-:Y:S01]  /*265a0*/  FMUL R27, R0, R111 ;  /* 0x0000006f001b7220 */ /* 0x000fe20000400000 */
[----:B------:R-:W-:Y:S01]  /*265b0*/  FMUL R104, R52, R140 ;  /* 0x0000008c34687220 */ /* 0x000fe20000400000 */
[C---:B------:R-:W-:Y:S01]  /*265c0*/  HMMA.16816.F32.BF16 R20, R132.reuse, R32, R20 ;  /* 0x000000208414723c */ /* 0x040fe20000041814 */
[----:B------:R-:W1:Y:S02]  /*265d0*/  LDSM.16.MT88.4 R52, [R213+0x10000] ;  /* 0x01000000d534783b */ /* 0x000e640000004200 */
[----:B------:R-:W-:Y:S01]  /*265e0*/  FMUL R29, R2, R105 ;  /* 0x00000069021d7220 */ /* 0x000fe20000400000 */
[C---:B------:R-:W-:Y:S01]  /*265f0*/  FMUL R30, R0.reuse, R106 ;  /* 0x0000006a001e7220 */ /* 0x040fe20000400000 */
[C---:B------:R-:W-:Y:S01]  /*26600*/  FMUL R31, R0.reuse, R107 ;  /* 0x0000006b001f7220 */ /* 0x040fe20000400000 */
[C---:B------:R-:W-:Y:S05]  /*26610*/  HMMA.16816.F32.BF16 R24, R132.reuse, R34, R24 ;  /* 0x000000228418723c */ /* 0x040fea0000041818 */
[----:B------:R-:W-:Y:S01]  /*26620*/  FMUL R32, R37, R140 ;  /* 0x0000008c25207220 */ /* 0x000fe20000400000 */
[C---:B------:R-:W-:Y:S05]  /*26630*/  HMMA.16816.F32.BF16 R28, R132.reuse, R40, R28 ;  /* 0x00000028841c723c */ /* 0x040fea000004181c */
[----:B------:R-:W-:Y:S01]  /*26640*/  FMUL R34, R0, R102 ;  /* 0x0000006600227220 */ /* 0x000fe20000400000 */
[C---:B------:R-:W-:Y:S01]  /*26650*/  FMUL R33, R2.reuse, R101 ;  /* 0x0000006502217220 */ /* 0x040fe20000400000 */
[----:B------:R-:W-:Y:S01]  /*26660*/  FADD R40, -R151, R32 ;  /* 0x0000002097287221 */ /* 0x000fe20000000100 */
[----:B------:R-:W-:Y:S03]  /*26670*/  FMUL R32, R2, R100 ;  /* 0x0000006402207220 */ /* 0x000fe60000400000 */
[----:B------:R-:W-:Y:S01]  /*26680*/  FMUL R35, R0, R103 ;  /* 0x0000006700237220 */ /* 0x000fe20000400000 */
[----:B------:R-:W-:Y:S01]  /*26690*/  FSETP.GEU.AND P0, PT, R40, -126, PT ;  /* 0xc2fc00002800780b */ /* 0x000fe20003f0e000 */
[C---:B------:R-:W-:Y:S01]  /*266a0*/  FMUL R37, R2.reuse, R97 ;  /* 0x0000006102257220 */ /* 0x040fe20000400000 */
[----:B------:R-:W-:Y:S01]  /*266b0*/  FMUL R41, R2, R93 ;  /* 0x0000005d02297220 */ /* 0x000fe20000400000 */
[----:B------:R-:W-:Y:S01]  /*266c0*/  LDSM.16.MT88.4 R96, [R213+0xd800] ;  /* 0x00d80000d560783b */ /* 0x000fe20000004200 */
[----:B------:R-:W-:Y:S01]  /*266d0*/  @!P6 FMUL R48, R48, 0.5 ;  /* 0x3f0000003030e820 */ /* 0x000fe20000400000 */
[-C--:B------:R-:W-:Y:S01]  /*266e0*/  FMUL R101, R51, R140.reuse ;  /* 0x0000008c33657220 */ /* 0x080fe20000400000 */
[C---:B------:R-:W-:Y:S02]  /*266f0*/  HMMA.16816.F32.BF16 R32, R132.reuse, R42, R32 ;  /* 0x0000002a8420723c */ /* 0x040fe40000041820 */
[----:B------:R2:W3:Y:S01]  /*26700*/  MUFU.EX2 R100, R48 ;  /* 0x0000003000647308 */ /* 0x0004e20000000800 */
[----:B------:R-:W-:Y:S01]  /*26710*/  FMUL R51, R0, R87 ;  /* 0x0000005700337220 */ /* 0x000fe20000400000 */
[----:B------:R-:W-:Y:S01]  /*26720*/  FMUL R103, R50, R140 ;  /* 0x0000008c32677220 */ /* 0x000fe20000400000 */
[----:B------:R-:W-:Y:S01]  /*26730*/  FMUL R50, R0, R86 ;  /* 0x0000005600327220 */ /* 0x000fe20000400000 */
[C---:B------:R-:W-:Y:S05]  /*26740*/  HMMA.16816.F32.BF16 R36, R132.reuse, R44, R36 ;  /* 0x0000002c8424723c */ /* 0x040fea0000041824 */
[----:B------:R-:W-:Y:S01]  /*26750*/  @!P0 FMUL R40, R40, 0.5 ;  /* 0x3f00000028288820 */ /* 0x000fe20000400000 */
[C---:B------:R-:W-:Y:S01]  /*26760*/  FMUL R42, R0.reuse, R94 ;  /* 0x0000005e002a7220 */ /* 0x040fe20000400000 */
[----:B------:R-:W-:Y:S01]  /*26770*/  FMUL R43, R0, R95 ;  /* 0x0000005f002b7220 */ /* 0x000fe20000400000 */
[C---:B------:R-:W-:Y:S01]  /*26780*/  FMUL R44, R2.reuse, R88 ;  /* 0x00000058022c7220 */ /* 0x040fe20000400000 */
[----:B------:R4:W5:Y:S02]  /*26790*/  MUFU.EX2 R102, R40 ;  /* 0x0000002800667308 */ /* 0x0009640000000800 */
[----:B------:R-:W-:Y:S01]  /*267a0*/  FMUL R45, R2, R89 ;  /* 0x00000059022d7220 */ /* 0x000fe20000400000 */
[-C--:B------:R-:W-:Y:S01]  /*267b0*/  FMUL R107, R49, R140.reuse ;  /* 0x0000008c316b7220 */ /* 0x080fe20000400000 */
[-C--:B------:R-:W-:Y:S01]  /*267c0*/  FMUL R105, R252, R140.reuse ;  /* 0x0000008cfc697220 */ /* 0x080fe20000400000 */
[----:B------:R-:W-:Y:S01]  /*267d0*/  FMUL R106, R251, R140 ;  /* 0x0000008cfb6a7220 */ /* 0x000fe20000400000 */
[C---:B--2---:R-:W-:Y:S01]  /*267e0*/  FMUL R48, R2.reuse, R84 ;  /* 0x0000005402307220 */ /* 0x044fe20000400000 */
[----:B------:R-:W-:Y:S01]  /*267f0*/  FMUL R49, R2, R85 ;  /* 0x0000005502317220 */ /* 0x000fe20000400000 */
[C---:B------:R-:W-:Y:S01]  /*26800*/  FADD R101, -R143.reuse, R101 ;  /* 0x000000658f657221 */ /* 0x040fe20000000100 */
[----:B------:R-:W-:Y:S01]  /*26810*/  FADD R104, -R143, R104 ;  /* 0x000000688f687221 */ /* 0x000fe20000000100 */
[C---:B------:R-:W-:Y:S01]  /*26820*/  FADD R103, -R151.reuse, R103 ;  /* 0x0000006797677221 */ /* 0x040fe20000000100 */
[----:B------:R-:W-:Y:S01]  /*26830*/  FADD R105, -R151, R105 ;  /* 0x0000006997697221 */ /* 0x000fe20000000100 */
[C---:B------:R-:W-:Y:S01]  /*26840*/  FADD R106, -R143.reuse, R106 ;  /* 0x0000006a8f6a7221 */ /* 0x040fe20000000100 */
[----:B------:R-:W-:Y:S01]  /*26850*/  FADD R107, -R143, R107 ;  /* 0x0000006b8f6b7221 */ /* 0x000fe20000000100 */
[----:B------:R-:W-:Y:S01]  /*26860*/  FSETP.GEU.AND P2, PT, R101, -126, PT ;  /* 0xc2fc00006500780b */ /* 0x000fe20003f4e000 */
[----:B------:R-:W-:Y:S01]  /*26870*/  LDSM.16.MT88.4 R84, [R213+0xc800] ;  /* 0x00c80000d554783b */ /* 0x000fe20000004200 */
[----:B------:R-:W-:Y:S01]  /*26880*/  FSETP.GEU.AND P3, PT, R104, -126, PT ;  /* 0xc2fc00006800780b */ /* 0x000fe20003f6e000 */
[----:B----4-:R-:W-:Y:S01]  /*26890*/  FMUL R40, R2, R92 ;  /* 0x0000005c02287220 */ /* 0x010fe20000400000 */
[----:B---3--:R-:W-:Y:S01]  /*268a0*/  @!P6 FMUL R100, R100, R100 ;  /* 0x000000646464e220 */ /* 0x008fe20000400000 */
[----:B-----5:R-:W-:Y:S01]  /*268b0*/  @!P0 FMUL R102, R102, R102 ;  /* 0x0000006666668220 */ /* 0x020fe20000400000 */
[C---:B------:R-:W-:Y:S01]  /*268c0*/  FMUL R60, R2.reuse, R72 ;  /* 0x00000048023c7220 */ /* 0x040fe20000400000 */
[----:B------:R-:W-:Y:S01]  /*268d0*/  FMUL R61, R2, R73 ;  /* 0x00000049023d7220 */ /* 0x000fe20000400000 */
[----:B------:R-:W-:Y:S01]  /*268e0*/  FMUL R62, R0, R74 ;  /* 0x0000004a003e7220 */ /* 0x000fe20000400000 */
[----:B------:R-:W2:Y:S01]  /*268f0*/  LDSM.16.MT88.4 R92, [R211+0x10000] ;  /* 0x01000000d35c783b */ /* 0x000ea20000004200 */
[C---:B------:R-:W-:Y:S03]  /*26900*/  HMMA.16816.F32.BF16 R40, R132.reuse, R46, R40 ;  /* 0x0000002e8428723c */ /* 0x040fe60000041828 */
[----:B------:R-:W-:Y:S01]  /*26910*/  FSETP.GEU.AND P5, PT, R103, -126, PT ;  /* 0xc2fc00006700780b */ /* 0x000fe20003fae000 */
[----:B------:R-:W-:Y:S01]  /*26920*/  @!P2 FMUL R101, R101, 0.5 ;  /* 0x3f0000006565a820 */ /* 0x000fe20000400000 */
[----:B------:R-:W-:Y:S01]  /*26930*/  FSETP.GEU.AND P4, PT, R105, -126, PT ;  /* 0xc2fc00006900780b */ /* 0x000fe20003f8e000 */
[----:B------:R-:W-:Y:S01]  /*26940*/  @!P3 FMUL R104, R104, 0.5 ;  /* 0x3f0000006868b820 */ /* 0x000fe20000400000 */
[C---:B------:R-:W-:Y:S01]  /*26950*/  FMUL R46, R0.reuse, R90 ;  /* 0x0000005a002e7220 */ /* 0x040fe20000400000 */
[----:B------:R-:W-:Y:S01]  /*26960*/  FMUL R47, R0, R91 ;  /* 0x0000005b002f7220 */ /* 0x000fe20000400000 */
[----:B------:R-:W-:Y:S01]  /*26970*/  FSETP.GEU.AND P1, PT, R106, -126, PT ;  /* 0xc2fc00006a00780b */ /* 0x000fe20003f2e000 */
[----:B------:R-:W-:Y:S01]  /*26980*/  LDSM.16.MT88.4 R88, [R211+0xc800] ;  /* 0x00c80000d358783b */ /* 0x000fe20000004200 */
[----:B------:R-:W-:Y:S01]  /*26990*/  F2FP.BF16.F32.PACK_AB R72, R100, R102 ;  /* 0x000000666448723e */ /* 0x000fe200000010ff */
[----:B------:R-:W3:Y:S01]  /*269a0*/  MUFU.EX2 R101, R101 ;  /* 0x0000006500657308 */ /* 0x000ee20000000800 */
[----:B------:R-:W-:Y:S01]  /*269b0*/  FMUL R63, R0, R75 ;  /* 0x0000004b003f7220 */ /* 0x000fe20000400000 */
[----:B------:R-:W-:Y:S01]  /*269c0*/  FSETP.GEU.AND P0, PT, R107, -126, PT ;  /* 0xc2fc00006b00780b */ /* 0x000fe20003f0e000 */
[C---:B-1----:R-:W-:Y:S03]  /*269d0*/  HMMA.16816.F32.BF16 R44, R132.reuse, R52, R44 ;  /* 0x00000034842c723c */ /* 0x042fe6000004182c */
[----:B------:R-:W-:Y:S01]  /*269e0*/  @!P5 FMUL R103, R103, 0.5 ;  /* 0x3f0000006767d820 */ /* 0x000fe20000400000 */
[----:B------:R-:W-:Y:S03]  /*269f0*/  @!P4 FMUL R105, R105, 0.5 ;  /* 0x3f0000006969c820 */ /* 0x000fe60000400000 */
[----:B------:R-:W1:Y:S01]  /*26a00*/  MUFU.EX2 R104, R104 ;  /* 0x0000006800687308 */ /* 0x000e620000000800 */
[C---:B------:R-:W-:Y:S03]  /*26a10*/  HMMA.16816.F32.BF16 R48, R132.reuse, R54, R48 ;  /* 0x000000368430723c */ /* 0x040fe60000041830 */
[C---:B------:R-:W-:Y:S01]  /*26a20*/  FMUL R52, R2.reuse, R80 ;  /* 0x0000005002347220 */ /* 0x040fe20000400000 */
[----:B------:R-:W-:Y:S03]  /*26a30*/  FMUL R53, R2, R81 ;  /* 0x0000005102357220 */ /* 0x000fe60000400000 */
[C---:B------:R-:W-:Y:S01]  /*26a40*/  FMUL R54, R0.reuse, R82 ;  /* 0x0000005200367220 */ /* 0x040fe20000400000 */
[----:B------:R-:W-:Y:S01]  /*26a50*/  FMUL R55, R0, R83 ;  /* 0x0000005300377220 */ /* 0x000fe20000400000 */
[----:B------:R-:W4:Y:S01]  /*26a60*/  MUFU.EX2 R103, R103 ;  /* 0x0000006700677308 */ /* 0x000f220000000800 */
[----:B------:R-:W5:Y:S01]  /*26a70*/  LDSM.16.MT88.4 R80, [R215+0xc800] ;  /* 0x00c80000d750783b */ /* 0x000f620000004200 */
[----:B------:R-:W-:Y:S01]  /*26a80*/  @!P1 FMUL R106, R106, 0.5 ;  /* 0x3f0000006a6a9820 */ /* 0x000fe20000400000 */
[----:B------:R-:W-:Y:S01]  /*26a90*/  @!P0 FMUL R107, R107, 0.5 ;  /* 0x3f0000006b6b8820 */ /* 0x000fe20000400000 */
[----:B---3--:R-:W-:Y:S01]  /*26aa0*/  @!P2 FMUL R101, R101, R101 ;  /* 0x000000656565a220 */ /* 0x008fe20000400000 */
[----:B------:R-:W-:Y:S01]  /*26ab0*/  FMUL R108, R249, R140 ;  /* 0x0000008cf96c7220 */ /* 0x000fe20000400000 */
[C---:B------:R-:W-:Y:S04]  /*26ac0*/  HMMA.16816.F32.BF16 R52, R132.reuse, R64, R52 ;  /* 0x000000408434723c */ /* 0x040fe80000041834 */
[----:B------:R-:W3:Y:S01]  /*26ad0*/  MUFU.EX2 R105, R105 ;  /* 0x0000006900697308 */ /* 0x000ee20000000800 */
[----:B-1----:R-:W-:Y:S01]  /*26ae0*/  @!P3 FMUL R104, R104, R104 ;  /* 0x000000686868b220 */ /* 0x002fe20000400000 */
[----:B------:R-:W-:Y:S01]  /*26af0*/  FADD R108, -R151, R108 ;  /* 0x0000006c976c7221 */ /* 0x000fe20000000100 */
[----:B------:R-:W-:Y:S01]  /*26b00*/  FMUL R110, R248, R140 ;  /* 0x0000008cf86e7220 */ /* 0x000fe20000400000 */
[C---:B------:R-:W-:Y:S03]  /*26b10*/  HMMA.16816.F32.BF16 R56, R132.reuse, R66, R56 ;  /* 0x000000428438723c */ /* 0x040fe60000041838 */
[----:B------:R-:W-:Y:S03]  /*26b20*/  FSETP.GEU.AND P6, PT, R108, -126, PT ;  /* 0xc2fc00006c00780b */ /* 0x000fe60003fce000 */
[----:B------:R-:W1:Y:S01]  /*26b30*/  MUFU.EX2 R106, R106 ;  /* 0x0000006a006a7308 */ /* 0x000e620000000800 */
[C---:B------:R-:W-:Y:S01]  /*26b40*/  FMUL R64, R2.reuse, R68 ;  /* 0x0000004402407220 */ /* 0x040fe20000400000 */
[C---:B--2---:R-:W-:Y:S03]  /*26b50*/  HMMA.16816.F32.BF16 R60, R132.reuse, R92, R60 ;  /* 0x0000005c843c723c */ /* 0x044fe6000004183c */
[----:B------:R-:W-:Y:S05]  /*26b60*/  FMUL R65, R2, R69 ;  /* 0x0000004502417220 */ /* 0x000fea0000400000 */
[----:B------:R-:W2:Y:S03]  /*26b70*/  MUFU.EX2 R107, R107 ;  /* 0x0000006b006b7308 */ /* 0x000ea60000000800 */
[C---:B------:R-:W-:Y:S01]  /*26b80*/  FMUL R66, R0.reuse, R70 ;  /* 0x0000004600427220 */ /* 0x040fe20000400000 */
[----:B------:R-:W-:Y:S02]  /*26b90*/  FMUL R67, R0, R71 ;  /* 0x0000004700437220 */ /* 0x000fe40000400000 */
[----:B------:R-:W5:Y:S01]  /*26ba0*/  LDSM.16.MT88.4 R68, [R215+0x10800] ;  /* 0x01080000d744783b */ /* 0x000f620000004200 */
[----:B----4-:R-:W-:Y:S01]  /*26bb0*/  @!P5 FMUL R103, R103, R103 ;  /* 0x000000676767d220 */ /* 0x010fe20000400000 */
[----:B---3--:R-:W-:Y:S01]  /*26bc0*/  @!P4 FMUL R105, R105, R105 ;  /* 0x000000696969c220 */ /* 0x008fe20000400000 */
[----:B------:R-:W-:Y:S01]  /*26bd0*/  F2FP.BF16.F32.PACK_AB R73, R101, R104 ;  /* 0x000000686549723e */ /* 0x000fe200000010ff */
[----:B------:R-:W-:Y:S01]  /*26be0*/  FMUL R92, R175, R140 ;  /* 0x0000008caf5c7220 */ /* 0x000fe20000400000 */
[----:B------:R-:W-:Y:S03]  /*26bf0*/  HMMA.16816.F32.BF16 R64, R132, R94, R64 ;  /* 0x0000005e8440723c */ /* 0x000fe60000041840 */
[----:B-1----:R-:W-:Y:S01]  /*26c00*/  @!P1 FMUL R106, R106, R106 ;  /* 0x0000006a6a6a9220 */ /* 0x002fe20000400000 */
[----:B------:R-:W-:Y:S01]  /*26c10*/  F2FP.BF16.F32.PACK_AB R74, R105, R103 ;  /* 0x00000067694a723e */ /* 0x000fe200000010ff */
[-C--:B------:R-:W-:Y:S01]  /*26c20*/  FMUL R109, R250, R140.reuse ;  /* 0x0000008cfa6d7220 */ /* 0x080fe20000400000 */
[-C--:B------:R-:W-:Y:S01]  /*26c30*/  FMUL R111, R195, R140.reuse ;  /* 0x0000008cc36f7220 */ /* 0x080fe20000400000 */
[-C--:B------:R-:W-:Y:S01]  /*26c40*/  FMUL R115, R194, R140.reuse ;  /* 0x0000008cc2737220 */ /* 0x080fe20000400000 */
[----:B--2---:R-:W-:Y:S03]  /*26c50*/  @!P0 FMUL R107, R107, R107 ;  /* 0x0000006b6b6b8220 */ /* 0x004fe60000400000 */
[----:B------:R-:W-:Y:S01]  /*26c60*/  FADD R109, -R151, R109 ;  /* 0x0000006d976d7221 */ /* 0x000fe20000000100 */
[----:B------:R-:W-:Y:S01]  /*26c70*/  FMUL R112, R193, R140 ;  /* 0x0000008cc1707220 */ /* 0x000fe20000400000 */
[----:B------:R-:W-:Y:S01]  /*26c80*/  F2FP.BF16.F32.PACK_AB R75, R107, R106 ;  /* 0x0000006a6b4b723e */ /* 0x000fe200000010ff */
[----:B------:R-:W-:Y:S01]  /*26c90*/  FADD R92, -R151, R92 ;  /* 0x0000005c975c7221 */ /* 0x000fe20000000100 */
[----:B------:R-:W-:Y:S01]  /*26ca0*/  FADD R110, -R143, R110 ;  /* 0x0000006e8f6e7221 */ /* 0x000fe20000000100 */
[----:B------:R-:W-:Y:S01]  /*26cb0*/  FSETP.GEU.AND P0, PT, R109, -126, PT ;  /* 0xc2fc00006d00780b */ /* 0x000fe20003f0e000 */
[----:B------:R-:W-:Y:S01]  /*26cc0*/  FADD R111, -R143, R111 ;  /* 0x0000006f8f6f7221 */ /* 0x000fe20000000100 */
[----:B------:R-:W-:Y:S01]  /*26cd0*/  @!P6 FMUL R108, R108, 0.5 ;  /* 0x3f0000006c6ce820 */ /* 0x000fe20000400000 */
[----:B------:R-:W-:Y:S01]  /*26ce0*/  FADD R115, -R151, R115 ;  /* 0x0000007397737221 */ /* 0x000fe20000000100 */
[C---:B-----5:R-:W-:Y:S04]  /*26cf0*/  HMMA.16816.F32.BF16 R4, R72.reuse, R80, R4 ;  /* 0x000000504804723c */ /* 0x060fe80000041804 */
[----:B------:R-:W1:Y:S01]  /*26d00*/  MUFU.EX2 R108, R108 ;  /* 0x0000006c006c7308 */ /* 0x000e620000000800 */
[----:B------:R-:W-:Y:S01]  /*26d10*/  FSETP.GEU.AND P3, PT, R110, -126, PT ;  /* 0xc2fc00006e00780b */ /* 0x000fe20003f6e000 */
[C---:B------:R-:W-:Y:S01]  /*26d20*/  HMMA.16816.F32.BF16 R8, R72.reuse, R82, R8 ;  /* 0x000000524808723c */ /* 0x040fe20000041808 */
[----:B------:R-:W2:Y:S02]  /*26d30*/  LDSM.16.MT88.4 R80, [R213+0x10800] ;  /* 0x01080000d550783b */ /* 0x000ea40000004200 */
[----:B------:R-:W-:Y:S02]  /*26d40*/  FSETP.GEU.AND P2, PT, R111, -126, PT ;  /* 0xc2fc00006f00780b */ /* 0x000fe40003f4e000 */
[----:B------:R-:W-:Y:S01]  /*26d50*/  FSETP.GEU.AND P5, PT, R115, -126, PT ;  /* 0xc2fc00007300780b */ /* 0x000fe20003fae000 */
[C---:B------:R-:W-:Y:S05]  /*26d60*/  HMMA.16816.F32.BF16 R12, R72.reuse, R84, R12 ;  /* 0x00000054480c723c */ /* 0x040fea000004180c */
[----:B------:R-:W-:Y:S01]  /*26d70*/  @!P0 FMUL R109, R109, 0.5 ;  /* 0x3f0000006d6d8820 */ /* 0x000fe20000400000 */
[C---:B------:R-:W-:Y:S01]  /*26d80*/  HMMA.16816.F32.BF16 R16, R72.reuse, R86, R16 ;  /* 0x000000564810723c */ /* 0x040fe20000041810 */
[----:B------:R-:W-:Y:S04]  /*26d90*/  LDSM.16.MT88.4 R84, [R211+0x10800] ;  /* 0x01080000d354783b */ /* 0x000fe80000004200 */
[----:B-1----:R-:W-:Y:S01]  /*26da0*/  @!P6 FMUL R108, R108, R108 ;  /* 0x0000006c6c6ce220 */ /* 0x002fe20000400000 */
[C---:B------:R-:W-:Y:S01]  /*26db0*/  HMMA.16816.F32.BF16 R20, R72.reuse, R76, R20 ;  /* 0x0000004c4814723c */ /* 0x040fe20000041814 */
[----:B------:R-:W1:Y:S04]  /*26dc0*/  MUFU.EX2 R109, R109 ;  /* 0x0000006d006d7308 */ /* 0x000e680000000800 */
[----:B------:R-:W-:Y:S01]  /*26dd0*/  @!P3 FMUL R110, R110, 0.5 ;  /* 0x3f0000006e6eb820 */ /* 0x000fe20000400000 */
[C---:B------:R-:W-:Y:S01]  /*26de0*/  HMMA.16816.F32.BF16 R24, R72.reuse, R78, R24 ;  /* 0x0000004e4818723c */ /* 0x040fe20000041818 */
[----:B------:R-:W3:Y:S04]  /*26df0*/  LDSM.16.MT88.4 R76, [R212+0x10800] ;  /* 0x01080000d44c783b */ /* 0x000ee80000004200 */
[----:B------:R-:W4:Y:S01]  /*26e00*/  MUFU.EX2 R110, R110 ;  /* 0x0000006e006e7308 */ /* 0x000f220000000800 */
[C---:B------:R-:W-:Y:S05]  /*26e10*/  HMMA.16816.F32.BF16 R28, R72.reuse, R88, R28 ;  /* 0x00000058481c723c */ /* 0x040fea000004181c */
[----:B------:R-:W-:Y:S01]  /*26e20*/  @!P2 FMUL R111, R111, 0.5 ;  /* 0x3f0000006f6fa820 */ /* 0x000fe20000400000 */
[C---:B------:R-:W-:Y:S01]  /*26e30*/  HMMA.16816.F32.BF16 R32, R72.reuse, R90, R32 ;  /* 0x0000005a4820723c */ /* 0x040fe20000041820 */
[----:B------:R-:W-:Y:S04]  /*26e40*/  LDSM.16.MT88.4 R88, [R212+0xd000] ;  /* 0x00d00000d458783b */ /* 0x000fe80000004200 */
[----:B-1----:R-:W-:Y:S01]  /*26e50*/  @!P0 FMUL R109, R109, R109 ;  /* 0x0000006d6d6d8220 */ /* 0x002fe20000400000 */
[C---:B------:R-:W-:Y:S01]  /*26e60*/  HMMA.16816.F32.BF16 R36, R72.reuse, R68, R36 ;  /* 0x000000444824723c */ /* 0x040fe20000041824 */
[----:B------:R-:W1:Y:S04]  /*26e70*/  MUFU.EX2 R111, R111 ;  /* 0x0000006f006f7308 */ /* 0x000e680000000800 */
[-C--:B------:R-:W-:Y:S01]  /*26e80*/  FMUL R113, R191, R140.reuse ;  /* 0x0000008cbf717220 */ /* 0x080fe20000400000 */
[C---:B------:R-:W-:Y:S05]  /*26e90*/  HMMA.16816.F32.BF16 R40, R72.reuse, R70, R40 ;  /* 0x000000464828723c */ /* 0x040fea0000041828 */
[----:B------:R-:W-:Y:S01]  /*26ea0*/  FMUL R114, R192, R140 ;  /* 0x0000008cc0727220 */ /* 0x000fe20000400000 */
[C---:B--2---:R-:W-:Y:S05]  /*26eb0*/  HMMA.16816.F32.BF16 R44, R72.reuse, R80, R44 ;  /* 0x00000050482c723c */ /* 0x044fea000004182c */
[----:B------:R-:W-:Y:S01]  /*26ec0*/  FADD R112, -R151, R112 ;  /* 0x0000007097707221 */ /* 0x000fe20000000100 */
[C---:B------:R-:W-:Y:S01]  /*26ed0*/  HMMA.16816.F32.BF16 R48, R72.reuse, R82, R48 ;  /* 0x000000524830723c */ /* 0x040fe20000041830 */
[----:B------:R-:W2:Y:S03]  /*26ee0*/  LDSM.16.MT88.4 R80, [R215+0xd000] ;  /* 0x00d00000d750783b */ /* 0x000ea60000004200 */
[----:B------:R-:W-:Y:S01]  /*26ef0*/  FSETP.GEU.AND P4, PT, R112, -126, PT ;  /* 0xc2fc00007000780b */ /* 0x000fe20003f8e000 */
[----:B------:R-:W-:Y:S01]  /*26f00*/  FADD R113, -R143, R113 ;  /* 0x000000718f717221 */ /* 0x000fe20000000100 */
[C---:B---3--:R-:W-:Y:S04]  /*26f10*/  HMMA.16816.F32.BF16 R52, R72.reuse, R76, R52 ;  /* 0x0000004c4834723c */ /* 0x048fe80000041834 */
[----:B------:R-:W-:Y:S01]  /*26f20*/  FSETP.GEU.AND P1, PT, R113, -126, PT ;  /* 0xc2fc00007100780b */ /* 0x000fe20003f2e000 */
[----:B------:R-:W-:Y:S01]  /*26f30*/  FADD R114, -R143, R114 ;  /* 0x000000728f727221 */ /* 0x000fe20000000100 */
[C---:B------:R-:W-:Y:S01]  /*26f40*/  HMMA.16816.F32.BF16 R56, R72.reuse, R78, R56 ;  /* 0x0000004e4838723c */ /* 0x040fe20000041838 */
[----:B------:R-:W3:Y:S03]  /*26f50*/  LDSM.16.MT88.4 R76, [R213+0xd000] ;  /* 0x00d00000d54c783b */ /* 0x000ee60000004200 */
[----:B------:R-:W-:Y:S01]  /*26f60*/  FSETP.GEU.AND P0, PT, R114, -126, PT ;  /* 0xc2fc00007200780b */ /* 0x000fe20003f0e000 */
[----:B------:R-:W-:Y:S01]  /*26f70*/  @!P4 FMUL R112, R112, 0.5 ;  /* 0x3f0000007070c820 */ /* 0x000fe20000400000 */
[C---:B------:R-:W-:Y:S05]  /*26f80*/  HMMA.16816.F32.BF16 R60, R72.reuse, R84, R60 ;  /* 0x00000054483c723c */ /* 0x040fea000004183c */
[----:B------:R-:W-:Y:S01]  /*26f90*/  @!P5 FMUL R115, R115, 0.5 ;  /* 0x3f0000007373d820 */ /* 0x000fe20000400000 */
[----:B------:R-:W-:Y:S01]  /*26fa0*/  HMMA.16816.F32.BF16 R64, R72, R86, R64 ;  /* 0x000000564840723c */ /* 0x000fe20000041840 */
[----:B------:R-:W5:Y:S01]  /*26fb0*/  MUFU.EX2 R112, R112 ;  /* 0x0000007000707308 */ /* 0x000f620000000800 */
[----:B------:R-:W2:Y:S03]  /*26fc0*/  LDSM.16.MT88.4 R72, [R211+0xd000] ;  /* 0x00d00000d348783b */ /* 0x000ea60000004200 */
[----:B------:R-:W-:Y:S01]  /*26fd0*/  @!P1 FMUL R113, R113, 0.5 ;  /* 0x3f00000071719820 */ /* 0x000fe20000400000 */
[----:B------:R-:W-:Y:S01]  /*26fe0*/  @!P0 FMUL R114, R114, 0.5 ;  /* 0x3f00000072728820 */ /* 0x000fe20000400000 */
[----:B----4-:R-:W-:Y:S01]  /*26ff0*/  @!P3 FMUL R110, R110, R110 ;  /* 0x0000006e6e6eb220 */ /* 0x010fe20000400000 */
[----:B-1----:R-:W-:Y:S03]  /*27000*/  @!P2 FMUL R111, R111, R111 ;  /* 0x0000006f6f6fa220 */ /* 0x002fe60000400000 */
[----:B------:R-:W1:Y:S01]  /*27010*/  MUFU.EX2 R115, R115 ;  /* 0x0000007300737308 */ /* 0x000e620000000800 */
[----:B------:R-:W-:Y:S01]  /*27020*/  LDSM.16.MT88.4 R84, [R212+0x11000] ;  /* 0x01100000d454783b */ /* 0x000fe20000004200 */
[----:B------:R-:W-:Y:S01]  /*27030*/  F2FP.BF16.F32.PACK_AB R68, R108, R109 ;  /* 0x0000006d6c44723e */ /* 0x000fe200000010ff */
[----:B------:R-:W-:Y:S01]  /*27040*/  FMUL R120, R190, R140 ;  /* 0x0000008cbe787220 */ /* 0x000fe20000400000 */
[----:B------:R-:W-:Y:S01]  /*27050*/  F2FP.BF16.F32.PACK_AB R69, R111, R110 ;  /* 0x0000006e6f45723e */ /* 0x000fe200000010ff */
[-C--:B------:R-:W-:Y:S01]  /*27060*/  FMUL R123, R178, R140.reuse ;  /* 0x0000008cb27b7220 */ /* 0x080fe20000400000 */
[----:B------:R-:W-:Y:S01]  /*27070*/  FMUL R178, R177, R140 ;  /* 0x0000008cb1b27220 */ /* 0x000fe20000400000 */
[----:B------:R-:W-:Y:S03]  /*27080*/  FADD R120, -R151, R120 ;  /* 0x0000007897787221 */ /* 0x000fe60000000100 */
[----:B------:R-:W4:Y:S01]  /*27090*/  MUFU.EX2 R113, R113 ;  /* 0x0000007100717308 */ /* 0x000f220000000800 */
[----:B-----5:R-:W-:Y:S01]  /*270a0*/  @!P4 FMUL R112, R112, R112 ;  /* 0x000000707070c220 */ /* 0x020fe20000400000 */
[----:B------:R-:W-:Y:S01]  /*270b0*/  FSETP.GEU.AND P4, PT, R92, -126, PT ;  /* 0xc2fc00005c00780b */ /* 0x000fe20003f8e000 */
[----:B------:R-:W-:Y:S01]  /*270c0*/  FADD R177, -R143, R176 ;  /* 0x000000b08fb17221 */ /* 0x000fe20000000100 */
[-C--:B------:R-:W-:Y:S01]  /*270d0*/  FMUL R122, R189, R140.reuse ;  /* 0x0000008cbd7a7220 */ /* 0x080fe20000400000 */
[----:B------:R-:W-:Y:S01]  /*270e0*/  FMUL R121, R187, R140 ;  /* 0x0000008cbb797220 */ /* 0x000fe20000400000 */
[----:B------:R-:W-:Y:S01]  /*270f0*/  FADD R123, -R151, R123 ;  /* 0x0000007b977b7221 */ /* 0x000fe20000000100 */
[----:B------:R-:W-:Y:S03]  /*27100*/  FADD R178, -R143, R178 ;  /* 0x000000b28fb27221 */ /* 0x000fe60000000100 */
[----:B------:R-:W5:Y:S01]  /*27110*/  MUFU.EX2 R114, R114 ;  /* 0x0000007200727308 */ /* 0x000f620000000800 */
[----:B-1----:R-:W-:Y:S01]  /*27120*/  @!P5 FMUL R115, R115, R115 ;  /* 0x000000737373d220 */ /* 0x002fe20000400000 */
[----:B------:R-:W-:Y:S01]  /*27130*/  FADD R122, -R151, R122 ;  /* 0x0000007a977a7221 */ /* 0x000fe20000000100 */
[----:B------:R-:W-:Y:S01]  /*27140*/  FADD R121, -R143, R121 ;  /* 0x000000798f797221 */ /* 0x000fe20000000100 */
[----:B------:R-:W-:Y:S01]  /*27150*/  FSETP.GEU.AND P5, PT, R123, -126, PT ;  /* 0xc2fc00007b00780b */ /* 0x000fe20003fae000 */
[----:B------:R-:W-:Y:S01]  /*27160*/  FFMA R150, R2, R247, R150 ;  /* 0x000000f702967223 */ /* 0x000fe20000000096 */
[----:B------:R-:W-:Y:S01]  /*27170*/  F2FP.BF16.F32.PACK_AB R70, R112, R115 ;  /* 0x000000737046723e */ /* 0x000fe200000010ff */
[----:B------:R-:W-:Y:S01]  /*27180*/  @!P4 FMUL R92, R92, 0.5 ;  /* 0x3f0000005c5cc820 */ /* 0x000fe20000400000 */
[----:B------:R-:W-:Y:S01]  /*27190*/  FSETP.GEU.AND P6, PT, R122, -126, PT ;  /* 0xc2fc00007a00780b */ /* 0x000fe20003fce000 */
[----:B----4-:R-:W-:Y:S01]  /*271a0*/  @!P1 FMUL R113, R113, R113 ;  /* 0x0000007171719220 */ /* 0x010fe20000400000 */
[----:B------:R-:W-:Y:S01]  /*271b0*/  FSETP.GEU.AND P2, PT, R121, -126, PT ;  /* 0xc2fc00007900780b */ /* 0x000fe20003f4e000 */
[----:B------:R1:W4:Y:S01]  /*271c0*/  MUFU.EX2 R176, R92 ;  /* 0x0000005c00b07308 */ /* 0x0003220000000800 */
[----:B------:R-:W-:Y:S01]  /*271d0*/  FSETP.GEU.AND P1, PT, R177, -126, PT ;  /* 0xc2fc0000b100780b */ /* 0x000fe20003f2e000 */
[----:B------:R-:W-:Y:S01]  /*271e0*/  FADD R150, R148, R150 ;  /* 0x0000009694967221 */ /* 0x000fe20000000000 */
[----:B------:R-:W-:Y:S01]  /*271f0*/  FFMA R147, R0, R246, R147 ;  /* 0x000000f600937223 */ /* 0x000fe20000000093 */
[----:B-----5:R-:W-:Y:S01]  /*27200*/  @!P0 FMUL R114, R114, R114 ;  /* 0x0000007272728220 */ /* 0x020fe20000400000 */
[----:B------:R-:W-:Y:S01]  /*27210*/  FSETP.GEU.AND P0, PT, R120, -126, PT ;  /* 0xc2fc00007800780b */ /* 0x000fe20003f0e000 */
[----:B------:R-:W-:Y:S01]  /*27220*/  @!P5 FMUL R123, R123, 0.5 ;  /* 0x3f0000007b7bd820 */ /* 0x000fe20000400000 */
[----:B------:R-:W-:Y:S03]  /*27230*/  FADD R150, R144, R150 ;  /* 0x0000009690967221 */ /* 0x000fe60000000000 */
[----:B------:R-:W-:Y:S01]  /*27240*/  @!P6 FMUL R122, R122, 0.5 ;  /* 0x3f0000007a7ae820 */ /* 0x000fe20000400000 */
[----:B------:R-:W-:Y:S01]  /*27250*/  F2FP.BF16.F32.PACK_AB R71, R114, R113 ;  /* 0x000000717247723e */ /* 0x000fe200000010ff */
[----:B------:R-:W-:Y:S01]  /*27260*/  @!P2 FMUL R121, R121, 0.5 ;  /* 0x3f0000007979a820 */ /* 0x000fe20000400000 */
[----:B------:R-:W-:Y:S01]  /*27270*/  FADD R150, R141, R150 ;  /* 0x000000968d967221 */ /* 0x000fe20000000000 */
[----:B------:R-:W-:Y:S01]  /*27280*/  MUFU.EX2 R123, R123 ;  /* 0x0000007b007b7308 */ /* 0x000fe20000000800 */
[----:B------:R-:W-:Y:S01]  /*27290*/  @!P1 FMUL R177, R177, 0.5 ;  /* 0x3f000000b1b19820 */ /* 0x000fe20000400000 */
[----:B------:R-:W-:Y:S01]  /*272a0*/  FADD R147, R146, R147 ;  /* 0x0000009392937221 */ /* 0x000fe20000000000 */
[----:B-1----:R-:W-:Y:S01]  /*272b0*/  LDSM.16.MT88.4 R92, [R215+0xd800] ;  /* 0x00d80000d75c783b */ /* 0x002fe20000004200 */
[C---:B--2---:R-:W-:Y:S06]  /*272c0*/  HMMA.16816.F32.BF16 R4, R68.reuse, R80, R4 ;  /* 0x000000504404723c */ /* 0x044fec0000041804 */
[----:B------:R-:W1:Y:S01]  /*272d0*/  MUFU.EX2 R122, R122 ;  /* 0x0000007a007a7308 */ /* 0x000e620000000800 */
[----:B----4-:R-:W-:Y:S01]  /*272e0*/  @!P4 FMUL R176, R176, R176 ;  /* 0x000000b0b0b0c220 */ /* 0x010fe20000400000 */
[C---:B------:R-:W-:Y:S03]  /*272f0*/  HMMA.16816.F32.BF16 R8, R68.reuse, R82, R8 ;  /* 0x000000524408723c */ /* 0x040fe60000041808 */
[----:B------:R-:W-:Y:S03]  /*27300*/  FMUL R80, R188, R140 ;  /* 0x0000008cbc507220 */ /* 0x000fe60000400000 */
[C---:B---3--:R-:W-:Y:S02]  /*27310*/  HMMA.16816.F32.BF16 R12, R68.reuse, R76, R12 ;  /* 0x0000004c440c723c */ /* 0x048fe4000004180c */
[----:B------:R-:W2:Y:S03]  /*27320*/  MUFU.EX2 R121, R121 ;  /* 0x0000007900797308 */ /* 0x000ea60000000800 */
[----:B------:R-:W-:Y:S01]  /*27330*/  FADD R80, -R143, R80 ;  /* 0x000000508f507221 */ /* 0x000fe20000000100 */
[C---:B------:R-:W-:Y:S01]  /*27340*/  HMMA.16816.F32.BF16 R16, R68.reuse, R78, R16 ;  /* 0x0000004e4410723c */ /* 0x040fe20000041810 */
[----:B------:R-:W3:Y:S05]  /*27350*/  LDSM.16.MT88.4 R76, [R215+0x11000] ;  /* 0x01100000d74c783b */ /* 0x000eea0000004200 */
[----:B------:R-:W4:Y:S01]  /*27360*/  MUFU.EX2 R177, R177 ;  /* 0x000000b100b17308 */ /* 0x000f220000000800 */
[----:B------:R-:W-:Y:S01]  /*27370*/  FSETP.GEU.AND P3, PT, R80, -126, PT ;  /* 0xc2fc00005000780b */ /* 0x000fe20003f6e000 */
[----:B-1----:R-:W-:Y:S01]  /*27380*/  @!P6 FMUL R122, R122, R122 ;  /* 0x0000007a7a7ae220 */ /* 0x002fe20000400000 */
[C---:B------:R-:W-:Y:S03]  /*27390*/  HMMA.16816.F32.BF16 R20, R68.reuse, R88, R20 ;  /* 0x000000584414723c */ /* 0x040fe60000041814 */
[----:B------:R-:W-:Y:S03]  /*273a0*/  @!P0 FMUL R120, R120, 0.5 ;  /* 0x3f00000078788820 */ /* 0x000fe60000400000 */
[C---:B------:R-:W-:Y:S01]  /*273b0*/  HMMA.16816.F32.BF16 R24, R68.reuse, R90, R24 ;  /* 0x0000005a4418723c */ /* 0x040fe20000041818 */
[----:B------:R-:W-:Y:S04]  /*273c0*/  LDSM.16.MT88.4 R88, [R211+0x11000] ;  /* 0x01100000d358783b */ /* 0x000fe80000004200 */
[----:B------:R-:W-:Y:S01]  /*273d0*/  @!P3 FMUL R80, R80, 0.5 ;  /* 0x3f0000005050b820 */ /* 0x000fe20000400000 */
[C---:B------:R-:W-:Y:S01]  /*273e0*/  HMMA.16816.F32.BF16 R28, R68.reuse, R72, R28 ;  /* 0x00000048441c723c */ /* 0x040fe2000004181c */
[----:B------:R-:W1:Y:S04]  /*273f0*/  MUFU.EX2 R120, R120 ;  /* 0x0000007800787308 */ /* 0x000e680000000800 */
[----:B--2---:R-:W-:Y:S01]  /*27400*/  @!P2 FMUL R121, R121, R121 ;  /* 0x000000797979a220 */ /* 0x004fe20000400000 */
[C---:B------:R-:W-:Y:S05]  /*27410*/  HMMA.16816.F32.BF16 R32, R68.reuse, R74, R32 ;  /* 0x0000004a4420723c */ /* 0x040fea0000041820 */
[----:B------:R2:W5:Y:S01]  /*27420*/  MUFU.EX2 R175, R80 ;  /* 0x0000005000af7308 */ /* 0x0005620000000800 */
[----:B------:R-:W-:Y:S01]  /*27430*/  @!P5 FMUL R123, R123, R123 ;  /* 0x0000007b7b7bd220 */ /* 0x000fe20000400000 */
[----:B----4-:R-:W-:Y:S01]  /*27440*/  @!P1 FMUL R177, R177, R177 ;  /* 0x000000b1b1b19220 */ /* 0x010fe20000400000 */
[----:B------:R-:W-:Y:S03]  /*27450*/  FADD R102, R102, R150 ;  /* 0x0000009666667221 */ /* 0x000fe60000000000 */
[----:B------:R-:W-:Y:S01]  /*27460*/  FADD R147, R145, R147 ;  /* 0x0000009391937221 */ /* 0x000fe20000000000 */
[----:B------:R-:W-:Y:S01]  /*27470*/  F2FP.BF16.F32.PACK_AB R74, R176, R123 ;  /* 0x0000007bb04a723e */ /* 0x000fe200000010ff */
[----:B-1----:R-:W-:Y:S01]  /*27480*/  @!P0 FMUL R120, R120, R120 ;  /* 0x0000007878788220 */ /* 0x002fe20000400000 */
[----:B------:R-:W-:Y:S01]  /*27490*/  FADD R102, R100, R102 ;  /* 0x0000006664667221 */ /* 0x000fe20000000000 */
[----:B------:R-:W-:Y:S01]  /*274a0*/  FSETP.GEU.AND P0, PT, R178, -126, PT ;  /* 0xc2fc0000b200780b */ /* 0x000fe20003f0e000 */
[----:B------:R-:W-:Y:S01]  /*274b0*/  FADD R147, R142, R147 ;  /* 0x000000938e937221 */ /* 0x000fe20000000000 */
[C---:B---3--:R-:W-:Y:S01]  /*274c0*/  HMMA.16816.F32.BF16 R36, R68.reuse, R76, R36 ;  /* 0x0000004c4424723c */ /* 0x048fe20000041824 */
[----:B--2---:R-:W1:Y:S02]  /*274d0*/  LDSM.16.MT88.4 R80, [R213+0x11000] ;  /* 0x01100000d550783b */ /* 0x004e640000004200 */
[----:B------:R-:W-:Y:S01]  /*274e0*/  F2FP.BF16.F32.PACK_AB R72, R122, R120 ;  /* 0x000000787a48723e */ /* 0x000fe200000010ff */
[----:B------:R-:W-:Y:S02]  /*274f0*/  FADD R103, R103, R102 ;  /* 0x0000006667677221 */ /* 0x000fe40000000000 */
[C---:B------:R-:W-:Y:S03]  /*27500*/  HMMA.16816.F32.BF16 R40, R68.reuse, R78, R40 ;  /* 0x0000004e4428723c */ /* 0x040fe60000041828 */
[----:B------:R-:W2:Y:S02]  /*27510*/  LDSM.16.MT88.4 R76, [R212+0xd800] ;  /* 0x00d80000d44c783b */ /* 0x000ea40000004200 */
[----:B------:R-:W-:Y:S01]  /*27520*/  FADD R103, R105, R103 ;  /* 0x0000006769677221 */ /* 0x000fe20000000000 */
[----:B-----5:R-:W-:Y:S01]  /*27530*/  @!P3 FMUL R175, R175, R175 ;  /* 0x000000afafafb220 */ /* 0x020fe20000400000 */
[----:B------:R-:W-:Y:S04]  /*27540*/  FADD R104, R104, R147 ;  /* 0x0000009368687221 */ /* 0x000fe80000000000 */
[----:B------:R-:W-:Y:S01]  /*27550*/  FADD R109, R109, R103 ;  /* 0x000000676d6d7221 */ /* 0x000fe20000000000 */
[----:B------:R-:W-:Y:S01]  /*27560*/  F2FP.BF16.F32.PACK_AB R73, R121, R175 ;  /* 0x000000af7949723e */ /* 0x000fe200000010ff */
[----:B------:R-:W-:Y:S01]  /*27570*/  FADD R104, R101, R104 ;  /* 0x0000006865687221 */ /* 0x000fe20000000000 */
[----:B------:R-:W-:Y:S01]  /*27580*/  @!P0 FMUL R178, R178, 0.5 ;  /* 0x3f000000b2b28820 */ /* 0x000fe20000400000 */
[----:B------:R-:W-:Y:S01]  /*27590*/  LDSM.16.MT88.4 R100, [R211+0xf800] ;  /* 0x00f80000d364783b */ /* 0x000fe20000004200 */
[----:B------:R-:W-:Y:S01]  /*275a0*/  FADD R109, R108, R109 ;  /* 0x0000006d6c6d7221 */ /* 0x000fe20000000000 */
[----:B------:R-:W-:Y:S03]  /*275b0*/  FADD R104, R106, R104 ;  /* 0x000000686a687221 */ /* 0x000fe60000000000 */
[----:B------:R-:W-:Y:S01]  /*275c0*/  FADD R115, R115, R109 ;  /* 0x0000006d73737221 */ /* 0x000fe20000000000 */
[----:B------:R-:W3:Y:S03]  /*275d0*/  MUFU.EX2 R178, R178 ;  /* 0x000000b200b27308 */ /* 0x000ee60000000800 */
[----:B------:R-:W-:Y:S04]  /*275e0*/  FADD R115, R112, R115 ;  /* 0x0000007370737221 */ /* 0x000fe80000000000 */
[----:B------:R-:W-:Y:S04]  /*275f0*/  FADD R115, R120, R115 ;  /* 0x0000007378737221 */ /* 0x000fe80000000000 */
[----:B------:R-:W-:Y:S01]  /*27600*/  FADD R122, R122, R115 ;  /* 0x000000737a7a7221 */ /* 0x000fe20000000000 */
[C---:B-1----:R-:W-:Y:S03]  /*27610*/  HMMA.16816.F32.BF16 R44, R68.reuse, R80, R44 ;  /* 0x00000050442c723c */ /* 0x042fe6000004182c */
[----:B---3--:R-:W-:Y:S03]  /*27620*/  @!P0 FMUL R178, R178, R178 ;  /* 0x000000b2b2b28220 */ /* 0x008fe60000400000 */
[C---:B------:R-:W-:Y:S01]  /*27630*/  HMMA.16816.F32.BF16 R48, R68.reuse, R82, R48 ;  /* 0x000000524430723c */ /* 0x040fe20000041830 */
[----:B------:R-:W-:Y:S04]  /*27640*/  LDSM.16.MT88.4 R80, [R215+0x11800] ;  /* 0x01180000d750783b */ /* 0x000fe80000004200 */
[----:B------:R-:W-:Y:S01]  /*27650*/  F2FP.BF16.F32.PACK_AB R75, R178, R177 ;  /* 0x000000b1b24b723e */ /* 0x000fe200000010ff */
[C---:B------:R-:W-:Y:S06]  /*27660*/  HMMA.16816.F32.BF16 R52, R68.reuse, R84, R52 ;  /* 0x000000544434723c */ /* 0x040fec0000041834 */
[C---:B------:R-:W-:Y:S05]  /*27670*/  HMMA.16816.F32.BF16 R56, R68.reuse, R86, R56 ;  /* 0x000000564438723c */ /* 0x040fea0000041838 */
[-C--:B------:R-:W-:Y:S01]  /*27680*/  FMUL R84, R186, R140.reuse ;  /* 0x0000008cba547220 */ /* 0x080fe20000400000 */
[C---:B------:R-:W-:Y:S05]  /*27690*/  HMMA.16816.F32.BF16 R60, R68.reuse, R88, R60 ;  /* 0x00000058443c723c */ /* 0x040fea000004183c */
[----:B------:R-:W-:Y:S01]  /*276a0*/  FADD R84, -R151, R84 ;  /* 0x0000005497547221 */ /* 0x000fe20000000100 */
[----:B------:R-:W-:Y:S01]  /*276b0*/  HMMA.16816.F32.BF16 R64, R68, R90, R64 ;  /* 0x0000005a4440723c */ /* 0x000fe20000041840 */
[----:B------:R-:W1:Y:S03]  /*276c0*/  LDSM.16.MT88.4 R68, [R211+0xd800] ;  /* 0x00d80000d344783b */ /* 0x000e660000004200 */
[----:B------:R-:W-:Y:S01]  /*276d0*/  FSETP.GEU.AND P0, PT, R84, -126, PT ;  /* 0xc2fc00005400780b */ /* 0x000fe20003f0e000 */
[-C--:B------:R-:W-:Y:S01]  /*276e0*/  FMUL R88, R183, R140.reuse ;  /* 0x0000008cb7587220 */ /* 0x080fe20000400000 */
[C---:B------:R-:W-:Y:S05]  /*276f0*/  HMMA.16816.F32.BF16 R4, R72.reuse, R92, R4 ;  /* 0x0000005c4804723c */ /* 0x040fea0000041804 */
[----:B------:R-:W-:Y:S01]  /*27700*/  FADD R88, -R143, R88 ;  /* 0x000000588f587221 */ /* 0x000fe20000000100 */
[C---:B------:R-:W-:Y:S01]  /*27710*/  HMMA.16816.F32.BF16 R8, R72.reuse, R94, R8 ;  /* 0x0000005e4808723c */ /* 0x040fe20000041808 */
[----:B------:R-:W-:Y:S03]  /*27720*/  LDSM.16.MT88.4 R92, [R211+0xe000] ;  /* 0x00e00000d35c783b */ /* 0x000fe60000004200 */
[----:B------:R-:W-:Y:S01]  /*27730*/  FSETP.GEU.AND P2, PT, R88, -126, PT ;  /* 0xc2fc00005800780b */ /* 0x000fe20003f4e000 */
[-C--:B------:R-:W-:Y:S01]  /*27740*/  FMUL R90, R185, R140.reuse ;  /* 0x0000008cb95a7220 */ /* 0x080fe20000400000 */
[C---:B------:R-:W-:Y:S05]  /*27750*/  HMMA.16816.F32.BF16 R12, R72.reuse, R96, R12 ;  /* 0x00000060480c723c */ /* 0x040fea000004180c */
[----:B------:R-:W-:Y:S01]  /*27760*/  FADD R90, -R151, R90 ;  /* 0x0000005a975a7221 */ /* 0x000fe20000000100 */
[C---:B------:R-:W-:Y:S01]  /*27770*/  HMMA.16816.F32.BF16 R16, R72.reuse, R98, R16 ;  /* 0x000000624810723c */ /* 0x040fe20000041810 */
[----:B------:R-:W-:Y:S03]  /*27780*/  LDSM.16.MT88.4 R96, [R213+0xf000] ;  /* 0x00f00000d560783b */ /* 0x000fe60000004200 */
[----:B------:R-:W-:Y:S01]  /*27790*/  FSETP.GEU.AND P6, PT, R90, -126, PT ;  /* 0xc2fc00005a00780b */ /* 0x000fe20003fce000 */
[----:B------:R-:W-:Y:S01]  /*277a0*/  @!P0 FMUL R84, R84, 0.5 ;  /* 0x3f00000054548820 */ /* 0x000fe20000400000 */
[C---:B--2---:R-:W-:Y:S03]  /*277b0*/  HMMA.16816.F32.BF16 R20, R72.reuse, R76, R20 ;  /* 0x0000004c4814723c */ /* 0x044fe60000041814 */
[----:B------:R2:W3:Y:S02]  /*277c0*/  MUFU.EX2 R183, R84 ;  /* 0x0000005400b77308 */ /* 0x0004e40000000800 */
[-C--:B------:R-:W-:Y:S01]  /*277d0*/  FMUL R89, R184, R140.reuse ;  /* 0x0000008cb8597220 */ /* 0x080fe20000400000 */
[C---:B------:R-:W-:Y:S05]  /*277e0*/  HMMA.16816.F32.BF16 R24, R72.reuse, R78, R24 ;  /* 0x0000004e4818723c */ /* 0x040fea0000041818 */
[----:B------:R-:W-:Y:S01]  /*277f0*/  @!P6 FMUL R90, R90, 0.5 ;  /* 0x3f0000005a5ae820 */ /* 0x000fe20000400000 */
[C---:B-1----:R-:W-:Y:S05]  /*27800*/  HMMA.16816.F32.BF16 R28, R72.reuse, R68, R28 ;  /* 0x00000044481c723c */ /* 0x042fea000004181c */
[-C--:B------:R-:W-:Y:S01]  /*27810*/  FMUL R76, R182, R140.reuse ;  /* 0x0000008cb64c7220 */ /* 0x080fe20000400000 */
[C---:B------:R-:W-:Y:S01]  /*27820*/  HMMA.16816.F32.BF16 R32, R72.reuse, R70, R32 ;  /* 0x000000464820723c */ /* 0x040fe20000041820 */
[----:B------:R1:W4:Y:S01]  /*27830*/  MUFU.EX2 R182, R90 ;  /* 0x0000005a00b67308 */ /* 0x0003220000000800 */
[----:B--2---:R-:W2:Y:S03]  /*27840*/  LDSM.16.MT88.4 R84, [R213+0x11800] ;  /* 0x01180000d554783b */ /* 0x004ea60000004200 */
[----:B------:R-:W-:Y:S01]  /*27850*/  FADD R89, -R143, R89 ;  /* 0x000000598f597221 */ /* 0x000fe20000000100 */
[C---:B------:R-:W-:Y:S04]  /*27860*/  HMMA.16816.F32.BF16 R36, R72.reuse, R80, R36 ;  /* 0x000000504824723c */ /* 0x040fe80000041824 */
[----:B------:R-:W-:Y:S01]  /*27870*/  FSETP.GEU.AND P3, PT, R89, -126, PT ;  /* 0xc2fc00005900780b */ /* 0x000fe20003f6e000 */
[-C--:B------:R-:W-:Y:S01]  /*27880*/  FMUL R184, R181, R140.reuse ;  /* 0x0000008cb5b87220 */ /* 0x080fe20000400000 */
[C---:B------:R-:W-:Y:S01]  /*27890*/  HMMA.16816.F32.BF16 R40, R72.reuse, R82, R40 ;  /* 0x000000524828723c */ /* 0x040fe20000041828 */
[----:B------:R-:W-:Y:S04]  /*278a0*/  LDSM.16.MT88.4 R68, [R211+0x11800] ;  /* 0x01180000d344783b */ /* 0x000fe80000004200 */
[----:B------:R-:W-:Y:S01]  /*278b0*/  FMUL R185, R179, R140 ;  /* 0x0000008cb3b97220 */ /* 0x000fe20000400000 */
[----:B-1----:R-:W-:Y:S01]  /*278c0*/  FADD R90, -R151, R76 ;  /* 0x0000004c975a7221 */ /* 0x002fe20000000100 */
[----:B------:R-:W-:Y:S01]  /*278d0*/  FADD R186, -R143, R180 ;  /* 0x000000b48fba7221 */ /* 0x000fe20000000100 */
[----:B------:R-:W-:Y:S01]  /*278e0*/  FADD R184, -R151, R184 ;  /* 0x000000b897b87221 */ /* 0x000fe20000000100 */
[----:B------:R-:W1:Y:S02]  /*278f0*/  LDSM.16.MT88.4 R76, [R212+0x11800] ;  /* 0x01180000d44c783b */ /* 0x000e640000004200 */
[----:B------:R-:W-:Y:S01]  /*27900*/  FSETP.GEU.AND P5, PT, R90, -126, PT ;  /* 0xc2fc00005a00780b */ /* 0x000fe20003fae000 */
[----:B------:R-:W-:Y:S01]  /*27910*/  FADD R185, -R143, R185 ;  /* 0x000000b98fb97221 */ /* 0x000fe20000000100 */
[----:B------:R-:W-:Y:S01]  /*27920*/  @!P3 FMUL R89, R89, 0.5 ;  /* 0x3f0000005959b820 */ /* 0x000fe20000400000 */
[----:B------:R-:W-:Y:S01]  /*27930*/  @!P2 FMUL R88, R88, 0.5 ;  /* 0x3f0000005858a820 */ /* 0x000fe20000400000 */
[----:B---3--:R-:W-:Y:S01]  /*27940*/  @!P0 FMUL R183, R183, R183 ;  /* 0x000000b7b7b78220 */ /* 0x008fe20000400000 */
[----:B------:R-:W-:Y:S01]  /*27950*/  FSETP.GEU.AND P4, PT, R184, -126, PT ;  /* 0xc2fc0000b800780b */ /* 0x000fe20003f8e000 */
[----:B------:R-:W3:Y:S01]  /*27960*/  MUFU.EX2 R181, R89 ;  /* 0x0000005900b57308 */ /* 0x000ee20000000800 */
[C---:B------:R-:W-:Y:S01]  /*27970*/  FSETP.GEU.AND P1, PT, R185.reuse, -126, PT ;  /* 0xc2fc0000b900780b */ /* 0x040fe20003f2e000 */
[----:B------:R-:W5:Y:S01]  /*27980*/  LDSM.16.MT88.4 R80, [R215+0xe000] ;  /* 0x00e00000d750783b */ /* 0x000f620000004200 */
[----:B------:R-:W-:Y:S01]  /*27990*/  FSETP.GEU.AND P0, PT, R186, -126, PT ;  /* 0xc2fc0000ba00780b */ /* 0x000fe20003f0e000 */
[----:B----4-:R-:W-:Y:S03]  /*279a0*/  @!P6 FMUL R182, R182, R182 ;  /* 0x000000b6b6b6e220 */ /* 0x010fe60000400000 */
[----:B------:R-:W-:Y:S03]  /*279b0*/  @!P5 FMUL R90, R90, 0.5 ;  /* 0x3f0000005a5ad820 */ /* 0x000fe60000400000 */
[----:B------:R-:W4:Y:S02]  /*279c0*/  MUFU.EX2 R179, R88 ;  /* 0x0000005800b37308 */ /* 0x000f240000000800 */
[----:B------:R-:W-:Y:S01]  /*279d0*/  @!P4 FMUL R184, R184, 0.5 ;  /* 0x3f000000b8b8c820 */ /* 0x000fe20000400000 */
[C---:B--2---:R-:W-:Y:S07]  /*279e0*/  HMMA.16816.F32.BF16 R44, R72.reuse, R84, R44 ;  /* 0x00000054482c723c */ /* 0x044fee000004182c */
[----:B------:R2:W2:Y:S01]  /*279f0*/  MUFU.EX2 R180, R90 ;  /* 0x0000005a00b47308 */ /* 0x0004a20000000800 */
[----:B------:R-:W-:Y:S03]  /*27a00*/  @!P0 FMUL R186, R186, 0.5 ;  /* 0x3f000000baba8820 */ /* 0x000fe60000400000 */
[----:B------:R-:W-:Y:S01]  /*27a10*/  @!P1 FMUL R185, R185, 0.5 ;  /* 0x3f000000b9b99820 */ /* 0x000fe20000400000 */
[C---:B------:R-:W-:Y:S01]  /*27a20*/  HMMA.16816.F32.BF16 R48, R72.reuse, R86, R48 ;  /* 0x000000564830723c */ /* 0x040fe20000041830 */
[----:B------:R-:W-:Y:S04]  /*27a30*/  LDSM.16.MT88.4 R84, [R212+0xe000] ;  /* 0x00e00000d454783b */ /* 0x000fe80000004200 */
[----:B------:R-:W5:Y:S01]  /*27a40*/  MUFU.EX2 R184, R184 ;  /* 0x000000b800b87308 */ /* 0x000f620000000800 */
[----:B---3--:R-:W-:Y:S01]  /*27a50*/  @!P3 FMUL R181, R181, R181 ;  /* 0x000000b5b5b5b220 */ /* 0x008fe20000400000 */
[----:B----4-:R-:W-:Y:S01]  /*27a60*/  @!P2 FMUL R179, R179, R179 ;  /* 0x000000b3b3b3a220 */ /* 0x010fe20000400000 */
[C---:B-1----:R-:W-:Y:S07]  /*27a70*/  HMMA.16816.F32.BF16 R52, R72.reuse, R76, R52 ;  /* 0x0000004c4834723c */ /* 0x042fee0000041834 */
[----:B------:R-:W1:Y:S01]  /*27a80*/  MUFU.EX2 R185, R185 ;  /* 0x000000b900b97308 */ /* 0x000e620000000800 */
[----:B--2---:R-:W2:Y:S03]  /*27a90*/  LDSM.16.MT88.4 R88, [R213+0xe000] ;  /* 0x00e00000d558783b */ /* 0x004ea60000004200 */
[----:B------:R-:W-:Y:S01]  /*27aa0*/  @!P5 FMUL R180, R180, R180 ;  /* 0x000000b4b4b4d220 */ /* 0x000fe20000400000 */
[C---:B------:R-:W-:Y:S05]  /*27ab0*/  HMMA.16816.F32.BF16 R56, R72.reuse, R78, R56 ;  /* 0x0000004e4838723c */ /* 0x040fea0000041838 */
[----:B------:R-:W3:Y:S01]  /*27ac0*/  MUFU.EX2 R186, R186 ;  /* 0x000000ba00ba7308 */ /* 0x000ee20000000800 */
[----:B------:R-:W-:Y:S01]  /*27ad0*/  F2FP.BF16.F32.PACK_AB R77, R179, R181 ;  /* 0x000000b5b34d723e */ /* 0x000fe200000010ff */
[C---:B------:R-:W-:Y:S04]  /*27ae0*/  HMMA.16816.F32.BF16 R60, R72.reuse, R68, R60 ;  /* 0x00000044483c723c */ /* 0x040fe8000004183c */
[----:B-----5:R-:W-:Y:S02]  /*27af0*/  @!P4 FMUL R184, R184, R184 ;  /* 0x000000b8b8b8c220 */ /* 0x020fe40000400000 */
[----:B------:R-:W-:Y:S01]  /*27b00*/  HMMA.16816.F32.BF16 R64, R72, R70, R64 ;  /* 0x000000464840723c */ /* 0x000fe20000041840 */
[----:B------:R-:W4:Y:S04]  /*27b10*/  LDSM.16.MT88.4 R68, [R215+0x12000] ;  /* 0x01200000d744783b */ /* 0x000f280000004200 */
[----:B-1----:R-:W-:Y:S01]  /*27b20*/  @!P1 FMUL R185, R185, R185 ;  /* 0x000000b9b9b99220 */ /* 0x002fe20000400000 */
[----:B------:R-:W-:Y:S01]  /*27b30*/  F2FP.BF16.F32.PACK_AB R78, R184, R180 ;  /* 0x000000b4b84e723e */ /* 0x000fe200000010ff */
[----:B---3--:R-:W-:Y:S02]  /*27b40*/  @!P0 FMUL R186, R186, R186 ;  /* 0x000000bababa8220 */ /* 0x008fe40000400000 */
[----:B------:R-:W1:Y:S02]  /*27b50*/  LDSM.16.MT88.4 R72, [R213+0x12000] ;  /* 0x01200000d548783b */ /* 0x000e640000004200 */
[----:B------:R-:W-:Y:S02]  /*27b60*/  F2FP.BF16.F32.PACK_AB R76, R182, R183 ;  /* 0x000000b7b64c723e */ /* 0x000fe400000010ff */
[----:B------:R-:W-:Y:S07]  /*27b70*/  F2FP.BF16.F32.PACK_AB R79, R186, R185 ;  /* 0x000000b9ba4f723e */ /* 0x000fee00000010ff */
[C---:B------:R-:W-:Y:S06]  /*27b80*/  HMMA.16816.F32.BF16 R4, R76.reuse, R80, R4 ;  /* 0x000000504c04723c */ /* 0x040fec0000041804 */
[C---:B------:R-:W-:Y:S05]  /*27b90*/  HMMA.16816.F32.BF16 R8, R76.reuse, R82, R8 ;  /* 0x000000524c08723c */ /* 0x040fea0000041808 */
[-C--:B------:R-:W-:Y:S01]  /*27ba0*/  FMUL R80, R174, R140.reuse ;  /* 0x0000008cae507220 */ /* 0x080fe20000400000 */
[C---:B--2---:R-:W-:Y:S05]  /*27bb0*/  HMMA.16816.F32.BF16 R12, R76.reuse, R88, R12 ;  /* 0x000000584c0c723c */ /* 0x044fea000004180c */
[----:B------:R-:W-:Y:S01]  /*27bc0*/  FADD R80, -R151, R80 ;  /* 0x0000005097507221 */ /* 0x000fe20000000100 */
[C---:B------:R-:W-:Y:S04]  /*27bd0*/  HMMA.16816.F32.BF16 R16, R76.reuse, R90, R16 ;  /* 0x0000005a4c10723c */ /* 0x040fe80000041810 */
[----:B------:R-:W-:Y:S01]  /*27be0*/  FSETP.GEU.AND P0, PT, R80, -126, PT ;  /* 0xc2fc00005000780b */ /* 0x000fe20003f0e000 */
[-C--:B------:R-:W-:Y:S01]  /*27bf0*/  FMUL R88, R171, R140.reuse ;  /* 0x0000008cab587220 */ /* 0x080fe20000400000 */
[C---:B------:R-:W-:Y:S05]  /*27c00*/  HMMA.16816.F32.BF16 R20, R76.reuse, R84, R20 ;  /* 0x000000544c14723c */ /* 0x040fea0000041814 */
[-C--:B------:R-:W-:Y:S01]  /*27c10*/  FMUL R89, R173, R140.reuse ;  /* 0x0000008cad597220 */ /* 0x080fe20000400000 */
[C---:B------:R-:W-:Y:S05]  /*27c20*/  HMMA.16816.F32.BF16 R24, R76.reuse, R86, R24 ;  /* 0x000000564c18723c */ /* 0x040fea0000041818 */
[-C--:B------:R-:W-:Y:S01]  /*27c30*/  FMUL R84, R172, R140.reuse ;  /* 0x0000008cac547220 */ /* 0x080fe20000400000 */
[C---:B------:R-:W-:Y:S05]  /*27c40*/  HMMA.16816.F32.BF16 R28, R76.reuse, R92, R28 ;  /* 0x0000005c4c1c723c */ /* 0x040fea000004181c */
[----:B------:R-:W-:Y:S01]  /*27c50*/  FADD R89, -R151, R89 ;  /* 0x0000005997597221 */ /* 0x000fe20000000100 */
[C---:B------:R-:W-:Y:S04]  /*27c60*/  HMMA.16816.F32.BF16 R32, R76.reuse, R94, R32 ;  /* 0x0000005e4c20723c */ /* 0x040fe80000041820 */
[----:B------:R-:W-:Y:S01]  /*27c70*/  FSETP.GEU.AND P6, PT, R89, -126, PT ;  /* 0xc2fc00005900780b */ /* 0x000fe20003fce000 */
[----:B------:R-:W-:Y:S01]  /*27c80*/  FADD R84, -R143, R84 ;  /* 0x000000548f547221 */ /* 0x000fe20000000100 */
[C---:B----4-:R-:W-:Y:S04]  /*27c90*/  HMMA.16816.F32.BF16 R36, R76.reuse, R68, R36 ;  /* 0x000000444c24723c */ /* 0x050fe80000041824 */
[----:B------:R-:W-:Y:S01]  /*27ca0*/  FSETP.GEU.AND P3, PT, R84, -126, PT ;  /* 0xc2fc00005400780b */ /* 0x000fe20003f6e000 */
[----:B------:R-:W-:Y:S01]  /*27cb0*/  @!P0 FMUL R80, R80, 0.5 ;  /* 0x3f00000050508820 */ /* 0x000fe20000400000 */
[C---:B------:R-:W-:Y:S03]  /*27cc0*/  HMMA.16816.F32.BF16 R40, R76.reuse, R70, R40 ;  /* 0x000000464c28723c */ /* 0x040fe60000041828 */
[----:B------:R2:W3:Y:S02]  /*27cd0*/  MUFU.EX2 R171, R80 ;  /* 0x0000005000ab7308 */ /* 0x0004e40000000800 */
[----:B------:R-:W-:Y:S01]  /*27ce0*/  @!P6 FMUL R89, R89, 0.5 ;  /* 0x3f0000005959e820 */ /* 0x000fe20000400000 */
[C---:B-1----:R-:W-:Y:S05]  /*27cf0*/  HMMA.16816.F32.BF16 R44, R76.reuse, R72, R44 ;  /* 0x000000484c2c723c */ /* 0x042fea000004182c */
[-C--:B------:R-:W-:Y:S01]  /*27d00*/  FMUL R85, R170, R140.reuse ;  /* 0x0000008caa557220 */ /* 0x080fe20000400000 */
[C---:B------:R-:W-:Y:S01]  /*27d10*/  HMMA.16816.F32.BF16 R48, R76.reuse, R74, R48 ;  /* 0x0000004a4c30723c */ /* 0x040fe20000041830 */
[----:B------:R1:W4:Y:S01]  /*27d20*/  MUFU.EX2 R170, R89 ;  /* 0x0000005900aa7308 */ /* 0x0003220000000800 */
[----:B------:R-:W-:Y:S03]  /*27d30*/  LDSM.16.MT88.4 R72, [R215+0xe800] ;  /* 0x00e80000d748783b */ /* 0x000fe60000004200 */
[----:B------:R-:W-:Y:S01]  /*27d40*/  @!P3 FMUL R84, R84, 0.5 ;  /* 0x3f0000005454b820 */ /* 0x000fe20000400000 */
[-C--:B------:R-:W-:Y:S01]  /*27d50*/  FMUL R172, R169, R140.reuse ;  /* 0x0000008ca9ac7220 */ /* 0x080fe20000400000 */
[-C--:B------:R-:W-:Y:S01]  /*27d60*/  FMUL R173, R167, R140.reuse ;  /* 0x0000008ca7ad7220 */ /* 0x080fe20000400000 */
[----:B------:R-:W-:Y:S03]  /*27d70*/  FADD R174, -R143, R168 ;  /* 0x000000a88fae7221 */ /* 0x000fe60000000100 */
[----:B------:R5:W5:Y:S01]  /*27d80*/  MUFU.EX2 R169, R84 ;  /* 0x0000005400a97308 */ /* 0x000b620000000800 */
[----:B--2---:R-:W2:Y:S01]  /*27d90*/  LDSM.16.MT88.4 R80, [R212+0x12000] ;  /* 0x01200000d450783b */ /* 0x004ea20000004200 */
[----:B---3--:R-:W-:Y:S01]  /*27da0*/  @!P0 FMUL R171, R171, R171 ;  /* 0x000000ababab8220 */ /* 0x008fe20000400000 */
[----:B------:R-:W-:Y:S01]  /*27db0*/  FADD R172, -R151, R172 ;  /* 0x000000ac97ac7221 */ /* 0x000fe20000000100 */
[C---:B------:R-:W-:Y:S01]  /*27dc0*/  FADD R173, -R143.reuse, R173 ;  /* 0x000000ad8fad7221 */ /* 0x040fe20000000100 */
[----:B------:R-:W-:Y:S01]  /*27dd0*/  FSETP.GEU.AND P0, PT, R174, -126, PT ;  /* 0xc2fc0000ae00780b */ /* 0x000fe20003f0e000 */
[----:B------:R-:W-:Y:S01]  /*27de0*/  FADD R88, -R143, R88 ;  /* 0x000000588f587221 */ /* 0x000fe20000000100 */
[----:B------:R-:W-:Y:S01]  /*27df0*/  FMUL R93, R163, R140 ;  /* 0x0000008ca35d7220 */ /* 0x000fe20000400000 */
[----:B------:R-:W-:Y:S01]  /*27e00*/  FSETP.GEU.AND P4, PT, R172, -126, PT ;  /* 0xc2fc0000ac00780b */ /* 0x000fe20003f8e000 */
[----:B-1----:R-:W-:Y:S01]  /*27e10*/  FADD R89, -R151, R85 ;  /* 0x0000005597597221 */ /* 0x002fe20000000100 */
[----:B------:R-:W-:Y:S01]  /*27e20*/  FSETP.GEU.AND P1, PT, R173, -126, PT ;  /* 0xc2fc0000ad00780b */ /* 0x000fe20003f2e000 */
[----:B----4-:R-:W-:Y:S01]  /*27e30*/  @!P6 FMUL R170, R170, R170 ;  /* 0x000000aaaaaae220 */ /* 0x010fe20000400000 */
[----:B------:R-:W-:Y:S01]  /*27e40*/  FSETP.GEU.AND P2, PT, R88, -126, PT ;  /* 0xc2fc00005800780b */ /* 0x000fe20003f4e000 */
[----:B------:R-:W-:Y:S01]  /*27e50*/  FMUL R92, R162, R140 ;  /* 0x0000008ca25c7220 */ /* 0x000fe20000400000 */
[----:B------:R-:W-:Y:S01]  /*27e60*/  FSETP.GEU.AND P5, PT, R89, -126, PT ;  /* 0xc2fc00005900780b */ /* 0x000fe20003fae000 */
[----:B------:R-:W-:Y:S01]  /*27e70*/  FADD R93, -R143, R93 ;  /* 0x0000005d8f5d7221 */ /* 0x000fe20000000100 */
[----:B------:R-:W-:Y:S01]  /*27e80*/  F2FP.BF16.F32.PACK_AB R68, R170, R171 ;  /* 0x000000abaa44723e */ /* 0x000fe200000010ff */
[----:B-----5:R-:W1:Y:S01]  /*27e90*/  LDSM.16.MT88.4 R84, [R211+0x12000] ;  /* 0x01200000d354783b */ /* 0x020e620000004200 */
[----:B------:R-:W-:Y:S01]  /*27ea0*/  @!P3 FMUL R169, R169, R169 ;  /* 0x000000a9a9a9b220 */ /* 0x000fe20000400000 */
[----:B------:R-:W-:Y:S01]  /*27eb0*/  FADD R92, -R151, R92 ;  /* 0x0000005c975c7221 */ /* 0x000fe20000000100 */
[----:B------:R-:W-:Y:S01]  /*27ec0*/  @!P0 FMUL R174, R174, 0.5 ;  /* 0x3f000000aeae8820 */ /* 0x000fe20000400000 */
[----:B------:R-:W-:Y:S02]  /*27ed0*/  @!P4 FMUL R172, R172, 0.5 ;  /* 0x3f000000acacc820 */ /* 0x000fe40000400000 */
[----:B------:R-:W-:Y:S02]  /*27ee0*/  @!P1 FMUL R173, R173, 0.5 ;  /* 0x3f000000adad9820 */ /* 0x000fe40000400000 */
[----:B------:R-:W-:Y:S01]  /*27ef0*/  @!P2 FMUL R88, R88, 0.5 ;  /* 0x3f0000005858a820 */ /* 0x000fe20000400000 */
[----:B------:R-:W3:Y:S01]  /*27f00*/  MUFU.EX2 R174, R174 ;  /* 0x000000ae00ae7308 */ /* 0x000ee20000000800 */
[----:B------:R-:W-:Y:S09]  /*27f10*/  @!P5 FMUL R89, R89, 0.5 ;  /* 0x3f0000005959d820 */ /* 0x000ff20000400000 */
[----:B------:R-:W4:Y:S01]  /*27f20*/  MUFU.EX2 R167, R88 ;  /* 0x0000005800a77308 */ /* 0x000f220000000800 */
[C---:B--2---:R-:W-:Y:S09]  /*27f30*/  HMMA.16816.F32.BF16 R52, R76.reuse, R80, R52 ;  /* 0x000000504c34723c */ /* 0x044ff20000041834 */
[----:B------:R2:W5:Y:S02]  /*27f40*/  MUFU.EX2 R168, R89 ;  /* 0x0000005900a87308 */ /* 0x0005640000000800 */
[----:B---3--:R-:W-:Y:S01]  /*27f50*/  @!P0 FMUL R174, R174, R174 ;  /* 0x000000aeaeae8220 */ /* 0x008fe20000400000 */
[C---:B------:R-:W-:Y:S01]  /*27f60*/  HMMA.16816.F32.BF16 R56, R76.reuse, R82, R56 ;  /* 0x000000524c38723c */ /* 0x040fe20000041838 */
[----:B------:R-:W3:Y:S06]  /*27f70*/  LDSM.16.MT88.4 R80, [R213+0xe800] ;  /* 0x00e80000d550783b */ /* 0x000eec0000004200 */
[----:B------:R-:W5:Y:S01]  /*27f80*/  MUFU.EX2 R172, R172 ;  /* 0x000000ac00ac7308 */ /* 0x000f620000000800 */
[----:B----4-:R-:W-:Y:S01]  /*27f90*/  @!P2 FMUL R167, R167, R167 ;  /* 0x000000a7a7a7a220 */ /* 0x010fe20000400000 */
[----:B------:R-:W-:Y:S01]  /*27fa0*/  FSETP.GEU.AND P2, PT, R93, -126, PT ;  /* 0xc2fc00005d00780b */ /* 0x000fe20003f4e000 */
[C---:B-1----:R-:W-:Y:S07]  /*27fb0*/  HMMA.16816.F32.BF16 R60, R76.reuse, R84, R60 ;  /* 0x000000544c3c723c */ /* 0x042fee000004183c */
[----:B------:R-:W1:Y:S01]  /*27fc0*/  MUFU.EX2 R173, R173 ;  /* 0x000000ad00ad7308 */ /* 0x000e620000000800 */
[----:B--2---:R-:W2:Y:S03]  /*27fd0*/  LDSM.16.MT88.4 R88, [R212+0xe800] ;  /* 0x00e80000d458783b */ /* 0x004ea60000004200 */
[----:B------:R-:W-:Y:S01]  /*27fe0*/  F2FP.BF16.F32.PACK_AB R69, R167, R169 ;  /* 0x000000a9a745723e */ /* 0x000fe200000010ff */
[----:B-----5:R-:W-:Y:S01]  /*27ff0*/  @!P5 FMUL R168, R168, R168 ;  /* 0x000000a8a8a8d220 */ /* 0x020fe20000400000 */
[----:B------:R-:W-:Y:S01]  /*28000*/  FSETP.GEU.AND P5, PT, R92, -126, PT ;  /* 0xc2fc00005c00780b */ /* 0x000fe20003fae000 */
[----:B------:R-:W-:Y:S03]  /*28010*/  HMMA.16816.F32.BF16 R64, R76, R86, R64 ;  /* 0x000000564c40723c */ /* 0x000fe60000041840 */
[----:B------:R-:W-:Y:S01]  /*28020*/  @!P4 FMUL R172, R172, R172 ;  /* 0x000000acacacc220 */ /* 0x000fe20000400000 */
[-C--:B------:R-:W-:Y:S03]  /*28030*/  FMUL R84, R165, R140.reuse ;  /* 0x0000008ca5547220 */ /* 0x080fe60000400000 */
[----:B------:R-:W-:Y:S01]  /*28040*/  FADD R76, -R151, R166 ;  /* 0x000000a6974c7221 */ /* 0x000fe20000000100 */
[----:B------:R-:W-:Y:S03]  /*28050*/  FMUL R85, R164, R140 ;  /* 0x0000008ca4557220 */ /* 0x000fe60000400000 */
[----:B------:R-:W-:Y:S01]  /*28060*/  F2FP.BF16.F32.PACK_AB R70, R172, R168 ;  /* 0x000000a8ac46723e */ /* 0x000fe200000010ff */
[----:B-1----:R-:W-:Y:S01]  /*28070*/  @!P1 FMUL R173, R173, R173 ;  /* 0x000000adadad9220 */ /* 0x002fe20000400000 */
[----:B------:R-:W-:Y:S01]  /*28080*/  FSETP.GEU.AND P0, PT, R76, -126, PT ;  /* 0xc2fc00004c00780b */ /* 0x000fe20003f0e000 */
[----:B------:R-:W-:Y:S01]  /*28090*/  FADD R84, -R151, R84 ;  /* 0x0000005497547221 */ /* 0x000fe20000000100 */
[----:B------:R-:W-:Y:S01]  /*280a0*/  FADD R85, -R143, R85 ;  /* 0x000000558f557221 */ /* 0x000fe20000000100 */
[-C--:B------:R-:W-:Y:S01]  /*280b0*/  FMUL R164, R161, R140.reuse ;  /* 0x0000008ca1a47220 */ /* 0x080fe20000400000 */
[----:B------:R-:W-:Y:S01]  /*280c0*/  F2FP.BF16.F32.PACK_AB R71, R174, R173 ;  /* 0x000000adae47723e */ /* 0x000fe200000010ff */
[----:B------:R-:W-:Y:S01]  /*280d0*/  @!P2 FMUL R93, R93, 0.5 ;  /* 0x3f0000005d5da820 */ /* 0x000fe20000400000 */
[----:B------:R-:W-:Y:S01]  /*280e0*/  @!P5 FMUL R92, R92, 0.5 ;  /* 0x3f0000005c5cd820 */ /* 0x000fe20000400000 */
[----:B------:R-:W-:Y:S01]  /*280f0*/  FSETP.GEU.AND P6, PT, R84, -126, PT ;  /* 0xc2fc00005400780b */ /* 0x000fe20003fce000 */
[----:B------:R-:W-:Y:S01]  /*28100*/  FMUL R165, R159, R140 ;  /* 0x0000008c9fa57220 */ /* 0x000fe20000400000 */
[C---:B------:R-:W-:Y:S01]  /*28110*/  FSETP.GEU.AND P3, PT, R85.reuse, -126, PT ;  /* 0xc2fc00005500780b */ /* 0x040fe20003f6e000 */
[----:B------:R-:W-:Y:S01]  /*28120*/  MUFU.EX2 R159, R93 ;  /* 0x0000005d009f7308 */ /* 0x000fe20000000800 */
[C---:B------:R-:W-:Y:S05]  /*28130*/  HMMA.16816.F32.BF16 R4, R68.reuse, R72, R4 ;  /* 0x000000484404723c */ /* 0x040fea0000041804 */
[----:B------:R-:W-:Y:S01]  /*28140*/  @!P0 FMUL R76, R76, 0.5 ;  /* 0x3f0000004c4c8820 */ /* 0x000fe20000400000 */
[C---:B------:R-:W-:Y:S01]  /*28150*/  HMMA.16816.F32.BF16 R8, R68.reuse, R74, R8 ;  /* 0x0000004a4408723c */ /* 0x040fe20000041808 */
[----:B------:R-:W1:Y:S02]  /*28160*/  LDSM.16.MT88.4 R72, [R211+0xe800] ;  /* 0x00e80000d348783b */ /* 0x000e640000004200 */
[----:B------:R4:W5:Y:S02]  /*28170*/  MUFU.EX2 R163, R76 ;  /* 0x0000004c00a37308 */ /* 0x0009640000000800 */
[----:B------:R-:W-:Y:S01]  /*28180*/  @!P6 FMUL R84, R84, 0.5 ;  /* 0x3f0000005454e820 */ /* 0x000fe20000400000 */
[C---:B---3--:R-:W-:Y:S05]  /*28190*/  HMMA.16816.F32.BF16 R12, R68.reuse, R80, R12 ;  /* 0x00000050440c723c */ /* 0x048fea000004180c */
[----:B------:R-:W-:Y:S01]  /*281a0*/  @!P3 FMUL R85, R85, 0.5 ;  /* 0x3f0000005555b820 */ /* 0x000fe20000400000 */
[C---:B------:R-:W-:Y:S01]  /*281b0*/  HMMA.16816.F32.BF16 R16, R68.reuse, R82, R16 ;  /* 0x000000524410723c */ /* 0x040fe20000041810 */
[----:B------:R-:W3:Y:S01]  /*281c0*/  MUFU.EX2 R162, R84 ;  /* 0x0000005400a27308 */ /* 0x000ee20000000800 */
[----:B------:R-:W-:Y:S03]  /*281d0*/  LDSM.16.MT88.4 R80, [R213+0x12800] ;  /* 0x01280000d550783b */ /* 0x000fe60000004200 */
[----:B------:R-:W-:Y:S01]  /*281e0*/  FADD R166, -R143, R160 ;  /* 0x000000a08fa67221 */ /* 0x000fe20000000100 */
[C---:B--2---:R-:W-:Y:S05]  /*281f0*/  HMMA.16816.F32.BF16 R20, R68.reuse, R88, R20 ;  /* 0x000000584414723c */ /* 0x044fea0000041814 */
[----:B------:R2:W1:Y:S01]  /*28200*/  MUFU.EX2 R161, R85 ;  /* 0x0000005500a17308 */ /* 0x0004620000000800 */
[----:B----4-:R-:W4:Y:S01]  /*28210*/  LDSM.16.MT88.4 R76, [R215+0x12800] ;  /* 0x01280000d74c783b */ /* 0x010f220000004200 */
[----:B-----5:R-:W-:Y:S01]  /*28220*/  @!P0 FMUL R163, R163, R163 ;  /* 0x000000a3a3a38220 */ /* 0x020fe20000400000 */
[C---:B------:R-:W-:Y:S03]  /*28230*/  HMMA.16816.F32.BF16 R24, R68.reuse, R90, R24 ;  /* 0x0000005a4418723c */ /* 0x040fe60000041818 */
[----:B------:R-:W-:Y:S04]  /*28240*/  FSETP.GEU.AND P0, PT, R166, -126, PT ;  /* 0xc2fc0000a600780b */ /* 0x000fe80003f0e000 */
[----:B------:R5:W5:Y:S01]  /*28250*/  MUFU.EX2 R160, R92 ;  /* 0x0000005c00a07308 */ /* 0x000b620000000800 */
[----:B------:R-:W-:Y:S03]  /*28260*/  LDSM.16.MT88.4 R88, [R211+0x12800] ;  /* 0x01280000d358783b */ /* 0x000fe60000004200 */
[----:B---3--:R-:W-:Y:S01]  /*28270*/  @!P6 FMUL R162, R162, R162 ;  /* 0x000000a2a2a2e220 */ /* 0x008fe20000400000 */
[----:B------:R-:W-:Y:S01]  /*28280*/  @!P2 FMUL R159, R159, R159 ;  /* 0x0000009f9f9fa220 */ /* 0x000fe20000400000 */
[----:B------:R-:W-:Y:S01]  /*28290*/  FADD R164, -R151, R164 ;  /* 0x000000a497a47221 */ /* 0x000fe20000000100 */
[----:B------:R-:W-:Y:S02]  /*282a0*/  FADD R165, -R143, R165 ;  /* 0x000000a58fa57221 */ /* 0x000fe40000000100 */
[----:B--2---:R-:W2:Y:S01]  /*282b0*/  LDSM.16.MT88.4 R84, [R212+0x12800] ;  /* 0x01280000d454783b */ /* 0x004ea20000004200 */
[----:B-1----:R-:W-:Y:S01]  /*282c0*/  @!P3 FMUL R161, R161, R161 ;  /* 0x000000a1a1a1b220 */ /* 0x002fe20000400000 */
[----:B------:R-:W-:Y:S01]  /*282d0*/  FSETP.GEU.AND P4, PT, R164, -126, PT ;  /* 0xc2fc0000a400780b */ /* 0x000fe20003f8e000 */
[C---:B------:R-:W-:Y:S03]  /*282e0*/  HMMA.16816.F32.BF16 R28, R68.reuse, R72, R28 ;  /* 0x00000048441c723c */ /* 0x040fe6000004181c */
[----:B------:R-:W-:Y:S01]  /*282f0*/  FSETP.GEU.AND P1, PT, R165, -126, PT ;  /* 0xc2fc0000a500780b */ /* 0x000fe20003f2e000 */
[----:B------:R-:W-:Y:S01]  /*28300*/  @!P0 FMUL R166, R166, 0.5 ;  /* 0x3f000000a6a68820 */ /* 0x000fe20000400000 */
[----:B-----5:R-:W1:Y:S01]  /*28310*/  LDSM.16.MT88.4 R92, [R215+0xf000] ;  /* 0x00f00000d75c783b */ /* 0x020e620000004200 */
[C---:B------:R-:W-:Y:S04]  /*28320*/  HMMA.16816.F32.BF16 R32, R68.reuse, R74, R32 ;  /* 0x0000004a4420723c */ /* 0x040fe80000041820 */
[----:B------:R-:W3:Y:S01]  /*28330*/  MUFU.EX2 R166, R166 ;  /* 0x000000a600a67308 */ /* 0x000ee20000000800 */
[----:B------:R-:W-:Y:S01]  /*28340*/  F2FP.BF16.F32.PACK_AB R72, R162, R163 ;  /* 0x000000a3a248723e */ /* 0x000fe200000010ff */
[----:B------:R-:W-:Y:S01]  /*28350*/  @!P5 FMUL R160, R160, R160 ;  /* 0x000000a0a0a0d220 */ /* 0x000fe20000400000 */
[----:B------:R-:W-:Y:S01]  /*28360*/  F2FP.BF16.F32.PACK_AB R73, R159, R161 ;  /* 0x000000a19f49723e */ /* 0x000fe200000010ff */
[----:B------:R-:W-:Y:S03]  /*28370*/  @!P4 FMUL R164, R164, 0.5 ;  /* 0x3f000000a4a4c820 */ /* 0x000fe60000400000 */
[----:B------:R-:W-:Y:S03]  /*28380*/  @!P1 FMUL R165, R165, 0.5 ;  /* 0x3f000000a5a59820 */ /* 0x000fe60000400000 */
[----:B------:R-:W5:Y:S01]  /*28390*/  MUFU.EX2 R164, R164 ;  /* 0x000000a400a47308 */ /* 0x000f620000000800 */
[C---:B----4-:R-:W-:Y:S06]  /*283a0*/  HMMA.16816.F32.BF16 R36, R68.reuse, R76, R36 ;  /* 0x0000004c4424723c */ /* 0x050fec0000041824 */
[C---:B------:R-:W-:Y:S01]  /*283b0*/  HMMA.16816.F32.BF16 R40, R68.reuse, R78, R40 ;  /* 0x0000004e4428723c */ /* 0x040fe20000041828 */
[----:B------:R-:W4:Y:S02]  /*283c0*/  LDSM.16.MT88.4 R76, [R212+0xf000] ;  /* 0x00f00000d44c783b */ /* 0x000f240000004200 */
[----:B------:R-:W1:Y:S02]  /*283d0*/  MUFU.EX2 R165, R165 ;  /* 0x000000a500a57308 */ /* 0x000e640000000800 */
[----:B---3--:R-:W-:Y:S01]  /*283e0*/  @!P0 FMUL R166, R166, R166 ;  /* 0x000000a6a6a68220 */ /* 0x008fe20000400000 */
[C---:B------:R-:W-:Y:S05]  /*283f0*/  HMMA.16816.F32.BF16 R44, R68.reuse, R80, R44 ;  /* 0x00000050442c723c */ /* 0x040fea000004182c */
[----:B-----5:R-:W-:Y:S01]  /*28400*/  @!P4 FMUL R164, R164, R164 ;  /* 0x000000a4a4a4c220 */ /* 0x020fe20000400000 */
[C---:B------:R-:W-:Y:S01]  /*28410*/  HMMA.16816.F32.BF16 R48, R68.reuse, R82, R48 ;  /* 0x000000524430723c */ /* 0x040fe20000041830 */
[----:B------:R-:W-:Y:S04]  /*28420*/  LDSM.16.MT88.4 R80, [R215+0x13000] ;  /* 0x01300000d750783b */ /* 0x000fe80000004200 */
[----:B------:R-:W-:Y:S01]  /*28430*/  F2FP.BF16.F32.PACK_AB R74, R164, R160 ;  /* 0x000000a0a44a723e */ /* 0x000fe200000010ff */
[C---:B--2---:R-:W-:Y:S05]  /*28440*/  HMMA.16816.F32.BF16 R52, R68.reuse, R84, R52 ;  /* 0x000000544434723c */ /* 0x044fea0000041834 */
[----:B-1----:R-:W-:Y:S01]  /*28450*/  @!P1 FMUL R165, R165, R165 ;  /* 0x000000a5a5a59220 */ /* 0x002fe20000400000 */
[C---:B------:R-:W-:Y:S01]  /*28460*/  HMMA.16816.F32.BF16 R56, R68.reuse, R86, R56 ;  /* 0x000000564438723c */ /* 0x040fe20000041838 */
[----:B------:R-:W-:Y:S02]  /*28470*/  LDSM.16.MT88.4 R84, [R213+0x13000] ;  /* 0x01300000d554783b */ /* 0x000fe40000004200 */
[----:B------:R-:W-:Y:S02]  /*28480*/  FSETP.GEU.AND P1, PT, R154, -126, PT ;  /* 0xc2fc00009a00780b */ /* 0x000fe40003f2e000 */
[----:B------:R-:W-:Y:S01]  /*28490*/  F2FP.BF16.F32.PACK_AB R75, R166, R165 ;  /* 0x000000a5a64b723e */ /* 0x000fe200000010ff */
[C---:B------:R-:W-:Y:S06]  /*284a0*/  HMMA.16816.F32.BF16 R60, R68.reuse, R88, R60 ;  /* 0x00000058443c723c */ /* 0x040fec000004183c */
[----:B------:R-:W-:Y:S01]  /*284b0*/  HMMA.16816.F32.BF16 R64, R68, R90, R64 ;  /* 0x0000005a4440723c */ /* 0x000fe20000041840 */
[----:B------:R-:W1:Y:S04]  /*284c0*/  LDSM.16.MT88.4 R68, [R211+0xf000] ;  /* 0x00f00000d344783b */ /* 0x000e680000004200 */
[-C--:B------:R-:W-:Y:S01]  /*284d0*/  FMUL R88, R158, R140.reuse ;  /* 0x0000008c9e587220 */ /* 0x080fe20000400000 */
[C---:B------:R-:W-:Y:S05]  /*284e0*/  HMMA.16816.F32.BF16 R4, R72.reuse, R92, R4 ;  /* 0x0000005c4804723c */ /* 0x040fea0000041804 */
[----:B------:R-:W-:Y:S01]  /*284f0*/  FADD R88, -R151, R88 ;  /* 0x0000005897587221 */ /* 0x000fe20000000100 */
[C---:B------:R-:W-:Y:S01]  /*28500*/  HMMA.16816.F32.BF16 R8, R72.reuse, R94, R8 ;  /* 0x0000005e4808723c */ /* 0x040fe20000041808 */
[----:B------:R-:W-:Y:S03]  /*28510*/  LDSM.16.MT88.4 R92, [R215+0x13800] ;  /* 0x01380000d75c783b */ /* 0x000fe60000004200 */
[C---:B------:R-:W-:Y:S01]  /*28520*/  FSETP.GEU.AND P0, PT, R88.reuse, -126, PT ;  /* 0xc2fc00005800780b */ /* 0x040fe20003f0e000 */
[-C--:B------:R-:W-:Y:S01]  /*28530*/  FMUL R89, R149, R140.reuse ;  /* 0x0000008c95597220 */ /* 0x080fe20000400000 */
[C---:B------:R-:W-:Y:S05]  /*28540*/  HMMA.16816.F32.BF16 R12, R72.reuse, R96, R12 ;  /* 0x00000060480c723c */ /* 0x040fea000004180c */
[-C--:B------:R-:W-:Y:S01]  /*28550*/  FMUL R91, R157, R140.reuse ;  /* 0x0000008c9d5b7220 */ /* 0x080fe20000400000 */
[C---:B------:R-:W-:Y:S05]  /*28560*/  HMMA.16816.F32.BF16 R16, R72.reuse, R98, R16 ;  /* 0x000000624810723c */ /* 0x040fea0000041810 */
[----:B------:R-:W-:Y:S01]  /*28570*/  @!P0 FMUL R88, R88, 0.5 ;  /* 0x3f00000058588820 */ /* 0x000fe20000400000 */
[C---:B----4-:R-:W-:Y:S03]  /*28580*/  HMMA.16816.F32.BF16 R20, R72.reuse, R76, R20 ;  /* 0x0000004c4814723c */ /* 0x050fe60000041814 */
[----:B------:R2:W3:Y:S02]  /*28590*/  MUFU.EX2 R149, R88 ;  /* 0x0000005800957308 */ /* 0x0004e40000000800 */
[----:B------:R-:W-:Y:S01]  /*285a0*/  FMUL R90, R156, R140 ;  /* 0x0000008c9c5a7220 */ /* 0x000fe20000400000 */
[C---:B------:R-:W-:Y:S01]  /*285b0*/  HMMA.16816.F32.BF16 R24, R72.reuse, R78, R24 ;  /* 0x0000004e4818723c */ /* 0x040fe20000041818 */
[----:B------:R-:W4:Y:S04]  /*285c0*/  LDSM.16.MT88.4 R76, [R212+0x13000] ;  /* 0x01300000d44c783b */ /* 0x000f280000004200 */
[----:B------:R-:W-:Y:S01]  /*285d0*/  FADD R91, -R151, R91 ;  /* 0x0000005b975b7221 */ /* 0x000fe20000000100 */
[C---:B-1----:R-:W-:Y:S04]  /*285e0*/  HMMA.16816.F32.BF16 R28, R72.reuse, R68, R28 ;  /* 0x00000044481c723c */ /* 0x042fe8000004181c */
[----:B------:R-:W-:Y:S01]  /*285f0*/  FSETP.GEU.AND P6, PT, R91, -126, PT ;  /* 0xc2fc00005b00780b */ /* 0x000fe20003fce000 */
[C---:B------:R-:W-:Y:S01]  /*28600*/  FADD R90, -R143.reuse, R90 ;  /* 0x0000005a8f5a7221 */ /* 0x040fe20000000100 */
[C---:B------:R-:W-:Y:S01]  /*28610*/  HMMA.16816.F32.BF16 R32, R72.reuse, R70, R32 ;  /* 0x000000464820723c */ /* 0x040fe20000041820 */
[----:B------:R-:W1:Y:S03]  /*28620*/  LDSM.16.MT88.4 R68, [R211+0x13000] ;  /* 0x01300000d344783b */ /* 0x000e660000004200 */
[----:B------:R-:W-:Y:S01]  /*28630*/  FSETP.GEU.AND P3, PT, R90, -126, PT ;  /* 0xc2fc00005a00780b */ /* 0x000fe20003f6e000 */
[----:B--2---:R-:W-:Y:S01]  /*28640*/  FADD R88, -R143, R153 ;  /* 0x000000998f587221 */ /* 0x004fe20000000100 */
[C---:B------:R-:W-:Y:S04]  /*28650*/  HMMA.16816.F32.BF16 R36, R72.reuse, R80, R36 ;  /* 0x000000504824723c */ /* 0x040fe80000041824 */
[----:B------:R-:W-:Y:S01]  /*28660*/  FSETP.GEU.AND P2, PT, R88, -126, PT ;  /* 0xc2fc00005800780b */ /* 0x000fe20003f4e000 */
[----:B------:R-:W-:Y:S01]  /*28670*/  FADD R89, -R151, R89 ;  /* 0x0000005997597221 */ /* 0x000fe20000000100 */
[C---:B------:R-:W-:Y:S04]  /*28680*/  HMMA.16816.F32.BF16 R40, R72.reuse, R82, R40 ;  /* 0x000000524828723c */ /* 0x040fe80000041828 */
[----:B------:R-:W-:Y:S01]  /*28690*/  FSETP.GEU.AND P5, PT, R89, -126, PT ;  /* 0xc2fc00005900780b */ /* 0x000fe20003fae000 */
[----:B------:R-:W-:Y:S01]  /*286a0*/  FADD R151, -R151, R152 ;  /* 0x0000009897977221 */ /* 0x000fe20000000100 */
[C---:B------:R-:W-:Y:S04]  /*286b0*/  HMMA.16816.F32.BF16 R44, R72.reuse, R84, R44 ;  /* 0x00000054482c723c */ /* 0x040fe8000004182c */
[----:B------:R-:W-:Y:S01]  /*286c0*/  FSETP.GEU.AND P4, PT, R151, -126, PT ;  /* 0xc2fc00009700780b */ /* 0x000fe20003f8e000 */
[----:B------:R-:W-:Y:S01]  /*286d0*/  FADD R143, -R143, R155 ;  /* 0x0000009b8f8f7221 */ /* 0x000fe20000000100 */
[C---:B------:R-:W-:Y:S01]  /*286e0*/  HMMA.16816.F32.BF16 R48, R72.reuse, R86, R48 ;  /* 0x000000564830723c */ /* 0x040fe20000041830 */
[----:B------:R-:W-:Y:S04]  /*286f0*/  LDSM.16.MT88.4 R84, [R213+0x13800] ;  /* 0x01380000d554783b */ /* 0x000fe80000004200 */
[----:B---3--:R-:W-:Y:S01]  /*28700*/  @!P0 FMUL R149, R149, R149 ;  /* 0x0000009595958220 */ /* 0x008fe20000400000 */
[C---:B----4-:R-:W-:Y:S03]  /*28710*/  HMMA.16816.F32.BF16 R52, R72.reuse, R76, R52 ;  /* 0x0000004c4834723c */ /* 0x050fe60000041834 */
[----:B------:R-:W-:Y:S02]  /*28720*/  FSETP.GEU.AND P0, PT, R143, -126, PT ;  /* 0xc2fc00008f00780b */ /* 0x000fe40003f0e000 */
[----:B------:R-:W-:Y:S01]  /*28730*/  @!P6 FMUL R91, R91, 0.5 ;  /* 0x3f0000005b5be820 */ /* 0x000fe20000400000 */
[C---:B------:R-:W-:Y:S03]  /*28740*/  HMMA.16816.F32.BF16 R56, R72.reuse, R78, R56 ;  /* 0x0000004e4838723c */ /* 0x040fe60000041838 */
[----:B------:R-:W2:Y:S02]  /*28750*/  MUFU.EX2 R140, R91 ;  /* 0x0000005b008c7308 */ /* 0x000ea40000000800 */
[----:B------:R-:W-:Y:S01]  /*28760*/  @!P3 FMUL R90, R90, 0.5 ;  /* 0x3f0000005a5ab820 */ /* 0x000fe20000400000 */
[C---:B-1----:R-:W-:Y:S05]  /*28770*/  HMMA.16816.F32.BF16 R60, R72.reuse, R68, R60 ;  /* 0x00000044483c723c */ /* 0x042fea000004183c */
[----:B------:R-:W-:Y:S01]  /*28780*/  @!P2 FMUL R88, R88, 0.5 ;  /* 0x3f0000005858a820 */ /* 0x000fe20000400000 */
[----:B------:R-:W-:Y:S01]  /*28790*/  HMMA.16816.F32.BF16 R64, R72, R70, R64 ;  /* 0x000000464840723c */ /* 0x000fe20000041840 */
[----:B------:R-:W1:Y:S01]  /*287a0*/  MUFU.EX2 R0, R90 ;  /* 0x0000005a00007308 */ /* 0x000e620000000800 */
[----:B------:R-:W-:Y:S03]  /*287b0*/  LDSM.16.MT88.4 R68, [R211+0x13800] ;  /* 0x01380000d344783b */ /* 0x000fe60000004200 */
[----:B------:R-:W-:Y:S01]  /*287c0*/  @!P5 FMUL R89, R89, 0.5 ;  /* 0x3f0000005959d820 */ /* 0x000fe20000400000 */
[----:B------:R-:W-:Y:S01]  /*287d0*/  @!P4 FMUL R151, R151, 0.5 ;  /* 0x3f0000009797c820 */ /* 0x000fe20000400000 */
[----:B------:R-:W-:Y:S01]  /*287e0*/  @!P1 FMUL R154, R154, 0.5 ;  /* 0x3f0000009a9a9820 */ /* 0x000fe20000400000 */
[----:B------:R-:W-:Y:S03]  /*287f0*/  @!P0 FMUL R143, R143, 0.5 ;  /* 0x3f0000008f8f8820 */ /* 0x000fe60000400000 */
[----:B------:R-:W3:Y:S01]  /*28800*/  MUFU.EX2 R2, R88 ;  /* 0x0000005800027308 */ /* 0x000ee20000000800 */
[----:B------:R-:W-:Y:S01]  /*28810*/  FADD R76, R107, R104 ;  /* 0x000000686b4c7221 */ /* 0x000fe20000000000 */
[----:B--2---:R-:W-:Y:S03]  /*28820*/  @!P6 FMUL R140, R140, R140 ;  /* 0x0000008c8c8ce220 */ /* 0x004fe60000400000 */
[----:B------:R-:W-:Y:S05]  /*28830*/  FADD R76, R110, R76 ;  /* 0x0000004c6e4c7221 */ /* 0x000fea0000000000 */
[----:B------:R-:W2:Y:S01]  /*28840*/  MUFU.EX2 R141, R89 ;  /* 0x00000059008d7308 */ /* 0x000ea20000000800 */
[----:B-1----:R-:W-:Y:S01]  /*28850*/  @!P3 FMUL R0, R0, R0 ;  /* 0x000000000000b220 */ /* 0x002fe20000400000 */
[----:B------:R-:W-:Y:S01]  /*28860*/  FADD R76, R111, R76 ;  /* 0x0000004c6f4c7221 */ /* 0x000fe20000000000 */
[----:B------:R-:W-:Y:S01]  /*28870*/  F2FP.BF16.F32.PACK_AB R132, R140, R149 ;  /* 0x000000958c84723e */ /* 0x000fe200000010ff */
[----:B------:R-:W1:Y:S02]  /*28880*/  LDSM.16.MT88.4 R108, [R212+0xf800] ;  /* 0x00f80000d46c783b */ /* 0x000e640000004200 */
[----:B------:R-:W-:Y:S04]  /*28890*/  FADD R76, R113, R76 ;  /* 0x0000004c714c7221 */ /* 0x000fe80000000000 */
[----:B------:R-:W4:Y:S01]  /*288a0*/  MUFU.EX2 R247, R151 ;  /* 0x0000009700f77308 */ /* 0x000f220000000800 */
[----:B---3--:R-:W-:Y:S01]  /*288b0*/  @!P2 FMUL R2, R2, R2 ;  /* 0x000000020202a220 */ /* 0x008fe20000400000 */
[----:B------:R-:W-:Y:S04]  /*288c0*/  FADD R76, R114, R76 ;  /* 0x0000004c724c7221 */ /* 0x000fe80000000000 */
[----:B------:R-:W-:Y:S01]  /*288d0*/  F2FP.BF16.F32.PACK_AB R133, R2, R0 ;  /* 0x000000000285723e */ /* 0x000fe200000010ff */
[----:B------:R-:W-:Y:S03]  /*288e0*/  FADD R76, R175, R76 ;  /* 0x0000004caf4c7221 */ /* 0x000fe60000000000 */
[----:B------:R-:W3:Y:S01]  /*288f0*/  MUFU.EX2 R142, R154 ;  /* 0x0000009a008e7308 */ /* 0x000ee20000000800 */
[----:B--2---:R-:W-:Y:S01]  /*28900*/  @!P5 FMUL R141, R141, R141 ;  /* 0x0000008d8d8dd220 */ /* 0x004fe20000400000 */
[----:B------:R-:W-:Y:S04]  /*28910*/  FADD R76, R121, R76 ;  /* 0x0000004c794c7221 */ /* 0x000fe80000000000 */
[----:B------:R-:W-:Y:S04]  /*28920*/  FADD R177, R177, R76 ;  /* 0x0000004cb1b17221 */ /* 0x000fe80000000000 */
[----:B------:R-:W2:Y:S01]  /*28930*/  MUFU.EX2 R246, R143 ;  /* 0x0000008f00f67308 */ /* 0x000ea20000000800 */
[----:B----4-:R-:W-:Y:S01]  /*28940*/  @!P4 FMUL R247, R247, R247 ;  /* 0x000000f7f7f7c220 */ /* 0x010fe20000400000 */
[----:B------:R-:W4:Y:S01]  /*28950*/  LDSM.16.MT88.4 R76, [R212+0x13800] ;  /* 0x01380000d44c783b */ /* 0x000f220000004200 */
[----:B------:R-:W-:Y:S03]  /*28960*/  FADD R177, R178, R177 ;  /* 0x000000b1b2b17221 */ /* 0x000fe60000000000 */
[----:B------:R-:W-:Y:S01]  /*28970*/  F2FP.BF16.F32.PACK_AB R134, R247, R141 ;  /* 0x0000008df786723e */ /* 0x000fe200000010ff */
[----:B------:R-:W-:Y:S01]  /*28980*/  FADD R181, R181, R177 ;  /* 0x000000b1b5b57221 */ /* 0x000fe20000000000 */
[----:B---3--:R-:W-:Y:S03]  /*28990*/  @!P1 FMUL R142, R142, R142 ;  /* 0x0000008e8e8e9220 */ /* 0x008fe60000400000 */
[----:B------:R-:W-:Y:S04]  /*289a0*/  FADD R181, R179, R181 ;  /* 0x000000b5b3b57221 */ /* 0x000fe80000000000 */
[----:B------:R-:W-:Y:S01]  /*289b0*/  FADD R181, R185, R181 ;  /* 0x000000b5b9b57221 */ /* 0x000fe20000000000 */
[----:B--2---:R-:W-:Y:S01]  /*289c0*/  @!P0 FMUL R246, R246, R246 ;  /* 0x000000f6f6f68220 */ /* 0x004fe20000400000 */
[----:B------:R-:W-:Y:S02]  /*289d0*/  ISETP.GT.AND P0, PT, R240, R226, PT ;  /* 0x000000e2f000720c */ /* 0x000fe40003f04270 */
        /* <DEDUP_REMOVED lines=14> */
[C---:B-1----:R-:W-:Y:S05]  /*28ac0*/  HMMA.16816.F32.BF16 R112, R132.reuse, R108, R20 ;  /* 0x0000006c8470723c */ /* 0x042fea0000041814 */
        /* <DEDUP_REMOVED lines=17> */
[C---:B------:R-:W-:Y:S05]  /*28be0*/  HMMA.16816.F32.BF16 R76, R132.reuse, R78, R56 ;  /* 0x0000004e844c723c */ /* 0x040fea0000041838 */
[----:B------:R-:W-:Y:S01]  /*28bf0*/  FADD R181, R159, R181 ;  /* 0x000000b59fb57221 */ /* 0x000fe20000000000 */
[C---:B------:R-:W-:Y:S05]  /*28c00*/  HMMA.16816.F32.BF16 R72, R132.reuse, R68, R60 ;  /* 0x000000448448723c */ /* 0x040fea000004183c */
[----:B------:R-:W-:Y:S01]  /*28c10*/  FADD R4, R160, R4 ;  /* 0x00000004a0047221 */ /* 0x000fe20000000000 */
[----:B------:R-:W-:Y:S01]  /*28c20*/  FADD R181, R165, R181 ;  /* 0x000000b5a5b57221 */ /* 0x000fe20000000000 */
[----:B------:R-:W-:Y:S04]  /*28c30*/  HMMA.16816.F32.BF16 R68, R132, R70, R64 ;  /* 0x000000468444723c */ /* 0x000fe80000041840 */
[----:B------:R-:W-:Y:S01]  /*28c40*/  FADD R4, R164, R4 ;  /* 0x00000004a4047221 */ /* 0x000fe20000000000 */
[----:B------:R-:W-:Y:S03]  /*28c50*/  FADD R181, R166, R181 ;  /* 0x000000b5a6b57221 */ /* 0x000fe60000000000 */
[----:B------:R-:W-:Y:S03]  /*28c60*/  FADD R4, R149, R4 ;  /* 0x0000000495047221 */ /* 0x000fe60000000000 */
[----:B------:R-:W-:Y:S01]  /*28c70*/  FADD R181, R0, R181 ;  /* 0x000000b500b57221 */ /* 0x000fe20000000000 */
[----:B------:R-:W-:Y:S01]  /*28c80*/  FADD R4, R140, R4 ;  /* 0x000000048c047221 */ /* 0x000fe20000000000 */
[----:B------:R-:W-:Y:S02]  /*28c90*/  MOV R0, R139 ;  /* 0x0000008b00007202 */ /* 0x000fe40000000f00 */
[----:B------:R-:W-:Y:S01]  /*28ca0*/  FADD R181, R2, R181 ;  /* 0x000000b502b57221 */ /* 0x000fe20000000000 */
[----:B------:R-:W-:Y:S01]  /*28cb0*/  FADD R4, R141, R4 ;  /* 0x000000048d047221 */ /* 0x000fe20000000000 */
[----:B------:R-:W-:Y:S02]  /*28cc0*/  MOV R2, R138 ;  /* 0x0000008a00027202 */ /* 0x000fe40000000f00 */
[----:B------:R-:W-:Y:S01]  /*28cd0*/  FADD R181, R142, R181 ;  /* 0x000000b58eb57221 */ /* 0x000fe20000000000 */
[----:B------:R-:W-:Y:S03]  /*28ce0*/  FADD R247, R247, R4 ;  /* 0x00000004f7f77221 */ /* 0x000fe60000000000 */
[----:B------:R-:W-:Y:S01]  /*28cf0*/  FADD R246, R246, R181 ;  /* 0x000000b5f6f67221 */ /* 0x000fe20000000000 */
[----:B------:R-:W-:Y:S06]  /*28d00*/  @P0 BRA `(.L_x_2122) ;  /* 0xffffff9000a00947 */ /* 0x000fec000383ffff */
.L_x_2113:
[----:B------:R-:W1:Y:S08]  /*28d10*/  LDC.64 R2, c[0x0][0x208] ;  /* 0x00008200ff027b82 */ /* 0x000e700000000a00 */
[----:B------:R-:W2:Y:S01]  /*28d20*/  LDC.64 R4, c[0x0][0x198] ;  /* 0x00006600ff047b82 */ /* 0x000ea20000000a00 */
[----:B-1----:R-:W-:Y:S02]  /*28d30*/  R2UR UR6, R2 ;  /* 0x00000000020672ca */ /* 0x002fe400000e0000 */
[----:B------:R-:W-:-:S13]  /*28d40*/  R2UR UR7, R3 ;  /* 0x00000000030772ca */ /* 0x000fda00000e0000 */
[----:B--2---:R1:W5:Y:S01]  /*28d50*/  LD.E R0, desc[UR6][R4.64+0xd8] ;  /* 0x0000d80604007980 */ /* 0x004362000c101900 */
        /* <DEDUP_REMOVED lines=9> */
.L_x_2149:
        /* <DEDUP_REMOVED lines=14> */
[----:B-1-3-5:R-:W-:Y:S05]  /*28ed0*/  CALL.REL.NOINC `($__internal_21_$__cuda_sm20_rcp_rn_f32_slowpath) ;  /* 0x0000001c00147944 */ /* 0x02afea0003c00000 */
[----:B------:R-:W-:Y:S01]  /*28ee0*/  MOV R6, R8 ;  /* 0x0000000800067202 */ /* 0x000fe20000000f00 */
[----:B------:R-:W-:Y:S05]  /*28ef0*/  BRA `(.L_x_2128) ;  /* 0x0000000000107947 */ /* 0x000fea0003800000 */
.L_x_2127:
[----:B------:R-:W2:Y:S02]  /*28f00*/  MUFU.RCP R7, R10 ;  /* 0x0000000a00077308 */ /* 0x000ea40000001000 */
[----:B--2---:R-:W-:-:S04]  /*28f10*/  FFMA R6, R10, R7, -1 ;  /* 0xbf8000000a067423 */ /* 0x004fc80000000007 */
[----:B------:R-:W-:-:S04]  /*28f20*/  FADD.FTZ R6, -R6, -RZ ;  /* 0x800000ff06067221 */ /* 0x000fc80000010100 */
[----:B------:R-:W-:-:S07]  /*28f30*/  FFMA R6, R7, R6, R7 ;  /* 0x0000000607067223 */ /* 0x000fce0000000007 */
.L_x_2128:
[----:B------:R-:W-:Y:S05]  /*28f40*/  BSYNC B1 ;  /* 0x0000000000017941 */ /* 0x000fea0003800000 */
.L_x_2126:
[----:B------:R-:W-:-:S13]  /*28f50*/  FSETP.GEU.AND P0, PT, |R10|, 1.175494350822287508e-38, PT ;  /* 0x008000000a00780b */ /* 0x000fda0003f0e200 */
[----:B------:R-:W-:-:S06]  /*28f60*/  @!P0 FMUL R10, R10, 16777216 ;  /* 0x4b8000000a0a8820 */ /* 0x000fcc0000400000 */
[----:B------:R-:W2:Y:S02]  /*28f70*/  MUFU.LG2 R10, R10 ;  /* 0x0000000a000a7308 */ /* 0x000ea40000000c00 */
[----:B--2---:R-:W-:-:S04]  /*28f80*/  @!P0 FADD R10, R10, -24 ;  /* 0xc1c000000a0a8421 */ /* 0x004fc80000000000 */
[----:B------:R-:W-:-:S04]  /*28f90*/  FMUL R14, R10, 0.69314718246459960938 ;  /* 0x3f3172180a0e7820 */ /* 0x000fc80000400000 */
[----:B-----5:R-:W-:-:S07]  /*28fa0*/  FFMA R14, R0, R139, R14 ;  /* 0x0000008b000e7223 */ /* 0x020fce000000000e */
.L_x_2125:
[----:B------:R-:W-:Y:S05]  /*28fb0*/  BSYNC B2 ;  /* 0x0000000000027941 */ /* 0x000fea0003800000 */
.L_x_2124:
        /* <DEDUP_REMOVED lines=42> */
[----:B-1-3-5:R-:W-:Y:S05]  /*29260*/  CALL.REL.NOINC `($__internal_21_$__cuda_sm20_rcp_rn_f32_slowpath) ;  /* 0x0000001800307944 */ /* 0x02afea0003c00000 */
[----:B------:R-:W-:Y:S01]  /*29270*/  MOV R6, R8 ;  /* 0x0000000800067202 */ /* 0x000fe20000000f00 */
[----:B------:R-:W-:Y:S05]  /*29280*/  BRA `(.L_x_2133) ;  /* 0x0000000000107947 */ /* 0x000fea0003800000 */
.L_x_2132:
[----:B------:R-:W2:Y:S02]  /*29290*/  MUFU.RCP R7, R17 ;  /* 0x0000001100077308 */ /* 0x000ea40000001000 */
[----:B--2---:R-:W-:-:S04]  /*292a0*/  FFMA R6, R17, R7, -1 ;  /* 0xbf80000011067423 */ /* 0x004fc80000000007 */
[----:B------:R-:W-:-:S04]  /*292b0*/  FADD.FTZ R6, -R6, -RZ ;  /* 0x800000ff06067221 */ /* 0x000fc80000010100 */
[----:B------:R-:W-:-:S07]  /*292c0*/  FFMA R6, R7, R6, R7 ;  /* 0x0000000607067223 */ /* 0x000fce0000000007 */
.L_x_2133:
[----:B------:R-:W-:Y:S05]  /*292d0*/  BSYNC B1 ;  /* 0x0000000000017941 */ /* 0x000fea0003800000 */
.L_x_2131:
[----:B------:R-:W-:Y:S02]  /*292e0*/  FSETP.GEU.AND P0, PT, |R17|, 1.175494350822287508e-38, PT ;  /* 0x008000001100780b */ /* 0x000fe40003f0e200 */
[----:B------:R-:W-:-:S11]  /*292f0*/  MOV R15, R6 ;  /* 0x00000006000f7202 */ /* 0x000fd60000000f00 */
[----:B------:R-:W-:-:S04]  /*29300*/  @!P0 FMUL R17, R17, 16777216 ;  /* 0x4b80000011118820 */ /* 0x000fc80000400000 */
[----:B------:R-:W2:Y:S02]  /*29310*/  MUFU.LG2 R16, R17 ;  /* 0x0000001100107308 */ /* 0x000ea40000000c00 */
[----:B--2---:R-:W-:-:S04]  /*29320*/  @!P0 FADD R16, R16, -24 ;  /* 0xc1c0000010108421 */ /* 0x004fc80000000000 */
[----:B------:R-:W-:-:S04]  /*29330*/  FMUL R16, R16, 0.69314718246459960938 ;  /* 0x3f31721810107820 */ /* 0x000fc80000400000 */
[----:B-----5:R-:W-:-:S07]  /*29340*/  FFMA R16, R0, R138, R16 ;  /* 0x0000008a00107223 */ /* 0x020fce0000000010 */
.L_x_2130:
[----:B------:R-:W-:Y:S05]  /*29350*/  BSYNC B2 ;  /* 0x0000000000027941 */ /* 0x000fea0003800000 */
.L_x_2129:
        /* <DEDUP_REMOVED lines=13> */
[----:B------:R-:W-:Y:S01]  /*29430*/  F2FP.BF16.F32.PACK_AB R128, R129, R128 ;  /* 0x000000808180723e */ /* 0x000fe200000010ff */
[C---:B------:R-:W-:Y:S01]  /*29440*/  FMUL R111, R15.reuse, R111 ;  /* 0x0000006f0f6f7220 */ /* 0x040fe20000400000 */
[----:B------:R-:W-:Y:S01]  /*29450*/  FMUL R110, R15, R110 ;  /* 0x0000006e0f6e7220 */ /* 0x000fe20000400000 */
[----:B------:R-:W-:Y:S01]  /*29460*/  F2FP.BF16.F32.PACK_AB R130, R131, R130 ;  /* 0x000000828382723e */ /* 0x000fe200000010ff */
        /* <DEDUP_REMOVED lines=8> */
[----:B----4-:R-:W-:Y:S01]  /*294f0*/  ULEA UR6, UR6, UR7, 0x18 ;  /* 0x0000000706067291 */ /* 0x010fe2000f8ec03f */
[----:B------:R-:W-:Y:S01]  /*29500*/  F2FP.BF16.F32.PACK_AB R116, R117, R116 ;  /* 0x000000747574723e */ /* 0x000fe200000010ff */
[C---:B------:R-:W-:Y:S01]  /*29510*/  FMUL R99, R15.reuse, R99 ;  /* 0x000000630f637220 */ /* 0x040fe20000400000 */
[----:B------:R-:W-:Y:S01]  /*29520*/  FMUL R98, R15, R98 ;  /* 0x000000620f627220 */ /* 0x000fe20000400000 */
[----:B------:R-:W-:Y:S01]  /*29530*/  F2FP.BF16.F32.PACK_AB R118, R119, R118 ;  /* 0x000000767776723e */ /* 0x000fe200000010ff */
[----:B------:R-:W-:Y:S01]  /*29540*/  FMUL R95, R15, R95 ;  /* 0x0000005f0f5f7220 */ /* 0x000fe20000400000 */
[----:B------:R-:W-:Y:S01]  /*29550*/  F2FP.BF16.F32.PACK_AB R112, R113, R112 ;  /* 0x000000707170723e */ /* 0x000fe200000010ff */
[C---:B------:R-:W-:Y:S01]  /*29560*/  FMUL R94, R15.reuse, R94 ;  /* 0x0000005e0f5e7220 */ /* 0x040fe20000400000 */
[----:B--2---:R-:W-:Y:S01]  /*29570*/  SHF.R.S32.HI R6, RZ, 0x1f, R0 ;  /* 0x0000001fff067819 */ /* 0x004fe20000011400 */
[----:B------:R-:W-:Y:S01]  /*29580*/  FMUL R91, R15, R91 ;  /* 0x0000005b0f5b7220 */ /* 0x000fe20000400000 */
[----:B------:R-:W-:Y:S01]  /*29590*/  F2FP.BF16.F32.PACK_AB R114, R115, R114 ;  /* 0x000000727372723e */ /* 0x000fe200000010ff */
[C---:B------:R-:W-:Y:S01]  /*295a0*/  FMUL R90, R15.reuse, R90 ;  /* 0x0000005a0f5a7220 */ /* 0x040fe20000400000 */
[----:B------:R-:W-:Y:S01]  /*295b0*/  LEA.HI R7, R6, R0, RZ, 0x2 ;  /* 0x0000000006077211 */ /* 0x000fe200078f10ff */
[----:B------:R-:W-:Y:S01]  /*295c0*/  FMUL R87, R15, R87 ;  /* 0x000000570f577220 */ /* 0x000fe20000400000 */
[----:B------:R-:W-:Y:S01]  /*295d0*/  F2FP.BF16.F32.PACK_AB R108, R109, R108 ;  /* 0x0000006c6d6c723e */ /* 0x000fe200000010ff */
[C---:B------:R-:W-:Y:S01]  /*295e0*/  FMUL R86, R15.reuse, R86 ;  /* 0x000000560f567220 */ /* 0x040fe20000400000 */
[--C-:B------:R-:W-:Y:S01]  /*295f0*/  SHF.R.S32.HI R9, RZ, 0x2, R7.reuse ;  /* 0x00000002ff097819 */ /* 0x100fe20000011407 */
[C---:B------:R-:W-:Y:S01]  /*29600*/  FMUL R83, R15.reuse, R83 ;  /* 0x000000530f537220 */ /* 0x040fe20000400000 */
[----:B------:R-:W-:Y:S01]  /*29610*/  SHF.R.S32.HI R8, RZ, 0x1f, R7 ;  /* 0x0000001fff087819 */ /* 0x000fe20000011407 */
[----:B------:R-:W-:Y:S01]  /*29620*/  FMUL R82, R15, R82 ;  /* 0x000000520f527220 */ /* 0x000fe20000400000 */
[----:B------:R-:W-:Y:S01]  /*29630*/  LOP3.LUT R7, R7, 0x3ffffffc, RZ, 0xc0, !PT ;  /* 0x3ffffffc07077812 */ /* 0x000fe200078ec0ff */
[C---:B------:R-:W-:Y:S01]  /*29640*/  FMUL R79, R15.reuse, R79 ;  /* 0x0000004f0f4f7220 */ /* 0x040fe20000400000 */
[----:B------:R-:W-:Y:S01]  /*29650*/  LEA.HI R8, R8, R9, RZ, 0x3 ;  /* 0x0000000908087211 */ /* 0x000fe200078f18ff */
[----:B------:R-:W-:Y:S01]  /*29660*/  FMUL R78, R15, R78 ;  /* 0x0000004e0f4e7220 */ /* 0x000fe20000400000 */
[----:B------:R-:W-:Y:S01]  /*29670*/  F2FP.BF16.F32.PACK_AB R110, R111, R110 ;  /* 0x0000006e6f6e723e */ /* 0x000fe200000010ff */
[----:B------:R-:W-:Y:S01]  /*29680*/  IMAD.IADD R7, R0, 0x1, -R7 ;  /* 0x0000000100077824 */ /* 0x000fe200078e0a07 */
[----:B------:R-:W-:Y:S01]  /*29690*/  LOP3.LUT R8, R8, 0xfffffff8, RZ, 0xc0, !PT ;  /* 0xfffffff808087812 */ /* 0x000fe200078ec0ff */
[----:B------:R-:W-:Y:S01]  /*296a0*/  FMUL R75, R15, R75 ;  /* 0x0000004b0f4b7220 */ /* 0x000fe20000400000 */
[----:B------:R-:W-:Y:S01]  /*296b0*/  F2FP.BF16.F32.PACK_AB R104, R105, R104 ;  /* 0x000000686968723e */ /* 0x000fe200000010ff */
[----:B------:R-:W-:Y:S01]  /*296c0*/  FMUL R74, R15, R74 ;  /* 0x0000004a0f4a7220 */ /* 0x000fe20000400000 */
[----:B------:R-:W-:Y:S01]  /*296d0*/  F2FP.BF16.F32.PACK_AB R106, R107, R106 ;  /* 0x0000006a6b6a723e */ /* 0x000fe200000010ff */
[----:B------:R-:W-:Y:S01]  /*296e0*/  IMAD.IADD R9, R9, 0x1, -R8 ;  /* 0x0000000109097824 */ /* 0x000fe200078e0a08 */
[----:B------:R-:W-:Y:S01]  /*296f0*/  LEA.HI R8, R6, R0, RZ, 0x5 ;  /* 0x0000000006087211 */ /* 0x000fe200078f28ff */
[----:B------:R-:W-:Y:S01]  /*29700*/  FMUL R71, R15, R71 ;  /* 0x000000470f477220 */ /* 0x000fe20000400000 */
[----:B------:R-:W-:Y:S01]  /*29710*/  F2FP.BF16.F32.PACK_AB R100, R101, R100 ;  /* 0x000000646564723e */ /* 0x000fe200000010ff */
[----:B------:R-:W-:Y:S01]  /*29720*/  IMAD.SHL.U32 R11, R9, 0x40, RZ ;  /* 0x00000040090b7824 */ /* 0x000fe200078e00ff */
[----:B------:R-:W-:Y:S01]  /*29730*/  SHF.R.S32.HI R10, RZ, 0x5, R8 ;  /* 0x00000005ff0a7819 */ /* 0x000fe20000011408 */
[----:B------:R-:W-:Y:S01]  /*29740*/  FMUL R15, R15, R70 ;  /* 0x000000460f0f7220 */ /* 0x000fe20000400000 */
[----:B------:R-:W-:-:S02]  /*29750*/  LOP3.LUT R12, R9, 0x1, RZ, 0xc0, !PT ;  /* 0x00000001090c7812 */ /* 0x000fc400078ec0ff */
[----:B------:R-:W-:Y:S01]  /*29760*/  LOP3.LUT R11, R11, 0x1c0, RZ, 0xc0, !PT ;  /* 0x000001c00b0b7812 */ /* 0x000fe200078ec0ff */
[----:B------:R-:W-:Y:S01]  /*29770*/  IMAD R7, R10, 0x200, R7 ;  /* 0x000002000a077824 */ /* 0x000fe200078e0207 */
[----:B------:R-:W-:Y:S01]  /*29780*/  ISETP.NE.U32.AND P0, PT, R12, 0x1, PT ;  /* 0x000000010c00780c */ /* 0x000fe20003f05070 */
[----:B------:R-:W-:Y:S01]  /*29790*/  IMAD.MOV.U32 R12, RZ, RZ, 0x40 ;  /* 0x00000040ff0c7424 */ /* 0x000fe200078e00ff */
[----:B------:R-:W-:Y:S02]  /*297a0*/  LEA.HI R11, R11, R11, RZ, 0x1d ;  /* 0x0000000b0b0b7211 */ /* 0x000fe400078fe8ff */
[----:B------:R-:W-:Y:S01]  /*297b0*/  R2P PR, R9, 0x6 ;  /* 0x0000000609007804 */ /* 0x000fe20000000000 */
[----:B------:R-:W-:Y:S01]  /*297c0*/  IMAD.MOV.U32 R9, RZ, RZ, 0x20 ;  /* 0x00000020ff097424 */ /* 0x000fe200078e00ff */
[----:B------:R-:W-:Y:S01]  /*297d0*/  F2FP.BF16.F32.PACK_AB R102, R103, R102 ;  /* 0x000000666766723e */ /* 0x000fe200000010ff */
[----:B------:R-:W-:Y:S01]  /*297e0*/  IMAD.U32 R7, R7, 0x2, R11 ;  /* 0x0000000207077824 */ /* 0x000fe200078e000b */
[----:B------:R-:W-:-:S02]  /*297f0*/  F2FP.BF16.F32.PACK_AB R96, R97, R96 ;  /* 0x000000606160723e */ /* 0x000fc400000010ff */
[----:B------:R-:W-:Y:S02]  /*29800*/  SEL R9, R9, 0xffffffe0, !P1 ;  /* 0xffffffe009097807 */ /* 0x000fe40004800000 */
[----:B------:R-:W-:Y:S02]  /*29810*/  LEA R7, R7, UR6, 0x1 ;  /* 0x0000000607077c11 */ /* 0x000fe4000f8e08ff */
        /* <DEDUP_REMOVED lines=9> */
[----:B------:R-:W-:Y:S01]  /*298b0*/  R2UR UR6, R2 ;  /* 0x00000000020672ca */ /* 0x000fe200000e0000 */
[--C-:B------:R-:W-:Y:S01]  /*298c0*/  IMAD.IADD R17, R7, 0x1, R12.reuse ;  /* 0x0000000107117824 */ /* 0x100fe200078e020c */
[----:B------:R-:W-:Y:S01]  /*298d0*/  STS [R11], R124 ;  /* 0x0000007c0b007388 */ /* 0x000fe20000000800 */
[----:B------:R-:W-:Y:S01]  /*298e0*/  IMAD.IADD R18, R12, 0x1, R11 ;  /* 0x000000010c127824 */ /* 0x000fe200078e020b */
[----:B------:R-:W-:Y:S01]  /*298f0*/  R2UR UR7, R3 ;  /* 0x00000000030772ca */ /* 0x000fe200000e0000 */
[--C-:B------:R-:W-:Y:S01]  /*29900*/  IMAD.IADD R19, R13, 0x1, R12.reuse ;  /* 0x000000010d137824 */ /* 0x100fe200078e020c */
[----:B------:R-:W-:Y:S01]  /*29910*/  STS [R11+0x400], R126 ;  /* 0x0004007e0b007388 */ /* 0x000fe20000000800 */
[----:B------:R-:W-:Y:S01]  /*29920*/  IMAD.IADD R12, R9, 0x1, R12 ;  /* 0x00000001090c7824 */ /* 0x000fe200078e020c */
[----:B------:R-:W-:-:S02]  /*29930*/  F2FP.BF16.F32.PACK_AB R92, R93, R92 ;  /* 0x0000005c5d5c723e */ /* 0x000fc400000010ff */
[----:B------:R-:W-:Y:S01]  /*29940*/  STS [R13], R120 ;  /* 0x000000780d007388 */ /* 0x000fe20000000800 */
[----:B------:R-:W-:Y:S02]  /*29950*/  F2FP.BF16.F32.PACK_AB R94, R95, R94 ;  /* 0x0000005e5f5e723e */ /* 0x000fe400000010ff */
        /* <DEDUP_REMOVED lines=15> */
[----:B------:R-:W-:Y:S01]  /*29a50*/  @!P0 R2UR UR8, R2 ;  /* 0x00000000020882ca */ /* 0x000fe200000e0000 */
[----:B------:R-:W-:Y:S01]  /*29a60*/  STS [R18], R108 ;  /* 0x0000006c12007388 */ /* 0x000fe20000000800 */
[----:B------:R-:W-:-:S02]  /*29a70*/  @!P0 R2UR UR9, R3 ;  /* 0x00000000030982ca */ /* 0x000fc400000e0000 */
[----:B------:R-:W-:Y:S01]  /*29a80*/  F2FP.BF16.F32.PACK_AB R68, R69, R68 ;  /* 0x000000444544723e */ /* 0x000fe200000010ff */
[----:B------:R-:W-:Y:S01]  /*29a90*/  STS [R18+0x400], R110 ;  /* 0x0004006e12007388 */ /* 0x000fe20000000800 */
[----:B------:R-:W-:Y:S02]  /*29aa0*/  F2FP.BF16.F32.PACK_AB R15, R71, R15 ;  /* 0x0000000f470f723e */ /* 0x000fe400000010ff */
[----:B------:R-:W-:Y:S01]  /*29ab0*/  R2UR UR10, R2 ;  /* 0x00000000020a72ca */ /* 0x000fe200000e0000 */
[----:B------:R-:W-:Y:S01]  /*29ac0*/  STS [R19], R104 ;  /* 0x0000006813007388 */ /* 0x000fe20000000800 */
[----:B------:R-:W-:-:S03]  /*29ad0*/  R2UR UR11, R3 ;  /* 0x00000000030b72ca */ /* 0x000fc600000e0000 */
[----:B------:R-:W-:Y:S04]  /*29ae0*/  STS [R19+0x400], R106 ;  /* 0x0004006a13007388 */ /* 0x000fe80000000800 */
[----:B------:R-:W-:Y:S04]  /*29af0*/  STS [R12], R100 ;  /* 0x000000640c007388 */ /* 0x000fe80000000800 */
        /* <DEDUP_REMOVED lines=17> */
[----:B--2---:R-:W2:Y:S04]  /*29c10*/  LD.E.U8 R11, desc[UR6][R4.64+0x1c8] ;  /* 0x0001c806040b7980 */ /* 0x004ea8000c101100 */
[----:B---3--:R-:W3:Y:S04]  /*29c20*/  @!P0 LD.E.64 R20, desc[UR8][R4.64+0x80] ;  /* 0x0000800804148980 */ /* 0x008ee8000c101b00 */
[----:B------:R-:W3:Y:S01]  /*29c30*/  LD.E.64 R50, desc[UR10][R4.64+0x88] ;  /* 0x0000880a04327980 */ /* 0x000ee2000c101b00 */
[----:B------:R-:W-:Y:S03]  /*29c40*/  BSSY B0, `(.L_x_2134) ;  /* 0x0000020000007945 */ /* 0x000fe60003800000 */
[----:B------:R1:W5:Y:S01]  /*29c50*/  LD.E.64 R48, desc[UR6][R4.64+0x90] ;  /* 0x0000900604307980 */ /* 0x000362000c101b00 */
[----:B----4-:R-:W-:-:S02]  /*29c60*/  @!P0 SHF.R.S32.HI R12, RZ, 0x1f, R232 ;  /* 0x0000001fff0c8819 */ /* 0x010fc400000114e8 */
[----:B--2---:R-:W-:Y:S01]  /*29c70*/  ISETP.NE.AND P1, PT, R11, RZ, PT ;  /* 0x000000ff0b00720c */ /* 0x004fe20003f25270 */
[----:B---3--:R-:W-:Y:S02]  /*29c80*/  @!P0 IMAD R9, R21, R232, RZ ;  /* 0x000000e815098224 */ /* 0x008fe400078e02ff */
[-C--:B------:R-:W-:Y:S02]  /*29c90*/  @P0 IMAD R7, R51, R236.reuse, RZ ;  /* 0x000000ec33070224 */ /* 0x080fe400078e02ff */
[----:B------:R-:W-:-:S04]  /*29ca0*/  @P0 IMAD.WIDE.U32 R18, R50, R236, RZ ;  /* 0x000000ec32120225 */ /* 0x000fc800078e00ff */
[C---:B------:R-:W-:Y:S02]  /*29cb0*/  @!P0 IMAD R9, R20.reuse, R12, R9 ;  /* 0x0000000c14098224 */ /* 0x040fe400078e0209 */
[----:B------:R-:W-:-:S04]  /*29cc0*/  @!P0 IMAD.WIDE.U32 R20, R20, R232, RZ ;  /* 0x000000e814148225 */ /* 0x000fc800078e00ff */
[----:B------:R-:W-:Y:S02]  /*29cd0*/  @P0 IMAD.IADD R7, R19, 0x1, R7 ;  /* 0x0000000113070824 */ /* 0x000fe400078e0207 */
[----:B------:R-:W-:Y:S02]  /*29ce0*/  @P0 IMAD.MOV.U32 R12, RZ, RZ, R18 ;  /* 0x000000ffff0c0224 */ /* 0x000fe400078e0012 */
[----:B------:R-:W-:Y:S02]  /*29cf0*/  @!P0 IMAD.IADD R7, R21, 0x1, R9 ;  /* 0x0000000115078824 */ /* 0x000fe400078e0209 */
[----:B------:R-:W-:Y:S01]  /*29d00*/  @!P0 IMAD.MOV.U32 R12, RZ, RZ, R20 ;  /* 0x000000ffff0c8224 */ /* 0x000fe200078e0014 */
[----:B-1----:R-:W-:Y:S06]  /*29d10*/  @!P1 BRA `(.L_x_2135) ;  /* 0x0000000000289947 */ /* 0x002fec0003800000 */
[----:B------:R-:W-:Y:S02]  /*29d20*/  ISETP.NE.AND P0, PT, R236, -0x1, PT ;  /* 0xffffffffec00780c */ /* 0x000fe40003f05270 */
[----:B------:R-:W-:Y:S02]  /*29d30*/  R2UR UR8, R2 ;  /* 0x00000000020872ca */ /* 0x000fe400000e0000 */
[----:B------:R-:W-:-:S09]  /*29d40*/  R2UR UR9, R3 ;  /* 0x00000000030972ca */ /* 0x000fd200000e0000 */
[----:B------:R-:W-:Y:S02]  /*29d50*/  @!P0 R2UR UR6, R2 ;  /* 0x00000000020682ca */ /* 0x000fe400000e0000 */
[----:B------:R-:W-:Y:S02]  /*29d60*/  @!P0 R2UR UR7, R3 ;  /* 0x00000000030782ca */ /* 0x000fe400000e0000 */
[----:B------:R-:W2:Y:S11]  /*29d70*/  LD.E R11, desc[UR8][R4.64+0xd4] ;  /* 0x0000d408040b7980 */ /* 0x000eb6000c101900 */
[----:B------:R-:W3:Y:S02]  /*29d80*/  @!P0 LD.E R9, desc[UR6][R4.64+0xb4] ;  /* 0x0000b40604098980 */ /* 0x000ee4000c101900 */
[----:B---3--:R-:W-:-:S04]  /*29d90*/  @!P0 IMAD R236, R9, R232, RZ ;  /* 0x000000e809ec8224 */ /* 0x008fc800078e02ff */
[----:B--2---:R-:W-:Y:S01]  /*29da0*/  IMAD R236, R11, R231, R236 ;  /* 0x000000e70bec7224 */ /* 0x004fe200078e02ec */
[----:B------:R-:W-:Y:S05]  /*29db0*/  BRA `(.L_x_2136) ;  /* 0x0000000000207947 */ /* 0x000fea0003800000 */
.L_x_2135:
[C---:B------:R-:W-:Y:S02]  /*29dc0*/  R2UR UR8, R2.reuse ;  /* 0x00000000020872ca */ /* 0x040fe400000e0000 */
[C---:B------:R-:W-:Y:S02]  /*29dd0*/  R2UR UR9, R3.reuse ;  /* 0x00000000030972ca */ /* 0x040fe400000e0000 */
[----:B------:R-:W-:Y:S02]  /*29de0*/  R2UR UR6, R2 ;  /* 0x00000000020672ca */ /* 0x000fe400000e0000 */
[----:B------:R-:W-:-:S09]  /*29df0*/  R2UR UR7, R3 ;  /* 0x00000000030772ca */ /* 0x000fd200000e0000 */
[----:B------:R-:W2:Y:S04]  /*29e00*/  LD.E R9, desc[UR8][R4.64+0x60] ;  /* 0x0000600804097980 */ /* 0x000ea8000c101900 */
[----:B------:R-:W3:Y:S01]  /*29e10*/  LD.E R236, desc[UR6][R4.64+0xb4] ;  /* 0x0000b40604ec7980 */ /* 0x000ee2000c101900 */
[----:B--2---:R-:W-:-:S04]  /*29e20*/  IMAD R9, R9, R232, R231 ;  /* 0x000000e809097224 */ /* 0x004fc800078e02e7 */
[----:B---3--:R-:W-:Y:S02]  /*29e30*/  IMAD R236, R236, R9, RZ ;  /* 0x00000009ecec7224 */ /* 0x008fe400078e02ff */
.L_x_2136:
[----:B------:R-:W-:Y:S05]  /*29e40*/  BSYNC B0 ;  /* 0x0000000000007941 */ /* 0x000fea0003800000 */
.L_x_2134:
[----:B------:R-:W1:Y:S01]  /*29e50*/  S2R R13, SR_TID.X ;  /* 0x00000000000d7919 */ /* 0x000e620000002100 */
[C---:B------:R-:W-:Y:S02]  /*29e60*/  R2UR UR8, R2.reuse ;  /* 0x00000000020872ca */ /* 0x040fe400000e0000 */
[C---:B------:R-:W-:Y:S02]  /*29e70*/  R2UR UR9, R3.reuse ;  /* 0x00000000030972ca */ /* 0x040fe400000e0000 */
[----:B------:R-:W-:Y:S02]  /*29e80*/  R2UR UR6, R2 ;  /* 0x00000000020672ca */ /* 0x000fe400000e0000 */
[----:B------:R-:W-:Y:S02]  /*29e90*/  R2UR UR7, R3 ;  /* 0x00000000030772ca */ /* 0x000fe400000e0000 */
[----:B------:R-:W-:Y:S02]  /*29ea0*/  SHF.R.S32.HI R15, RZ, 0x1f, R230 ;  /* 0x0000001fff0f7819 */ /* 0x000fe400000114e6 */
[----:B------:R-:W-:-:S02]  /*29eb0*/  SHF.R.S32.HI R9, RZ, 0x1f, R10 ;  /* 0x0000001fff097819 */ /* 0x000fc4000001140a */
[----:B------:R-:W-:Y:S02]  /*29ec0*/  LEA.HI R230, R15, R230, RZ, 0x5 ;  /* 0x000000e60fe67211 */ /* 0x000fe400078f28ff */
[----:B------:R-:W-:Y:S01]  /*29ed0*/  LEA.HI R9, R9, R10, RZ, 0x2 ;  /* 0x0000000a09097211 */ /* 0x000fe200078f10ff */
[----:B------:R2:W5:Y:S01]  /*29ee0*/  LD.E.64 R52, desc[UR8][R4.64+0x70] ;  /* 0x0000700804347980 */ /* 0x000562000c101b00 */
[----:B------:R-:W-:Y:S02]  /*29ef0*/  LOP3.LUT R230, R230, 0xffffffe0, RZ, 0xc0, !PT ;  /* 0xffffffe0e6e67812 */ /* 0x000fe400078ec0ff */
[----:B------:R-:W-:Y:S01]  /*29f00*/  SHF.R.S32.HI R17, RZ, 0x1f, R234 ;  /* 0x0000001fff117819 */ /* 0x000fe200000114ea */
[----:B------:R2:W5:Y:S01]  /*29f10*/  LD.E.64 R54, desc[UR6][R4.64+0xa0] ;  /* 0x0000a00604367980 */ /* 0x000562000c101b00 */
[----:B------:R-:W-:Y:S05]  /*29f20*/  WARPSYNC.ALL ;  /* 0x0000000000007948 */ /* 0x000fea0003800000 */
[----:B------:R-:W-:Y:S01]  /*29f30*/  NOP ;  /* 0x0000000000007918 */ /* 0x000fe20000000000 */
[----:B------:R-:W-:Y:S01]  /*29f40*/  BAR.SYNC.DEFER_BLOCKING 0x0 ;  /* 0x0000000000007b1d */ /* 0x000fe20000010000 */
[----:B------:R-:W-:-:S02]  /*29f50*/  LOP3.LUT R8, R8, 0xffffffe0, RZ, 0xc0, !PT ;  /* 0xffffffe008087812 */ /* 0x000fc400078ec0ff */
[----:B------:R-:W-:Y:S01]  /*29f60*/  LOP3.LUT R9, R9, 0xffffffc, RZ, 0xc0, !PT ;  /* 0x0ffffffc09097812 */ /* 0x000fe200078ec0ff */
[----:B-1----:R-:W-:Y:S02]  /*29f70*/  IMAD.IADD R230, R13, 0x1, -R230 ;  /* 0x000000010de67824 */ /* 0x002fe400078e0ae6 */
[----:B------:R-:W-:Y:S02]  /*29f80*/  IMAD.IADD R8, R0, 0x1, -R8 ;  /* 0x0000000100087824 */ /* 0x000fe400078e0a08 */
[----:B------:R-:W-:Y:S01]  /*29f90*/  IMAD.IADD R10, R10, 0x1, -R9 ;  /* 0x000000010a0a7824 */ /* 0x000fe200078e0a09 */
[----:B------:R-:W-:Y:S02]  /*29fa0*/  LEA.HI R17, R17, R230, RZ, 0x2 ;  /* 0x000000e611117211 */ /* 0x000fe400078f10ff */
[----:B------:R-:W-:Y:S02]  /*29fb0*/  LOP3.LUT P0, RZ, R8, 0x3, RZ, 0xc0, !PT ;  /* 0x0000000308ff7812 */ /* 0x000fe4000780c0ff */
[----:B------:R-:W-:-:S05]  /*29fc0*/  SHF.R.S32.HI R17, RZ, 0x2, R17 ;  /* 0x00000002ff117819 */ /* 0x000fca0000011411 */
[----:B------:R-:W-:Y:S01]  /*29fd0*/  IMAD R17, R10, 0x10, R17 ;  /* 0x000000100a117824 */ /* 0x000fe200078e0211 */
[----:B------:R2:W1:Y:S04]  /*29fe0*/  LDS.128 R40, [R237] ;  /* 0x00000000ed287984 */ /* 0x0004680000000c00 */
        /* <DEDUP_REMOVED lines=9> */
[----:B------:R-:W-:Y:S02]  /*2a080*/  IMAD R18, R233, -0x40, R235 ;  /* 0xffffffc0e9127824 */ /* 0x000fe400078e02eb */
[----:B------:R-:W-:Y:S02]  /*2a090*/  VIADD R19, R17, 0x8 ;  /* 0x0000000811137836 */ /* 0x000fe40000000000 */
[----:B------:R-:W-:Y:S01]  /*2a0a0*/  IMAD R236, R233, 0x40, R236 ;  /* 0x00000040e9ec7824 */ /* 0x000fe200078e02ec */
        /* <DEDUP_REMOVED lines=13> */
.L_x_2138:
[----:B------:R-:W-:Y:S05]  /*2a180*/  BSYNC B0 ;  /* 0x0000000000007941 */ /* 0x000fea0003800000 */
.L_x_2137:
[----:B------:R-:W-:Y:S02]  /*2a190*/  R2UR UR6, R2 ;  /* 0x00000000020672ca */ /* 0x000fe400000e0000 */
[----:B------:R-:W-:-:S13]  /*2a1a0*/  R2UR UR7, R3 ;  /* 0x00000000030772ca */ /* 0x000fda00000e0000 */
[----:B--2---:R2:W5:Y:S01]  /*2a1b0*/  LD.E R4, desc[UR6][R4.64+0xc0] ;  /* 0x0000c00604047980 */ /* 0x004562000c101900 */
[----:B------:R-:W-:Y:S01]  /*2a1c0*/  IMAD.SHL.U32 R233, R233, 0x40, RZ ;  /* 0x00000040e9e97824 */ /* 0x000fe200078e00ff */
[----:B------:R-:W-:Y:S01]  /*2a1d0*/  LEA.HI R15, R15, R13, RZ, 0x3 ;  /* 0x0000000d0f0f7211 */ /* 0x000fe200078f18ff */
[----:B------:R-:W-:Y:S02]  /*2a1e0*/  BSSY B0, `(.L_x_2139) ;  /* 0x000002f000007945 */ /* 0x000fe40003800000 */
[--C-:B------:R-:W-:Y:S01]  /*2a1f0*/  IMAD.IADD R235, R235, 0x1, -R233.reuse ;  /* 0x00000001ebeb7824 */ /* 0x100fe200078e0ae9 */
[----:B--2---:R-:W-:Y:S02]  /*2a200*/  LEA.HI R5, R6, R0, RZ, 0x3 ;  /* 0x0000000006057211 */ /* 0x004fe400078f18ff */
[----:B------:R-:W-:Y:S02]  /*2a210*/  SHF.R.S32.HI R6, RZ, 0x1f, R233 ;  /* 0x0000001fff067819 */ /* 0x000fe400000114e9 */
[----:B------:R-:W-:-:S05]  /*2a220*/  LOP3.LUT R5, R5, 0xfffffff8, RZ, 0xc0, !PT ;  /* 0xfffffff805057812 */ /* 0x000fca00078ec0ff */
[----:B------:R-:W-:Y:S02]  /*2a230*/  IMAD.IADD R5, R0, 0x1, -R5 ;  /* 0x0000000100057824 */ /* 0x000fe400078e0a05 */
[----:B-----5:R-:W-:Y:S02]  /*2a240*/  IMAD R0, R49, R231, RZ ;  /* 0x000000e731007224 */ /* 0x020fe400078e02ff */
[----:B------:R-:W-:Y:S01]  /*2a250*/  IMAD.SHL.U32 R16, R5, 0x8, RZ ;  /* 0x0000000805107824 */ /* 0x000fe200078e00ff */
[----:B------:R-:W-:-:S04]  /*2a260*/  SHF.R.S32.HI R5, RZ, 0x1f, R231 ;  /* 0x0000001fff057819 */ /* 0x000fc800000114e7 */
[----:B------:R-:W-:Y:S01]  /*2a270*/  SHF.R.S32.HI R17, RZ, 0x1f, R16 ;  /* 0x0000001fff117819 */ /* 0x000fe20000011410 */
[----:B------:R-:W-:Y:S01]  /*2a280*/  IMAD R5, R48, R5, R0 ;  /* 0x0000000530057224 */ /* 0x000fe200078e0200 */
[----:B------:R-:W-:Y:S02]  /*2a290*/  LOP3.LUT R0, R15, 0xfffffff8, RZ, 0xc0, !PT ;  /* 0xfffffff80f007812 */ /* 0x000fe400078ec0ff */
[----:B------:R-:W-:Y:S01]  /*2a2a0*/  SHF.R.S32.HI R15, RZ, 0x3, R15 ;  /* 0x00000003ff0f7819 */ /* 0x000fe2000001140f */
[----:B------:R-:W-:-:S04]  /*2a2b0*/  IMAD.WIDE.U32 R18, R50, R233, R16 ;  /* 0x000000e932127225 */ /* 0x000fc800078e0010 */
[----:B------:R-:W-:Y:S01]  /*2a2c0*/  IMAD R233, R51, R233, RZ ;  /* 0x000000e933e97224 */ /* 0x000fe200078e02ff */
[----:B------:R-:W-:Y:S01]  /*2a2d0*/  IADD3 R18, P0, R12, R18, RZ ;  /* 0x000000120c127210 */ /* 0x000fe20007f1e0ff */
[----:B------:R-:W-:Y:S02]  /*2a2e0*/  IMAD.IADD R0, R13, 0x1, -R0 ;  /* 0x000000010d007824 */ /* 0x000fe400078e0a00 */
[----:B------:R-:W-:Y:S02]  /*2a2f0*/  IMAD R6, R50, R6, R233 ;  /* 0x0000000632067224 */ /* 0x000fe400078e02e9 */
[C---:B------:R-:W-:Y:S02]  /*2a300*/  VIADD R13, R15.reuse, 0x10 ;  /* 0x000000100f0d7836 */ /* 0x040fe40000000000 */
[----:B------:R-:W-:Y:S01]  /*2a310*/  VIADD R12, R15, 0x20 ;  /* 0x000000200f0c7836 */ /* 0x000fe20000000000 */
[----:B------:R-:W-:Y:S01]  /*2a320*/  IADD3.X R19, R7, R19, R6, P0, !PT ;  /* 0x0000001307137210 */ /* 0x000fe200007fe406 */
[C---:B------:R-:W-:Y:S01]  /*2a330*/  VIADD R6, R15.reuse, 0x30 ;  /* 0x000000300f067836 */ /* 0x040fe20000000000 */
[-C--:B------:R-:W-:Y:S01]  /*2a340*/  ISETP.GE.AND P0, PT, R15, R235.reuse, PT ;  /* 0x000000eb0f00720c */ /* 0x080fe20003f06270 */
[----:B------:R-:W-:Y:S01]  /*2a350*/  IMAD.SHL.U32 R0, R0, 0x8, RZ ;  /* 0x0000000800007824 */ /* 0x000fe200078e00ff */
[----:B------:R-:W-:Y:S01]  /*2a360*/  ISETP.GE.AND P3, PT, R13, R235, PT ;  /* 0x000000eb0d00720c */ /* 0x000fe20003f66270 */
[----:B------:R-:W-:Y:S01]  /*2a370*/  IMAD.WIDE.U32 R48, R48, R231, R18 ;  /* 0x000000e730307225 */ /* 0x000fe200078e0012 */
[----:B------:R-:W-:-:S02]  /*2a380*/  ISETP.GE.AND P1, PT, R6, R235, PT ;  /* 0x000000eb0600720c */ /* 0x000fc40003f26270 */
[----:B------:R-:W-:Y:S01]  /*2a390*/  ISETP.GE.AND P2, PT, R12, R235, PT ;  /* 0x000000eb0c00720c */ /* 0x000fe20003f46270 */
[----:B------:R-:W-:Y:S01]  /*2a3a0*/  VIADD R0, R0, 0x40 ;  /* 0x0000004000007836 */ /* 0x000fe20000000000 */
[----:B------:R-:W-:Y:S01]  /*2a3b0*/  SHF.R.S32.HI R6, RZ, 0x1f, R15 ;  /* 0x0000001fff067819 */ /* 0x000fe2000001140f */
[----:B------:R-:W-:-:S04]  /*2a3c0*/  IMAD.IADD R13, R49, 0x1, R5 ;  /* 0x00000001310d7824 */ /* 0x000fc800078e0205 */
[----:B------:R-:W-:Y:S06]  /*2a3d0*/  @P0 BRA `(.L_x_2140) ;  /* 0x00000000003c0947 */ /* 0x000fec0003800000 */
[-C--:B------:R-:W-:Y:S01]  /*2a3e0*/  ISETP.GE.AND P5, PT, R16, R4.reuse, PT ;  /* 0x000000041000720c */ /* 0x080fe20003fa6270 */
[----:B------:R-:W-:Y:S01]  /*2a3f0*/  IMAD R5, R51, R15, RZ ;  /* 0x0000000f33057224 */ /* 0x000fe200078e02ff */
[----:B------:R-:W-:Y:S01]  /*2a400*/  ISETP.GE.AND P4, PT, R0, R4, PT ;  /* 0x000000040000720c */ /* 0x000fe20003f86270 */
[----:B------:R-:W-:Y:S02]  /*2a410*/  IMAD.MOV.U32 R12, RZ, RZ, R48 ;  /* 0x000000ffff0c7224 */ /* 0x000fe400078e0030 */
[----:B------:R-:W-:Y:S02]  /*2a420*/  IMAD R5, R50, R6, R5 ;  /* 0x0000000632057224 */ /* 0x000fe400078e0205 */
[----:B------:R-:W-:-:S04]  /*2a430*/  IMAD.WIDE.U32 R18, R15, R50, R12 ;  /* 0x000000320f127225 */ /* 0x000fc800078e000c */
[----:B------:R-:W-:Y:S01]  /*2a440*/  IMAD.IADD R5, R19, 0x1, R5 ;  /* 0x0000000113057824 */ /* 0x000fe200078e0205 */
[----:B------:R-:W-:Y:S02]  /*2a450*/  LEA R54, P0, R18, R52, 0x1 ;  /* 0x0000003412367211 */ /* 0x000fe400078008ff */
[C---:B------:R-:W-:Y:S02]  /*2a460*/  @!P5 R2UR UR8, R2.reuse ;  /* 0x000000000208d2ca */ /* 0x040fe400000e0000 */
[C---:B------:R-:W-:Y:S02]  /*2a470*/  @!P5 R2UR UR9, R3.reuse ;  /* 0x000000000309d2ca */ /* 0x040fe400000e0000 */
[----:B------:R-:W-:Y:S02]  /*2a480*/  @!P4 R2UR UR6, R2 ;  /* 0x000000000206c2ca */ /* 0x000fe400000e0000 */
[----:B------:R-:W-:Y:S02]  /*2a490*/  @!P4 R2UR UR7, R3 ;  /* 0x000000000307c2ca */ /* 0x000fe400000e0000 */
[----:B------:R-:W-:-:S07]  /*2a4a0*/  LEA.HI.X R55, R18, R53, R5, 0x1, P0 ;  /* 0x0000003512377211 */ /* 0x000fce00000f0c05 */
[----:B-1----:R2:W-:Y:S04]  /*2a4b0*/  @!P5 ST.E.128 desc[UR8][R54.64], R40 ;  /* 0x000000283600d985 */ /* 0x0025e8000c101d08 */
[----:B------:R2:W-:Y:S02]  /*2a4c0*/  @!P4 ST.E.128 desc[UR6][R54.64+0x80], R24 ;  /* 0x000080183600c985 */ /* 0x0005e4000c101d06 */
.L_x_2140:
[----:B------:R-:W-:Y:S05]  /*2a4d0*/  BSYNC B0 ;  /* 0x0000000000007941 */ /* 0x000fea0003800000 */
.L_x_2139:
[----:B------:R-:W-:Y:S04]  /*2a4e0*/  BSSY B0, `(.L_x_2141) ;  /* 0x0000014000007945 */ /* 0x000fe80003800000 */
[----:B------:R-:W-:Y:S05]  /*2a4f0*/  @P3 BRA `(.L_x_2142) ;  /* 0x0000000000483947 */ /* 0x000fea0003800000 */
[----:B------:R-:W-:Y:S01]  /*2a500*/  IADD3 R7, P3, R15, 0x10, RZ ;  /* 0x000000100f077810 */ /* 0x000fe20007f7e0ff */
[----:B------:R-:W-:Y:S01]  /*2a510*/  IMAD.MOV.U32 R18, RZ, RZ, R48 ;  /* 0x000000ffff127224 */ /* 0x000fe200078e0030 */
[-C--:B------:R-:W-:Y:S01]  /*2a520*/  ISETP.GE.AND P4, PT, R16, R4.reuse, PT ;  /* 0x000000041000720c */ /* 0x080fe20003f86270 */
[----:B------:R-:W-:Y:S01]  /*2a530*/  IMAD.MOV.U32 R19, RZ, RZ, R13 ;  /* 0x000000ffff137224 */ /* 0x000fe200078e000d */
[----:B------:R-:W-:Y:S01]  /*2a540*/  ISETP.GE.AND P0, PT, R0, R4, PT ;  /* 0x000000040000720c */ /* 0x000fe20003f06270 */
[----:B------:R-:W-:Y:S02]  /*2a550*/  IMAD.X R5, RZ, RZ, R6, P3 ;  /* 0x000000ffff057224 */ /* 0x000fe400018e0606 */
[----:B------:R-:W-:-:S04]  /*2a560*/  IMAD.WIDE.U32 R18, R50, R7, R18 ;  /* 0x0000000732127225 */ /* 0x000fc800078e0012 */
[----:B------:R-:W-:Y:S01]  /*2a570*/  IMAD R5, R5, R50, RZ ;  /* 0x0000003205057224 */ /* 0x000fe200078e02ff */
[----:B-12---:R-:W-:-:S03]  /*2a580*/  LEA R24, P3, R18, R52, 0x1 ;  /* 0x0000003412187211 */ /* 0x006fc600078608ff */
[----:B------:R-:W-:Y:S01]  /*2a590*/  IMAD R5, R51, R7, R5 ;  /* 0x0000000733057224 */ /* 0x000fe200078e0205 */
[C---:B------:R-:W-:Y:S02]  /*2a5a0*/  @!P4 R2UR UR8, R2.reuse ;  /* 0x000000000208c2ca */ /* 0x040fe400000e0000 */
[----:B------:R-:W-:Y:S01]  /*2a5b0*/  @!P4 R2UR UR9, R3 ;  /* 0x000000000309c2ca */ /* 0x000fe200000e0000 */
[----:B------:R-:W-:Y:S01]  /*2a5c0*/  IMAD.IADD R5, R19, 0x1, R5 ;  /* 0x0000000113057824 */ /* 0x000fe200078e0205 */
[----:B------:R-:W-:Y:S02]  /*2a5d0*/  @!P0 R2UR UR6, R2 ;  /* 0x00000000020682ca */ /* 0x000fe400000e0000 */
[----:B------:R-:W-:Y:S02]  /*2a5e0*/  @!P0 R2UR UR7, R3 ;  /* 0x00000000030782ca */ /* 0x000fe400000e0000 */
[----:B------:R-:W-:-:S07]  /*2a5f0*/  LEA.HI.X R25, R18, R53, R5, 0x1, P3 ;  /* 0x0000003512197211 */ /* 0x000fce00018f0c05 */
[----:B---3--:R1:W-:Y:S04]  /*2a600*/  @!P4 ST.E.128 desc[UR8][R24.64], R36 ;  /* 0x000000241800c985 */ /* 0x0083e8000c101d08 */
[----:B------:R1:W-:Y:S02]  /*2a610*/  @!P0 ST.E.128 desc[UR6][R24.64+0x80], R20 ;  /* 0x0000801418008985 */ /* 0x0003e4000c101d06 */
.L_x_2142:
[----:B------:R-:W-:Y:S05]  /*2a620*/  BSYNC B0 ;  /* 0x0000000000007941 */ /* 0x000fea0003800000 */
.L_x_2141:
        /* <DEDUP_REMOVED lines=10> */
[----:B-1----:R-:W-:-:S03]  /*2a6d0*/  LEA R20, P2, R18, R52, 0x1 ;  /* 0x0000003412147211 */ /* 0x002fc600078408ff */
[----:B------:R-:W-:Y:S01]  /*2a6e0*/  IMAD R5, R51, R7, R5 ;  /* 0x0000000733057224 */ /* 0x000fe200078e0205 */
[C---:B------:R-:W-:Y:S02]  /*2a6f0*/  @!P3 R2UR UR8, R2.reuse ;  /* 0x000000000208b2ca */ /* 0x040fe400000e0000 */
[----:B------:R-:W-:Y:S01]  /*2a700*/  @!P3 R2UR UR9, R3 ;  /* 0x000000000309b2ca */ /* 0x000fe200000e0000 */
[----:B------:R-:W-:Y:S01]  /*2a710*/  IMAD.IADD R5, R19, 0x1, R5 ;  /* 0x0000000113057824 */ /* 0x000fe200078e0205 */
[----:B------:R-:W-:Y:S02]  /*2a720*/  @!P0 R2UR UR6, R2 ;  /* 0x00000000020682ca */ /* 0x000fe400000e0000 */
[----:B------:R-:W-:Y:S02]  /*2a730*/  @!P0 R2UR UR7, R3 ;  /* 0x00000000030782ca */ /* 0x000fe400000e0000 */
[----:B------:R-:W-:-:S07]  /*2a740*/  LEA.HI.X R21, R18, R53, R5, 0x1, P2 ;  /* 0x0000003512157211 */ /* 0x000fce00010f0c05 */
[----:B----4-:R1:W-:Y:S04]  /*2a750*/  @!P3 ST.E.128 desc[UR8][R20.64], R32 ;  /* 0x000000201400b985 */ /* 0x0103e8000c101d08 */
[----:B------:R1:W-:Y:S02]  /*2a760*/  @!P0 ST.E.128 desc[UR6][R20.64+0x80], R8 ;  /* 0x0000800814008985 */ /* 0x0003e4000c101d06 */
.L_x_2144:
[----:B------:R-:W-:Y:S05]  /*2a770*/  BSYNC B0 ;  /* 0x0000000000007941 */ /* 0x000fea0003800000 */
.L_x_2143:
[----:B-1----:R-:W-:Y:S02]  /*2a780*/  MOV R8, R229 ;  /* 0x000000e500087202 */ /* 0x002fe40000000f00 */
[----:B------:R-:W-:-:S04]  /*2a790*/  MOV R9, 0x0 ;  /* 0x0000000000097802 */ /* 0x000fc80000000f00 */
[----:B--234-:R-:W-:Y:S05]  /*2a7a0*/  @P1 RET.REL.NODEC R8 `(_ZN13pytorch_flash24flash_fwd_splitkv_kernelI23Flash_fwd_kernel_traitsILi128ELi64ELi128ELi4ELb0ELb0EN7cutlass10bfloat16_tE19Flash_kernel_traitsILi128ELi64ELi128ELi4ES3_EELb0ELb1ELb0ELb0ELb0ELb0ELb0ELb1EEEvNS_16Flash_fwd_paramsE) ;  /* 0xfffffd5808141950 */ /* 0x01cfea0003c3ffff */
[----:B------:R-:W-:Y:S01]  /*2a7b0*/  IADD3 R15, P0, R15, 0x30, RZ ;  /* 0x000000300f0f7810 */ /* 0x000fe20007f1e0ff */
[----:B------:R-:W-:Y:S01]  /*2a7c0*/  IMAD.MOV.U32 R8, RZ, RZ, R48 ;  /* 0x000000ffff087224 */ /* 0x000fe200078e0030 */
[-C--:B------:R-:W-:Y:S01]  /*2a7d0*/  ISETP.GE.AND P1, PT, R16, R4.reuse, PT ;  /* 0x000000041000720c */ /* 0x080fe20003f26270 */
[----:B------:R-:W-:Y:S01]  /*2a7e0*/  IMAD.MOV.U32 R9, RZ, RZ, R13 ;  /* 0x000000ffff097224 */ /* 0x000fe200078e000d */
[----:B------:R-:W-:Y:S01]  /*2a7f0*/  MOV R5, 0x0 ;  /* 0x0000000000057802 */ /* 0x000fe20000000f00 */
[----:B------:R-:W-:Y:S01]  /*2a800*/  IMAD.X R6, RZ, RZ, R6, P0 ;  /* 0x000000ffff067224 */ /* 0x000fe200000e0606 */
[----:B------:R-:W-:Y:S01]  /*2a810*/  ISETP.GE.AND P0, PT, R0, R4, PT ;  /* 0x000000040000720c */ /* 0x000fe20003f06270 */
[----:B------:R-:W-:-:S04]  /*2a820*/  IMAD.WIDE.U32 R8, R50, R15, R8 ;  /* 0x0000000f32087225 */ /* 0x000fc800078e0008 */
[----:B------:R-:W-:Y:S01]  /*2a830*/  IMAD R6, R6, R50, RZ ;  /* 0x0000003206067224 */ /* 0x000fe200078e02ff */
[----:B------:R-:W-:Y:S01]  /*2a840*/  LEA R10, P2, R8, R52, 0x1 ;  /* 0x00000034080a7211 */ /* 0x000fe200078408ff */
[----:B------:R-:W-:Y:S02]  /*2a850*/  IMAD.MOV.U32 R4, RZ, RZ, R229 ;  /* 0x000000ffff047224 */ /* 0x000fe400078e00e5 */
[----:B------:R-:W-:Y:S01]  /*2a860*/  IMAD R6, R51, R15, R6 ;  /* 0x0000000f33067224 */ /* 0x000fe200078e0206 */
[----:B------:R-:W-:Y:S02]  /*2a870*/  @!P1 R2UR UR6, R2 ;  /* 0x00000000020692ca */ /* 0x000fe400000e0000 */
[----:B------:R-:W-:Y:S02]  /*2a880*/  @!P1 R2UR UR7, R3 ;  /* 0x00000000030792ca */ /* 0x000fe400000e0000 */
[----:B------:R-:W-:-:S04]  /*2a890*/  IADD3 R6, R9, R6, RZ ;  /* 0x0000000609067210 */ /* 0x000fc80007ffe0ff */
[----:B------:R-:W-:-:S07]  /*2a8a0*/  LEA.HI.X R11, R8, R53, R6, 0x1, P2 ;  /* 0x00000035080b7211 */ /* 0x000fce00010f0c06 */
[----:B------:R1:W-:Y:S02]  /*2a8b0*/  @!P1 ST.E.128 desc[UR6][R10.64], R28 ;  /* 0x0000001c0a009985 */ /* 0x0003e4000c101d06 */
[----:B-1----:R-:W-:Y:S05]  /*2a8c0*/  @P0 RET.REL.NODEC R4 `(_ZN13pytorch_flash24flash_fwd_splitkv_kernelI23Flash_fwd_kernel_traitsILi128ELi64ELi128ELi4ELb0ELb0EN7cutlass10bfloat16_tE19Flash_kernel_traitsILi128ELi64ELi128ELi4ES3_EELb0ELb1ELb0ELb0ELb0ELb0ELb0ELb1EEEvNS_16Flash_fwd_paramsE) ;  /* 0xfffffd5404cc0950 */ /* 0x002fea0003c3ffff */
[----:B------:R-:W-:Y:S01]  /*2a8d0*/  R2UR UR6, R2 ;  /* 0x00000000020672ca */ /* 0x000fe200000e0000 */
[----:B------:R-:W-:Y:S01]  /*2a8e0*/  IMAD.MOV.U32 R2, RZ, RZ, R229 ;  /* 0x000000ffff027224 */ /* 0x000fe200078e00e5 */
[----:B------:R-:W-:Y:S01]  /*2a8f0*/  R2UR UR7, R3 ;  /* 0x00000000030772ca */ /* 0x000fe200000e0000 */
[----:B------:R-:W-:-:S12]  /*2a900*/  IMAD.MOV.U32 R3, RZ, RZ, 0x0 ;  /* 0x00000000ff037424 */ /* 0x000fd800078e00ff */
[----:B------:R1:W-:Y:S02]  /*2a910*/  ST.E.128 desc[UR6][R10.64+0x80], R44 ;  /* 0x0000802c0a007985 */ /* 0x0003e4000c101d06 */
[----:B-1----:R-:W-:Y:S05]  /*2a920*/  RET.REL.NODEC R2 `(_ZN13pytorch_flash24flash_fwd_splitkv_kernelI23Flash_fwd_kernel_traitsILi128ELi64ELi128ELi4ELb0ELb0EN7cutlass10bfloat16_tE19Flash_kernel_traitsILi128ELi64ELi128ELi4ES3_EELb0ELb1ELb0ELb0ELb0ELb0ELb0ELb1EEEvNS_16Flash_fwd_paramsE) ;  /* 0xfffffd5402b47950 */ /* 0x002fea0003c3ffff */
.L_x_2123:
[----:B------:R-:W-:Y:S01]  /*2a930*/  MOV R7, 0x1f ;  /* 0x0000001f00077802 */ /* 0x000fe20000000f00 */
[----:B------:R-:W-:Y:S01]  /*2a940*/  IMAD.MOV.U32 R8, RZ, RZ, 0x2 ;  /* 0x00000002ff087424 */ /* 0x000fe200078e00ff */
[----:B------:R-:W-:Y:S01]  /*2a950*/  MOV R10, R247 ;  /* 0x000000f7000a7202 */ /* 0x000fe20000000f00 */
[----:B------:R-:W-:-:S07]  /*2a960*/  IMAD.MOV.U32 R9, RZ, RZ, -0x1 ;  /* 0xffffffffff097424 */ /* 0x000fce00078e00ff */
[----:B-1---5:R-:W-:Y:S05]  /*2a970*/  WARPSYNC.COLLECTIVE R9, `(.L_x_2145) ;  /* 0x0000000009087348 */ /* 0x022fea0003c00000 */
[----:B------:R1:W2:Y:S02]  /*2a980*/  SHFL.BFLY P0, R7, R10, R8, R7 ;  /* 0x0c0000080a077389 */ /* 0x0002a40000000007 */
[----:B-12---:R-:W-:Y:S01]  /*2a990*/  ENDCOLLECTIVE ;  /* 0x000000000000791b */ /* 0x006fe20003800000 */
.L_x_2145:
[----:B------:R-:W-:Y:S01]  /*2a9a0*/  MOV R6, R7 ;  /* 0x0000000700067202 */ /* 0x000fe20000000f00 */
[----:B------:R-:W-:Y:S01]  /*2a9b0*/  IMAD.MOV.U32 R7, RZ, RZ, 0x1f ;  /* 0x0000001fff077424 */ /* 0x000fe200078e00ff */
[----:B------:R-:W-:-:S03]  /*2a9c0*/  MOV R8, 0x1 ;  /* 0x0000000100087802 */ /* 0x000fc60000000f00 */
[----:B------:R-:W-:-:S04]  /*2a9d0*/  FADD R247, R6, R247 ;  /* 0x000000f706f77221 */ /* 0x000fc80000000000 */
[----:B------:R-:W-:-:S07]  /*2a9e0*/  IMAD.MOV.U32 R10, RZ, RZ, R247 ;  /* 0x000000ffff0a7224 */ /* 0x000fce00078e00f7 */
[----:B------:R-:W-:Y:S05]  /*2a9f0*/  WARPSYNC.COLLECTIVE R9, `(.L_x_2146) ;  /* 0x0000000009087348 */ /* 0x000fea0003c00000 */
[----:B------:R1:W2:Y:S02]  /*2aa00*/  SHFL.BFLY P0, R7, R10, R8, R7 ;  /* 0x0c0000080a077389 */ /* 0x0002a40000000007 */
[----:B-12---:R-:W-:Y:S01]  /*2aa10*/  ENDCOLLECTIVE ;  /* 0x000000000000791b */ /* 0x006fe20003800000 */
.L_x_2146:
[----:B------:R-:W-:Y:S01]  /*2aa20*/  MOV R6, R7 ;  /* 0x0000000700067202 */ /* 0x000fe20000000f00 */
[----:B------:R-:W-:Y:S01]  /*2aa30*/  IMAD.MOV.U32 R8, RZ, RZ, 0x2 ;  /* 0x00000002ff087424 */ /* 0x000fe200078e00ff */
[----:B------:R-:W-:Y:S02]  /*2aa40*/  MOV R7, 0x1f ;  /* 0x0000001f00077802 */ /* 0x000fe40000000f00 */
[----:B------:R-:W-:-:S07]  /*2aa50*/  MOV R10, R246 ;  /* 0x000000f6000a7202 */ /* 0x000fce0000000f00 */
[----:B------:R-:W-:Y:S05]  /*2aa60*/  WARPSYNC.COLLECTIVE R9, `(.L_x_2147) ;  /* 0x0000000009087348 */ /* 0x000fea0003c00000 */
[----:B------:R1:W2:Y:S02]  /*2aa70*/  SHFL.BFLY P0, R7, R10, R8, R7 ;  /* 0x0c0000080a077389 */ /* 0x0002a40000000007 */
[----:B-12---:R-:W-:Y:S01]  /*2aa80*/  ENDCOLLECTIVE ;  /* 0x000000000000791b */ /* 0x006fe20003800000 */
.L_x_2147:
[----:B------:R-:W-:Y:S01]  /*2aa90*/  FADD R246, R7, R246 ;  /* 0x000000f607f67221 */ /* 0x000fe20000000000 */
[----:B------:R-:W-:Y:S01]  /*2aaa0*/  MOV R7, 0x1f ;  /* 0x0000001f00077802 */ /* 0x000fe20000000f00 */
[----:B------:R-:W-:-:S03]  /*2aab0*/  IMAD.MOV.U32 R8, RZ, RZ, 0x1 ;  /* 0x00000001ff087424 */ /* 0x000fc600078e00ff */
[----:B------:R-:W-:-:S07]  /*2aac0*/  MOV R10, R246 ;  /* 0x000000f6000a7202 */ /* 0x000fce0000000f00 */
[----:B------:R-:W-:Y:S05]  /*2aad0*/  WARPSYNC.COLLECTIVE R9, `(.L_x_2148) ;  /* 0x0000000009087348 */ /* 0x000fea0003c00000 */
[----:B------:R1:W2:Y:S02]  /*2aae0*/  SHFL.BFLY P0, R7, R10, R8, R7 ;  /* 0x0c0000080a077389 */ /* 0x0002a40000000007 */
[----:B-12---:R-:W-:Y:S01]  /*2aaf0*/  ENDCOLLECTIVE ;  /* 0x000000000000791b */ /* 0x006fe20003800000 */
.L_x_2148:
[----:B------:R-:W-:Y:S01]  /*2ab00*/  MOV R18, R7 ;  /* 0x0000000700127202 */ /* 0x000fe20000000f00 */
[----:B------:R-:W-:Y:S01]  /*2ab10*/  FADD R10, R247, R6 ;  /* 0x00000006f70a7221 */ /* 0x000fe20000000000 */
[----:B------:R-:W-:Y:S06]  /*2ab20*/  BRA `(.L_x_2149) ;  /* 0xffffffe000b07947 */ /* 0x000fec000383ffff */
        .weak           $__internal_21_$__cuda_sm20_rcp_rn_f32_slowpath
        .type           $__internal_21_$__cuda_sm20_rcp_rn_f32_slowpath,@function
        .size           $__internal_21_$__cuda_sm20_rcp_rn_f32_slowpath,(.L_x_3497 - $__internal_21_$__cuda_sm20_rcp_rn_f32_slowpath)
$__internal_21_$__cuda_sm20_rcp_rn_f32_slowpath:
        /* <DEDUP_REMOVED lines=15> */
.L_x_2151:
        /* <DEDUP_REMOVED lines=33> */
.L_x_2153:
[----:B------:R1:W2:Y:S02]  /*2ae30*/  MUFU.RCP R8, R10 ;  /* 0x0000000a00087308 */ /* 0x0002a40000001000 */
.L_x_2152:
[----:B------:R-:W-:Y:S05]  /*2ae40*/  BSYNC B0 ;  /* 0x0000000000007941 */ /* 0x000fea0003800000 */
.L_x_2150:
[----:B------:R-:W-:Y:S02]  /*2ae50*/  MOV R6, R9 ;  /* 0x0000000900067202 */ /* 0x000fe40000000f00 */
[----:B------:R-:W-:-:S04]  /*2ae60*/  MOV R7, 0x0 ;  /* 0x0000000000077802 */ /* 0x000fc80000000f00 */
[----:B-12---:R-:W-:Y:S05]  /*2ae70*/  RET.REL.NODEC R6 `(_ZN13pytorch_flash24flash_fwd_splitkv_kernelI23Flash_fwd_kernel_traitsILi128ELi64ELi128ELi4ELb0ELb0EN7cutlass10bfloat16_tE19Flash_kernel_traitsILi128ELi64ELi128ELi4ES3_EELb0ELb1ELb0ELb0ELb0ELb0ELb0ELb1EEEvNS_16Flash_fwd_paramsE) ;  /* 0xfffffd5006607950 */ /* 0x006fea0003c3ffff */
.L_x_2154:
        /* <DEDUP_REMOVED lines=16> */
.L_x_3497:


//--------------------- .text._ZN13pytorch_flash24flash_fwd_splitkv_kernelI23Flash_fwd_kernel_traitsILi128ELi64ELi128ELi4ELb0ELb0EN7cutlass10bfloat16_tE19Flash_kernel_traitsILi128ELi64ELi128ELi4ES3_EELb0ELb1ELb0ELb0ELb0ELb0ELb1ELb0EEEvNS_16Flash_fwd_paramsE --------------------------
	.section	.text._ZN13pytorch_flash24flash_fwd_splitkv_kernelI23Flash_fwd_kernel_traitsILi128ELi64ELi128ELi4ELb0ELb0EN7cutlass10bfloat16_tE19Flash_kernel_traitsILi128ELi64ELi128ELi4ES3_EELb0ELb1ELb0ELb0ELb0ELb0ELb1ELb0EEEvNS_16Flash_fwd_paramsE,"ax",@progbits
	.sectionflags	@"SHF_BARRIERS=1"
	.align	128
        .global         _ZN13pytorch_flash24flash_fwd_splitkv_kernelI23Flash_fwd_kernel_traitsILi128ELi64ELi128ELi4ELb0ELb0EN7cutlass10bfloat16_tE19Flash_kernel_traitsILi128ELi64ELi128ELi4ES3_EELb0ELb1ELb0ELb0ELb0ELb0ELb1ELb0EEEvNS_16Flash_fwd_paramsE
        .type           _ZN13pytorch_flash24flash_fwd_splitkv_kernelI23Flash_fwd_kernel_traitsILi128ELi64ELi128ELi4ELb0ELb0EN7cutlass10bfloat16_tE19Flash_kernel_traitsILi128ELi64ELi128ELi4ES3_EELb0ELb1ELb0ELb0ELb0ELb0ELb1ELb0EEEvNS_16Flash_fwd_paramsE,@function
        .size           _ZN13pytorch_flash24flash_fwd_splitkv_kernelI23Flash_fwd_kernel_traitsILi128ELi64ELi128ELi4ELb0ELb0EN7cutlass10bfloat16_tE19Flash_kernel_traitsILi128ELi64ELi128ELi4ES3_EELb0ELb1ELb0ELb0ELb0ELb0ELb1ELb0EEEvNS_16Flash_fwd_paramsE,(.L_x_3498 - _ZN13pytorch_flash24flash_fwd_splitkv_kernelI23Flash_fwd_kernel_traitsILi128ELi64ELi128ELi4ELb0ELb0EN7cutlass10bfloat16_tE19Flash_kernel_traitsILi128ELi64ELi128ELi4ES3_EELb0ELb1ELb0ELb0ELb0ELb0ELb1ELb0EEEvNS_16Flash_fwd_paramsE)
        .other          _ZN13pytorch_flash24flash_fwd_splitkv_kernelI23Flash_fwd_kernel_traitsILi128ELi64ELi128ELi4ELb0ELb0EN7cutlass10bfloat16_tE19Flash_kernel_traitsILi128ELi64ELi128ELi4ES3_EELb0ELb1ELb0ELb0ELb0ELb0ELb1ELb0EEEvNS_16Flash_fwd_paramsE,@"STO_CUDA_ENTRY STV_DEFAULT"
_ZN13pytorch_flash24flash_fwd_splitkv_kernelI23Flash_fwd_kernel_traitsILi128ELi64ELi128ELi4ELb0ELb0EN7cutlass10bfloat16_tE19Flash_kernel_traitsILi128ELi64ELi128ELi4ES3_EELb0ELb1ELb0ELb0ELb0ELb0ELb1ELb0EEEvNS_16Flash_fwd_paramsE:
.text._ZN13pytorch_flash24flash_fwd_splitkv_kernelI23Flash_fwd_kernel_traitsILi128ELi64ELi128ELi4ELb0ELb0EN7cutlass10bfloat16_tE19Flash_kernel_traitsILi128ELi64ELi128ELi4ES3_EELb0ELb1ELb0ELb0ELb0ELb0ELb1ELb0EEEvNS_16Flash_fwd_paramsE:
[----:B------:R-:W1:Y:S01]  /*0000*/  LDC R1, c[0x0][0x28] ;  /* 0x00000a00ff017b82 */ /* 0x000e620000000800 */
[----:B------:R-:W-:-:S07]  /*0010*/  ULDC UR6, c[0x0][0x270] ;  /* 0x00009c0000067ab9 */ /* 0x000fce0000000800 */
[----:B------:R-:W2:Y:S01]  /*0020*/  S2UR UR11, SR_CTAID.Z ;  /* 0x00000000000b79c3 */ /* 0x000ea20000002700 */
[----:B------:R-:W3:Y:S01]  /*0030*/  I2F.U32.RP R2, UR6 ;  /* 0x0000000600027d06 */ /* 0x000ee20008209000 */
[----:B------:R-:W-:Y:S01]  /*0040*/  UISETP.NE.U32.AND UP2, UPT, UR6, URZ, UPT ;  /* 0x0000003f0600728c */ /* 0x000fe2000bf45070 */
[----:B------:R-:W-:Y:S01]  /*0050*/  ULDC.64 UR8, c[0x0][0x2f0] ;  /* 0x0000bc0000087ab9 */ /* 0x000fe20000000a00 */
[----:B------:R-:W-:-:S05]  /*0060*/  ULDC.64 UR24, c[0x0][0x208] ;  /* 0x0000820000187ab9 */ /* 0x000fca0000000a00 */
[----:B---3--:R-:W3:Y:S02]  /*0070*/  MUFU.RCP R0, R2 ;  /* 0x0000000200007308 */ /* 0x008ee40000001000 */
[----:B---3--:R-:W-:-:S06]  /*0080*/  VIADD R0, R0, 0xffffffe ;  /* 0x0ffffffe00007836 */ /* 0x008fcc0000000000 */
[----:B------:R-:W3:Y:S02]  /*0090*/  F2I.FTZ.U32.TRUNC.NTZ R0, R0 ;  /* 0x0000000000007305 */ /* 0x000ee4000021f000 */
[----:B---3--:R-:W-:-:S13]  /*00a0*/  R2UR UR5, R0 ;  /* 0x00000000000572ca */ /* 0x008fda00000e0000 */
[----:B------:R-:W-:-:S04]  /*00b0*/  UIADD3 UR4, URZ, -UR5, URZ ;  /* 0x800000053f047290 */ /* 0x000fc8000fffe03f */
[----:B------:R-:W-:-:S03]  /*00c0*/  UIMAD UR7, UR4, UR6, URZ ;  /* 0x00000006040772a4 */ /* 0x000fc6000f8e023f */
[----:B------:R-:W-:Y:S02]  /*00d0*/  UMOV UR4, URZ ;  /* 0x0000003f00047c82 */ /* 0x000fe40008000000 */
[----:B------:R-:W-:-:S04]  /*00e0*/  UIMAD.WIDE.U32 UR4, UR5, UR7, UR4 ;  /* 0x00000007050472a5 */ /* 0x000fc8000f8e0004 */
[----:B--2---:R-:W-:-:S03]  /*00f0*/  UIMAD.WIDE.U32 UR20, UR5, UR11, URZ ;  /* 0x0000000b051472a5 */ /* 0x004fc6000f8e003f */
[----:B------:R-:W-:Y:S01]  /*0100*/  ULDC.64 UR4, c[0x0][0x2f0] ;  /* 0x0000bc0000047ab9 */ /* 0x000fe20000000a00 */
[----:B------:R-:W-:Y:S02]  /*0110*/  UIADD3 UR7, -UR21, URZ, URZ ;  /* 0x0000003f15077290 */ /* 0x000fe4000fffe13f */
[----:B------:R-:W-:Y:S02]  /*0120*/  UISETP.NE.U32.AND UP1, UPT, UR4, URZ, UPT ;  /* 0x0000003f0400728c */ /* 0x000fe4000bf25070 */
[----:B------:R-:W-:Y:S02]  /*0130*/  UIMAD UR7, UR6, UR7, UR11 ;  /* 0x00000007060772a4 */ /* 0x000fe4000f8e020b */
[----:B------:R-:W-:Y:S02]  /*0140*/  UISETP.NE.AND.EX UP1, UPT, UR5, URZ, UPT, UP1 ;  /* 0x0000003f0500728c */ /* 0x000fe4000bf25310 */
[----:B------:R-:W-:Y:S01]  /*0150*/  UISETP.GE.U32.AND UP0, UPT, UR7, UR6, UPT ;  /* 0x000000060700728c */ /* 0x000fe2000bf06070 */
[----:B------:R-:W-:-:S03]  /*0160*/  ULDC.64 UR4, c[0x0][0x300] ;  /* 0x0000c00000047ab9 */ /* 0x000fc60000000a00 */
[----:B------:R-:W-:-:S07]  /*0170*/  PLOP3.LUT P2, PT, PT, PT, UP1, 0x80, 0x0 ;  /* 0x000000000000781c */ /* 0x000fce0003f4f018 */
[----:B------:R-:W-:Y:S02]  /*0180*/  @UP0 UIADD3 UR7, UR7, -UR6, URZ ;  /* 0x8000000607070290 */ /* 0x000fe4000fffe03f */
[----:B------:R-:W-:Y:S02]  /*0190*/  @UP0 UIADD3 UR21, UR21, 0x1, URZ ;  /* 0x0000000115150890 */ /* 0x000fe4000fffe03f */
[----:B------:R-:W-:Y:S02]  /*01a0*/  UISETP.GE.U32.AND UP3, UPT, UR7, UR6, UPT ;  /* 0x000000060700728c */ /* 0x000fe4000bf66070 */
[----:B------:R-:W-:Y:S01]  /*01b0*/  UISETP.NE.U32.AND UP0, UPT, UR4, URZ, UPT ;  /* 0x0000003f0400728c */ /* 0x000fe2000bf05070 */
[----:B------:R-:W-:-:S03]  /*01c0*/  ULDC.U8 UR7, c[0x0][0x3c2] ;  /* 0x0000f08000077ab9 */ /* 0x000fc60000000000 */
[----:B------:R-:W-:-:S03]  /*01d0*/  UISETP.NE.AND.EX UP0, UPT, UR5, URZ, UPT, UP0 ;  /* 0x0000003f0500728c */ /* 0x000fc6000bf05300 */
[----:B------:R-:W-:Y:S02]  /*01e0*/  ULDC.64 UR4, c[0x0][0x2f8] ;  /* 0x0000be0000047ab9 */ /* 0x000fe40000000a00 */
[----:B------:R-:W-:Y:S01]  /*01f0*/  @UP3 UIADD3 UR21, UR21, 0x1, URZ ;  /* 0x0000000115153890 */ /* 0x000fe2000fffe03f */
[----:B------:R-:W-:Y:S01]  /*0200*/  PLOP3.LUT P0, PT, PT, PT, UP0, 0x80, 0x0 ;  /* 0x000000000000781c */ /* 0x000fe20003f0f008 */
[----:B------:R-:W-:Y:S02]  /*0210*/  @!UP2 ULOP3.LUT UR21, URZ, UR6, URZ, 0x33, !UPT ;  /* 0x000000063f15a292 */ /* 0x000fe4000f8e333f */
[----:B------:R-:W-:Y:S02]  /*0220*/  UISETP.NE.AND UP3, UPT, UR7, URZ, UPT ;  /* 0x0000003f0700728c */ /* 0x000fe4000bf65270 */
[----:B------:R-:W-:Y:S01]  /*0230*/  UIMAD.WIDE UR8, UR21, 0x4, UR8 ;  /* 0x00000004150878a5 */ /* 0x000fe2000f8e0208 */
[----:B------:R-:W-:Y:S01]  /*0240*/  @UP0 ULDC.64 UR12, c[0x0][0x300] ;  /* 0x0000c000000c0ab9 */ /* 0x000fe20000000a00 */
[----:B------:R-:W-:-:S02]  /*0250*/  UISETP.EQ.U32.AND UP2, UPT, UR4, URZ, UPT ;  /* 0x0000003f0400728c */ /* 0x000fc4000bf42070 */
[----:B------:R-:W-:Y:S02]  /*0260*/  @UP0 UIMAD.WIDE UR12, UR21, 0x4, UR12 ;  /* 0x00000004150c08a5 */ /* 0x000fe4000f8e020c */
[----:B------:R-:W-:Y:S01]  /*0270*/  IMAD.U32 R10, RZ, RZ, UR8 ;  /* 0x00000008ff0a7e24 */ /* 0x000fe2000f8e00ff */
[----:B------:R-:W-:Y:S01]  /*0280*/  UISETP.EQ.OR.EX UP2, UPT, UR5, URZ, !UP3, UP2 ;  /* 0x0000003f0500728c */ /* 0x000fe2000df42720 */
[----:B------:R-:W-:Y:S01]  /*0290*/  IMAD.U32 R11, RZ, RZ, UR9 ;  /* 0x00000009ff0b7e24 */ /* 0x000fe2000f8e00ff */
[----:B------:R-:W-:Y:S01]  /*02a0*/  ULDC.64 UR8, c[0x0][0x2f8] ;  /* 0x0000be0000087ab9 */ /* 0x000fe20000000a00 */
[----:B------:R-:W-:Y:S02]  /*02b0*/  IMAD.U32 R8, RZ, RZ, UR12 ;  /* 0x0000000cff087e24 */ /* 0x000fe4000f8e00ff */
[----:B------:R-:W-:Y:S01]  /*02c0*/  IMAD.U32 R9, RZ, RZ, UR13 ;  /* 0x0000000dff097e24 */ /* 0x000fe2000f8e00ff */
[----:B------:R-:W2:Y:S04]  /*02d0*/  @P2 LDG.E R4, desc[UR24][R10.64] ;  /* 0x000000180a042981 */ /* 0x000ea8000c1e1900 */
[----:B------:R-:W3:Y:S01]  /*02e0*/  @P2 LDG.E R0, desc[UR24][R10.64+0x4] ;  /* 0x000004180a002981 */ /* 0x000ee2000c1e1900 */
[----:B------:R-:W-:Y:S01]  /*02f0*/  PLOP3.LUT P1, PT, PT, PT, UP2, 0x80, 0x0 ;  /* 0x000000000000781c */ /* 0x000fe20003f2f028 */
[----:B------:R-:W-:-:S02]  /*0300*/  UIMAD.WIDE UR8, UR21, 0x4, UR8 ;  /* 0x00000004150878a5 */ /* 0x000fc4000f8e0208 */
[----:B------:R-:W4:Y:S04]  /*0310*/  @P0 LDG.E R2, desc[UR24][R8.64] ;  /* 0x0000001808020981 */ /* 0x000f28000c1e1900 */
[----:B------:R-:W-:Y:S02]  /*0320*/  IMAD.U32 R6, RZ, RZ, UR8 ;  /* 0x00000008ff067e24 */ /* 0x000fe4000f8e00ff */
[----:B------:R-:W-:-:S05]  /*0330*/  IMAD.U32 R7, RZ, RZ, UR9 ;  /* 0x00000009ff077e24 */ /* 0x000fca000f8e00ff */
[----:B------:R-:W5:Y:S01]  /*0340*/  @!P1 LDG.E R3, desc[UR24][R6.64] ;  /* 0x0000001806039981 */ /* 0x000f62000c1e1900 */
[----:B------:R-:W-:Y:S01]  /*0350*/  UMOV UR15, 0xffffffff ;  /* 0xffffffff000f7882 */ /* 0x000fe20000000000 */
[----:B------:R-:W-:Y:S01]  /*0360*/  UMOV UR26, URZ ;  /* 0x0000003f001a7c82 */ /* 0x000fe20008000000 */
[----:B------:R-:W-:Y:S01]  /*0370*/  UMOV UR27, 0xffffffff ;  /* 0xffffffff001b7882 */ /* 0x000fe20000000000 */
[----:B------:R-:W1:Y:S08]  /*0380*/  S2UR UR17, SR_CTAID.X ;  /* 0x00000000001179c3 */ /* 0x000e700000002500 */
[----:B------:R-:W1:Y:S01]  /*0390*/  S2UR UR7, SR_CTAID.Y ;  /* 0x00000000000779c3 */ /* 0x000e620000002600 */
[----:B--2---:R-:W-:-:S02]  /*03a0*/  @P2 R2UR UR15, R4 ;  /* 0x00000000040f22ca */ /* 0x004fc400000e0000 */
[----:B---3--:R-:W-:Y:S02]  /*03b0*/  @P2 R2UR UR19, R0 ;  /* 0x00000000001322ca */ /* 0x008fe400000e0000 */
[----:B----4-:R-:W-:Y:S02]  /*03c0*/  @P0 R2UR UR26, R2 ;  /* 0x00000000021a02ca */ /* 0x010fe400000e0000 */
[----:B------:R-:W-:-:S04]  /*03d0*/  ISETP.NE.U32.AND P0, PT, RZ, UR4, PT ;  /* 0x00000004ff007c0c */ /* 0x000fc8000bf05070 */
[----:B------:R-:W-:-:S05]  /*03e0*/  ISETP.NE.AND.EX P0, PT, RZ, UR5, PT, P0 ;  /* 0x00000005ff007c0c */ /* 0x000fca000bf05300 */
[----:B------:R-:W-:Y:S02]  /*03f0*/  @UP1 UIADD3 UR19, UR19, -UR15, URZ ;  /* 0x8000000f13131290 */ /* 0x000fe4000fffe03f */
[----:B------:R-:W-:Y:S01]  /*0400*/  UIADD3 UR4, -UR21, URZ, URZ ;  /* 0x0000003f15047290 */ /* 0x000fe2000fffe13f */
[----:B-----5:R-:W-:-:S03]  /*0410*/  @!P1 R2UR UR27, R3 ;  /* 0x00000000031b92ca */ /* 0x020fc600000e0000 */
[----:B------:R-:W-:Y:S01]  /*0420*/  UIMAD UR11, UR6, UR4, UR11 ;  /* 0x00000004060b72a4 */ /* 0x000fe2000f8e020b */
[----:B------:R-:W-:Y:S01]  /*0430*/  @!UP1 ULDC UR19, c[0x0][0x2c4] ;  /* 0x0000b10000139ab9 */ /* 0x000fe20000000800 */
[----:B-1----:R-:W-:Y:S10]  /*0440*/  @!P0 BRA `(.L_x_2155) ;  /* 0x00000000001c8947 */ /* 0x002ff40003800000 */
[----:B------:R-:W-:-:S13]  /*0450*/  PLOP3.LUT P0, PT, PT, PT, UP3, 0x80, 0x0 ;  /* 0x000000000000781c */ /* 0x000fda0003f0f038 */
[----:B------:R-:W2:Y:S04]  /*0460*/  @P0 LDG.E R0, desc[UR24][R6.64+0x4] ;  /* 0x0000041806000981 */ /* 0x000ea8000c1e1900 */
[----:B------:R-:W3:Y:S01]  /*0470*/  @!P0 LDG.E R2, desc[UR24][R6.64] ;  /* 0x0000001806028981 */ /* 0x000ee2000c1e1900 */
[----:B--2---:R-:W-:-:S13]  /*0480*/  @P0 R2UR UR8, R0 ;  /* 0x00000000000802ca */ /* 0x004fda00000e0000 */
[----:B------:R-:W-:-:S07]  /*0490*/  @UP3 UIADD3 UR8, UR8, -UR27, URZ ;  /* 0x8000001b08083290 */ /* 0x000fce000fffe03f */
[----:B---3--:R-:W-:Y:S01]  /*04a0*/  @!P0 R2UR UR8, R2 ;  /* 0x00000000020882ca */ /* 0x008fe200000e0000 */
[----:B------:R-:W-:-:S14]  /*04b0*/  BRA `(.L_x_2156) ;  /* 0x0000000000047947 */ /* 0x000fdc0003800000 */
.L_x_2155:
[----:B------:R-:W-:-:S04]  /*04c0*/  ULDC UR8, c[0x0][0x2c8] ;  /* 0x0000b20000087ab9 */ /* 0x000fc80000000800 */
.L_x_2156:
[----:B------:R-:W-:Y:S02]  /*04d0*/  ULDC.64 UR4, c[0x0][0x308] ;  /* 0x0000c20000047ab9 */ /* 0x000fe40000000a00 */
[----:B------:R-:W-:-:S04]  /*04e0*/  UISETP.NE.U32.AND UP1, UPT, UR4, URZ, UPT ;  /* 0x0000003f0400728c */ /* 0x000fc8000bf25070 */
[----:B------:R-:W-:-:S06]  /*04f0*/  UISETP.NE.AND.EX UP1, UPT, UR5, URZ, UPT, UP1 ;  /* 0x0000003f0500728c */ /* 0x000fcc000bf25310 */
[----:B------:R-:W-:-:S05]  /*0500*/  PLOP3.LUT P0, PT, PT, PT, UP1, 0x80, 0x0 ;  /* 0x000000000000781c */ /* 0x000fca0003f0f018 */
[----:B------:R-:W-:Y:S02]  /*0510*/  @UP1 ULDC.64 UR4, c[0x0][0x308] ;  /* 0x0000c20000041ab9 */ /* 0x000fe40000000a00 */
[----:B------:R-:W-:-:S06]  /*0520*/  @UP1 UIMAD.WIDE UR4, UR21, 0x4, UR4 ;  /* 0x00000004150418a5 */ /* 0x000fcc000f8e0204 */
[----:B------:R-:W-:Y:S02]  /*0530*/  IMAD.U32 R3, RZ, RZ, UR5 ;  /* 0x00000005ff037e24 */ /* 0x000fe4000f8e00ff */
[----:B------:R-:W-:-:S05]  /*0540*/  IMAD.U32 R2, RZ, RZ, UR4 ;  /* 0x00000004ff027e24 */ /* 0x000fca000f8e00ff */
[----:B------:R1:W5:Y:S01]  /*0550*/  @P0 LDG.E R3, desc[UR24][R2.64] ;  /* 0x0000001802030981 */ /* 0x000362000c1e1900 */
[----:B------:R-:W-:-:S04]  /*0560*/  USHF.L.U32 UR17, UR17, 0x6, URZ ;  /* 0x0000000611117899 */ /* 0x000fc8000800063f */
[----:B------:R-:W-:-:S06]  /*0570*/  UISETP.GT.AND UP0, UPT, UR19, UR17, UPT ;  /* 0x000000111300728c */ /* 0x000fcc000bf04270 */
[----:B------:R-:W-:-:S13]  /*0580*/  PLOP3.LUT P1, PT, PT, PT, UP0, 0x80, 0x0 ;  /* 0x000000000000781c */ /* 0x000fda0003f2f008 */
[----:B------:R-:W-:Y:S05]  /*0590*/  @!P1 EXIT ;  /* 0x000000000000994d */ /* 0x000fea0003800000 */
[----:B------:R-:W2:Y:S01]  /*05a0*/  LDC R6, c[0x0][0x10] ;  /* 0x00000400ff067b82 */ /* 0x000ea20000000800 */
[----:B------:R-:W-:Y:S01]  /*05b0*/  @!UP1 ULDC.64 UR4, c[0x0][0x318] ;  /* 0x0000c60000049ab9 */ /* 0x000fe20000000a00 */
[----:B-----5:R-:W-:Y:S01]  /*05c0*/  @P0 R2UR UR18, R3 ;  /* 0x00000000031202ca */ /* 0x020fe200000e0000 */
[----:B------:R-:W-:Y:S01]  /*05d0*/  @!UP1 UISETP.NE.U32.AND UP0, UPT, UR4, URZ, UPT ;  /* 0x0000003f0400928c */ /* 0x000fe2000bf05070 */
[----:B------:R-:W3:Y:S01]  /*05e0*/  S2R R225, SR_TID.X ;  /* 0x0000000000e17919 */ /* 0x000ee20000002100 */
[----:B------:R-:W-:Y:S01]  /*05f0*/  ULDC UR13, c[0x0][0x398] ;  /* 0x0000e600000d7ab9 */ /* 0x000fe20000000800 */
[----:B------:R-:W-:Y:S01]  /*0600*/  @!UP1 ULDC UR4, c[0x0][0x2cc] ;  /* 0x0000b30000049ab9 */ /* 0x000fe20000000800 */
[----:B------:R-:W-:Y:S01]  /*0610*/  @!UP1 UISETP.NE.AND.EX UP0, UPT, UR5, URZ, UPT, UP0 ;  /* 0x0000003f0500928c */ /* 0x000fe2000bf05300 */
[----:B------:R-:W4:Y:S01]  /*0620*/  LDC R0, c[0x0][0x2c8] ;  /* 0x0000b200ff007b82 */ /* 0x000f220000000800 */
[----:B------:R-:W-:Y:S02]  /*0630*/  ULDC UR14, c[0x0][0x394] ;  /* 0x0000e500000e7ab9 */ /* 0x000fe40000000800 */
[----:B------:R-:W-:-:S04]  /*0640*/  @!UP1 USEL UR4, UR4, URZ, UP0 ;  /* 0x0000003f04049287 */ /* 0x000fc80008000000 */
[----:B------:R-:W-:Y:S02]  /*0650*/  @UP1 UIADD3 UR18, UR18, -UR26, URZ ;  /* 0x8000001a12121290 */ /* 0x000fe4000fffe03f */
[----:B------:R-:W-:-:S04]  /*0660*/  @!UP1 UIADD3 UR18, UR4, UR8, -UR26 ;  /* 0x0000000804129290 */ /* 0x000fc8000fffe81a */
[----:B------:R-:W-:Y:S02]  /*0670*/  UIADD3 UR5, UR18, 0x7f, URZ ;  /* 0x0000007f12057890 */ /* 0x000fe4000fffe03f */
[----:B------:R-:W-:Y:S01]  /*0680*/  UIADD3 UR9, UR18, UR17, -UR19 ;  /* 0x0000001112097290 */ /* 0x000fe2000fffe813 */
[----:B--2---:R-:W-:Y:S01]  /*0690*/  IABS R5, R6 ;  /* 0x0000000600057213 */ /* 0x004fe20000000000 */
[----:B------:R-:W-:Y:S02]  /*06a0*/  USHF.R.S32.HI UR4, URZ, 0x1f, UR5 ;  /* 0x0000001f3f047899 */ /* 0x000fe40008011405 */
[----:B------:R-:W-:Y:S01]  /*06b0*/  UIADD3 UR9, UR9, -UR14, URZ ;  /* 0x8000000e09097290 */ /* 0x000fe2000fffe03f */
[----:B-1----:R-:W1:Y:S01]  /*06c0*/  I2F.RP R2, R5 ;  /* 0x0000000500027306 */ /* 0x002e620000209400 */
[----:B------:R-:W-:Y:S02]  /*06d0*/  ULEA.HI UR4, UR4, UR5, URZ, 0x7 ;  /* 0x0000000504047291 */ /* 0x000fe4000f8f383f */
[----:B------:R-:W-:Y:S01]  /*06e0*/  UIADD3 UR5, -UR19, 0xbf, UR17 ;  /* 0x000000bf13057890 */ /* 0x000fe2000fffe111 */
[----:B----4-:R-:W-:Y:S01]  /*06f0*/  VIADD R0, R0, 0x7f ;  /* 0x0000007f00007836 */ /* 0x010fe20000000000 */
[----:B------:R-:W-:-:S02]  /*0700*/  USHF.R.S32.HI UR4, URZ, 0x7, UR4 ;  /* 0x000000073f047899 */ /* 0x000fc40008011404 */
[----:B------:R-:W-:Y:S02]  /*0710*/  UIADD3 UR5, UR5, UR13, UR18 ;  /* 0x0000000d05057290 */ /* 0x000fe4000fffe012 */
[----:B------:R-:W-:Y:S01]  /*0720*/  SHF.R.S32.HI R7, RZ, 0x1f, R0 ;  /* 0x0000001fff077819 */ /* 0x000fe20000011400 */
[----:B------:R-:W-:-:S03]  /*0730*/  USHF.R.S32.HI UR8, URZ, 0x1f, UR9 ;  /* 0x0000001f3f087899 */ /* 0x000fc60008011409 */
[----:B------:R-:W-:Y:S01]  /*0740*/  LEA.HI R7, R7, R0, RZ, 0x7 ;  /* 0x0000000007077211 */ /* 0x000fe200078f38ff */
[----:B------:R-:W-:Y:S01]  /*0750*/  ULEA.HI UR8, UR8, UR9, URZ, 0x7 ;  /* 0x0000000908087291 */ /* 0x000fe2000f8f383f */
[----:B-1----:R-:W1:Y:S01]  /*0760*/  MUFU.RCP R8, R2 ;  /* 0x0000000200087308 */ /* 0x002e620000001000 */
[-C--:B------:R-:W-:Y:S02]  /*0770*/  IABS R0, R6.reuse ;  /* 0x0000000600007213 */ /* 0x080fe40000000000 */
[----:B------:R-:W-:-:S03]  /*0780*/  LEA.HI.SX32 R7, R7, R6, 0x19 ;  /* 0x0000000607077211 */ /* 0x000fc600078fcaff */
[----:B------:R-:W-:Y:S02]  /*0790*/  IMAD.MOV R0, RZ, RZ, -R0 ;  /* 0x000000ffff007224 */ /* 0x000fe400078e0a00 */
[----:B------:R-:W-:Y:S02]  /*07a0*/  VIADD R7, R7, 0xffffffff ;  /* 0xffffffff07077836 */ /* 0x000fe40000000000 */
[----:B-1----:R-:W-:-:S03]  /*07b0*/  VIADD R8, R8, 0xffffffe ;  /* 0x0ffffffe08087836 */ /* 0x002fc60000000000 */
[----:B------:R-:W-:Y:S02]  /*07c0*/  IABS R2, R7 ;  /* 0x0000000700027213 */ /* 0x000fe40000000000 */
[----:B------:R-:W-:Y:S01]  /*07d0*/  LOP3.LUT R7, R7, R6, RZ, 0x3c, !PT ;  /* 0x0000000607077212 */ /* 0x000fe200078e3cff */
[----:B------:R-:W1:Y:S03]  /*07e0*/  F2I.FTZ.U32.TRUNC.NTZ R9, R8 ;  /* 0x0000000800097305 */ /* 0x000e66000021f000 */
[----:B------:R-:W-:Y:S01]  /*07f0*/  ISETP.GE.AND P0, PT, R7, RZ, PT ;  /* 0x000000ff0700720c */ /* 0x000fe20003f06270 */
[----:B-1----:R-:W-:Y:S02]  /*0800*/  IMAD.MOV R4, RZ, RZ, -R9 ;  /* 0x000000ffff047224 */ /* 0x002fe400078e0a09 */
[----:B------:R-:W-:Y:S02]  /*0810*/  IMAD.MOV.U32 R8, RZ, RZ, RZ ;  /* 0x000000ffff087224 */ /* 0x000fe400078e00ff */
[----:B------:R-:W-:-:S04]  /*0820*/  IMAD R4, R4, R5, RZ ;  /* 0x0000000504047224 */ /* 0x000fc800078e02ff */
[----:B------:R-:W-:-:S06]  /*0830*/  IMAD.HI.U32 R4, R9, R4, R8 ;  /* 0x0000000409047227 */ /* 0x000fcc00078e0008 */
[----:B------:R-:W-:-:S04]  /*0840*/  IMAD.HI.U32 R9, R4, R2, RZ ;  /* 0x0000000204097227 */ /* 0x000fc800078e00ff */
[----:B------:R-:W-:-:S05]  /*0850*/  IMAD R0, R9, R0, R2 ;  /* 0x0000000009007224 */ /* 0x000fca00078e0202 */
[----:B------:R-:W-:-:S13]  /*0860*/  ISETP.GT.U32.AND P1, PT, R5, R0, PT ;  /* 0x000000000500720c */ /* 0x000fda0003f24070 */
[----:B------:R-:W-:Y:S02]  /*0870*/  @!P1 IMAD.IADD R0, R0, 0x1, -R5 ;  /* 0x0000000100009824 */ /* 0x000fe400078e0a05 */
[----:B------:R-:W-:Y:S01]  /*0880*/  @!P1 VIADD R9, R9, 0x1 ;  /* 0x0000000109099836 */ /* 0x000fe20000000000 */
[----:B------:R-:W-:Y:S02]  /*0890*/  ISETP.NE.AND P1, PT, R6, RZ, PT ;  /* 0x000000ff0600720c */ /* 0x000fe40003f25270 */
[----:B------:R-:W-:-:S13]  /*08a0*/  ISETP.GE.U32.AND P2, PT, R0, R5, PT ;  /* 0x000000050000720c */ /* 0x000fda0003f46070 */
[----:B------:R-:W-:-:S04]  /*08b0*/  @P2 VIADD R9, R9, 0x1 ;  /* 0x0000000109092836 */ /* 0x000fc80000000000 */
[----:B------:R-:W-:Y:S01]  /*08c0*/  @!P0 IMAD.MOV R9, RZ, RZ, -R9 ;  /* 0x000000ffff098224 */ /* 0x000fe200078e0a09 */
[----:B------:R-:W-:-:S05]  /*08d0*/  @!P1 LOP3.LUT R9, RZ, R6, RZ, 0x33, !PT ;  /* 0x00000006ff099212 */ /* 0x000fca00078e33ff */
[----:B------:R-:W-:-:S05]  /*08e0*/  IMAD R222, R9, UR7, RZ ;  /* 0x0000000709de7c24 */ /* 0x000fca000f8e02ff */
[----:B------:R-:W-:Y:S01]  /*08f0*/  VIADDMNMX R9, R222, R9, UR4, PT ;  /* 0x00000004de097e46 */ /* 0x000fe2000b800109 */
[----:B------:R-:W-:-:S03]  /*0900*/  USHF.R.S32.HI UR4, URZ, 0x1f, UR5 ;  /* 0x0000001f3f047899 */ /* 0x000fc60008011405 */
[----:B------:R-:W-:Y:S01]  /*0910*/  R2UR UR12, R9 ;  /* 0x00000000090c72ca */ /* 0x000fe200000e0000 */
[----:B------:R-:W-:-:S04]  /*0920*/  ULEA.HI UR4, UR4, UR5, URZ, 0x7 ;  /* 0x0000000504047291 */ /* 0x000fc8000f8f383f */
[----:B------:R-:W-:Y:S02]  /*0930*/  USHF.R.S32.HI UR5, URZ, 0x7, UR4 ;  /* 0x000000073f057899 */ /* 0x000fe40008011404 */
[----:B------:R-:W-:-:S06]  /*0940*/  USHF.R.S32.HI UR4, URZ, 0x7, UR8 ;  /* 0x000000073f047899 */ /* 0x000fcc0008011408 */
[----:B------:R-:W-:Y:S01]  /*0950*/  UISETP.LT.AND UP0, UPT, UR12, UR5, UPT ;  /* 0x000000050c00728c */ /* 0x000fe2000bf01270 */
[----:B------:R-:W-:-:S03]  /*0960*/  VIMNMX R222, R222, UR4, !PT ;  /* 0x00000004dede7c48 */ /* 0x000fc6000ffe0100 */
[----:B------:R-:W-:-:S06]  /*0970*/  USEL UR12, UR12, UR5, UP0 ;  /* 0x000000050c0c7287 */ /* 0x000fcc0008000000 */
[----:B------:R-:W-:-:S13]  /*0980*/  ISETP.GE.AND P0, PT, R222, UR12, PT ;  /* 0x0000000cde007c0c */ /* 0x000fda000bf06270 */
[----:B---3--:R-:W-:Y:S05]  /*0990*/  @!P0 BRA `(.L_x_2157) ;  /* 0x0000000800188947 */ /* 0x008fea0003800000 */
[----:B------:R-:W-:Y:S01]  /*09a0*/  SHF.R.S32.HI R0, RZ, 0x1f, R225 ;  /* 0x0000001fff007819 */ /* 0x000fe200000114e1 */
[----:B------:R-:W-:Y:S01]  /*09b0*/  ULDC.64 UR4, c[0x0][0x2c0] ;  /* 0x0000b00000047ab9 */ /* 0x000fe20000000a00 */
[----:B------:R-:W-:Y:S01]  /*09c0*/  BSSY B0, `(.L_x_2158) ;  /* 0x0000028000007945 */ /* 0x000fe20003800000 */
[----:B------:R-:W-:Y:S01]  /*09d0*/  UIMAD UR4, UR7, UR4, UR21 ;  /* 0x00000004070472a4 */ /* 0x000fe2000f8e0215 */
[----:B------:R-:W-:-:S03]  /*09e0*/  LEA.HI R9, R0, R225, RZ, 0x4 ;  /* 0x000000e100097211 */ /* 0x000fc600078f20ff */
[----:B------:R-:W-:Y:S01]  /*09f0*/  UIMAD UR6, UR4, UR6, UR11 ;  /* 0x00000006040672a4 */ /* 0x000fe2000f8e020b */
[----:B------:R-:W-:Y:S02]  /*0a00*/  LOP3.LUT R0, R9, 0xfffffff0, RZ, 0xc0, !PT ;  /* 0xfffffff009007812 */ /* 0x000fe400078ec0ff */
[----:B------:R-:W-:Y:S01]  /*0a10*/  SHF.R.S32.HI R9, RZ, 0x4, R9 ;  /* 0x00000004ff097819 */ /* 0x000fe20000011409 */
[----:B------:R-:W-:Y:S02]  /*0a20*/  UIMAD UR6, UR6, UR5, UR17 ;  /* 0x00000005060672a4 */ /* 0x000fe4000f8e0211 */
[----:B------:R-:W-:Y:S01]  /*0a30*/  IMAD.IADD R225, R225, 0x1, -R0 ;  /* 0x00000001e1e17824 */ /* 0x000fe200078e0a00 */
[----:B------:R-:W-:Y:S01]  /*0a40*/  ULDC UR4, c[0x0][0x2dc] ;  /* 0x0000b70000047ab9 */ /* 0x000fe20000000800 */
[----:B------:R-:W-:Y:S01]  /*0a50*/  UIADD3 UR17, -UR17, UR19, URZ ;  /* 0x0000001311117290 */ /* 0x000fe2000fffe13f */
[----:B------:R-:W-:Y:S01]  /*0a60*/  VIADD R7, R9, 0x8 ;  /* 0x0000000809077836 */ /* 0x000fe20000000000 */
[----:B------:R-:W-:Y:S01]  /*0a70*/  UIMAD UR4, UR6, UR4, URZ ;  /* 0x00000004060472a4 */ /* 0x000fe2000f8e023f */
[C---:B------:R-:W-:Y:S01]  /*0a80*/  IMAD.SHL.U32 R12, R225.reuse, 0x4, RZ ;  /* 0x00000004e10c7824 */ /* 0x040fe200078e00ff */
[----:B------:R-:W-:Y:S01]  /*0a90*/  ISETP.NE.AND P6, PT, R225, RZ, PT ;  /* 0x000000ffe100720c */ /* 0x000fe20003fc5270 */
[C---:B------:R-:W-:Y:S01]  /*0aa0*/  VIADD R6, R9.reuse, 0x10 ;  /* 0x0000001009067836 */ /* 0x040fe20000000000 */
[C---:B------:R-:W-:Y:S01]  /*0ab0*/  ISETP.GE.AND P3, PT, R9.reuse, UR17, PT ;  /* 0x0000001109007c0c */ /* 0x040fe2000bf66270 */
[----:B------:R-:W-:Y:S01]  /*0ac0*/  VIADD R2, R9, 0x30 ;  /* 0x0000003009027836 */ /* 0x000fe20000000000 */
[--C-:B------:R-:W-:Y:S01]  /*0ad0*/  SHF.R.S32.HI R13, RZ, 0x1f, R12.reuse ;  /* 0x0000001fff0d7819 */ /* 0x100fe2000001140c */
[----:B------:R-:W-:Y:S01]  /*0ae0*/  IMAD.U32 R0, RZ, RZ, UR4 ;  /* 0x00000004ff007e24 */ /* 0x000fe2000f8e00ff */
[----:B------:R-:W-:Y:S01]  /*0af0*/  ISETP.GE.AND P2, PT, R7, UR17, PT ;  /* 0x0000001107007c0c */ /* 0x000fe2000bf46270 */
[----:B------:R-:W-:Y:S01]  /*0b00*/  VIADD R8, R12, 0x40 ;  /* 0x000000400c087836 */ /* 0x000fe20000000000 */
[----:B------:R-:W-:Y:S01]  /*0b10*/  ISETP.GE.AND P5, PT, R6, UR17, PT ;  /* 0x0000001106007c0c */ /* 0x000fe2000bfa6270 */
[----:B------:R-:W-:-:S03]  /*0b20*/  IMAD.WIDE R4, R9, 0x80, R12 ;  /* 0x0000008009047825 */ /* 0x000fc600078e020c */
[----:B------:R-:W-:Y:S01]  /*0b30*/  IADD3 R3, P0, R4, UR4, RZ ;  /* 0x0000000404037c10 */ /* 0x000fe2000ff1e0ff */
[----:B------:R-:W-:Y:S01]  /*0b40*/  ULDC.64 UR4, c[0x0][0x288] ;  /* 0x0000a20000047ab9 */ /* 0x000fe20000000a00 */
[C---:B------:R-:W-:Y:S02]  /*0b50*/  VIADD R4, R9.reuse, 0x20 ;  /* 0x0000002009047836 */ /* 0x040fe40000000000 */
[----:B------:R-:W-:Y:S01]  /*0b60*/  LEA.HI.X.SX32 R0, R0, R5, 0x1, P0 ;  /* 0x0000000500007211 */ /* 0x000fe200000f0eff */
[----:B------:R-:W-:Y:S01]  /*0b70*/  VIADD R5, R9, 0x18 ;  /* 0x0000001809057836 */ /* 0x000fe20000000000 */
[C---:B------:R-:W-:Y:S02]  /*0b80*/  LEA R10, P0, R3.reuse, UR4, 0x2 ;  /* 0x00000004030a7c11 */ /* 0x040fe4000f8010ff */
[----:B------:R-:W-:Y:S02]  /*0b90*/  ISETP.GE.AND P1, PT, R4, UR17, PT ;  /* 0x0000001104007c0c */ /* 0x000fe4000bf26270 */
[----:B------:R-:W-:Y:S01]  /*0ba0*/  LEA.HI.X R11, R3, UR5, R0, 0x2, P0 ;  /* 0x00000005030b7c11 */ /* 0x000fe200080f1400 */
[----:B------:R-:W-:Y:S01]  /*0bb0*/  VIADD R3, R9, 0x28 ;  /* 0x0000002809037836 */ /* 0x000fe20000000000 */
[----:B------:R-:W-:-:S04]  /*0bc0*/  ISETP.GE.AND P0, PT, R5, UR17, PT ;  /* 0x0000001105007c0c */ /* 0x000fc8000bf06270 */
[----:B------:R-:W-:Y:S01]  /*0bd0*/  ISETP.GE.AND P4, PT, R3, UR17, PT ;  /* 0x0000001103007c0c */ /* 0x000fe2000bf86270 */
[----:B------:R-:W-:-:S12]  /*0be0*/  @P3 BRA `(.L_x_2159) ;  /* 0x0000000000143947 */ /* 0x000fd80003800000 */
[----:B------:R-:W-:Y:S02]  /*0bf0*/  ULDC UR4, c[0x0][0x2d0] ;  /* 0x0000b40000047ab9 */ /* 0x000fe40000000800 */
[----:B------:R-:W-:-:S13]  /*0c00*/  ISETP.GE.AND P3, PT, R12, UR4, PT ;  /* 0x000000040c007c0c */ /* 0x000fda000bf66270 */
[----:B------:R1:W-:Y:S01]  /*0c10*/  @!P3 STG.E.128 desc[UR24][R10.64], RZ ;  /* 0x000000ff0a00b986 */ /* 0x0003e2000c101d18 */
[----:B------:R-:W-:-:S13]  /*0c20*/  ISETP.GE.AND P3, PT, R8, UR4, PT ;  /* 0x0000000408007c0c */ /* 0x000fda000bf66270 */
[----:B------:R1:W-:Y:S02]  /*0c30*/  @!P3 STG.E.128 desc[UR24][R10.64+0x100], RZ ;  /* 0x000100ff0a00b986 */ /* 0x0003e4000c101d18 */
.L_x_2159:
[----:B------:R-:W-:Y:S05]  /*0c40*/  BSYNC B0 ;  /* 0x0000000000007941 */ /* 0x000fea0003800000 */
.L_x_2158:
[----:B------:R-:W-:Y:S01]  /*0c50*/  BSSY B0, `(.L_x_2160) ;  /* 0x0000009000007945 */ /* 0x000fe20003800000 */
[----:B------:R-:W-:Y:S02]  /*0c60*/  ISETP.GE.AND P3, PT, R2, UR17, PT ;  /* 0x0000001102007c0c */ /* 0x000fe4000bf66270 */
[----:B------:R-:W-:Y:S01]  /*0c70*/  IADD3 R0, R9, 0x38, RZ ;  /* 0x0000003809007810 */ /* 0x000fe20007ffe0ff */
[----:B------:R-:W-:Y:S05]  /*0c80*/  @P2 BRA `(.L_x_2161) ;  /* 0x0000000000142947 */ /* 0x000fea0003800000 */
[----:B------:R-:W-:Y:S02]  /*0c90*/  ULDC UR4, c[0x0][0x2d0] ;  /* 0x0000b40000047ab9 */ /* 0x000fe40000000800 */
[----:B------:R-:W-:-:S13]  /*0ca0*/  ISETP.GE.AND P2, PT, R12, UR4, PT ;  /* 0x000000040c007c0c */ /* 0x000fda000bf46270 */
[----:B------:R2:W-:Y:S01]  /*0cb0*/  @!P2 STG.E.128 desc[UR24][R10.64+0x1000], RZ ;  /* 0x001000ff0a00a986 */ /* 0x0005e2000c101d18 */
[----:B------:R-:W-:-:S13]  /*0cc0*/  ISETP.GE.AND P2, PT, R8, UR4, PT ;  /* 0x0000000408007c0c */ /* 0x000fda000bf46270 */
[----:B------:R2:W-:Y:S02]  /*0cd0*/  @!P2 STG.E.128 desc[UR24][R10.64+0x1100], RZ ;  /* 0x001100ff0a00a986 */ /* 0x0005e4000c101d18 */
.L_x_2161:
[----:B------:R-:W-:Y:S05]  /*0ce0*/  BSYNC B0 ;  /* 0x0000000000007941 */ /* 0x000fea0003800000 */
.L_x_2160:
[----:B------:R-:W-:Y:S01]  /*0cf0*/  BSSY B0, `(.L_x_2162) ;  /* 0x0000008000007945 */ /* 0x000fe20003800000 */
[----:B------:R-:W-:-:S03]  /*0d00*/  ISETP.GE.AND P2, PT, R0, UR17, PT ;  /* 0x0000001100007c0c */ /* 0x000fc6000bf46270 */
[----:B------:R-:W-:Y:S10]  /*0d10*/  @P5 BRA `(.L_x_2163) ;  /* 0x0000000000145947 */ /* 0x000ff40003800000 */
[----:B------:R-:W-:Y:S02]  /*0d20*/  ULDC UR4, c[0x0][0x2d0] ;  /* 0x0000b40000047ab9 */ /* 0x000fe40000000800 */
[----:B------:R-:W-:-:S13]  /*0d30*/  ISETP.GE.AND P5, PT, R12, UR4, PT ;  /* 0x000000040c007c0c */ /* 0x000fda000bfa6270 */
[----:B------:R3:W-:Y:S01]  /*0d40*/  @!P5 STG.E.128 desc[UR24][R10.64+0x2000], RZ ;  /* 0x002000ff0a00d986 */ /* 0x0007e2000c101d18 */
[----:B------:R-:W-:-:S13]  /*0d50*/  ISETP.GE.AND P5, PT, R8, UR4, PT ;  /* 0x0000000408007c0c */ /* 0x000fda000bfa6270 */
[----:B------:R3:W-:Y:S02]  /*0d60*/  @!P5 STG.E.128 desc[UR24][R10.64+0x2100], RZ ;  /* 0x002100ff0a00d986 */ /* 0x0007e4000c101d18 */
.L_x_2163:
[----:B------:R-:W-:Y:S05]  /*0d70*/  BSYNC B0 ;  /* 0x0000000000007941 */ /* 0x000fea0003800000 */
.L_x_2162:
[----:B------:R-:W-:Y:S01]  /*0d80*/  BSSY B0, `(.L_x_2164) ;  /* 0x0000008000007945 */ /* 0x000fe20003800000 */
[----:B------:R-:W-:-:S03]  /*0d90*/  ISETP.GE.OR P5, PT, R9, UR17, P6 ;  /* 0x0000001109007c0c */ /* 0x000fc6000b7a6670 */
[----:B------:R-:W-:Y:S10]  /*0da0*/  @P0 BRA `(.L_x_2165) ;  /* 0x0000000000140947 */ /* 0x000ff40003800000 */
[----:B------:R-:W-:Y:S02]  /*0db0*/  ULDC UR4, c[0x0][0x2d0] ;  /* 0x0000b40000047ab9 */ /* 0x000fe40000000800 */
[----:B------:R-:W-:-:S13]  /*0dc0*/  ISETP.GE.AND P0, PT, R12, UR4, PT ;  /* 0x000000040c007c0c */ /* 0x000fda000bf06270 */
[----:B------:R4:W-:Y:S01]  /*0dd0*/  @!P0 STG.E.128 desc[UR24][R10.64+0x3000], RZ ;  /* 0x003000ff0a008986 */ /* 0x0009e2000c101d18 */
[----:B------:R-:W-:-:S13]  /*0de0*/  ISETP.GE.AND P0, PT, R8, UR4, PT ;  /* 0x0000000408007c0c */ /* 0x000fda000bf06270 */
[----:B------:R4:W-:Y:S02]  /*0df0*/  @!P0 STG.E.128 desc[UR24][R10.64+0x3100], RZ ;  /* 0x003100ff0a008986 */ /* 0x0009e4000c101d18 */
.L_x_2165:
[----:B------:R-:W-:Y:S05]  /*0e00*/  BSYNC B0 ;  /* 0x0000000000007941 */ /* 0x000fea0003800000 */
.L_x_2164:
[----:B------:R-:W-:Y:S04]  /*0e10*/  BSSY B0, `(.L_x_2166) ;  /* 0x0000007000007945 */ /* 0x000fe80003800000 */
[----:B------:R-:W-:Y:S05]  /*0e20*/  @P1 BRA `(.L_x_2167) ;  /* 0x0000000000141947 */ /* 0x000fea0003800000 */
[----:B------:R-:W-:Y:S02]  /*0e30*/  ULDC UR4, c[0x0][0x2d0] ;  /* 0x0000b40000047ab9 */ /* 0x000fe40000000800 */
[----:B------:R-:W-:Y:S02]  /*0e40*/  ISETP.GE.AND P1, PT, R12, UR4, PT ;  /* 0x000000040c007c0c */ /* 0x000fe4000bf26270 */
[----:B------:R-:W-:-:S11]  /*0e50*/  ISETP.GE.AND P0, PT, R8, UR4, PT ;  /* 0x0000000408007c0c */ /* 0x000fd6000bf06270 */
[----:B------:R1:W-:Y:S04]  /*0e60*/  @!P1 STG.E.128 desc[UR24][R10.64+0x4000], RZ ;  /* 0x004000ff0a009986 */ /* 0x0003e8000c101d18 */
[----:B------:R1:W-:Y:S02]  /*0e70*/  @!P0 STG.E.128 desc[UR24][R10.64+0x4100], RZ ;  /* 0x004100ff0a008986 */ /* 0x0003e4000c101d18 */
.L_x_2167:
[----:B------:R-:W-:Y:S05]  /*0e80*/  BSYNC B0 ;  /* 0x0000000000007941 */ /* 0x000fea0003800000 */
.L_x_2166:
[----:B------:R-:W-:Y:S04]  /*0e90*/  BSSY B0, `(.L_x_2168) ;  /* 0x0000007000007945 */ /* 0x000fe80003800000 */
[----:B------:R-:W-:Y:S05]  /*0ea0*/  @P4 BRA `(.L_x_2169) ;  /* 0x0000000000144947 */ /* 0x000fea0003800000 */
[----:B------:R-:W-:Y:S02]  /*0eb0*/  ULDC UR4, c[0x0][0x2d0] ;  /* 0x0000b40000047ab9 */ /* 0x000fe40000000800 */
[----:B------:R-:W-:Y:S02]  /*0ec0*/  ISETP.GE.AND P1, PT, R12, UR4, PT ;  /* 0x000000040c007c0c */ /* 0x000fe4000bf26270 */
[----:B------:R-:W-:-:S11]  /*0ed0*/  ISETP.GE.AND P0, PT, R8, UR4, PT ;  /* 0x0000000408007c0c */ /* 0x000fd6000bf06270 */
[----:B------:R1:W-:Y:S04]  /*0ee0*/  @!P1 STG.E.128 desc[UR24][R10.64+0x5000], RZ ;  /* 0x005000ff0a009986 */ /* 0x0003e8000c101d18 */
[----:B------:R1:W-:Y:S02]  /*0ef0*/  @!P0 STG.E.128 desc[UR24][R10.64+0x5100], RZ ;  /* 0x005100ff0a008986 */ /* 0x0003e4000c101d18 */
.L_x_2169:
[----:B------:R-:W-:Y:S05]  /*0f00*/  BSYNC B0 ;  /* 0x0000000000007941 */ /* 0x000fea0003800000 */
.L_x_2168:
[----:B------:R-:W-:Y:S04]  /*0f10*/  BSSY B0, `(.L_x_2170) ;  /* 0x0000007000007945 */ /* 0x000fe80003800000 */
[----:B------:R-:W-:Y:S05]  /*0f20*/  @P3 BRA `(.L_x_2171) ;  /* 0x0000000000143947 */ /* 0x000fea0003800000 */
[----:B------:R-:W-:Y:S02]  /*0f30*/  ULDC UR4, c[0x0][0x2d0] ;  /* 0x0000b40000047ab9 */ /* 0x000fe40000000800 */
[----:B------:R-:W-:Y:S02]  /*0f40*/  ISETP.GE.AND P1, PT, R12, UR4, PT ;  /* 0x000000040c007c0c */ /* 0x000fe4000bf26270 */
[----:B------:R-:W-:-:S11]  /*0f50*/  ISETP.GE.AND P0, PT, R8, UR4, PT ;  /* 0x0000000408007c0c */ /* 0x000fd6000bf06270 */
[----:B------:R1:W-:Y:S04]  /*0f60*/  @!P1 STG.E.128 desc[UR24][R10.64+0x6000], RZ ;  /* 0x006000ff0a009986 */ /* 0x0003e8000c101d18 */
[----:B------:R1:W-:Y:S02]  /*0f70*/  @!P0 STG.E.128 desc[UR24][R10.64+0x6100], RZ ;  /* 0x006100ff0a008986 */ /* 0x0003e4000c101d18 */
.L_x_2171:
[----:B------:R-:W-:Y:S05]  /*0f80*/  BSYNC B0 ;  /* 0x0000000000007941 */ /* 0x000fea0003800000 */
.L_x_2170:
[----:B------:R-:W-:Y:S04]  /*0f90*/  BSSY B0, `(.L_x_2172) ;  /* 0x0000007000007945 */ /* 0x000fe80003800000 */
[----:B------:R-:W-:Y:S05]  /*0fa0*/  @P2 BRA `(.L_x_2173) ;  /* 0x0000000000142947 */ /* 0x000fea0003800000 */
[----:B------:R-:W-:Y:S02]  /*0fb0*/  ULDC UR4, c[0x0][0x2d0] ;  /* 0x0000b40000047ab9 */ /* 0x000fe40000000800 */
[----:B------:R-:W-:Y:S02]  /*0fc0*/  ISETP.GE.AND P1, PT, R12, UR4, PT ;  /* 0x000000040c007c0c */ /* 0x000fe4000bf26270 */
[----:B------:R-:W-:-:S11]  /*0fd0*/  ISETP.GE.AND P0, PT, R8, UR4, PT ;  /* 0x0000000408007c0c */ /* 0x000fd6000bf06270 */
[----:B------:R1:W-:Y:S04]  /*0fe0*/  @!P1 STG.E.128 desc[UR24][R10.64+0x7000], RZ ;  /* 0x007000ff0a009986 */ /* 0x0003e8000c101d18 */
[----:B------:R1:W-:Y:S02]  /*0ff0*/  @!P0 STG.E.128 desc[UR24][R10.64+0x7100], RZ ;  /* 0x007100ff0a008986 */ /* 0x0003e4000c101d18 */
.L_x_2173:
[----:B------:R-:W-:Y:S05]  /*1000*/  BSYNC B0 ;  /* 0x0000000000007941 */ /* 0x000fea0003800000 */
.L_x_2172:
[----:B------:R-:W-:Y:S01]  /*1010*/  USHF.R.S32.HI UR7, URZ, 0x1f, UR6 ;  /* 0x0000001f3f077899 */ /* 0x000fe20008011406 */
[----:B------:R-:W-:Y:S01]  /*1020*/  IADD3 R8, P0, R9, UR6, RZ ;  /* 0x0000000609087c10 */ /* 0x000fe2000ff1e0ff */
[----:B------:R-:W-:Y:S01]  /*1030*/  ULDC.64 UR4, c[0x0][0x2b8] ;  /* 0x0000ae0000047ab9 */ /* 0x000fe20000000a00 */
[----:B------:R-:W-:Y:S01]  /*1040*/  ISETP.GE.OR P4, PT, R7, UR17, P6 ;  /* 0x0000001107007c0c */ /* 0x000fe2000b786670 */
[----:B------:R-:W-:Y:S01]  /*1050*/  @!P5 IMAD.MOV.U32 R7, RZ, RZ, -0x800000 ;  /* 0xff800000ff07d424 */ /* 0x000fe200078e00ff */
[----:B------:R-:W-:Y:S02]  /*1060*/  ISETP.GE.OR P3, PT, R6, UR17, P6 ;  /* 0x0000001106007c0c */ /* 0x000fe4000b766670 */
[----:B------:R-:W-:Y:S02]  /*1070*/  LEA.HI.X.SX32 R9, R9, UR7, 0x1, P0 ;  /* 0x0000000709097c11 */ /* 0x000fe400080f0eff */
[----:B-1234-:R-:W-:Y:S02]  /*1080*/  LEA R10, P0, R8, UR4, 0x2 ;  /* 0x00000004080a7c11 */ /* 0x01efe4000f8010ff */
[----:B------:R-:W-:-:S02]  /*1090*/  ISETP.GE.OR P2, PT, R5, UR17, P6 ;  /* 0x0000001105007c0c */ /* 0x000fc4000b746670 */
[----:B------:R-:W-:Y:S02]  /*10a0*/  LEA.HI.X R11, R8, UR5, R9, 0x2, P0 ;  /* 0x00000005080b7c11 */ /* 0x000fe400080f1409 */
[----:B------:R-:W-:Y:S01]  /*10b0*/  ISETP.GE.OR P1, PT, R4, UR17, P6 ;  /* 0x0000001104007c0c */ /* 0x000fe2000b726670 */
[----:B------:R-:W-:Y:S01]  /*10c0*/  @!P4 IMAD.MOV.U32 R17, RZ, RZ, -0x800000 ;  /* 0xff800000ff11c424 */ /* 0x000fe200078e00ff */
[----:B------:R-:W-:Y:S01]  /*10d0*/  ISETP.GE.OR P0, PT, R3, UR17, P6 ;  /* 0x0000001103007c0c */ /* 0x000fe2000b706670 */
[----:B------:R1:W-:Y:S01]  /*10e0*/  @!P5 STG.E desc[UR24][R10.64], R7 ;  /* 0x000000070a00d986 */ /* 0x0003e2000c101918 */
[----:B------:R-:W-:Y:S01]  /*10f0*/  ISETP.GE.OR P5, PT, R2, UR17, P6 ;  /* 0x0000001102007c0c */ /* 0x000fe2000b7a6670 */
[----:B------:R-:W-:Y:S01]  /*1100*/  @!P3 IMAD.MOV.U32 R15, RZ, RZ, -0x800000 ;  /* 0xff800000ff0fb424 */ /* 0x000fe200078e00ff */
[----:B------:R-:W-:Y:S01]  /*1110*/  ISETP.GE.OR P6, PT, R0, UR17, P6 ;  /* 0x0000001100007c0c */ /* 0x000fe2000b7c6670 */
[----:B------:R1:W-:Y:S02]  /*1120*/  @!P4 STG.E desc[UR24][R10.64+0x20], R17 ;  /* 0x000020110a00c986 */ /* 0x0003e4000c101918 */
[----:B------:R-:W-:-:S02]  /*1130*/  @!P2 IMAD.MOV.U32 R13, RZ, RZ, -0x800000 ;  /* 0xff800000ff0da424 */ /* 0x000fc400078e00ff */
[----:B------:R1:W-:Y:S02]  /*1140*/  @!P3 STG.E desc[UR24][R10.64+0x40], R15 ;  /* 0x0000400f0a00b986 */ /* 0x0003e4000c101918 */
[----:B------:R-:W-:Y:S02]  /*1150*/  @!P1 IMAD.MOV.U32 R9, RZ, RZ, -0x800000 ;  /* 0xff800000ff099424 */ /* 0x000fe400078e00ff */
[----:B------:R-:W-:Y:S01]  /*1160*/  @!P0 IMAD.MOV.U32 R5, RZ, RZ, -0x800000 ;  /* 0xff800000ff058424 */ /* 0x000fe200078e00ff */
[----:B------:R1:W-:Y:S01]  /*1170*/  @!P2 STG.E desc[UR24][R10.64+0x60], R13 ;  /* 0x0000600d0a00a986 */ /* 0x0003e2000c101918 */
[----:B------:R-:W-:-:S03]  /*1180*/  @!P5 IMAD.MOV.U32 R3, RZ, RZ, -0x800000 ;  /* 0xff800000ff03d424 */ /* 0x000fc600078e00ff */
[----:B------:R1:W-:Y:S04]  /*1190*/  @!P1 STG.E desc[UR24][R10.64+0x80], R9 ;  /* 0x000080090a009986 */ /* 0x0003e8000c101918 */
[----:B------:R1:W-:Y:S04]  /*11a0*/  @!P0 STG.E desc[UR24][R10.64+0xa0], R5 ;  /* 0x0000a0050a008986 */ /* 0x0003e8000c101918 */
[----:B------:R1:W-:Y:S01]  /*11b0*/  @!P5 STG.E desc[UR24][R10.64+0xc0], R3 ;  /* 0x0000c0030a00d986 */ /* 0x0003e2000c101918 */
[----:B------:R-:W-:Y:S05]  /*11c0*/  @P6 EXIT ;  /* 0x000000000000694d */ /* 0x000fea0003800000 */
[----:B-1----:R-:W-:-:S05]  /*11d0*/  MOV R3, 0xff800000 ;  /* 0xff80000000037802 */ /* 0x002fca0000000f00 */
[----:B------:R-:W-:Y:S01]  /*11e0*/  STG.E desc[UR24][R10.64+0xe0], R3 ;  /* 0x0000e0030a007986 */ /* 0x000fe2000c101918 */
[----:B------:R-:W-:Y:S05]  /*11f0*/  EXIT ;  /* 0x000000000000794d */ /* 0x000fea0003800000 */
.L_x_2157:
        /* <DEDUP_REMOVED lines=29> */
.L_x_2174:
        /* <DEDUP_REMOVED lines=39> */
[----:B------:R-:W-:Y:S01]  /*1640*/  IMAD.U32 R0, RZ, RZ, UR11 ;  /* 0x0000000bff007e24 */ /* 0x000fe2000f8e00ff */
[----:B------:R-:W-:Y:S02]  /*1650*/  UIADD3 UR8, -UR8, URZ, URZ ;  /* 0x0000003f08087290 */ /* 0x000fe4000fffe13f */
[----:B------:R1:W2:Y:S01]  /*1660*/  LDG.E R2, desc[UR24][R2.64] ;  /* 0x0000001802027981 */ /* 0x0002a2000c1e1900 */
[----:B------:R-:W3:Y:S01]  /*1670*/  I2F.RP R8, R5 ;  /* 0x0000000500087306 */ /* 0x000ee20000209400 */
[----:B------:R-:W-:Y:S01]  /*1680*/  IABS R0, R0 ;  /* 0x0000000000007213 */ /* 0x000fe20000000000 */
[----:B------:R-:W-:Y:S01]  /*1690*/  ULDC.64 UR4, c[0x0][0x230] ;  /* 0x00008c0000047ab9 */ /* 0x000fe20000000a00 */
[----:B------:R-:W-:-:S03]  /*16a0*/  UIMAD UR20, UR9, UR8, UR20 ;  /* 0x00000008091472a4 */ /* 0x000fc6000f8e0214 */
[----:B------:R-:W-:Y:S02]  /*16b0*/  ULDC.64 UR8, c[0x0][0x248] ;  /* 0x0000920000087ab9 */ /* 0x000fe40000000a00 */
[----:B---3--:R-:W3:Y:S02]  /*16c0*/  MUFU.RCP R7, R8 ;  /* 0x0000000800077308 */ /* 0x008ee40000001000 */
[----:B---3--:R-:W-:-:S06]  /*16d0*/  IADD3 R7, R7, 0xffffffe, RZ ;  /* 0x0ffffffe07077810 */ /* 0x008fcc0007ffe0ff */
[----:B------:R-:W3:Y:S02]  /*16e0*/  F2I.FTZ.U32.TRUNC.NTZ R7, R7 ;  /* 0x0000000700077305 */ /* 0x000ee4000021f000 */
[----:B---3--:R-:W-:-:S04]  /*16f0*/  IMAD.MOV R6, RZ, RZ, -R7 ;  /* 0x000000ffff067224 */ /* 0x008fc800078e0a07 */
[----:B-1----:R-:W-:Y:S01]  /*1700*/  IMAD R3, R6, R5, RZ ;  /* 0x0000000506037224 */ /* 0x002fe200078e02ff */
[----:B------:R-:W-:-:S05]  /*1710*/  MOV R6, RZ ;  /* 0x000000ff00067202 */ /* 0x000fca0000000f00 */
[----:B------:R-:W-:-:S04]  /*1720*/  IMAD.HI.U32 R6, R7, R3, R6 ;  /* 0x0000000307067227 */ /* 0x000fc800078e0006 */
[----:B------:R-:W-:-:S04]  /*1730*/  IMAD.MOV.U32 R3, RZ, RZ, R0 ;  /* 0x000000ffff037224 */ /* 0x000fc800078e0000 */
[----:B------:R-:W-:-:S04]  /*1740*/  IMAD.HI.U32 R6, R6, R3, RZ ;  /* 0x0000000306067227 */ /* 0x000fc800078e00ff */
[----:B------:R-:W-:-:S04]  /*1750*/  IMAD.MOV R0, RZ, RZ, -R6 ;  /* 0x000000ffff007224 */ /* 0x000fc800078e0a06 */
[----:B------:R-:W-:-:S05]  /*1760*/  IMAD R0, R5, R0, R3 ;  /* 0x0000000005007224 */ /* 0x000fca00078e0203 */
[----:B------:R-:W-:-:S13]  /*1770*/  ISETP.GT.U32.AND P2, PT, R5, R0, PT ;  /* 0x000000000500720c */ /* 0x000fda0003f44070 */
[-C--:B------:R-:W-:Y:S01]  /*1780*/  @!P2 IADD3 R0, R0, -R5.reuse, RZ ;  /* 0x800000050000a210 */ /* 0x080fe20007ffe0ff */
[----:B------:R-:W-:Y:S01]  /*1790*/  @!P2 VIADD R6, R6, 0x1 ;  /* 0x000000010606a836 */ /* 0x000fe20000000000 */
[----:B------:R-:W-:Y:S02]  /*17a0*/  ISETP.NE.AND P2, PT, R4, RZ, PT ;  /* 0x000000ff0400720c */ /* 0x000fe40003f45270 */
[----:B------:R-:W-:Y:S02]  /*17b0*/  ISETP.GE.U32.AND P3, PT, R0, R5, PT ;  /* 0x000000050000720c */ /* 0x000fe40003f66070 */
[----:B------:R-:W-:-:S04]  /*17c0*/  LOP3.LUT R0, R4, UR11, RZ, 0x3c, !PT ;  /* 0x0000000b04007c12 */ /* 0x000fc8000f8e3cff */
[----:B------:R-:W-:-:S07]  /*17d0*/  ISETP.GE.AND P1, PT, R0, RZ, PT ;  /* 0x000000ff0000720c */ /* 0x000fce0003f26270 */
[----:B------:R-:W-:-:S06]  /*17e0*/  @P3 VIADD R6, R6, 0x1 ;  /* 0x0000000106063836 */ /* 0x000fcc0000000000 */
[----:B------:R-:W-:Y:S02]  /*17f0*/  @!P1 IADD3 R6, -R6, RZ, RZ ;  /* 0x000000ff06069210 */ /* 0x000fe40007ffe1ff */
        /* <DEDUP_REMOVED lines=17> */
[----:B------:R-:W-:Y:S01]  /*1910*/  UIMAD UR16, UR16, UR4, URZ ;  /* 0x00000004101072a4 */ /* 0x000fe2000f8e023f */
[----:B------:R-:W-:Y:S01]  /*1920*/  IMAD.U32 R2, RZ, RZ, UR28 ;  /* 0x0000001cff027e24 */ /* 0x000fe2000f8e00ff */
[----:B------:R-:W-:Y:S01]  /*1930*/  UIMAD.WIDE.U32 UR28, UR26, UR4, URZ ;  /* 0x000000041a1c72a5 */ /* 0x000fe2000f8e003f */
[----:B------:R-:W-:Y:S01]  /*1940*/  IMAD R5, R13, UR6, RZ ;  /* 0x000000060d057c24 */ /* 0x000fe2000f8e02ff */
[----:B------:R-:W-:Y:S01]  /*1950*/  MOV R3, UR27 ;  /* 0x0000001b00037c02 */ /* 0x000fe20008000f00 */
[----:B------:R-:W-:Y:S02]  /*1960*/  UIMAD UR5, UR26, UR5, UR16 ;  /* 0x000000051a0572a4 */ /* 0x000fe4000f8e0210 */
[C---:B------:R-:W-:Y:S02]  /*1970*/  IMAD R0, R6.reuse, UR7, R5 ;  /* 0x0000000706007c24 */ /* 0x040fe4000f8e0205 */
[----:B------:R-:W-:Y:S01]  /*1980*/  IMAD.WIDE.U32 R24, R6, UR6, R2 ;  /* 0x0000000606187c25 */ /* 0x000fe2000f8e0002 */
[----:B------:R-:W-:-:S03]  /*1990*/  UIADD3 UR27, UR29, UR5, URZ ;  /* 0x000000051d1b7290 */ /* 0x000fc6000fffe03f */
[----:B------:R-:W-:Y:S01]  /*19a0*/  IMAD.IADD R0, R25, 0x1, R0 ;  /* 0x0000000119007824 */ /* 0x000fe200078e0200 */
[----:B------:R-:W-:Y:S08]  /*19b0*/  BRA `(.L_x_2176) ;  /* 0x0000000400407947 */ /* 0x000ff00003800000 */
.L_x_2175:
[----:B------:R-:W1:Y:S01]  /*19c0*/  LDC R6, c[0x0][0x278] ;  /* 0x00009e00ff067b82 */ /* 0x000e620000000800 */
[----:B------:R-:W-:Y:S01]  /*19d0*/  IMAD.MOV.U32 R4, RZ, RZ, RZ ;  /* 0x000000ffff047224 */ /* 0x000fe200078e00ff */
[----:B------:R-:W-:Y:S01]  /*19e0*/  MOV R0, UR11 ;  /* 0x0000000b00007c02 */ /* 0x000fe20008000f00 */
[----:B------:R-:W-:Y:S02]  /*19f0*/  UISETP.NE.AND UP0, UPT, UR27, -0x1, UPT ;  /* 0xffffffff1b00788c */ /* 0x000fe4000bf05270 */
[----:B------:R-:W-:Y:S01]  /*1a00*/  ULEA UR20, UR12, 0xffffff80, 0x7 ;  /* 0xffffff800c147891 */ /* 0x000fe2000f8e383f */
[----:B------:R-:W-:-:S03]  /*1a10*/  IABS R0, R0 ;  /* 0x0000000000007213 */ /* 0x000fc60000000000 */
        /* <DEDUP_REMOVED lines=9> */
[----:B------:R-:W1:Y:S08]  /*1ab0*/  I2F.RP R8, R7 ;  /* 0x0000000700087306 */ /* 0x000e700000209400 */
        /* <DEDUP_REMOVED lines=30> */
.L_x_2177:
[----:B------:R-:W-:Y:S01]  /*1ca0*/  UIMAD UR4, UR10, UR8, URZ ;  /* 0x000000080a0472a4 */ /* 0x000fe2000f8e023f */
[----:B------:R-:W-:Y:S01]  /*1cb0*/  @!P3 IADD3 R5, -R5, RZ, RZ ;  /* 0x000000ff0505b210 */ /* 0x000fe20007ffe1ff */
[----:B------:R-:W-:Y:S01]  /*1cc0*/  UMOV UR7, UR5 ;  /* 0x0000000500077c82 */ /* 0x000fe20008000000 */
[----:B------:R-:W-:Y:S01]  /*1cd0*/  @!P2 LOP3.LUT R5, RZ, R6, RZ, 0x33, !PT ;  /* 0x00000006ff05a212 */ /* 0x000fe200078e33ff */
[----:B------:R-:W-:Y:S02]  /*1ce0*/  UIMAD.WIDE.U32 UR6, UR8, UR20, UR6 ;  /* 0x00000014080672a5 */ /* 0x000fe4000f8e0006 */
[----:B------:R-:W-:Y:S01]  /*1cf0*/  UIMAD UR4, UR9, UR20, UR4 ;  /* 0x00000014090472a4 */ /* 0x000fe2000f8e0204 */
[--C-:B------:R-:W-:Y:S01]  /*1d00*/  SHF.R.S32.HI R13, RZ, 0x1f, R5.reuse ;  /* 0x0000001fff0d7819 */ /* 0x100fe20000011405 */
[----:B------:R-:W-:Y:S01]  /*1d10*/  @UP0 UIADD3 UR27, UR26, UR27, URZ ;  /* 0x0000001b1a1b0290 */ /* 0x000fe2000fffe03f */
[----:B------:R-:W-:Y:S01]  /*1d20*/  IMAD.MOV.U32 R18, RZ, RZ, R5 ;  /* 0x000000ffff127224 */ /* 0x000fe200078e0005 */
[----:B------:R-:W-:Y:S01]  /*1d30*/  UIADD3 UR4, UR7, UR4, URZ ;  /* 0x0000000407047290 */ /* 0x000fe2000fffe03f */
[----:B------:R-:W-:Y:S01]  /*1d40*/  MOV R7, UR7 ;  /* 0x0000000700077c02 */ /* 0x000fe20008000f00 */
[----:B------:R-:W-:Y:S01]  /*1d50*/  IMAD R0, R13, R2, RZ ;  /* 0x000000020d007224 */ /* 0x000fe200078e02ff */
[----:B------:R-:W-:-:S03]  /*1d60*/  MOV R6, UR6 ;  /* 0x0000000600067c02 */ /* 0x000fc60008000f00 */
[----:B------:R-:W-:Y:S01]  /*1d70*/  IMAD.U32 R7, RZ, RZ, UR4 ;  /* 0x00000004ff077e24 */ /* 0x000fe2000f8e00ff */
[----:B------:R-:W-:Y:S01]  /*1d80*/  @UP0 ULDC.64 UR4, c[0x0][0x250] ;  /* 0x0000940000040ab9 */ /* 0x000fe20000000a00 */
[C---:B------:R-:W-:Y:S01]  /*1d90*/  IMAD R3, R5.reuse, R3, R0 ;  /* 0x0000000305037224 */ /* 0x040fe200078e0200 */
[----:B------:R-:W-:Y:S01]  /*1da0*/  @UP0 UIMAD.WIDE.U32 UR28, UR27, UR4, URZ ;  /* 0x000000041b1c02a5 */ /* 0x000fe2000f8e003f */
[----:B------:R-:W-:-:S03]  /*1db0*/  IMAD.WIDE.U32 R24, R5, R2, R6 ;  /* 0x0000000205187225 */ /* 0x000fc600078e0006 */
[----:B------:R-:W-:Y:S02]  /*1dc0*/  @UP0 UIMAD UR27, UR27, UR5, UR29 ;  /* 0x000000051b1b02a4 */ /* 0x000fe4000f8e021d */
[----:B------:R-:W-:Y:S01]  /*1dd0*/  IADD3 R0, R25, R3, RZ ;  /* 0x0000000319007210 */ /* 0x000fe20007ffe0ff */
[----:B------:R-:W-:Y:S09]  /*1de0*/  @P1 BRA `(.L_x_2176) ;  /* 0x0000000000341947 */ /* 0x000ff20003800000 */
        /* <DEDUP_REMOVED lines=8> */
[----:B------:R-:W-:Y:S01]  /*1e70*/  UIMAD UR6, UR6, UR4, URZ ;  /* 0x00000004060672a4 */ /* 0x000fe2000f8e023f */
[----:B------:R-:W-:-:S03]  /*1e80*/  UMOV UR26, UR28 ;  /* 0x0000001c001a7c82 */ /* 0x000fc60008000000 */
[----:B------:R-:W-:Y:S02]  /*1e90*/  UIMAD UR5, UR16, UR5, UR6 ;  /* 0x00000005100572a4 */ /* 0x000fe4000f8e0206 */
[----:B------:R-:W-:-:S04]  /*1ea0*/  UIMAD.WIDE.U32 UR28, UR16, UR4, UR26 ;  /* 0x00000004101c72a5 */ /* 0x000fc8000f8e001a */
[----:B------:R-:W-:-:S12]  /*1eb0*/  UIADD3 UR27, UR29, UR5, URZ ;  /* 0x000000051d1b7290 */ /* 0x000fd8000fffe03f */
.L_x_2176:
[----:B------:R-:W-:Y:S01]  /*1ec0*/  SHF.R.S32.HI R126, RZ, 0x1f, R225 ;  /* 0x0000001fff7e7819 */ /* 0x000fe200000114e1 */
[----:B------:R-:W-:Y:S01]  /*1ed0*/  UISETP.NE.AND UP0, UPT, UR15, -0x1, UPT ;  /* 0xffffffff0f00788c */ /* 0x000fe2000bf05270 */
[----:B------:R-:W1:Y:S01]  /*1ee0*/  S2R R27, SR_CTAID.X ;  /* 0x00000000001b7919 */ /* 0x000e620000002500 */
[----:B------:R-:W-:Y:S01]  /*1ef0*/  USHF.R.S32.HI UR26, URZ, 0x1f, UR11 ;  /* 0x0000001f3f1a7899 */ /* 0x000fe2000801140b */
[CC--:B------:R-:W-:Y:S01]  /*1f00*/  LEA.HI R2, R126.reuse, R225.reuse, RZ, 0x3 ;  /* 0x000000e17e027211 */ /* 0x0c0fe200078f18ff */
[----:B------:R-:W2:Y:S01]  /*1f10*/  S2UR UR29, SR_CgaCtaId ;  /* 0x00000000001d79c3 */ /* 0x000ea20000008800 */
[----:B------:R-:W-:Y:S01]  /*1f20*/  LEA.HI R12, R126, R225, RZ, 0x4 ;  /* 0x000000e17e0c7211 */ /* 0x000fe200078f20ff */
[----:B------:R-:W-:Y:S01]  /*1f30*/  BSSY B0, `(.L_x_2178) ;  /* 0x0000063000007945 */ /* 0x000fe20003800000 */
[----:B------:R-:W-:Y:S02]  /*1f40*/  SHF.R.S32.HI R10, RZ, 0x3, R2 ;  /* 0x00000003ff0a7819 */ /* 0x000fe40000011402 */
[----:B------:R-:W-:-:S02]  /*1f50*/  LOP3.LUT R2, R2, 0xfffffff8, RZ, 0xc0, !PT ;  /* 0xfffffff802027812 */ /* 0x000fc400078ec0ff */
[----:B------:R-:W-:Y:S01]  /*1f60*/  @UP0 ULDC.64 UR4, c[0x0][0x240] ;  /* 0x0000900000040ab9 */ /* 0x000fe20000000a00 */
[----:B------:R-:W-:Y:S01]  /*1f70*/  IMAD.SHL.U32 R7, R10, 0x40, RZ ;  /* 0x000000400a077824 */ /* 0x000fe200078e00ff */
[----:B------:R-:W-:Y:S01]  /*1f80*/  @UP0 UIMAD.WIDE.U32 UR30, UR15, UR4, URZ ;  /* 0x000000040f1e02a5 */ /* 0x000fe2000f8e003f */
[----:B------:R-:W-:Y:S01]  /*1f90*/  IMAD.IADD R3, R225, 0x1, -R2 ;  /* 0x00000001e1037824 */ /* 0x000fe200078e0a02 */
[----:B------:R-:W-:Y:S01]  /*1fa0*/  LOP3.LUT R2, R12, 0xfffffff0, RZ, 0xc0, !PT ;  /* 0xfffffff00c027812 */ /* 0x000fe200078ec0ff */
[----:B------:R-:W-:Y:S01]  /*1fb0*/  @!UP0 USHF.R.S32.HI UR16, URZ, 0x1f, UR21 ;  /* 0x0000001f3f108899 */ /* 0x000fe20008011415 */
[----:B------:R-:W-:Y:S01]  /*1fc0*/  LOP3.LUT R7, R7, 0x1c0, RZ, 0xc0, !PT ;  /* 0x000001c007077812 */ /* 0x000fe200078ec0ff */
[----:B------:R-:W-:Y:S01]  /*1fd0*/  IMAD.SHL.U32 R228, R3, 0x8, RZ ;  /* 0x0000000803e47824 */ /* 0x000fe200078e00ff */
[----:B------:R-:W-:Y:S01]  /*1fe0*/  @UP0 UIMAD UR15, UR15, UR5, UR31 ;  /* 0x000000050f0f02a4 */ /* 0x000fe2000f8e021f */
[----:B------:R-:W3:Y:S01]  /*1ff0*/  LDC.64 R138, c[0x0][0x250] ;  /* 0x00009400ff8a7b82 */ /* 0x000ee20000000a00 */
[----:B------:R-:W-:Y:S01]  /*2000*/  SHF.R.U32.HI R226, RZ, 0x3, R7 ;  /* 0x00000003ffe27819 */ /* 0x000fe20000011607 */
[----:B------:R-:W-:Y:S01]  /*2010*/  @!UP0 ULDC.64 UR6, c[0x0][0x228] ;  /* 0x00008a0000068ab9 */ /* 0x000fe20000000a00 */
[----:B------:R-:W-:Y:S01]  /*2020*/  LOP3.LUT R5, R7, 0x38, R228, 0xf8, !PT ;  /* 0x0000003807057812 */ /* 0x000fe200078ef8e4 */
[----:B------:R-:W-:Y:S01]  /*2030*/  IMAD.IADD R7, R225, 0x1, -R2 ;  /* 0x00000001e1077824 */ /* 0x000fe200078e0a02 */
[----:B------:R-:W-:Y:S01]  /*2040*/  ULDC.64 UR4, c[0x0][0x258] ;  /* 0x0000960000047ab9 */ /* 0x000fe20000000a00 */
[----:B------:R-:W-:Y:S01]  /*2050*/  @!UP0 UIMAD UR16, UR16, UR6, URZ ;  /* 0x00000006101082a4 */ /* 0x000fe2000f8e023f */
[----:B------:R-:W-:Y:S01]  /*2060*/  LOP3.LUT R226, R5, R226, RZ, 0x3c, !PT ;  /* 0x000000e205e27212 */ /* 0x000fe200078e3cff */
[----:B------:R-:W-:Y:S01]  /*2070*/  UIMAD UR26, UR26, UR4, URZ ;  /* 0x000000041a1a72a4 */ /* 0x000fe2000f8e023f */
[----:B------:R-:W-:Y:S01]  /*2080*/  LEA.HI R5, R126, R225, RZ, 0x6 ;  /* 0x000000e17e057211 */ /* 0x000fe200078f30ff */
[----:B------:R-:W-:Y:S01]  /*2090*/  @!UP0 UIMAD.WIDE.U32 UR32, UR21, UR6, URZ ;  /* 0x00000006152082a5 */ /* 0x000fe2000f8e003f */
[C---:B------:R-:W-:Y:S01]  /*20a0*/  IADD3 R14, P2, R228.reuse, UR28, RZ ;  /* 0x0000001ce40e7c10 */ /* 0x040fe2000ff5e0ff */
[----:B------:R-:W-:Y:S01]  /*20b0*/  @!UP0 UIMAD UR16, UR21, UR7, UR16 ;  /* 0x00000007151082a4 */ /* 0x000fe2000f8e0210 */
[----:B------:R-:W-:Y:S01]  /*20c0*/  SHF.R.S32.HI R8, RZ, 0x1f, R7 ;  /* 0x0000001fff087819 */ /* 0x000fe20000011407 */
[----:B------:R-:W-:Y:S01]  /*20d0*/  IMAD.SHL.U32 R5, R5, 0x8, RZ ;  /* 0x0000000805057824 */ /* 0x000fe200078e00ff */
[----:B------:R-:W-:Y:S01]  /*20e0*/  UIMAD UR26, UR11, UR5, UR26 ;  /* 0x000000050b1a72a4 */ /* 0x000fe2000f8e021a */
[----:B------:R-:W-:Y:S01]  /*20f0*/  IADD3 R24, P3, R228, R24, RZ ;  /* 0x00000018e4187210 */ /* 0x000fe20007f7e0ff */
[----:B------:R-:W-:Y:S01]  /*2100*/  ULDC.64 UR6, c[0x0][0x268] ;  /* 0x00009a0000067ab9 */ /* 0x000fe20000000a00 */
[----:B------:R-:W-:Y:S01]  /*2110*/  UIADD3 UR5, -UR17, UR19, URZ ;  /* 0x0000001311057290 */ /* 0x000fe2000fffe13f */
[----:B------:R-:W-:Y:S01]  /*2120*/  LOP3.LUT R226, R226, 0xfffffe00, R5, 0xf8, !PT ;  /* 0xfffffe00e2e27812 */ /* 0x000fe200078ef805 */
[----:B------:R-:W-:Y:S01]  /*2130*/  IMAD R13, R13, UR6, RZ ;  /* 0x000000060d0d7c24 */ /* 0x000fe2000f8e02ff */
[----:B------:R-:W-:Y:S01]  /*2140*/  SHF.R.S32.HI R5, RZ, 0x1f, R228 ;  /* 0x0000001fff057819 */ /* 0x000fe200000114e4 */
[----:B------:R-:W-:Y:S01]  /*2150*/  @!UP0 UIADD3 UR15, UR33, UR16, URZ ;  /* 0x00000010210f8290 */ /* 0x000fe2000fffe03f */
[----:B------:R-:W-:Y:S01]  /*2160*/  LEA.HI R8, R8, R7, RZ, 0x3 ;  /* 0x0000000708087211 */ /* 0x000fe200078f18ff */
[----:B------:R-:W-:Y:S01]  /*2170*/  @!UP0 UMOV UR30, UR32 ;  /* 0x00000020001e8c82 */ /* 0x000fe20008000000 */
[C---:B------:R-:W-:Y:S01]  /*2180*/  IADD3.X R15, R5.reuse, UR27, RZ, P2, !PT ;  /* 0x0000001b050f7c10 */ /* 0x040fe200097fe4ff */
[----:B------:R-:W-:Y:S01]  /*2190*/  IMAD R13, R18, UR7, R13 ;  /* 0x00000007120d7c24 */ /* 0x000fe2000f8e020d */
[----:B------:R-:W-:Y:S01]  /*21a0*/  IADD3 R4, P1, R228, UR30, RZ ;  /* 0x0000001ee4047c10 */ /* 0x000fe2000ff3e0ff */
[C---:B------:R-:W-:Y:S01]  /*21b0*/  IMAD.X R25, R5.reuse, 0x1, R0, P3 ;  /* 0x0000000105197824 */ /* 0x040fe200018e0600 */
[----:B------:R-:W-:Y:S01]  /*21c0*/  LOP3.LUT R2, R8, 0xfffffff8, RZ, 0xc0, !PT ;  /* 0xfffffff808027812 */ /* 0x000fe200078ec0ff */
[----:B------:R-:W-:Y:S01]  /*21d0*/  IMAD.WIDE.U32 R18, R18, UR6, R14 ;  /* 0x0000000612127c25 */ /* 0x000fe2000f8e000e */
[C---:B------:R-:W-:Y:S01]  /*21e0*/  ISETP.GE.AND P6, PT, R10.reuse, UR5, PT ;  /* 0x000000050a007c0c */ /* 0x040fe2000bfc6270 */
[----:B------:R-:W-:Y:S01]  /*21f0*/  UIADD3 UR16, UR12, -0x1, URZ ;  /* 0xffffffff0c107890 */ /* 0x000fe2000fffe03f */
[----:B------:R-:W-:Y:S01]  /*2200*/  IADD3.X R5, R5, UR15, RZ, P1, !PT ;  /* 0x0000000f05057c10 */ /* 0x000fe20008ffe4ff */
[C---:B------:R-:W-:Y:S01]  /*2210*/  VIADD R17, R10.reuse, 0x10 ;  /* 0x000000100a117836 */ /* 0x040fe20000000000 */
[----:B------:R-:W-:Y:S01]  /*2220*/  SHF.R.S32.HI R11, RZ, 0x1f, R10 ;  /* 0x0000001fff0b7819 */ /* 0x000fe2000001140a */
[C---:B------:R-:W-:Y:S01]  /*2230*/  VIADD R16, R10.reuse, 0x20 ;  /* 0x000000200a107836 */ /* 0x040fe20000000000 */
[C---:B------:R-:W-:Y:S01]  /*2240*/  IADD3 R38, P1, R10.reuse, UR20, RZ ;  /* 0x000000140a267c10 */ /* 0x040fe2000ff3e0ff */
[----:B------:R-:W-:Y:S01]  /*2250*/  VIADD R14, R10, 0x30 ;  /* 0x000000300a0e7836 */ /* 0x000fe20000000000 */
[----:B------:R-:W-:Y:S01]  /*2260*/  ISETP.GE.AND P5, PT, R17, UR5, PT ;  /* 0x0000000511007c0c */ /* 0x000fe2000bfa6270 */
[----:B------:R-:W-:Y:S01]  /*2270*/  IMAD.U32 R20, RZ, RZ, UR4 ;  /* 0x00000004ff147e24 */ /* 0x000fe2000f8e00ff */
[----:B------:R-:W-:Y:S01]  /*2280*/  ISETP.GE.AND P4, PT, R16, UR5, PT ;  /* 0x0000000510007c0c */ /* 0x000fe2000bf86270 */
[----:B------:R-:W-:Y:S01]  /*2290*/  IMAD.IADD R7, R7, 0x1, -R2 ;  /* 0x0000000107077824 */ /* 0x000fe200078e0a02 */
[----:B------:R-:W-:Y:S01]  /*22a0*/  ISETP.GE.AND P3, PT, R14, UR5, PT ;  /* 0x000000050e007c0c */ /* 0x000fe2000bf66270 */
[----:B------:R-:W-:Y:S01]  /*22b0*/  UMOV UR4, 0x400 ;  /* 0x0000040000047882 */ /* 0x000fe20000000000 */
[----:B------:R-:W-:Y:S01]  /*22c0*/  IMAD.WIDE.U32 R20, R20, UR11, R4 ;  /* 0x0000000b14147c25 */ /* 0x000fe2000f8e0004 */
[----:B------:R-:W-:Y:S01]  /*22d0*/  USHF.L.U32 UR11, UR16, 0x7, URZ ;  /* 0x00000007100b7899 */ /* 0x000fe2000800063f */
[----:B------:R-:W-:Y:S01]  /*22e0*/  IADD3.X R15, R11, UR10, RZ, P1, !PT ;  /* 0x0000000a0b0f7c10 */ /* 0x000fe20008ffe4ff */
[----:B--2---:R-:W-:Y:S01]  /*22f0*/  ULEA UR4, UR29, UR4, 0x18 ;  /* 0x000000041d047291 */ /* 0x004fe2000f8ec03f */
[----:B------:R-:W-:Y:S01]  /*2300*/  IMAD.MOV.U32 R2, RZ, RZ, 0x10 ;  /* 0x00000010ff027424 */ /* 0x000fe200078e00ff */
[----:B------:R-:W-:Y:S01]  /*2310*/  R2P PR, R7, 0x6 ;  /* 0x0000000607007804 */ /* 0x000fe20000000000 */
[----:B------:R-:W-:Y:S01]  /*2320*/  IMAD.MOV.U32 R0, RZ, RZ, 0x20 ;  /* 0x00000020ff007424 */ /* 0x000fe200078e00ff */
[----:B------:R-:W-:Y:S01]  /*2330*/  USHF.L.U64.HI UR15, UR8, 0x4, UR9 ;  /* 0x00000004080f7899 */ /* 0x000fe20008010209 */
[----:B------:R-:W-:Y:S01]  /*2340*/  VIADD R23, R21, UR26 ;  /* 0x0000001a15177c36 */ /* 0x000fe20008000000 */
[----:B------:R-:W-:Y:S01]  /*2350*/  UIADD3 UR10, -UR11, UR18, URZ ;  /* 0x000000120b0a7290 */ /* 0x000fe2000fffe13f */
[----:B-1----:R-:W-:Y:S01]  /*2360*/  IMAD.WIDE R26, R27, 0x40, R10 ;  /* 0x000000401b1a7825 */ /* 0x002fe200078e020a */
[----:B------:R-:W-:-:S02]  /*2370*/  LEA R226, R226, UR4, 0x1 ;  /* 0x00000004e2e27c11 */ /* 0x000fc4000f8e08ff */
[----:B------:R-:W-:Y:S01]  /*2380*/  SEL R2, R2, 0xfffffff0, !P1 ;  /* 0xfffffff002027807 */ /* 0x000fe20004800000 */
[----:B------:R-:W-:Y:S01]  /*2390*/  VIADD R37, R228, 0x40 ;  /* 0x00000040e4257836 */ /* 0x000fe20000000000 */
[----:B------:R-:W-:Y:S01]  /*23a0*/  SEL R0, R0, 0xffffffe0, !P2 ;  /* 0xffffffe000007807 */ /* 0x000fe20005000000 */
[----:B---3--:R-:W-:Y:S06]  /*23b0*/  @P6 BRA `(.L_x_2179) ;  /* 0x0000000000686947 */ /* 0x008fec0003800000 */
        /* <DEDUP_REMOVED lines=26> */
.L_x_2179:
[----:B------:R-:W-:Y:S05]  /*2560*/  BSYNC B0 ;  /* 0x0000000000007941 */ /* 0x000fea0003800000 */
.L_x_2178:
        /* <DEDUP_REMOVED lines=31> */
.L_x_2181:
[----:B------:R-:W-:Y:S05]  /*2760*/  BSYNC B0 ;  /* 0x0000000000007941 */ /* 0x000fea0003800000 */
.L_x_2180:
        /* <DEDUP_REMOVED lines=31> */
.L_x_2183:
[----:B------:R-:W-:Y:S05]  /*2960*/  BSYNC B0 ;  /* 0x0000000000007941 */ /* 0x000fea0003800000 */
.L_x_2182:
        /* <DEDUP_REMOVED lines=30> */
.L_x_2185:
[----:B------:R-:W-:Y:S05]  /*2b50*/  BSYNC B0 ;  /* 0x0000000000007941 */ /* 0x000fea0003800000 */
.L_x_2184:
[C---:B------:R-:W-:Y:S01]  /*2b60*/  ISETP.GE.AND P1, PT, R10.reuse, UR10, PT ;  /* 0x0000000a0a007c0c */ /* 0x040fe2000bf26270 */
[----:B------:R-:W-:Y:S01]  /*2b70*/  IMAD R193, R11, UR8, RZ ;  /* 0x000000080bc17c24 */ /* 0x000fe2000f8e02ff */
[----:B------:R-:W-:Y:S01]  /*2b80*/  USHF.L.U32 UR20, UR8, 0x4, URZ ;  /* 0x0000000408147899 */ /* 0x000fe2000800063f */
[C---:B------:R-:W-:Y:S01]  /*2b90*/  IMAD.WIDE.U32 R24, R10.reuse, UR8, R24 ;  /* 0x000000080a187c25 */ /* 0x040fe2000f8e0018 */
[----:B------:R-:W-:Y:S01]  /*2ba0*/  BSSY B0, `(.L_x_2186) ;  /* 0x000001e000007945 */ /* 0x000fe20003800000 */
[----:B------:R-:W-:Y:S02]  /*2bb0*/  ISETP.GE.AND P6, PT, R17, UR10, PT ;  /* 0x0000000a11007c0c */ /* 0x000fe4000bfc6270 */
[----:B------:R-:W-:Y:S01]  /*2bc0*/  IMAD R193, R10, UR9, R193 ;  /* 0x000000090ac17c24 */ /* 0x000fe2000f8e02c1 */
[----:B------:R-:W-:Y:S01]  /*2bd0*/  ISETP.GE.AND P3, PT, R16, UR10, PT ;  /* 0x0000000a10007c0c */ /* 0x000fe2000bf66270 */
[----:B------:R-:W-:Y:S01]  /*2be0*/  VIADD R21, R10, 0x40 ;  /* 0x000000400a157836 */ /* 0x000fe20000000000 */
        /* <DEDUP_REMOVED lines=25> */
.L_x_2187:
[----:B------:R-:W-:Y:S05]  /*2d80*/  BSYNC B0 ;  /* 0x0000000000007941 */ /* 0x000fea0003800000 */
.L_x_2186:
[----:B------:R-:W-:Y:S04]  /*2d90*/  BSSY B0, `(.L_x_2188) ;  /* 0x0000018000007945 */ /* 0x000fe80003800000 */
[----:B------:R-:W-:Y:S05]  /*2da0*/  @P6 BRA `(.L_x_2189) ;  /* 0x0000000000586947 */ /* 0x000fea0003800000 */
[----:B------:R-:W-:Y:S01]  /*2db0*/  ULDC UR6, c[0x0][0x2d0] ;  /* 0x0000b40000067ab9 */ /* 0x000fe20000000800 */
[----:B-12---:R-:W-:Y:S02]  /*2dc0*/  IADD3 R23, P5, R192, UR20, RZ ;  /* 0x00000014c0177c10 */ /* 0x006fe4000ffbe0ff */
[----:B------:R-:W-:Y:S02]  /*2dd0*/  ISETP.GE.AND P4, PT, R228, UR6, PT ;  /* 0x00000006e4007c0c */ /* 0x000fe4000bf86270 */
[----:B------:R-:W-:Y:S02]  /*2de0*/  ISETP.GE.AND P1, PT, R37, UR6, PT ;  /* 0x0000000625007c0c */ /* 0x000fe4000bf26270 */
[----:B------:R-:W-:-:S09]  /*2df0*/  IADD3.X R6, R193, UR15, RZ, P5, !PT ;  /* 0x0000000fc1067c10 */ /* 0x000fd2000affe4ff */
        /* <DEDUP_REMOVED lines=17> */
.L_x_2189:
[----:B------:R-:W-:Y:S05]  /*2f10*/  BSYNC B0 ;  /* 0x0000000000007941 */ /* 0x000fea0003800000 */
.L_x_2188:
        /* <DEDUP_REMOVED lines=30> */
.L_x_2191:
[----:B------:R-:W-:Y:S05]  /*3100*/  BSYNC B0 ;  /* 0x0000000000007941 */ /* 0x000fea0003800000 */
.L_x_2190:
[----:B------:R-:W-:Y:S01]  /*3110*/  BSSY B0, `(.L_x_2192) ;  /* 0x000001c000007945 */ /* 0x000fe20003800000 */
[----:B------:R-:W-:Y:S02]  /*3120*/  ISETP.GE.AND P5, PT, R6, UR10, PT ;  /* 0x0000000a06007c0c */ /* 0x000fe4000bfa6270 */
[----:B------:R-:W-:Y:S01]  /*3130*/  IADD3 R20, R10, 0x70, RZ ;  /* 0x000000700a147810 */ /* 0x000fe20007ffe0ff */
[----:B------:R-:W-:Y:S05]  /*3140*/  @P2 BRA `(.L_x_2193) ;  /* 0x0000000000602947 */ /* 0x000fea0003800000 */
[----:B------:R-:W-:Y:S01]  /*3150*/  ULDC UR6, c[0x0][0x2d0] ;  /* 0x0000b40000067ab9 */ /* 0x000fe20000000800 */
[----:B-12---:R-:W-:Y:S01]  /*3160*/  IMAD.U32 R22, RZ, RZ, UR8 ;  /* 0x00000008ff167e24 */ /* 0x006fe2000f8e00ff */
[----:B------:R-:W-:Y:S01]  /*3170*/  ISETP.GE.AND P3, PT, R228, UR6, PT ;  /* 0x00000006e4007c0c */ /* 0x000fe2000bf66270 */
[----:B------:R-:W-:Y:S01]  /*3180*/  UIMAD UR7, UR9, 0x30, URZ ;  /* 0x00000030090778a4 */ /* 0x000fe2000f8e023f */
[----:B------:R-:W-:Y:S01]  /*3190*/  ISETP.GE.AND P2, PT, R37, UR6, PT ;  /* 0x0000000625007c0c */ /* 0x000fe2000bf46270 */
[----:B------:R-:W-:-:S04]  /*31a0*/  IMAD.WIDE.U32 R24, R22, 0x30, R192 ;  /* 0x0000003016187825 */ /* 0x000fc800078e00c0 */
[----:B------:R-:W-:-:S06]  /*31b0*/  VIADD R22, R25, UR7 ;  /* 0x0000000719167c36 */ /* 0x000fcc0008000000 */
        /* <DEDUP_REMOVED lines=17> */
.L_x_2193:
[----:B------:R-:W-:Y:S05]  /*32d0*/  BSYNC B0 ;  /* 0x0000000000007941 */ /* 0x000fea0003800000 */
.L_x_2192:
[----:B------:R-:W-:Y:S01]  /*32e0*/  BSSY B0, `(.L_x_2194) ;  /* 0x000001c000007945 */ /* 0x000fe20003800000 */
[----:B------:R-:W-:-:S03]  /*32f0*/  ISETP.GE.AND P4, PT, R20, UR10, PT ;  /* 0x0000000a14007c0c */ /* 0x000fc6000bf86270 */
[----:B------:R-:W-:Y:S10]  /*3300*/  @P1 BRA `(.L_x_2195) ;  /* 0x0000000000641947 */ /* 0x000ff40003800000 */
[----:B------:R-:W-:Y:S01]  /*3310*/  ULDC UR6, c[0x0][0x2d0] ;  /* 0x0000b40000067ab9 */ /* 0x000fe20000000800 */
[----:B------:R-:W-:Y:S01]  /*3320*/  IMAD.U32 R25, RZ, RZ, UR8 ;  /* 0x00000008ff197e24 */ /* 0x000fe2000f8e00ff */
[----:B------:R-:W-:Y:S01]  /*3330*/  ISETP.GE.AND P2, PT, R228, UR6, PT ;  /* 0x00000006e4007c0c */ /* 0x000fe2000bf46270 */
[----:B-12---:R-:W-:Y:S01]  /*3340*/  IMAD.U32 R23, RZ, RZ, UR8 ;  /* 0x00000008ff177e24 */ /* 0x006fe2000f8e00ff */
        /* <DEDUP_REMOVED lines=21> */
.L_x_2195:
[----:B------:R-:W-:Y:S05]  /*34a0*/  BSYNC B0 ;  /* 0x0000000000007941 */ /* 0x000fea0003800000 */
.L_x_2194:
[----:B------:R-:W-:Y:S04]  /*34b0*/  BSSY B0, `(.L_x_2196) ;  /* 0x000001a000007945 */ /* 0x000fe80003800000 */
        /* <DEDUP_REMOVED lines=25> */
.L_x_2197:
[----:B------:R-:W-:Y:S05]  /*3650*/  BSYNC B0 ;  /* 0x0000000000007941 */ /* 0x000fea0003800000 */
.L_x_2196:
        /* <DEDUP_REMOVED lines=26> */
.L_x_2199:
[----:B------:R-:W-:Y:S05]  /*3800*/  BSYNC B0 ;  /* 0x0000000000007941 */ /* 0x000fea0003800000 */
.L_x_2198:
        /* <DEDUP_REMOVED lines=26> */
.L_x_2201:
[----:B------:R-:W-:Y:S05]  /*39b0*/  BSYNC B0 ;  /* 0x0000000000007941 */ /* 0x000fea0003800000 */
.L_x_2200:
[----:B------:R-:W0:Y:S01]  /*39c0*/  LDGDEPBAR ;  /* 0x00000000000079af */ /* 0x000e220000000000 */
[----:B------:R-:W-:Y:S01]  /*39d0*/  ISETP.GE.AND P5, PT, R10, UR10, PT ;  /* 0x0000000a0a007c0c */ /* 0x000fe2000bfa6270 */
[----:B------:R-:W-:Y:S01]  /*39e0*/  IMAD.IADD R19, R19, 0x1, R13 ;  /* 0x0000000113137824 */ /* 0x000fe200078e020d */
[----:B------:R-:W-:Y:S01]  /*39f0*/  SHF.R.S32.HI R12, RZ, 0x4, R12 ;  /* 0x00000004ff0c7819 */ /* 0x000fe2000001140c */
[----:B------:R-:W-:Y:S01]  /*3a00*/  IMAD R13, R15, R138, RZ ;  /* 0x0000008a0f0d7224 */ /* 0x000fe200078e02ff */
[----:B------:R-:W-:Y:S01]  /*3a10*/  ULDC.64 UR6, c[0x0][0x220] ;  /* 0x0000880000067ab9 */ /* 0x000fe20000000a00 */
[----:B------:R-:W-:Y:S01]  /*3a20*/  BSSY B0, `(.L_x_2202) ;  /* 0x0000022000007945 */ /* 0x000fe20003800000 */
[----:B-1234-:R-:W-:Y:S01]  /*3a30*/  LEA.HI R5, R12, R12, RZ, 0x1 ;  /* 0x0000000c0c057211 */ /* 0x01efe200078f08ff */
[C---:B------:R-:W-:Y:S01]  /*3a40*/  IMAD R13, R38.reuse, R139, R13 ;  /* 0x0000008b260d7224 */ /* 0x040fe200078e020d */
[----:B------:R-:W-:Y:S01]  /*3a50*/  ISETP.GE.AND P6, PT, R17, UR10, PT ;  /* 0x0000000a11007c0c */ /* 0x000fe2000bfc6270 */
[----:B------:R-:W-:Y:S01]  /*3a60*/  IMAD.WIDE.U32 R38, R38, R138, R18 ;  /* 0x0000008a26267225 */ /* 0x000fe200078e0012 */
[----:B------:R-:W-:-:S02]  /*3a70*/  ISETP.GE.AND P2, PT, R16, UR10, PT ;  /* 0x0000000a10007c0c */ /* 0x000fc4000bf46270 */
[----:B------:R-:W-:Y:S01]  /*3a80*/  ISETP.GE.AND P1, PT, R14, UR10, PT ;  /* 0x0000000a0e007c0c */ /* 0x000fe2000bf26270 */
[----:B------:R-:W-:Y:S01]  /*3a90*/  IMAD.IADD R36, R39, 0x1, R13 ;  /* 0x0000000127247824 */ /* 0x000fe200078e020d */
[----:B------:R-:W-:Y:S01]  /*3aa0*/  LEA R184, P4, R38, UR6, 0x1 ;  /* 0x0000000626b87c11 */ /* 0x000fe2000f8808ff */
[----:B------:R-:W-:Y:S01]  /*3ab0*/  IMAD.SHL.U32 R224, R138, 0x10, RZ ;  /* 0x000000108ae07824 */ /* 0x000fe200078e00ff */
        /* <DEDUP_REMOVED lines=24> */
.L_x_2203:
[----:B------:R-:W-:Y:S05]  /*3c40*/  BSYNC B0 ;  /* 0x0000000000007941 */ /* 0x000fea0003800000 */
.L_x_2202:
        /* <DEDUP_REMOVED lines=22> */
.L_x_2205:
[----:B------:R-:W-:Y:S05]  /*3db0*/  BSYNC B0 ;  /* 0x0000000000007941 */ /* 0x000fea0003800000 */
.L_x_2204:
        /* <DEDUP_REMOVED lines=14> */
[----:B------:R-:W-:Y:S02]  /*3ea0*/  LOP3.LUT R125, R125, 0xfffffe00, RZ, 0xc0, !PT ;  /* 0xfffffe007d7d7812 */ /* 0x000fe400078ec0ff */
[----:B------:R-:W-:Y:S02]  /*3eb0*/  SHF.R.U32.HI R5, RZ, 0x3, R5 ;  /* 0x00000003ff057819 */ /* 0x000fe40000011605 */
[----:B------:R-:W-:Y:S01]  /*3ec0*/  SHF.R.U32.HI R7, RZ, 0x3, R7 ;  /* 0x00000003ff077819 */ /* 0x000fe20000011607 */
[----:B------:R-:W-:Y:S01]  /*3ed0*/  IMAD R221, R227, 0x400, R125 ;  /* 0x00000400e3dd7824 */ /* 0x000fe200078e027d */
[----:B------:R-:W-:Y:S02]  /*3ee0*/  ISETP.GE.AND P6, PT, R9, UR10, PT ;  /* 0x0000000a09007c0c */ /* 0x000fe4000bfc6270 */
[----:B------:R-:W-:-:S02]  /*3ef0*/  LOP3.LUT R5, R10, R5, RZ, 0x3c, !PT ;  /* 0x000000050a057212 */ /* 0x000fc400078e3cff */
[----:B------:R-:W-:Y:S01]  /*3f00*/  LOP3.LUT R124, R4, R7, RZ, 0x3c, !PT ;  /* 0x00000007047c7212 */ /* 0x000fe200078e3cff */
[----:B-1----:R-:W-:Y:S08]  /*3f10*/  @P2 BRA `(.L_x_2207) ;  /* 0x0000000000502947 */ /* 0x002ff00003800000 */
        /* <DEDUP_REMOVED lines=20> */
.L_x_2207:
[----:B------:R-:W-:Y:S05]  /*4060*/  BSYNC B0 ;  /* 0x0000000000007941 */ /* 0x000fea0003800000 */
.L_x_2206:
        /* <DEDUP_REMOVED lines=30> */
.L_x_2209:
[----:B------:R-:W-:Y:S05]  /*4250*/  BSYNC B0 ;  /* 0x0000000000007941 */ /* 0x000fea0003800000 */
.L_x_2208:
        /* <DEDUP_REMOVED lines=24> */
.L_x_2211:
[----:B------:R-:W-:Y:S05]  /*43e0*/  BSYNC B0 ;  /* 0x0000000000007941 */ /* 0x000fea0003800000 */
.L_x_2210:
        /* <DEDUP_REMOVED lines=24> */
.L_x_2213:
[----:B------:R-:W-:Y:S05]  /*4570*/  BSYNC B0 ;  /* 0x0000000000007941 */ /* 0x000fea0003800000 */
.L_x_2212:
        /* <DEDUP_REMOVED lines=24> */
.L_x_2215:
[----:B------:R-:W-:Y:S05]  /*4700*/  BSYNC B0 ;  /* 0x0000000000007941 */ /* 0x000fea0003800000 */
.L_x_2214:
        /* <DEDUP_REMOVED lines=24> */
.L_x_2217:
[----:B------:R-:W-:Y:S05]  /*4890*/  BSYNC B0 ;  /* 0x0000000000007941 */ /* 0x000fea0003800000 */
.L_x_2216:
[----:B------:R-:W-:Y:S01]  /*48a0*/  LDSM.16.M88.4 R72, [R221] ;  /* 0x00000000dd48783b */ /* 0x000fe20000000200 */
[----:B------:R-:W-:Y:S01]  /*48b0*/  R2P PR, R3, 0x6 ;  /* 0x0000000603007804 */ /* 0x000fe20000000000 */
[----:B------:R-:W-:Y:S01]  /*48c0*/  VIADD R3, R220, 0x4000 ;  /* 0x00004000dc037836 */ /* 0x000fe20000000000 */
[----:B------:R-:W-:Y:S01]  /*48d0*/  LOP3.LUT R234, R126, 0xffffffe0, RZ, 0xc0, !PT ;  /* 0xffffffe07eea7812 */ /* 0x000fe200078ec0ff */
[----:B------:R-:W5:Y:S01]  /*48e0*/  LDSM.16.M88.4 R40, [R220+0x4000] ;  /* 0x00400000dc28783b */ /* 0x000f620000000200 */
[----:B------:R-:W-:Y:S01]  /*48f0*/  VIADD R218, R220, 0x4020 ;  /* 0x00004020dcda7836 */ /* 0x000fe20000000000 */
[----:B------:R-:W-:Y:S01]  /*4900*/  LEA R232, R227, UR17, 0x4 ;  /* 0x00000011e3e87c11 */ /* 0x000fe2000f8e20ff */
[--C-:B------:R-:W-:Y:S01]  /*4910*/  IMAD R219, R2, 0x2, R221.reuse ;  /* 0x0000000202db7824 */ /* 0x100fe200078e02dd */
[----:B------:R-:W1:Y:S01]  /*4920*/  LDSM.16.M88.4 R88, [R220+0x6800] ;  /* 0x00680000dc58783b */ /* 0x000e620000000200 */
[C---:B------:R-:W-:Y:S01]  /*4930*/  IMAD R217, R0.reuse, 0x2, R221 ;  /* 0x0000000200d97824 */ /* 0x040fe200078e02dd */
[----:B------:R-:W-:Y:S01]  /*4940*/  UIADD3 UR17, UR18, 0x1, -UR19 ;  /* 0x0000000112117890 */ /* 0x000fe2000fffe813 */
[----:B------:R-:W-:Y:S01]  /*4950*/  IMAD R216, R0, 0x2, R219 ;  /* 0x0000000200d87824 */ /* 0x000fe200078e02db */
[----:B------:R-:W2:Y:S01]  /*4960*/  LDSM.16.M88.4 R28, [R220+0x4800] ;  /* 0x00480000dc1c783b */ /* 0x000ea20000000200 */
[----:B------:R-:W-:Y:S01]  /*4970*/  IMAD.IADD R234, R225, 0x1, -R234 ;  /* 0x00000001e1ea7824 */ /* 0x000fe200078e0aea */
[----:B------:R-:W-:Y:S01]  /*4980*/  UIADD3 UR10, UR17, UR13, URZ ;  /* 0x0000000d110a7290 */ /* 0x000fe2000fffe03f */
[----:B------:R-:W-:Y:S01]  /*4990*/  @P1 VIADD R218, R3, 0xffffffe0 ;  /* 0xffffffe003da1836 */ /* 0x000fe20000000000 */
[----:B------:R-:W3:Y:S01]  /*49a0*/  LDSM.16.M88.4 R20, [R220+0x5000] ;  /* 0x00500000dc14783b */ /* 0x000ee20000000200 */
[----:B------:R-:W-:Y:S01]  /*49b0*/  IMAD.MOV.U32 R3, RZ, RZ, 0x40 ;  /* 0x00000040ff037424 */ /* 0x000fe200078e00ff */
[----:B------:R-:W-:Y:S01]  /*49c0*/  UIADD3 UR14, UR18, -UR14, -UR19 ;  /* 0x8000000e120e7290 */ /* 0x000fe2000fffe813 */
[----:B------:R-:W-:Y:S01]  /*49d0*/  IMAD.SHL.U32 R233, R225, 0x2, RZ ;  /* 0x00000002e1e97824 */ /* 0x000fe200078e00ff */
[----:B------:R-:W4:Y:S01]  /*49e0*/  LDSM.16.M88.4 R96, [R220+0x6000] ;  /* 0x00600000dc60783b */ /* 0x000f220000000200 */
[----:B------:R-:W-:Y:S01]  /*49f0*/  IMAD.U32 R231, RZ, RZ, UR10 ;  /* 0x0000000affe77e24 */ /* 0x000fe2000f8e00ff */
[----:B------:R-:W-:Y:S01]  /*4a00*/  SEL R3, R3, 0xffffffc0, !P2 ;  /* 0xffffffc003037807 */ /* 0x000fe20005000000 */
[C---:B------:R-:W-:Y:S01]  /*4a10*/  VIADD R210, R218.reuse, 0x800 ;  /* 0x00000800dad27836 */ /* 0x040fe20000000000 */
[----:B------:R-:W2:Y:S01]  /*4a20*/  LDSM.16.M88.4 R12, [R220+0x5800] ;  /* 0x00580000dc0c783b */ /* 0x000ea20000000200 */
[----:B------:R-:W-:Y:S01]  /*4a30*/  LOP3.LUT R233, R233, 0x6, RZ, 0xc0, !PT ;  /* 0x00000006e9e97812 */ /* 0x000fe200078ec0ff */
[----:B------:R-:W-:-:S02]  /*4a40*/  VIADD R209, R218, 0x1000 ;  /* 0x00001000dad17836 */ /* 0x000fc40000000000 */
[----:B------:R-:W2:Y:S01]  /*4a50*/  LDSM.16.M88.4 R80, [R220+0x7000] ;  /* 0x00700000dc50783b */ /* 0x000ea20000000200 */
[----:B------:R-:W-:Y:S02]  /*4a60*/  IMAD.IADD R214, R220, 0x1, R3 ;  /* 0x00000001dcd67824 */ /* 0x000fe400078e0203 */
[----:B------:R-:W-:Y:S01]  /*4a70*/  IMAD.IADD R203, R3, 0x1, R218 ;  /* 0x0000000103cb7824 */ /* 0x000fe200078e02da */
[----:B------:R-:W3:Y:S01]  /*4a80*/  LDSM.16.M88.4 R56, [R220+0x7800] ;  /* 0x00780000dc38783b */ /* 0x000ee20000000200 */
[----:B------:R-:W-:Y:S01]  /*4a90*/  SHF.R.S32.HI R3, RZ, 0x1f, R234 ;  /* 0x0000001fff037819 */ /* 0x000fe200000114ea */
[C---:B------:R-:W-:Y:S02]  /*4aa0*/  VIADD R208, R218.reuse, 0x1800 ;  /* 0x00001800dad07836 */ /* 0x040fe40000000000 */
[----:B------:R-:W-:Y:S01]  /*4ab0*/  LDSM.16.M88.4 R68, [R219] ;  /* 0x00000000db44783b */ /* 0x000fe20000000200 */
[----:B------:R-:W-:Y:S01]  /*4ac0*/  LEA.HI R3, R3, R234, RZ, 0x2 ;  /* 0x000000ea03037211 */ /* 0x000fe200078f10ff */
[----:B------:R-:W-:-:S02]  /*4ad0*/  VIADD R207, R218, 0x2000 ;  /* 0x00002000dacf7836 */ /* 0x000fc40000000000 */
[----:B------:R-:W3:Y:S01]  /*4ae0*/  LDSM.16.M88.4 R52, [R218] ;  /* 0x00000000da34783b */ /* 0x000ee20000000200 */
[----:B------:R-:W-:Y:S01]  /*4af0*/  SHF.R.S32.HI R3, RZ, 0x2, R3 ;  /* 0x00000002ff037819 */ /* 0x000fe20000011403 */
[----:B------:R-:W-:Y:S02]  /*4b00*/  VIADD R206, R218, 0x2800 ;  /* 0x00002800dace7836 */ /* 0x000fe40000000000 */
[----:B-1----:R-:W1:Y:S01]  /*4b10*/  LDSM.16.M88.4 R8, [R218+0x2800] ;  /* 0x00280000da08783b */ /* 0x002e620000000200 */
[C---:B-----5:R-:W-:Y:S01]  /*4b20*/  HMMA.16816.F32.BF16 R44, R72.reuse, R40, RZ ;  /* 0x00000028482c723c */ /* 0x060fe200000418ff */
[----:B------:R-:W-:Y:S02]  /*4b30*/  IMAD.IADD R232, R3, 0x1, R232 ;  /* 0x0000000103e87824 */ /* 0x000fe400078e02e8 */
[----:B------:R-:W5:Y:S01]  /*4b40*/  LDSM.16.M88.4 R48, [R218+0x800] ;  /* 0x00080000da30783b */ /* 0x000f620000000200 */
[----:B------:R-:W-:Y:S02]  /*4b50*/  VIADD R3, R233, UR11 ;  /* 0x0000000be9037c36 */ /* 0x000fe40008000000 */
[C---:B------:R-:W-:Y:S01]  /*4b60*/  HMMA.16816.F32.BF16 R40, R72.reuse, R42, RZ ;  /* 0x0000002a4828723c */ /* 0x040fe200000418ff */
[----:B------:R-:W1:Y:S01]  /*4b70*/  LDSM.16.M88.4 R116, [R218+0x1000] ;  /* 0x00100000da74783b */ /* 0x000e620000000200 */
[C---:B------:R-:W-:Y:S01]  /*4b80*/  VIADD R230, R232.reuse, 0x8 ;  /* 0x00000008e8e67836 */ /* 0x040fe20000000000 */
[----:B------:R-:W-:Y:S01]  /*4b90*/  VIADDMNMX R231, R232, R231, UR18, PT ;  /* 0x00000012e8e77e46 */ /* 0x000fe2000b8001e7 */
[----:B------:R-:W-:Y:S01]  /*4ba0*/  VIADD R205, R218, 0x3000 ;  /* 0x00003000dacd7836 */ /* 0x000fe20000000000 */
[----:B------:R-:W1:Y:S01]  /*4bb0*/  LDSM.16.M88.4 R108, [R218+0x2000] ;  /* 0x00200000da6c783b */ /* 0x000e620000000200 */
[C---:B------:R-:W-:Y:S01]  /*4bc0*/  HMMA.16816.F32.BF16 R92, R72.reuse, R88, RZ ;  /* 0x00000058485c723c */ /* 0x040fe200000418ff */
[----:B------:R-:W-:Y:S01]  /*4bd0*/  VIADDMNMX R232, R232, UR14, RZ, !PT ;  /* 0x0000000ee8e87c46 */ /* 0x000fe2000f8001ff */
[C---:B------:R-:W-:Y:S01]  /*4be0*/  VIADD R204, R218.reuse, 0x3800 ;  /* 0x00003800dacc7836 */ /* 0x040fe20000000000 */
[----:B------:R-:W1:Y:S01]  /*4bf0*/  LDSM.16.M88.4 R112, [R218+0x1800] ;  /* 0x00180000da70783b */ /* 0x000e620000000200 */
[C---:B------:R-:W-:Y:S01]  /*4c00*/  ISETP.GE.AND P5, PT, R3.reuse, R231, PT ;  /* 0x000000e70300720c */ /* 0x040fe20003fa6270 */
[C---:B------:R-:W-:Y:S01]  /*4c10*/  VIADD R202, R218.reuse, 0x4000 ;  /* 0x00004000daca7836 */ /* 0x040fe20000000000 */
[----:B------:R-:W-:Y:S01]  /*4c20*/  HMMA.16816.F32.BF16 R88, R72, R90, RZ ;  /* 0x0000005a4858723c */ /* 0x000fe200000418ff */
[----:B------:R-:W1:Y:S01]  /*4c30*/  LDSM.16.M88.4 R4, [R218+0x3000] ;  /* 0x00300000da04783b */ /* 0x000e620000000200 */
[----:B------:R-:W-:Y:S01]  /*4c40*/  ISETP.LT.OR P5, PT, R3, R232, P5 ;  /* 0x000000e80300720c */ /* 0x000fe20002fa1670 */
[----:B------:R-:W-:-:S02]  /*4c50*/  VIADD R201, R218, 0x4800 ;  /* 0x00004800dac97836 */ /* 0x000fc40000000000 */
[----:B------:R-:W1:Y:S01]  /*4c60*/  LDSM.16.M88.4 R104, [R218+0x3800] ;  /* 0x00380000da68783b */ /* 0x000e620000000200 */
[C---:B--2---:R-:W-:Y:S01]  /*4c70*/  HMMA.16816.F32.BF16 R32, R72.reuse, R28, RZ ;  /* 0x0000001c4820723c */ /* 0x044fe200000418ff */
[C---:B------:R-:W-:Y:S02]  /*4c80*/  VIADD R200, R218.reuse, 0x5000 ;  /* 0x00005000dac87836 */ /* 0x040fe40000000000 */
[----:B------:R-:W-:Y:S01]  /*4c90*/  LDSM.16.M88.4 R64, [R217] ;  /* 0x00000000d940783b */ /* 0x000fe20000000200 */
[C---:B------:R-:W-:Y:S02]  /*4ca0*/  VIADD R199, R218.reuse, 0x5800 ;  /* 0x00005800dac77836 */ /* 0x040fe40000000000 */
[C---:B------:R-:W-:Y:S01]  /*4cb0*/  HMMA.16816.F32.BF16 R28, R72.reuse, R30, RZ ;  /* 0x0000001e481c723c */ /* 0x040fe200000418ff */
[----:B------:R-:W2:Y:S01]  /*4cc0*/  LDSM.16.M88.4 R60, [R214+0x4000] ;  /* 0x00400000d63c783b */ /* 0x000ea20000000200 */
[C---:B------:R-:W-:Y:S02]  /*4cd0*/  VIADD R198, R218.reuse, 0x6000 ;  /* 0x00006000dac67836 */ /* 0x040fe40000000000 */
[C---:B------:R-:W-:Y:S01]  /*4ce0*/  VIADD R197, R218.reuse, 0x6800 ;  /* 0x00006800dac57836 */ /* 0x040fe20000000000 */
[----:B------:R-:W-:Y:S01]  /*4cf0*/  LDSM.16.M88.4 R120, [R219+0x2000] ;  /* 0x00200000db78783b */ /* 0x000fe20000000200 */
[----:B---3--:R-:W-:Y:S01]  /*4d00*/  HMMA.16816.F32.BF16 R24, R72, R20, RZ ;  /* 0x000000144818723c */ /* 0x008fe200000418ff */
[----:B------:R-:W-:-:S02]  /*4d10*/  VIADD R196, R218, 0x7000 ;  /* 0x00007000dac47836 */ /* 0x000fc40000000000 */
[----:B------:R-:W0:Y:S03]  /*4d20*/  LDGDEPBAR ;  /* 0x00000000000079af */ /* 0x000e260000000000 */
[C---:B------:R-:W-:Y:S06]  /*4d30*/  HMMA.16816.F32.BF16 R20, R72.reuse, R22, RZ ;  /* 0x000000164814723c */ /* 0x040fec00000418ff */
[C---:B----4-:R-:W-:Y:S06]  /*4d40*/  HMMA.16816.F32.BF16 R100, R72.reuse, R96, RZ ;  /* 0x000000604864723c */ /* 0x050fec00000418ff */
[C---:B------:R-:W-:Y:S06]  /*4d50*/  HMMA.16816.F32.BF16 R96, R72.reuse, R98, RZ ;  /* 0x000000624860723c */ /* 0x040fec00000418ff */
[C---:B------:R-:W-:Y:S06]  /*4d60*/  HMMA.16816.F32.BF16 R16, R72.reuse, R12, RZ ;  /* 0x0000000c4810723c */ /* 0x040fec00000418ff */
[C---:B------:R-:W-:Y:S06]  /*4d70*/  HMMA.16816.F32.BF16 R84, R72.reuse, R80, RZ ;  /* 0x000000504854723c */ /* 0x040fec00000418ff */
[C---:B------:R-:W-:Y:S06]  /*4d80*/  HMMA.16816.F32.BF16 R12, R72.reuse, R14, RZ ;  /* 0x0000000e480c723c */ /* 0x040fec00000418ff */
[C---:B------:R-:W-:Y:S06]  /*4d90*/  HMMA.16816.F32.BF16 R80, R72.reuse, R82, RZ ;  /* 0x000000524850723c */ /* 0x040fec00000418ff */
[----:B------:R-:W-:Y:S06]  /*4da0*/  HMMA.16816.F32.BF16 R76, R72, R56, RZ ;  /* 0x00000038484c723c */ /* 0x000fec00000418ff */
[C---:B------:R-:W-:Y:S06]  /*4db0*/  HMMA.16816.F32.BF16 R44, R68.reuse, R52, R44 ;  /* 0x00000034442c723c */ /* 0x040fec000004182c */
[----:B------:R-:W-:Y:S01]  /*4dc0*/  HMMA.16816.F32.BF16 R40, R68, R54, R40 ;  /* 0x000000364428723c */ /* 0x000fe20000041828 */
[----:B------:R-:W3:Y:S05]  /*4dd0*/  LDSM.16.M88.4 R52, [R214+0x5000] ;  /* 0x00500000d634783b */ /* 0x000eea0000000200 */
[----:B------:R-:W-:Y:S01]  /*4de0*/  HMMA.16816.F32.BF16 R72, R72, R58, RZ ;  /* 0x0000003a4848723c */ /* 0x000fe200000418ff */
[----:B------:R-:W4:Y:S05]  /*4df0*/  LDSM.16.M88.4 R56, [R214+0x4800] ;  /* 0x00480000d638783b */ /* 0x000f2a0000000200 */
[C---:B-1----:R-:W-:Y:S06]  /*4e00*/  HMMA.16816.F32.BF16 R92, R68.reuse, R8, R92 ;  /* 0x00000008445c723c */ /* 0x042fec000004185c */
[C---:B------:R-:W-:Y:S01]  /*4e10*/  HMMA.16816.F32.BF16 R88, R68.reuse, R10, R88 ;  /* 0x0000000a4458723c */ /* 0x040fe20000041858 */
[----:B------:R-:W1:Y:S05]  /*4e20*/  LDSM.16.M88.4 R8, [R214+0x6000] ;  /* 0x00600000d608783b */ /* 0x000e6a0000000200 */
        /* <DEDUP_REMOVED lines=14> */
[----:B------:R-:W1:Y:S05]  /*4f10*/  LDSM.16.M88.4 R4, [R214+0x6800] ;  /* 0x00680000d604783b */ /* 0x000e6a0000000200 */
[C---:B------:R-:W-:Y:S06]  /*4f20*/  HMMA.16816.F32.BF16 R76, R68.reuse, R104, R76 ;  /* 0x00000068444c723c */ /* 0x040fec000004184c */
[----:B------:R-:W-:Y:S01]  /*4f30*/  HMMA.16816.F32.BF16 R72, R68, R106, R72 ;  /* 0x0000006a4448723c */ /* 0x000fe20000041848 */
[----:B------:R-:W1:Y:S04]  /*4f40*/  LDSM.16.M88.4 R68, [R214+0x7000] ;  /* 0x00700000d644783b */ /* 0x000e680000000200 */
[----:B------:R-:W-:Y:S01]  /*4f50*/  LDSM.16.M88.4 R104, [R214+0x7800] ;  /* 0x00780000d668783b */ /* 0x000fe20000000200 */
[C---:B--2---:R-:W-:Y:S06]  /*4f60*/  HMMA.16816.F32.BF16 R44, R64.reuse, R60, R44 ;  /* 0x0000003c402c723c */ /* 0x044fec000004182c */
[C---:B------:R-:W-:Y:S01]  /*4f70*/  HMMA.16816.F32.BF16 R40, R64.reuse, R62, R40 ;  /* 0x0000003e4028723c */ /* 0x040fe20000041828 */
[----:B------:R-:W-:Y:S05]  /*4f80*/  LDSM.16.M88.4 R60, [R203] ;  /* 0x00000000cb3c783b */ /* 0x000fea0000000200 */
[C---:B---3--:R-:W-:Y:S06]  /*4f90*/  HMMA.16816.F32.BF16 R24, R64.reuse, R52, R24 ;  /* 0x000000344018723c */ /* 0x048fec0000041818 */
[C---:B------:R-:W-:Y:S01]  /*4fa0*/  HMMA.16816.F32.BF16 R20, R64.reuse, R54, R20 ;  /* 0x000000364014723c */ /* 0x040fe20000041814 */
[----:B------:R-:W2:Y:S05]  /*4fb0*/  LDSM.16.M88.4 R52, [R216] ;  /* 0x00000000d834783b */ /* 0x000eaa0000000200 */
[C---:B----4-:R-:W-:Y:S06]  /*4fc0*/  HMMA.16816.F32.BF16 R32, R64.reuse, R56, R32 ;  /* 0x000000384020723c */ /* 0x050fec0000041820 */
[C---:B------:R-:W-:Y:S01]  /*4fd0*/  HMMA.16816.F32.BF16 R28, R64.reuse, R58, R28 ;  /* 0x0000003a401c723c */ /* 0x040fe2000004181c */
        /* <DEDUP_REMOVED lines=9> */
[----:B------:R-:W5:Y:S05]  /*5070*/  LDSM.16.M88.4 R4, [R203+0x2000] ;  /* 0x00200000cb04783b */ /* 0x000f6a0000000200 */
[C---:B------:R-:W-:Y:S06]  /*5080*/  HMMA.16816.F32.BF16 R84, R64.reuse, R68, R84 ;  /* 0x000000444054723c */ /* 0x040fec0000041854 */
[----:B------:R-:W-:Y:S01]  /*5090*/  HMMA.16816.F32.BF16 R80, R64, R70, R80 ;  /* 0x000000464050723c */ /* 0x000fe20000041850 */
[----:B------:R-:W4:Y:S05]  /*50a0*/  LDSM.16.M88.4 R68, [R203+0x2800] ;  /* 0x00280000cb44783b */ /* 0x000f2a0000000200 */
[C---:B--2---:R-:W-:Y:S06]  /*50b0*/  HMMA.16816.F32.BF16 R44, R52.reuse, R60, R44 ;  /* 0x0000003c342c723c */ /* 0x044fec000004182c */
[C---:B------:R-:W-:Y:S01]  /*50c0*/  HMMA.16816.F32.BF16 R40, R52.reuse, R62, R40 ;  /* 0x0000003e3428723c */ /* 0x040fe20000041828 */
[----:B------:R-:W2:Y:S05]  /*50d0*/  LDSM.16.M88.4 R60, [R203+0x3800] ;  /* 0x00380000cb3c783b */ /* 0x000eaa0000000200 */
[C---:B---3--:R-:W-:Y:S06]  /*50e0*/  HMMA.16816.F32.BF16 R32, R52.reuse, R56, R32 ;  /* 0x000000383420723c */ /* 0x048fec0000041820 */
[C---:B------:R-:W-:Y:S01]  /*50f0*/  HMMA.16816.F32.BF16 R28, R52.reuse, R58, R28 ;  /* 0x0000003a341c723c */ /* 0x040fe2000004181c */
[----:B------:R-:W-:Y:S05]  /*5100*/  LDSM.16.M88.4 R56, [R221+0x2000] ;  /* 0x00200000dd38783b */ /* 0x000fea0000000200 */
[C---:B-1----:R-:W-:Y:S06]  /*5110*/  HMMA.16816.F32.BF16 R16, R52.reuse, R8, R16 ;  /* 0x000000083410723c */ /* 0x042fec0000041810 */
[C---:B------:R-:W-:Y:S01]  /*5120*/  HMMA.16816.F32.BF16 R12, R52.reuse, R10, R12 ;  /* 0x0000000a340c723c */ /* 0x040fe2000004180c */
[----:B------:R-:W1:Y:S05]  /*5130*/  LDSM.16.M88.4 R8, [R220+0x9000] ;  /* 0x00900000dc08783b */ /* 0x000e6a0000000200 */
[C---:B----4-:R-:W-:Y:S06]  /*5140*/  HMMA.16816.F32.BF16 R24, R52.reuse, R48, R24 ;  /* 0x000000303418723c */ /* 0x050fec0000041818 */
[----:B------:R-:W-:Y:S01]  /*5150*/  HMMA.16816.F32.BF16 R20, R52, R50, R20 ;  /* 0x000000323414723c */ /* 0x000fe20000041814 */
[----:B------:R-:W3:Y:S05]  /*5160*/  LDSM.16.M88.4 R48, [R220+0x8800] ;  /* 0x00880000dc30783b */ /* 0x000eea0000000200 */
[C---:B------:R-:W-:Y:S06]  /*5170*/  HMMA.16816.F32.BF16 R76, R64.reuse, R104, R76 ;  /* 0x00000068404c723c */ /* 0x040fec000004184c */
[----:B------:R-:W-:Y:S01]  /*5180*/  HMMA.16816.F32.BF16 R72, R64, R106, R72 ;  /* 0x0000006a4048723c */ /* 0x000fe20000041848 */
[----:B------:R-:W4:Y:S04]  /*5190*/  LDSM.16.M88.4 R64, [R203+0x3000] ;  /* 0x00300000cb40783b */ /* 0x000f280000000200 */
[----:B------:R-:W3:Y:S01]  /*51a0*/  LDSM.16.M88.4 R104, [R220+0xa000] ;  /* 0x00a00000dc68783b */ /* 0x000ee20000000200 */
[C---:B-----5:R-:W-:Y:S06]  /*51b0*/  HMMA.16816.F32.BF16 R100, R52.reuse, R4, R100 ;  /* 0x000000043464723c */ /* 0x060fec0000041864 */
[C---:B------:R-:W-:Y:S01]  /*51c0*/  HMMA.16816.F32.BF16 R96, R52.reuse, R6, R96 ;  /* 0x000000063460723c */ /* 0x040fe20000041860 */
[----:B------:R-:W5:Y:S05]  /*51d0*/  LDSM.16.M88.4 R4, [R220+0x9800] ;  /* 0x00980000dc04783b */ /* 0x000f6a0000000200 */
[C---:B------:R-:W-:Y:S06]  /*51e0*/  HMMA.16816.F32.BF16 R92, R52.reuse, R68, R92 ;  /* 0x00000044345c723c */ /* 0x040fec000004185c */
[C---:B------:R-:W-:Y:S01]  /*51f0*/  HMMA.16816.F32.BF16 R88, R52.reuse, R70, R88 ;  /* 0x000000463458723c */ /* 0x040fe20000041858 */
[----:B------:R-:W4:Y:S05]  /*5200*/  LDSM.16.M88.4 R68, [R220+0xa800] ;  /* 0x00a80000dc44783b */ /* 0x000f2a0000000200 */
[C---:B--2---:R-:W-:Y:S06]  /*5210*/  HMMA.16816.F32.BF16 R76, R52.reuse, R60, R76 ;  /* 0x0000003c344c723c */ /* 0x044fec000004184c */
[----:B------:R-:W-:Y:S01]  /*5220*/  HMMA.16816.F32.BF16 R72, R52, R62, R72 ;  /* 0x0000003e3448723c */ /* 0x000fe20000041848 */
[----:B------:R-:W2:Y:S05]  /*5230*/  LDSM.16.M88.4 R60, [R220+0xb800] ;  /* 0x00b80000dc3c783b */ /* 0x000eaa0000000200 */
[C---:B-1----:R-:W-:Y:S06]  /*5240*/  HMMA.16816.F32.BF16 R24, R56.reuse, R8, R24 ;  /* 0x000000083818723c */ /* 0x042fec0000041818 */
[C---:B------:R-:W-:Y:S01]  /*5250*/  HMMA.16816.F32.BF16 R20, R56.reuse, R10, R20 ;  /* 0x0000000a3814723c */ /* 0x040fe20000041814 */
[----:B------:R-:W1:Y:S05]  /*5260*/  LDSM.16.M88.4 R8, [R218+0x5000] ;  /* 0x00500000da08783b */ /* 0x000e6a0000000200 */
[C---:B---3--:R-:W-:Y:S06]  /*5270*/  HMMA.16816.F32.BF16 R32, R56.reuse, R48, R32 ;  /* 0x000000303820723c */ /* 0x048fec0000041820 */
[----:B------:R-:W-:Y:S01]  /*5280*/  HMMA.16816.F32.BF16 R28, R56, R50, R28 ;  /* 0x00000032381c723c */ /* 0x000fe2000004181c */
[----:B------:R-:W3:Y:S05]  /*5290*/  LDSM.16.M88.4 R48, [R218+0x4800] ;  /* 0x00480000da30783b */ /* 0x000eea0000000200 */
[C---:B----4-:R-:W-:Y:S06]  /*52a0*/  HMMA.16816.F32.BF16 R84, R52.reuse, R64, R84 ;  /* 0x000000403454723c */ /* 0x050fec0000041854 */
[----:B------:R-:W-:Y:S01]  /*52b0*/  HMMA.16816.F32.BF16 R80, R52, R66, R80 ;  /* 0x000000423450723c */ /* 0x000fe20000041850 */
[----:B------:R-:W4:Y:S04]  /*52c0*/  LDSM.16.M88.4 R52, [R218+0x4000] ;  /* 0x00400000da34783b */ /* 0x000f280000000200 */
[----:B------:R-:W1:Y:S01]  /*52d0*/  LDSM.16.M88.4 R64, [R220+0xb000] ;  /* 0x00b00000dc40783b */ /* 0x000e620000000200 */
[C---:B------:R-:W-:Y:S06]  /*52e0*/  HMMA.16816.F32.BF16 R100, R56.reuse, R104, R100 ;  /* 0x000000683864723c */ /* 0x040fec0000041864 */
[C---:B------:R-:W-:Y:S01]  /*52f0*/  HMMA.16816.F32.BF16 R96, R56.reuse, R106, R96 ;  /* 0x0000006a3860723c */ /* 0x040fe20000041860 */
[----:B------:R-:W1:Y:S05]  /*5300*/  LDSM.16.M88.4 R104, [R218+0x7800] ;  /* 0x00780000da68783b */ /* 0x000e6a0000000200 */
[C---:B-----5:R-:W-:Y:S06]  /*5310*/  HMMA.16816.F32.BF16 R16, R56.reuse, R4, R16 ;  /* 0x000000043810723c */ /* 0x060fec0000041810 */
[C---:B------:R-:W-:Y:S01]  /*5320*/  HMMA.16816.F32.BF16 R12, R56.reuse, R6, R12 ;  /* 0x00000006380c723c */ /* 0x040fe2000004180c */
[----:B------:R-:W5:Y:S05]  /*5330*/  LDSM.16.M88.4 R4, [R218+0x5800] ;  /* 0x00580000da04783b */ /* 0x000f6a0000000200 */
[C---:B------:R-:W-:Y:S06]  /*5340*/  HMMA.16816.F32.BF16 R44, R56.reuse, R108, R44 ;  /* 0x0000006c382c723c */ /* 0x040fec000004182c */
[C---:B------:R-:W-:Y:S06]  /*5350*/  HMMA.16816.F32.BF16 R92, R56.reuse, R68, R92 ;  /* 0x00000044385c723c */ /* 0x040fec000004185c */
[C---:B------:R-:W-:Y:S01]  /*5360*/  HMMA.16816.F32.BF16 R88, R56.reuse, R70, R88 ;  /* 0x000000463858723c */ /* 0x040fe20000041858 */
[----:B------:R-:W-:Y:S05]  /*5370*/  LDSM.16.M88.4 R68, [R214+0x8000] ;  /* 0x00800000d644783b */ /* 0x000fea0000000200 */
[C---:B--2---:R-:W-:Y:S06]  /*5380*/  HMMA.16816.F32.BF16 R76, R56.reuse, R60, R76 ;  /* 0x0000003c384c723c */ /* 0x044fec000004184c */
[----:B------:R-:W-:Y:S01]  /*5390*/  HMMA.16816.F32.BF16 R72, R56, R62, R72 ;  /* 0x0000003e3848723c */ /* 0x000fe20000041848 */
[----:B------:R-:W-:Y:S05]  /*53a0*/  LDSM.16.M88.4 R60, [R214+0x9000] ;  /* 0x00900000d63c783b */ /* 0x000fea0000000200 */
[C---:B-1----:R-:W-:Y:S06]  /*53b0*/  HMMA.16816.F32.BF16 R24, R120.reuse, R8, R24 ;  /* 0x000000087818723c */ /* 0x042fec0000041818 */
[----:B------:R-:W-:Y:S01]  /*53c0*/  HMMA.16816.F32.BF16 R20, R120, R10, R20 ;  /* 0x0000000a7814723c */ /* 0x000fe20000041814 */
[----:B------:R-:W1:Y:S05]  /*53d0*/  LDSM.16.M88.4 R8, [R217+0x2000] ;  /* 0x00200000d908783b */ /* 0x000e6a0000000200 */
[----:B------:R-:W-:Y:S01]  /*53e0*/  HMMA.16816.F32.BF16 R40, R56, R110, R40 ;  /* 0x0000006e3828723c */ /* 0x000fe20000041828 */
[----:B------:R-:W2:Y:S05]  /*53f0*/  LDSM.16.M88.4 R108, [R218+0x7000] ;  /* 0x00700000da6c783b */ /* 0x000eaa0000000200 */
[C---:B---3--:R-:W-:Y:S06]  /*5400*/  HMMA.16816.F32.BF16 R32, R120.reuse, R48, R32 ;  /* 0x000000307820723c */ /* 0x048fec0000041820 */
[C---:B------:R-:W-:Y:S01]  /*5410*/  HMMA.16816.F32.BF16 R28, R120.reuse, R50, R28 ;  /* 0x00000032781c723c */ /* 0x040fe2000004181c */
[----:B------:R-:W3:Y:S05]  /*5420*/  LDSM.16.M88.4 R48, [R214+0xa800] ;  /* 0x00a80000d630783b */ /* 0x000eea0000000200 */
[----:B----4-:R-:W-:Y:S06]  /*5430*/  HMMA.16816.F32.BF16 R44, R120, R52, R44 ;  /* 0x00000034782c723c */ /* 0x010fec000004182c */
[C---:B------:R-:W-:Y:S06]  /*5440*/  HMMA.16816.F32.BF16 R84, R56.reuse, R64, R84 ;  /* 0x000000403854723c */ /* 0x040fec0000041854 */
[----:B------:R-:W-:Y:S01]  /*5450*/  HMMA.16816.F32.BF16 R80, R56, R66, R80 ;  /* 0x000000423850723c */ /* 0x000fe20000041850 */
[----:B------:R-:W4:Y:S04]  /*5460*/  LDSM.16.M88.4 R64, [R214+0x8800] ;  /* 0x00880000d640783b */ /* 0x000f280000000200 */
[----:B------:R-:W-:Y:S01]  /*5470*/  LDSM.16.M88.4 R56, [R214+0x9800] ;  /* 0x00980000d638783b */ /* 0x000fe20000000200 */
[C---:B------:R-:W-:Y:S06]  /*5480*/  HMMA.16816.F32.BF16 R92, R120.reuse, R112, R92 ;  /* 0x00000070785c723c */ /* 0x040fec000004185c */
[C---:B------:R-:W-:Y:S01]  /*5490*/  HMMA.16816.F32.BF16 R88, R120.reuse, R114, R88 ;  /* 0x000000727858723c */ /* 0x040fe20000041858 */
[----:B------:R-:W-:Y:S05]  /*54a0*/  LDSM.16.M88.4 R112, [R203+0x4000] ;  /* 0x00400000cb70783b */ /* 0x000fea0000000200 */
[C---:B------:R-:W-:Y:S06]  /*54b0*/  HMMA.16816.F32.BF16 R76, R120.reuse, R104, R76 ;  /* 0x00000068784c723c */ /* 0x040fec000004184c */
[C---:B------:R-:W-:Y:S01]  /*54c0*/  HMMA.16816.F32.BF16 R104, R120.reuse, R106, R72 ;  /* 0x0000006a7868723c */ /* 0x040fe20000041848 */
[----:B------:R-:W3:Y:S05]  /*54d0*/  LDSM.16.M88.4 R72, [R216+0x2000] ;  /* 0x00200000d848783b */ /* 0x000eea0000000200 */
[C---:B-----5:R-:W-:Y:S06]  /*54e0*/  HMMA.16816.F32.BF16 R16, R120.reuse, R4, R16 ;  /* 0x000000047810723c */ /* 0x060fec0000041810 */
[C---:B------:R-:W-:Y:S01]  /*54f0*/  HMMA.16816.F32.BF16 R12, R120.reuse, R6, R12 ;  /* 0x00000006780c723c */ /* 0x040fe2000004180c */
[----:B------:R-:W5:Y:S05]  /*5500*/  LDSM.16.M88.4 R4, [R214+0xb000] ;  /* 0x00b00000d604783b */ /* 0x000f6a0000000200 */
[----:B------:R-:W-:Y:S01]  /*5510*/  HMMA.16816.F32.BF16 R40, R120, R54, R40 ;  /* 0x000000367828723c */ /* 0x000fe20000041828 */
[----:B------:R-:W4:Y:S05]  /*5520*/  LDSM.16.M88.4 R52, [R214+0xa000] ;  /* 0x00a00000d634783b */ /* 0x000f2a0000000200 */
[----:B-1----:R-:W-:Y:S06]  /*5530*/  HMMA.16816.F32.BF16 R44, R8, R68, R44 ;  /* 0x00000044082c723c */ /* 0x002fec000004182c */
[C---:B--2---:R-:W-:Y:S06]  /*5540*/  HMMA.16816.F32.BF16 R84, R120.reuse, R108, R84 ;  /* 0x0000006c7854723c */ /* 0x044fec0000041854 */
[C---:B------:R-:W-:Y:S06]  /*5550*/  HMMA.16816.F32.BF16 R100, R120.reuse, R116, R100 ;  /* 0x000000747864723c */ /* 0x040fec0000041864 */
[----:B------:R-:W-:Y:S06]  /*5560*/  HMMA.16816.F32.BF16 R96, R120, R118, R96 ;  /* 0x000000767860723c */ /* 0x000fec0000041860 */
[C---:B---3--:R-:W-:Y:S06]  /*5570*/  HMMA.16816.F32.BF16 R92, R8.reuse, R48, R92 ;  /* 0x00000030085c723c */ /* 0x048fec000004185c */
[C---:B------:R-:W-:Y:S01]  /*5580*/  HMMA.16816.F32.BF16 R88, R8.reuse, R50, R88 ;  /* 0x000000320858723c */ /* 0x040fe20000041858 */
[----:B------:R-:W1:Y:S05]  /*5590*/  LDSM.16.M88.4 R48, [R203+0x4800] ;  /* 0x00480000cb30783b */ /* 0x000e6a0000000200 */
[----:B------:R-:W-:Y:S06]  /*55a0*/  HMMA.16816.F32.BF16 R40, R8, R70, R40 ;  /* 0x000000460828723c */ /* 0x000fec0000041828 */
[----:B------:R-:W-:Y:S01]  /*55b0*/  HMMA.16816.F32.BF16 R108, R120, R110, R80 ;  /* 0x0000006e786c723c */ /* 0x000fe20000041850 */
[----:B------:R-:W-:Y:S05]  /*55c0*/  LDSM.16.M88.4 R80, [R214+0xb800] ;  /* 0x00b80000d650783b */ /* 0x000fea0000000200 */
[C---:B----4-:R-:W-:Y:S06]  /*55d0*/  HMMA.16816.F32.BF16 R32, R8.reuse, R64, R32 ;  /* 0x000000400820723c */ /* 0x050fec0000041820 */
[----:B------:R-:W-:Y:S06]  /*55e0*/  HMMA.16816.F32.BF16 R28, R8, R66, R28 ;  /* 0x00000042081c723c */ /* 0x000fec000004181c */
[----:B------:R-:W-:Y:S06]  /*55f0*/  HMMA.16816.F32.BF16 R44, R72, R112, R44 ;  /* 0x00000070482c723c */ /* 0x000fec000004182c */
[C---:B-----5:R-:W-:Y:S06]  /*5600*/  HMMA.16816.F32.BF16 R84, R8.reuse, R4, R84 ;  /* 0x000000040854723c */ /* 0x060fec0000041854 */
[----:B------:R-:W-:Y:S01]  /*5610*/  HMMA.16816.F32.BF16 R100, R8, R52, R100 ;  /* 0x000000340864723c */ /* 0x000fe20000041864 */
[----:B------:R-:W-:Y:S01]  /*5620*/  IMAD.U32 R5, RZ, RZ, UR17 ;  /* 0x00000011ff057e24 */ /* 0x000fe2000f8e00ff */
[----:B------:R-:W-:-:S04]  /*5630*/  LOP3.LUT R4, R124, R125, RZ, 0xfc, !PT ;  /* 0x0000007d7c047212 */ /* 0x000fc800078efcff */
[----:B------:R-:W-:Y:S01]  /*5640*/  HMMA.16816.F32.BF16 R96, R8, R54, R96 ;  /* 0x000000360860723c */ /* 0x000fe20000041860 */
[----:B------:R-:W2:Y:S01]  /*5650*/  LDSM.16.M88.4 R52, [R203+0x5000] ;  /* 0x00500000cb34783b */ /* 0x000ea20000000200 */
[C---:B------:R-:W-:Y:S01]  /*5660*/  IADD3 R229, R230.reuse, UR13, R5 ;  /* 0x0000000de6e57c10 */ /* 0x040fe2000fffe005 */
[----:B------:R-:W-:Y:S01]  /*5670*/  VIADD R5, R3, 0x1 ;  /* 0x0000000103057836 */ /* 0x000fe20000000000 */
[----:B------:R-:W-:Y:S02]  /*5680*/  VIADDMNMX R230, R230, UR14, RZ, !PT ;  /* 0x0000000ee6e67c46 */ /* 0x000fe4000f8001ff */
[----:B------:R-:W-:Y:S01]  /*5690*/  VIMNMX R229, R229, UR18, PT ;  /* 0x00000012e5e57c48 */ /* 0x000fe2000bfe0100 */
[----:B------:R-:W-:Y:S01]  /*56a0*/  HMMA.16816.F32.BF16 R40, R72, R114, R40 ;  /* 0x000000724828723c */ /* 0x000fe20000041828 */
[C---:B------:R-:W-:Y:S02]  /*56b0*/  ISETP.GE.AND P4, PT, R5.reuse, R231, PT ;  /* 0x000000e70500720c */ /* 0x040fe40003f86270 */
[----:B------:R-:W-:-:S02]  /*56c0*/  ISETP.GE.AND P1, PT, R5, R229, PT ;  /* 0x000000e50500720c */ /* 0x000fc40003f26270 */
[----:B------:R-:W-:Y:S01]  /*56d0*/  ISETP.GE.AND P2, PT, R3, R229, PT ;  /* 0x000000e50300720c */ /* 0x000fe20003f46270 */
[C---:B------:R-:W-:Y:S01]  /*56e0*/  HMMA.16816.F32.BF16 R24, R8.reuse, R60, R24 ;  /* 0x0000003c0818723c */ /* 0x040fe20000041818 */
[C---:B------:R-:W-:Y:S02]  /*56f0*/  ISETP.LT.OR P4, PT, R5.reuse, R232, P4 ;  /* 0x000000e80500720c */ /* 0x040fe40002781670 */
[-C--:B------:R-:W-:Y:S02]  /*5700*/  ISETP.LT.OR P1, PT, R5, R230.reuse, P1 ;  /* 0x000000e60500720c */ /* 0x080fe40000f21670 */
[----:B------:R-:W-:Y:S01]  /*5710*/  ISETP.LT.OR P2, PT, R3, R230, P2 ;  /* 0x000000e60300720c */ /* 0x000fe20001741670 */
[----:B------:R-:W-:Y:S03]  /*5720*/  HMMA.16816.F32.BF16 R20, R8, R62, R20 ;  /* 0x0000003e0814723c */ /* 0x000fe60000041814 */
[----:B------:R-:W-:-:S03]  /*5730*/  FSEL R5, R46, -INF , !P2 ;  /* 0xff8000002e057808 */ /* 0x000fc60005000000 */
[C---:B------:R-:W-:Y:S06]  /*5740*/  HMMA.16816.F32.BF16 R16, R8.reuse, R56, R16 ;  /* 0x000000380810723c */ /* 0x040fec0000041810 */
[----:B------:R-:W-:Y:S01]  /*5750*/  HMMA.16816.F32.BF16 R108, R8, R6, R108 ;  /* 0x00000006086c723c */ /* 0x000fe2000004186c */
[----:B------:R-:W-:-:S05]  /*5760*/  FSEL R57, R45, -INF , !P4 ;  /* 0xff8000002d397808 */ /* 0x000fca0006000000 */
[----:B-1----:R-:W-:Y:S01]  /*5770*/  HMMA.16816.F32.BF16 R32, R72, R48, R32 ;  /* 0x000000304820723c */ /* 0x002fe20000041820 */
[----:B------:R-:W-:Y:S01]  /*5780*/  FSEL R6, R44, -INF , !P5 ;  /* 0xff8000002c067808 */ /* 0x000fe20006800000 */
[----:B------:R-:W-:-:S04]  /*5790*/  VIADD R7, R3, 0x9 ;  /* 0x0000000903077836 */ /* 0x000fc80000000000 */
[----:B------:R-:W-:Y:S01]  /*57a0*/  HMMA.16816.F32.BF16 R28, R72, R50, R28 ;  /* 0x00000032481c723c */ /* 0x000fe2000004181c */
[----:B------:R-:W-:Y:S01]  /*57b0*/  VIADD R48, R3, 0x8 ;  /* 0x0000000803307836 */ /* 0x000fe20000000000 */
[----:B------:R-:W-:Y:S01]  /*57c0*/  ISETP.GE.AND P5, PT, R7, R231, PT ;  /* 0x000000e70700720c */ /* 0x000fe20003fa6270 */
[----:B------:R-:W-:Y:S01]  /*57d0*/  VIADD R49, R3, 0x11 ;  /* 0x0000001103317836 */ /* 0x000fe20000000000 */
[----:B------:R-:W-:Y:S02]  /*57e0*/  ISETP.GE.AND P2, PT, R7, R229, PT ;  /* 0x000000e50700720c */ /* 0x000fe40003f46270 */
[C---:B------:R-:W-:Y:S01]  /*57f0*/  ISETP.GE.AND P6, PT, R48.reuse, R231, PT ;  /* 0x000000e73000720c */ /* 0x040fe20003fc6270 */
[----:B------:R-:W-:Y:S01]  /*5800*/  HMMA.16816.F32.BF16 R12, R8, R58, R12 ;  /* 0x0000003a080c723c */ /* 0x000fe2000004180c */
[----:B------:R-:W-:Y:S02]  /*5810*/  FSEL R50, R47, -INF , !P1 ;  /* 0xff8000002f327808 */ /* 0x000fe40004800000 */
[----:B------:R-:W1:Y:S01]  /*5820*/  LDSM.16.M88.4 R44, [R203+0x5800] ;  /* 0x00580000cb2c783b */ /* 0x000e620000000200 */
[----:B------:R-:W-:-:S02]  /*5830*/  ISETP.GE.AND P3, PT, R48, R229, PT ;  /* 0x000000e53000720c */ /* 0x000fc40003f66270 */
[C---:B------:R-:W-:Y:S01]  /*5840*/  ISETP.LT.OR P6, PT, R48.reuse, R232, P6 ;  /* 0x000000e83000720c */ /* 0x040fe200037c1670 */
[C---:B--2---:R-:W-:Y:S01]  /*5850*/  HMMA.16816.F32.BF16 R24, R72.reuse, R52, R24 ;  /* 0x000000344818723c */ /* 0x044fe20000041818 */
[----:B------:R-:W-:Y:S01]  /*5860*/  ISETP.LT.OR P3, PT, R48, R230, P3 ;  /* 0x000000e63000720c */ /* 0x000fe20001f61670 */
[----:B------:R-:W-:Y:S01]  /*5870*/  VIADD R48, R3, 0x10 ;  /* 0x0000001003307836 */ /* 0x000fe20000000000 */
[C---:B------:R-:W-:Y:S02]  /*5880*/  ISETP.LT.OR P5, PT, R7.reuse, R232, P5 ;  /* 0x000000e80700720c */ /* 0x040fe40002fa1670 */
[----:B------:R-:W-:Y:S01]  /*5890*/  ISETP.LT.OR P2, PT, R7, R230, P2 ;  /* 0x000000e60700720c */ /* 0x000fe20001741670 */
[----:B------:R-:W-:Y:S01]  /*58a0*/  HMMA.16816.F32.BF16 R20, R72, R54, R20 ;  /* 0x000000364814723c */ /* 0x000fe20000041814 */
[----:B------:R-:W-:Y:S01]  /*58b0*/  FSEL R56, R40, -INF , !P6 ;  /* 0xff80000028387808 */ /* 0x000fe20007000000 */
[----:B------:R-:W-:Y:S01]  /*58c0*/  VIADD R40, R3, 0x18 ;  /* 0x0000001803287836 */ /* 0x000fe20000000000 */
[----:B------:R-:W-:-:S02]  /*58d0*/  FSEL R7, R42, -INF , !P3 ;  /* 0xff8000002a077808 */ /* 0x000fc40005800000 */
[C---:B------:R-:W-:Y:S01]  /*58e0*/  ISETP.GE.AND P4, PT, R48.reuse, R231, PT ;  /* 0x000000e73000720c */ /* 0x040fe20003f86270 */
[C---:B------:R-:W-:Y:S01]  /*58f0*/  HMMA.16816.F32.BF16 R76, R8.reuse, R80, R76 ;  /* 0x00000050084c723c */ /* 0x040fe2000004184c */
[C---:B------:R-:W-:Y:S02]  /*5900*/  ISETP.GE.AND P1, PT, R48.reuse, R229, PT ;  /* 0x000000e53000720c */ /* 0x040fe40003f26270 */
[C---:B------:R-:W-:Y:S02]  /*5910*/  ISETP.GE.AND P6, PT, R49.reuse, R231, PT ;  /* 0x000000e73100720c */ /* 0x040fe40003fc6270 */
[----:B------:R-:W-:Y:S01]  /*5920*/  ISETP.GE.AND P3, PT, R49, R229, PT ;  /* 0x000000e53100720c */ /* 0x000fe20003f66270 */
[----:B------:R-:W-:Y:S01]  /*5930*/  HMMA.16816.F32.BF16 R104, R8, R82, R104 ;  /* 0x000000520868723c */ /* 0x000fe20000041868 */
[C---:B------:R-:W-:Y:S02]  /*5940*/  ISETP.LT.OR P4, PT, R48.reuse, R232, P4 ;  /* 0x000000e83000720c */ /* 0x040fe40002781670 */
[----:B------:R-:W-:-:S02]  /*5950*/  ISETP.LT.OR P1, PT, R48, R230, P1 ;  /* 0x000000e63000720c */ /* 0x000fc40000f21670 */
[C---:B------:R-:W-:Y:S02]  /*5960*/  ISETP.LT.OR P6, PT, R49.reuse, R232, P6 ;  /* 0x000000e83100720c */ /* 0x040fe400037c1670 */
[----:B------:R-:W-:Y:S01]  /*5970*/  ISETP.LT.OR P3, PT, R49, R230, P3 ;  /* 0x000000e63100720c */ /* 0x000fe20001f61670 */
[C---:B------:R-:W-:Y:S01]  /*5980*/  VIADD R8, R3.reuse, 0x69 ;  /* 0x0000006903087836 */ /* 0x040fe20000000000 */
[----:B------:R-:W-:Y:S01]  /*5990*/  FSEL R58, R32, -INF , !P4 ;  /* 0xff800000203a7808 */ /* 0x000fe20006000000 */
[----:B------:R-:W-:Y:S01]  /*59a0*/  VIADD R9, R3, 0x68 ;  /* 0x0000006803097836 */ /* 0x000fe20000000000 */
[----:B------:R-:W-:Y:S02]  /*59b0*/  FSEL R53, R34, -INF , !P1 ;  /* 0xff80000022357808 */ /* 0x000fe40004800000 */
[----:B------:R-:W-:Y:S02]  /*59c0*/  FSEL R61, R33, -INF , !P6 ;  /* 0xff800000213d7808 */ /* 0x000fe40007000000 */
[----:B------:R-:W-:-:S02]  /*59d0*/  FSEL R55, R35, -INF , !P3 ;  /* 0xff80000023377808 */ /* 0x000fc40005800000 */
[----:B------:R-:W2:Y:S01]  /*59e0*/  LDSM.16.M88.4 R32, [R203+0x6000] ;  /* 0x00600000cb20783b */ /* 0x000ea20000000200 */
[----:B------:R-:W-:Y:S01]  /*59f0*/  FSEL R59, R41, -INF , !P5 ;  /* 0xff800000293b7808 */ /* 0x000fe20006800000 */
[C---:B-1----:R-:W-:Y:S01]  /*5a00*/  HMMA.16816.F32.BF16 R16, R72.reuse, R44, R16 ;  /* 0x0000002c4810723c */ /* 0x042fe20000041810 */
[----:B------:R-:W-:Y:S01]  /*5a10*/  FSEL R52, R43, -INF , !P2 ;  /* 0xff8000002b347808 */ /* 0x000fe20005000000 */
[----:B------:R-:W-:Y:S01]  /*5a20*/  VIADD R41, R3, 0x19 ;  /* 0x0000001903297836 */ /* 0x000fe20000000000 */
[C---:B------:R-:W-:Y:S02]  /*5a30*/  ISETP.GE.AND P5, PT, R40.reuse, R231, PT ;  /* 0x000000e72800720c */ /* 0x040fe40003fa6270 */
[C---:B------:R-:W-:Y:S01]  /*5a40*/  ISETP.GE.AND P2, PT, R40.reuse, R229, PT ;  /* 0x000000e52800720c */ /* 0x040fe20003f46270 */
[----:B------:R-:W-:Y:S01]  /*5a50*/  HMMA.16816.F32.BF16 R44, R72, R46, R12 ;  /* 0x0000002e482c723c */ /* 0x000fe2000004180c */
[----:B------:R-:W1:Y:S01]  /*5a60*/  LDSM.16.M88.4 R12, [R203+0x6800] ;  /* 0x00680000cb0c783b */ /* 0x000e620000000200 */
[----:B------:R-:W-:-:S02]  /*5a70*/  ISETP.LT.OR P5, PT, R40, R232, P5 ;  /* 0x000000e82800720c */ /* 0x000fc40002fa1670 */
[----:B------:R-:W-:Y:S01]  /*5a80*/  ISETP.LT.OR P2, PT, R40, R230, P2 ;  /* 0x000000e62800720c */ /* 0x000fe20001741670 */
[----:B------:R-:W-:Y:S01]  /*5a90*/  VIADD R40, R3, 0x20 ;  /* 0x0000002003287836 */ /* 0x000fe20000000000 */
[----:B------:R-:W-:Y:S02]  /*5aa0*/  ISETP.GE.AND P4, PT, R41, R231, PT ;  /* 0x000000e72900720c */ /* 0x000fe40003f86270 */
[----:B------:R-:W-:Y:S01]  /*5ab0*/  FSEL R62, R28, -INF , !P5 ;  /* 0xff8000001c3e7808 */ /* 0x000fe20006800000 */
[----:B------:R-:W-:Y:S01]  /*5ac0*/  VIADD R28, R3, 0x28 ;  /* 0x00000028031c7836 */ /* 0x000fe20000000000 */
[C---:B------:R-:W-:Y:S02]  /*5ad0*/  ISETP.LT.OR P4, PT, R41.reuse, R232, P4 ;  /* 0x000000e82900720c */ /* 0x040fe40002781670 */
[----:B------:R-:W-:Y:S02]  /*5ae0*/  ISETP.GE.AND P1, PT, R41, R229, PT ;  /* 0x000000e52900720c */ /* 0x000fe40003f26270 */
[----:B------:R-:W-:-:S02]  /*5af0*/  ISETP.GE.AND P6, PT, R40, R231, PT ;  /* 0x000000e72800720c */ /* 0x000fc40003fc6270 */
[C---:B------:R-:W-:Y:S02]  /*5b00*/  ISETP.GE.AND P3, PT, R40.reuse, R229, PT ;  /* 0x000000e52800720c */ /* 0x040fe40003f66270 */
[----:B------:R-:W-:Y:S01]  /*5b10*/  FSEL R65, R29, -INF , !P4 ;  /* 0xff8000001d417808 */ /* 0x000fe20006000000 */
[----:B------:R-:W-:Y:S01]  /*5b20*/  VIADD R29, R3, 0x29 ;  /* 0x00000029031d7836 */ /* 0x000fe20000000000 */
[----:B------:R-:W-:Y:S01]  /*5b30*/  ISETP.LT.OR P1, PT, R41, R230, P1 ;  /* 0x000000e62900720c */ /* 0x000fe20000f21670 */
[----:B------:R-:W-:Y:S01]  /*5b40*/  VIADD R41, R3, 0x21 ;  /* 0x0000002103297836 */ /* 0x000fe20000000000 */
[C---:B------:R-:W-:Y:S02]  /*5b50*/  ISETP.LT.OR P6, PT, R40.reuse, R232, P6 ;  /* 0x000000e82800720c */ /* 0x040fe400037c1670 */
[----:B------:R-:W-:Y:S02]  /*5b60*/  ISETP.LT.OR P3, PT, R40, R230, P3 ;  /* 0x000000e62800720c */ /* 0x000fe40001f61670 */
[----:B------:R-:W-:-:S02]  /*5b70*/  ISETP.GE.AND P4, PT, R28, R231, PT ;  /* 0x000000e71c00720c */ /* 0x000fc40003f86270 */
[----:B------:R-:W-:Y:S02]  /*5b80*/  FSEL R68, R31, -INF , !P1 ;  /* 0xff8000001f447808 */ /* 0x000fe40004800000 */
[----:B------:R-:W-:Y:S02]  /*5b90*/  FSEL R48, R24, -INF , !P6 ;  /* 0xff80000018307808 */ /* 0x000fe40007000000 */
[----:B------:R-:W-:Y:S01]  /*5ba0*/  FSEL R26, R26, -INF , !P3 ;  /* 0xff8000001a1a7808 */ /* 0x000fe20005800000 */
[C---:B--2---:R-:W-:Y:S01]  /*5bb0*/  HMMA.16816.F32.BF16 R100, R72.reuse, R32, R100 ;  /* 0x000000204864723c */ /* 0x044fe20000041864 */
[----:B------:R-:W-:Y:S02]  /*5bc0*/  ISETP.LT.OR P4, PT, R28, R232, P4 ;  /* 0x000000e81c00720c */ /* 0x000fe40002781670 */
[----:B------:R-:W-:Y:S02]  /*5bd0*/  FSEL R54, R30, -INF , !P2 ;  /* 0xff8000001e367808 */ /* 0x000fe40005000000 */
[----:B------:R-:W-:Y:S01]  /*5be0*/  ISETP.GE.AND P1, PT, R28, R229, PT ;  /* 0x000000e51c00720c */ /* 0x000fe20003f26270 */
[----:B------:R-:W-:Y:S01]  /*5bf0*/  HMMA.16816.F32.BF16 R96, R72, R34, R96 ;  /* 0x000000224860723c */ /* 0x000fe20000041860 */
[----:B------:R-:W-:-:S02]  /*5c00*/  ISETP.GE.AND P6, PT, R29, R231, PT ;  /* 0x000000e71d00720c */ /* 0x000fc40003fc6270 */
[----:B------:R-:W-:Y:S02]  /*5c10*/  ISETP.GE.AND P3, PT, R29, R229, PT ;  /* 0x000000e51d00720c */ /* 0x000fe40003f66270 */
[C---:B------:R-:W-:Y:S01]  /*5c20*/  ISETP.GE.AND P5, PT, R41.reuse, R231, PT ;  /* 0x000000e72900720c */ /* 0x040fe20003fa6270 */
[C---:B-1----:R-:W-:Y:S01]  /*5c30*/  HMMA.16816.F32.BF16 R92, R72.reuse, R12, R92 ;  /* 0x0000000c485c723c */ /* 0x042fe2000004185c */
[----:B------:R-:W-:Y:S02]  /*5c40*/  ISETP.GE.AND P2, PT, R41, R229, PT ;  /* 0x000000e52900720c */ /* 0x000fe40003f46270 */
[----:B------:R-:W-:Y:S01]  /*5c50*/  FSEL R24, R20, -INF , !P4 ;  /* 0xff80000014187808 */ /* 0x000fe20006000000 */
[C---:B------:R-:W-:Y:S01]  /*5c60*/  VIADD R20, R3.reuse, 0x38 ;  /* 0x0000003803147836 */ /* 0x040fe20000000000 */
[----:B------:R-:W-:Y:S01]  /*5c70*/  ISETP.LT.OR P1, PT, R28, R230, P1 ;  /* 0x000000e61c00720c */ /* 0x000fe20000f21670 */
[----:B------:R-:W-:Y:S01]  /*5c80*/  VIADD R28, R3, 0x30 ;  /* 0x00000030031c7836 */ /* 0x000fe20000000000 */
[----:B------:R-:W-:Y:S01]  /*5c90*/  ISETP.LT.OR P6, PT, R29, R232, P6 ;  /* 0x000000e81d00720c */ /* 0x000fe200037c1670 */
[----:B------:R-:W-:Y:S01]  /*5ca0*/  VIADD R12, R3, 0x48 ;  /* 0x00000048030c7836 */ /* 0x000fe20000000000 */
[----:B------:R-:W-:Y:S01]  /*5cb0*/  ISETP.LT.OR P3, PT, R29, R230, P3 ;  /* 0x000000e61d00720c */ /* 0x000fe20001f61670 */
[----:B------:R-:W-:Y:S01]  /*5cc0*/  VIADD R29, R3, 0x31 ;  /* 0x00000031031d7836 */ /* 0x000fe20000000000 */
[----:B------:R-:W-:Y:S01]  /*5cd0*/  ISETP.LT.OR P5, PT, R41, R232, P5 ;  /* 0x000000e82900720c */ /* 0x000fe20002fa1670 */
[----:B------:R-:W-:Y:S01]  /*5ce0*/  VIADD R13, R3, 0x49 ;  /* 0x00000049030d7836 */ /* 0x000fe20000000000 */
[----:B------:R-:W-:Y:S01]  /*5cf0*/  ISETP.LT.OR P2, PT, R41, R230, P2 ;  /* 0x000000e62900720c */ /* 0x000fe20001741670 */
[----:B------:R-:W-:Y:S01]  /*5d00*/  HMMA.16816.F32.BF16 R88, R72, R14, R88 ;  /* 0x0000000e4858723c */ /* 0x000fe20000041858 */
[----:B------:R-:W-:Y:S01]  /*5d10*/  FSEL R51, R21, -INF , !P6 ;  /* 0xff80000015337808 */ /* 0x000fe20007000000 */
        /* <DEDUP_REMOVED lines=8> */
[----:B------:R-:W-:Y:S02]  /*5da0*/  ISETP.GE.AND P2, PT, R28, R229, PT ;  /* 0x000000e51c00720c */ /* 0x000fe40003f46270 */
[C---:B------:R-:W-:Y:S02]  /*5db0*/  ISETP.GE.AND P4, PT, R29.reuse, R231, PT ;  /* 0x000000e71d00720c */ /* 0x040fe40003f86270 */
[----:B------:R-:W-:Y:S02]  /*5dc0*/  ISETP.GE.AND P1, PT, R29, R229, PT ;  /* 0x000000e51d00720c */ /* 0x000fe40003f26270 */
[C---:B------:R-:W-:Y:S02]  /*5dd0*/  ISETP.LT.OR P6, PT, R20.reuse, R232, P6 ;  /* 0x000000e81400720c */ /* 0x040fe400037c1670 */
[----:B------:R-:W-:Y:S01]  /*5de0*/  ISETP.LT.OR P3, PT, R20, R230, P3 ;  /* 0x000000e61400720c */ /* 0x000fe20001f61670 */
[----:B------:R-:W-:Y:S01]  /*5df0*/  VIADD R20, R3, 0x40 ;  /* 0x0000004003147836 */ /* 0x000fe20000000000 */
[----:B------:R-:W-:-:S02]  /*5e00*/  ISETP.LT.OR P5, PT, R28, R232, P5 ;  /* 0x000000e81c00720c */ /* 0x000fc40002fa1670 */
[----:B------:R-:W-:Y:S02]  /*5e10*/  ISETP.LT.OR P2, PT, R28, R230, P2 ;  /* 0x000000e61c00720c */ /* 0x000fe40001741670 */
[C---:B------:R-:W-:Y:S02]  /*5e20*/  ISETP.LT.OR P4, PT, R29.reuse, R232, P4 ;  /* 0x000000e81d00720c */ /* 0x040fe40002781670 */
[----:B------:R-:W-:Y:S02]  /*5e30*/  ISETP.LT.OR P1, PT, R29, R230, P1 ;  /* 0x000000e61d00720c */ /* 0x000fe40000f21670 */
[----:B------:R-:W-:Y:S02]  /*5e40*/  FSEL R144, R16, -INF , !P5 ;  /* 0xff80000010907808 */ /* 0x000fe40006800000 */
[----:B------:R-:W-:Y:S02]  /*5e50*/  FSEL R41, R18, -INF , !P2 ;  /* 0xff80000012297808 */ /* 0x000fe40005000000 */
[----:B------:R-:W-:-:S02]  /*5e60*/  FSEL R43, R17, -INF , !P4 ;  /* 0xff800000112b7808 */ /* 0x000fc40006000000 */
[----:B------:R-:W-:Y:S02]  /*5e70*/  FSEL R40, R19, -INF , !P1 ;  /* 0xff80000013287808 */ /* 0x000fe40004800000 */
[C---:B------:R-:W-:Y:S01]  /*5e80*/  ISETP.GE.AND P5, PT, R21.reuse, R231, PT ;  /* 0x000000e71500720c */ /* 0x040fe20003fa6270 */
[----:B------:R-:W1:Y:S01]  /*5e90*/  LDSM.16.M88.4 R16, [R203+0x7000] ;  /* 0x00700000cb10783b */ /* 0x000e620000000200 */
[C---:B------:R-:W-:Y:S02]  /*5ea0*/  ISETP.GE.AND P2, PT, R21.reuse, R229, PT ;  /* 0x000000e51500720c */ /* 0x040fe40003f46270 */
[C---:B------:R-:W-:Y:S02]  /*5eb0*/  ISETP.GE.AND P4, PT, R20.reuse, R231, PT ;  /* 0x000000e71400720c */ /* 0x040fe40003f86270 */
[----:B------:R-:W-:Y:S02]  /*5ec0*/  ISETP.GE.AND P1, PT, R20, R229, PT ;  /* 0x000000e51400720c */ /* 0x000fe40003f26270 */
[----:B------:R-:W-:-:S02]  /*5ed0*/  ISETP.LT.OR P5, PT, R21, R232, P5 ;  /* 0x000000e81500720c */ /* 0x000fc40002fa1670 */
[----:B------:R-:W-:Y:S01]  /*5ee0*/  ISETP.LT.OR P2, PT, R21, R230, P2 ;  /* 0x000000e61500720c */ /* 0x000fe20001741670 */
[----:B------:R-:W-:Y:S01]  /*5ef0*/  VIADD R21, R3, 0x41 ;  /* 0x0000004103157836 */ /* 0x000fe20000000000 */
[C---:B------:R-:W-:Y:S02]  /*5f00*/  ISETP.LT.OR P4, PT, R20.reuse, R232, P4 ;  /* 0x000000e81400720c */ /* 0x040fe40002781670 */
[----:B------:R-:W-:Y:S02]  /*5f10*/  ISETP.LT.OR P1, PT, R20, R230, P1 ;  /* 0x000000e61400720c */ /* 0x000fe40000f21670 */
[----:B------:R-:W-:Y:S02]  /*5f20*/  FSEL R30, R45, -INF , !P5 ;  /* 0xff8000002d1e7808 */ /* 0x000fe40006800000 */
[----:B------:R-:W-:Y:S02]  /*5f30*/  FSEL R29, R47, -INF , !P2 ;  /* 0xff8000002f1d7808 */ /* 0x000fe40005000000 */
        /* <DEDUP_REMOVED lines=10> */
[C---:B------:R-:W-:Y:S01]  /*5fe0*/  ISETP.LT.OR P5, PT, R12.reuse, R232, P5 ;  /* 0x000000e80c00720c */ /* 0x040fe20002fa1670 */
[----:B-1----:R-:W-:Y:S01]  /*5ff0*/  HMMA.16816.F32.BF16 R84, R72, R16, R84 ;  /* 0x000000104854723c */ /* 0x002fe20000041854 */
[----:B------:R-:W-:Y:S01]  /*6000*/  ISETP.LT.OR P2, PT, R12, R230, P2 ;  /* 0x000000e60c00720c */ /* 0x000fe20001741670 */
[----:B------:R-:W-:Y:S01]  /*6010*/  VIADD R12, R3, 0x50 ;  /* 0x00000050030c7836 */ /* 0x000fe20000000000 */
[----:B------:R-:W-:-:S02]  /*6020*/  ISETP.LT.OR P4, PT, R13, R232, P4 ;  /* 0x000000e80d00720c */ /* 0x000fc40002781670 */
        /* <DEDUP_REMOVED lines=8> */
[----:B------:R-:W-:Y:S02]  /*60b0*/  FSEL R156, R103, -INF , !P3 ;  /* 0xff800000679c7808 */ /* 0x000fe40005800000 */
[----:B------:R-:W-:-:S02]  /*60c0*/  FSEL R157, R96, -INF , !P5 ;  /* 0xff800000609d7808 */ /* 0x000fc40006800000 */
[----:B------:R-:W-:Y:S02]  /*60d0*/  FSEL R158, R98, -INF , !P2 ;  /* 0xff800000629e7808 */ /* 0x000fe40005000000 */
[C---:B------:R-:W-:Y:S02]  /*60e0*/  ISETP.GE.AND P6, PT, R12.reuse, R231, PT ;  /* 0x000000e70c00720c */ /* 0x040fe40003fc6270 */
[C---:B------:R-:W-:Y:S02]  /*60f0*/  ISETP.GE.AND P3, PT, R12.reuse, R229, PT ;  /* 0x000000e50c00720c */ /* 0x040fe40003f66270 */
[C---:B------:R-:W-:Y:S02]  /*6100*/  ISETP.GE.AND P5, PT, R13.reuse, R231, PT ;  /* 0x000000e70d00720c */ /* 0x040fe40003fa6270 */
[----:B------:R-:W-:Y:S02]  /*6110*/  ISETP.GE.AND P2, PT, R13, R229, PT ;  /* 0x000000e50d00720c */ /* 0x000fe40003f46270 */
[----:B------:R-:W-:-:S02]  /*6120*/  ISETP.LT.OR P6, PT, R12, R232, P6 ;  /* 0x000000e80c00720c */ /* 0x000fc400037c1670 */
[----:B------:R-:W-:Y:S02]  /*6130*/  ISETP.LT.OR P3, PT, R12, R230, P3 ;  /* 0x000000e60c00720c */ /* 0x000fe40001f61670 */
[C---:B------:R-:W-:Y:S02]  /*6140*/  ISETP.LT.OR P5, PT, R13.reuse, R232, P5 ;  /* 0x000000e80d00720c */ /* 0x040fe40002fa1670 */
[----:B------:R-:W-:Y:S02]  /*6150*/  ISETP.LT.OR P2, PT, R13, R230, P2 ;  /* 0x000000e60d00720c */ /* 0x000fe40001741670 */
[----:B------:R-:W1:Y:S01]  /*6160*/  LDSM.16.M88.4 R12, [R203+0x7800] ;  /* 0x00780000cb0c783b */ /* 0x000e620000000200 */
[----:B------:R-:W-:Y:S01]  /*6170*/  FSEL R159, R97, -INF , !P4 ;  /* 0xff800000619f7808 */ /* 0x000fe20006000000 */
[----:B------:R-:W-:-:S04]  /*6180*/  DEPBAR.LE SB0, 0x0 ;  /* 0x000080000000791a */ /* 0x000fc80000000000 */
[----:B------:R-:W-:Y:S02]  /*6190*/  FSEL R160, R99, -INF , !P1 ;  /* 0xff80000063a07808 */ /* 0x000fe40004800000 */
[C---:B------:R-:W-:Y:S02]  /*61a0*/  ISETP.GE.AND P4, PT, R16.reuse, R231, PT ;  /* 0x000000e71000720c */ /* 0x040fe40003f86270 */
[C---:B------:R-:W-:Y:S02]  /*61b0*/  ISETP.GE.AND P1, PT, R16.reuse, R229, PT ;  /* 0x000000e51000720c */ /* 0x040fe40003f26270 */
[C---:B------:R-:W-:Y:S02]  /*61c0*/  ISETP.LT.OR P4, PT, R16.reuse, R232, P4 ;  /* 0x000000e81000720c */ /* 0x040fe40002781670 */
[----:B------:R-:W-:Y:S01]  /*61d0*/  ISETP.LT.OR P1, PT, R16, R230, P1 ;  /* 0x000000e61000720c */ /* 0x000fe20000f21670 */
[----:B------:R-:W-:Y:S01]  /*61e0*/  VIADD R16, R3, 0x60 ;  /* 0x0000006003107836 */ /* 0x000fe20000000000 */
[----:B------:R-:W-:-:S02]  /*61f0*/  FSEL R166, R93, -INF , !P5 ;  /* 0xff8000005da67808 */ /* 0x000fc40006800000 */
[----:B------:R-:W-:Y:S02]  /*6200*/  FSEL R35, R95, -INF , !P2 ;  /* 0xff8000005f237808 */ /* 0x000fe40005000000 */
[----:B------:R-:W-:Y:S02]  /*6210*/  FSEL R165, R94, -INF , !P3 ;  /* 0xff8000005ea57808 */ /* 0x000fe40005800000 */
[C---:B------:R-:W-:Y:S02]  /*6220*/  ISETP.GE.AND P5, PT, R16.reuse, R231, PT ;  /* 0x000000e71000720c */ /* 0x040fe40003fa6270 */
[CC--:B------:R-:W-:Y:S02]  /*6230*/  ISETP.GE.AND P2, PT, R16.reuse, R229.reuse, PT ;  /* 0x000000e51000720c */ /* 0x0c0fe40003f46270 */
[----:B------:R-:W-:Y:S02]  /*6240*/  ISETP.GE.AND P3, PT, R17, R229, PT ;  /* 0x000000e51100720c */ /* 0x000fe40003f66270 */
[----:B------:R-:W-:-:S02]  /*6250*/  ISETP.LT.OR P5, PT, R16, R232, P5 ;  /* 0x000000e81000720c */ /* 0x000fc40002fa1670 */
[-C--:B------:R-:W-:Y:S02]  /*6260*/  ISETP.LT.OR P2, PT, R16, R230.reuse, P2 ;  /* 0x000000e61000720c */ /* 0x080fe40001741670 */
[----:B------:R-:W-:Y:S02]  /*6270*/  FSEL R167, R92, -INF , !P6 ;  /* 0xff8000005ca77808 */ /* 0x000fe40007000000 */
[C---:B------:R-:W-:Y:S02]  /*6280*/  ISETP.LT.OR P3, PT, R17.reuse, R230, P3 ;  /* 0x000000e61100720c */ /* 0x040fe40001f61670 */
[----:B------:R-:W-:Y:S02]  /*6290*/  ISETP.GE.AND P6, PT, R17, R231, PT ;  /* 0x000000e71100720c */ /* 0x000fe40003fc6270 */
[----:B------:R-:W-:Y:S01]  /*62a0*/  FSEL R155, R84, -INF , !P5 ;  /* 0xff800000549b7808 */ /* 0x000fe20006800000 */
[----:B-1----:R-:W-:Y:S01]  /*62b0*/  HMMA.16816.F32.BF16 R76, R72, R12, R76 ;  /* 0x0000000c484c723c */ /* 0x002fe2000004184c */
[----:B------:R-:W-:-:S02]  /*62c0*/  FSEL R153, R86, -INF , !P2 ;  /* 0xff80000056997808 */ /* 0x000fc40005000000 */
[----:B------:R-:W-:Y:S01]  /*62d0*/  FSEL R164, R91, -INF , !P3 ;  /* 0xff8000005ba47808 */ /* 0x000fe20005800000 */
[----:B------:R-:W-:Y:S01]  /*62e0*/  BAR.SYNC.DEFER_BLOCKING 0x0 ;  /* 0x0000000000007b1d */ /* 0x000fe20000010000 */
[C---:B------:R-:W-:Y:S01]  /*62f0*/  ISETP.GE.AND P5, PT, R8.reuse, R231, PT ;  /* 0x000000e70800720c */ /* 0x040fe20003fa6270 */
[----:B------:R-:W-:Y:S01]  /*6300*/  HMMA.16816.F32.BF16 R104, R72, R14, R104 ;  /* 0x0000000e4868723c */ /* 0x000fe20000041868 */
[CC--:B------:R-:W-:Y:S02]  /*6310*/  ISETP.GE.AND P2, PT, R8.reuse, R229.reuse, PT ;  /* 0x000000e50800720c */ /* 0x0c0fe40003f46270 */
[-C--:B------:R-:W-:Y:S01]  /*6320*/  ISETP.LT.OR P6, PT, R17, R232.reuse, P6 ;  /* 0x000000e81100720c */ /* 0x080fe200037c1670 */
[----:B------:R-:W-:Y:S01]  /*6330*/  VIADD R17, R3, 0x61 ;  /* 0x0000006103117836 */ /* 0x000fe20000000000 */
[----:B------:R-:W-:Y:S02]  /*6340*/  ISETP.GE.AND P3, PT, R9, R229, PT ;  /* 0x000000e50900720c */ /* 0x000fe40003f66270 */
[----:B------:R-:W-:-:S02]  /*6350*/  ISETP.LT.OR P5, PT, R8, R232, P5 ;  /* 0x000000e80800720c */ /* 0x000fc40002fa1670 */
[-C--:B------:R-:W-:Y:S01]  /*6360*/  ISETP.LT.OR P2, PT, R8, R230.reuse, P2 ;  /* 0x000000e60800720c */ /* 0x080fe20001741670 */
[----:B------:R-:W-:Y:S01]  /*6370*/  VIADD R8, R3, 0x71 ;  /* 0x0000007103087836 */ /* 0x000fe20000000000 */
[----:B------:R-:W-:Y:S02]  /*6380*/  FSEL R34, R89, -INF , !P6 ;  /* 0xff80000059227808 */ /* 0x000fe40007000000 */
[C---:B------:R-:W-:Y:S02]  /*6390*/  ISETP.LT.OR P3, PT, R9.reuse, R230, P3 ;  /* 0x000000e60900720c */ /* 0x040fe40001f61670 */
[----:B------:R-:W-:Y:S02]  /*63a0*/  ISETP.GE.AND P6, PT, R9, R231, PT ;  /* 0x000000e70900720c */ /* 0x000fe40003fc6270 */
[----:B------:R-:W-:Y:S02]  /*63b0*/  FSEL R33, R88, -INF , !P4 ;  /* 0xff80000058217808 */ /* 0x000fe40006000000 */
[----:B------:R-:W-:-:S02]  /*63c0*/  FSEL R32, R90, -INF , !P1 ;  /* 0xff8000005a207808 */ /* 0x000fc40004800000 */
[C---:B------:R-:W-:Y:S02]  /*63d0*/  ISETP.GE.AND P4, PT, R17.reuse, R231, PT ;  /* 0x000000e71100720c */ /* 0x040fe40003f86270 */
[-C--:B------:R-:W-:Y:S02]  /*63e0*/  ISETP.GE.AND P1, PT, R17, R229.reuse, PT ;  /* 0x000000e51100720c */ /* 0x080fe40003f26270 */
[----:B------:R-:W-:Y:S02]  /*63f0*/  FSEL R149, R110, -INF , !P3 ;  /* 0xff8000006e957808 */ /* 0x000fe40005800000 */
[-C--:B------:R-:W-:Y:S01]  /*6400*/  ISETP.LT.OR P6, PT, R9, R232.reuse, P6 ;  /* 0x000000e80900720c */ /* 0x080fe200037c1670 */
[----:B------:R-:W-:Y:S01]  /*6410*/  VIADD R9, R3, 0x70 ;  /* 0x0000007003097836 */ /* 0x000fe20000000000 */
[----:B------:R-:W-:Y:S02]  /*6420*/  ISETP.GE.AND P3, PT, R8, R229, PT ;  /* 0x000000e50800720c */ /* 0x000fe40003f66270 */
[----:B------:R-:W-:-:S02]  /*6430*/  ISETP.LT.OR P4, PT, R17, R232, P4 ;  /* 0x000000e81100720c */ /* 0x000fc40002781670 */
[-C--:B------:R-:W-:Y:S02]  /*6440*/  ISETP.LT.OR P1, PT, R17, R230.reuse, P1 ;  /* 0x000000e61100720c */ /* 0x080fe40000f21670 */
[----:B------:R-:W-:Y:S02]  /*6450*/  FSEL R151, R108, -INF , !P6 ;  /* 0xff8000006c977808 */ /* 0x000fe40007000000 */
[C---:B------:R-:W-:Y:S02]  /*6460*/  ISETP.LT.OR P3, PT, R8.reuse, R230, P3 ;  /* 0x000000e60800720c */ /* 0x040fe40001f61670 */
[----:B------:R-:W-:Y:S02]  /*6470*/  ISETP.GE.AND P6, PT, R8, R231, PT ;  /* 0x000000e70800720c */ /* 0x000fe40003fc6270 */
[----:B------:R-:W-:Y:S02]  /*6480*/  FSEL R154, R85, -INF , !P4 ;  /* 0xff800000559a7808 */ /* 0x000fe40006000000 */
[----:B------:R-:W-:-:S02]  /*6490*/  FSEL R152, R87, -INF , !P1 ;  /* 0xff80000057987808 */ /* 0x000fc40004800000 */
[C---:B------:R-:W-:Y:S02]  /*64a0*/  ISETP.GE.AND P4, PT, R9.reuse, R231, PT ;  /* 0x000000e70900720c */ /* 0x040fe40003f86270 */
[----:B------:R-:W-:Y:S02]  /*64b0*/  ISETP.GE.AND P1, PT, R9, R229, PT ;  /* 0x000000e50900720c */ /* 0x000fe40003f26270 */
[----:B------:R-:W-:Y:S02]  /*64c0*/  FSEL R142, R79, -INF , !P3 ;  /* 0xff8000004f8e7808 */ /* 0x000fe40005800000 */
[-C--:B------:R-:W-:Y:S01]  /*64d0*/  ISETP.LT.OR P6, PT, R8, R232.reuse, P6 ;  /* 0x000000e80800720c */ /* 0x080fe200037c1670 */
[C---:B------:R-:W-:Y:S01]  /*64e0*/  VIADD R8, R3.reuse, 0x78 ;  /* 0x0000007803087836 */ /* 0x040fe20000000000 */
[----:B------:R-:W-:Y:S01]  /*64f0*/  ISETP.LT.AND P3, PT, R222, UR16, PT ;  /* 0x00000010de007c0c */ /* 0x000fe2000bf61270 */
        /* <DEDUP_REMOVED lines=67> */
[----:B------:R-:W-:Y:S02]  /*6930*/  @!UP0 UIADD3 UR27, -UR27, URZ, URZ ;  /* 0x0000003f1b1b8290 */ /* 0x000fe4000fffe13f */
[----:B------:R-:W-:Y:S02]  /*6940*/  UIMAD.WIDE UR18, UR29, 0x4, UR22 ;  /* 0x000000041d1278a5 */ /* 0x000fe4000f8e0216 */
[----:B------:R-:W-:-:S04]  /*6950*/  USEL UR10, UR10, UR27, !UP2 ;  /* 0x0000001b0a0a7287 */ /* 0x000fc8000d000000 */
[----:B------:R-:W-:Y:S01]  /*6960*/  UIMAD.WIDE UR26, UR10, 0x4, UR22 ;  /* 0x000000040a1a78a5 */ /* 0x000fe2000f8e0216 */
[----:B------:R-:W-:Y:S02]  /*6970*/  IMAD.U32 R12, RZ, RZ, UR18 ;  /* 0x00000012ff0c7e24 */ /* 0x000fe4000f8e00ff */
[----:B------:R-:W-:-:S03]  /*6980*/  IMAD.U32 R13, RZ, RZ, UR19 ;  /* 0x00000013ff0d7e24 */ /* 0x000fc6000f8e00ff */
[----:B------:R-:W-:Y:S01]  /*6990*/  MOV R10, UR26 ;  /* 0x0000001a000a7c02 */ /* 0x000fe20008000f00 */
[----:B------:R-:W-:Y:S01]  /*69a0*/  IMAD.U32 R11, RZ, RZ, UR27 ;  /* 0x0000001bff0b7e24 */ /* 0x000fe2000f8e00ff */
        /* <DEDUP_REMOVED lines=21> */
.L_x_2219:
[----:B------:R-:W-:-:S04]  /*6b00*/  ULEA UR10, -UR8, URZ, 0x7 ;  /* 0x0000003f080a7291 */ /* 0x000fc8000f8e393f */
[----:B------:R-:W-:Y:S02]  /*6b10*/  USHF.R.S32.HI UR11, URZ, 0x1f, UR10 ;  /* 0x0000001f3f0b7899 */ /* 0x000fe4000801140a */
[----:B------:R-:W-:-:S04]  /*6b20*/  MOV R17, UR10 ;  /* 0x0000000a00117c02 */ /* 0x000fc80008000f00 */
[----:B------:R-:W-:-:S07]  /*6b30*/  MOV R16, UR11 ;  /* 0x0000000b00107c02 */ /* 0x000fce0008000f00 */
.L_x_2220:
        /* <DEDUP_REMOVED lines=73> */
[----:B------:R-:W4:Y:S01]  /*6fd0*/  @!P2 LDC.64 R10, c[0x0][0x218] ;  /* 0x00008600ff0aab82 */ /* 0x000f220000000a00 */
        /* <DEDUP_REMOVED lines=9> */
[----:B------:R-:W3:Y:S01]  /*7070*/  @!P4 LDC.64 R8, c[0x0][0x218] ;  /* 0x00008600ff08cb82 */ /* 0x000ee20000000a00 */
        /* <DEDUP_REMOVED lines=9> */
[----:B------:R-:W5:Y:S01]  /*7110*/  @!P2 LDC.64 R14, c[0x0][0x218] ;  /* 0x00008600ff0eab82 */ /* 0x000f620000000a00 */
        /* <DEDUP_REMOVED lines=20> */
[----:B---3--:R-:W-:-:S02]  /*7260*/  @!P4 LEA R72, P5, R60, R8, 0x1 ;  /* 0x000000083c48c211 */ /* 0x008fc400078a08ff */
[CC--:B------:R-:W-:Y:S01]  /*7270*/  @!P2 IADD3 R22, P1, R21.reuse, R192.reuse, RZ ;  /* 0x000000c01516a210 */ /* 0x0c0fe20007f3e0ff */
[----:B------:R2:W-:Y:S01]  /*7280*/  @P2 STS.128 [R226+0xa000], RZ ;  /* 0x00a000ffe2002388 */ /* 0x0005e20000000c00 */
[----:B------:R-:W-:Y:S02]  /*7290*/  @!P4 LEA.HI.X R73, R60, R9, R10, 0x1, P5 ;  /* 0x000000093c49c211 */ /* 0x000fe400028f0c0a */
[----:B------:R-:W3:Y:S01]  /*72a0*/  @!P2 LDC.64 R10, c[0x0][0x218] ;  /* 0x00008600ff0aab82 */ /* 0x000ee20000000a00 */
        /* <DEDUP_REMOVED lines=8> */
[----:B------:R-:W4:Y:S01]  /*7330*/  @!P4 LDC.64 R8, c[0x0][0x218] ;  /* 0x00008600ff08cb82 */ /* 0x000f220000000a00 */
[----:B-----5:R-:W-:Y:S01]  /*7340*/  @!P2 LEA R66, P5, R22, R14, 0x1 ;  /* 0x0000000e1642a211 */ /* 0x020fe200078a08ff */
        /* <DEDUP_REMOVED lines=27> */
[----:B----4-:R-:W-:-:S03]  /*7500*/  @!P4 LEA R8, P5, R13, R8, 0x1 ;  /* 0x000000080d08c211 */ /* 0x010fc600078a08ff */
        /* <DEDUP_REMOVED lines=16> */
[----:B--2---:R-:W-:-:S04]  /*7610*/  LEA R8, P1, R15, UR10, 0x1 ;  /* 0x0000000a0f087c11 */ /* 0x004fc8000f8208ff */
[----:B------:R-:W-:-:S05]  /*7620*/  LEA.HI.X R9, R15, UR11, R12, 0x1, P1 ;  /* 0x0000000b0f097c11 */ /* 0x000fca00088f0c0c */
[----:B------:R-:W-:Y:S01]  /*7630*/  @!PT LDS RZ, [RZ] ;  /* 0x00000000fffff984 */ /* 0x000fe20000000800 */
[----:B------:R-:W-:Y:S01]  /*7640*/  @!PT LDS RZ, [RZ] ;  /* 0x00000000fffff984 */ /* 0x000fe20000000800 */
[----:B------:R-:W-:Y:S01]  /*7650*/  @!PT LDS RZ, [RZ] ;  /* 0x00000000fffff984 */ /* 0x000fe20000000800 */
[----:B------:R1:W-:Y:S04]  /*7660*/  LDGSTS.E.BYPASS.LTC128B.128 [R226+0xb800], desc[UR24][R8.64+0x80] ;  /* 0x0b80008008e27fae */ /* 0x0003e8000b901d58 */
.L_x_2222:
[----:B------:R-:W-:Y:S05]  /*7670*/  BSYNC B0 ;  /* 0x0000000000007941 */ /* 0x000fea0003800000 */
.L_x_2221:
[----:B------:R-:W0:Y:S01]  /*7680*/  LDGDEPBAR ;  /* 0x00000000000079af */ /* 0x000e220000000000 */
[----:B------:R-:W-:-:S04]  /*7690*/  IADD3 R192, P1, R17, R192, RZ ;  /* 0x000000c011c07210 */ /* 0x000fc80007f3e0ff */
[----:B------:R-:W-:-:S09]  /*76a0*/  IADD3.X R193, R16, R193, RZ, P1, !PT ;  /* 0x000000c110c17210 */ /* 0x000fd20000ffe4ff */
.L_x_2218:
[C---:B-12---:R-:W-:Y:S01]  /*76b0*/  FMNMX R9, R6.reuse, R57, !PT ;  /* 0x0000003906097209 */ /* 0x046fe20007800000 */
[----:B------:R-:W-:Y:S01]  /*76c0*/  ULDC UR14, c[0x0][0x2ec] ;  /* 0x0000bb00000e7ab9 */ /* 0x000fe20000000800 */
[C---:B------:R-:W-:Y:S01]  /*76d0*/  FMNMX R10, R5.reuse, R50, !PT ;  /* 0x00000032050a7209 */ /* 0x040fe20007800000 */
[----:B------:R-:W-:Y:S01]  /*76e0*/  FMUL R6, R6, UR14 ;  /* 0x0000000e06067c20 */ /* 0x000fe20008400000 */
[C---:B------:R-:W-:Y:S01]  /*76f0*/  FMNMX R8, R56.reuse, R9, !PT ;  /* 0x0000000938087209 */ /* 0x040fe20007800000 */
[----:B------:R-:W-:Y:S01]  /*7700*/  FMUL R5, R5, UR14 ;  /* 0x0000000e05057c20 */ /* 0x000fe20008400000 */
[----:B------:R-:W-:Y:S01]  /*7710*/  FMNMX R11, R7, R10, !PT ;  /* 0x0000000a070b7209 */ /* 0x000fe20007800000 */
[----:B------:R-:W-:Y:S01]  /*7720*/  FMUL R56, R56, UR14 ;  /* 0x0000000e38387c20 */ /* 0x000fe20008400000 */
[C---:B------:R-:W-:Y:S01]  /*7730*/  FMNMX R9, R59.reuse, R8, !PT ;  /* 0x000000083b097209 */ /* 0x040fe20007800000 */
[----:B------:R-:W-:Y:S01]  /*7740*/  FMUL R60, R59, UR14 ;  /* 0x0000000e3b3c7c20 */ /* 0x000fe20008400000 */
[----:B------:R-:W-:Y:S01]  /*7750*/  FMUL R64, R57, UR14 ;  /* 0x0000000e39407c20 */ /* 0x000fe20008400000 */
[----:B------:R-:W-:Y:S01]  /*7760*/  LEA R215, R4, UR4, 0x1 ;  /* 0x0000000404d77c11 */ /* 0x000fe2000f8e08ff */
[----:B------:R-:W-:Y:S01]  /*7770*/  FMUL R4, R62, UR14 ;  /* 0x0000000e3e047c20 */ /* 0x000fe20008400000 */
        /* <DEDUP_REMOVED lines=10> */
[----:B------:R-:W-:Y:S01]  /*7820*/  LEA R211, R0, R213, 0x1 ;  /* 0x000000d500d37211 */ /* 0x000fe200078e08ff */
[----:B------:R-:W-:Y:S01]  /*7830*/  LDSM.16.MT88.4 R108, [R212+0xc000] ;  /* 0x00c00000d46c783b */ /* 0x000fe20000004200 */
        /* <DEDUP_REMOVED lines=8> */
[----:B------:R-:W-:Y:S01]  /*78c0*/  FMNMX R9, R25, R8, !PT ;  /* 0x0000000819097209 */ /* 0x000fe20007800000 */
[----:B------:R-:W-:Y:S01]  /*78d0*/  FMUL R239, R132, UR14 ;  /* 0x0000000e84ef7c20 */ /* 0x000fe20008400000 */
[----:B------:R-:W-:Y:S01]  /*78e0*/  FMNMX R8, R52, R11, !PT ;  /* 0x0000000b34087209 */ /* 0x000fe20007800000 */
[----:B------:R-:W-:Y:S01]  /*78f0*/  LDSM.16.MT88.4 R100, [R211+0xc000] ;  /* 0x00c00000d364783b */ /* 0x000fe20000004200 */
[----:B------:R-:W-:Y:S01]  /*7900*/  FMNMX R10, R24, R9, !PT ;  /* 0x00000009180a7209 */ /* 0x000fe20007800000 */
[----:B------:R-:W-:Y:S01]  /*7910*/  ULDC.64 UR10, c[0x0][0x218] ;  /* 0x00008600000a7ab9 */ /* 0x000fe20000000a00 */
[C---:B------:R-:W-:Y:S01]  /*7920*/  FMNMX R8, R53.reuse, R8, !PT ;  /* 0x0000000835087209 */ /* 0x040fe20007800000 */
[----:B------:R-:W-:Y:S01]  /*7930*/  FMUL R53, R53, UR14 ;  /* 0x0000000e35357c20 */ /* 0x000fe20008400000 */
[----:B------:R-:W-:Y:S01]  /*7940*/  FMNMX R9, R51, R10, !PT ;  /* 0x0000000a33097209 */ /* 0x000fe20007800000 */
[----:B------:R-:W-:Y:S01]  /*7950*/  LDSM.16.MT88.4 R84, [R213+0x10000] ;  /* 0x01000000d554783b */ /* 0x000fe20000004200 */
[----:B------:R-:W-:-:S02]  /*7960*/  FMNMX R11, R55, R8, !PT ;  /* 0x00000008370b7209 */ /* 0x000fc40007800000 */
[----:B------:R-:W-:Y:S01]  /*7970*/  FMNMX R8, R144, R9, !PT ;  /* 0x0000000990087209 */ /* 0x000fe20007800000 */
[----:B------:R-:W-:Y:S01]  /*7980*/  LDSM.16.MT88.4 R76, [R212+0x10000] ;  /* 0x01000000d44c783b */ /* 0x000fe20000004200 */
[----:B------:R-:W-:Y:S01]  /*7990*/  FMNMX R11, R54, R11, !PT ;  /* 0x0000000b360b7209 */ /* 0x000fe20007800000 */
[----:B------:R-:W-:Y:S01]  /*79a0*/  FMUL R144, R144, UR14 ;  /* 0x0000000e90907c20 */ /* 0x000fe20008400000 */
[----:B------:R-:W-:Y:S01]  /*79b0*/  FMNMX R8, R43, R8, !PT ;  /* 0x000000082b087209 */ /* 0x000fe20007800000 */
[----:B------:R-:W-:Y:S01]  /*79c0*/  LDSM.16.MT88.4 R16, [R211+0x10000] ;  /* 0x01000000d310783b */ /* 0x000fe20000004200 */
        /* <DEDUP_REMOVED lines=24> */
[C---:B------:R-:W-:Y:S01]  /*7b50*/  FMNMX R9, R161.reuse, R8, !PT ;  /* 0x00000008a1097209 */ /* 0x040fe20007800000 */
[----:B------:R-:W-:Y:S01]  /*7b60*/  FMUL R161, R161, UR14 ;  /* 0x0000000ea1a17c20 */ /* 0x000fe20008400000 */
        /* <DEDUP_REMOVED lines=8> */
[C---:B------:R-:W-:Y:S01]  /*7bf0*/  FMNMX R8, R165.reuse, R8, !PT ;  /* 0x00000008a5087209 */ /* 0x040fe20007800000 */
[----:B------:R-:W-:Y:S01]  /*7c00*/  FMUL R165, R165, UR14 ;  /* 0x0000000ea5a57c20 */ /* 0x000fe20008400000 */
        /* <DEDUP_REMOVED lines=10> */
[----:B------:R-:W-:-:S02]  /*7cb0*/  FMNMX R11, R140, R11, !PT ;  /* 0x0000000b8c0b7209 */ /* 0x000fc40007800000 */
        /* <DEDUP_REMOVED lines=26> */
[----:B------:R-:W-:Y:S01]  /*7e60*/  FADD R61, -R135, R10 ;  /* 0x0000000a873d7221 */ /* 0x000fe20000000100 */
[----:B------:R-:W-:Y:S01]  /*7e70*/  FSETP.GEU.AND P6, PT, R63, -126, PT ;  /* 0xc2fc00003f00780b */ /* 0x000fe20003fce000 */
[C---:B------:R-:W-:Y:S01]  /*7e80*/  FADD R56, -R135.reuse, R56 ;  /* 0x0000003887387221 */ /* 0x040fe20000000100 */
[----:B------:R-:W-:Y:S01]  /*7e90*/  FSETP.GEU.AND P5, PT, R60, -126, PT ;  /* 0xc2fc00003c00780b */ /* 0x000fe20003fae000 */
[----:B------:R-:W-:Y:S01]  /*7ea0*/  FADD R57, -R135, R4 ;  /* 0x0000000487397221 */ /* 0x000fe20000000100 */
[----:B-1----:R-:W-:Y:S01]  /*7eb0*/  FMNMX R136, R9, R136, !PT ;  /* 0x0000008809887209 */ /* 0x002fe20007800000 */
[C---:B------:R-:W-:Y:S01]  /*7ec0*/  FADD R44, -R135.reuse, R44 ;  /* 0x0000002c872c7221 */ /* 0x040fe20000000100 */
[----:B------:R-:W-:Y:S01]  /*7ed0*/  FSETP.GEU.AND P4, PT, R64, -126, PT ;  /* 0xc2fc00004000780b */ /* 0x000fe20003f8e000 */
[C---:B------:R-:W-:Y:S01]  /*7ee0*/  FADD R2, -R135.reuse, R2 ;  /* 0x0000000287027221 */ /* 0x040fe20000000100 */
[C---:B------:R-:W-:Y:S01]  /*7ef0*/  FSETP.NEU.AND P2, PT, R136.reuse, -INF , PT ;  /* 0xff8000008800780b */ /* 0x040fe20003f4d000 */
[----:B------:R-:W-:Y:S01]  /*7f00*/  FMUL R66, R136, UR14 ;  /* 0x0000000e88427c20 */ /* 0x000fe20008400000 */
[----:B------:R-:W-:Y:S01]  /*7f10*/  FADD R45, -R135, R144 ;  /* 0x00000090872d7221 */ /* 0x000fe20000000100 */
[----:B------:R-:W-:Y:S01]  /*7f20*/  @!P1 FMUL R133, R133, 0.5 ;  /* 0x3f00000085859820 */ /* 0x000fe20000400000 */
[----:B------:R-:W-:Y:S01]  /*7f30*/  FADD R166, -R135, R166 ;  /* 0x000000a687a67221 */ /* 0x000fe20000000100 */
[----:B------:R-:W-:Y:S01]  /*7f40*/  @!P6 FMUL R63, R63, 0.5 ;  /* 0x3f0000003f3fe820 */ /* 0x000fe20000400000 */
[----:B------:R-:W-:Y:S01]  /*7f50*/  FSEL R66, R66, RZ, P2 ;  /* 0x000000ff42427208 */ /* 0x000fe20001000000 */
[----:B------:R-:W-:Y:S01]  /*7f60*/  @!P5 FMUL R60, R60, 0.5 ;  /* 0x3f0000003c3cd820 */ /* 0x000fe20000400000 */
[----:B------:R-:W-:Y:S01]  /*7f70*/  FADD R172, -R135, R172 ;  /* 0x000000ac87ac7221 */ /* 0x000fe20000000100 */
[----:B------:R-:W1:Y:S02]  /*7f80*/  MUFU.EX2 R133, R133 ;  /* 0x0000008500857308 */ /* 0x000e640000000800 */
[----:B------:R-:W-:Y:S01]  /*7f90*/  FADD R67, -R66, R5 ;  /* 0x0000000542437221 */ /* 0x000fe20000000100 */
[----:B------:R-:W-:Y:S01]  /*7fa0*/  FMUL R5, R50, UR14 ;  /* 0x0000000e32057c20 */ /* 0x000fe20008400000 */
[----:B------:R-:W-:Y:S01]  /*7fb0*/  @!P4 FMUL R64, R64, 0.5 ;  /* 0x3f0000004040c820 */ /* 0x000fe20000400000 */
[C---:B------:R-:W-:Y:S01]  /*7fc0*/  FADD R59, -R66.reuse, R53 ;  /* 0x00000035423b7221 */ /* 0x040fe20000000100 */
[C---:B------:R-:W-:Y:S01]  /*7fd0*/  FADD R6, -R66.reuse, R7 ;  /* 0x0000000742067221 */ /* 0x040fe20000000100 */
[----:B------:R-:W-:Y:S01]  /*7fe0*/  FADD R8, -R66, R5 ;  /* 0x0000000542087221 */ /* 0x000fe20000000100 */
[----:B------:R-:W-:Y:S01]  /*7ff0*/  FSETP.GEU.AND P2, PT, R67, -126, PT ;  /* 0xc2fc00004300780b */ /* 0x000fe20003f4e000 */
[----:B------:R-:W2:Y:S01]  /*8000*/  MUFU.EX2 R63, R63 ;  /* 0x0000003f003f7308 */ /* 0x000ea20000000800 */
[----:B------:R-:W-:Y:S01]  /*8010*/  FMUL R5, R52, UR14 ;  /* 0x0000000e34057c20 */ /* 0x000fe20008400000 */
[----:B------:R-:W-:Y:S01]  /*8020*/  FMUL R52, R65, UR14 ;  /* 0x0000000e41347c20 */ /* 0x000fe20008400000 */
[----:B------:R-:W-:Y:S01]  /*8030*/  FMUL R7, R55, UR14 ;  /* 0x0000000e37077c20 */ /* 0x000fe20008400000 */
[----:B------:R-:W-:Y:S01]  /*8040*/  FMUL R55, R54, UR14 ;  /* 0x0000000e36377c20 */ /* 0x000fe20008400000 */
[----:B------:R-:W-:Y:S01]  /*8050*/  FADD R58, -R66, R5 ;  /* 0x00000005423a7221 */ /* 0x000fe20000000100 */
[----:B------:R-:W-:Y:S01]  /*8060*/  FMUL R5, R68, UR14 ;  /* 0x0000000e44057c20 */ /* 0x000fe20008400000 */
[----:B------:R-:W-:Y:S01]  /*8070*/  FADD R54, -R66, R7 ;  /* 0x0000000742367221 */ /* 0x000fe20000000100 */
[----:B-1----:R-:W-:Y:S01]  /*8080*/  @!P1 FMUL R133, R133, R133 ;  /* 0x0000008585859220 */ /* 0x002fe20000400000 */
[----:B------:R-:W-:Y:S01]  /*8090*/  FSETP.GEU.AND P1, PT, R8, -126, PT ;  /* 0xc2fc00000800780b */ /* 0x000fe20003f2e000 */
[----:B------:R-:W1:Y:S01]  /*80a0*/  MUFU.EX2 R60, R60 ;  /* 0x0000003c003c7308 */ /* 0x000e620000000800 */
[----:B------:R-:W-:Y:S01]  /*80b0*/  FADD R52, -R135, R52 ;  /* 0x0000003487347221 */ /* 0x000fe20000000100 */
[----:B------:R-:W-:Y:S01]  /*80c0*/  @!P2 FMUL R67, R67, 0.5 ;  /* 0x3f0000004343a820 */ /* 0x000fe20000400000 */
[C---:B------:R-:W-:Y:S01]  /*80d0*/  FADD R55, -R66.reuse, R55 ;  /* 0x0000003742377221 */ /* 0x040fe20000000100 */
[----:B------:R-:W-:Y:S01]  /*80e0*/  FADD R50, -R66, R5 ;  /* 0x0000000542327221 */ /* 0x000fe20000000100 */
[----:B------:R-:W-:Y:S01]  /*80f0*/  FADD R53, -R135, R48 ;  /* 0x0000003087357221 */ /* 0x000fe20000000100 */
[----:B------:R-:W-:Y:S01]  /*8100*/  FMUL R48, R25, UR14 ;  /* 0x0000000e19307c20 */ /* 0x000fe20008400000 */
[----:B--2---:R-:W-:Y:S01]  /*8110*/  @!P6 FMUL R63, R63, R63 ;  /* 0x0000003f3f3fe220 */ /* 0x004fe20000400000 */
[----:B------:R-:W2:Y:S01]  /*8120*/  MUFU.EX2 R67, R67 ;  /* 0x0000004300437308 */ /* 0x000ea20000000800 */
[----:B------:R-:W-:Y:S01]  /*8130*/  FSETP.GEU.AND P6, PT, R58, -126, PT ;  /* 0xc2fc00003a00780b */ /* 0x000fe20003fce000 */
[----:B------:R-:W-:Y:S01]  /*8140*/  FADD R48, -R135, R48 ;  /* 0x0000003087307221 */ /* 0x000fe20000000100 */
[----:B------:R-:W-:Y:S01]  /*8150*/  FADD R46, -R66, R27 ;  /* 0x0000001b422e7221 */ /* 0x000fe20000000100 */
[----:B------:R-:W-:Y:S01]  /*8160*/  @!P1 FMUL R8, R8, 0.5 ;  /* 0x3f00000008089820 */ /* 0x000fe20000400000 */
[C---:B------:R-:W-:Y:S01]  /*8170*/  FADD R47, -R66.reuse, R47 ;  /* 0x0000002f422f7221 */ /* 0x040fe20000000100 */
[C---:B------:R-:W-:Y:S01]  /*8180*/  FADD R171, -R66.reuse, R171 ;  /* 0x000000ab42ab7221 */ /* 0x040fe20000000100 */
[----:B------:R-:W-:Y:S01]  /*8190*/  FADD R239, -R66, R239 ;  /* 0x000000ef42ef7221 */ /* 0x000fe20000000100 */
[----:B------:R-:W3:Y:S01]  /*81a0*/  MUFU.EX2 R62, R8 ;  /* 0x00000008003e7308 */ /* 0x000ee20000000800 */
[----:B-1----:R-:W-:Y:S01]  /*81b0*/  @!P5 FMUL R60, R60, R60 ;  /* 0x0000003c3c3cd220 */ /* 0x002fe20000400000 */
[----:B------:R-:W-:-:S04]  /*81c0*/  FSETP.GEU.AND P5, PT, R61, -126, PT ;  /* 0xc2fc00003d00780b */ /* 0x000fc80003fae000 */
[----:B------:R-:W-:Y:S01]  /*81d0*/  @!P6 FMUL R58, R58, 0.5 ;  /* 0x3f0000003a3ae820 */ /* 0x000fe20000400000 */
[----:B------:R-:W-:Y:S01]  /*81e0*/  F2FP.BF16.F32.PACK_AB R70, R60, R63 ;  /* 0x0000003f3c46723e */ /* 0x000fe200000010ff */
[----:B------:R-:W1:Y:S01]  /*81f0*/  MUFU.EX2 R64, R64 ;  /* 0x0000004000407308 */ /* 0x000e620000000800 */
[----:B--2---:R-:W-:Y:S01]  /*8200*/  @!P2 FMUL R67, R67, R67 ;  /* 0x000000434343a220 */ /* 0x004fe20000400000 */
[----:B------:R-:W-:-:S05]  /*8210*/  FSETP.GEU.AND P2, PT, R56, -126, PT ;  /* 0xc2fc00003800780b */ /* 0x000fca0003f4e000 */
[----:B------:R-:W-:Y:S01]  /*8220*/  @!P5 FMUL R61, R61, 0.5 ;  /* 0x3f0000003d3dd820 */ /* 0x000fe20000400000 */
[----:B------:R-:W2:Y:S01]  /*8230*/  MUFU.EX2 R58, R58 ;  /* 0x0000003a003a7308 */ /* 0x000ea20000000800 */
[----:B---3--:R-:W-:Y:S01]  /*8240*/  @!P1 FMUL R62, R62, R62 ;  /* 0x0000003e3e3e9220 */ /* 0x008fe20000400000 */
[----:B------:R-:W-:Y:S01]  /*8250*/  FSETP.GEU.AND P1, PT, R59, -126, PT ;  /* 0xc2fc00003b00780b */ /* 0x000fe20003f2e000 */
[----:B------:R-:W3:Y:S03]  /*8260*/  LDSM.16.MT88.4 R8, [R213+0xc800] ;  /* 0x00c80000d508783b */ /* 0x000ee60000004200 */
[----:B------:R-:W-:Y:S01]  /*8270*/  F2FP.BF16.F32.PACK_AB R69, R62, R67 ;  /* 0x000000433e45723e */ /* 0x000fe200000010ff */
[----:B------:R-:W-:Y:S01]  /*8280*/  @!P2 FMUL R56, R56, 0.5 ;  /* 0x3f0000003838a820 */ /* 0x000fe20000400000 */
[----:B------:R-:W4:Y:S01]  /*8290*/  MUFU.EX2 R61, R61 ;  /* 0x0000003d003d7308 */ /* 0x000f220000000800 */
        /* <DEDUP_REMOVED lines=29> */
[----:B------:R-:W4:Y:S01]  /*8470*/  LDSM.16.MT88.4 R4, [R212+0xc800] ;  /* 0x00c80000d404783b */ /* 0x000f220000004200 */
[----:B------:R-:W-:Y:S02]  /*8480*/  FADD R56, R56, R61 ;  /* 0x0000003d38387221 */ /* 0x000fe40000000000 */
[----:B------:R-:W-:Y:S01]  /*8490*/  F2FP.BF16.F32.PACK_AB R71, R58, R65 ;  /* 0x000000413a47723e */ /* 0x000fe200000010ff */
[----:B------:R-:W-:Y:S01]  /*84a0*/  @!P1 FMUL R50, R50, 0.5 ;  /* 0x3f00000032329820 */ /* 0x000fe20000400000 */
[----:B------:R-:W5:Y:S01]  /*84b0*/  MUFU.EX2 R55, R55 ;  /* 0x0000003700377308 */ /* 0x000f620000000800 */
[----:B-1----:R-:W-:Y:S01]  /*84c0*/  @!P6 FMUL R57, R57, R57 ;  /* 0x000000393939e220 */ /* 0x002fe20000400000 */
[----:B------:R-:W-:Y:S01]  /*84d0*/  FSETP.GEU.AND P6, PT, R2, -126, PT ;  /* 0xc2fc00000200780b */ /* 0x000fe20003fce000 */
[----:B------:R-:W-:-:S02]  /*84e0*/  FADD R65, R65, R62 ;  /* 0x0000003e41417221 */ /* 0x000fc40000000000 */
[C---:B------:R-:W-:Y:S02]  /*84f0*/  HMMA.16816.F32.BF16 R128, R68.reuse, R124, RZ ;  /* 0x0000007c4480723c */ /* 0x040fe400000418ff */
[----:B------:R-:W-:Y:S01]  /*8500*/  @!P4 FMUL R54, R54, 0.5 ;  /* 0x3f0000003636c820 */ /* 0x000fe20000400000 */
[----:B------:R-:W1:Y:S01]  /*8510*/  MUFU.EX2 R50, R50 ;  /* 0x0000003200327308 */ /* 0x000e620000000800 */
[----:B--2---:R-:W-:Y:S01]  /*8520*/  @!P5 FMUL R52, R52, R52 ;  /* 0x000000343434d220 */ /* 0x004fe20000400000 */
[----:B------:R-:W-:Y:S01]  /*8530*/  FSETP.GEU.AND P5, PT, R53, -126, PT ;  /* 0xc2fc00003500780b */ /* 0x000fe20003fae000 */
[C---:B------:R-:W-:Y:S01]  /*8540*/  HMMA.16816.F32.BF16 R120, R68.reuse, R116, RZ ;  /* 0x000000744478723c */ /* 0x040fe200000418ff */
[----:B------:R-:W-:Y:S02]  /*8550*/  FADD R58, R58, R65 ;  /* 0x000000413a3a7221 */ /* 0x000fe40000000000 */
[----:B------:R-:W-:Y:S01]  /*8560*/  F2FP.BF16.F32.PACK_AB R14, R52, R57 ;  /* 0x00000039340e723e */ /* 0x000fe200000010ff */
[----:B------:R-:W-:Y:S01]  /*8570*/  @!P6 FMUL R2, R2, 0.5 ;  /* 0x3f0000000202e820 */ /* 0x000fe20000400000 */
[----:B------:R-:W2:Y:S01]  /*8580*/  MUFU.EX2 R54, R54 ;  /* 0x0000003600367308 */ /* 0x000ea20000000800 */
[----:B------:R-:W-:Y:S01]  /*8590*/  HMMA.16816.F32.BF16 R116, R68, R118, RZ ;  /* 0x000000764474723c */ /* 0x000fe200000418ff */
[----:B-----5:R-:W-:Y:S01]  /*85a0*/  @!P2 FMUL R55, R55, R55 ;  /* 0x000000373737a220 */ /* 0x020fe20000400000 */
[----:B------:R-:W-:Y:S01]  /*85b0*/  FSETP.GEU.AND P2, PT, R48, -126, PT ;  /* 0xc2fc00003000780b */ /* 0x000fe20003f4e000 */
[----:B------:R-:W-:-:S03]  /*85c0*/  FADD R57, R57, R56 ;  /* 0x0000003839397221 */ /* 0x000fc60000000000 */
[----:B------:R-:W-:Y:S01]  /*85d0*/  HMMA.16816.F32.BF16 R112, R68, R108, RZ ;  /* 0x0000006c4470723c */ /* 0x000fe200000418ff */
[----:B------:R-:W-:Y:S01]  /*85e0*/  @!P5 FMUL R53, R53, 0.5 ;  /* 0x3f0000003535d820 */ /* 0x000fe20000400000 */
[----:B-1----:R-:W-:Y:S01]  /*85f0*/  @!P1 FMUL R50, R50, R50 ;  /* 0x0000003232329220 */ /* 0x002fe20000400000 */
[----:B------:R-:W-:-:S03]  /*8600*/  FADD R52, R52, R57 ;  /* 0x0000003934347221 */ /* 0x000fc60000000000 */
[C---:B------:R-:W-:Y:S01]  /*8610*/  HMMA.16816.F32.BF16 R108, R68.reuse, R110, RZ ;  /* 0x0000006e446c723c */ /* 0x040fe200000418ff */
[----:B------:R-:W-:Y:S01]  /*8620*/  F2FP.BF16.F32.PACK_AB R15, R50, R55 ;  /* 0x00000037320f723e */ /* 0x000fe200000010ff */
[----:B------:R-:W1:Y:S01]  /*8630*/  MUFU.EX2 R53, R53 ;  /* 0x0000003500357308 */ /* 0x000e620000000800 */
[----:B------:R-:W-:Y:S01]  /*8640*/  @!P2 FMUL R48, R48, 0.5 ;  /* 0x3f0000003030a820 */ /* 0x000fe20000400000 */
[----:B--2---:R-:W-:Y:S01]  /*8650*/  @!P4 FMUL R54, R54, R54 ;  /* 0x000000363636c220 */ /* 0x004fe20000400000 */
[----:B------:R-:W-:Y:S01]  /*8660*/  FSETP.GEU.AND P4, PT, R46, -126, PT ;  /* 0xc2fc00002e00780b */ /* 0x000fe20003f8e000 */
[C---:B------:R-:W-:Y:S03]  /*8670*/  HMMA.16816.F32.BF16 R124, R68.reuse, R126, RZ ;  /* 0x0000007e447c723c */ /* 0x040fe600000418ff */
[C---:B------:R-:W-:Y:S01]  /*8680*/  F2FP.BF16.F32.PACK_AB R13, R54.reuse, R59 ;  /* 0x0000003b360d723e */ /* 0x040fe200000010ff */
[----:B------:R-:W2:Y:S01]  /*8690*/  MUFU.EX2 R48, R48 ;  /* 0x0000003000307308 */ /* 0x000ea20000000800 */
[----:B------:R-:W-:Y:S01]  /*86a0*/  FADD R59, R59, R58 ;  /* 0x0000003a3b3b7221 */ /* 0x000fe20000000000 */
[----:B------:R-:W-:Y:S03]  /*86b0*/  HMMA.16816.F32.BF16 R104, R68, R100, RZ ;  /* 0x000000644468723c */ /* 0x000fe600000418ff */
[----:B------:R-:W-:-:S03]  /*86c0*/  FADD R54, R54, R59 ;  /* 0x0000003b36367221 */ /* 0x000fc60000000000 */
[C---:B------:R-:W-:Y:S01]  /*86d0*/  HMMA.16816.F32.BF16 R128, R12.reuse, R20, R128 ;  /* 0x000000140c80723c */ /* 0x040fe20000041880 */
[----:B-1----:R-:W-:Y:S01]  /*86e0*/  @!P5 FMUL R53, R53, R53 ;  /* 0x000000353535d220 */ /* 0x002fe20000400000 */
[----:B------:R-:W-:Y:S01]  /*86f0*/  FSETP.GEU.AND P5, PT, R44, -126, PT ;  /* 0xc2fc00002c00780b */ /* 0x000fe20003fae000 */
[----:B------:R-:W-:Y:S01]  /*8700*/  @!P4 FMUL R46, R46, 0.5 ;  /* 0x3f0000002e2ec820 */ /* 0x000fe20000400000 */
[----:B------:R-:W-:Y:S02]  /*8710*/  FADD R55, R55, R54 ;  /* 0x0000003637377221 */ /* 0x000fe40000000000 */
[C---:B---3--:R-:W-:Y:S01]  /*8720*/  HMMA.16816.F32.BF16 R120, R12.reuse, R8, R120 ;  /* 0x000000080c78723c */ /* 0x048fe20000041878 */
[----:B------:R-:W-:Y:S01]  /*8730*/  FMUL R21, R26, UR14 ;  /* 0x0000000e1a157c20 */ /* 0x000fe20008400000 */
[----:B------:R-:W-:Y:S01]  /*8740*/  FADD R50, R50, R55 ;  /* 0x0000003732327221 */ /* 0x000fe20000000000 */
[----:B------:R-:W-:Y:S01]  /*8750*/  LDSM.16.MT88.4 R24, [R213+0x10800] ;  /* 0x01080000d518783b */ /* 0x000fe20000004200 */
[----:B--2---:R-:W-:Y:S01]  /*8760*/  @!P2 FMUL R48, R48, R48 ;  /* 0x000000303030a220 */ /* 0x004fe20000400000 */
[----:B------:R-:W-:Y:S01]  /*8770*/  FADD R0, -R66, R21 ;  /* 0x0000001542007221 */ /* 0x000fe20000000100 */
[C---:B------:R-:W-:Y:S01]  /*8780*/  HMMA.16816.F32.BF16 R116, R12.reuse, R10, R116 ;  /* 0x0000000a0c74723c */ /* 0x040fe20000041874 */
[----:B------:R-:W1:Y:S01]  /*8790*/  LDSM.16.MT88.4 R8, [R215+0x10800] ;  /* 0x01080000d708783b */ /* 0x000e620000004200 */
[C---:B------:R-:W-:Y:S01]  /*87a0*/  FSETP.GEU.AND P2, PT, R47.reuse, -126, PT ;  /* 0xc2fc00002f00780b */ /* 0x040fe20003f4e000 */
[----:B------:R-:W-:Y:S01]  /*87b0*/  @!P5 FMUL R44, R44, 0.5 ;  /* 0x3f0000002c2cd820 */ /* 0x000fe20000400000 */
[----:B------:R-:W-:Y:S01]  /*87c0*/  FSETP.GEU.AND P1, PT, R0, -126, PT ;  /* 0xc2fc00000000780b */ /* 0x000fe20003f2e000 */
[----:B------:R-:W2:Y:S01]  /*87d0*/  MUFU.EX2 R46, R46 ;  /* 0x0000002e002e7308 */ /* 0x000ea20000000800 */
[C---:B----4-:R-:W-:Y:S06]  /*87e0*/  HMMA.16816.F32.BF16 R112, R12.reuse, R4, R112 ;  /* 0x000000040c70723c */ /* 0x050fec0000041870 */
[----:B------:R-:W-:Y:S01]  /*87f0*/  HMMA.16816.F32.BF16 R108, R12, R6, R108 ;  /* 0x000000060c6c723c */ /* 0x000fe2000004186c */
[----:B------:R-:W3:Y:S01]  /*8800*/  LDSM.16.MT88.4 R4, [R212+0x10800] ;  /* 0x01080000d404783b */ /* 0x000ee20000004200 */
[----:B------:R-:W4:Y:S01]  /*8810*/  MUFU.EX2 R44, R44 ;  /* 0x0000002c002c7308 */ /* 0x000f220000000800 */
[----:B------:R-:W-:-:S02]  /*8820*/  @!P2 FMUL R47, R47, 0.5 ;  /* 0x3f0000002f2fa820 */ /* 0x000fc40000400000 */
[----:B------:R-:W-:Y:S01]  /*8830*/  @!P1 FMUL R0, R0, 0.5 ;  /* 0x3f00000000009820 */ /* 0x000fe20000400000 */
[C---:B------:R-:W-:Y:S04]  /*8840*/  HMMA.16816.F32.BF16 R96, R68.reuse, R92, RZ ;  /* 0x0000005c4460723c */ /* 0x040fe800000418ff */
[----:B------:R5:W5:Y:S01]  /*8850*/  MUFU.EX2 R51, R0 ;  /* 0x0000000000337308 */ /* 0x000b620000000800 */
[----:B--2---:R-:W-:Y:S01]  /*8860*/  @!P4 FMUL R46, R46, R46 ;  /* 0x0000002e2e2ec220 */ /* 0x004fe20000400000 */
[C---:B------:R-:W-:Y:S06]  /*8870*/  HMMA.16816.F32.BF16 R88, R68.reuse, R84, RZ ;  /* 0x000000544458723c */ /* 0x040fec00000418ff */
[----:B------:R-:W-:Y:S01]  /*8880*/  HMMA.16816.F32.BF16 R80, R68, R76, RZ ;  /* 0x0000004c4450723c */ /* 0x000fe200000418ff */
[----:B------:R-:W2:Y:S01]  /*8890*/  MUFU.EX2 R47, R47 ;  /* 0x0000002f002f7308 */ /* 0x000ea20000000800 */
[----:B----4-:R-:W-:Y:S01]  /*88a0*/  @!P5 FMUL R44, R44, R44 ;  /* 0x0000002c2c2cd220 */ /* 0x010fe20000400000 */
[----:B------:R-:W-:-:S03]  /*88b0*/  FSETP.GEU.AND P5, PT, R45, -126, PT ;  /* 0xc2fc00002d00780b */ /* 0x000fc60003fae000 */
[C---:B------:R-:W-:Y:S01]  /*88c0*/  HMMA.16816.F32.BF16 R100, R68.reuse, R102, RZ ;  /* 0x000000664464723c */ /* 0x040fe200000418ff */
[----:B-----5:R-:W-:Y:S01]  /*88d0*/  FADD R0, -R66, R49 ;  /* 0x0000003142007221 */ /* 0x020fe20000000100 */
[----:B------:R-:W-:Y:S01]  /*88e0*/  @!P1 FMUL R51, R51, R51 ;  /* 0x0000003333339220 */ /* 0x000fe20000400000 */
[----:B------:R-:W4:Y:S03]  /*88f0*/  MUFU.EX2 R49, R2 ;  /* 0x0000000200317308 */ /* 0x000f260000000800 */
[----:B------:R-:W-:Y:S01]  /*8900*/  HMMA.16816.F32.BF16 R92, R68, R94, RZ ;  /* 0x0000005e445c723c */ /* 0x000fe200000418ff */
[----:B------:R-:W-:-:S03]  /*8910*/  FSETP.GEU.AND P1, PT, R0, -126, PT ;  /* 0xc2fc00000000780b */ /* 0x000fc60003f2e000 */
[----:B------:R-:W-:Y:S02]  /*8920*/  @!P5 FMUL R45, R45, 0.5 ;  /* 0x3f0000002d2dd820 */ /* 0x000fe40000400000 */
[----:B------:R-:W-:Y:S01]  /*8930*/  HMMA.16816.F32.BF16 R84, R68, R86, RZ ;  /* 0x000000564454723c */ /* 0x000fe200000418ff */
[----:B--2---:R-:W-:-:S03]  /*8940*/  @!P2 FMUL R47, R47, R47 ;  /* 0x0000002f2f2fa220 */ /* 0x004fc60000400000 */
[----:B------:R-:W2:Y:S02]  /*8950*/  MUFU.EX2 R45, R45 ;  /* 0x0000002d002d7308 */ /* 0x000ea40000000800 */
[----:B------:R-:W-:Y:S02]  /*8960*/  HMMA.16816.F32.BF16 R76, R68, R78, RZ ;  /* 0x0000004e444c723c */ /* 0x000fe400000418ff */
[----:B------:R-:W-:Y:S01]  /*8970*/  @!P1 FMUL R0, R0, 0.5 ;  /* 0x3f00000000009820 */ /* 0x000fe20000400000 */
[----:B----4-:R-:W-:-:S03]  /*8980*/  @!P6 FMUL R49, R49, R49 ;  /* 0x000000313131e220 */ /* 0x010fc60000400000 */
[C---:B------:R-:W-:Y:S01]  /*8990*/  HMMA.16816.F32.BF16 R72, R68.reuse, R16, RZ ;  /* 0x000000104448723c */ /* 0x040fe200000418ff */
[----:B------:R4:W5:Y:S05]  /*89a0*/  MUFU.EX2 R42, R0 ;  /* 0x00000000002a7308 */ /* 0x00096a0000000800 */
[----:B------:R-:W-:Y:S01]  /*89b0*/  HMMA.16816.F32.BF16 R68, R68, R18, RZ ;  /* 0x000000124444723c */ /* 0x000fe200000418ff */
[----:B------:R-:W3:Y:S01]  /*89c0*/  LDSM.16.MT88.4 R16, [R211+0xc800] ;  /* 0x00c80000d310783b */ /* 0x000ee20000004200 */
[----:B--2---:R-:W-:-:S04]  /*89d0*/  @!P5 FMUL R45, R45, R45 ;  /* 0x0000002d2d2dd220 */ /* 0x004fc80000400000 */
[C---:B------:R-:W-:Y:S01]  /*89e0*/  HMMA.16816.F32.BF16 R124, R12.reuse, R22, R124 ;  /* 0x000000160c7c723c */ /* 0x040fe2000004187c */
[----:B------:R-:W2:Y:S05]  /*89f0*/  LDSM.16.MT88.4 R20, [R211+0x10800] ;  /* 0x01080000d314783b */ /* 0x000eaa0000004200 */
[C---:B-1----:R-:W-:Y:S01]  /*8a00*/  HMMA.16816.F32.BF16 R96, R12.reuse, R8, R96 ;  /* 0x000000080c60723c */ /* 0x042fe20000041860 */
[----:B----4-:R-:W-:Y:S01]  /*8a10*/  FMUL R0, R43, UR14 ;  /* 0x0000000e2b007c20 */ /* 0x010fe20008400000 */
[----:B------:R-:W-:Y:S01]  /*8a20*/  FADD R43, -R66, R41 ;  /* 0x00000029422b7221 */ /* 0x000fe20000000100 */
[----:B-----5:R-:W-:Y:S02]  /*8a30*/  @!P1 FMUL R42, R42, R42 ;  /* 0x0000002a2a2a9220 */ /* 0x020fe40000400000 */
[----:B------:R-:W-:Y:S01]  /*8a40*/  FADD R0, -R135, R0 ;  /* 0x0000000087007221 */ /* 0x000fe20000000100 */
[----:B------:R-:W-:Y:S01]  /*8a50*/  HMMA.16816.F32.BF16 R92, R12, R10, R92 ;  /* 0x0000000a0c5c723c */ /* 0x000fe2000004185c */
[----:B------:R-:W1:Y:S01]  /*8a60*/  LDSM.16.MT88.4 R8, [R213+0xd000] ;  /* 0x00d00000d508783b */ /* 0x000e620000004200 */
[----:B------:R-:W-:-:S02]  /*8a70*/  FSETP.GEU.AND P1, PT, R43, -126, PT ;  /* 0xc2fc00002b00780b */ /* 0x000fc40003f2e000 */
[----:B------:R-:W-:Y:S02]  /*8a80*/  FSETP.GEU.AND P2, PT, R0, -126, PT ;  /* 0xc2fc00000000780b */ /* 0x000fe40003f4e000 */
[C---:B---3--:R-:W-:Y:S06]  /*8a90*/  HMMA.16816.F32.BF16 R80, R12.reuse, R4, R80 ;  /* 0x000000040c50723c */ /* 0x048fec0000041850 */
[----:B------:R-:W-:Y:S01]  /*8aa0*/  HMMA.16816.F32.BF16 R76, R12, R6, R76 ;  /* 0x000000060c4c723c */ /* 0x000fe2000004184c */
[----:B------:R-:W3:Y:S02]  /*8ab0*/  LDSM.16.MT88.4 R4, [R212+0xd000] ;  /* 0x00d00000d404783b */ /* 0x000ee40000004200 */
[----:B------:R-:W-:-:S02]  /*8ac0*/  @!P1 FMUL R43, R43, 0.5 ;  /* 0x3f0000002b2b9820 */ /* 0x000fc40000400000 */
[----:B------:R-:W-:Y:S01]  /*8ad0*/  @!P2 FMUL R0, R0, 0.5 ;  /* 0x3f0000000000a820 */ /* 0x000fe20000400000 */
[C---:B------:R-:W-:Y:S03]  /*8ae0*/  HMMA.16816.F32.BF16 R88, R12.reuse, R24, R88 ;  /* 0x000000180c58723c */ /* 0x040fe60000041858 */
[----:B------:R-:W4:Y:S03]  /*8af0*/  MUFU.EX2 R43, R43 ;  /* 0x0000002b002b7308 */ /* 0x000f260000000800 */
[----:B------:R-:W-:Y:S01]  /*8b00*/  HMMA.16816.F32.BF16 R104, R12, R16, R104 ;  /* 0x000000100c68723c */ /* 0x000fe20000041868 */
[----:B------:R-:W-:Y:S01]  /*8b10*/  F2FP.BF16.F32.PACK_AB R24, R48, R53 ;  /* 0x000000353018723e */ /* 0x000fe200000010ff */
[----:B------:R-:W-:Y:S01]  /*8b20*/  FADD R53, R53, R52 ;  /* 0x0000003435357221 */ /* 0x000fe20000000000 */
[----:B------:R-:W-:Y:S01]  /*8b30*/  F2FP.BF16.F32.PACK_AB R25, R46, R51 ;  /* 0x000000332e19723e */ /* 0x000fe200000010ff */
[----:B------:R-:W-:-:S02]  /*8b40*/  FADD R51, R51, R50 ;  /* 0x0000003233337221 */ /* 0x000fc40000000000 */
[----:B------:R-:W-:Y:S01]  /*8b50*/  HMMA.16816.F32.BF16 R100, R12, R18, R100 ;  /* 0x000000120c64723c */ /* 0x000fe20000041864 */
[----:B------:R-:W5:Y:S01]  /*8b60*/  LDSM.16.MT88.4 R16, [R215+0xd000] ;  /* 0x00d00000d710783b */ /* 0x000f620000004200 */
[----:B------:R-:W-:Y:S01]  /*8b70*/  FADD R48, R48, R53 ;  /* 0x0000003530307221 */ /* 0x000fe20000000000 */
[----:B------:R-:W-:-:S03]  /*8b80*/  FADD R46, R46, R51 ;  /* 0x000000332e2e7221 */ /* 0x000fc60000000000 */
[----:B------:R-:W-:Y:S01]  /*8b90*/  HMMA.16816.F32.BF16 R84, R12, R26, R84 ;  /* 0x0000001a0c54723c */ /* 0x000fe20000041854 */
[----:B----4-:R-:W-:-:S05]  /*8ba0*/  @!P1 FMUL R43, R43, R43 ;  /* 0x0000002b2b2b9220 */ /* 0x010fca0000400000 */
[C---:B--2---:R-:W-:Y:S01]  /*8bb0*/  HMMA.16816.F32.BF16 R72, R12.reuse, R20, R72 ;  /* 0x000000140c48723c */ /* 0x044fe20000041848 */
[----:B------:R-:W-:Y:S01]  /*8bc0*/  F2FP.BF16.F32.PACK_AB R26, R44, R49 ;  /* 0x000000312c1a723e */ /* 0x000fe200000010ff */
[----:B------:R-:W-:Y:S01]  /*8bd0*/  FADD R49, R49, R48 ;  /* 0x0000003031317221 */ /* 0x000fe20000000000 */
[----:B------:R-:W-:Y:S01]  /*8be0*/  F2FP.BF16.F32.PACK_AB R27, R42, R47 ;  /* 0x0000002f2a1b723e */ /* 0x000fe200000010ff */
[----:B------:R-:W-:Y:S02]  /*8bf0*/  FADD R47, R47, R46 ;  /* 0x0000002e2f2f7221 */ /* 0x000fe40000000000 */
[----:B------:R-:W-:Y:S01]  /*8c00*/  HMMA.16816.F32.BF16 R68, R12, R22, R68 ;  /* 0x000000160c44723c */ /* 0x000fe20000041844 */
[----:B------:R-:W2:Y:S01]  /*8c10*/  LDSM.16.MT88.4 R12, [R211+0xd000] ;  /* 0x00d00000d30c783b */ /* 0x000ea20000004200 */
[----:B------:R-:W-:Y:S01]  /*8c20*/  FADD R44, R44, R49 ;  /* 0x000000312c2c7221 */ /* 0x000fe20000000000 */
[----:B------:R-:W-:Y:S02]  /*8c30*/  FADD R42, R42, R47 ;  /* 0x0000002f2a2a7221 */ /* 0x000fe40000000000 */
[----:B------:R-:W-:Y:S01]  /*8c40*/  LDSM.16.MT88.4 R20, [R215+0xd800] ;  /* 0x00d80000d714783b */ /* 0x000fe20000004200 */
[C---:B-1----:R-:W-:Y:S06]  /*8c50*/  HMMA.16816.F32.BF16 R120, R24.reuse, R8, R120 ;  /* 0x000000081878723c */ /* 0x042fec0000041878 */
[C---:B------:R-:W-:Y:S01]  /*8c60*/  HMMA.16816.F32.BF16 R116, R24.reuse, R10, R116 ;  /* 0x0000000a1874723c */ /* 0x040fe20000041874 */
[----:B------:R-:W1:Y:S05]  /*8c70*/  LDSM.16.MT88.4 R8, [R215+0x11000] ;  /* 0x01100000d708783b */ /* 0x000e6a0000004200 */
[C---:B---3--:R-:W-:Y:S06]  /*8c80*/  HMMA.16816.F32.BF16 R112, R24.reuse, R4, R112 ;  /* 0x000000041870723c */ /* 0x048fec0000041870 */
[----:B-----5:R-:W-:Y:S01]  /*8c90*/  HMMA.16816.F32.BF16 R128, R24, R16, R128 ;  /* 0x000000101880723c */ /* 0x020fe20000041880 */
[----:B------:R-:W-:-:S02]  /*8ca0*/  FMUL R5, R40, UR14 ;  /* 0x0000000e28057c20 */ /* 0x000fc40008400000 */
[----:B------:R-:W3:Y:S02]  /*8cb0*/  MUFU.EX2 R40, R0 ;  /* 0x0000000000287308 */ /* 0x000ee40000000800 */
[----:B------:R-:W-:Y:S01]  /*8cc0*/  FADD R2, -R66, R5 ;  /* 0x0000000542027221 */ /* 0x000fe20000000100 */
[C---:B------:R-:W-:Y:S01]  /*8cd0*/  HMMA.16816.F32.BF16 R108, R24.reuse, R6, R108 ;  /* 0x00000006186c723c */ /* 0x040fe2000004186c */
[----:B------:R-:W-:Y:S01]  /*8ce0*/  FMUL R17, R28, UR14 ;  /* 0x0000000e1c117c20 */ /* 0x000fe20008400000 */
[----:B------:R-:W-:Y:S01]  /*8cf0*/  FMUL R16, R31, UR14 ;  /* 0x0000000e1f107c20 */ /* 0x000fe20008400000 */
[----:B------:R-:W4:Y:S01]  /*8d00*/  LDSM.16.MT88.4 R4, [R213+0x11000] ;  /* 0x01100000d504783b */ /* 0x000f220000004200 */
[----:B------:R-:W-:Y:S01]  /*8d10*/  FSETP.GEU.AND P4, PT, R2, -126, PT ;  /* 0xc2fc00000200780b */ /* 0x000fe20003f8e000 */
[C---:B------:R-:W-:Y:S01]  /*8d20*/  FADD R144, -R66.reuse, R17 ;  /* 0x0000001142907221 */ /* 0x040fe20000000100 */
[----:B------:R-:W-:Y:S01]  /*8d30*/  FMUL R17, R29, UR14 ;  /* 0x0000000e1d117c20 */ /* 0x000fe20008400000 */
[C---:B------:R-:W-:Y:S01]  /*8d40*/  FADD R41, -R135.reuse, R16 ;  /* 0x0000001087297221 */ /* 0x040fe20000000100 */
[----:B------:R-:W-:Y:S01]  /*8d50*/  FADD R16, -R135, R30 ;  /* 0x0000001e87107221 */ /* 0x000fe20000000100 */
[----:B------:R-:W-:Y:S01]  /*8d60*/  HMMA.16816.F32.BF16 R124, R24, R18, R124 ;  /* 0x00000012187c723c */ /* 0x000fe2000004187c */
[----:B------:R-:W-:Y:S01]  /*8d70*/  FADD R168, -R66, R17 ;  /* 0x0000001142a87221 */ /* 0x000fe20000000100 */
[----:B------:R-:W5:Y:S01]  /*8d80*/  LDSM.16.MT88.4 R28, [R211+0x11000] ;  /* 0x01100000d31c783b */ /* 0x000f620000004200 */
[----:B------:R-:W-:Y:S01]  /*8d90*/  FSETP.GEU.AND P6, PT, R41, -126, PT ;  /* 0xc2fc00002900780b */ /* 0x000fe20003fce000 */
[----:B---3--:R-:W-:-:S02]  /*8da0*/  @!P2 FMUL R40, R40, R40 ;  /* 0x000000282828a220 */ /* 0x008fc40000400000 */
[C---:B--2---:R-:W-:Y:S01]  /*8db0*/  HMMA.16816.F32.BF16 R104, R24.reuse, R12, R104 ;  /* 0x0000000c1868723c */ /* 0x044fe20000041868 */
[----:B------:R-:W-:Y:S01]  /*8dc0*/  FSETP.GEU.AND P2, PT, R144, -126, PT ;  /* 0xc2fc00009000780b */ /* 0x000fe20003f4e000 */
[----:B------:R-:W-:Y:S01]  /*8dd0*/  @!P4 FMUL R2, R2, 0.5 ;  /* 0x3f0000000202c820 */ /* 0x000fe20000400000 */
[----:B------:R-:W-:Y:S02]  /*8de0*/  FSETP.GEU.AND P5, PT, R16, -126, PT ;  /* 0xc2fc00001000780b */ /* 0x000fe40003fae000 */
[----:B------:R-:W-:Y:S01]  /*8df0*/  FSETP.GEU.AND P1, PT, R168, -126, PT ;  /* 0xc2fc0000a800780b */ /* 0x000fe20003f2e000 */
[----:B------:R-:W-:Y:S01]  /*8e00*/  HMMA.16816.F32.BF16 R100, R24, R14, R100 ;  /* 0x0000000e1864723c */ /* 0x000fe20000041864 */
[----:B------:R-:W2:Y:S01]  /*8e10*/  LDSM.16.MT88.4 R12, [R212+0x11000] ;  /* 0x01100000d40c783b */ /* 0x000ea20000004200 */
[----:B------:R-:W3:Y:S02]  /*8e20*/  MUFU.EX2 R2, R2 ;  /* 0x0000000200027308 */ /* 0x000ee40000000800 */
[----:B------:R-:W-:-:S02]  /*8e30*/  @!P6 FMUL R41, R41, 0.5 ;  /* 0x3f0000002929e820 */ /* 0x000fc40000400000 */
[C---:B-1----:R-:W-:Y:S02]  /*8e40*/  HMMA.16816.F32.BF16 R96, R24.reuse, R8, R96 ;  /* 0x000000081860723c */ /* 0x042fe40000041860 */
[----:B------:R-:W-:Y:S02]  /*8e50*/  @!P2 FMUL R144, R144, 0.5 ;  /* 0x3f0000009090a820 */ /* 0x000fe40000400000 */
[----:B------:R-:W-:Y:S01]  /*8e60*/  @!P5 FMUL R16, R16, 0.5 ;  /* 0x3f0000001010d820 */ /* 0x000fe20000400000 */
[----:B------:R-:W1:Y:S01]  /*8e70*/  MUFU.EX2 R41, R41 ;  /* 0x0000002900297308 */ /* 0x000e620000000800 */
[----:B------:R-:W-:Y:S01]  /*8e80*/  @!P1 FMUL R168, R168, 0.5 ;  /* 0x3f000000a8a89820 */ /* 0x000fe20000400000 */
[C---:B------:R-:W-:Y:S01]  /*8e90*/  HMMA.16816.F32.BF16 R92, R24.reuse, R10, R92 ;  /* 0x0000000a185c723c */ /* 0x040fe2000004185c */
[----:B------:R-:W2:Y:S05]  /*8ea0*/  LDSM.16.MT88.4 R8, [R213+0xd800] ;  /* 0x00d80000d508783b */ /* 0x000eaa0000004200 */
[----:B------:R5:W5:Y:S01]  /*8eb0*/  MUFU.EX2 R0, R16 ;  /* 0x0000001000007308 */ /* 0x000b620000000800 */
[----:B---3--:R-:W-:Y:S01]  /*8ec0*/  @!P4 FMUL R2, R2, R2 ;  /* 0x000000020202c220 */ /* 0x008fe20000400000 */
[C---:B----4-:R-:W-:Y:S06]  /*8ed0*/  HMMA.16816.F32.BF16 R88, R24.reuse, R4, R88 ;  /* 0x000000041858723c */ /* 0x050fec0000041858 */
[----:B------:R-:W3:Y:S01]  /*8ee0*/  MUFU.EX2 R144, R144 ;  /* 0x0000009000907308 */ /* 0x000ee20000000800 */
[C---:B------:R-:W-:Y:S01]  /*8ef0*/  HMMA.16816.F32.BF16 R84, R24.reuse, R6, R84 ;  /* 0x000000061854723c */ /* 0x040fe20000041854 */
[----:B-1----:R-:W-:Y:S01]  /*8f00*/  @!P6 FMUL R41, R41, R41 ;  /* 0x000000292929e220 */ /* 0x002fe20000400000 */
[----:B------:R-:W-:Y:S04]  /*8f10*/  LDSM.16.MT88.4 R4, [R212+0xd800] ;  /* 0x00d80000d404783b */ /* 0x000fe80000004200 */
[----:B-----5:R-:W-:Y:S01]  /*8f20*/  HMMA.16816.F32.BF16 R72, R24, R28, R72 ;  /* 0x0000001c1848723c */ /* 0x020fe20000041848 */
[----:B------:R-:W1:Y:S01]  /*8f30*/  MUFU.EX2 R147, R168 ;  /* 0x000000a800937308 */ /* 0x000e620000000800 */
[----:B------:R-:W4:Y:S01]  /*8f40*/  LDSM.16.MT88.4 R16, [R211+0xd800] ;  /* 0x00d80000d310783b */ /* 0x000f220000004200 */
[----:B------:R-:W-:-:S03]  /*8f50*/  @!P5 FMUL R0, R0, R0 ;  /* 0x000000000000d220 */ /* 0x000fc60000400000 */
[----:B------:R-:W-:Y:S01]  /*8f60*/  HMMA.16816.F32.BF16 R68, R24, R30, R68 ;  /* 0x0000001e1844723c */ /* 0x000fe20000041844 */
[----:B------:R-:W-:Y:S01]  /*8f70*/  FMUL R29, R158, UR14 ;  /* 0x0000000e9e1d7c20 */ /* 0x000fe20008400000 */
[----:B---3--:R-:W-:-:S04]  /*8f80*/  @!P2 FMUL R144, R144, R144 ;  /* 0x000000909090a220 */ /* 0x008fc80000400000 */
[----:B--2---:R-:W-:Y:S01]  /*8f90*/  HMMA.16816.F32.BF16 R80, R24, R12, R80 ;  /* 0x0000000c1850723c */ /* 0x004fe20000041850 */
[----:B-1----:R-:W-:-:S05]  /*8fa0*/  @!P1 FMUL R147, R147, R147 ;  /* 0x0000009393939220 */ /* 0x002fca0000400000 */
[----:B------:R-:W-:Y:S01]  /*8fb0*/  HMMA.16816.F32.BF16 R76, R24, R14, R76 ;  /* 0x0000000e184c723c */ /* 0x000fe2000004184c */
[----:B------:R-:W-:Y:S01]  /*8fc0*/  F2FP.BF16.F32.PACK_AB R12, R40, R45 ;  /* 0x0000002d280c723e */ /* 0x000fe200000010ff */
[----:B------:R-:W-:Y:S01]  /*8fd0*/  FADD R168, -R66, R165 ;  /* 0x000000a542a87221 */ /* 0x000fe20000000100 */
[----:B------:R-:W-:Y:S01]  /*8fe0*/  F2FP.BF16.F32.PACK_AB R13, R2, R43 ;  /* 0x0000002b020d723e */ /* 0x000fe200000010ff */
[----:B------:R-:W-:-:S03]  /*8ff0*/  FADD R45, R45, R44 ;  /* 0x0000002c2d2d7221 */ /* 0x000fc60000000000 */
[----:B------:R-:W-:Y:S01]  /*9000*/  F2FP.BF16.F32.PACK_AB R14, R0, R41 ;  /* 0x00000029000e723e */ /* 0x000fe200000010ff */
[----:B------:R-:W-:Y:S01]  /*9010*/  FADD R25, -R135, R162 ;  /* 0x000000a287197221 */ /* 0x000fe20000000100 */
[----:B------:R-:W-:Y:S01]  /*9020*/  F2FP.BF16.F32.PACK_AB R15, R147, R144 ;  /* 0x00000090930f723e */ /* 0x000fe200000010ff */
[C---:B------:R-:W-:Y:S01]  /*9030*/  FADD R24, -R66.reuse, R161 ;  /* 0x000000a142187221 */ /* 0x040fe20000000100 */
[----:B------:R-:W-:Y:S01]  /*9040*/  FADD R162, -R66, R29 ;  /* 0x0000001d42a27221 */ /* 0x000fe20000000100 */
[----:B------:R-:W-:Y:S01]  /*9050*/  FADD R40, R40, R45 ;  /* 0x0000002d28287221 */ /* 0x000fe20000000000 */
[----:B------:R-:W-:Y:S01]  /*9060*/  FSETP.GEU.AND P2, PT, R25, -126, PT ;  /* 0xc2fc00001900780b */ /* 0x000fe20003f4e000 */
[----:B------:R-:W-:Y:S01]  /*9070*/  LDSM.16.MT88.4 R28, [R211+0x12000] ;  /* 0x01200000d31c783b */ /* 0x000fe20000004200 */
[----:B------:R-:W-:Y:S01]  /*9080*/  FSETP.GEU.AND P1, PT, R24, -126, PT ;  /* 0xc2fc00001800780b */ /* 0x000fe20003f2e000 */
[----:B------:R-:W-:Y:S01]  /*9090*/  HMMA.16816.F32.BF16 R128, R12, R20, R128 ;  /* 0x000000140c80723c */ /* 0x000fe20000041880 */
[----:B------:R-:W-:-:S05]  /*90a0*/  FADD R41, R41, R40 ;  /* 0x0000002829297221 */ /* 0x000fca0000000000 */
[C---:B------:R-:W-:Y:S01]  /*90b0*/  HMMA.16816.F32.BF16 R120, R12.reuse, R8, R120 ;  /* 0x000000080c78723c */ /* 0x040fe20000041878 */
[----:B------:R-:W-:Y:S01]  /*90c0*/  FMUL R20, R163, UR14 ;  /* 0x0000000ea3147c20 */ /* 0x000fe20008400000 */
[----:B------:R-:W-:Y:S01]  /*90d0*/  FMUL R21, R156, UR14 ;  /* 0x0000000e9c157c20 */ /* 0x000fe20008400000 */
[----:B------:R-:W-:Y:S01]  /*90e0*/  FMUL R163, R160, UR14 ;  /* 0x0000000ea0a37c20 */ /* 0x000fe20008400000 */
[----:B------:R-:W-:Y:S01]  /*90f0*/  @!P2 FMUL R25, R25, 0.5 ;  /* 0x3f0000001919a820 */ /* 0x000fe20000400000 */
[----:B------:R-:W-:Y:S01]  /*9100*/  FADD R20, -R135, R20 ;  /* 0x0000001487147221 */ /* 0x000fe20000000100 */
[C---:B------:R-:W-:Y:S01]  /*9110*/  HMMA.16816.F32.BF16 R116, R12.reuse, R10, R116 ;  /* 0x0000000a0c74723c */ /* 0x040fe20000041874 */
[----:B------:R-:W1:Y:S01]  /*9120*/  LDSM.16.MT88.4 R8, [R215+0x11800] ;  /* 0x01180000d708783b */ /* 0x000e620000004200 */
[----:B------:R-:W-:Y:S01]  /*9130*/  @!P1 FMUL R24, R24, 0.5 ;  /* 0x3f00000018189820 */ /* 0x000fe20000400000 */
[----:B------:R-:W-:Y:S01]  /*9140*/  FADD R163, -R66, R163 ;  /* 0x000000a342a37221 */ /* 0x000fe20000000100 */
[----:B------:R-:W-:Y:S01]  /*9150*/  FSETP.GEU.AND P5, PT, R20, -126, PT ;  /* 0xc2fc00001400780b */ /* 0x000fe20003fae000 */
[----:B------:R-:W-:Y:S01]  /*9160*/  FADD R26, -R66, R21 ;  /* 0x00000015421a7221 */ /* 0x000fe20000000100 */
[----:B----4-:R-:W-:Y:S04]  /*9170*/  HMMA.16816.F32.BF16 R104, R12, R16, R104 ;  /* 0x000000100c68723c */ /* 0x010fe80000041868 */
[----:B------:R-:W-:-:S02]  /*9180*/  FSETP.GEU.AND P4, PT, R26, -126, PT ;  /* 0xc2fc00001a00780b */ /* 0x000fc40003f8e000 */
[C---:B------:R-:W-:Y:S01]  /*9190*/  HMMA.16816.F32.BF16 R112, R12.reuse, R4, R112 ;  /* 0x000000040c70723c */ /* 0x040fe20000041870 */
[----:B------:R-:W-:Y:S02]  /*91a0*/  FMUL R16, R157, UR14 ;  /* 0x0000000e9d107c20 */ /* 0x000fe40008400000 */
[----:B------:R-:W2:Y:S02]  /*91b0*/  MUFU.EX2 R157, R25 ;  /* 0x00000019009d7308 */ /* 0x000ea40000000800 */
[----:B------:R-:W-:Y:S01]  /*91c0*/  @!P5 FMUL R20, R20, 0.5 ;  /* 0x3f0000001414d820 */ /* 0x000fe20000400000 */
[----:B------:R-:W-:Y:S01]  /*91d0*/  FADD R27, -R135, R16 ;  /* 0x00000010871b7221 */ /* 0x000fe20000000100 */
[----:B------:R-:W-:Y:S01]  /*91e0*/  FMUL R16, R159, UR14 ;  /* 0x0000000e9f107c20 */ /* 0x000fe20008400000 */
[C---:B------:R-:W-:Y:S01]  /*91f0*/  HMMA.16816.F32.BF16 R108, R12.reuse, R6, R108 ;  /* 0x000000060c6c723c */ /* 0x040fe2000004186c */
[----:B------:R-:W3:Y:S02]  /*9200*/  LDSM.16.MT88.4 R4, [R213+0x11800] ;  /* 0x01180000d504783b */ /* 0x000ee40000004200 */
[----:B------:R-:W4:Y:S01]  /*9210*/  MUFU.EX2 R156, R20 ;  /* 0x00000014009c7308 */ /* 0x000f220000000800 */
[----:B------:R-:W-:Y:S01]  /*9220*/  FADD R161, -R135, R16 ;  /* 0x0000001087a17221 */ /* 0x000fe20000000100 */
[----:B------:R-:W-:Y:S01]  /*9230*/  FSETP.GEU.AND P6, PT, R27, -126, PT ;  /* 0xc2fc00001b00780b */ /* 0x000fe20003fce000 */
[----:B------:R-:W-:Y:S01]  /*9240*/  HMMA.16816.F32.BF16 R100, R12, R18, R100 ;  /* 0x000000120c64723c */ /* 0x000fe20000041864 */
[----:B------:R-:W5:Y:S01]  /*9250*/  LDSM.16.MT88.4 R16, [R211+0x11800] ;  /* 0x01180000d310783b */ /* 0x000f620000004200 */
[----:B------:R-:W-:-:S03]  /*9260*/  @!P4 FMUL R26, R26, 0.5 ;  /* 0x3f0000001a1ac820 */ /* 0x000fc60000400000 */
[----:B------:R-:W1:Y:S01]  /*9270*/  MUFU.EX2 R159, R24 ;  /* 0x00000018009f7308 */ /* 0x000e620000000800 */
[----:B------:R-:W-:Y:S01]  /*9280*/  HMMA.16816.F32.BF16 R124, R12, R22, R124 ;  /* 0x000000160c7c723c */ /* 0x000fe2000004187c */
[----:B--2---:R-:W-:Y:S01]  /*9290*/  @!P2 FMUL R157, R157, R157 ;  /* 0x0000009d9d9da220 */ /* 0x004fe20000400000 */
[----:B------:R-:W-:-:S04]  /*92a0*/  FSETP.GEU.AND P2, PT, R162, -126, PT ;  /* 0xc2fc0000a200780b */ /* 0x000fc80003f4e000 */
[----:B------:R-:W-:Y:S01]  /*92b0*/  @!P6 FMUL R27, R27, 0.5 ;  /* 0x3f0000001b1be820 */ /* 0x000fe20000400000 */
[----:B------:R-:W2:Y:S01]  /*92c0*/  MUFU.EX2 R158, R26 ;  /* 0x0000001a009e7308 */ /* 0x000ea20000000800 */
[----:B----4-:R-:W-:Y:S01]  /*92d0*/  @!P5 FMUL R156, R156, R156 ;  /* 0x0000009c9c9cd220 */ /* 0x010fe20000400000 */
[----:B------:R-:W4:Y:S01]  /*92e0*/  LDSM.16.MT88.4 R20, [R212+0x11800] ;  /* 0x01180000d414783b */ /* 0x000f220000004200 */
[----:B------:R-:W-:Y:S01]  /*92f0*/  FSETP.GEU.AND P5, PT, R161, -126, PT ;  /* 0xc2fc0000a100780b */ /* 0x000fe20003fae000 */
[C---:B-1----:R-:W-:Y:S04]  /*9300*/  HMMA.16816.F32.BF16 R96, R12.reuse, R8, R96 ;  /* 0x000000080c60723c */ /* 0x042fe80000041860 */
[----:B------:R-:W-:Y:S01]  /*9310*/  @!P2 FMUL R162, R162, 0.5 ;  /* 0x3f000000a2a2a820 */ /* 0x000fe20000400000 */
[----:B------:R-:W-:Y:S01]  /*9320*/  @!P1 FMUL R159, R159, R159 ;  /* 0x0000009f9f9f9220 */ /* 0x000fe20000400000 */
[----:B------:R-:W-:Y:S01]  /*9330*/  FSETP.GEU.AND P1, PT, R163, -126, PT ;  /* 0xc2fc0000a300780b */ /* 0x000fe20003f2e000 */
[----:B------:R-:W-:Y:S01]  /*9340*/  HMMA.16816.F32.BF16 R92, R12, R10, R92 ;  /* 0x0000000a0c5c723c */ /* 0x000fe2000004185c */
[----:B------:R-:W1:Y:S01]  /*9350*/  LDSM.16.MT88.4 R8, [R215+0xe000] ;  /* 0x00e00000d708783b */ /* 0x000e620000004200 */
[----:B------:R-:W5:Y:S03]  /*9360*/  MUFU.EX2 R160, R27 ;  /* 0x0000001b00a07308 */ /* 0x000f660000000800 */
[----:B------:R-:W-:Y:S01]  /*9370*/  @!P5 FMUL R161, R161, 0.5 ;  /* 0x3f000000a1a1d820 */ /* 0x000fe20000400000 */
[----:B--2---:R-:W-:-:S04]  /*9380*/  @!P4 FMUL R158, R158, R158 ;  /* 0x0000009e9e9ec220 */ /* 0x004fc80000400000 */
[----:B------:R-:W2:Y:S01]  /*9390*/  MUFU.EX2 R162, R162 ;  /* 0x000000a200a27308 */ /* 0x000ea20000000800 */
[----:B---3--:R-:W-:Y:S01]  /*93a0*/  HMMA.16816.F32.BF16 R88, R12, R4, R88 ;  /* 0x000000040c58723c */ /* 0x008fe20000041858 */
[----:B------:R-:W-:-:S05]  /*93b0*/  @!P1 FMUL R163, R163, 0.5 ;  /* 0x3f000000a3a39820 */ /* 0x000fca0000400000 */
[C---:B------:R-:W-:Y:S01]  /*93c0*/  HMMA.16816.F32.BF16 R84, R12.reuse, R6, R84 ;  /* 0x000000060c54723c */ /* 0x040fe20000041854 */
[----:B------:R-:W3:Y:S01]  /*93d0*/  MUFU.EX2 R161, R161 ;  /* 0x000000a100a17308 */ /* 0x000ee20000000800 */
[----:B------:R-:W1:Y:S01]  /*93e0*/  LDSM.16.MT88.4 R4, [R213+0xe000] ;  /* 0x00e00000d504783b */ /* 0x000e620000004200 */
[----:B-----5:R-:W-:Y:S01]  /*93f0*/  @!P6 FMUL R160, R160, R160 ;  /* 0x000000a0a0a0e220 */ /* 0x020fe20000400000 */
[----:B------:R-:W-:Y:S02]  /*9400*/  FSETP.GEU.AND P6, PT, R172, -126, PT ;  /* 0xc2fc0000ac00780b */ /* 0x000fe40003fce000 */
[C---:B------:R-:W-:Y:S01]  /*9410*/  HMMA.16816.F32.BF16 R72, R12.reuse, R16, R72 ;  /* 0x000000100c48723c */ /* 0x040fe20000041848 */
[----:B------:R-:W-:Y:S02]  /*9420*/  LDSM.16.MT88.4 R24, [R213+0x12000] ;  /* 0x01200000d518783b */ /* 0x000fe40000004200 */
[----:B------:R-:W5:Y:S01]  /*9430*/  MUFU.EX2 R163, R163 ;  /* 0x000000a300a37308 */ /* 0x000f620000000800 */
[----:B--2---:R-:W-:Y:S01]  /*9440*/  @!P2 FMUL R162, R162, R162 ;  /* 0x000000a2a2a2a220 */ /* 0x004fe20000400000 */
[----:B------:R-:W-:Y:S01]  /*9450*/  FSETP.GEU.AND P2, PT, R166, -126, PT ;  /* 0xc2fc0000a600780b */ /* 0x000fe20003f4e000 */
[----:B------:R-:W-:Y:S01]  /*9460*/  HMMA.16816.F32.BF16 R68, R12, R18, R68 ;  /* 0x000000120c44723c */ /* 0x000fe20000041844 */
[----:B------:R-:W-:Y:S01]  /*9470*/  FMUL R16, R167, UR14 ;  /* 0x0000000ea7107c20 */ /* 0x000fe20008400000 */
[----:B------:R-:W-:Y:S01]  /*9480*/  FMUL R17, R32, UR14 ;  /* 0x0000000e20117c20 */ /* 0x000fe20008400000 */
[----:B------:R-:W-:-:S02]  /*9490*/  FADD R167, -R66, R35 ;  /* 0x0000002342a77221 */ /* 0x000fc40000000100 */
[----:B------:R-:W-:Y:S01]  /*94a0*/  FADD R16, -R135, R16 ;  /* 0x0000001087107221 */ /* 0x000fe20000000100 */
[----:B---3--:R-:W-:Y:S01]  /*94b0*/  @!P5 FMUL R161, R161, R161 ;  /* 0x000000a1a1a1d220 */ /* 0x008fe20000400000 */
[C---:B----4-:R-:W-:Y:S01]  /*94c0*/  HMMA.16816.F32.BF16 R80, R12.reuse, R20, R80 ;  /* 0x000000140c50723c */ /* 0x050fe20000041850 */
[----:B------:R-:W-:Y:S01]  /*94d0*/  FADD R170, -R66, R17 ;  /* 0x0000001142aa7221 */ /* 0x000fe20000000100 */
[----:B------:R-:W-:Y:S01]  /*94e0*/  FSETP.GEU.AND P4, PT, R167, -126, PT ;  /* 0xc2fc0000a700780b */ /* 0x000fe20003f8e000 */
[----:B------:R-:W-:Y:S01]  /*94f0*/  @!P6 FMUL R172, R172, 0.5 ;  /* 0x3f000000acace820 */ /* 0x000fe20000400000 */
[----:B------:R-:W-:Y:S01]  /*9500*/  FSETP.GEU.AND P5, PT, R16, -126, PT ;  /* 0xc2fc00001000780b */ /* 0x000fe20003fae000 */
[----:B------:R-:W-:Y:S01]  /*9510*/  @!P2 FMUL R166, R166, 0.5 ;  /* 0x3f000000a6a6a820 */ /* 0x000fe20000400000 */
[----:B------:R-:W-:Y:S01]  /*9520*/  HMMA.16816.F32.BF16 R76, R12, R22, R76 ;  /* 0x000000160c4c723c */ /* 0x000fe2000004184c */
[----:B-----5:R-:W-:Y:S01]  /*9530*/  @!P1 FMUL R163, R163, R163 ;  /* 0x000000a3a3a39220 */ /* 0x020fe20000400000 */
[----:B------:R-:W-:Y:S01]  /*9540*/  F2FP.BF16.F32.PACK_AB R20, R157, R156 ;  /* 0x0000009c9d14723e */ /* 0x000fe200000010ff */
[----:B------:R-:W2:Y:S01]  /*9550*/  LDSM.16.MT88.4 R12, [R212+0xe000] ;  /* 0x00e00000d40c783b */ /* 0x000ea20000004200 */
[----:B------:R-:W-:Y:S01]  /*9560*/  F2FP.BF16.F32.PACK_AB R21, R158, R159 ;  /* 0x0000009f9e15723e */ /* 0x000fe200000010ff */
[----:B------:R-:W3:Y:S01]  /*9570*/  MUFU.EX2 R166, R166 ;  /* 0x000000a600a67308 */ /* 0x000ee20000000800 */
[----:B------:R-:W-:-:S02]  /*9580*/  FSETP.GEU.AND P1, PT, R168, -126, PT ;  /* 0xc2fc0000a800780b */ /* 0x000fc40003f2e000 */
[----:B------:R-:W-:Y:S01]  /*9590*/  F2FP.BF16.F32.PACK_AB R22, R161, R160 ;  /* 0x000000a0a116723e */ /* 0x000fe200000010ff */
[----:B------:R-:W-:Y:S01]  /*95a0*/  @!P4 FMUL R167, R167, 0.5 ;  /* 0x3f000000a7a7c820 */ /* 0x000fe20000400000 */
[----:B------:R-:W-:Y:S01]  /*95b0*/  F2FP.BF16.F32.PACK_AB R23, R163, R162 ;  /* 0x000000a2a317723e */ /* 0x000fe200000010ff */
[----:B------:R-:W-:Y:S02]  /*95c0*/  @!P5 FMUL R16, R16, 0.5 ;  /* 0x3f0000001010d820 */ /* 0x000fe40000400000 */
[----:B------:R-:W4:Y:S04]  /*95d0*/  MUFU.EX2 R164, R172 ;  /* 0x000000ac00a47308 */ /* 0x000f280000000800 */
[----:B-1----:R-:W-:Y:S02]  /*95e0*/  HMMA.16816.F32.BF16 R128, R20, R8, R128 ;  /* 0x000000081480723c */ /* 0x002fe40000041880 */
[----:B------:R-:W-:-:S02]  /*95f0*/  @!P1 FMUL R168, R168, 0.5 ;  /* 0x3f000000a8a89820 */ /* 0x000fc40000400000 */
[----:B------:R-:W1:Y:S01]  /*9600*/  MUFU.EX2 R165, R16 ;  /* 0x0000001000a57308 */ /* 0x000e620000000800 */
[----:B---3--:R-:W-:Y:S01]  /*9610*/  @!P2 FMUL R166, R166, R166 ;  /* 0x000000a6a6a6a220 */ /* 0x008fe20000400000 */
[----:B------:R-:W-:Y:S01]  /*9620*/  HMMA.16816.F32.BF16 R124, R20, R10, R124 ;  /* 0x0000000a147c723c */ /* 0x000fe2000004187c */
[----:B------:R-:W3:Y:S01]  /*9630*/  LDSM.16.MT88.4 R8, [R211+0xe000] ;  /* 0x00e00000d308783b */ /* 0x000ee20000004200 */
[----:B------:R-:W-:-:S04]  /*9640*/  FSETP.GEU.AND P2, PT, R170, -126, PT ;  /* 0xc2fc0000aa00780b */ /* 0x000fc80003f4e000 */
[----:B------:R-:W5:Y:S01]  /*9650*/  MUFU.EX2 R168, R168 ;  /* 0x000000a800a87308 */ /* 0x000f620000000800 */
[----:B------:R-:W-:Y:S01]  /*9660*/  HMMA.16816.F32.BF16 R120, R20, R4, R120 ;  /* 0x000000041478723c */ /* 0x000fe20000041878 */
[----:B----4-:R-:W-:-:S05]  /*9670*/  @!P6 FMUL R164, R164, R164 ;  /* 0x000000a4a4a4e220 */ /* 0x010fca0000400000 */
[C---:B------:R-:W-:Y:S01]  /*9680*/  HMMA.16816.F32.BF16 R116, R20.reuse, R6, R116 ;  /* 0x000000061474723c */ /* 0x040fe20000041874 */
[----:B------:R-:W-:Y:S01]  /*9690*/  FMUL R4, R34, UR14 ;  /* 0x0000000e22047c20 */ /* 0x000fe20008400000 */
[----:B-1----:R-:W-:Y:S01]  /*96a0*/  @!P5 FMUL R165, R165, R165 ;  /* 0x000000a5a5a5d220 */ /* 0x002fe20000400000 */
[----:B------:R-:W1:Y:S01]  /*96b0*/  LDSM.16.MT88.4 R32, [R215+0x12000] ;  /* 0x01200000d720783b */ /* 0x000e620000004200 */
[----:B------:R-:W-:Y:S01]  /*96c0*/  @!P2 FMUL R170, R170, 0.5 ;  /* 0x3f000000aaaaa820 */ /* 0x000fe20000400000 */
[----:B------:R-:W-:Y:S01]  /*96d0*/  FADD R169, -R135, R4 ;  /* 0x0000000487a97221 */ /* 0x000fe20000000100 */
[----:B------:R-:W4:Y:S01]  /*96e0*/  MUFU.EX2 R167, R167 ;  /* 0x000000a700a77308 */ /* 0x000f220000000800 */
[----:B------:R-:W1:Y:S01]  /*96f0*/  LDSM.16.MT88.4 R4, [R212+0x12000] ;  /* 0x01200000d404783b */ /* 0x000e620000004200 */
[----:B--2---:R-:W-:Y:S01]  /*9700*/  HMMA.16816.F32.BF16 R112, R20, R12, R112 ;  /* 0x0000000c1470723c */ /* 0x004fe20000041870 */
[----:B-----5:R-:W-:Y:S01]  /*9710*/  @!P1 FMUL R168, R168, R168 ;  /* 0x000000a8a8a89220 */ /* 0x020fe20000400000 */
[----:B------:R-:W-:Y:S01]  /*9720*/  FSETP.GEU.AND P5, PT, R169, -126, PT ;  /* 0xc2fc0000a900780b */ /* 0x000fe20003fae000 */
[----:B------:R-:W-:Y:S01]  /*9730*/  LDSM.16.MT88.4 R16, [R215+0xe800] ;  /* 0x00e80000d710783b */ /* 0x000fe20000004200 */
[----:B------:R-:W-:-:S02]  /*9740*/  FSETP.GEU.AND P1, PT, R171, -126, PT ;  /* 0xc2fc0000ab00780b */ /* 0x000fc40003f2e000 */
[----:B------:R-:W2:Y:S01]  /*9750*/  MUFU.EX2 R170, R170 ;  /* 0x000000aa00aa7308 */ /* 0x000ea20000000800 */
[C---:B------:R-:W-:Y:S01]  /*9760*/  HMMA.16816.F32.BF16 R108, R20.reuse, R14, R108 ;  /* 0x0000000e146c723c */ /* 0x040fe2000004186c */
[----:B------:R-:W5:Y:S05]  /*9770*/  LDSM.16.MT88.4 R12, [R213+0xe800] ;  /* 0x00e80000d50c783b */ /* 0x000f6a0000004200 */
[----:B------:R-:W-:Y:S01]  /*9780*/  HMMA.16816.F32.BF16 R88, R20, R24, R88 ;  /* 0x000000181458723c */ /* 0x000fe20000041858 */
[----:B----4-:R-:W-:Y:S01]  /*9790*/  @!P4 FMUL R167, R167, R167 ;  /* 0x000000a7a7a7c220 */ /* 0x010fe20000400000 */
[----:B------:R-:W-:Y:S02]  /*97a0*/  @!P5 FMUL R169, R169, 0.5 ;  /* 0x3f000000a9a9d820 */ /* 0x000fe40000400000 */
[----:B------:R-:W-:-:S02]  /*97b0*/  @!P1 FMUL R171, R171, 0.5 ;  /* 0x3f000000abab9820 */ /* 0x000fc40000400000 */
[C---:B------:R-:W-:Y:S01]  /*97c0*/  HMMA.16816.F32.BF16 R84, R20.reuse, R26, R84 ;  /* 0x0000001a1454723c */ /* 0x040fe20000041854 */
[----:B------:R-:W-:Y:S01]  /*97d0*/  F2FP.BF16.F32.PACK_AB R24, R166, R165 ;  /* 0x000000a5a618723e */ /* 0x000fe200000010ff */
[----:B------:R-:W4:Y:S01]  /*97e0*/  MUFU.EX2 R169, R169 ;  /* 0x000000a900a97308 */ /* 0x000f220000000800 */
[----:B--2---:R-:W-:Y:S01]  /*97f0*/  @!P2 FMUL R170, R170, R170 ;  /* 0x000000aaaaaaa220 */ /* 0x004fe20000400000 */
[----:B------:R-:W-:Y:S02]  /*9800*/  F2FP.BF16.F32.PACK_AB R25, R167, R168 ;  /* 0x000000a8a719723e */ /* 0x000fe400000010ff */
[C---:B---3--:R-:W-:Y:S04]  /*9810*/  HMMA.16816.F32.BF16 R104, R20.reuse, R8, R104 ;  /* 0x000000081468723c */ /* 0x048fe80000041868 */
[----:B------:R-:W2:Y:S02]  /*9820*/  MUFU.EX2 R171, R171 ;  /* 0x000000ab00ab7308 */ /* 0x000ea40000000800 */
[C---:B------:R-:W-:Y:S01]  /*9830*/  HMMA.16816.F32.BF16 R100, R20.reuse, R10, R100 ;  /* 0x0000000a1464723c */ /* 0x040fe20000041864 */
[----:B------:R-:W3:Y:S05]  /*9840*/  LDSM.16.MT88.4 R8, [R212+0xe800] ;  /* 0x00e80000d408783b */ /* 0x000eea0000004200 */
[----:B-1----:R-:W-:Y:S01]  /*9850*/  HMMA.16816.F32.BF16 R96, R20, R32, R96 ;  /* 0x000000201460723c */ /* 0x002fe20000041860 */
[----:B----4-:R-:W-:-:S05]  /*9860*/  @!P5 FMUL R169, R169, R169 ;  /* 0x000000a9a9a9d220 */ /* 0x010fca0000400000 */
[C---:B------:R-:W-:Y:S01]  /*9870*/  HMMA.16816.F32.BF16 R80, R20.reuse, R4, R80 ;  /* 0x000000041450723c */ /* 0x040fe20000041850 */
[----:B------:R-:W-:Y:S01]  /*9880*/  FMUL R32, R155, UR14 ;  /* 0x0000000e9b207c20 */ /* 0x000fe20008400000 */
[----:B------:R-:W-:Y:S01]  /*9890*/  FADD R33, -R135, R154 ;  /* 0x0000009a87217221 */ /* 0x000fe20000000100 */
[----:B------:R-:W-:Y:S01]  /*98a0*/  F2FP.BF16.F32.PACK_AB R26, R169, R164 ;  /* 0x000000a4a91a723e */ /* 0x000fe200000010ff */
[----:B--2---:R-:W-:Y:S01]  /*98b0*/  @!P1 FMUL R171, R171, R171 ;  /* 0x000000ababab9220 */ /* 0x004fe20000400000 */
[----:B------:R-:W-:Y:S01]  /*98c0*/  FADD R32, -R135, R32 ;  /* 0x0000002087207221 */ /* 0x000fe20000000100 */
[----:B------:R-:W-:Y:S01]  /*98d0*/  HMMA.16816.F32.BF16 R76, R20, R6, R76 ;  /* 0x00000006144c723c */ /* 0x000fe2000004184c */
[----:B------:R-:W1:Y:S01]  /*98e0*/  LDSM.16.MT88.4 R4, [R211+0xe800] ;  /* 0x00e80000d304783b */ /* 0x000e620000004200 */
[----:B------:R-:W-:Y:S02]  /*98f0*/  FSETP.GEU.AND P2, PT, R33, -126, PT ;  /* 0xc2fc00002100780b */ /* 0x000fe40003f4e000 */
[----:B------:R-:W-:-:S02]  /*9900*/  F2FP.BF16.F32.PACK_AB R27, R171, R170 ;  /* 0x000000aaab1b723e */ /* 0x000fc400000010ff */
[----:B------:R-:W-:Y:S01]  /*9910*/  HMMA.16816.F32.BF16 R92, R20, R34, R92 ;  /* 0x00000022145c723c */ /* 0x000fe2000004185c */
[----:B------:R-:W-:-:S05]  /*9920*/  FSETP.GEU.AND P5, PT, R32, -126, PT ;  /* 0xc2fc00002000780b */ /* 0x000fca0003fae000 */
[----:B-----5:R-:W-:Y:S01]  /*9930*/  HMMA.16816.F32.BF16 R120, R24, R12, R120 ;  /* 0x0000000c1878723c */ /* 0x020fe20000041878 */
[----:B------:R-:W-:Y:S02]  /*9940*/  FADD R34, -R66, R153 ;  /* 0x0000009942227221 */ /* 0x000fe40000000100 */
[----:B------:R-:W-:-:S03]  /*9950*/  @!P2 FMUL R33, R33, 0.5 ;  /* 0x3f0000002121a820 */ /* 0x000fc60000400000 */
[----:B------:R-:W-:Y:S01]  /*9960*/  FSETP.GEU.AND P1, PT, R34, -126, PT ;  /* 0xc2fc00002200780b */ /* 0x000fe20003f2e000 */
[C---:B------:R-:W-:Y:S01]  /*9970*/  HMMA.16816.F32.BF16 R116, R24.reuse, R14, R116 ;  /* 0x0000000e1874723c */ /* 0x040fe20000041874 */
[----:B------:R-:W-:Y:S01]  /*9980*/  @!P5 FMUL R32, R32, 0.5 ;  /* 0x3f0000002020d820 */ /* 0x000fe20000400000 */
[----:B------:R-:W-:Y:S01]  /*9990*/  LDSM.16.MT88.4 R12, [R215+0x12800] ;  /* 0x01280000d70c783b */ /* 0x000fe20000004200 */
[----:B------:R-:W2:Y:S03]  /*99a0*/  MUFU.EX2 R33, R33 ;  /* 0x0000002100217308 */ /* 0x000ea60000000800 */
[C---:B---3--:R-:W-:Y:S05]  /*99b0*/  HMMA.16816.F32.BF16 R112, R24.reuse, R8, R112 ;  /* 0x000000081870723c */ /* 0x048fea0000041870 */
[----:B------:R-:W3:Y:S01]  /*99c0*/  MUFU.EX2 R32, R32 ;  /* 0x0000002000207308 */ /* 0x000ee20000000800 */
[----:B------:R-:W-:Y:S01]  /*99d0*/  HMMA.16816.F32.BF16 R108, R24, R10, R108 ;  /* 0x0000000a186c723c */ /* 0x000fe2000004186c */
[----:B------:R-:W4:Y:S01]  /*99e0*/  LDSM.16.MT88.4 R8, [R213+0x12800] ;  /* 0x01280000d508783b */ /* 0x000f220000004200 */
[----:B------:R-:W-:-:S04]  /*99f0*/  @!P1 FMUL R34, R34, 0.5 ;  /* 0x3f00000022229820 */ /* 0x000fc80000400000 */
[----:B------:R-:W-:Y:S02]  /*9a00*/  HMMA.16816.F32.BF16 R72, R20, R28, R72 ;  /* 0x0000001c1448723c */ /* 0x000fe40000041848 */
[----:B------:R-:W5:Y:S01]  /*9a10*/  MUFU.EX2 R34, R34 ;  /* 0x0000002200227308 */ /* 0x000f620000000800 */
[----:B--2---:R-:W-:-:S03]  /*9a20*/  @!P2 FMUL R33, R33, R33 ;  /* 0x000000212121a220 */ /* 0x004fc60000400000 */
[----:B-1----:R-:W-:Y:S01]  /*9a30*/  HMMA.16816.F32.BF16 R104, R24, R4, R104 ;  /* 0x000000041868723c */ /* 0x002fe20000041868 */
[----:B---3--:R-:W-:-:S05]  /*9a40*/  @!P5 FMUL R32, R32, R32 ;  /* 0x000000202020d220 */ /* 0x008fca0000400000 */
[----:B------:R-:W-:Y:S01]  /*9a50*/  HMMA.16816.F32.BF16 R68, R20, R30, R68 ;  /* 0x0000001e1444723c */ /* 0x000fe20000041844 */
[----:B------:R-:W-:Y:S01]  /*9a60*/  FMUL R4, R151, UR14 ;  /* 0x0000000e97047c20 */ /* 0x000fe20008400000 */
[----:B------:R-:W1:Y:S03]  /*9a70*/  LDSM.16.MT88.4 R28, [R211+0x12800] ;  /* 0x01280000d31c783b */ /* 0x000e660000004200 */
[----:B------:R-:W-:Y:S01]  /*9a80*/  FADD R35, -R135, R4 ;  /* 0x0000000487237221 */ /* 0x000fe20000000100 */
[C---:B------:R-:W-:Y:S01]  /*9a90*/  HMMA.16816.F32.BF16 R128, R24.reuse, R16, R128 ;  /* 0x000000101880723c */ /* 0x040fe20000041880 */
[----:B------:R-:W-:Y:S01]  /*9aa0*/  FMUL R21, R148, UR14 ;  /* 0x0000000e94157c20 */ /* 0x000fe20008400000 */
[----:B-----5:R-:W-:Y:S01]  /*9ab0*/  @!P1 FMUL R34, R34, R34 ;  /* 0x0000002222229220 */ /* 0x020fe20000400000 */
[----:B------:R-:W-:Y:S02]  /*9ac0*/  F2FP.BF16.F32.PACK_AB R20, R33, R32 ;  /* 0x000000202114723e */ /* 0x000fe400000010ff */
[----:B------:R-:W-:Y:S01]  /*9ad0*/  FADD R21, -R66, R21 ;  /* 0x0000001542157221 */ /* 0x000fe20000000100 */
[----:B------:R-:W-:Y:S01]  /*9ae0*/  FSETP.GEU.AND P6, PT, R35, -126, PT ;  /* 0xc2fc00002300780b */ /* 0x000fe20003fce000 */
[----:B------:R-:W-:Y:S01]  /*9af0*/  FMUL R17, R152, UR14 ;  /* 0x0000000e98117c20 */ /* 0x000fe20008400000 */
[----:B------:R-:W-:Y:S01]  /*9b00*/  FMUL R16, R150, UR14 ;  /* 0x0000000e96107c20 */ /* 0x000fe20008400000 */
[C---:B------:R-:W-:Y:S01]  /*9b10*/  FADD R150, -R66.reuse, R149 ;  /* 0x0000009542967221 */ /* 0x040fe20000000100 */
[----:B------:R-:W-:Y:S01]  /*9b20*/  FSETP.GEU.AND P1, PT, R21, -126, PT ;  /* 0xc2fc00001500780b */ /* 0x000fe20003f2e000 */
[----:B------:R-:W-:Y:S01]  /*9b30*/  FADD R17, -R66, R17 ;  /* 0x0000001142117221 */ /* 0x000fe20000000100 */
[----:B------:R-:W-:Y:S01]  /*9b40*/  FADD R16, -R135, R16 ;  /* 0x0000001087107221 */ /* 0x000fe20000000100 */
[----:B------:R-:W-:Y:S01]  /*9b50*/  HMMA.16816.F32.BF16 R100, R24, R6, R100 ;  /* 0x000000061864723c */ /* 0x000fe20000041864 */
[----:B------:R-:W-:Y:S01]  /*9b60*/  FSETP.GEU.AND P2, PT, R150, -126, PT ;  /* 0xc2fc00009600780b */ /* 0x000fe20003f4e000 */
[----:B------:R-:W2:Y:S01]  /*9b70*/  LDSM.16.MT88.4 R4, [R212+0x12800] ;  /* 0x01280000d404783b */ /* 0x000ea20000004200 */
[----:B------:R-:W-:-:S02]  /*9b80*/  FSETP.GEU.AND P4, PT, R17, -126, PT ;  /* 0xc2fc00001100780b */ /* 0x000fc40003f8e000 */
[----:B------:R-:W-:Y:S01]  /*9b90*/  FSETP.GEU.AND P5, PT, R16, -126, PT ;  /* 0xc2fc00001000780b */ /* 0x000fe20003fae000 */
[----:B----4-:R-:W-:Y:S01]  /*9ba0*/  HMMA.16816.F32.BF16 R88, R24, R8, R88 ;  /* 0x000000081858723c */ /* 0x010fe20000041858 */
[----:B------:R-:W-:-:S03]  /*9bb0*/  @!P6 FMUL R35, R35, 0.5 ;  /* 0x3f0000002323e820 */ /* 0x000fc60000400000 */
[----:B------:R-:W-:Y:S02]  /*9bc0*/  @!P1 FMUL R21, R21, 0.5 ;  /* 0x3f00000015159820 */ /* 0x000fe40000400000 */
[C---:B------:R-:W-:Y:S01]  /*9bd0*/  HMMA.16816.F32.BF16 R84, R24.reuse, R10, R84 ;  /* 0x0000000a1854723c */ /* 0x040fe20000041854 */
[----:B------:R-:W3:Y:S01]  /*9be0*/  LDSM.16.MT88.4 R8, [R213+0xf000] ;  /* 0x00f00000d508783b */ /* 0x000ee20000004200 */
[----:B------:R-:W-:Y:S01]  /*9bf0*/  @!P2 FMUL R150, R150, 0.5 ;  /* 0x3f0000009696a820 */ /* 0x000fe20000400000 */
[----:B------:R-:W4:Y:S01]  /*9c00*/  MUFU.EX2 R35, R35 ;  /* 0x0000002300237308 */ /* 0x000f220000000800 */
[----:B------:R-:W-:Y:S02]  /*9c10*/  @!P4 FMUL R17, R17, 0.5 ;  /* 0x3f0000001111c820 */ /* 0x000fe40000400000 */
[----:B------:R-:W-:Y:S01]  /*9c20*/  @!P5 FMUL R16, R16, 0.5 ;  /* 0x3f0000001010d820 */ /* 0x000fe20000400000 */
[C---:B------:R-:W-:Y:S04]  /*9c30*/  HMMA.16816.F32.BF16 R96, R24.reuse, R12, R96 ;  /* 0x0000000c1860723c */ /* 0x040fe80000041860 */
[----:B------:R-:W5:Y:S02]  /*9c40*/  MUFU.EX2 R149, R17 ;  /* 0x0000001100957308 */ /* 0x000f640000000800 */
[C---:B------:R-:W-:Y:S01]  /*9c50*/  HMMA.16816.F32.BF16 R92, R24.reuse, R14, R92 ;  /* 0x0000000e185c723c */ /* 0x040fe2000004185c */
[----:B------:R-:W3:Y:S05]  /*9c60*/  LDSM.16.MT88.4 R12, [R215+0xf000] ;  /* 0x00f00000d70c783b */ /* 0x000eea0000004200 */
[----:B------:R-:W2:Y:S01]  /*9c70*/  MUFU.EX2 R148, R16 ;  /* 0x0000001000947308 */ /* 0x000ea20000000800 */
[----:B----4-:R-:W-:Y:S01]  /*9c80*/  @!P6 FMUL R35, R35, R35 ;  /* 0x000000232323e220 */ /* 0x010fe20000400000 */
[C---:B------:R-:W-:Y:S06]  /*9c90*/  HMMA.16816.F32.BF16 R124, R24.reuse, R18, R124 ;  /* 0x00000012187c723c */ /* 0x040fec000004187c */
[----:B------:R-:W4:Y:S01]  /*9ca0*/  MUFU.EX2 R150, R150 ;  /* 0x0000009600967308 */ /* 0x000f220000000800 */
[----:B-----5:R-:W-:Y:S01]  /*9cb0*/  @!P4 FMUL R149, R149, R149 ;  /* 0x000000959595c220 */ /* 0x020fe20000400000 */
[C---:B-1----:R-:W-:Y:S06]  /*9cc0*/  HMMA.16816.F32.BF16 R72, R24.reuse, R28, R72 ;  /* 0x0000001c1848723c */ /* 0x042fec0000041848 */
[----:B------:R-:W1:Y:S01]  /*9cd0*/  MUFU.EX2 R151, R21 ;  /* 0x0000001500977308 */ /* 0x000e620000000800 */
[----:B--2---:R-:W-:Y:S01]  /*9ce0*/  @!P5 FMUL R148, R148, R148 ;  /* 0x000000949494d220 */ /* 0x004fe20000400000 */
[----:B------:R-:W-:Y:S01]  /*9cf0*/  HMMA.16816.F32.BF16 R80, R24, R4, R80 ;  /* 0x000000041850723c */ /* 0x000fe20000041850 */
[----:B------:R-:W2:Y:S01]  /*9d00*/  LDSM.16.MT88.4 R16, [R211+0xf000] ;  /* 0x00f00000d310783b */ /* 0x000ea20000004200 */
[----:B------:R-:W-:-:S02]  /*9d10*/  FMUL R28, R146, UR14 ;  /* 0x0000000e921c7c20 */ /* 0x000fc40008400000 */
[----:B------:R-:W-:Y:S02]  /*9d20*/  F2FP.BF16.F32.PACK_AB R22, R148, R35 ;  /* 0x000000239416723e */ /* 0x000fe400000010ff */
[----:B------:R-:W-:Y:S01]  /*9d30*/  HMMA.16816.F32.BF16 R76, R24, R6, R76 ;  /* 0x00000006184c723c */ /* 0x000fe2000004184c */
[----:B----4-:R-:W-:Y:S01]  /*9d40*/  @!P2 FMUL R150, R150, R150 ;  /* 0x000000969696a220 */ /* 0x010fe20000400000 */
[----:B------:R-:W4:Y:S01]  /*9d50*/  LDSM.16.MT88.4 R4, [R212+0xf000] ;  /* 0x00f00000d404783b */ /* 0x000f220000004200 */
[----:B------:R-:W-:-:S03]  /*9d60*/  FADD R28, -R135, R28 ;  /* 0x0000001c871c7221 */ /* 0x000fc60000000100 */
[----:B------:R-:W-:Y:S01]  /*9d70*/  HMMA.16816.F32.BF16 R68, R24, R30, R68 ;  /* 0x0000001e1844723c */ /* 0x000fe20000041844 */
[----:B------:R-:W5:Y:S01]  /*9d80*/  LDSM.16.MT88.4 R24, [R211+0x13000] ;  /* 0x01300000d318783b */ /* 0x000f620000004200 */
[----:B------:R-:W-:Y:S01]  /*9d90*/  FSETP.GEU.AND P5, PT, R28, -126, PT ;  /* 0xc2fc00001c00780b */ /* 0x000fe20003fae000 */
[----:B-1----:R-:W-:Y:S01]  /*9da0*/  @!P1 FMUL R151, R151, R151 ;  /* 0x0000009797979220 */ /* 0x002fe20000400000 */
[----:B------:R-:W-:-:S03]  /*9db0*/  F2FP.BF16.F32.PACK_AB R21, R149, R34 ;  /* 0x000000229515723e */ /* 0x000fc600000010ff */
[----:B------:R-:W-:Y:S01]  /*9dc0*/  FADD R30, -R66, R143 ;  /* 0x0000008f421e7221 */ /* 0x000fe20000000100 */
[----:B------:R-:W-:Y:S01]  /*9dd0*/  F2FP.BF16.F32.PACK_AB R23, R151, R150 ;  /* 0x000000969717723e */ /* 0x000fe200000010ff */
[----:B------:R-:W-:-:S03]  /*9de0*/  FMUL R31, R142, UR14 ;  /* 0x0000000e8e1f7c20 */ /* 0x000fc60008400000 */
[----:B------:R-:W-:Y:S01]  /*9df0*/  FSETP.GEU.AND P1, PT, R30, -126, PT ;  /* 0xc2fc00001e00780b */ /* 0x000fe20003f2e000 */
[----:B------:R-:W-:Y:S02]  /*9e00*/  FADD R31, -R66, R31 ;  /* 0x0000001f421f7221 */ /* 0x000fe40000000100 */
[----:B---3--:R-:W-:Y:S01]  /*9e10*/  HMMA.16816.F32.BF16 R120, R20, R8, R120 ;  /* 0x000000081478723c */ /* 0x008fe20000041878 */
[----:B------:R-:W-:Y:S02]  /*9e20*/  @!P5 FMUL R28, R28, 0.5 ;  /* 0x3f0000001c1cd820 */ /* 0x000fe40000400000 */
[----:B------:R-:W-:-:S03]  /*9e30*/  FSETP.GEU.AND P4, PT, R31, -126, PT ;  /* 0xc2fc00001f00780b */ /* 0x000fc60003f8e000 */
[C---:B------:R-:W-:Y:S01]  /*9e40*/  HMMA.16816.F32.BF16 R128, R20.reuse, R12, R128 ;  /* 0x0000000c1480723c */ /* 0x040fe20000041880 */
[----:B------:R-:W-:Y:S01]  /*9e50*/  FMUL R8, R145, UR14 ;  /* 0x0000000e91087c20 */ /* 0x000fe20008400000 */
[----:B------:R-:W1:Y:S02]  /*9e60*/  MUFU.EX2 R28, R28 ;  /* 0x0000001c001c7308 */ /* 0x000e640000000800 */
[----:B------:R-:W-:Y:S01]  /*9e70*/  @!P1 FMUL R30, R30, 0.5 ;  /* 0x3f0000001e1e9820 */ /* 0x000fe20000400000 */
[----:B------:R-:W-:Y:S01]  /*9e80*/  FADD R29, -R135, R8 ;  /* 0x00000008871d7221 */ /* 0x000fe20000000100 */
[C---:B------:R-:W-:Y:S01]  /*9e90*/  HMMA.16816.F32.BF16 R124, R20.reuse, R14, R124 ;  /* 0x0000000e147c723c */ /* 0x040fe2000004187c */
[----:B------:R-:W3:Y:S03]  /*9ea0*/  LDSM.16.MT88.4 R12, [R215+0x13000] ;  /* 0x01300000d70c783b */ /* 0x000ee60000004200 */
[----:B------:R-:W-:Y:S01]  /*9eb0*/  FSETP.GEU.AND P2, PT, R29, -126, PT ;  /* 0xc2fc00001d00780b */ /* 0x000fe20003f4e000 */
[----:B------:R-:W5:Y:S01]  /*9ec0*/  MUFU.EX2 R30, R30 ;  /* 0x0000001e001e7308 */ /* 0x000f620000000800 */
[----:B------:R-:W-:Y:S01]  /*9ed0*/  HMMA.16816.F32.BF16 R116, R20, R10, R116 ;  /* 0x0000000a1474723c */ /* 0x000fe20000041874 */
[----:B------:R-:W3:Y:S01]  /*9ee0*/  LDSM.16.MT88.4 R8, [R213+0x13000] ;  /* 0x01300000d508783b */ /* 0x000ee20000004200 */
[----:B------:R-:W-:-:S04]  /*9ef0*/  @!P4 FMUL R31, R31, 0.5 ;  /* 0x3f0000001f1fc820 */ /* 0x000fc80000400000 */
[C---:B--2---:R-:W-:Y:S01]  /*9f00*/  HMMA.16816.F32.BF16 R104, R20.reuse, R16, R104 ;  /* 0x000000101468723c */ /* 0x044fe20000041868 */
[----:B-1----:R-:W-:Y:S01]  /*9f10*/  @!P5 FMUL R28, R28, R28 ;  /* 0x0000001c1c1cd220 */ /* 0x002fe20000400000 */
[----:B------:R-:W1:Y:S03]  /*9f20*/  MUFU.EX2 R31, R31 ;  /* 0x0000001f001f7308 */ /* 0x000e660000000800 */
[----:B------:R-:W-:Y:S01]  /*9f30*/  @!P2 FMUL R29, R29, 0.5 ;  /* 0x3f0000001d1da820 */ /* 0x000fe20000400000 */
[C---:B----4-:R-:W-:Y:S01]  /*9f40*/  HMMA.16816.F32.BF16 R112, R20.reuse, R4, R112 ;  /* 0x000000041470723c */ /* 0x050fe20000041870 */
[----:B------:R-:W-:Y:S01]  /*9f50*/  FMUL R17, R134, UR14 ;  /* 0x0000000e86117c20 */ /* 0x000fe20008400000 */
[----:B------:R-:W-:Y:S01]  /*9f60*/  FMUL R16, R140, UR14 ;  /* 0x0000000e8c107c20 */ /* 0x000fe20008400000 */
[----:B-----5:R-:W-:Y:S02]  /*9f70*/  @!P1 FMUL R30, R30, R30 ;  /* 0x0000001e1e1e9220 */ /* 0x020fe40000400000 */
[----:B------:R-:W2:Y:S01]  /*9f80*/  MUFU.EX2 R29, R29 ;  /* 0x0000001d001d7308 */ /* 0x000ea20000000800 */
[----:B------:R-:W-:Y:S01]  /*9f90*/  FADD R132, -R66, R17 ;  /* 0x0000001142847221 */ /* 0x000fe20000000100 */
[----:B------:R-:W-:Y:S01]  /*9fa0*/  FMUL R4, R141, UR14 ;  /* 0x0000000e8d047c20 */ /* 0x000fe20008400000 */
[----:B------:R-:W-:Y:S01]  /*9fb0*/  HMMA.16816.F32.BF16 R108, R20, R6, R108 ;  /* 0x00000006146c723c */ /* 0x000fe2000004186c */
[----:B------:R-:W-:-:S02]  /*9fc0*/  FSETP.GEU.AND P1, PT, R239, -126, PT ;  /* 0xc2fc0000ef00780b */ /* 0x000fc40003f2e000 */
[C---:B------:R-:W-:Y:S01]  /*9fd0*/  FADD R140, -R135.reuse, R4 ;  /* 0x00000004878c7221 */ /* 0x040fe20000000100 */
[----:B------:R-:W-:Y:S01]  /*9fe0*/  FADD R135, -R135, R16 ;  /* 0x0000001087877221 */ /* 0x000fe20000000100 */
[----:B------:R-:W4:Y:S01]  /*9ff0*/  LDSM.16.MT88.4 R4, [R212+0x13000] ;  /* 0x01300000d404783b */ /* 0x000f220000004200 */
[----:B-1----:R-:W-:Y:S01]  /*a000*/  @!P4 FMUL R31, R31, R31 ;  /* 0x0000001f1f1fc220 */ /* 0x002fe20000400000 */
[----:B------:R-:W-:Y:S01]  /*a010*/  HMMA.16816.F32.BF16 R100, R20, R18, R100 ;  /* 0x000000121464723c */ /* 0x000fe20000041864 */
[----:B------:R-:W-:Y:S01]  /*a020*/  FSETP.GEU.AND P6, PT, R140, -126, PT ;  /* 0xc2fc00008c00780b */ /* 0x000fe20003fce000 */
[----:B------:R-:W-:Y:S01]  /*a030*/  LDSM.16.MT88.4 R16, [R215+0xf800] ;  /* 0x00f80000d710783b */ /* 0x000fe20000004200 */
[----:B------:R-:W-:-:S03]  /*a040*/  FSETP.GEU.AND P5, PT, R135, -126, PT ;  /* 0xc2fc00008700780b */ /* 0x000fc60003fae000 */
[----:B------:R-:W-:Y:S01]  /*a050*/  HMMA.16816.F32.BF16 R72, R20, R24, R72 ;  /* 0x000000181448723c */ /* 0x000fe20000041848 */
[----:B--2---:R-:W-:Y:S01]  /*a060*/  @!P2 FMUL R29, R29, R29 ;  /* 0x0000001d1d1da220 */ /* 0x004fe20000400000 */
[----:B------:R-:W-:Y:S01]  /*a070*/  FSETP.GEU.AND P2, PT, R132, -126, PT ;  /* 0xc2fc00008400780b */ /* 0x000fe20003f4e000 */
[----:B------:R-:W-:-:S03]  /*a080*/  @!P1 FMUL R239, R239, 0.5 ;  /* 0x3f000000efef9820 */ /* 0x000fc60000400000 */
[C---:B---3--:R-:W-:Y:S01]  /*a090*/  HMMA.16816.F32.BF16 R96, R20.reuse, R12, R96 ;  /* 0x0000000c1460723c */ /* 0x048fe20000041860 */
[----:B------:R-:W-:Y:S01]  /*a0a0*/  FADD R25, R43, R42 ;  /* 0x0000002a2b197221 */ /* 0x000fe20000000000 */
[----:B------:R-:W-:Y:S01]  /*a0b0*/  @!P6 FMUL R140, R140, 0.5 ;  /* 0x3f0000008c8ce820 */ /* 0x000fe20000400000 */
[----:B------:R-:W1:Y:S01]  /*a0c0*/  MUFU.EX2 R239, R239 ;  /* 0x000000ef00ef7308 */ /* 0x000e620000000800 */
[----:B------:R-:W-:Y:S01]  /*a0d0*/  @!P5 FMUL R135, R135, 0.5 ;  /* 0x3f0000008787d820 */ /* 0x000fe20000400000 */
[----:B------:R-:W-:Y:S01]  /*a0e0*/  FADD R25, R2, R25 ;  /* 0x0000001902197221 */ /* 0x000fe20000000000 */
[C---:B------:R-:W-:Y:S01]  /*a0f0*/  HMMA.16816.F32.BF16 R92, R20.reuse, R14, R92 ;  /* 0x0000000e145c723c */ /* 0x040fe2000004185c */
[----:B------:R-:W2:Y:S02]  /*a100*/  LDSM.16.MT88.4 R12, [R213+0xf800] ;  /* 0x00f80000d50c783b */ /* 0x000ea40000004200 */
[----:B------:R-:W-:Y:S01]  /*a110*/  @!P2 FMUL R132, R132, 0.5 ;  /* 0x3f0000008484a820 */ /* 0x000fe20000400000 */
[----:B------:R-:W-:Y:S01]  /*a120*/  FADD R144, R144, R25 ;  /* 0x0000001990907221 */ /* 0x000fe20000000000 */
[----:B------:R-:W3:Y:S01]  /*a130*/  MUFU.EX2 R66, R140 ;  /* 0x0000008c00427308 */ /* 0x000ee20000000800 */
[----:B------:R-:W-:Y:S01]  /*a140*/  HMMA.16816.F32.BF16 R88, R20, R8, R88 ;  /* 0x000000081458723c */ /* 0x000fe20000041858 */
[----:B------:R-:W-:Y:S01]  /*a150*/  FADD R25, R0, R41 ;  /* 0x0000002900197221 */ /* 0x000fe20000000000 */
[----:B------:R-:W-:-:S03]  /*a160*/  FADD R144, R147, R144 ;  /* 0x0000009093907221 */ /* 0x000fc60000000000 */
[----:B------:R-:W-:Y:S01]  /*a170*/  FADD R156, R156, R25 ;  /* 0x000000199c9c7221 */ /* 0x000fe20000000000 */
[C---:B------:R-:W-:Y:S01]  /*a180*/  HMMA.16816.F32.BF16 R84, R20.reuse, R10, R84 ;  /* 0x0000000a1454723c */ /* 0x040fe20000041854 */
[----:B------:R-:W5:Y:S01]  /*a190*/  MUFU.EX2 R241, R135 ;  /* 0x0000008700f17308 */ /* 0x000f620000000800 */
[----:B------:R-:W2:Y:S01]  /*a1a0*/  LDSM.16.MT88.4 R8, [R212+0xf800] ;  /* 0x00f80000d408783b */ /* 0x000ea20000004200 */
[----:B-1----:R-:W-:Y:S01]  /*a1b0*/  @!P1 FMUL R239, R239, R239 ;  /* 0x000000efefef9220 */ /* 0x002fe20000400000 */
[----:B------:R-:W-:Y:S01]  /*a1c0*/  FADD R159, R159, R144 ;  /* 0x000000909f9f7221 */ /* 0x000fe20000000000 */
[----:B------:R-:W-:Y:S01]  /*a1d0*/  FADD R157, R157, R156 ;  /* 0x0000009c9d9d7221 */ /* 0x000fe20000000000 */
[C---:B------:R-:W-:Y:S01]  /*a1e0*/  HMMA.16816.F32.BF16 R68, R20.reuse, R26, R68 ;  /* 0x0000001a1444723c */ /* 0x040fe20000041844 */
[----:B------:R-:W-:Y:S01]  /*a1f0*/  LEA R238, P1, R192, UR10, 0x1 ;  /* 0x0000000ac0ee7c11 */ /* 0x000fe2000f8208ff */
[----:B------:R-:W-:Y:S01]  /*a200*/  FADD R159, R158, R159 ;  /* 0x0000009f9e9f7221 */ /* 0x000fe20000000000 */
[----:B------:R-:W1:Y:S01]  /*a210*/  MUFU.EX2 R132, R132 ;  /* 0x0000008400847308 */ /* 0x000e620000000800 */
[----:B---3--:R-:W-:Y:S01]  /*a220*/  @!P6 FMUL R66, R66, R66 ;  /* 0x000000424242e220 */ /* 0x008fe20000400000 */
[----:B------:R-:W-:Y:S01]  /*a230*/  FADD R160, R160, R157 ;  /* 0x0000009da0a07221 */ /* 0x000fe20000000000 */
[----:B----4-:R-:W-:Y:S01]  /*a240*/  HMMA.16816.F32.BF16 R80, R20, R4, R80 ;  /* 0x000000041450723c */ /* 0x010fe20000041850 */
[----:B------:R-:W-:Y:S01]  /*a250*/  FADD R162, R162, R159 ;  /* 0x0000009fa2a27221 */ /* 0x000fe20000000000 */
[----:B------:R-:W-:Y:S01]  /*a260*/  LEA.HI.X R237, R192, UR11, R193, 0x1, P1 ;  /* 0x0000000bc0ed7c11 */ /* 0x000fe200088f0cc1 */
[----:B------:R-:W-:-:S02]  /*a270*/  FADD R160, R161, R160 ;  /* 0x000000a0a1a07221 */ /* 0x000fc40000000000 */
[----:B------:R-:W-:Y:S01]  /*a280*/  FADD R163, R163, R162 ;  /* 0x000000a2a3a37221 */ /* 0x000fe20000000000 */
[----:B-----5:R-:W-:Y:S01]  /*a290*/  @!P5 FMUL R241, R241, R241 ;  /* 0x000000f1f1f1d220 */ /* 0x020fe20000400000 */
[----:B------:R-:W-:Y:S01]  /*a2a0*/  HMMA.16816.F32.BF16 R76, R20, R6, R76 ;  /* 0x00000006144c723c */ /* 0x000fe2000004184c */
[----:B------:R-:W-:Y:S01]  /*a2b0*/  F2FP.BF16.F32.PACK_AB R4, R29, R28 ;  /* 0x0000001c1d04723e */ /* 0x000fe200000010ff */
[----:B------:R-:W3:Y:S01]  /*a2c0*/  LDSM.16.MT88.4 R20, [R211+0xf800] ;  /* 0x00f80000d314783b */ /* 0x000ee20000004200 */
[----:B------:R-:W-:Y:S01]  /*a2d0*/  F2FP.BF16.F32.PACK_AB R5, R31, R30 ;  /* 0x0000001e1f05723e */ /* 0x000fe200000010ff */
[----:B------:R-:W-:Y:S01]  /*a2e0*/  FADD R168, R168, R163 ;  /* 0x000000a3a8a87221 */ /* 0x000fe20000000000 */
[----:B-1----:R-:W-:Y:S02]  /*a2f0*/  @!P2 FMUL R132, R132, R132 ;  /* 0x000000848484a220 */ /* 0x002fe40000400000 */
[----:B------:R-:W-:Y:S01]  /*a300*/  F2FP.BF16.F32.PACK_AB R6, R241, R66 ;  /* 0x00000042f106723e */ /* 0x000fe200000010ff */
[----:B------:R-:W-:-:S02]  /*a310*/  FADD R167, R167, R168 ;  /* 0x000000a8a7a77221 */ /* 0x000fc40000000000 */
[----:B------:R-:W-:Y:S02]  /*a320*/  F2FP.BF16.F32.PACK_AB R7, R239, R132 ;  /* 0x00000084ef07723e */ /* 0x000fe400000010ff */
[----:B------:R-:W-:-:S04]  /*a330*/  FADD R170, R170, R167 ;  /* 0x000000a7aaaa7221 */ /* 0x000fc80000000000 */
[----:B------:R-:W-:Y:S01]  /*a340*/  FADD R171, R171, R170 ;  /* 0x000000aaabab7221 */ /* 0x000fe20000000000 */
[----:B--2---:R-:W-:Y:S03]  /*a350*/  HMMA.16816.F32.BF16 R120, R4, R12, R120 ;  /* 0x0000000c0478723c */ /* 0x004fe60000041878 */
[----:B------:R-:W-:-:S03]  /*a360*/  FADD R34, R34, R171 ;  /* 0x000000ab22227221 */ /* 0x000fc60000000000 */
[----:B------:R-:W-:Y:S01]  /*a370*/  HMMA.16816.F32.BF16 R116, R4, R14, R116 ;  /* 0x0000000e0474723c */ /* 0x000fe20000041874 */
[----:B------:R-:W1:Y:S01]  /*a380*/  LDSM.16.MT88.4 R12, [R213+0x13800] ;  /* 0x01380000d50c783b */ /* 0x000e620000004200 */
[----:B------:R-:W-:-:S04]  /*a390*/  FADD R149, R149, R34 ;  /* 0x0000002295957221 */ /* 0x000fc80000000000 */
[----:B------:R-:W-:Y:S01]  /*a3a0*/  HMMA.16816.F32.BF16 R112, R4, R8, R112 ;  /* 0x000000080470723c */ /* 0x000fe20000041870 */
[----:B------:R-:W-:-:S04]  /*a3b0*/  FADD R150, R150, R149 ;  /* 0x0000009596967221 */ /* 0x000fc80000000000 */
[----:B------:R-:W-:Y:S01]  /*a3c0*/  FADD R151, R151, R150 ;  /* 0x0000009697977221 */ /* 0x000fe20000000000 */
[----:B------:R-:W-:Y:S01]  /*a3d0*/  HMMA.16816.F32.BF16 R108, R4, R10, R108 ;  /* 0x0000000a046c723c */ /* 0x000fe2000004186c */
[----:B------:R-:W2:Y:S02]  /*a3e0*/  LDSM.16.MT88.4 R8, [R212+0x13800] ;  /* 0x01380000d408783b */ /* 0x000ea40000004200 */
[----:B------:R-:W-:-:S03]  /*a3f0*/  FADD R30, R30, R151 ;  /* 0x000000971e1e7221 */ /* 0x000fc60000000000 */
[----:B------:R-:W-:Y:S01]  /*a400*/  HMMA.16816.F32.BF16 R128, R4, R16, R128 ;  /* 0x000000100480723c */ /* 0x000fe20000041880 */
[----:B------:R-:W-:-:S04]  /*a410*/  FADD R31, R31, R30 ;  /* 0x0000001e1f1f7221 */ /* 0x000fc80000000000 */
[----:B------:R-:W-:Y:S01]  /*a420*/  FADD R132, R132, R31 ;  /* 0x0000001f84847221 */ /* 0x000fe20000000000 */
[----:B------:R-:W-:Y:S01]  /*a430*/  HMMA.16816.F32.BF16 R124, R4, R18, R124 ;  /* 0x00000012047c723c */ /* 0x000fe2000004187c */
[----:B------:R-:W4:Y:S02]  /*a440*/  LDSM.16.MT88.4 R16, [R215+0x13800] ;  /* 0x01380000d710783b */ /* 0x000f240000004200 */
[----:B------:R-:W-:-:S03]  /*a450*/  FADD R239, R239, R132 ;  /* 0x00000084efef7221 */ /* 0x000fc60000000000 */
[C---:B---3--:R-:W-:Y:S06]  /*a460*/  HMMA.16816.F32.BF16 R104, R4.reuse, R20, R104 ;  /* 0x000000140468723c */ /* 0x048fec0000041868 */
[C---:B------:R-:W-:Y:S01]  /*a470*/  HMMA.16816.F32.BF16 R100, R4.reuse, R22, R100 ;  /* 0x000000160464723c */ /* 0x040fe20000041864 */
[----:B------:R-:W3:Y:S05]  /*a480*/  LDSM.16.MT88.4 R20, [R211+0x13800] ;  /* 0x01380000d314783b */ /* 0x000eea0000004200 */
[C---:B-1----:R-:W-:Y:S06]  /*a490*/  HMMA.16816.F32.BF16 R88, R4.reuse, R12, R88 ;  /* 0x0000000c0458723c */ /* 0x042fec0000041858 */
[----:B------:R-:W-:Y:S01]  /*a4a0*/  HMMA.16816.F32.BF16 R84, R4, R14, R84 ;  /* 0x0000000e0454723c */ /* 0x000fe20000041854 */
[----:B------:R-:W-:-:S04]  /*a4b0*/  FADD R13, R165, R160 ;  /* 0x000000a0a50d7221 */ /* 0x000fc80000000000 */
[----:B------:R-:W-:Y:S01]  /*a4c0*/  FADD R13, R166, R13 ;  /* 0x0000000da60d7221 */ /* 0x000fe20000000000 */
[----:B--2---:R-:W-:Y:S03]  /*a4d0*/  HMMA.16816.F32.BF16 R80, R4, R8, R80 ;  /* 0x000000080450723c */ /* 0x004fe60000041850 */
[----:B------:R-:W-:-:S03]  /*a4e0*/  FADD R164, R164, R13 ;  /* 0x0000000da4a47221 */ /* 0x000fc60000000000 */
[----:B------:R-:W-:Y:S01]  /*a4f0*/  HMMA.16816.F32.BF16 R76, R4, R10, R76 ;  /* 0x0000000a044c723c */ /* 0x000fe2000004184c */
[----:B------:R-:W-:-:S04]  /*a500*/  FADD R169, R169, R164 ;  /* 0x000000a4a9a97221 */ /* 0x000fc80000000000 */
[----:B------:R-:W-:Y:S01]  /*a510*/  FADD R32, R32, R169 ;  /* 0x000000a920207221 */ /* 0x000fe20000000000 */
[----:B----4-:R-:W-:Y:S03]  /*a520*/  HMMA.16816.F32.BF16 R96, R4, R16, R96 ;  /* 0x000000100460723c */ /* 0x010fe60000041860 */
[----:B------:R-:W-:-:S03]  /*a530*/  FADD R32, R33, R32 ;  /* 0x0000002021207221 */ /* 0x000fc60000000000 */
[----:B------:R-:W-:Y:S01]  /*a540*/  HMMA.16816.F32.BF16 R92, R4, R18, R92 ;  /* 0x00000012045c723c */ /* 0x000fe2000004185c */
[----:B------:R-:W-:-:S04]  /*a550*/  FADD R9, R35, R32 ;  /* 0x0000002023097221 */ /* 0x000fc80000000000 */
[----:B------:R-:W-:Y:S01]  /*a560*/  FADD R9, R148, R9 ;  /* 0x0000000994097221 */ /* 0x000fe20000000000 */
[----:B---3--:R-:W-:Y:S03]  /*a570*/  HMMA.16816.F32.BF16 R72, R4, R20, R72 ;  /* 0x000000140448723c */ /* 0x008fe60000041848 */
[----:B------:R-:W-:-:S03]  /*a580*/  FADD R28, R28, R9 ;  /* 0x000000091c1c7221 */ /* 0x000fc60000000000 */
[----:B------:R-:W-:Y:S01]  /*a590*/  HMMA.16816.F32.BF16 R68, R4, R22, R68 ;  /* 0x000000160444723c */ /* 0x000fe20000041844 */
[----:B------:R-:W-:-:S04]  /*a5a0*/  FADD R29, R29, R28 ;  /* 0x0000001c1d1d7221 */ /* 0x000fc80000000000 */
[----:B------:R-:W-:-:S04]  /*a5b0*/  FADD R66, R66, R29 ;  /* 0x0000001d42427221 */ /* 0x000fc80000000000 */
[----:B------:R-:W-:Y:S01]  /*a5c0*/  FADD R241, R241, R66 ;  /* 0x00000042f1f17221 */ /* 0x000fe20000000000 */
[----:B------:R-:W-:-:S14]  /*a5d0*/  @!P3 BRA `(.L_x_2223) ;  /* 0x0000006c0028b947 */ /* 0x000fdc0003800000 */
        /* <DEDUP_REMOVED lines=10> */
[----:B------:R-:W-:Y:S01]  /*a680*/  R2UR UR4, R0 ;  /* 0x00000000000472ca */ /* 0x000fe200000e0000 */
[----:B------:R-:W-:Y:S01]  /*a690*/  IMAD.U32 R2, RZ, RZ, UR28 ;  /* 0x0000001cff027e24 */ /* 0x000fe2000f8e00ff */
[----:B------:R-:W-:-:S04]  /*a6a0*/  ULOP3.LUT UR28, UR28, UR12, URZ, 0x3c, !UPT ;  /* 0x0000000c1c1c7292 */ /* 0x000fc8000f8e3c3f */
[----:B------:R-:W-:-:S04]  /*a6b0*/  IABS R2, R2 ;  /* 0x0000000200027213 */ /* 0x000fc80000000000 */
[----:B------:R-:W-:-:S03]  /*a6c0*/  R2UR UR26, R2 ;  /* 0x00000000021a72ca */ /* 0x000fc600000e0000 */
[----:B------:R-:W1:Y:S08]  /*a6d0*/  I2F.RP R5, UR4 ;  /* 0x0000000400057d06 */ /* 0x000e700008209400 */
[----:B-1----:R-:W1:Y:S02]  /*a6e0*/  MUFU.RCP R4, R5 ;  /* 0x0000000500047308 */ /* 0x002e640000001000 */
[----:B-1----:R-:W-:-:S06]  /*a6f0*/  IADD3 R4, R4, 0xffffffe, RZ ;  /* 0x0ffffffe04047810 */ /* 0x002fcc0007ffe0ff */
[----:B------:R-:W1:Y:S02]  /*a700*/  F2I.FTZ.U32.TRUNC.NTZ R0, R4 ;  /* 0x0000000400007305 */ /* 0x000e64000021f000 */
[----:B-1----:R-:W-:Y:S02]  /*a710*/  R2UR UR31, R0 ;  /* 0x00000000001f72ca */ /* 0x002fe400000e0000 */
[----:B------:R-:W-:Y:S01]  /*a720*/  MOV R0, UR13 ;  /* 0x0000000d00007c02 */ /* 0x000fe20008000f00 */
[----:B------:R-:W-:-:S03]  /*a730*/  ULOP3.LUT UR13, UR13, UR12, URZ, 0x3c, !UPT ;  /* 0x0000000c0d0d7292 */ /* 0x000fc6000f8e3c3f */
        /* <DEDUP_REMOVED lines=33> */
[----:B------:R-:W-:Y:S01]  /*a950*/  IMAD.U32 R10, RZ, RZ, UR18 ;  /* 0x00000012ff0a7e24 */ /* 0x000fe2000f8e00ff */
[----:B------:R-:W-:Y:S01]  /*a960*/  MOV R11, UR19 ;  /* 0x00000013000b7c02 */ /* 0x000fe20008000f00 */
[----:B------:R-:W-:Y:S01]  /*a970*/  IMAD.U32 R8, RZ, RZ, UR26 ;  /* 0x0000001aff087e24 */ /* 0x000fe2000f8e00ff */
[----:B------:R-:W-:-:S03]  /*a980*/  MOV R9, UR27 ;  /* 0x0000001b00097c02 */ /* 0x000fc60008000f00 */
[----:B------:R-:W2:Y:S04]  /*a990*/  LDG.E R5, desc[UR24][R10.64] ;  /* 0x000000180a057981 */ /* 0x000ea8000c1e1900 */
[----:B------:R-:W2:Y:S01]  /*a9a0*/  LDG.E R2, desc[UR24][R8.64] ;  /* 0x0000001808027981 */ /* 0x000ea2000c1e1900 */
[----:B------:R-:W-:-:S04]  /*a9b0*/  UIADD3 UR4, UR29, -UR4, URZ ;  /* 0x800000041d047290 */ /* 0x000fc8000fffe03f */
[----:B------:R-:W-:-:S04]  /*a9c0*/  UIMAD UR12, UR4, UR12, -0x80 ;  /* 0xffffff80040c74a4 */ /* 0x000fc8000f8e020c */
[----:B------:R-:W-:-:S06]  /*a9d0*/  USHF.R.S32.HI UR4, URZ, 0x1f, UR12 ;  /* 0x0000001f3f047899 */ /* 0x000fcc000801140c */
[----:B------:R-:W-:-:S04]  /*a9e0*/  IMAD R0, R138, UR4, RZ ;  /* 0x000000048a007c24 */ /* 0x000fc8000f8e02ff */
[----:B------:R-:W-:Y:S02]  /*a9f0*/  IMAD R0, R139, UR12, R0 ;  /* 0x0000000c8b007c24 */ /* 0x000fe4000f8e0200 */
[----:B--2---:R-:W-:Y:S02]  /*aa00*/  IMAD.IADD R2, R2, 0x1, -R5 ;  /* 0x0000000102027824 */ /* 0x004fe400078e0a05 */
[----:B------:R-:W-:Y:S01]  /*aa10*/  IMAD.WIDE.U32 R4, R138, UR12, RZ ;  /* 0x0000000c8a047c25 */ /* 0x000fe2000f8e00ff */
[----:B------:R-:W-:Y:S02]  /*aa20*/  ULDC.64 UR12, c[0x0][0x238] ;  /* 0x00008e00000c7ab9 */ /* 0x000fe40000000a00 */
[----:B------:R-:W-:Y:S02]  /*aa30*/  SHF.R.S32.HI R6, RZ, 0x1f, R2 ;  /* 0x0000001fff067819 */ /* 0x000fe40000011402 */
[----:B------:R-:W-:-:S03]  /*aa40*/  IADD3 R7, R5, R0, RZ ;  /* 0x0000000005077210 */ /* 0x000fc60007ffe0ff */
[----:B------:R-:W-:Y:S02]  /*aa50*/  IMAD R5, R6, UR12, RZ ;  /* 0x0000000c06057c24 */ /* 0x000fe4000f8e02ff */
[----:B------:R-:W-:Y:S02]  /*aa60*/  IMAD.MOV.U32 R6, RZ, RZ, R4 ;  /* 0x000000ffff067224 */ /* 0x000fe400078e0004 */
[C---:B------:R-:W-:Y:S02]  /*aa70*/  IMAD R5, R2.reuse, UR13, R5 ;  /* 0x0000000d02057c24 */ /* 0x040fe4000f8e0205 */
[----:B------:R-:W-:-:S05]  /*aa80*/  IMAD.WIDE.U32 R6, R2, UR12, R6 ;  /* 0x0000000c02067c25 */ /* 0x000fca000f8e0006 */
[----:B------:R-:W-:Y:S01]  /*aa90*/  IADD3 R0, R7, R5, RZ ;  /* 0x0000000507007210 */ /* 0x000fe20007ffe0ff */
[----:B------:R-:W-:Y:S01]  /*aaa0*/  IMAD.MOV.U32 R7, RZ, RZ, R6 ;  /* 0x000000ffff077224 */ /* 0x000fe200078e0006 */
[----:B------:R-:W-:Y:S06]  /*aab0*/  BRA `(.L_x_2225) ;  /* 0x0000000000087947 */ /* 0x000fec0003800000 */
.L_x_2224:
[----:B------:R-:W-:-:S04]  /*aac0*/  LEA R7, -R138, RZ, 0x7 ;  /* 0x000000ff8a077211 */ /* 0x000fc800078e39ff */
[----:B------:R-:W-:-:S07]  /*aad0*/  SHF.R.S32.HI R0, RZ, 0x1f, R7 ;  /* 0x0000001fff007819 */ /* 0x000fce0000011407 */
.L_x_2225:
[----:B------:R-:W-:Y:S01]  /*aae0*/  ULDC UR4, c[0x0][0x2d0] ;  /* 0x0000b40000047ab9 */ /* 0x000fe20000000800 */
[----:B------:R-:W-:Y:S02]  /*aaf0*/  LEA R194, P3, R7, R184, 0x1 ;  /* 0x000000b807c27211 */ /* 0x000fe400078608ff */
        /* <DEDUP_REMOVED lines=89> */
[-C--:B------:R-:W-:Y:S01]  /*b090*/  @!P2 LEA.HI.X R33, R9, R185.reuse, R0, 0x1, P6 ;  /* 0x000000b90921a211 */ /* 0x080fe200030f0c00 */
[--C-:B------:R-:W-:Y:S01]  /*b0a0*/  @!P1 IMAD.X R9, R0, 0x1, R36.reuse, P5 ;  /* 0x0000000100099824 */ /* 0x100fe200028e0624 */
[----:B------:R-:W-:Y:S01]  /*b0b0*/  @!P1 LEA R8, P5, R2, UR6, 0x1 ;  /* 0x0000000602089c11 */ /* 0x000fe2000f8a08ff */
[----:B------:R-:W-:Y:S01]  /*b0c0*/  @P1 STS.128 [R226+0x11800], RZ ;  /* 0x011800ffe2001388 */ /* 0x000fe20000000c00 */
[C---:B------:R-:W-:Y:S01]  /*b0d0*/  @!P2 LEA R34, P4, R5.reuse, R184, 0x1 ;  /* 0x000000b80522a211 */ /* 0x040fe200078808ff */
[----:B------:R-:W-:Y:S01]  /*b0e0*/  @!P1 IMAD.X R13, R4, 0x1, R36, P3 ;  /* 0x00000001040d9824 */ /* 0x000fe200018e0624 */
[----:B------:R-:W-:Y:S01]  /*b0f0*/  @!P1 LEA R40, P3, R38, UR6, 0x1 ;  /* 0x0000000626289c11 */ /* 0x000fe2000f8608ff */
[----:B------:R-:W-:Y:S01]  /*b100*/  @!PT LDS RZ, [RZ] ;  /* 0x00000000fffff984 */ /* 0x000fe20000000800 */
[----:B------:R-:W-:Y:S01]  /*b110*/  @!PT LDS RZ, [RZ] ;  /* 0x00000000fffff984 */ /* 0x000fe20000000800 */
[----:B------:R-:W-:Y:S01]  /*b120*/  @!PT LDS RZ, [RZ] ;  /* 0x00000000fffff984 */ /* 0x000fe20000000800 */
[----:B------:R-:W-:Y:S01]  /*b130*/  @!P1 LDGSTS.E.BYPASS.LTC128B.128 [R226+0x11800], desc[UR24][R14.64+0x80] ;  /* 0x118000800ee29fae */ /* 0x000fe2000b901d58 */
[----:B------:R-:W-:Y:S01]  /*b140*/  @!P1 LEA.HI.X R9, R2, UR7, R9, 0x1, P5 ;  /* 0x0000000702099c11 */ /* 0x000fe2000a8f0c09 */
[----:B------:R-:W-:Y:S01]  /*b150*/  IMAD.U32 R2, RZ, RZ, UR16 ;  /* 0x00000010ff027e24 */ /* 0x000fe2000f8e00ff */
[----:B------:R-:W-:Y:S01]  /*b160*/  @!P2 LEA.HI.X R35, R5, R185, R4, 0x1, P4 ;  /* 0x000000b90523a211 */ /* 0x000fe200020f0c04 */
[----:B------:R-:W-:Y:S01]  /*b170*/  @P2 STS.128 [R226+0xe000], RZ ;  /* 0x00e000ffe2002388 */ /* 0x000fe20000000c00 */
[----:B------:R-:W-:Y:S01]  /*b180*/  @!P1 LEA.HI.X R41, R38, UR7, R13, 0x1, P3 ;  /* 0x0000000726299c11 */ /* 0x000fe200098f0c0d */
[----:B------:R-:W-:-:S02]  /*b190*/  IMAD R2, R2, 0x80, R233 ;  /* 0x0000008002027824 */ /* 0x000fc400078e02e9 */
[----:B------:R-:W-:Y:S01]  /*b1a0*/  @!PT LDS RZ, [RZ] ;  /* 0x00000000fffff984 */ /* 0x000fe20000000800 */
[----:B------:R-:W-:Y:S01]  /*b1b0*/  @!PT LDS RZ, [RZ] ;  /* 0x00000000fffff984 */ /* 0x000fe20000000800 */
[----:B------:R-:W-:Y:S01]  /*b1c0*/  @!PT LDS RZ, [RZ] ;  /* 0x00000000fffff984 */ /* 0x000fe20000000800 */
[----:B------:R-:W-:Y:S02]  /*b1d0*/  @!P2 LDGSTS.E.BYPASS.LTC128B.128 [R226+0xe000], desc[UR24][R10.64] ;  /* 0x0e0000000ae2afae */ /* 0x000fe4000b901d58 */
[C---:B------:R-:W-:Y:S01]  /*b1e0*/  VIADD R0, R2.reuse, 0x1 ;  /* 0x0000000102007836 */ /* 0x040fe20000000000 */
[C---:B------:R-:W-:Y:S01]  /*b1f0*/  ISETP.GE.AND P6, PT, R2.reuse, R231, PT ;  /* 0x000000e70200720c */ /* 0x040fe20003fc6270 */
[----:B------:R-:W-:Y:S01]  /*b200*/  @P1 STS.128 [R226+0x12000], RZ ;  /* 0x012000ffe2001388 */ /* 0x000fe20000000c00 */
[----:B------:R-:W-:Y:S02]  /*b210*/  ISETP.GE.AND P4, PT, R2, R229, PT ;  /* 0x000000e50200720c */ /* 0x000fe40003f86270 */
[C---:B------:R-:W-:Y:S01]  /*b220*/  ISETP.GE.AND P5, PT, R0.reuse, R231, PT ;  /* 0x000000e70000720c */ /* 0x040fe20003fa6270 */
[----:B------:R-:W-:Y:S01]  /*b230*/  @!PT LDS RZ, [RZ] ;  /* 0x00000000fffff984 */ /* 0x000fe20000000800 */
[----:B------:R-:W-:Y:S01]  /*b240*/  @!PT LDS RZ, [RZ] ;  /* 0x00000000fffff984 */ /* 0x000fe20000000800 */
[----:B------:R-:W-:Y:S01]  /*b250*/  @!PT LDS RZ, [RZ] ;  /* 0x00000000fffff984 */ /* 0x000fe20000000800 */
[----:B------:R-:W-:Y:S01]  /*b260*/  @!P1 LDGSTS.E.BYPASS.LTC128B.128 [R226+0x12000], desc[UR24][R6.64+0x80] ;  /* 0x1200008006e29fae */ /* 0x000fe2000b901d58 */
[C---:B------:R-:W-:Y:S02]  /*b270*/  ISETP.GE.AND P3, PT, R0.reuse, R229, PT ;  /* 0x000000e50000720c */ /* 0x040fe40003f66270 */
[C---:B------:R-:W-:Y:S01]  /*b280*/  ISETP.LT.OR P5, PT, R0.reuse, R232, P5 ;  /* 0x000000e80000720c */ /* 0x040fe20002fa1670 */
[----:B------:R-:W-:Y:S01]  /*b290*/  @P2 STS.128 [R226+0xe800], RZ ;  /* 0x00e800ffe2002388 */ /* 0x000fe20000000c00 */
[----:B------:R-:W-:-:S02]  /*b2a0*/  ISETP.LT.OR P3, PT, R0, R230, P3 ;  /* 0x000000e60000720c */ /* 0x000fc40001f61670 */
[C---:B------:R-:W-:Y:S01]  /*b2b0*/  ISETP.LT.OR P6, PT, R2.reuse, R232, P6 ;  /* 0x000000e80200720c */ /* 0x040fe200037c1670 */
[----:B------:R-:W-:Y:S01]  /*b2c0*/  @!PT LDS RZ, [RZ] ;  /* 0x00000000fffff984 */ /* 0x000fe20000000800 */
[----:B------:R-:W-:Y:S01]  /*b2d0*/  @!PT LDS RZ, [RZ] ;  /* 0x00000000fffff984 */ /* 0x000fe20000000800 */
[----:B------:R-:W-:Y:S01]  /*b2e0*/  @!PT LDS RZ, [RZ] ;  /* 0x00000000fffff984 */ /* 0x000fe20000000800 */
[----:B------:R1:W-:Y:S01]  /*b2f0*/  @!P2 LDGSTS.E.BYPASS.LTC128B.128 [R226+0xe800], desc[UR24][R28.64] ;  /* 0x0e8000001ce2afae */ /* 0x0003e2000b901d58 */
[----:B------:R-:W-:-:S03]  /*b300*/  ISETP.LT.OR P4, PT, R2, R230, P4 ;  /* 0x000000e60200720c */ /* 0x000fc60002781670 */
        /* <DEDUP_REMOVED lines=26> */
[----:B------:R-:W4:Y:S04]  /*b4b0*/  LDSM.16.M88.4 R52, [R220+0x4000] ;  /* 0x00400000dc34783b */ /* 0x000f280000000200 */
[----:B------:R-:W5:Y:S04]  /*b4c0*/  LDSM.16.M88.4 R44, [R220+0x4800] ;  /* 0x00480000dc2c783b */ /* 0x000f680000000200 */
[----:B------:R-:W3:Y:S04]  /*b4d0*/  LDSM.16.M88.4 R36, [R220+0x5000] ;  /* 0x00500000dc24783b */ /* 0x000ee80000000200 */
        /* <DEDUP_REMOVED lines=8> */
[C---:B----4-:R-:W-:Y:S03]  /*b560*/  HMMA.16816.F32.BF16 R56, R164.reuse, R52, RZ ;  /* 0x00000034a438723c */ /* 0x050fe600000418ff */
[----:B------:R-:W4:Y:S03]  /*b570*/  LDSM.16.M88.4 R160, [R209] ;  /* 0x00000000d1a0783b */ /* 0x000f260000000200 */
[C---:B-----5:R-:W-:Y:S01]  /*b580*/  HMMA.16816.F32.BF16 R48, R164.reuse, R44, RZ ;  /* 0x0000002ca430723c */ /* 0x060fe200000418ff */
[----:B------:R-:W5:Y:S04]  /*b590*/  LDSM.16.M88.4 R156, [R208] ;  /* 0x00000000d09c783b */ /* 0x000f680000000200 */
[----:B------:R-:W2:Y:S01]  /*b5a0*/  LDSM.16.M88.4 R148, [R206] ;  /* 0x00000000ce94783b */ /* 0x000ea20000000200 */
[C---:B------:R-:W-:Y:S03]  /*b5b0*/  HMMA.16816.F32.BF16 R52, R164.reuse, R54, RZ ;  /* 0x00000036a434723c */ /* 0x040fe600000418ff */
[----:B------:R-:W2:Y:S03]  /*b5c0*/  LDSM.16.M88.4 R140, [R204] ;  /* 0x00000000cc8c783b */ /* 0x000ea60000000200 */
[C---:B------:R-:W-:Y:S01]  /*b5d0*/  HMMA.16816.F32.BF16 R44, R164.reuse, R46, RZ ;  /* 0x0000002ea42c723c */ /* 0x040fe200000418ff */
[----:B------:R-:W2:Y:S04]  /*b5e0*/  LDSM.16.M88.4 R144, [R205] ;  /* 0x00000000cd90783b */ /* 0x000ea80000000200 */
[----:B------:R-:W-:Y:S01]  /*b5f0*/  LDSM.16.M88.4 R64, [R217] ;  /* 0x00000000d940783b */ /* 0x000fe20000000200 */
[C---:B---3--:R-:W-:Y:S03]  /*b600*/  HMMA.16816.F32.BF16 R40, R164.reuse, R36, RZ ;  /* 0x00000024a428723c */ /* 0x048fe600000418ff */
        /* <DEDUP_REMOVED lines=22> */
[----:B------:R-:W3:Y:S05]  /*b770*/  LDSM.16.M88.4 R4, [R214+0x5000] ;  /* 0x00500000d604783b */ /* 0x000eea0000000200 */
[C---:B----4-:R-:W-:Y:S06]  /*b780*/  HMMA.16816.F32.BF16 R40, R132.reuse, R160, R40 ;  /* 0x000000a08428723c */ /* 0x050fec0000041828 */
[C---:B------:R-:W-:Y:S01]  /*b790*/  HMMA.16816.F32.BF16 R36, R132.reuse, R162, R36 ;  /* 0x000000a28424723c */ /* 0x040fe20000041824 */
[----:B------:R-:W4:Y:S05]  /*b7a0*/  LDSM.16.M88.4 R160, [R214+0x5800] ;  /* 0x00580000d6a0783b */ /* 0x000f2a0000000200 */
        /* <DEDUP_REMOVED lines=18> */
[C---:B---3--:R-:W-:Y:S06]  /*b8d0*/  HMMA.16816.F32.BF16 R40, R64.reuse, R4, R40 ;  /* 0x000000044028723c */ /* 0x048fec0000041828 */
[----:B------:R-:W-:Y:S01]  /*b8e0*/  HMMA.16816.F32.BF16 R36, R64, R6, R36 ;  /* 0x000000064024723c */ /* 0x000fe20000041824 */
[----:B------:R-:W3:Y:S05]  /*b8f0*/  LDSM.16.M88.4 R4, [R203+0x1800] ;  /* 0x00180000cb04783b */ /* 0x000eea0000000200 */
[C---:B------:R-:W-:Y:S06]  /*b900*/  HMMA.16816.F32.BF16 R24, R132.reuse, R152, R24 ;  /* 0x000000988418723c */ /* 0x040fec0000041818 */
[----:B------:R-:W-:Y:S01]  /*b910*/  HMMA.16816.F32.BF16 R20, R132, R154, R20 ;  /* 0x0000009a8414723c */ /* 0x000fe20000041814 */
[----:B------:R-:W1:Y:S04]  /*b920*/  LDSM.16.M88.4 R132, [R214+0x7000] ;  /* 0x00700000d684783b */ /* 0x000e680000000200 */
[----:B------:R-:W2:Y:S01]  /*b930*/  LDSM.16.M88.4 R152, [R203] ;  /* 0x00000000cb98783b */ /* 0x000ea20000000200 */
[C---:B----4-:R-:W-:Y:S06]  /*b940*/  HMMA.16816.F32.BF16 R32, R64.reuse, R160, R32 ;  /* 0x000000a04020723c */ /* 0x050fec0000041820 */
[C---:B------:R-:W-:Y:S01]  /*b950*/  HMMA.16816.F32.BF16 R28, R64.reuse, R162, R28 ;  /* 0x000000a2401c723c */ /* 0x040fe2000004181c */
[----:B------:R-:W-:Y:S05]  /*b960*/  LDSM.16.M88.4 R160, [R220+0xa000] ;  /* 0x00a00000dca0783b */ /* 0x000fea0000000200 */
[C---:B-----5:R-:W-:Y:S06]  /*b970*/  HMMA.16816.F32.BF16 R24, R64.reuse, R148, R24 ;  /* 0x000000944018723c */ /* 0x060fec0000041818 */
[C---:B------:R-:W-:Y:S01]  /*b980*/  HMMA.16816.F32.BF16 R20, R64.reuse, R150, R20 ;  /* 0x000000964014723c */ /* 0x040fe20000041814 */
[----:B------:R-:W4:Y:S05]  /*b990*/  LDSM.16.M88.4 R148, [R203+0x2000] ;  /* 0x00200000cb94783b */ /* 0x000f2a0000000200 */
[C---:B------:R-:W-:Y:S06]  /*b9a0*/  HMMA.16816.F32.BF16 R16, R64.reuse, R140, R16 ;  /* 0x0000008c4010723c */ /* 0x040fec0000041810 */
[----:B------:R-:W-:Y:S01]  /*b9b0*/  HMMA.16816.F32.BF16 R12, R64, R142, R12 ;  /* 0x0000008e400c723c */ /* 0x000fe2000004180c */
[----:B------:R-:W5:Y:S05]  /*b9c0*/  LDSM.16.M88.4 R140, [R203+0x2800] ;  /* 0x00280000cb8c783b */ /* 0x000f6a0000000200 */
[C---:B-1----:R-:W-:Y:S06]  /*b9d0*/  HMMA.16816.F32.BF16 R48, R60.reuse, R144, R48 ;  /* 0x000000903c30723c */ /* 0x042fec0000041830 */
[C---:B------:R-:W-:Y:S01]  /*b9e0*/  HMMA.16816.F32.BF16 R44, R60.reuse, R146, R44 ;  /* 0x000000923c2c723c */ /* 0x040fe2000004182c */
[----:B------:R-:W-:Y:S05]  /*b9f0*/  LDSM.16.M88.4 R144, [R221+0x2000] ;  /* 0x00200000dd90783b */ /* 0x000fea0000000200 */
[C---:B--2---:R-:W-:Y:S06]  /*ba00*/  HMMA.16816.F32.BF16 R40, R60.reuse, R8, R40 ;  /* 0x000000083c28723c */ /* 0x044fec0000041828 */
[C---:B------:R-:W-:Y:S01]  /*ba10*/  HMMA.16816.F32.BF16 R36, R60.reuse, R10, R36 ;  /* 0x0000000a3c24723c */ /* 0x040fe20000041824 */
[----:B------:R-:W1:Y:S05]  /*ba20*/  LDSM.16.M88.4 R8, [R220+0x8000] ;  /* 0x00800000dc08783b */ /* 0x000e6a0000000200 */
[C---:B---3--:R-:W-:Y:S06]  /*ba30*/  HMMA.16816.F32.BF16 R32, R60.reuse, R4, R32 ;  /* 0x000000043c20723c */ /* 0x048fec0000041820 */
[----:B------:R-:W-:Y:S01]  /*ba40*/  HMMA.16816.F32.BF16 R28, R60, R6, R28 ;  /* 0x000000063c1c723c */ /* 0x000fe2000004181c */
[----:B------:R-:W2:Y:S05]  /*ba50*/  LDSM.16.M88.4 R4, [R220+0x8800] ;  /* 0x00880000dc04783b */ /* 0x000eaa0000000200 */
[C---:B------:R-:W-:Y:S06]  /*ba60*/  HMMA.16816.F32.BF16 R176, R64.reuse, R132, R176 ;  /* 0x0000008440b0723c */ /* 0x040fec00000418b0 */
[C---:B------:R-:W-:Y:S01]  /*ba70*/  HMMA.16816.F32.BF16 R172, R64.reuse, R134, R172 ;  /* 0x0000008640ac723c */ /* 0x040fe200000418ac */
[----:B------:R-:W3:Y:S05]  /*ba80*/  LDSM.16.M88.4 R132, [R203+0x3000] ;  /* 0x00300000cb84783b */ /* 0x000eea0000000200 */
[C---:B------:R-:W-:Y:S06]  /*ba90*/  HMMA.16816.F32.BF16 R168, R64.reuse, R156, R168 ;  /* 0x0000009c40a8723c */ /* 0x040fec00000418a8 */
[----:B------:R-:W-:Y:S01]  /*baa0*/  HMMA.16816.F32.BF16 R164, R64, R158, R164 ;  /* 0x0000009e40a4723c */ /* 0x000fe200000418a4 */
[----:B------:R-:W1:Y:S04]  /*bab0*/  LDSM.16.M88.4 R156, [R220+0xa800] ;  /* 0x00a80000dc9c783b */ /* 0x000e680000000200 */
[----:B------:R-:W2:Y:S01]  /*bac0*/  LDSM.16.M88.4 R64, [R203+0x3800] ;  /* 0x00380000cb40783b */ /* 0x000ea20000000200 */
[C---:B------:R-:W-:Y:S06]  /*bad0*/  HMMA.16816.F32.BF16 R56, R60.reuse, R152, R56 ;  /* 0x000000983c38723c */ /* 0x040fec0000041838 */
[C---:B------:R-:W-:Y:S01]  /*bae0*/  HMMA.16816.F32.BF16 R52, R60.reuse, R154, R52 ;  /* 0x0000009a3c34723c */ /* 0x040fe20000041834 */
[----:B------:R-:W-:Y:S05]  /*baf0*/  LDSM.16.M88.4 R152, [R220+0xb000] ;  /* 0x00b00000dc98783b */ /* 0x000fea0000000200 */
[C---:B----4-:R-:W-:Y:S06]  /*bb00*/  HMMA.16816.F32.BF16 R24, R60.reuse, R148, R24 ;  /* 0x000000943c18723c */ /* 0x050fec0000041818 */
[C---:B------:R-:W-:Y:S01]  /*bb10*/  HMMA.16816.F32.BF16 R20, R60.reuse, R150, R20 ;  /* 0x000000963c14723c */ /* 0x040fe20000041814 */
[----:B------:R-:W-:Y:S05]  /*bb20*/  LDSM.16.M88.4 R148, [R220+0xb800] ;  /* 0x00b80000dc94783b */ /* 0x000fea0000000200 */
[C---:B-----5:R-:W-:Y:S06]  /*bb30*/  HMMA.16816.F32.BF16 R16, R60.reuse, R140, R16 ;  /* 0x0000008c3c10723c */ /* 0x060fec0000041810 */
[----:B------:R-:W-:Y:S01]  /*bb40*/  HMMA.16816.F32.BF16 R12, R60, R142, R12 ;  /* 0x0000008e3c0c723c */ /* 0x000fe2000004180c */
[----:B------:R-:W4:Y:S05]  /*bb50*/  LDSM.16.M88.4 R140, [R202] ;  /* 0x00000000ca8c783b */ /* 0x000f2a0000000200 */
[C---:B-1----:R-:W-:Y:S06]  /*bb60*/  HMMA.16816.F32.BF16 R56, R144.reuse, R8, R56 ;  /* 0x000000089038723c */ /* 0x042fec0000041838 */
[C---:B------:R-:W-:Y:S01]  /*bb70*/  HMMA.16816.F32.BF16 R52, R144.reuse, R10, R52 ;  /* 0x0000000a9034723c */ /* 0x040fe20000041834 */
[----:B------:R-:W1:Y:S05]  /*bb80*/  LDSM.16.M88.4 R8, [R198] ;  /* 0x00000000c608783b */ /* 0x000e6a0000000200 */
[C---:B--2---:R-:W-:Y:S06]  /*bb90*/  HMMA.16816.F32.BF16 R48, R144.reuse, R4, R48 ;  /* 0x000000049030723c */ /* 0x044fec0000041830 */
[----:B------:R-:W-:Y:S01]  /*bba0*/  HMMA.16816.F32.BF16 R44, R144, R6, R44 ;  /* 0x00000006902c723c */ /* 0x000fe2000004182c */
[----:B------:R-:W2:Y:S05]  /*bbb0*/  LDSM.16.M88.4 R4, [R197] ;  /* 0x00000000c504783b */ /* 0x000eaa0000000200 */
[C---:B---3--:R-:W-:Y:S06]  /*bbc0*/  HMMA.16816.F32.BF16 R176, R60.reuse, R132, R176 ;  /* 0x000000843cb0723c */ /* 0x048fec00000418b0 */
[----:B------:R-:W-:Y:S01]  /*bbd0*/  HMMA.16816.F32.BF16 R172, R60, R134, R172 ;  /* 0x000000863cac723c */ /* 0x000fe200000418ac */
[----:B------:R-:W3:Y:S05]  /*bbe0*/  LDSM.16.M88.4 R132, [R201] ;  /* 0x00000000c984783b */ /* 0x000eea0000000200 */
[C---:B------:R-:W-:Y:S06]  /*bbf0*/  HMMA.16816.F32.BF16 R24, R144.reuse, R160, R24 ;  /* 0x000000a09018723c */ /* 0x040fec0000041818 */
[C---:B------:R-:W-:Y:S01]  /*bc00*/  HMMA.16816.F32.BF16 R20, R144.reuse, R162, R20 ;  /* 0x000000a29014723c */ /* 0x040fe20000041814 */
[----:B------:R-:W-:Y:S05]  /*bc10*/  LDSM.16.M88.4 R160, [R217+0x2000] ;  /* 0x00200000d9a0783b */ /* 0x000fea0000000200 */
[C---:B------:R-:W-:Y:S06]  /*bc20*/  HMMA.16816.F32.BF16 R16, R144.reuse, R156, R16 ;  /* 0x0000009c9010723c */ /* 0x040fec0000041810 */
[----:B------:R-:W-:Y:S01]  /*bc30*/  HMMA.16816.F32.BF16 R12, R144, R158, R12 ;  /* 0x0000009e900c723c */ /* 0x000fe2000004180c */
[----:B------:R-:W5:Y:S05]  /*bc40*/  LDSM.16.M88.4 R156, [R214+0x8000] ;  /* 0x00800000d69c783b */ /* 0x000f6a0000000200 */
[C---:B------:R-:W-:Y:S06]  /*bc50*/  HMMA.16816.F32.BF16 R168, R60.reuse, R64, R168 ;  /* 0x000000403ca8723c */ /* 0x040fec00000418a8 */
[----:B------:R-:W-:Y:S01]  /*bc60*/  HMMA.16816.F32.BF16 R164, R60, R66, R164 ;  /* 0x000000423ca4723c */ /* 0x000fe200000418a4 */
[----:B------:R-:W1:Y:S04]  /*bc70*/  LDSM.16.M88.4 R60, [R199] ;  /* 0x00000000c73c783b */ /* 0x000e680000000200 */
[----:B------:R-:W-:Y:S01]  /*bc80*/  LDSM.16.M88.4 R64, [R200] ;  /* 0x00000000c840783b */ /* 0x000fe20000000200 */
[C---:B------:R-:W-:Y:S06]  /*bc90*/  HMMA.16816.F32.BF16 R40, R144.reuse, R184, R40 ;  /* 0x000000b89028723c */ /* 0x040fec0000041828 */
[----:B------:R-:W-:Y:S01]  /*bca0*/  HMMA.16816.F32.BF16 R36, R144, R186, R36 ;  /* 0x000000ba9024723c */ /* 0x000fe20000041824 */
[----:B------:R-:W1:Y:S05]  /*bcb0*/  LDSM.16.M88.4 R184, [R196] ;  /* 0x00000000c4b8783b */ /* 0x000e6a0000000200 */
[C---:B----4-:R-:W-:Y:S06]  /*bcc0*/  HMMA.16816.F32.BF16 R56, R188.reuse, R140, R56 ;  /* 0x0000008cbc38723c */ /* 0x050fec0000041838 */
[----:B------:R-:W-:Y:S01]  /*bcd0*/  HMMA.16816.F32.BF16 R52, R188, R142, R52 ;  /* 0x0000008ebc34723c */ /* 0x000fe20000041834 */
[----:B------:R-:W-:Y:S05]  /*bce0*/  LDSM.16.M88.4 R140, [R214+0xa000] ;  /* 0x00a00000d68c783b */ /* 0x000fea0000000200 */
[C---:B------:R-:W-:Y:S06]  /*bcf0*/  HMMA.16816.F32.BF16 R32, R144.reuse, R180, R32 ;  /* 0x000000b49020723c */ /* 0x040fec0000041820 */
[C---:B------:R-:W-:Y:S01]  /*bd00*/  HMMA.16816.F32.BF16 R28, R144.reuse, R182, R28 ;  /* 0x000000b6901c723c */ /* 0x040fe2000004181c */
[----:B------:R-:W4:Y:S05]  /*bd10*/  LDSM.16.M88.4 R180, [R3] ;  /* 0x0000000003b4783b */ /* 0x000f2a0000000200 */
[C---:B------:R-:W-:Y:S06]  /*bd20*/  HMMA.16816.F32.BF16 R176, R144.reuse, R152, R176 ;  /* 0x0000009890b0723c */ /* 0x040fec00000418b0 */
[----:B------:R-:W-:Y:S01]  /*bd30*/  HMMA.16816.F32.BF16 R172, R144, R154, R172 ;  /* 0x0000009a90ac723c */ /* 0x000fe200000418ac */
[----:B------:R-:W4:Y:S05]  /*bd40*/  LDSM.16.M88.4 R152, [R214+0x8800] ;  /* 0x00880000d698783b */ /* 0x000f2a0000000200 */
[C---:B-1----:R-:W-:Y:S06]  /*bd50*/  HMMA.16816.F32.BF16 R24, R188.reuse, R8, R24 ;  /* 0x00000008bc18723c */ /* 0x042fec0000041818 */
[C---:B------:R-:W-:Y:S01]  /*bd60*/  HMMA.16816.F32.BF16 R20, R188.reuse, R10, R20 ;  /* 0x0000000abc14723c */ /* 0x040fe20000041814 */
[----:B------:R-:W-:Y:S05]  /*bd70*/  LDSM.16.M88.4 R8, [R216+0x2000] ;  /* 0x00200000d808783b */ /* 0x000fea0000000200 */
[C---:B--2---:R-:W-:Y:S06]  /*bd80*/  HMMA.16816.F32.BF16 R16, R188.reuse, R4, R16 ;  /* 0x00000004bc10723c */ /* 0x044fec0000041810 */
[----:B------:R-:W-:Y:S01]  /*bd90*/  HMMA.16816.F32.BF16 R12, R188, R6, R12 ;  /* 0x00000006bc0c723c */ /* 0x000fe2000004180c */
[----:B------:R-:W1:Y:S05]  /*bda0*/  LDSM.16.M88.4 R4, [R203+0x4000] ;  /* 0x00400000cb04783b */ /* 0x000e6a0000000200 */
[----:B------:R-:W-:Y:S06]  /*bdb0*/  HMMA.16816.F32.BF16 R168, R144, R148, R168 ;  /* 0x0000009490a8723c */ /* 0x000fec00000418a8 */
[----:B---3--:R-:W-:Y:S06]  /*bdc0*/  HMMA.16816.F32.BF16 R48, R188, R132, R48 ;  /* 0x00000084bc30723c */ /* 0x008fec0000041830 */
[----:B-----5:R-:W-:Y:S06]  /*bdd0*/  HMMA.16816.F32.BF16 R56, R160, R156, R56 ;  /* 0x0000009ca038723c */ /* 0x020fec0000041838 */
[----:B------:R-:W-:Y:S01]  /*bde0*/  HMMA.16816.F32.BF16 R164, R144, R150, R164 ;  /* 0x0000009690a4723c */ /* 0x000fe200000418a4 */
[----:B------:R-:W2:Y:S04]  /*bdf0*/  LDSM.16.M88.4 R148, [R214+0x9000] ;  /* 0x00900000d694783b */ /* 0x000ea80000000200 */
[----:B------:R-:W-:Y:S01]  /*be00*/  LDSM.16.M88.4 R144, [R214+0x9800] ;  /* 0x00980000d690783b */ /* 0x000fe20000000200 */
[----:B------:R-:W-:Y:S06]  /*be10*/  HMMA.16816.F32.BF16 R52, R160, R158, R52 ;  /* 0x0000009ea034723c */ /* 0x000fec0000041834 */
[C---:B------:R-:W-:Y:S06]  /*be20*/  HMMA.16816.F32.BF16 R32, R188.reuse, R60, R32 ;  /* 0x0000003cbc20723c */ /* 0x040fec0000041820 */
[C---:B------:R-:W-:Y:S01]  /*be30*/  HMMA.16816.F32.BF16 R28, R188.reuse, R62, R28 ;  /* 0x0000003ebc1c723c */ /* 0x040fe2000004181c */
[----:B------:R-:W3:Y:S05]  /*be40*/  LDSM.16.M88.4 R60, [R214+0xb800] ;  /* 0x00b80000d63c783b */ /* 0x000eea0000000200 */
[C---:B------:R-:W-:Y:S01]  /*be50*/  HMMA.16816.F32.BF16 R44, R188.reuse, R134, R44 ;  /* 0x00000086bc2c723c */ /* 0x040fe2000004182c */
[----:B------:R-:W5:Y:S05]  /*be60*/  LDSM.16.M88.4 R132, [R214+0xa800] ;  /* 0x00a80000d684783b */ /* 0x000f6a0000000200 */
[C---:B------:R-:W-:Y:S06]  /*be70*/  HMMA.16816.F32.BF16 R176, R188.reuse, R184, R176 ;  /* 0x000000b8bcb0723c */ /* 0x040fec00000418b0 */
[C---:B------:R-:W-:Y:S01]  /*be80*/  HMMA.16816.F32.BF16 R172, R188.reuse, R186, R172 ;  /* 0x000000babcac723c */ /* 0x040fe200000418ac */
[----:B------:R-:W2:Y:S05]  /*be90*/  LDSM.16.M88.4 R184, [R203+0x4800] ;  /* 0x00480000cbb8783b */ /* 0x000eaa0000000200 */
[C---:B------:R-:W-:Y:S06]  /*bea0*/  HMMA.16816.F32.BF16 R40, R188.reuse, R64, R40 ;  /* 0x00000040bc28723c */ /* 0x040fec0000041828 */
[----:B----4-:R-:W-:Y:S06]  /*beb0*/  HMMA.16816.F32.BF16 R168, R188, R180, R168 ;  /* 0x000000b4bca8723c */ /* 0x010fec00000418a8 */
[----:B------:R-:W-:Y:S06]  /*bec0*/  HMMA.16816.F32.BF16 R48, R160, R152, R48 ;  /* 0x00000098a030723c */ /* 0x000fec0000041830 */
[C---:B-1----:R-:W-:Y:S06]  /*bed0*/  HMMA.16816.F32.BF16 R56, R8.reuse, R4, R56 ;  /* 0x000000040838723c */ /* 0x042fec0000041838 */
[----:B------:R-:W-:Y:S01]  /*bee0*/  HMMA.16816.F32.BF16 R52, R8, R6, R52 ;  /* 0x000000060834723c */ /* 0x000fe20000041834 */
[----:B------:R-:W1:Y:S05]  /*bef0*/  LDSM.16.M88.4 R4, [R203+0x5000] ;  /* 0x00500000cb04783b */ /* 0x000e6a0000000200 */
[----:B------:R-:W-:Y:S01]  /*bf00*/  HMMA.16816.F32.BF16 R36, R188, R66, R36 ;  /* 0x00000042bc24723c */ /* 0x000fe20000041824 */
[----:B------:R-:W4:Y:S05]  /*bf10*/  LDSM.16.M88.4 R64, [R214+0xb000] ;  /* 0x00b00000d640783b */ /* 0x000f2a0000000200 */
[C---:B------:R-:W-:Y:S06]  /*bf20*/  HMMA.16816.F32.BF16 R44, R160.reuse, R154, R44 ;  /* 0x0000009aa02c723c */ /* 0x040fec000004182c */
[C---:B--2---:R-:W-:Y:S01]  /*bf30*/  HMMA.16816.F32.BF16 R40, R160.reuse, R148, R40 ;  /* 0x00000094a028723c */ /* 0x044fe20000041828 */
[----:B------:R-:W-:Y:S01]  /*bf40*/  FSEL R0, R56, -INF , !P6 ;  /* 0xff80000038007808 */ /* 0x000fe20007000000 */
[C---:B------:R-:W-:Y:S01]  /*bf50*/  VIADD R56, R2.reuse, 0x10 ;  /* 0x0000001002387836 */ /* 0x040fe20000000000 */
[----:B------:R-:W-:Y:S01]  /*bf60*/  FSEL R240, R57, -INF , !P5 ;  /* 0xff80000039f07808 */ /* 0x000fe20006800000 */
[C---:B------:R-:W-:Y:S01]  /*bf70*/  VIADD R57, R2.reuse, 0x11 ;  /* 0x0000001102397836 */ /* 0x040fe20000000000 */
[----:B------:R-:W-:Y:S01]  /*bf80*/  FSEL R242, R59, -INF , !P3 ;  /* 0xff8000003bf27808 */ /* 0x000fe20005800000 */
[C---:B---3--:R-:W-:Y:S06]  /*bf90*/  HMMA.16816.F32.BF16 R168, R160.reuse, R60, R168 ;  /* 0x0000003ca0a8723c */ /* 0x048fec00000418a8 */
[----:B-----5:R-:W-:Y:S01]  /*bfa0*/  HMMA.16816.F32.BF16 R16, R160, R132, R16 ;  /* 0x00000084a010723c */ /* 0x020fe20000041810 */
[----:B------:R-:W-:-:S02]  /*bfb0*/  VIADD R61, R2, 0x8 ;  /* 0x00000008023d7836 */ /* 0x000fc40000000000 */
        /* <DEDUP_REMOVED lines=39> */
[C---:B----4-:R-:W-:Y:S01]  /*c230*/  HMMA.16816.F32.BF16 R172, R160.reuse, R66, R172 ;  /* 0x00000042a0ac723c */ /* 0x050fe200000418ac */
        /* <DEDUP_REMOVED lines=187> */
[----:B------:R-:W-:Y:S02]  /*cdf0*/  ISETP.LT.AND P3, PT, R222, UR16, PT ;  /* 0x00000010de007c0c */ /* 0x000fe4000bf61270 */
        /* <DEDUP_REMOVED lines=67> */
[----:B------:R-:W-:-:S03]  /*d230*/  IMAD.U32 R5, RZ, RZ, UR19 ;  /* 0x00000013ff057e24 */ /* 0x000fc6000f8e00ff */
        /* <DEDUP_REMOVED lines=20> */
.L_x_2227:
[----:B------:R-:W-:-:S04]  /*d380*/  ULEA UR12, -UR8, URZ, 0x7 ;  /* 0x0000003f080c7291 */ /* 0x000fc8000f8e393f */
[----:B------:R-:W-:-:S12]  /*d390*/  USHF.R.S32.HI UR9, URZ, 0x1f, UR12 ;  /* 0x0000001f3f097899 */ /* 0x000fd8000801140c */
.L_x_2228:
        /* <DEDUP_REMOVED lines=169> */
.L_x_2230:
[----:B------:R-:W-:Y:S05]  /*de30*/  BSYNC B0 ;  /* 0x0000000000007941 */ /* 0x000fea0003800000 */
.L_x_2229:
[----:B------:R-:W0:Y:S01]  /*de40*/  LDGDEPBAR ;  /* 0x00000000000079af */ /* 0x000e220000000000 */
[----:B--2---:R-:W-:Y:S01]  /*de50*/  IMAD.U32 R5, RZ, RZ, UR12 ;  /* 0x0000000cff057e24 */ /* 0x004fe2000f8e00ff */
[----:B------:R-:W-:Y:S01]  /*de60*/  MOV R2, UR9 ;  /* 0x0000000900027c02 */ /* 0x000fe20008000f00 */
[----:B------:R-:W-:-:S03]  /*de70*/  IMAD.U32 R4, RZ, RZ, UR12 ;  /* 0x0000000cff047e24 */ /* 0x000fc6000f8e00ff */
[----:B------:R-:W-:-:S04]  /*de80*/  LEA R238, P1, R5, R238, 0x1 ;  /* 0x000000ee05ee7211 */ /* 0x000fc800078208ff */
[----:B------:R-:W-:-:S09]  /*de90*/  LEA.HI.X R237, R4, R237, R2, 0x1, P1 ;  /* 0x000000ed04ed7211 */ /* 0x000fd200008f0c02 */
.L_x_2226:
[----:B------:R-:W-:Y:S01]  /*dea0*/  FMNMX R5, R136, R133, !PT ;  /* 0x0000008588057209 */ /* 0x000fe20007800000 */
[----:B------:R-:W-:Y:S01]  /*deb0*/  FMUL R36, R245, UR14 ;  /* 0x0000000ef5247c20 */ /* 0x000fe20008400000 */
[----:B-1----:R-:W-:Y:S01]  /*dec0*/  LDSM.16.MT88.4 R12, [R213+0xc000] ;  /* 0x00c00000d50c783b */ /* 0x002fe20000004200 */
[----:B------:R-:W-:Y:S01]  /*ded0*/  FMUL R52, R61, UR14 ;  /* 0x0000000e3d347c20 */ /* 0x000fe20008400000 */
[----:B------:R-:W-:Y:S01]  /*dee0*/  FMNMX R2, R242, R5, !PT ;  /* 0x00000005f2027209 */ /* 0x000fe20007800000 */
[----:B------:R-:W-:Y:S01]  /*def0*/  FMUL R24, R58, UR14 ;  /* 0x0000000e3a187c20 */ /* 0x000fe20008400000 */
[----:B------:R-:W-:Y:S01]  /*df00*/  LDSM.16.MT88.4 R8, [R211+0xc000] ;  /* 0x00c00000d308783b */ /* 0x000fe20000004200 */
[----:B------:R-:W-:Y:S01]  /*df10*/  FMUL R26, R65, UR14 ;  /* 0x0000000e411a7c20 */ /* 0x000fe20008400000 */
[----:B------:R-:W-:Y:S01]  /*df20*/  FMNMX R5, R243, R2, !PT ;  /* 0x00000002f3057209 */ /* 0x000fe20007800000 */
[----:B------:R-:W-:Y:S01]  /*df30*/  FMUL R164, R188, UR14 ;  /* 0x0000000ebca47c20 */ /* 0x000fe20008400000 */
[----:B------:R-:W-:Y:S01]  /*df40*/  LDSM.16.MT88.4 R20, [R215+0xc000] ;  /* 0x00c00000d714783b */ /* 0x000fe20000004200 */
[----:B------:R-:W-:Y:S01]  /*df50*/  FMUL R166, R187, UR14 ;  /* 0x0000000ebba67c20 */ /* 0x000fe20008400000 */
[C---:B------:R-:W-:Y:S01]  /*df60*/  FMNMX R5, R244.reuse, R5, !PT ;  /* 0x00000005f4057209 */ /* 0x040fe20007800000 */
[----:B------:R-:W-:Y:S01]  /*df70*/  FMUL R244, R244, UR14 ;  /* 0x0000000ef4f47c20 */ /* 0x000fe20008400000 */
[----:B------:R-:W-:Y:S01]  /*df80*/  LDSM.16.MT88.4 R16, [R212+0xc000] ;  /* 0x00c00000d410783b */ /* 0x000fe20000004200 */
[----:B------:R-:W-:Y:S01]  /*df90*/  FMUL R168, R183, UR14 ;  /* 0x0000000eb7a87c20 */ /* 0x000fe20008400000 */
[C---:B------:R-:W-:Y:S01]  /*dfa0*/  FMNMX R4, R134.reuse, R5, !PT ;  /* 0x0000000586047209 */ /* 0x040fe20007800000 */
        /* <DEDUP_REMOVED lines=70> */
[C---:B------:R-:W-:Y:S01]  /*e410*/  FMNMX R2, R60.reuse, R7, !PT ;  /* 0x000000073c027209 */ /* 0x040fe20007800000 */
[----:B------:R-:W-:Y:S01]  /*e420*/  FMUL R60, R60, UR14 ;  /* 0x0000000e3c3c7c20 */ /* 0x000fe20008400000 */
[C---:B------:R-:W-:Y:S01]  /*e430*/  FMNMX R4, R144.reuse, R5, !PT ;  /* 0x0000000590047209 */ /* 0x040fe20007800000 */
[----:B------:R-:W-:Y:S02]  /*e440*/  FMUL R144, R144, UR14 ;  /* 0x0000000e90907c20 */ /* 0x000fe40008400000 */
[----:B------:R-:W1:Y:S01]  /*e450*/  SHFL.BFLY PT, R5, R2, 0x2, 0x1f ;  /* 0x0c401f0002057f89 */ /* 0x000e6200000e0000 */
[----:B------:R-:W-:-:S04]  /*e460*/  FMNMX R7, R141, R4, !PT ;  /* 0x000000048d077209 */ /* 0x000fc80007800000 */
[----:B------:R-:W-:-:S04]  /*e470*/  FMNMX R7, R140, R7, !PT ;  /* 0x000000078c077209 */ /* 0x000fc80007800000 */
[C---:B------:R-:W-:Y:S01]  /*e480*/  FMNMX R4, R132.reuse, R7, !PT ;  /* 0x0000000784047209 */ /* 0x040fe20007800000 */
[----:B------:R-:W-:-:S03]  /*e490*/  FMUL R132, R132, UR14 ;  /* 0x0000000e84847c20 */ /* 0x000fc60008400000 */
[----:B------:R-:W-:Y:S01]  /*e4a0*/  FMNMX R7, R67, R4, !PT ;  /* 0x0000000443077209 */ /* 0x000fe20007800000 */
[----:B------:R-:W-:-:S04]  /*e4b0*/  FMUL R4, R242, UR14 ;  /* 0x0000000ef2047c20 */ /* 0x000fc80008400000 */
[----:B------:R-:W2:Y:S01]  /*e4c0*/  SHFL.BFLY PT, R6, R7, 0x2, 0x1f ;  /* 0x0c401f0007067f89 */ /* 0x000ea200000e0000 */
[----:B-1----:R-:W-:Y:S01]  /*e4d0*/  FMNMX R5, R2, R5, !PT ;  /* 0x0000000502057209 */ /* 0x002fe20007800000 */
[----:B------:R-:W-:-:S04]  /*e4e0*/  FMUL R2, R133, UR14 ;  /* 0x0000000e85027c20 */ /* 0x000fc80008400000 */
[----:B------:R-:W1:Y:S01]  /*e4f0*/  SHFL.BFLY PT, R38, R5, 0x1, 0x1f ;  /* 0x0c201f0005267f89 */ /* 0x000e6200000e0000 */
[----:B--2---:R-:W-:-:S05]  /*e500*/  FMNMX R6, R7, R6, !PT ;  /* 0x0000000607067209 */ /* 0x004fca0007800000 */
[----:B------:R-:W2:Y:S01]  /*e510*/  SHFL.BFLY PT, R39, R6, 0x1, 0x1f ;  /* 0x0c201f0006277f89 */ /* 0x000ea200000e0000 */
[----:B-1----:R-:W-:-:S04]  /*e520*/  FMNMX R38, R5, R38, !PT ;  /* 0x0000002605267209 */ /* 0x002fc80007800000 */
[C---:B------:R-:W-:Y:S01]  /*e530*/  FSETP.NEU.AND P6, PT, R38.reuse, -INF , PT ;  /* 0xff8000002600780b */ /* 0x040fe20003fcd000 */
[----:B------:R-:W-:-:S03]  /*e540*/  FMUL R59, R38, UR14 ;  /* 0x0000000e263b7c20 */ /* 0x000fc60008400000 */
[----:B------:R-:W-:Y:S02]  /*e550*/  FSEL R5, R38, RZ, P6 ;  /* 0x000000ff26057208 */ /* 0x000fe40003000000 */
[----:B------:R-:W-:-:S05]  /*e560*/  FSEL R59, R59, RZ, P6 ;  /* 0x000000ff3b3b7208 */ /* 0x000fca0003000000 */
[C---:B------:R-:W-:Y:S01]  /*e570*/  FADD R2, -R59.reuse, R2 ;  /* 0x000000023b027221 */ /* 0x040fe20000000100 */
[C---:B------:R-:W-:Y:S01]  /*e580*/  FADD R4, -R59.reuse, R4 ;  /* 0x000000043b047221 */ /* 0x040fe20000000100 */
[C---:B------:R-:W-:Y:S01]  /*e590*/  FADD R53, -R59.reuse, R134 ;  /* 0x000000863b357221 */ /* 0x040fe20000000100 */
[----:B--2---:R-:W-:Y:S01]  /*e5a0*/  FMNMX R39, R6, R39, !PT ;  /* 0x0000002706277209 */ /* 0x004fe20007800000 */
[----:B------:R-:W-:Y:S01]  /*e5b0*/  FADD R6, R136, -R5 ;  /* 0x8000000588067221 */ /* 0x000fe20000000000 */
[----:B------:R-:W-:Y:S01]  /*e5c0*/  FSETP.GEU.AND P5, PT, R2, -126, PT ;  /* 0xc2fc00000200780b */ /* 0x000fe20003fae000 */
[----:B------:R-:W-:Y:S01]  /*e5d0*/  FADD R5, -R59, R244 ;  /* 0x000000f43b057221 */ /* 0x000fe20000000100 */
[C---:B------:R-:W-:Y:S01]  /*e5e0*/  FSETP.NEU.AND P2, PT, R39.reuse, -INF , PT ;  /* 0xff8000002700780b */ /* 0x040fe20003f4d000 */
[----:B------:R-:W-:Y:S01]  /*e5f0*/  FMUL R133, R39, UR14 ;  /* 0x0000000e27857c20 */ /* 0x000fe20008400000 */
[----:B------:R-:W-:Y:S01]  /*e600*/  FSETP.GEU.AND P4, PT, R4, -126, PT ;  /* 0xc2fc00000400780b */ /* 0x000fe20003f8e000 */
[C---:B------:R-:W-:Y:S01]  /*e610*/  FADD R56, -R59.reuse, R56 ;  /* 0x000000383b387221 */ /* 0x040fe20000000100 */
[C---:B------:R-:W-:Y:S01]  /*e620*/  FADD R52, -R59.reuse, R52 ;  /* 0x000000343b347221 */ /* 0x040fe20000000100 */
[----:B------:R-:W-:Y:S01]  /*e630*/  FADD R25, -R59, R50 ;  /* 0x000000323b197221 */ /* 0x000fe20000000100 */
[----:B------:R-:W-:Y:S01]  /*e640*/  FSEL R133, R133, RZ, P2 ;  /* 0x000000ff85857208 */ /* 0x000fe20001000000 */
[----:B------:R-:W-:Y:S01]  /*e650*/  FMUL R134, R63, UR14 ;  /* 0x0000000e3f867c20 */ /* 0x000fe20008400000 */
[----:B------:R-:W-:Y:S01]  /*e660*/  FMUL R136, R191, UR14 ;  /* 0x0000000ebf887c20 */ /* 0x000fe20008400000 */
[C---:B------:R-:W-:Y:S01]  /*e670*/  FADD R165, -R59.reuse, R160 ;  /* 0x000000a03ba57221 */ /* 0x040fe20000000100 */
[----:B------:R-:W-:Y:S01]  /*e680*/  FADD R166, -R59, R166 ;  /* 0x000000a63ba67221 */ /* 0x000fe20000000100 */
[----:B------:R-:W-:Y:S01]  /*e690*/  @!P5 FMUL R2, R2, 0.5 ;  /* 0x3f0000000202d820 */ /* 0x000fe20000400000 */
[C---:B------:R-:W-:Y:S01]  /*e6a0*/  FADD R44, -R133.reuse, R0 ;  /* 0x00000000852c7221 */ /* 0x040fe20000000100 */
[C---:B------:R-:W-:Y:S01]  /*e6b0*/  FADD R37, -R133.reuse, R240 ;  /* 0x000000f085257221 */ /* 0x040fe20000000100 */
[C---:B------:R-:W-:Y:S01]  /*e6c0*/  FADD R36, -R133.reuse, R36 ;  /* 0x0000002485247221 */ /* 0x040fe20000000100 */
[----:B------:R-:W-:Y:S01]  /*e6d0*/  @!P4 FMUL R4, R4, 0.5 ;  /* 0x3f0000000404c820 */ /* 0x000fe20000400000 */
[C---:B------:R-:W-:Y:S01]  /*e6e0*/  FADD R43, -R133.reuse, R246 ;  /* 0x000000f6852b7221 */ /* 0x040fe20000000100 */
[----:B------:R-:W1:Y:S01]  /*e6f0*/  MUFU.EX2 R2, R2 ;  /* 0x0000000200027308 */ /* 0x000e620000000800 */
[----:B------:R-:W-:Y:S01]  /*e700*/  FSETP.GEU.AND P1, PT, R44, -126, PT ;  /* 0xc2fc00002c00780b */ /* 0x000fe20003f2e000 */
[----:B------:R-:W-:Y:S01]  /*e710*/  FADD R54, -R133, R46 ;  /* 0x0000002e85367221 */ /* 0x000fe20000000100 */
[----:B------:R-:W-:Y:S01]  /*e720*/  FSETP.GEU.AND P6, PT, R37, -126, PT ;  /* 0xc2fc00002500780b */ /* 0x000fe20003fce000 */
[C---:B------:R-:W-:Y:S01]  /*e730*/  FADD R55, -R133.reuse, R66 ;  /* 0x0000004285377221 */ /* 0x040fe20000000100 */
[----:B------:R-:W-:Y:S01]  /*e740*/  FADD R61, -R133, R24 ;  /* 0x00000018853d7221 */ /* 0x000fe20000000100 */
[----:B------:R-:W-:Y:S01]  /*e750*/  FMUL R66, R64, UR14 ;  /* 0x0000000e40427c20 */ /* 0x000fe20008400000 */
[----:B------:R-:W-:Y:S01]  /*e760*/  FMUL R24, R49, UR14 ;  /* 0x0000000e31187c20 */ /* 0x000fe20008400000 */
[----:B------:R2:W3:Y:S01]  /*e770*/  MUFU.EX2 R0, R4 ;  /* 0x0000000400007308 */ /* 0x0004e20000000800 */
[----:B------:R-:W-:Y:S01]  /*e780*/  FADD R134, -R59, R134 ;  /* 0x000000863b867221 */ /* 0x000fe20000000100 */
[----:B------:R-:W-:Y:S01]  /*e790*/  FADD R66, -R133, R66 ;  /* 0x0000004285427221 */ /* 0x000fe20000000100 */
[----:B------:R-:W-:Y:S01]  /*e7a0*/  FADD R24, -R59, R24 ;  /* 0x000000183b187221 */ /* 0x000fe20000000100 */
[C---:B------:R-:W-:Y:S01]  /*e7b0*/  FADD R136, -R133.reuse, R136 ;  /* 0x0000008885887221 */ /* 0x040fe20000000100 */
[----:B------:R-:W-:Y:S01]  /*e7c0*/  FADD R164, -R133, R164 ;  /* 0x000000a485a47221 */ /* 0x000fe20000000100 */
[----:B------:R-:W-:Y:S01]  /*e7d0*/  @!P1 FMUL R44, R44, 0.5 ;  /* 0x3f0000002c2c9820 */ /* 0x000fe20000400000 */
[----:B------:R-:W-:Y:S01]  /*e7e0*/  FADD R169, -R59, R186 ;  /* 0x000000ba3ba97221 */ /* 0x000fe20000000100 */
[----:B------:R-:W-:Y:S01]  /*e7f0*/  @!P6 FMUL R37, R37, 0.5 ;  /* 0x3f0000002525e820 */ /* 0x000fe20000400000 */
[----:B-1----:R-:W-:Y:S01]  /*e800*/  @!P5 FMUL R2, R2, R2 ;  /* 0x000000020202d220 */ /* 0x002fe20000400000 */
[----:B------:R-:W-:Y:S01]  /*e810*/  FSETP.GEU.AND P5, PT, R36, -126, PT ;  /* 0xc2fc00002400780b */ /* 0x000fe20003fae000 */
[----:B------:R-:W-:Y:S01]  /*e820*/  FADD R168, -R133, R168 ;  /* 0x000000a885a87221 */ /* 0x000fe20000000100 */
[----:B------:R-:W1:Y:S01]  /*e830*/  MUFU.EX2 R44, R44 ;  /* 0x0000002c002c7308 */ /* 0x000e620000000800 */
[C---:B------:R-:W-:Y:S01]  /*e840*/  FADD R170, -R59.reuse, R170 ;  /* 0x000000aa3baa7221 */ /* 0x040fe20000000100 */
[C---:B------:R-:W-:Y:S01]  /*e850*/  FADD R173, -R59.reuse, R182 ;  /* 0x000000b63bad7221 */ /* 0x040fe20000000100 */
[----:B------:R-:W-:Y:S01]  /*e860*/  FADD R62, -R59, R62 ;  /* 0x0000003e3b3e7221 */ /* 0x000fe20000000100 */
[----:B--2---:R-:W-:Y:S01]  /*e870*/  FMUL R4, R243, UR14 ;  /* 0x0000000ef3047c20 */ /* 0x004fe20008400000 */
[----:B---3--:R-:W-:Y:S01]  /*e880*/  @!P4 FMUL R0, R0, R0 ;  /* 0x000000000000c220 */ /* 0x008fe20000400000 */
[----:B------:R-:W-:-:S02]  /*e890*/  FSETP.GEU.AND P4, PT, R43, -126, PT ;  /* 0xc2fc00002b00780b */ /* 0x000fc40003f8e000 */
[----:B------:R-:W2:Y:S01]  /*e8a0*/  MUFU.EX2 R37, R37 ;  /* 0x0000002500257308 */ /* 0x000ea20000000800 */
[----:B------:R-:W-:Y:S01]  /*e8b0*/  FADD R41, -R59, R4 ;  /* 0x000000043b297221 */ /* 0x000fe20000000100 */
[----:B------:R-:W-:Y:S01]  /*e8c0*/  FSEL R4, R39, RZ, P2 ;  /* 0x000000ff27047208 */ /* 0x000fe20001000000 */
[----:B------:R-:W-:-:S03]  /*e8d0*/  @!P5 FMUL R36, R36, 0.5 ;  /* 0x3f0000002424d820 */ /* 0x000fc60000400000 */
[----:B------:R-:W-:Y:S01]  /*e8e0*/  FSETP.GEU.AND P2, PT, R41, -126, PT ;  /* 0xc2fc00002900780b */ /* 0x000fe20003f4e000 */
[----:B------:R-:W-:Y:S01]  /*e8f0*/  FADD R7, R137, -R4 ;  /* 0x8000000489077221 */ /* 0x000fe20000000000 */
[----:B------:R-:W-:Y:S01]  /*e900*/  FMUL R4, R6, UR14 ;  /* 0x0000000e06047c20 */ /* 0x000fe20008400000 */
[----:B------:R-:W3:Y:S01]  /*e910*/  MUFU.EX2 R36, R36 ;  /* 0x0000002400247308 */ /* 0x000ee20000000800 */
[----:B-1----:R-:W-:Y:S01]  /*e920*/  @!P1 FMUL R44, R44, R44 ;  /* 0x0000002c2c2c9220 */ /* 0x002fe20000400000 */
[----:B------:R-:W-:Y:S01]  /*e930*/  FMUL R7, R7, UR14 ;  /* 0x0000000e07077c20 */ /* 0x000fe20008400000 */
[----:B------:R-:W-:Y:S01]  /*e940*/  FSETP.GEU.AND P1, PT, R5, -126, PT ;  /* 0xc2fc00000500780b */ /* 0x000fe20003f2e000 */
[----:B------:R-:W-:Y:S01]  /*e950*/  @!P4 FMUL R43, R43, 0.5 ;  /* 0x3f0000002b2bc820 */ /* 0x000fe20000400000 */
[----:B------:R-:W-:Y:S01]  /*e960*/  FADD R137, -R59, R26 ;  /* 0x0000001a3b897221 */ /* 0x000fe20000000100 */
[----:B--2---:R-:W-:Y:S01]  /*e970*/  @!P6 FMUL R37, R37, R37 ;  /* 0x000000252525e220 */ /* 0x004fe20000400000 */
[----:B------:R-:W-:-:S03]  /*e980*/  FSETP.GEU.AND P6, PT, R4, -126, PT ;  /* 0xc2fc00000400780b */ /* 0x000fc60003fce000 */
[----:B------:R-:W-:Y:S01]  /*e990*/  @!P2 FMUL R41, R41, 0.5 ;  /* 0x3f0000002929a820 */ /* 0x000fe20000400000 */
[----:B------:R-:W1:Y:S05]  /*e9a0*/  MUFU.EX2 R43, R43 ;  /* 0x0000002b002b7308 */ /* 0x000e6a0000000800 */
[----:B------:R-:W-:Y:S01]  /*e9b0*/  @!P1 FMUL R5, R5, 0.5 ;  /* 0x3f00000005059820 */ /* 0x000fe20000400000 */
[----:B---3--:R-:W-:Y:S01]  /*e9c0*/  @!P5 FMUL R36, R36, R36 ;  /* 0x000000242424d220 */ /* 0x008fe20000400000 */
[----:B------:R-:W-:Y:S01]  /*e9d0*/  FSETP.GEU.AND P5, PT, R7, -126, PT ;  /* 0xc2fc00000700780b */ /* 0x000fe20003fae000 */
[----:B------:R-:W2:Y:S01]  /*e9e0*/  MUFU.EX2 R41, R41 ;  /* 0x0000002900297308 */ /* 0x000ea20000000800 */
[----:B------:R-:W-:-:S07]  /*e9f0*/  @!P6 FMUL R4, R4, 0.5 ;  /* 0x3f0000000404e820 */ /* 0x000fce0000400000 */
[----:B------:R-:W3:Y:S01]  /*ea00*/  MUFU.EX2 R40, R5 ;  /* 0x0000000500287308 */ /* 0x000ee20000000800 */
[----:B-1----:R-:W-:Y:S01]  /*ea10*/  @!P4 FMUL R43, R43, R43 ;  /* 0x0000002b2b2bc220 */ /* 0x002fe20000400000 */
[----:B------:R-:W-:Y:S02]  /*ea20*/  FSETP.GEU.AND P4, PT, R52, -126, PT ;  /* 0xc2fc00003400780b */ /* 0x000fe40003f8e000 */
[----:B------:R-:W-:Y:S02]  /*ea30*/  @!P5 FMUL R7, R7, 0.5 ;  /* 0x3f0000000707d820 */ /* 0x000fe40000400000 */
[----:B------:R-:W-:Y:S02]  /*ea40*/  F2FP.BF16.F32.PACK_AB R6, R43, R36 ;  /* 0x000000242b06723e */ /* 0x000fe400000010ff */
[----:B------:R-:W1:Y:S01]  /*ea50*/  MUFU.EX2 R42, R4 ;  /* 0x00000004002a7308 */ /* 0x000e620000000800 */
[----:B--2---:R-:W-:-:S06]  /*ea60*/  @!P2 FMUL R41, R41, R41 ;  /* 0x000000292929a220 */ /* 0x004fcc0000400000 */
[----:B------:R-:W-:Y:S01]  /*ea70*/  @!P4 FMUL R52, R52, 0.5 ;  /* 0x3f0000003434c820 */ /* 0x000fe20000400000 */
[----:B------:R-:W2:Y:S01]  /*ea80*/  MUFU.EX2 R45, R7 ;  /* 0x00000007002d7308 */ /* 0x000ea20000000800 */
[----:B---3--:R-:W-:Y:S01]  /*ea90*/  @!P1 FMUL R40, R40, R40 ;  /* 0x0000002828289220 */ /* 0x008fe20000400000 */
[----:B------:R-:W-:Y:S02]  /*eaa0*/  F2FP.BF16.F32.PACK_AB R5, R0, R2 ;  /* 0x000000020005723e */ /* 0x000fe400000010ff */
[----:B------:R-:W-:-:S04]  /*eab0*/  FSETP.GEU.AND P1, PT, R53, -126, PT ;  /* 0xc2fc00003500780b */ /* 0x000fc80003f2e000 */
[----:B------:R-:W-:Y:S01]  /*eac0*/  MUFU.EX2 R52, R52 ;  /* 0x0000003400347308 */ /* 0x000fe20000000800 */
        /* <DEDUP_REMOVED lines=43> */
[-C--:B------:R-:W-:Y:S01]  /*ed80*/  FMUL R101, R101, R45.reuse ;  /* 0x0000002d65657220 */ /* 0x080fe20000400000 */
[----:B------:R-:W-:Y:S01]  /*ed90*/  FMUL R20, R236, UR14 ;  /* 0x0000000eec147c20 */ /* 0x000fe20008400000 */
[C---:B------:R-:W-:Y:S01]  /*eda0*/  HMMA.16816.F32.BF16 R112, R4.reuse, R16, R112 ;  /* 0x000000100470723c */ /* 0x040fe20000041870 */
[----:B------:R-:W-:Y:S01]  /*edb0*/  @!P1 FMUL R53, R53, 0.5 ;  /* 0x3f00000035359820 */ /* 0x000fe20000400000 */
[----:B------:R-:W-:Y:S01]  /*edc0*/  FSETP.GEU.AND P5, PT, R47, -126, PT ;  /* 0xc2fc00002f00780b */ /* 0x000fe20003fae000 */
[----:B------:R-:W-:Y:S01]  /*edd0*/  FADD R20, -R133, R20 ;  /* 0x0000001485147221 */ /* 0x000fe20000000100 */
[-C--:B------:R-:W-:Y:S01]  /*ede0*/  FMUL R94, R94, R42.reuse ;  /* 0x0000002a5e5e7220 */ /* 0x080fe20000400000 */
[-C--:B------:R-:W-:Y:S01]  /*edf0*/  FMUL R95, R95, R42.reuse ;  /* 0x0000002a5f5f7220 */ /* 0x080fe20000400000 */
[C---:B------:R-:W-:Y:S01]  /*ee00*/  HMMA.16816.F32.BF16 R108, R4.reuse, R18, R108 ;  /* 0x00000012046c723c */ /* 0x040fe2000004186c */
[----:B------:R-:W2:Y:S01]  /*ee10*/  LDSM.16.MT88.4 R16, [R213+0x10000] ;  /* 0x01000000d510783b */ /* 0x000ea20000004200 */
[----:B------:R-:W-:Y:S01]  /*ee20*/  FSETP.GEU.AND P2, PT, R20, -126, PT ;  /* 0xc2fc00001400780b */ /* 0x000fe20003f4e000 */
[-C--:B------:R-:W-:Y:S01]  /*ee30*/  FMUL R92, R92, R45.reuse ;  /* 0x0000002d5c5c7220 */ /* 0x080fe20000400000 */
[-C--:B------:R-:W-:Y:S01]  /*ee40*/  FMUL R93, R93, R45.reuse ;  /* 0x0000002d5d5d7220 */ /* 0x080fe20000400000 */
[----:B------:R-:W3:Y:S01]  /*ee50*/  MUFU.EX2 R53, R53 ;  /* 0x0000003500357308 */ /* 0x000ee20000000800 */
[C---:B------:R-:W-:Y:S01]  /*ee60*/  HMMA.16816.F32.BF16 R100, R4.reuse, R10, R100 ;  /* 0x0000000a0464723c */ /* 0x040fe20000041864 */
[----:B------:R-:W4:Y:S01]  /*ee70*/  LDSM.16.MT88.4 R8, [R212+0x10000] ;  /* 0x01000000d408783b */ /* 0x000f220000004200 */
[-C--:B------:R-:W-:Y:S01]  /*ee80*/  FMUL R90, R90, R42.reuse ;  /* 0x0000002a5a5a7220 */ /* 0x080fe20000400000 */
[----:B------:R-:W-:Y:S01]  /*ee90*/  @!P5 FMUL R47, R47, 0.5 ;  /* 0x3f0000002f2fd820 */ /* 0x000fe20000400000 */
[-C--:B------:R-:W-:Y:S01]  /*eea0*/  FMUL R91, R91, R42.reuse ;  /* 0x0000002a5b5b7220 */ /* 0x080fe20000400000 */
[-C--:B------:R-:W-:Y:S01]  /*eeb0*/  FMUL R88, R88, R45.reuse ;  /* 0x0000002d58587220 */ /* 0x080fe20000400000 */
[-C--:B------:R-:W-:Y:S01]  /*eec0*/  FMUL R89, R89, R45.reuse ;  /* 0x0000002d59597220 */ /* 0x080fe20000400000 */
[-C--:B------:R-:W-:Y:S01]  /*eed0*/  FMUL R86, R86, R42.reuse ;  /* 0x0000002a56567220 */ /* 0x080fe20000400000 */
[-C--:B------:R-:W-:Y:S01]  /*eee0*/  FMUL R87, R87, R42.reuse ;  /* 0x0000002a57577220 */ /* 0x080fe20000400000 */
[----:B------:R-:W-:Y:S01]  /*eef0*/  @!P2 FMUL R20, R20, 0.5 ;  /* 0x3f0000001414a820 */ /* 0x000fe20000400000 */
[C---:B-1----:R-:W-:Y:S01]  /*ef00*/  HMMA.16816.F32.BF16 R96, R4.reuse, R12, R96 ;  /* 0x0000000c0460723c */ /* 0x042fe20000041860 */
[----:B------:R-:W1:Y:S01]  /*ef10*/  MUFU.EX2 R47, R47 ;  /* 0x0000002f002f7308 */ /* 0x000e620000000800 */
[-C--:B------:R-:W-:Y:S01]  /*ef20*/  FMUL R84, R84, R45.reuse ;  /* 0x0000002d54547220 */ /* 0x080fe20000400000 */
[----:B------:R-:W-:Y:S01]  /*ef30*/  FMUL R85, R85, R45 ;  /* 0x0000002d55557220 */ /* 0x000fe20000400000 */
[-C--:B------:R-:W-:Y:S01]  /*ef40*/  FMUL R82, R82, R42.reuse ;  /* 0x0000002a52527220 */ /* 0x080fe20000400000 */
[-C--:B------:R-:W-:Y:S01]  /*ef50*/  FMUL R83, R83, R42.reuse ;  /* 0x0000002a53537220 */ /* 0x080fe20000400000 */
[C---:B------:R-:W-:Y:S01]  /*ef60*/  HMMA.16816.F32.BF16 R92, R4.reuse, R14, R92 ;  /* 0x0000000e045c723c */ /* 0x040fe2000004185c */
[----:B------:R-:W-:Y:S01]  /*ef70*/  FMUL R12, R57, UR14 ;  /* 0x0000000e390c7c20 */ /* 0x000fe20008400000 */
[----:B---3--:R-:W-:Y:S01]  /*ef80*/  @!P1 FMUL R53, R53, R53 ;  /* 0x0000003535359220 */ /* 0x008fe20000400000 */
[----:B------:R-:W3:Y:S01]  /*ef90*/  MUFU.EX2 R46, R20 ;  /* 0x00000014002e7308 */ /* 0x000ee20000000800 */
[----:B------:R-:W-:Y:S01]  /*efa0*/  FSETP.GEU.AND P1, PT, R56, -126, PT ;  /* 0xc2fc00003800780b */ /* 0x000fe20003f2e000 */
[----:B------:R-:W-:Y:S01]  /*efb0*/  FADD R57, -R59, R12 ;  /* 0x0000000c3b397221 */ /* 0x000fe20000000100 */
[-C--:B------:R-:W-:Y:S01]  /*efc0*/  FMUL R80, R80, R45.reuse ;  /* 0x0000002d50507220 */ /* 0x080fe20000400000 */
[----:B------:R-:W5:Y:S01]  /*efd0*/  LDSM.16.MT88.4 R12, [R211+0x10000] ;  /* 0x01000000d30c783b */ /* 0x000f620000004200 */
[-C--:B------:R-:W-:Y:S01]  /*efe0*/  FMUL R81, R81, R45.reuse ;  /* 0x0000002d51517220 */ /* 0x080fe20000400000 */
[-C--:B------:R-:W-:Y:S01]  /*eff0*/  FMUL R78, R78, R42.reuse ;  /* 0x0000002a4e4e7220 */ /* 0x080fe20000400000 */
[-C--:B------:R-:W-:Y:S01]  /*f000*/  FMUL R79, R79, R42.reuse ;  /* 0x0000002a4f4f7220 */ /* 0x080fe20000400000 */
[----:B------:R-:W-:Y:S01]  /*f010*/  FMUL R76, R76, R45 ;  /* 0x0000002d4c4c7220 */ /* 0x000fe20000400000 */
[----:B-1----:R-:W-:Y:S01]  /*f020*/  @!P5 FMUL R47, R47, R47 ;  /* 0x0000002f2f2fd220 */ /* 0x002fe20000400000 */
[----:B------:R-:W-:Y:S01]  /*f030*/  FSETP.GEU.AND P5, PT, R54, -126, PT ;  /* 0xc2fc00003600780b */ /* 0x000fe20003fae000 */
[-C--:B------:R-:W-:Y:S01]  /*f040*/  FMUL R77, R77, R45.reuse ;  /* 0x0000002d4d4d7220 */ /* 0x080fe20000400000 */
[-C--:B------:R-:W-:Y:S01]  /*f050*/  FMUL R74, R74, R42.reuse ;  /* 0x0000002a4a4a7220 */ /* 0x080fe20000400000 */
[----:B------:R-:W-:Y:S01]  /*f060*/  FMUL R75, R75, R42 ;  /* 0x0000002a4b4b7220 */ /* 0x000fe20000400000 */
[----:B------:R-:W-:Y:S01]  /*f070*/  @!P1 FMUL R56, R56, 0.5 ;  /* 0x3f00000038389820 */ /* 0x000fe20000400000 */
[-C--:B------:R-:W-:Y:S01]  /*f080*/  FMUL R72, R72, R45.reuse ;  /* 0x0000002d48487220 */ /* 0x080fe20000400000 */
[C---:B--2---:R-:W-:Y:S01]  /*f090*/  HMMA.16816.F32.BF16 R88, R4.reuse, R16, R88 ;  /* 0x000000100458723c */ /* 0x044fe20000041858 */
[----:B---3--:R-:W-:Y:S01]  /*f0a0*/  @!P2 FMUL R46, R46, R46 ;  /* 0x0000002e2e2ea220 */ /* 0x008fe20000400000 */
[----:B------:R-:W-:Y:S01]  /*f0b0*/  FSETP.GEU.AND P2, PT, R57, -126, PT ;  /* 0xc2fc00003900780b */ /* 0x000fe20003f4e000 */
[-C--:B------:R-:W-:Y:S01]  /*f0c0*/  FMUL R73, R73, R45.reuse ;  /* 0x0000002d49497220 */ /* 0x080fe20000400000 */
[----:B------:R-:W1:Y:S01]  /*f0d0*/  MUFU.EX2 R56, R56 ;  /* 0x0000003800387308 */ /* 0x000e620000000800 */
[----:B------:R-:W-:Y:S01]  /*f0e0*/  @!P6 FMUL R55, R55, 0.5 ;  /* 0x3f0000003737e820 */ /* 0x000fe20000400000 */
[C---:B------:R-:W-:Y:S01]  /*f0f0*/  HMMA.16816.F32.BF16 R84, R4.reuse, R18, R84 ;  /* 0x000000120454723c */ /* 0x040fe20000041854 */
[----:B------:R-:W-:Y:S01]  /*f100*/  @!P5 FMUL R54, R54, 0.5 ;  /* 0x3f0000003636d820 */ /* 0x000fe20000400000 */
[----:B------:R-:W2:Y:S01]  /*f110*/  LDSM.16.MT88.4 R16, [R215+0xc800] ;  /* 0x00c80000d710783b */ /* 0x000ea20000004200 */
[-C--:B------:R-:W-:Y:S01]  /*f120*/  FMUL R126, R126, R42.reuse ;  /* 0x0000002a7e7e7220 */ /* 0x080fe20000400000 */
[-C--:B------:R-:W-:Y:S01]  /*f130*/  FMUL R127, R127, R42.reuse ;  /* 0x0000002a7f7f7220 */ /* 0x080fe20000400000 */
[-C--:B------:R-:W-:Y:S01]  /*f140*/  FMUL R124, R124, R45.reuse ;  /* 0x0000002d7c7c7220 */ /* 0x080fe20000400000 */
[C---:B----4-:R-:W-:Y:S01]  /*f150*/  HMMA.16816.F32.BF16 R80, R4.reuse, R8, R80 ;  /* 0x000000080450723c */ /* 0x050fe20000041850 */
[----:B------:R-:W3:Y:S01]  /*f160*/  MUFU.EX2 R54, R54 ;  /* 0x0000003600367308 */ /* 0x000ee20000000800 */
[-C--:B------:R-:W-:Y:S01]  /*f170*/  FMUL R125, R125, R45.reuse ;  /* 0x0000002d7d7d7220 */ /* 0x080fe20000400000 */
[----:B------:R-:W-:Y:S01]  /*f180*/  @!P2 FMUL R57, R57, 0.5 ;  /* 0x3f0000003939a820 */ /* 0x000fe20000400000 */
[-C--:B------:R-:W-:Y:S01]  /*f190*/  FMUL R70, R70, R42.reuse ;  /* 0x0000002a46467220 */ /* 0x080fe20000400000 */
[----:B------:R-:W-:Y:S01]  /*f1a0*/  FMUL R71, R71, R42 ;  /* 0x0000002a47477220 */ /* 0x000fe20000400000 */
[C---:B------:R-:W-:Y:S01]  /*f1b0*/  HMMA.16816.F32.BF16 R76, R4.reuse, R10, R76 ;  /* 0x0000000a044c723c */ /* 0x040fe2000004184c */
[----:B------:R-:W4:Y:S01]  /*f1c0*/  LDSM.16.MT88.4 R8, [R213+0xc800] ;  /* 0x00c80000d508783b */ /* 0x000f220000004200 */
[-C--:B------:R-:W-:Y:S01]  /*f1d0*/  FMUL R68, R68, R45.reuse ;  /* 0x0000002d44447220 */ /* 0x080fe20000400000 */
[----:B------:R-:W3:Y:S01]  /*f1e0*/  MUFU.EX2 R57, R57 ;  /* 0x0000003900397308 */ /* 0x000ee20000000800 */
[----:B-1----:R-:W-:Y:S01]  /*f1f0*/  @!P1 FMUL R56, R56, R56 ;  /* 0x0000003838389220 */ /* 0x002fe20000400000 */
[----:B------:R-:W-:Y:S01]  /*f200*/  FSETP.GEU.AND P1, PT, R25, -126, PT ;  /* 0xc2fc00001900780b */ /* 0x000fe20003f2e000 */
[C---:B------:R-:W-:Y:S01]  /*f210*/  HMMA.16816.F32.BF16 R124, R4.reuse, R22, R124 ;  /* 0x00000016047c723c */ /* 0x040fe2000004187c */
[----:B------:R-:W1:Y:S01]  /*f220*/  LDSM.16.MT88.4 R20, [R212+0xc800] ;  /* 0x00c80000d414783b */ /* 0x000e620000004200 */
[-C--:B------:R-:W-:Y:S01]  /*f230*/  FMUL R69, R69, R45.reuse ;  /* 0x0000002d45457220 */ /* 0x080fe20000400000 */
[----:B------:R-:W-:Y:S01]  /*f240*/  @!P4 FMUL R52, R52, R52 ;  /* 0x000000343434c220 */ /* 0x000fe20000400000 */
[----:B------:R-:W-:Y:S01]  /*f250*/  FSETP.GEU.AND P4, PT, R24, -126, PT ;  /* 0xc2fc00001800780b */ /* 0x000fe20003f8e000 */
[----:B------:R-:W2:Y:S01]  /*f260*/  MUFU.EX2 R55, R55 ;  /* 0x0000003700377308 */ /* 0x000ea20000000800 */
[----:B-----5:R-:W-:Y:S01]  /*f270*/  HMMA.16816.F32.BF16 R72, R4, R12, R72 ;  /* 0x0000000c0448723c */ /* 0x020fe20000041848 */
[----:B---3--:R-:W-:Y:S01]  /*f280*/  @!P5 FMUL R54, R54, R54 ;  /* 0x000000363636d220 */ /* 0x008fe20000400000 */
[----:B------:R-:W-:Y:S01]  /*f290*/  FFMA R44, R241, R45, R44 ;  /* 0x0000002df12c7223 */ /* 0x000fe2000000002c */
[----:B------:R-:W-:-:S03]  /*f2a0*/  FFMA R239, R239, R42, R2 ;  /* 0x0000002aefef7223 */ /* 0x000fc60000000002 */
[----:B------:R-:W-:Y:S01]  /*f2b0*/  HMMA.16816.F32.BF16 R4, R4, R14, R68 ;  /* 0x0000000e0404723c */ /* 0x000fe20000041844 */
[----:B------:R-:W-:Y:S01]  /*f2c0*/  FMUL R12, R51, UR14 ;  /* 0x0000000e330c7c20 */ /* 0x000fe20008400000 */
[----:B------:R-:W-:Y:S01]  /*f2d0*/  @!P2 FMUL R57, R57, R57 ;  /* 0x000000393939a220 */ /* 0x000fe20000400000 */
[----:B------:R-:W-:Y:S01]  /*f2e0*/  FSETP.GEU.AND P2, PT, R61, -126, PT ;  /* 0xc2fc00003d00780b */ /* 0x000fe20003f4e000 */
[----:B------:R-:W-:Y:S01]  /*f2f0*/  @!P1 FMUL R25, R25, 0.5 ;  /* 0x3f00000019199820 */ /* 0x000fe20000400000 */
[C---:B------:R-:W-:Y:S01]  /*f300*/  FADD R58, -R133.reuse, R12 ;  /* 0x0000000c853a7221 */ /* 0x040fe20000000100 */
[----:B------:R-:W-:Y:S01]  /*f310*/  F2FP.BF16.F32.PACK_AB R12, R46, R47 ;  /* 0x0000002f2e0c723e */ /* 0x000fe200000010ff */
[----:B------:R-:W-:Y:S01]  /*f320*/  FADD R68, -R133, R48 ;  /* 0x0000003085447221 */ /* 0x000fe20000000100 */
[----:B------:R-:W-:Y:S01]  /*f330*/  F2FP.BF16.F32.PACK_AB R13, R52, R53 ;  /* 0x00000035340d723e */ /* 0x000fe200000010ff */
[----:B------:R-:W3:Y:S01]  /*f340*/  MUFU.EX2 R64, R25 ;  /* 0x0000001900407308 */ /* 0x000ee20000000800 */
[----:B------:R-:W-:Y:S01]  /*f350*/  FSETP.GEU.AND P5, PT, R58, -126, PT ;  /* 0xc2fc00003a00780b */ /* 0x000fe20003fae000 */
[----:B--2---:R-:W-:Y:S01]  /*f360*/  @!P6 FMUL R55, R55, R55 ;  /* 0x000000373737e220 */ /* 0x004fe20000400000 */
[----:B------:R-:W-:Y:S01]  /*f370*/  F2FP.BF16.F32.PACK_AB R15, R56, R57 ;  /* 0x00000039380f723e */ /* 0x000fe200000010ff */
[----:B------:R-:W2:Y:S01]  /*f380*/  LDSM.16.MT88.4 R48, [R215+0x10800] ;  /* 0x01080000d730783b */ /* 0x000ea20000004200 */
[----:B------:R-:W-:Y:S01]  /*f390*/  FSETP.GEU.AND P6, PT, R68, -126, PT ;  /* 0xc2fc00004400780b */ /* 0x000fe20003fce000 */
[----:B------:R-:W-:Y:S01]  /*f3a0*/  @!P4 FMUL R24, R24, 0.5 ;  /* 0x3f0000001818c820 */ /* 0x000fe20000400000 */
[----:B------:R-:W-:Y:S01]  /*f3b0*/  @!P2 FMUL R61, R61, 0.5 ;  /* 0x3f0000003d3da820 */ /* 0x000fe20000400000 */
[----:B------:R-:W-:Y:S01]  /*f3c0*/  F2FP.BF16.F32.PACK_AB R14, R54, R55 ;  /* 0x00000037360e723e */ /* 0x000fe200000010ff */
[----:B------:R-:W-:Y:S01]  /*f3d0*/  FADD R37, R37, R44 ;  /* 0x0000002c25257221 */ /* 0x000fe20000000000 */
[----:B------:R-:W5:Y:S01]  /*f3e0*/  MUFU.EX2 R63, R24 ;  /* 0x00000018003f7308 */ /* 0x000f620000000800 */
[----:B------:R-:W-:-:S02]  /*f3f0*/  FADD R0, R0, R239 ;  /* 0x000000ef00007221 */ /* 0x000fc40000000000 */
[----:B------:R-:W-:Y:S01]  /*f400*/  FADD R36, R36, R37 ;  /* 0x0000002524247221 */ /* 0x000fe20000000000 */
[----:B------:R-:W-:Y:S01]  /*f410*/  @!P5 FMUL R58, R58, 0.5 ;  /* 0x3f0000003a3ad820 */ /* 0x000fe20000400000 */
[C---:B------:R-:W-:Y:S01]  /*f420*/  HMMA.16816.F32.BF16 R128, R12.reuse, R16, R128 ;  /* 0x000000100c80723c */ /* 0x040fe20000041880 */
[----:B------:R-:W-:Y:S01]  /*f430*/  FADD R41, R41, R0 ;  /* 0x0000000029297221 */ /* 0x000fe20000000000 */
[----:B---3--:R-:W-:Y:S01]  /*f440*/  @!P1 FMUL R64, R64, R64 ;  /* 0x0000004040409220 */ /* 0x008fe20000400000 */
[----:B------:R-:W3:Y:S01]  /*f450*/  MUFU.EX2 R61, R61 ;  /* 0x0000003d003d7308 */ /* 0x000ee20000000800 */
[----:B------:R-:W-:Y:S01]  /*f460*/  FSETP.GEU.AND P1, PT, R137, -126, PT ;  /* 0xc2fc00008900780b */ /* 0x000fe20003f2e000 */
[----:B------:R-:W-:Y:S01]  /*f470*/  @!P6 FMUL R68, R68, 0.5 ;  /* 0x3f0000004444e820 */ /* 0x000fe20000400000 */
[----:B------:R-:W-:Y:S01]  /*f480*/  HMMA.16816.F32.BF16 R124, R12, R18, R124 ;  /* 0x000000120c7c723c */ /* 0x000fe2000004187c */
[----:B------:R-:W2:Y:S01]  /*f490*/  LDSM.16.MT88.4 R16, [R211+0xc800] ;  /* 0x00c80000d310783b */ /* 0x000ea20000004200 */
[----:B------:R-:W-:Y:S01]  /*f4a0*/  FADD R36, R43, R36 ;  /* 0x000000242b247221 */ /* 0x000fe20000000000 */
[----:B------:R-:W-:-:S02]  /*f4b0*/  FADD R40, R40, R41 ;  /* 0x0000002928287221 */ /* 0x000fc40000000000 */
[----:B------:R-:W1:Y:S01]  /*f4c0*/  MUFU.EX2 R58, R58 ;  /* 0x0000003a003a7308 */ /* 0x000e620000000800 */
[C---:B----4-:R-:W-:Y:S01]  /*f4d0*/  HMMA.16816.F32.BF16 R120, R12.reuse, R8, R120 ;  /* 0x000000080c78723c */ /* 0x050fe20000041878 */
[----:B-----5:R-:W-:Y:S01]  /*f4e0*/  @!P4 FMUL R63, R63, R63 ;  /* 0x0000003f3f3fc220 */ /* 0x020fe20000400000 */
[----:B------:R-:W-:Y:S01]  /*f4f0*/  LDSM.16.MT88.4 R24, [R215+0xd000] ;  /* 0x00d00000d718783b */ /* 0x000fe20000004200 */
[----:B------:R-:W-:Y:S01]  /*f500*/  FADD R47, R47, R36 ;  /* 0x000000242f2f7221 */ /* 0x000fe20000000000 */
[----:B------:R-:W-:Y:S01]  /*f510*/  FADD R53, R53, R40 ;  /* 0x0000002835357221 */ /* 0x000fe20000000000 */
[----:B------:R-:W-:Y:S01]  /*f520*/  @!P1 FMUL R137, R137, 0.5 ;  /* 0x3f00000089899820 */ /* 0x000fe20000400000 */
[C---:B------:R-:W-:Y:S01]  /*f530*/  HMMA.16816.F32.BF16 R116, R12.reuse, R10, R116 ;  /* 0x0000000a0c74723c */ /* 0x040fe20000041874 */
[----:B------:R-:W4:Y:S01]  /*f540*/  LDSM.16.MT88.4 R8, [R212+0x10800] ;  /* 0x01080000d408783b */ /* 0x000f220000004200 */
[----:B---3--:R-:W-:Y:S01]  /*f550*/  @!P2 FMUL R61, R61, R61 ;  /* 0x0000003d3d3da220 */ /* 0x008fe20000400000 */
[----:B------:R-:W-:Y:S01]  /*f560*/  FSETP.GEU.AND P2, PT, R134, -126, PT ;  /* 0xc2fc00008600780b */ /* 0x000fe20003f4e000 */
[----:B------:R-:W3:Y:S01]  /*f570*/  MUFU.EX2 R65, R68 ;  /* 0x0000004400417308 */ /* 0x000ee20000000800 */
[----:B------:R-:W-:Y:S01]  /*f580*/  FADD R46, R46, R47 ;  /* 0x0000002f2e2e7221 */ /* 0x000fe20000000000 */
[----:B-1----:R-:W-:Y:S01]  /*f590*/  HMMA.16816.F32.BF16 R112, R12, R20, R112 ;  /* 0x000000140c70723c */ /* 0x002fe20000041870 */
[----:B------:R-:W-:-:S02]  /*f5a0*/  FADD R52, R52, R53 ;  /* 0x0000003534347221 */ /* 0x000fc40000000000 */
[----:B------:R-:W-:Y:S01]  /*f5b0*/  FADD R55, R55, R46 ;  /* 0x0000002e37377221 */ /* 0x000fe20000000000 */
[----:B------:R-:W-:Y:S01]  /*f5c0*/  @!P5 FMUL R58, R58, R58 ;  /* 0x0000003a3a3ad220 */ /* 0x000fe20000400000 */
[----:B------:R-:W-:Y:S01]  /*f5d0*/  FSETP.GEU.AND P5, PT, R66, -126, PT ;  /* 0xc2fc00004200780b */ /* 0x000fe20003fae000 */
[C---:B------:R-:W-:Y:S01]  /*f5e0*/  HMMA.16816.F32.BF16 R108, R12.reuse, R22, R108 ;  /* 0x000000160c6c723c */ /* 0x040fe2000004186c */
[----:B------:R-:W1:Y:S01]  /*f5f0*/  LDSM.16.MT88.4 R20, [R213+0xd000] ;  /* 0x00d00000d514783b */ /* 0x000e620000004200 */
[----:B------:R-:W5:Y:S01]  /*f600*/  MUFU.EX2 R137, R137 ;  /* 0x0000008900897308 */ /* 0x000f620000000800 */
[----:B------:R-:W-:Y:S01]  /*f610*/  FADD R55, R54, R55 ;  /* 0x0000003736377221 */ /* 0x000fe20000000000 */
[----:B------:R-:W-:Y:S02]  /*f620*/  @!P2 FMUL R134, R134, 0.5 ;  /* 0x3f0000008686a820 */ /* 0x000fe40000400000 */
[----:B--2---:R-:W-:Y:S01]  /*f630*/  HMMA.16816.F32.BF16 R96, R12, R48, R96 ;  /* 0x000000300c60723c */ /* 0x004fe20000041860 */
[----:B------:R-:W-:Y:S01]  /*f640*/  FADD R0, R58, R55 ;  /* 0x000000373a007221 */ /* 0x000fe20000000000 */
[----:B---3--:R-:W-:-:S02]  /*f650*/  @!P6 FMUL R65, R65, R65 ;  /* 0x000000414141e220 */ /* 0x008fc40000400000 */
[----:B------:R-:W2:Y:S01]  /*f660*/  MUFU.EX2 R134, R134 ;  /* 0x0000008600867308 */ /* 0x000ea20000000800 */
[----:B------:R-:W-:Y:S01]  /*f670*/  FADD R0, R61, R0 ;  /* 0x000000003d007221 */ /* 0x000fe20000000000 */
[----:B------:R-:W-:Y:S01]  /*f680*/  @!P5 FMUL R66, R66, 0.5 ;  /* 0x3f0000004242d820 */ /* 0x000fe20000400000 */
[C---:B------:R-:W-:Y:S01]  /*f690*/  HMMA.16816.F32.BF16 R92, R12.reuse, R50, R92 ;  /* 0x000000320c5c723c */ /* 0x040fe2000004185c */
[----:B------:R-:W-:Y:S04]  /*f6a0*/  LDSM.16.MT88.4 R48, [R215+0x11800] ;  /* 0x01180000d730783b */ /* 0x000fe80000004200 */
[----:B------:R-:W3:Y:S01]  /*f6b0*/  MUFU.EX2 R66, R66 ;  /* 0x0000004200427308 */ /* 0x000ee20000000800 */
[----:B------:R-:W-:Y:S01]  /*f6c0*/  HMMA.16816.F32.BF16 R104, R12, R16, R104 ;  /* 0x000000100c68723c */ /* 0x000fe20000041868 */
[----:B-----5:R-:W-:-:S05]  /*f6d0*/  @!P1 FMUL R137, R137, R137 ;  /* 0x0000008989899220 */ /* 0x020fca0000400000 */
[----:B------:R-:W-:Y:S01]  /*f6e0*/  HMMA.16816.F32.BF16 R100, R12, R18, R100 ;  /* 0x000000120c64723c */ /* 0x000fe20000041864 */
[----:B------:R-:W5:Y:S01]  /*f6f0*/  LDSM.16.MT88.4 R16, [R212+0xd000] ;  /* 0x00d00000d410783b */ /* 0x000f620000004200 */
[----:B--2---:R-:W-:-:S04]  /*f700*/  @!P2 FMUL R134, R134, R134 ;  /* 0x000000868686a220 */ /* 0x004fc80000400000 */
[----:B------:R-:W-:Y:S01]  /*f710*/  HMMA.16816.F32.BF16 R88, R12, R32, R88 ;  /* 0x000000200c58723c */ /* 0x000fe20000041858 */
[----:B---3--:R-:W-:Y:S01]  /*f720*/  @!P5 FMUL R66, R66, R66 ;  /* 0x000000424242d220 */ /* 0x008fe20000400000 */
[----:B------:R-:W-:-:S04]  /*f730*/  FSETP.GEU.AND P5, PT, R136, -126, PT ;  /* 0xc2fc00008800780b */ /* 0x000fc80003fae000 */
[C---:B------:R-:W-:Y:S01]  /*f740*/  HMMA.16816.F32.BF16 R84, R12.reuse, R34, R84 ;  /* 0x000000220c54723c */ /* 0x040fe20000041854 */
[----:B------:R-:W-:Y:S05]  /*f750*/  LDSM.16.MT88.4 R32, [R211+0xd000] ;  /* 0x00d00000d320783b */ /* 0x000fea0000004200 */
[C---:B----4-:R-:W-:Y:S06]  /*f760*/  HMMA.16816.F32.BF16 R80, R12.reuse, R8, R80 ;  /* 0x000000080c50723c */ /* 0x050fec0000041850 */
[----:B------:R-:W-:Y:S01]  /*f770*/  HMMA.16816.F32.BF16 R76, R12, R10, R76 ;  /* 0x0000000a0c4c723c */ /* 0x000fe2000004184c */
[----:B------:R-:W-:Y:S01]  /*f780*/  F2FP.BF16.F32.PACK_AB R8, R61, R58 ;  /* 0x0000003a3d08723e */ /* 0x000fe200000010ff */
[----:B------:R-:W-:Y:S01]  /*f790*/  @!P5 FMUL R136, R136, 0.5 ;  /* 0x3f0000008888d820 */ /* 0x000fe20000400000 */
[----:B------:R-:W-:-:S03]  /*f7a0*/  F2FP.BF16.F32.PACK_AB R9, R63, R64 ;  /* 0x000000403f09723e */ /* 0x000fc600000010ff */
[----:B------:R-:W-:Y:S01]  /*f7b0*/  HMMA.16816.F32.BF16 R72, R12, R28, R72 ;  /* 0x0000001c0c48723c */ /* 0x000fe20000041848 */
[----:B------:R-:W-:Y:S01]  /*f7c0*/  F2FP.BF16.F32.PACK_AB R10, R66, R65 ;  /* 0x00000041420a723e */ /* 0x000fe200000010ff */
[----:B------:R-:W2:Y:S01]  /*f7d0*/  MUFU.EX2 R136, R136 ;  /* 0x0000008800887308 */ /* 0x000ea20000000800 */
[----:B------:R-:W-:-:S03]  /*f7e0*/  F2FP.BF16.F32.PACK_AB R11, R137, R134 ;  /* 0x00000086890b723e */ /* 0x000fc600000010ff */
[----:B------:R-:W-:Y:S01]  /*f7f0*/  HMMA.16816.F32.BF16 R4, R12, R30, R4 ;  /* 0x0000001e0c04723c */ /* 0x000fe20000041804 */
[----:B------:R-:W3:Y:S01]  /*f800*/  LDSM.16.MT88.4 R12, [R215+0x11000] ;  /* 0x01100000d70c783b */ /* 0x000ee20000004200 */
[----:B------:R-:W-:-:S04]  /*f810*/  FMUL R28, R163, UR14 ;  /* 0x0000000ea31c7c20 */ /* 0x000fc80008400000 */
[----:B-1----:R-:W-:Y:S01]  /*f820*/  HMMA.16816.F32.BF16 R120, R8, R20, R120 ;  /* 0x000000140878723c */ /* 0x002fe20000041878 */
[----:B------:R-:W-:Y:S01]  /*f830*/  FADD R28, -R59, R28 ;  /* 0x0000001c3b1c7221 */ /* 0x000fe20000000100 */
[----:B------:R-:W-:Y:S01]  /*f840*/  FMUL R30, R162, UR14 ;  /* 0x0000000ea21e7c20 */ /* 0x000fe20008400000 */
[----:B------:R-:W-:-:S03]  /*f850*/  FMUL R162, R158, UR14 ;  /* 0x0000000e9ea27c20 */ /* 0x000fc60008400000 */
[----:B------:R-:W-:Y:S01]  /*f860*/  FSETP.GEU.AND P1, PT, R28, -126, PT ;  /* 0xc2fc00001c00780b */ /* 0x000fe20003f2e000 */
[----:B------:R-:W-:Y:S01]  /*f870*/  FMUL R20, R190, UR14 ;  /* 0x0000000ebe147c20 */ /* 0x000fe20008400000 */
[C---:B-----5:R-:W-:Y:S01]  /*f880*/  HMMA.16816.F32.BF16 R112, R8.reuse, R16, R112 ;  /* 0x000000100870723c */ /* 0x060fe20000041870 */
[----:B------:R-:W-:Y:S01]  /*f890*/  FADD R162, -R59, R162 ;  /* 0x000000a23ba27221 */ /* 0x000fe20000000100 */
[----:B--2---:R-:W-:Y:S01]  /*f8a0*/  @!P5 FMUL R136, R136, R136 ;  /* 0x000000888888d220 */ /* 0x004fe20000400000 */
[C---:B------:R-:W-:Y:S01]  /*f8b0*/  FADD R20, -R133.reuse, R20 ;  /* 0x0000001485147221 */ /* 0x040fe20000000100 */
[----:B------:R-:W-:Y:S02]  /*f8c0*/  FADD R30, -R133, R30 ;  /* 0x0000001e851e7221 */ /* 0x000fe40000000100 */
[----:B------:R-:W-:Y:S01]  /*f8d0*/  HMMA.16816.F32.BF16 R108, R8, R18, R108 ;  /* 0x00000012086c723c */ /* 0x000fe2000004186c */
[----:B------:R-:W1:Y:S01]  /*f8e0*/  LDSM.16.MT88.4 R16, [R213+0x11000] ;  /* 0x01100000d510783b */ /* 0x000e620000004200 */
[----:B------:R-:W-:-:S02]  /*f8f0*/  FSETP.GEU.AND P2, PT, R20, -126, PT ;  /* 0xc2fc00001400780b */ /* 0x000fc40003f4e000 */
[----:B------:R-:W-:Y:S01]  /*f900*/  FSETP.GEU.AND P6, PT, R30, -126, PT ;  /* 0xc2fc00001e00780b */ /* 0x000fe20003fce000 */
[----:B------:R-:W-:Y:S01]  /*f910*/  @!P1 FMUL R28, R28, 0.5 ;  /* 0x3f0000001c1c9820 */ /* 0x000fe20000400000 */
[C---:B------:R-:W-:Y:S06]  /*f920*/  HMMA.16816.F32.BF16 R116, R8.reuse, R22, R116 ;  /* 0x000000160874723c */ /* 0x040fec0000041874 */
[----:B------:R-:W-:Y:S01]  /*f930*/  HMMA.16816.F32.BF16 R128, R8, R24, R128 ;  /* 0x000000180880723c */ /* 0x000fe20000041880 */
[----:B------:R-:W-:Y:S02]  /*f940*/  FMUL R22, R155, UR14 ;  /* 0x0000000e9b167c20 */ /* 0x000fe40008400000 */
[----:B------:R-:W-:-:S02]  /*f950*/  @!P2 FMUL R20, R20, 0.5 ;  /* 0x3f0000001414a820 */ /* 0x000fc40000400000 */
[----:B------:R-:W-:Y:S01]  /*f960*/  FADD R29, -R59, R22 ;  /* 0x000000163b1d7221 */ /* 0x000fe20000000100 */
[C---:B------:R-:W-:Y:S01]  /*f970*/  HMMA.16816.F32.BF16 R124, R8.reuse, R26, R124 ;  /* 0x0000001a087c723c */ /* 0x040fe2000004187c */
[----:B------:R2:W4:Y:S01]  /*f980*/  MUFU.EX2 R155, R20 ;  /* 0x00000014009b7308 */ /* 0x0005220000000800 */
[----:B------:R-:W5:Y:S01]  /*f990*/  LDSM.16.MT88.4 R24, [R212+0x11000] ;  /* 0x01100000d418783b */ /* 0x000f620000004200 */
[----:B------:R-:W-:Y:S01]  /*f9a0*/  @!P6 FMUL R30, R30, 0.5 ;  /* 0x3f0000001e1ee820 */ /* 0x000fe20000400000 */
[----:B------:R-:W-:Y:S02]  /*f9b0*/  FSETP.GEU.AND P4, PT, R29, -126, PT ;  /* 0xc2fc00001d00780b */ /* 0x000fe40003f8e000 */
[C---:B---3--:R-:W-:Y:S03]  /*f9c0*/  HMMA.16816.F32.BF16 R96, R8.reuse, R12, R96 ;  /* 0x0000000c0860723c */ /* 0x048fe60000041860 */
[----:B------:R-:W3:Y:S03]  /*f9d0*/  MUFU.EX2 R160, R30 ;  /* 0x0000001e00a07308 */ /* 0x000ee60000000800 */
[----:B------:R-:W-:Y:S01]  /*f9e0*/  HMMA.16816.F32.BF16 R104, R8, R32, R104 ;  /* 0x000000200868723c */ /* 0x000fe20000041868 */
[----:B------:R-:W-:-:S04]  /*f9f0*/  FMUL R12, R159, UR14 ;  /* 0x0000000e9f0c7c20 */ /* 0x000fc80008400000 */
[----:B------:R-:W3:Y:S01]  /*fa00*/  MUFU.EX2 R159, R28 ;  /* 0x0000001c009f7308 */ /* 0x000ee20000000800 */
[----:B--2---:R-:W2:Y:S01]  /*fa10*/  LDSM.16.MT88.4 R20, [R211+0x11000] ;  /* 0x01100000d314783b */ /* 0x004ea20000004200 */
[----:B------:R-:W-:Y:S01]  /*fa20*/  FADD R163, -R133, R12 ;  /* 0x0000000c85a37221 */ /* 0x000fe20000000100 */
[----:B----4-:R-:W-:Y:S01]  /*fa30*/  @!P2 FMUL R155, R155, R155 ;  /* 0x0000009b9b9ba220 */ /* 0x010fe20000400000 */
[----:B------:R-:W-:Y:S01]  /*fa40*/  FSETP.GEU.AND P2, PT, R162, -126, PT ;  /* 0xc2fc0000a200780b */ /* 0x000fe20003f4e000 */
[----:B------:R-:W-:Y:S01]  /*fa50*/  @!P4 FMUL R29, R29, 0.5 ;  /* 0x3f0000001d1dc820 */ /* 0x000fe20000400000 */
[C---:B-1----:R-:W-:Y:S01]  /*fa60*/  HMMA.16816.F32.BF16 R88, R8.reuse, R16, R88 ;  /* 0x000000100858723c */ /* 0x042fe20000041858 */
[----:B------:R-:W-:Y:S02]  /*fa70*/  FSETP.GEU.AND P5, PT, R163, -126, PT ;  /* 0xc2fc0000a300780b */ /* 0x000fe40003fae000 */
[----:B------:R-:W1:Y:S01]  /*fa80*/  MUFU.EX2 R158, R29 ;  /* 0x0000001d009e7308 */ /* 0x000e620000000800 */
[----:B---3--:R-:W-:Y:S01]  /*fa90*/  @!P6 FMUL R160, R160, R160 ;  /* 0x000000a0a0a0e220 */ /* 0x008fe20000400000 */
[----:B------:R-:W-:Y:S01]  /*faa0*/  F2FP.BF16.F32.PACK_AB R12, R155, R136 ;  /* 0x000000889b0c723e */ /* 0x000fe200000010ff */
[----:B------:R-:W-:Y:S01]  /*fab0*/  HMMA.16816.F32.BF16 R84, R8, R18, R84 ;  /* 0x000000120854723c */ /* 0x000fe20000041854 */
[----:B------:R-:W3:Y:S01]  /*fac0*/  LDSM.16.MT88.4 R16, [R215+0xd800] ;  /* 0x00d80000d710783b */ /* 0x000ee20000004200 */
[----:B------:R-:W-:Y:S01]  /*fad0*/  FSETP.GEU.AND P6, PT, R168, -126, PT ;  /* 0xc2fc0000a800780b */ /* 0x000fe20003fce000 */
[----:B------:R-:W-:Y:S01]  /*fae0*/  @!P1 FMUL R159, R159, R159 ;  /* 0x0000009f9f9f9220 */ /* 0x000fe20000400000 */
[----:B------:R-:W-:Y:S01]  /*faf0*/  FSETP.GEU.AND P1, PT, R165, -126, PT ;  /* 0xc2fc0000a500780b */ /* 0x000fe20003f2e000 */
[----:B------:R-:W-:-:S03]  /*fb00*/  @!P2 FMUL R162, R162, 0.5 ;  /* 0x3f000000a2a2a820 */ /* 0x000fc60000400000 */
[----:B------:R-:W-:Y:S01]  /*fb10*/  @!P5 FMUL R163, R163, 0.5 ;  /* 0x3f000000a3a3d820 */ /* 0x000fe20000400000 */
[----:B------:R-:W-:Y:S01]  /*fb20*/  HMMA.16816.F32.BF16 R100, R8, R34, R100 ;  /* 0x000000220864723c */ /* 0x000fe20000041864 */
[----:B------:R-:W-:Y:S01]  /*fb30*/  LDSM.16.MT88.4 R32, [R213+0x11800] ;  /* 0x01180000d520783b */ /* 0x000fe20000004200 */
[----:B------:R-:W4:Y:S01]  /*fb40*/  MUFU.EX2 R162, R162 ;  /* 0x000000a200a27308 */ /* 0x000f220000000800 */
[----:B-1----:R-:W-:-:S03]  /*fb50*/  @!P4 FMUL R158, R158, R158 ;  /* 0x0000009e9e9ec220 */ /* 0x002fc60000400000 */
[C---:B------:R-:W-:Y:S01]  /*fb60*/  HMMA.16816.F32.BF16 R92, R8.reuse, R14, R92 ;  /* 0x0000000e085c723c */ /* 0x040fe2000004185c */
[----:B------:R-:W-:Y:S01]  /*fb70*/  LDSM.16.MT88.4 R28, [R211+0x11800] ;  /* 0x01180000d31c783b */ /* 0x000fe20000004200 */
[----:B------:R-:W-:Y:S01]  /*fb80*/  FSETP.GEU.AND P4, PT, R169, -126, PT ;  /* 0xc2fc0000a900780b */ /* 0x000fe20003f8e000 */
[----:B------:R-:W-:Y:S01]  /*fb90*/  @!P6 FMUL R168, R168, 0.5 ;  /* 0x3f000000a8a8e820 */ /* 0x000fe20000400000 */
[----:B------:R-:W-:Y:S01]  /*fba0*/  @!P1 FMUL R165, R165, 0.5 ;  /* 0x3f000000a5a59820 */ /* 0x000fe20000400000 */
[----:B------:R-:W-:Y:S01]  /*fbb0*/  F2FP.BF16.F32.PACK_AB R13, R158, R159 ;  /* 0x0000009f9e0d723e */ /* 0x000fe200000010ff */
[----:B------:R-:W1:Y:S01]  /*fbc0*/  MUFU.EX2 R163, R163 ;  /* 0x000000a300a37308 */ /* 0x000e620000000800 */
[C---:B-----5:R-:W-:Y:S06]  /*fbd0*/  HMMA.16816.F32.BF16 R80, R8.reuse, R24, R80 ;  /* 0x000000180850723c */ /* 0x060fec0000041850 */
[----:B------:R-:W-:Y:S01]  /*fbe0*/  HMMA.16816.F32.BF16 R76, R8, R26, R76 ;  /* 0x0000001a084c723c */ /* 0x000fe2000004184c */
[----:B------:R-:W5:Y:S01]  /*fbf0*/  MUFU.EX2 R165, R165 ;  /* 0x000000a500a57308 */ /* 0x000f620000000800 */
[----:B----4-:R-:W-:Y:S01]  /*fc00*/  @!P2 FMUL R162, R162, R162 ;  /* 0x000000a2a2a2a220 */ /* 0x010fe20000400000 */
[----:B------:R-:W4:Y:S01]  /*fc10*/  LDSM.16.MT88.4 R24, [R213+0xd800] ;  /* 0x00d80000d518783b */ /* 0x000f220000004200 */
[----:B------:R-:W-:-:S02]  /*fc20*/  @!P4 FMUL R169, R169, 0.5 ;  /* 0x3f000000a9a9c820 */ /* 0x000fc40000400000 */
[C---:B--2---:R-:W-:Y:S03]  /*fc30*/  HMMA.16816.F32.BF16 R72, R8.reuse, R20, R72 ;  /* 0x000000140848723c */ /* 0x044fe60000041848 */
[----:B------:R-:W2:Y:S01]  /*fc40*/  MUFU.EX2 R168, R168 ;  /* 0x000000a800a87308 */ /* 0x000ea20000000800 */
[----:B-1----:R-:W-:Y:S01]  /*fc50*/  @!P5 FMUL R163, R163, R163 ;  /* 0x000000a3a3a3d220 */ /* 0x002fe20000400000 */
[----:B------:R-:W-:Y:S01]  /*fc60*/  FSETP.GEU.AND P5, PT, R164, -126, PT ;  /* 0xc2fc0000a400780b */ /* 0x000fe20003fae000 */
[----:B------:R-:W-:Y:S01]  /*fc70*/  HMMA.16816.F32.BF16 R4, R8, R22, R4 ;  /* 0x000000160804723c */ /* 0x000fe20000041804 */
[----:B------:R-:W1:Y:S02]  /*fc80*/  LDSM.16.MT88.4 R20, [R212+0xd800] ;  /* 0x00d80000d414783b */ /* 0x000e640000004200 */
[----:B------:R-:W-:Y:S02]  /*fc90*/  F2FP.BF16.F32.PACK_AB R14, R163, R160 ;  /* 0x000000a0a30e723e */ /* 0x000fe400000010ff */
[----:B------:R-:W3:Y:S01]  /*fca0*/  MUFU.EX2 R169, R169 ;  /* 0x000000a900a97308 */ /* 0x000ee20000000800 */
[----:B-----5:R-:W-:Y:S01]  /*fcb0*/  @!P1 FMUL R165, R165, R165 ;  /* 0x000000a5a5a59220 */ /* 0x020fe20000400000 */
[----:B------:R-:W-:Y:S01]  /*fcc0*/  FMUL R8, R189, UR14 ;  /* 0x0000000ebd087c20 */ /* 0x000fe20008400000 */
[----:B------:R-:W-:-:S03]  /*fcd0*/  FSETP.GEU.AND P1, PT, R166, -126, PT ;  /* 0xc2fc0000a600780b */ /* 0x000fc60003f2e000 */
[----:B------:R-:W-:Y:S01]  /*fce0*/  FADD R167, -R133, R8 ;  /* 0x0000000885a77221 */ /* 0x000fe20000000100 */
[----:B------:R-:W-:Y:S01]  /*fcf0*/  F2FP.BF16.F32.PACK_AB R15, R165, R162 ;  /* 0x000000a2a50f723e */ /* 0x000fe200000010ff */
[----:B------:R-:W-:Y:S01]  /*fd00*/  @!P5 FMUL R164, R164, 0.5 ;  /* 0x3f000000a4a4d820 */ /* 0x000fe20000400000 */
[----:B------:R-:W-:Y:S01]  /*fd10*/  FMUL R8, R181, UR14 ;  /* 0x0000000eb5087c20 */ /* 0x000fe20008400000 */
[----:B--2---:R-:W-:Y:S01]  /*fd20*/  @!P6 FMUL R168, R168, R168 ;  /* 0x000000a8a8a8e220 */ /* 0x004fe20000400000 */
[----:B------:R-:W-:Y:S02]  /*fd30*/  FSETP.GEU.AND P2, PT, R167, -126, PT ;  /* 0xc2fc0000a700780b */ /* 0x000fe40003f4e000 */
[----:B------:R-:W-:Y:S01]  /*fd40*/  FADD R171, -R133, R8 ;  /* 0x0000000885ab7221 */ /* 0x000fe20000000100 */
[----:B---3--:R-:W-:Y:S01]  /*fd50*/  HMMA.16816.F32.BF16 R128, R12, R16, R128 ;  /* 0x000000100c80723c */ /* 0x008fe20000041880 */
[----:B------:R-:W2:Y:S01]  /*fd60*/  MUFU.EX2 R164, R164 ;  /* 0x000000a400a47308 */ /* 0x000ea20000000800 */
[----:B------:R-:W-:Y:S01]  /*fd70*/  @!P1 FMUL R166, R166, 0.5 ;  /* 0x3f000000a6a69820 */ /* 0x000fe20000400000 */
[----:B------:R-:W-:Y:S01]  /*fd80*/  LDSM.16.MT88.4 R8, [R212+0x11800] ;  /* 0x01180000d408783b */ /* 0x000fe20000004200 */
[----:B------:R-:W-:-:S02]  /*fd90*/  @!P4 FMUL R169, R169, R169 ;  /* 0x000000a9a9a9c220 */ /* 0x000fc40000400000 */
[C---:B------:R-:W-:Y:S01]  /*fda0*/  HMMA.16816.F32.BF16 R124, R12.reuse, R18, R124 ;  /* 0x000000120c7c723c */ /* 0x040fe2000004187c */
[----:B------:R-:W3:Y:S02]  /*fdb0*/  LDSM.16.MT88.4 R16, [R211+0xd800] ;  /* 0x00d80000d310783b */ /* 0x000ee40000004200 */
[----:B------:R-:W5:Y:S01]  /*fdc0*/  MUFU.EX2 R166, R166 ;  /* 0x000000a600a67308 */ /* 0x000f620000000800 */
[----:B------:R-:W-:Y:S02]  /*fdd0*/  @!P2 FMUL R167, R167, 0.5 ;  /* 0x3f000000a7a7a820 */ /* 0x000fe40000400000 */
[C---:B----4-:R-:W-:Y:S05]  /*fde0*/  HMMA.16816.F32.BF16 R120, R12.reuse, R24, R120 ;  /* 0x000000180c78723c */ /* 0x050fea0000041878 */
[----:B------:R-:W4:Y:S01]  /*fdf0*/  MUFU.EX2 R167, R167 ;  /* 0x000000a700a77308 */ /* 0x000f220000000800 */
[----:B--2---:R-:W-:Y:S01]  /*fe00*/  @!P5 FMUL R164, R164, R164 ;  /* 0x000000a4a4a4d220 */ /* 0x004fe20000400000 */
[----:B------:R-:W-:Y:S01]  /*fe10*/  FSETP.GEU.AND P5, PT, R171, -126, PT ;  /* 0xc2fc0000ab00780b */ /* 0x000fe20003fae000 */
[----:B------:R-:W-:Y:S01]  /*fe20*/  HMMA.16816.F32.BF16 R116, R12, R26, R116 ;  /* 0x0000001a0c74723c */ /* 0x000fe20000041874 */
[----:B------:R-:W-:Y:S01]  /*fe30*/  LDSM.16.MT88.4 R24, [R215+0xe000] ;  /* 0x00e00000d718783b */ /* 0x000fe20000004200 */
[----:B-----5:R-:W-:Y:S01]  /*fe40*/  @!P1 FMUL R166, R166, R166 ;  /* 0x000000a6a6a69220 */ /* 0x020fe20000400000 */
[----:B------:R-:W-:-:S03]  /*fe50*/  FSETP.GEU.AND P1, PT, R173, -126, PT ;  /* 0xc2fc0000ad00780b */ /* 0x000fc60003f2e000 */
[C---:B-1----:R-:W-:Y:S06]  /*fe60*/  HMMA.16816.F32.BF16 R112, R12.reuse, R20, R112 ;  /* 0x000000140c70723c */ /* 0x042fec0000041870 */
[----:B------:R-:W-:Y:S01]  /*fe70*/  @!P5 FMUL R171, R171, 0.5 ;  /* 0x3f000000ababd820 */ /* 0x000fe20000400000 */
[----:B----4-:R-:W-:Y:S01]  /*fe80*/  @!P2 FMUL R167, R167, R167 ;  /* 0x000000a7a7a7a220 */ /* 0x010fe20000400000 */
[----:B------:R-:W-:Y:S01]  /*fe90*/  FSETP.GEU.AND P2, PT, R170, -126, PT ;  /* 0xc2fc0000aa00780b */ /* 0x000fe20003f4e000 */
[----:B------:R-:W-:Y:S01]  /*fea0*/  HMMA.16816.F32.BF16 R108, R12, R22, R108 ;  /* 0x000000160c6c723c */ /* 0x000fe2000004186c */
[----:B------:R-:W1:Y:S02]  /*feb0*/  LDSM.16.MT88.4 R20, [R213+0xe000] ;  /* 0x00e00000d514783b */ /* 0x000e640000004200 */
[----:B------:R-:W2:Y:S01]  /*fec0*/  MUFU.EX2 R171, R171 ;  /* 0x000000ab00ab7308 */ /* 0x000ea20000000800 */
[----:B------:R-:W-:-:S02]  /*fed0*/  @!P1 FMUL R173, R173, 0.5 ;  /* 0x3f000000adad9820 */ /* 0x000fc40000400000 */
[C---:B------:R-:W-:Y:S05]  /*fee0*/  HMMA.16816.F32.BF16 R96, R12.reuse, R48, R96 ;  /* 0x000000300c60723c */ /* 0x040fea0000041860 */
[----:B------:R-:W4:Y:S01]  /*fef0*/  MUFU.EX2 R173, R173 ;  /* 0x000000ad00ad7308 */ /* 0x000f220000000800 */
[----:B------:R-:W-:Y:S01]  /*ff00*/  @!P2 FMUL R170, R170, 0.5 ;  /* 0x3f000000aaaaa820 */ /* 0x000fe20000400000 */
[----:B---3--:R-:W-:Y:S01]  /*ff10*/  HMMA.16816.F32.BF16 R104, R12, R16, R104 ;  /* 0x000000100c68723c */ /* 0x008fe20000041868 */
[----:B------:R-:W-:-:S05]  /*ff20*/  FMUL R48, R145, UR14 ;  /* 0x0000000e91307c20 */ /* 0x000fca0008400000 */
[----:B------:R-:W3:Y:S01]  /*ff30*/  MUFU.EX2 R170, R170 ;  /* 0x000000aa00aa7308 */ /* 0x000ee20000000800 */
[----:B------:R-:W-:Y:S01]  /*ff40*/  HMMA.16816.F32.BF16 R100, R12, R18, R100 ;  /* 0x000000120c64723c */ /* 0x000fe20000041864 */
[----:B------:R-:W5:Y:S01]  /*ff50*/  LDSM.16.MT88.4 R16, [R212+0xe000] ;  /* 0x00e00000d410783b */ /* 0x000f620000004200 */
[----:B--2---:R-:W-:Y:S01]  /*ff60*/  @!P5 FMUL R171, R171, R171 ;  /* 0x000000abababd220 */ /* 0x004fe20000400000 */
[----:B------:R-:W-:-:S03]  /*ff70*/  FADD R48, -R59, R48 ;  /* 0x000000303b307221 */ /* 0x000fc60000000100 */
[----:B------:R-:W-:Y:S01]  /*ff80*/  HMMA.16816.F32.BF16 R92, R12, R50, R92 ;  /* 0x000000320c5c723c */ /* 0x000fe2000004185c */
[----:B----4-:R-:W-:-:S05]  /*ff90*/  @!P1 FMUL R173, R173, R173 ;  /* 0x000000adadad9220 */ /* 0x010fca0000400000 */
[C---:B------:R-:W-:Y:S01]  /*ffa0*/  HMMA.16816.F32.BF16 R88, R12.reuse, R32, R88 ;  /* 0x000000200c58723c */ /* 0x040fe20000041858 */
[----:B------:R-:W-:Y:S01]  /*ffb0*/  FMUL R50, R147, UR14 ;  /* 0x0000000e93327c20 */ /* 0x000fe20008400000 */
[----:B------:R-:W-:Y:S01]  /*ffc0*/  FADD R147, -R133, R144 ;  /* 0x0000009085937221 */ /* 0x000fe20000000100 */
[----:B---3--:R-:W-:Y:S02]  /*ffd0*/  @!P2 FMUL R170, R170, R170 ;  /* 0x000000aaaaaaa220 */ /* 0x008fe40000400000 */
[----:B------:R-:W-:Y:S01]  /*ffe0*/  FADD R50, -R59, R50 ;  /* 0x000000323b327221 */ /* 0x000fe20000000100 */
[C---:B------:R-:W-:Y:S01]  /*fff0*/  HMMA.16816.F32.BF16 R84, R12.reuse, R34, R84 ;  /* 0x000000220c54723c */ /* 0x040fe20000041854 */
[----:B------:R-:W-:Y:S05]  /*10000*/  LDSM.16.MT88.4 R32, [R211+0xe000] ;  /* 0x00e00000d320783b */ /* 0x000fea0000004200 */
[C---:B------:R-:W-:Y:S06]  /*10010*/  HMMA.16816.F32.BF16 R80, R12.reuse, R8, R80 ;  /* 0x000000080c50723c */ /* 0x040fec0000041850 */
[----:B------:R-:W-:Y:S01]  /*10020*/  HMMA.16816.F32.BF16 R76, R12, R10, R76 ;  /* 0x0000000a0c4c723c */ /* 0x000fe2000004184c */
[----:B------:R-:W-:-:S02]  /*10030*/  F2FP.BF16.F32.PACK_AB R8, R167, R164 ;  /* 0x000000a4a708723e */ /* 0x000fc400000010ff */
[----:B------:R-:W-:-:S03]  /*10040*/  F2FP.BF16.F32.PACK_AB R9, R169, R166 ;  /* 0x000000a6a909723e */ /* 0x000fc600000010ff */
[----:B------:R-:W-:Y:S01]  /*10050*/  HMMA.16816.F32.BF16 R72, R12, R28, R72 ;  /* 0x0000001c0c48723c */ /* 0x000fe20000041848 */
[----:B------:R-:W-:Y:S02]  /*10060*/  F2FP.BF16.F32.PACK_AB R10, R171, R168 ;  /* 0x000000a8ab0a723e */ /* 0x000fe400000010ff */
[----:B------:R-:W-:-:S03]  /*10070*/  F2FP.BF16.F32.PACK_AB R11, R173, R170 ;  /* 0x000000aaad0b723e */ /* 0x000fc600000010ff */
[----:B------:R-:W-:Y:S01]  /*10080*/  HMMA.16816.F32.BF16 R4, R12, R30, R4 ;  /* 0x0000001e0c04723c */ /* 0x000fe20000041804 */
[----:B------:R-:W2:Y:S01]  /*10090*/  LDSM.16.MT88.4 R12, [R215+0x12000] ;  /* 0x01200000d70c783b */ /* 0x000ea20000004200 */
[----:B------:R-:W-:Y:S01]  /*100a0*/  FMUL R28, R156, UR14 ;  /* 0x0000000e9c1c7c20 */ /* 0x000fe20008400000 */
[----:B------:R-:W-:-:S03]  /*100b0*/  FMUL R156, R151, UR14 ;  /* 0x0000000e979c7c20 */ /* 0x000fc60008400000 */
[----:B-1----:R-:W-:Y:S01]  /*100c0*/  HMMA.16816.F32.BF16 R120, R8, R20, R120 ;  /* 0x000000140878723c */ /* 0x002fe20000041878 */
[C---:B------:R-:W-:Y:S01]  /*100d0*/  FADD R28, -R59.reuse, R28 ;  /* 0x0000001c3b1c7221 */ /* 0x040fe20000000100 */
[----:B------:R-:W-:Y:S01]  /*100e0*/  FMUL R30, R154, UR14 ;  /* 0x0000000e9a1e7c20 */ /* 0x000fe20008400000 */
[----:B------:R-:W-:-:S03]  /*100f0*/  FADD R156, -R59, R156 ;  /* 0x0000009c3b9c7221 */ /* 0x000fc60000000100 */
[----:B------:R-:W-:Y:S01]  /*10100*/  FSETP.GEU.AND P1, PT, R28, -126, PT ;  /* 0xc2fc00001c00780b */ /* 0x000fe20003f2e000 */
[----:B------:R-:W-:Y:S01]  /*10110*/  FMUL R20, R161, UR14 ;  /* 0x0000000ea1147c20 */ /* 0x000fe20008400000 */
[C---:B-----5:R-:W-:Y:S01]  /*10120*/  HMMA.16816.F32.BF16 R112, R8.reuse, R16, R112 ;  /* 0x000000100870723c */ /* 0x060fe20000041870 */
[----:B------:R-:W-:Y:S01]  /*10130*/  FADD R161, -R59, R150 ;  /* 0x000000963ba17221 */ /* 0x000fe20000000100 */
[C---:B------:R-:W-:Y:S01]  /*10140*/  FADD R30, -R133.reuse, R30 ;  /* 0x0000001e851e7221 */ /* 0x040fe20000000100 */
[----:B------:R-:W-:Y:S01]  /*10150*/  FADD R21, -R133, R20 ;  /* 0x0000001485157221 */ /* 0x000fe20000000100 */
[----:B------:R-:W-:Y:S02]  /*10160*/  FMUL R20, R157, UR14 ;  /* 0x0000000e9d147c20 */ /* 0x000fe40008400000 */
[----:B------:R-:W-:Y:S01]  /*10170*/  HMMA.16816.F32.BF16 R108, R8, R18, R108 ;  /* 0x00000012086c723c */ /* 0x000fe2000004186c */
[----:B------:R-:W1:Y:S01]  /*10180*/  LDSM.16.MT88.4 R16, [R213+0x12000] ;  /* 0x01200000d510783b */ /* 0x000e620000004200 */
[----:B------:R-:W-:Y:S01]  /*10190*/  FADD R20, -R133, R20 ;  /* 0x0000001485147221 */ /* 0x000fe20000000100 */
[----:B------:R-:W-:-:S02]  /*101a0*/  FSETP.GEU.AND P5, PT, R21, -126, PT ;  /* 0xc2fc00001500780b */ /* 0x000fc40003fae000 */
[----:B------:R-:W-:Y:S01]  /*101b0*/  @!P1 FMUL R28, R28, 0.5 ;  /* 0x3f0000001c1c9820 */ /* 0x000fe20000400000 */
[----:B------:R-:W-:Y:S01]  /*101c0*/  HMMA.16816.F32.BF16 R116, R8, R22, R116 ;  /* 0x000000160874723c */ /* 0x000fe20000041874 */
[----:B------:R-:W-:Y:S02]  /*101d0*/  FSETP.GEU.AND P2, PT, R20, -126, PT ;  /* 0xc2fc00001400780b */ /* 0x000fe40003f4e000 */
[----:B------:R-:W-:-:S03]  /*101e0*/  FSETP.GEU.AND P6, PT, R30, -126, PT ;  /* 0xc2fc00001e00780b */ /* 0x000fc60003fce000 */
[----:B------:R-:W-:Y:S01]  /*101f0*/  HMMA.16816.F32.BF16 R128, R8, R24, R128 ;  /* 0x000000180880723c */ /* 0x000fe20000041880 */
[----:B------:R-:W-:-:S03]  /*10200*/  FMUL R22, R153, UR14 ;  /* 0x0000000e99167c20 */ /* 0x000fc60008400000 */
[----:B------:R-:W-:Y:S01]  /*10210*/  @!P5 FMUL R21, R21, 0.5 ;  /* 0x3f0000001515d820 */ /* 0x000fe20000400000 */
[----:B------:R-:W-:Y:S01]  /*10220*/  FADD R29, -R59, R22 ;  /* 0x000000163b1d7221 */ /* 0x000fe20000000100 */
[C---:B------:R-:W-:Y:S01]  /*10230*/  HMMA.16816.F32.BF16 R124, R8.reuse, R26, R124 ;  /* 0x0000001a087c723c */ /* 0x040fe2000004187c */
[----:B------:R-:W3:Y:S01]  /*10240*/  LDSM.16.MT88.4 R24, [R212+0x12000] ;  /* 0x01200000d418783b */ /* 0x000ee20000004200 */
[----:B------:R-:W-:Y:S01]  /*10250*/  @!P2 FMUL R20, R20, 0.5 ;  /* 0x3f0000001414a820 */ /* 0x000fe20000400000 */
[----:B------:R-:W4:Y:S01]  /*10260*/  MUFU.EX2 R153, R21 ;  /* 0x0000001500997308 */ /* 0x000f220000000800 */
[----:B------:R-:W-:Y:S01]  /*10270*/  FSETP.GEU.AND P4, PT, R29, -126, PT ;  /* 0xc2fc00001d00780b */ /* 0x000fe20003f8e000 */
[----:B------:R-:W-:Y:S01]  /*10280*/  @!P6 FMUL R30, R30, 0.5 ;  /* 0x3f0000001e1ee820 */ /* 0x000fe20000400000 */
[C---:B--2---:R-:W-:Y:S05]  /*10290*/  HMMA.16816.F32.BF16 R96, R8.reuse, R12, R96 ;  /* 0x0000000c0860723c */ /* 0x044fea0000041860 */
[----:B------:R2:W5:Y:S01]  /*102a0*/  MUFU.EX2 R154, R20 ;  /* 0x00000014009a7308 */ /* 0x0005620000000800 */
[----:B------:R-:W-:Y:S01]  /*102b0*/  HMMA.16816.F32.BF16 R104, R8, R32, R104 ;  /* 0x000000200868723c */ /* 0x000fe20000041868 */
[----:B------:R-:W-:-:S04]  /*102c0*/  FMUL R12, R152, UR14 ;  /* 0x0000000e980c7c20 */ /* 0x000fc80008400000 */
[----:B------:R-:W-:Y:S01]  /*102d0*/  FADD R157, -R133, R12 ;  /* 0x0000000c859d7221 */ /* 0x000fe20000000100 */
[----:B------:R-:W-:Y:S01]  /*102e0*/  @!P4 FMUL R29, R29, 0.5 ;  /* 0x3f0000001d1dc820 */ /* 0x000fe20000400000 */
[----:B------:R-:W3:Y:S01]  /*102f0*/  MUFU.EX2 R152, R28 ;  /* 0x0000001c00987308 */ /* 0x000ee20000000800 */
[----:B----4-:R-:W-:Y:S01]  /*10300*/  @!P5 FMUL R153, R153, R153 ;  /* 0x000000999999d220 */ /* 0x010fe20000400000 */
[C---:B------:R-:W-:Y:S01]  /*10310*/  HMMA.16816.F32.BF16 R100, R8.reuse, R34, R100 ;  /* 0x000000220864723c */ /* 0x040fe20000041864 */
[C---:B------:R-:W-:Y:S01]  /*10320*/  FSETP.GEU.AND P5, PT, R157.reuse, -126, PT ;  /* 0xc2fc00009d00780b */ /* 0x040fe20003fae000 */
[----:B------:R-:W-:Y:S04]  /*10330*/  LDSM.16.MT88.4 R32, [R215+0x12800] ;  /* 0x01280000d720783b */ /* 0x000fe80000004200 */
[C---:B-1----:R-:W-:Y:S01]  /*10340*/  HMMA.16816.F32.BF16 R88, R8.reuse, R16, R88 ;  /* 0x000000100858723c */ /* 0x042fe20000041858 */
[----:B--2---:R-:W1:Y:S01]  /*10350*/  LDSM.16.MT88.4 R20, [R211+0x12000] ;  /* 0x01200000d314783b */ /* 0x004e620000004200 */
[----:B-----5:R-:W-:Y:S01]  /*10360*/  @!P2 FMUL R154, R154, R154 ;  /* 0x0000009a9a9aa220 */ /* 0x020fe20000400000 */
[----:B------:R-:W-:Y:S01]  /*10370*/  FSETP.GEU.AND P2, PT, R156, -126, PT ;  /* 0xc2fc00009c00780b */ /* 0x000fe20003f4e000 */
[----:B------:R-:W2:Y:S02]  /*10380*/  MUFU.EX2 R151, R29 ;  /* 0x0000001d00977308 */ /* 0x000ea40000000800 */
[----:B------:R-:W-:Y:S01]  /*10390*/  HMMA.16816.F32.BF16 R84, R8, R18, R84 ;  /* 0x000000120854723c */ /* 0x000fe20000041854 */
[----:B------:R-:W4:Y:S01]  /*103a0*/  LDSM.16.MT88.4 R16, [R215+0xe800] ;  /* 0x00e80000d710783b */ /* 0x000f220000004200 */
[----:B------:R-:W-:Y:S01]  /*103b0*/  @!P5 FMUL R157, R157, 0.5 ;  /* 0x3f0000009d9dd820 */ /* 0x000fe20000400000 */
[----:B---3--:R-:W-:Y:S01]  /*103c0*/  @!P1 FMUL R152, R152, R152 ;  /* 0x0000009898989220 */ /* 0x008fe20000400000 */
[----:B------:R-:W-:-:S02]  /*103d0*/  FSETP.GEU.AND P1, PT, R161, -126, PT ;  /* 0xc2fc0000a100780b */ /* 0x000fc40003f2e000 */
[----:B------:R-:W3:Y:S01]  /*103e0*/  MUFU.EX2 R150, R30 ;  /* 0x0000001e00967308 */ /* 0x000ee20000000800 */
[----:B------:R-:W-:Y:S01]  /*103f0*/  HMMA.16816.F32.BF16 R92, R8, R14, R92 ;  /* 0x0000000e085c723c */ /* 0x000fe2000004185c */
[----:B------:R-:W-:Y:S02]  /*10400*/  F2FP.BF16.F32.PACK_AB R12, R154, R153 ;  /* 0x000000999a0c723e */ /* 0x000fe400000010ff */
[----:B------:R-:W-:-:S03]  /*10410*/  @!P2 FMUL R156, R156, 0.5 ;  /* 0x3f0000009c9ca820 */ /* 0x000fc60000400000 */
[C---:B------:R-:W-:Y:S01]  /*10420*/  HMMA.16816.F32.BF16 R80, R8.reuse, R24, R80 ;  /* 0x000000180850723c */ /* 0x040fe20000041850 */
[----:B------:R-:W5:Y:S01]  /*10430*/  MUFU.EX2 R157, R157 ;  /* 0x0000009d009d7308 */ /* 0x000f620000000800 */
[----:B--2---:R-:W-:Y:S01]  /*10440*/  @!P4 FMUL R151, R151, R151 ;  /* 0x000000979797c220 */ /* 0x004fe20000400000 */
[----:B------:R-:W-:Y:S01]  /*10450*/  FSETP.GEU.AND P4, PT, R48, -126, PT ;  /* 0xc2fc00003000780b */ /* 0x000fe20003f8e000 */
[----:B------:R-:W-:Y:S02]  /*10460*/  @!P1 FMUL R161, R161, 0.5 ;  /* 0x3f000000a1a19820 */ /* 0x000fe40000400000 */
[C---:B------:R-:W-:Y:S01]  /*10470*/  HMMA.16816.F32.BF16 R76, R8.reuse, R26, R76 ;  /* 0x0000001a084c723c */ /* 0x040fe2000004184c */
[----:B------:R-:W2:Y:S01]  /*10480*/  LDSM.16.MT88.4 R24, [R213+0xe800] ;  /* 0x00e80000d518783b */ /* 0x000ea20000004200 */
[----:B------:R-:W-:Y:S01]  /*10490*/  F2FP.BF16.F32.PACK_AB R13, R151, R152 ;  /* 0x00000098970d723e */ /* 0x000fe200000010ff */
[----:B------:R-:W4:Y:S01]  /*104a0*/  MUFU.EX2 R156, R156 ;  /* 0x0000009c009c7308 */ /* 0x000f220000000800 */
[----:B---3--:R-:W-:Y:S01]  /*104b0*/  @!P6 FMUL R150, R150, R150 ;  /* 0x000000969696e220 */ /* 0x008fe20000400000 */
[----:B------:R-:W-:Y:S05]  /*104c0*/  LDSM.16.MT88.4 R28, [R213+0x12800] ;  /* 0x01280000d51c783b */ /* 0x000fea0000004200 */
[----:B------:R-:W-:Y:S01]  /*104d0*/  @!P4 FMUL R48, R48, 0.5 ;  /* 0x3f0000003030c820 */ /* 0x000fe20000400000 */
[----:B------:R-:W3:Y:S01]  /*104e0*/  MUFU.EX2 R161, R161 ;  /* 0x000000a100a17308 */ /* 0x000ee20000000800 */
[----:B-----5:R-:W-:Y:S01]  /*104f0*/  @!P5 FMUL R157, R157, R157 ;  /* 0x0000009d9d9dd220 */ /* 0x020fe20000400000 */
[C---:B-1----:R-:W-:Y:S04]  /*10500*/  HMMA.16816.F32.BF16 R72, R8.reuse, R20, R72 ;  /* 0x000000140848723c */ /* 0x042fe80000041848 */
[----:B------:R-:W-:Y:S01]  /*10510*/  F2FP.BF16.F32.PACK_AB R14, R157, R150 ;  /* 0x000000969d0e723e */ /* 0x000fe200000010ff */
[----:B----4-:R-:W-:Y:S01]  /*10520*/  @!P2 FMUL R156, R156, R156 ;  /* 0x0000009c9c9ca220 */ /* 0x010fe20000400000 */
[----:B------:R-:W-:Y:S01]  /*10530*/  HMMA.16816.F32.BF16 R4, R8, R22, R4 ;  /* 0x000000160804723c */ /* 0x000fe20000041804 */
[----:B------:R-:W1:Y:S01]  /*10540*/  LDSM.16.MT88.4 R20, [R212+0xe800] ;  /* 0x00e80000d414783b */ /* 0x000e620000004200 */
[----:B---3--:R-:W-:-:S05]  /*10550*/  @!P1 FMUL R161, R161, R161 ;  /* 0x000000a1a1a19220 */ /* 0x008fca0000400000 */
[----:B------:R-:W-:Y:S01]  /*10560*/  FMUL R10, R149, UR14 ;  /* 0x0000000e950a7c20 */ /* 0x000fe20008400000 */
[----:B------:R-:W-:Y:S01]  /*10570*/  FMUL R8, R148, UR14 ;  /* 0x0000000e94087c20 */ /* 0x000fe20008400000 */
[----:B------:R-:W-:Y:S01]  /*10580*/  FSETP.GEU.AND P1, PT, R50, -126, PT ;  /* 0xc2fc00003200780b */ /* 0x000fe20003f2e000 */
[----:B------:R-:W-:Y:S01]  /*10590*/  FMUL R148, R143, UR14 ;  /* 0x0000000e8f947c20 */ /* 0x000fe20008400000 */
[----:B------:R-:W-:Y:S01]  /*105a0*/  F2FP.BF16.F32.PACK_AB R15, R161, R156 ;  /* 0x0000009ca10f723e */ /* 0x000fe200000010ff */
[C---:B------:R-:W-:Y:S01]  /*105b0*/  FADD R9, -R133.reuse, R10 ;  /* 0x0000000a85097221 */ /* 0x040fe20000000100 */
[----:B------:R-:W-:Y:S01]  /*105c0*/  FADD R8, -R133, R8 ;  /* 0x0000000885087221 */ /* 0x000fe20000000100 */
[----:B------:R-:W-:Y:S01]  /*105d0*/  FMUL R10, R146, UR14 ;  /* 0x0000000e920a7c20 */ /* 0x000fe20008400000 */
[----:B------:R-:W-:Y:S02]  /*105e0*/  FADD R148, -R59, R148 ;  /* 0x000000943b947221 */ /* 0x000fe40000000100 */
[----:B------:R-:W-:Y:S01]  /*105f0*/  FSETP.GEU.AND P5, PT, R9, -126, PT ;  /* 0xc2fc00000900780b */ /* 0x000fe20003fae000 */
[----:B------:R-:W-:Y:S01]  /*10600*/  HMMA.16816.F32.BF16 R128, R12, R16, R128 ;  /* 0x000000100c80723c */ /* 0x000fe20000041880 */
[----:B------:R-:W-:Y:S01]  /*10610*/  FSETP.GEU.AND P2, PT, R8, -126, PT ;  /* 0xc2fc00000800780b */ /* 0x000fe20003f4e000 */
[----:B------:R-:W-:-:S02]  /*10620*/  FADD R49, -R133, R10 ;  /* 0x0000000a85317221 */ /* 0x000fc40000000100 */
[----:B------:R-:W-:Y:S02]  /*10630*/  @!P1 FMUL R50, R50, 0.5 ;  /* 0x3f00000032329820 */ /* 0x000fe40000400000 */
[----:B------:R-:W-:Y:S01]  /*10640*/  HMMA.16816.F32.BF16 R124, R12, R18, R124 ;  /* 0x000000120c7c723c */ /* 0x000fe2000004187c */
[----:B------:R-:W3:Y:S01]  /*10650*/  LDSM.16.MT88.4 R16, [R211+0xe800] ;  /* 0x00e80000d310783b */ /* 0x000ee20000004200 */
[----:B------:R-:W4:Y:S01]  /*10660*/  MUFU.EX2 R143, R50 ;  /* 0x00000032008f7308 */ /* 0x000f220000000800 */
[----:B------:R-:W-:-:S03]  /*10670*/  FSETP.GEU.AND P6, PT, R49, -126, PT ;  /* 0xc2fc00003100780b */ /* 0x000fc60003fce000 */
[----:B------:R-:W-:Y:S01]  /*10680*/  @!P5 FMUL R9, R9, 0.5 ;  /* 0x3f0000000909d820 */ /* 0x000fe20000400000 */
[C---:B--2---:R-:W-:Y:S01]  /*10690*/  HMMA.16816.F32.BF16 R120, R12.reuse, R24, R120 ;  /* 0x000000180c78723c */ /* 0x044fe20000041878 */
[----:B------:R-:W-:Y:S02]  /*106a0*/  @!P2 FMUL R8, R8, 0.5 ;  /* 0x3f0000000808a820 */ /* 0x000fe40000400000 */
[----:B------:R-:W2:Y:S03]  /*106b0*/  MUFU.EX2 R145, R9 ;  /* 0x0000000900917308 */ /* 0x000ea60000000800 */
[----:B------:R-:W-:Y:S01]  /*106c0*/  HMMA.16816.F32.BF16 R116, R12, R26, R116 ;  /* 0x0000001a0c74723c */ /* 0x000fe20000041874 */
[----:B------:R-:W-:Y:S02]  /*106d0*/  FMUL R24, R142, UR14 ;  /* 0x0000000e8e187c20 */ /* 0x000fe40008400000 */
[----:B------:R-:W-:-:S02]  /*106e0*/  @!P6 FMUL R49, R49, 0.5 ;  /* 0x3f0000003131e820 */ /* 0x000fc40000400000 */
[----:B------:R-:W5:Y:S01]  /*106f0*/  MUFU.EX2 R146, R8 ;  /* 0x0000000800927308 */ /* 0x000f620000000800 */
[----:B------:R-:W-:Y:S01]  /*10700*/  FADD R149, -R59, R24 ;  /* 0x000000183b957221 */ /* 0x000fe20000000100 */
[----:B----4-:R-:W-:Y:S01]  /*10710*/  @!P1 FMUL R143, R143, R143 ;  /* 0x0000008f8f8f9220 */ /* 0x010fe20000400000 */
[C---:B-1----:R-:W-:Y:S01]  /*10720*/  HMMA.16816.F32.BF16 R112, R12.reuse, R20, R112 ;  /* 0x000000140c70723c */ /* 0x042fe20000041870 */
[----:B------:R-:W1:Y:S02]  /*10730*/  LDSM.16.MT88.4 R24, [R211+0x12800] ;  /* 0x01280000d318783b */ /* 0x000e640000004200 */
[----:B------:R-:W-:Y:S02]  /*10740*/  FSETP.GEU.AND P1, PT, R149, -126, PT ;  /* 0xc2fc00009500780b */ /* 0x000fe40003f2e000 */
[----:B------:R-:W4:Y:S01]  /*10750*/  MUFU.EX2 R142, R48 ;  /* 0x00000030008e7308 */ /* 0x000f220000000800 */
[----:B--2---:R-:W-:Y:S01]  /*10760*/  @!P5 FMUL R145, R145, R145 ;  /* 0x000000919191d220 */ /* 0x004fe20000400000 */
[----:B------:R-:W-:Y:S01]  /*10770*/  FSETP.GEU.AND P5, PT, R147, -126, PT ;  /* 0xc2fc00009300780b */ /* 0x000fe20003fae000 */
[C---:B------:R-:W-:Y:S01]  /*10780*/  HMMA.16816.F32.BF16 R108, R12.reuse, R22, R108 ;  /* 0x000000160c6c723c */ /* 0x040fe2000004186c */
[----:B------:R-:W-:Y:S04]  /*10790*/  LDSM.16.MT88.4 R20, [R215+0xf000] ;  /* 0x00f00000d714783b */ /* 0x000fe80000004200 */
[----:B------:R-:W2:Y:S01]  /*107a0*/  MUFU.EX2 R144, R49 ;  /* 0x0000003100907308 */ /* 0x000ea20000000800 */
[----:B-----5:R-:W-:Y:S01]  /*107b0*/  @!P2 FMUL R146, R146, R146 ;  /* 0x000000929292a220 */ /* 0x020fe20000400000 */
[----:B------:R-:W5:Y:S01]  /*107c0*/  LDSM.16.MT88.4 R8, [R212+0x12800] ;  /* 0x01280000d408783b */ /* 0x000f620000004200 */
[----:B------:R-:W-:Y:S01]  /*107d0*/  FSETP.GEU.AND P2, PT, R148, -126, PT ;  /* 0xc2fc00009400780b */ /* 0x000fe20003f4e000 */
[----:B------:R-:W-:Y:S01]  /*107e0*/  @!P1 FMUL R149, R149, 0.5 ;  /* 0x3f00000095959820 */ /* 0x000fe20000400000 */
[----:B------:R-:W-:Y:S02]  /*107f0*/  HMMA.16816.F32.BF16 R88, R12, R28, R88 ;  /* 0x0000001c0c58723c */ /* 0x000fe40000041858 */
[----:B------:R-:W-:Y:S01]  /*10800*/  @!P5 FMUL R147, R147, 0.5 ;  /* 0x3f0000009393d820 */ /* 0x000fe20000400000 */
[----:B----4-:R-:W-:-:S02]  /*10810*/  @!P4 FMUL R142, R142, R142 ;  /* 0x0000008e8e8ec220 */ /* 0x010fc40000400000 */
[----:B------:R-:W4:Y:S01]  /*10820*/  MUFU.EX2 R149, R149 ;  /* 0x0000009500957308 */ /* 0x000f220000000800 */
[C---:B---3--:R-:W-:Y:S05]  /*10830*/  HMMA.16816.F32.BF16 R104, R12.reuse, R16, R104 ;  /* 0x000000100c68723c */ /* 0x048fea0000041868 */
[----:B------:R-:W-:Y:S01]  /*10840*/  @!P2 FMUL R148, R148, 0.5 ;  /* 0x3f0000009494a820 */ /* 0x000fe20000400000 */
[----:B------:R-:W-:Y:S01]  /*10850*/  HMMA.16816.F32.BF16 R100, R12, R18, R100 ;  /* 0x000000120c64723c */ /* 0x000fe20000041864 */
[----:B------:R-:W3:Y:S01]  /*10860*/  LDSM.16.MT88.4 R16, [R213+0xf000] ;  /* 0x00f00000d510783b */ /* 0x000ee20000004200 */
[----:B------:R-:W5:Y:S01]  /*10870*/  MUFU.EX2 R147, R147 ;  /* 0x0000009300937308 */ /* 0x000f620000000800 */
[----:B--2---:R-:W-:-:S02]  /*10880*/  @!P6 FMUL R144, R144, R144 ;  /* 0x000000909090e220 */ /* 0x004fc40000400000 */
[----:B------:R-:W-:Y:S01]  /*10890*/  LDSM.16.MT88.4 R48, [R215+0x13000] ;  /* 0x01300000d730783b */ /* 0x000fe20000004200 */
[C---:B------:R-:W-:Y:S03]  /*108a0*/  HMMA.16816.F32.BF16 R84, R12.reuse, R30, R84 ;  /* 0x0000001e0c54723c */ /* 0x040fe60000041854 */
[----:B------:R-:W2:Y:S01]  /*108b0*/  LDSM.16.MT88.4 R28, [R212+0xf000] ;  /* 0x00f00000d41c783b */ /* 0x000ea20000004200 */
[----:B------:R-:W5:Y:S01]  /*108c0*/  MUFU.EX2 R148, R148 ;  /* 0x0000009400947308 */ /* 0x000f620000000800 */
[----:B----4-:R-:W-:Y:S01]  /*108d0*/  @!P1 FMUL R149, R149, R149 ;  /* 0x0000009595959220 */ /* 0x010fe20000400000 */
[C---:B-1----:R-:W-:Y:S06]  /*108e0*/  HMMA.16816.F32.BF16 R72, R12.reuse, R24, R72 ;  /* 0x000000180c48723c */ /* 0x042fec0000041848 */
[----:B------:R-:W-:Y:S01]  /*108f0*/  HMMA.16816.F32.BF16 R96, R12, R32, R96 ;  /* 0x000000200c60723c */ /* 0x000fe20000041860 */
[----:B-----5:R-:W-:Y:S01]  /*10900*/  @!P5 FMUL R147, R147, R147 ;  /* 0x000000939393d220 */ /* 0x020fe20000400000 */
[----:B------:R-:W-:-:S04]  /*10910*/  FMUL R24, R141, UR14 ;  /* 0x0000000e8d187c20 */ /* 0x000fc80008400000 */
[----:B------:R-:W-:Y:S01]  /*10920*/  FADD R24, -R133, R24 ;  /* 0x0000001885187221 */ /* 0x000fe20000000100 */
[----:B------:R-:W-:Y:S01]  /*10930*/  HMMA.16816.F32.BF16 R80, R12, R8, R80 ;  /* 0x000000080c50723c */ /* 0x000fe20000041850 */
[----:B------:R-:W-:-:S03]  /*10940*/  @!P2 FMUL R148, R148, R148 ;  /* 0x000000949494a220 */ /* 0x000fc60000400000 */
[----:B------:R-:W-:Y:S02]  /*10950*/  FSETP.GEU.AND P5, PT, R24, -126, PT ;  /* 0xc2fc00001800780b */ /* 0x000fe40003fae000 */
[----:B------:R-:W-:Y:S01]  /*10960*/  HMMA.16816.F32.BF16 R76, R12, R10, R76 ;  /* 0x0000000a0c4c723c */ /* 0x000fe2000004184c */
[----:B------:R-:W-:Y:S02]  /*10970*/  F2FP.BF16.F32.PACK_AB R8, R146, R145 ;  /* 0x000000919208723e */ /* 0x000fe400000010ff */
[----:B------:R-:W-:-:S03]  /*10980*/  F2FP.BF16.F32.PACK_AB R9, R142, R143 ;  /* 0x0000008f8e09723e */ /* 0x000fc600000010ff */
[C---:B------:R-:W-:Y:S01]  /*10990*/  HMMA.16816.F32.BF16 R92, R12.reuse, R34, R92 ;  /* 0x000000220c5c723c */ /* 0x040fe2000004185c */
[----:B------:R-:W-:Y:S01]  /*109a0*/  F2FP.BF16.F32.PACK_AB R10, R147, R144 ;  /* 0x00000090930a723e */ /* 0x000fe200000010ff */
[----:B------:R-:W1:Y:S01]  /*109b0*/  LDSM.16.MT88.4 R32, [R213+0x13000] ;  /* 0x01300000d520783b */ /* 0x000e620000004200 */
[----:B------:R-:W-:Y:S02]  /*109c0*/  F2FP.BF16.F32.PACK_AB R11, R149, R148 ;  /* 0x00000094950b723e */ /* 0x000fe400000010ff */
[----:B------:R-:W-:Y:S01]  /*109d0*/  @!P5 FMUL R24, R24, 0.5 ;  /* 0x3f0000001818d820 */ /* 0x000fe20000400000 */
[----:B------:R-:W-:Y:S01]  /*109e0*/  HMMA.16816.F32.BF16 R4, R12, R26, R4 ;  /* 0x0000001a0c04723c */ /* 0x000fe20000041804 */
[----:B------:R-:W4:Y:S05]  /*109f0*/  LDSM.16.MT88.4 R12, [R211+0xf000] ;  /* 0x00f00000d30c783b */ /* 0x000f2a0000004200 */
[C---:B------:R-:W-:Y:S06]  /*10a00*/  HMMA.16816.F32.BF16 R124, R8.reuse, R22, R124 ;  /* 0x00000016087c723c */ /* 0x040fec000004187c */
[----:B---3--:R-:W-:Y:S01]  /*10a10*/  HMMA.16816.F32.BF16 R120, R8, R16, R120 ;  /* 0x000000100878723c */ /* 0x008fe20000041878 */
[----:B------:R-:W-:-:S04]  /*10a20*/  FMUL R22, R140, UR14 ;  /* 0x0000000e8c167c20 */ /* 0x000fc80008400000 */
[----:B------:R-:W-:Y:S01]  /*10a30*/  FADD R22, -R133, R22 ;  /* 0x0000001685167221 */ /* 0x000fe20000000100 */
[----:B------:R-:W-:Y:S01]  /*10a40*/  HMMA.16816.F32.BF16 R128, R8, R20, R128 ;  /* 0x000000140880723c */ /* 0x000fe20000041880 */
[----:B------:R-:W-:-:S03]  /*10a50*/  FMUL R16, R139, UR14 ;  /* 0x0000000e8b107c20 */ /* 0x000fc60008400000 */
[C---:B------:R-:W-:Y:S02]  /*10a60*/  FSETP.GEU.AND P2, PT, R22.reuse, -126, PT ;  /* 0xc2fc00001600780b */ /* 0x040fe40003f4e000 */
[C---:B--2---:R-:W-:Y:S01]  /*10a70*/  HMMA.16816.F32.BF16 R112, R8.reuse, R28, R112 ;  /* 0x0000001c0870723c */ /* 0x044fe20000041870 */
[----:B------:R-:W-:Y:S01]  /*10a80*/  FADD R21, -R59, R16 ;  /* 0x000000103b157221 */ /* 0x000fe20000000100 */
[----:B------:R-:W-:Y:S01]  /*10a90*/  FMUL R20, R135, UR14 ;  /* 0x0000000e87147c20 */ /* 0x000fe20008400000 */
[----:B------:R-:W-:Y:S01]  /*10aa0*/  FMUL R16, R67, UR14 ;  /* 0x0000000e43107c20 */ /* 0x000fe20008400000 */
[----:B------:R2:W3:Y:S01]  /*10ab0*/  MUFU.EX2 R135, R24 ;  /* 0x0000001800877308 */ /* 0x0004e20000000800 */
[----:B------:R-:W-:Y:S01]  /*10ac0*/  FADD R67, -R133, R132 ;  /* 0x0000008485437221 */ /* 0x000fe20000000100 */
[----:B------:R-:W-:Y:S01]  /*10ad0*/  FSETP.GEU.AND P1, PT, R21, -126, PT ;  /* 0xc2fc00001500780b */ /* 0x000fe20003f2e000 */
[----:B------:R-:W-:Y:S01]  /*10ae0*/  FADD R20, -R59, R20 ;  /* 0x000000143b147221 */ /* 0x000fe20000000100 */
[C---:B------:R-:W-:Y:S01]  /*10af0*/  HMMA.16816.F32.BF16 R116, R8.reuse, R18, R116 ;  /* 0x000000120874723c */ /* 0x040fe20000041874 */
[----:B------:R-:W-:Y:S01]  /*10b00*/  FADD R133, -R133, R16 ;  /* 0x0000001085857221 */ /* 0x000fe20000000100 */
[----:B------:R-:W-:Y:S01]  /*10b10*/  FADD R59, -R59, R60 ;  /* 0x0000003c3b3b7221 */ /* 0x000fe20000000100 */
[----:B------:R-:W-:Y:S01]  /*10b20*/  @!P2 FMUL R22, R22, 0.5 ;  /* 0x3f0000001616a820 */ /* 0x000fe20000400000 */
[----:B------:R-:W-:Y:S01]  /*10b30*/  FSETP.GEU.AND P4, PT, R20, -126, PT ;  /* 0xc2fc00001400780b */ /* 0x000fe20003f8e000 */
[----:B------:R-:W-:Y:S01]  /*10b40*/  LDSM.16.MT88.4 R16, [R211+0x13000] ;  /* 0x01300000d310783b */ /* 0x000fe20000004200 */
[----:B------:R-:W-:Y:S01]  /*10b50*/  FSETP.GEU.AND P6, PT, R67, -126, PT ;  /* 0xc2fc00004300780b */ /* 0x000fe20003fce000 */
[----:B------:R-:W5:Y:S01]  /*10b60*/  MUFU.EX2 R28, R22 ;  /* 0x00000016001c7308 */ /* 0x000f620000000800 */
[----:B------:R-:W-:Y:S03]  /*10b70*/  HMMA.16816.F32.BF16 R108, R8, R30, R108 ;  /* 0x0000001e086c723c */ /* 0x000fe6000004186c */
[----:B------:R-:W-:Y:S01]  /*10b80*/  @!P1 FMUL R21, R21, 0.5 ;  /* 0x3f00000015159820 */ /* 0x000fe20000400000 */
[----:B--2---:R-:W2:Y:S01]  /*10b90*/  LDSM.16.MT88.4 R24, [R212+0x13000] ;  /* 0x01300000d418783b */ /* 0x004ea20000004200 */
[----:B---3--:R-:W-:-:S02]  /*10ba0*/  @!P5 FMUL R135, R135, R135 ;  /* 0x000000878787d220 */ /* 0x008fc40000400000 */
[----:B------:R-:W3:Y:S01]  /*10bb0*/  MUFU.EX2 R29, R21 ;  /* 0x00000015001d7308 */ /* 0x000ee20000000800 */
[----:B------:R-:W-:Y:S01]  /*10bc0*/  FSETP.GEU.AND P5, PT, R133, -126, PT ;  /* 0xc2fc00008500780b */ /* 0x000fe20003fae000 */
[----:B------:R-:W-:Y:S01]  /*10bd0*/  @!P4 FMUL R20, R20, 0.5 ;  /* 0x3f0000001414c820 */ /* 0x000fe20000400000 */
[----:B------:R-:W-:Y:S01]  /*10be0*/  HMMA.16816.F32.BF16 R96, R8, R48, R96 ;  /* 0x000000300860723c */ /* 0x000fe20000041860 */
[----:B------:R-:W-:-:S04]  /*10bf0*/  @!P6 FMUL R67, R67, 0.5 ;  /* 0x3f0000004343e820 */ /* 0x000fc80000400000 */
[----:B------:R4:W4:Y:S01]  /*10c00*/  MUFU.EX2 R30, R20 ;  /* 0x00000014001e7308 */ /* 0x0009220000000800 */
[----:B-----5:R-:W-:Y:S01]  /*10c10*/  @!P2 FMUL R28, R28, R28 ;  /* 0x0000001c1c1ca220 */ /* 0x020fe20000400000 */
[----:B------:R-:W-:Y:S01]  /*10c20*/  FSETP.GEU.AND P2, PT, R62, -126, PT ;  /* 0xc2fc00003e00780b */ /* 0x000fe20003f4e000 */
[C---:B-1----:R-:W-:Y:S03]  /*10c30*/  HMMA.16816.F32.BF16 R88, R8.reuse, R32, R88 ;  /* 0x000000200858723c */ /* 0x042fe60000041858 */
[----:B------:R-:W-:Y:S01]  /*10c40*/  @!P5 FMUL R133, R133, 0.5 ;  /* 0x3f0000008585d820 */ /* 0x000fe20000400000 */
[----:B------:R-:W-:Y:S01]  /*10c50*/  F2FP.BF16.F32.PACK_AB R68, R28, R135 ;  /* 0x000000871c44723e */ /* 0x000fe200000010ff */
[----:B------:R-:W1:Y:S01]  /*10c60*/  MUFU.EX2 R31, R67 ;  /* 0x00000043001f7308 */ /* 0x000e620000000800 */
[----:B---3--:R-:W-:Y:S01]  /*10c70*/  @!P1 FMUL R29, R29, R29 ;  /* 0x0000001d1d1d9220 */ /* 0x008fe20000400000 */
[----:B------:R-:W-:Y:S01]  /*10c80*/  FSETP.GEU.AND P1, PT, R59, -126, PT ;  /* 0xc2fc00003b00780b */ /* 0x000fe20003f2e000 */
[C---:B----4-:R-:W-:Y:S04]  /*10c90*/  HMMA.16816.F32.BF16 R104, R8.reuse, R12, R104 ;  /* 0x0000000c0868723c */ /* 0x050fe80000041868 */
[----:B------:R-:W-:Y:S01]  /*10ca0*/  @!P2 FMUL R62, R62, 0.5 ;  /* 0x3f0000003e3ea820 */ /* 0x000fe20000400000 */
[----:B------:R-:W3:Y:S01]  /*10cb0*/  MUFU.EX2 R60, R133 ;  /* 0x00000085003c7308 */ /* 0x000ee20000000800 */
[----:B------:R-:W4:Y:S01]  /*10cc0*/  LDSM.16.MT88.4 R20, [R215+0xf800] ;  /* 0x00f80000d714783b */ /* 0x000f220000004200 */
[----:B------:R-:W-:Y:S01]  /*10cd0*/  HMMA.16816.F32.BF16 R100, R8, R14, R100 ;  /* 0x0000000e0864723c */ /* 0x000fe20000041864 */
[----:B------:R-:W-:-:S02]  /*10ce0*/  @!P4 FMUL R30, R30, R30 ;  /* 0x0000001e1e1ec220 */ /* 0x000fc40000400000 */
[----:B------:R-:W5:Y:S02]  /*10cf0*/  LDSM.16.MT88.4 R12, [R213+0xf800] ;  /* 0x00f80000d50c783b */ /* 0x000f640000004200 */
[----:B------:R-:W-:Y:S01]  /*10d00*/  @!P1 FMUL R59, R59, 0.5 ;  /* 0x3f0000003b3b9820 */ /* 0x000fe20000400000 */
[----:B------:R-:W2:Y:S01]  /*10d10*/  MUFU.EX2 R48, R62 ;  /* 0x0000003e00307308 */ /* 0x000ea20000000800 */
[----:B-1----:R-:W-:Y:S01]  /*10d20*/  @!P6 FMUL R31, R31, R31 ;  /* 0x0000001f1f1fe220 */ /* 0x002fe20000400000 */
[----:B------:R-:W-:Y:S01]  /*10d30*/  HMMA.16816.F32.BF16 R92, R8, R50, R92 ;  /* 0x00000032085c723c */ /* 0x000fe2000004185c */
[----:B------:R-:W-:-:S05]  /*10d40*/  F2FP.BF16.F32.PACK_AB R69, R30, R29 ;  /* 0x0000001d1e45723e */ /* 0x000fca00000010ff */
[----:B------:R-:W1:Y:S01]  /*10d50*/  MUFU.EX2 R33, R59 ;  /* 0x0000003b00217308 */ /* 0x000e620000000800 */
[----:B---3--:R-:W-:Y:S01]  /*10d60*/  @!P5 FMUL R60, R60, R60 ;  /* 0x0000003c3c3cd220 */ /* 0x008fe20000400000 */
[C---:B------:R-:W-:Y:S04]  /*10d70*/  HMMA.16816.F32.BF16 R84, R8.reuse, R34, R84 ;  /* 0x000000220854723c */ /* 0x040fe80000041854 */
[----:B------:R-:W-:Y:S02]  /*10d80*/  F2FP.BF16.F32.PACK_AB R70, R60, R31 ;  /* 0x0000001f3c46723e */ /* 0x000fe400000010ff */
[----:B--2---:R-:W-:Y:S01]  /*10d90*/  HMMA.16816.F32.BF16 R80, R8, R24, R80 ;  /* 0x000000180850723c */ /* 0x004fe20000041850 */
[----:B------:R-:W-:-:S05]  /*10da0*/  @!P2 FMUL R48, R48, R48 ;  /* 0x000000303030a220 */ /* 0x000fca0000400000 */
[----:B------:R-:W-:Y:S01]  /*10db0*/  HMMA.16816.F32.BF16 R76, R8, R26, R76 ;  /* 0x0000001a084c723c */ /* 0x000fe2000004184c */
[----:B------:R-:W2:Y:S01]  /*10dc0*/  LDSM.16.MT88.4 R24, [R212+0xf800] ;  /* 0x00f80000d418783b */ /* 0x000ea20000004200 */
[----:B-1----:R-:W-:-:S04]  /*10dd0*/  @!P1 FMUL R33, R33, R33 ;  /* 0x0000002121219220 */ /* 0x002fc80000400000 */
[----:B------:R-:W-:Y:S01]  /*10de0*/  HMMA.16816.F32.BF16 R72, R8, R16, R72 ;  /* 0x000000100848723c */ /* 0x000fe20000041848 */
[----:B------:R-:W-:-:S05]  /*10df0*/  F2FP.BF16.F32.PACK_AB R71, R33, R48 ;  /* 0x000000302147723e */ /* 0x000fca00000010ff */
[----:B------:R-:W-:Y:S01]  /*10e00*/  HMMA.16816.F32.BF16 R4, R8, R18, R4 ;  /* 0x000000120804723c */ /* 0x000fe20000041804 */
[----:B------:R-:W1:Y:S04]  /*10e10*/  LDSM.16.MT88.4 R8, [R211+0xf800] ;  /* 0x00f80000d308783b */ /* 0x000e680000004200 */
[----:B------:R-:W3:Y:S01]  /*10e20*/  LDSM.16.MT88.4 R16, [R215+0x13800] ;  /* 0x01380000d710783b */ /* 0x000ee20000004200 */
[C---:B----4-:R-:W-:Y:S06]  /*10e30*/  HMMA.16816.F32.BF16 R128, R68.reuse, R20, R128 ;  /* 0x000000144480723c */ /* 0x050fec0000041880 */
[----:B-----5:R-:W-:Y:S01]  /*10e40*/  HMMA.16816.F32.BF16 R120, R68, R12, R120 ;  /* 0x0000000c4478723c */ /* 0x020fe20000041878 */
[----:B------:R-:W-:-:S04]  /*10e50*/  FADD R21, R57, R52 ;  /* 0x0000003439157221 */ /* 0x000fc80000000000 */
[----:B------:R-:W-:Y:S01]  /*10e60*/  FADD R21, R56, R21 ;  /* 0x0000001538157221 */ /* 0x000fe20000000000 */
[C---:B------:R-:W-:Y:S01]  /*10e70*/  HMMA.16816.F32.BF16 R116, R68.reuse, R14, R116 ;  /* 0x0000000e4474723c */ /* 0x040fe20000041874 */
[----:B------:R-:W4:Y:S02]  /*10e80*/  LDSM.16.MT88.4 R12, [R213+0x13800] ;  /* 0x01380000d50c783b */ /* 0x000f240000004200 */
[----:B------:R-:W-:Y:S01]  /*10e90*/  FADD R64, R64, R21 ;  /* 0x0000001540407221 */ /* 0x000fe20000000000 */
[----:B------:R-:W-:Y:S02]  /*10ea0*/  FADD R21, R65, R0 ;  /* 0x0000000041157221 */ /* 0x000fe40000000000 */
[----:B------:R-:W-:Y:S01]  /*10eb0*/  HMMA.16816.F32.BF16 R124, R68, R22, R124 ;  /* 0x00000016447c723c */ /* 0x000fe2000004187c */
[----:B------:R-:W-:Y:S01]  /*10ec0*/  FADD R63, R63, R64 ;  /* 0x000000403f3f7221 */ /* 0x000fe20000000000 */
[----:B------:R-:W-:-:S03]  /*10ed0*/  FADD R21, R66, R21 ;  /* 0x0000001542157221 */ /* 0x000fc60000000000 */
[----:B------:R-:W-:Y:S01]  /*10ee0*/  FADD R0, R134, R63 ;  /* 0x0000003f86007221 */ /* 0x000fe20000000000 */
[----:B------:R-:W-:Y:S01]  /*10ef0*/  FADD R136, R136, R21 ;  /* 0x0000001588887221 */ /* 0x000fe20000000000 */
[C---:B--2---:R-:W-:Y:S02]  /*10f00*/  HMMA.16816.F32.BF16 R112, R68.reuse, R24, R112 ;  /* 0x000000184470723c */ /* 0x044fe40000041870 */
[----:B------:R-:W-:Y:S01]  /*10f10*/  FADD R0, R137, R0 ;  /* 0x0000000089007221 */ /* 0x000fe20000000000 */
[----:B------:R-:W-:Y:S01]  /*10f20*/  FADD R155, R155, R136 ;  /* 0x000000889b9b7221 */ /* 0x000fe20000000000 */
[----:B------:R-:W-:Y:S02]  /*10f30*/  MOV R136, R38 ;  /* 0x0000002600887202 */ /* 0x000fe40000000f00 */
[----:B------:R-:W-:Y:S01]  /*10f40*/  FADD R21, R159, R0 ;  /* 0x000000009f157221 */ /* 0x000fe20000000000 */
[----:B------:R-:W-:Y:S01]  /*10f50*/  FADD R160, R160, R155 ;  /* 0x0000009ba0a07221 */ /* 0x000fe20000000000 */
[----:B------:R-:W-:Y:S01]  /*10f60*/  HMMA.16816.F32.BF16 R108, R68, R26, R108 ;  /* 0x0000001a446c723c */ /* 0x000fe2000004186c */
[----:B------:R-:W-:Y:S01]  /*10f70*/  MOV R137, R39 ;  /* 0x0000002700897202 */ /* 0x000fe20000000f00 */
[----:B------:R-:W-:Y:S01]  /*10f80*/  FADD R21, R158, R21 ;  /* 0x000000159e157221 */ /* 0x000fe20000000000 */
[----:B------:R-:W-:-:S03]  /*10f90*/  FADD R163, R163, R160 ;  /* 0x000000a0a3a37221 */ /* 0x000fc60000000000 */
[----:B-1----:R-:W-:Y:S01]  /*10fa0*/  HMMA.16816.F32.BF16 R104, R68, R8, R104 ;  /* 0x000000084468723c */ /* 0x002fe20000041868 */
[----:B------:R-:W-:Y:S01]  /*10fb0*/  FADD R162, R162, R21 ;  /* 0x00000015a2a27221 */ /* 0x000fe20000000000 */
[----:B------:R-:W-:-:S03]  /*10fc0*/  FADD R164, R164, R163 ;  /* 0x000000a3a4a47221 */ /* 0x000fc60000000000 */
[----:B------:R-:W-:Y:S01]  /*10fd0*/  FADD R165, R165, R162 ;  /* 0x000000a2a5a57221 */ /* 0x000fe20000000000 */
[----:B------:R-:W-:Y:S01]  /*10fe0*/  HMMA.16816.F32.BF16 R100, R68, R10, R100 ;  /* 0x0000000a4464723c */ /* 0x000fe20000041864 */
[----:B------:R-:W1:Y:S01]  /*10ff0*/  LDSM.16.MT88.4 R8, [R212+0x13800] ;  /* 0x01380000d408783b */ /* 0x000e620000004200 */
[----:B------:R-:W-:Y:S01]  /*11000*/  FADD R167, R167, R164 ;  /* 0x000000a4a7a77221 */ /* 0x000fe20000000000 */
[----:B------:R-:W-:-:S03]  /*11010*/  FADD R166, R166, R165 ;  /* 0x000000a5a6a67221 */ /* 0x000fc60000000000 */
[----:B---3--:R-:W-:Y:S01]  /*11020*/  HMMA.16816.F32.BF16 R96, R68, R16, R96 ;  /* 0x000000104460723c */ /* 0x008fe20000041860 */
[----:B------:R-:W-:Y:S01]  /*11030*/  FADD R169, R169, R166 ;  /* 0x000000a6a9a97221 */ /* 0x000fe20000000000 */
[----:B------:R-:W-:-:S03]  /*11040*/  FADD R0, R168, R167 ;  /* 0x000000a7a8007221 */ /* 0x000fc60000000000 */
[----:B------:R-:W-:Y:S01]  /*11050*/  FADD R170, R170, R169 ;  /* 0x000000a9aaaa7221 */ /* 0x000fe20000000000 */
[----:B------:R-:W-:Y:S01]  /*11060*/  HMMA.16816.F32.BF16 R92, R68, R18, R92 ;  /* 0x00000012445c723c */ /* 0x000fe2000004185c */
[----:B------:R-:W2:Y:S01]  /*11070*/  LDSM.16.MT88.4 R16, [R211+0x13800] ;  /* 0x01380000d310783b */ /* 0x000ea20000004200 */
[----:B------:R-:W-:Y:S01]  /*11080*/  FADD R0, R171, R0 ;  /* 0x00000000ab007221 */ /* 0x000fe20000000000 */
[----:B------:R-:W-:-:S03]  /*11090*/  FADD R173, R173, R170 ;  /* 0x000000aaadad7221 */ /* 0x000fc60000000000 */
[----:B----4-:R-:W-:Y:S01]  /*110a0*/  HMMA.16816.F32.BF16 R88, R68, R12, R88 ;  /* 0x0000000c4458723c */ /* 0x010fe20000041858 */
[----:B------:R-:W-:-:S04]  /*110b0*/  FADD R152, R152, R173 ;  /* 0x000000ad98987221 */ /* 0x000fc80000000000 */
[----:B------:R-:W-:Y:S01]  /*110c0*/  FADD R151, R151, R152 ;  /* 0x0000009897977221 */ /* 0x000fe20000000000 */
[----:B------:R-:W-:Y:S01]  /*110d0*/  HMMA.16816.F32.BF16 R84, R68, R14, R84 ;  /* 0x0000000e4454723c */ /* 0x000fe20000041854 */
[----:B------:R-:W-:Y:S02]  /*110e0*/  FADD R13, R153, R0 ;  /* 0x00000000990d7221 */ /* 0x000fe40000000000 */
[----:B------:R-:W-:Y:S02]  /*110f0*/  FADD R2, R156, R151 ;  /* 0x000000979c027221 */ /* 0x000fe40000000000 */
[----:B------:R-:W-:Y:S02]  /*11100*/  FADD R13, R154, R13 ;  /* 0x0000000d9a0d7221 */ /* 0x000fe40000000000 */
[----:B------:R-:W-:Y:S02]  /*11110*/  FADD R2, R161, R2 ;  /* 0x00000002a1027221 */ /* 0x000fe40000000000 */
[----:B------:R-:W-:-:S04]  /*11120*/  FADD R0, R150, R13 ;  /* 0x0000000d96007221 */ /* 0x000fc80000000000 */
[----:B------:R-:W-:Y:S01]  /*11130*/  FADD R0, R157, R0 ;  /* 0x000000009d007221 */ /* 0x000fe20000000000 */
[C---:B-1----:R-:W-:Y:S06]  /*11140*/  HMMA.16816.F32.BF16 R80, R68.reuse, R8, R80 ;  /* 0x000000084450723c */ /* 0x042fec0000041850 */
[----:B------:R-:W-:Y:S01]  /*11150*/  HMMA.16816.F32.BF16 R76, R68, R10, R76 ;  /* 0x0000000a444c723c */ /* 0x000fe2000004184c */
[----:B------:R-:W-:-:S04]  /*11160*/  FADD R9, R145, R0 ;  /* 0x0000000091097221 */ /* 0x000fc80000000000 */
[----:B------:R-:W-:Y:S01]  /*11170*/  FADD R9, R146, R9 ;  /* 0x0000000992097221 */ /* 0x000fe20000000000 */
[C---:B--2---:R-:W-:Y:S01]  /*11180*/  HMMA.16816.F32.BF16 R72, R68.reuse, R16, R72 ;  /* 0x000000104448723c */ /* 0x044fe20000041848 */
        /* <DEDUP_REMOVED lines=15> */
.L_x_2223:
        /* <DEDUP_REMOVED lines=14> */
.L_x_2235:
[----:B------:R-:W-:Y:S04]  /*11360*/  DEPBAR.LE SB0, 0x0 ;  /* 0x000080000000791a */ /* 0x000fe80000000000 */
[----:B------:R-:W-:Y:S01]  /*11370*/  BAR.SYNC.DEFER_BLOCKING 0x0 ;  /* 0x0000000000007b1d */ /* 0x000fe20000010000 */
[C---:B------:R-:W-:Y:S01]  /*11380*/  ISETP.GE.AND P4, PT, R228.reuse, UR13, PT ;  /* 0x0000000de4007c0c */ /* 0x040fe2000bf86270 */
[----:B------:R-:W-:Y:S01]  /*11390*/  UIADD3 UR16, UR16, -0x1, URZ ;  /* 0xffffffff10107890 */ /* 0x000fe2000fffe03f */
[----:B------:R-:W-:Y:S01]  /*113a0*/  MOV R8, R236 ;  /* 0x000000ec00087202 */ /* 0x000fe20000000f00 */
[----:B------:R-:W-:Y:S02]  /*113b0*/  VIADD R4, R228, 0x40 ;  /* 0x00000040e4047836 */ /* 0x000fe40000000000 */
[----:B------:R-:W-:Y:S03]  /*113c0*/  IMAD.MOV.U32 R48, RZ, RZ, R235 ;  /* 0x000000ffff307224 */ /* 0x000fe600078e00eb */
[----:B------:R-:W-:Y:S01]  /*113d0*/  ISETP.GE.AND P3, PT, R4, UR13, PT ;  /* 0x0000000d04007c0c */ /* 0x000fe2000bf66270 */
[----:B------:R-:W-:Y:S01]  /*113e0*/  UMOV UR19, UR6 ;  /* 0x0000000600137c82 */ /* 0x000fe20008000000 */
[----:B------:R-:W-:Y:S01]  /*113f0*/  UMOV UR18, UR7 ;  /* 0x0000000700127c82 */ /* 0x000fe20008000000 */
[----:B------:R-:W-:Y:S10]  /*11400*/  @!P0 BRA `(.L_x_2232) ;  /* 0x0000000400548947 */ /* 0x000ff40003800000 */
        /* <DEDUP_REMOVED lines=55> */
[----:B------:R-:W-:Y:S02]  /*11780*/  LEA.HI.X.SX32 R7, R5, UR23, 0x2, P2 ;  /* 0x0000001705077c11 */ /* 0x000fe400090f16ff */
[----:B------:R-:W-:Y:S01]  /*11790*/  R2UR UR28, R6 ;  /* 0x00000000061c72ca */ /* 0x000fe200000e0000 */
[----:B------:R-:W1:Y:S01]  /*117a0*/  LDC.64 R4, c[0x0][0x238] ;  /* 0x00008e00ff047b82 */ /* 0x000e620000000a00 */
[----:B------:R-:W-:Y:S02]  /*117b0*/  R2UR UR29, R7 ;  /* 0x00000000071d72ca */ /* 0x000fe400000e0000 */
[----:B------:R-:W-:Y:S02]  /*117c0*/  R2UR UR26, R8 ;  /* 0x00000000081a72ca */ /* 0x000fe400000e0000 */
[----:B------:R-:W-:Y:S07]  /*117d0*/  R2UR UR27, R9 ;  /* 0x00000000091b72ca */ /* 0x000fee00000e0000 */
[----:B------:R-:W-:Y:S02]  /*117e0*/  MOV R12, UR28 ;  /* 0x0000001c000c7c02 */ /* 0x000fe40008000f00 */
[----:B------:R-:W-:Y:S02]  /*117f0*/  IMAD.U32 R13, RZ, RZ, UR29 ;  /* 0x0000001dff0d7e24 */ /* 0x000fe4000f8e00ff */
[----:B------:R-:W-:Y:S01]  /*11800*/  IMAD.U32 R10, RZ, RZ, UR26 ;  /* 0x0000001aff0a7e24 */ /* 0x000fe2000f8e00ff */
[----:B------:R-:W-:Y:S01]  /*11810*/  UIADD3 UR26, UR33, -UR18, URZ ;  /* 0x80000012211a7290 */ /* 0x000fe2000fffe03f */
[----:B------:R-:W-:Y:S01]  /*11820*/  IMAD.U32 R11, RZ, RZ, UR27 ;  /* 0x0000001bff0b7e24 */ /* 0x000fe2000f8e00ff */
[----:B------:R-:W2:Y:S02]  /*11830*/  LDG.E R7, desc[UR24][R12.64] ;  /* 0x000000180c077981 */ /* 0x000ea4000c1e1900 */
[----:B------:R-:W-:Y:S02]  /*11840*/  UIMAD UR26, UR26, UR14, -0x80 ;  /* 0xffffff801a1a74a4 */ /* 0x000fe4000f8e020e */
[----:B------:R-:W2:Y:S02]  /*11850*/  LDG.E R6, desc[UR24][R10.64] ;  /* 0x000000180a067981 */ /* 0x000ea4000c1e1900 */
[----:B------:R-:W-:Y:S02]  /*11860*/  USHF.R.S32.HI UR19, URZ, 0x1f, UR26 ;  /* 0x0000001f3f137899 */ /* 0x000fe4000801141a */
        /* <DEDUP_REMOVED lines=15> */
.L_x_2232:
[----:B------:R-:W-:Y:S01]  /*11960*/  LEA R242, P2, R8, R184, 0x1 ;  /* 0x000000b808f27211 */ /* 0x000fe200078408ff */
[----:B------:R-:W-:Y:S01]  /*11970*/  @P4 STS.128 [R226+0xc000], RZ ;  /* 0x00c000ffe2004388 */ /* 0x000fe20000000c00 */
[----:B------:R-:W-:Y:S02]  /*11980*/  IADD3 R49, P1, R224, R8, RZ ;  /* 0x00000008e0317210 */ /* 0x000fe40007f3e0ff */
        /* <DEDUP_REMOVED lines=86> */
[----:B------:R-:W-:Y:S01]  /*11ef0*/  ISETP.LT.AND P1, PT, R222, UR16, PT ;  /* 0x00000010de007c0c */ /* 0x000fe2000bf21270 */
        /* <DEDUP_REMOVED lines=329> */
.L_x_2234:
        /* <DEDUP_REMOVED lines=129> */
.L_x_2233:
[----:B------:R-:W-:Y:S01]  /*13ba0*/  MOV R132, UR16 ;  /* 0x0000001000847c02 */ /* 0x000fe20008000f00 */
[----:B------:R-:W-:Y:S01]  /*13bb0*/  UMOV UR11, UR19 ;  /* 0x00000013000b7c82 */ /* 0x000fe20008000000 */
[----:B------:R-:W-:Y:S02]  /*13bc0*/  UMOV UR10, UR18 ;  /* 0x00000012000a7c82 */ /* 0x000fe40008000000 */
[----:B------:R-:W-:Y:S04]  /*13bd0*/  LEA R132, R132, R233, 0x7 ;  /* 0x000000e984847211 */ /* 0x000fe800078e38ff */
        /* <DEDUP_REMOVED lines=15> */
[-C--:B------:R-:W-:Y:S02]  /*13cd0*/  ISETP.GE.OR P2, PT, R134, R231.reuse, !P2 ;  /* 0x000000e78600720c */ /* 0x080fe40005746670 */
[----:B------:R-:W-:Y:S02]  /*13ce0*/  FSEL R133, R6, -INF , !P1 ;  /* 0xff80000006857808 */ /* 0x000fe40004800000 */
[C---:B------:R-:W-:Y:S02]  /*13cf0*/  IADD3 R4, R132.reuse, 0x10, RZ ;  /* 0x0000001084047810 */ /* 0x040fe40007ffe0ff */
[----:B------:R-:W-:Y:S02]  /*13d00*/  IADD3 R6, R132, 0x11, RZ ;  /* 0x0000001184067810 */ /* 0x000fe40007ffe0ff */
[----:B------:R-:W-:Y:S02]  /*13d10*/  FSEL R8, R8, -INF , !P3 ;  /* 0xff80000008087808 */ /* 0x000fe40005800000 */
[----:B------:R-:W-:Y:S02]  /*13d20*/  FSEL R9, R9, -INF , !P2 ;  /* 0xff80000009097808 */ /* 0x000fe40005000000 */
[----:B------:R-:W-:Y:S02]  /*13d30*/  FSEL R7, R7, -INF , !P4 ;  /* 0xff80000007077808 */ /* 0x000fe40006000000 */
[----:B------:R-:W-:Y:S02]  /*13d40*/  FSEL R5, R5, -INF , !P5 ;  /* 0xff80000005057808 */ /* 0x000fe40006800000 */
[-C--:B------:R-:W-:Y:S01]  /*13d50*/  ISETP.GE.AND P4, PT, R4, R232.reuse, PT ;  /* 0x000000e80400720c */ /* 0x080fe20003f86270 */
[----:B------:R-:W-:Y:S01]  /*13d60*/  FMUL R147, R7, UR12 ;  /* 0x0000000c07937c20 */ /* 0x000fe20008400000 */
[C---:B------:R-:W-:Y:S02]  /*13d70*/  ISETP.GE.AND P3, PT, R6.reuse, R232, PT ;  /* 0x000000e80600720c */ /* 0x040fe40003f66270 */
[-C--:B------:R-:W-:Y:S02]  /*13d80*/  ISETP.GE.AND P2, PT, R6, R230.reuse, PT ;  /* 0x000000e60600720c */ /* 0x080fe40003f46270 */
[-C--:B------:R-:W-:Y:S02]  /*13d90*/  ISETP.GE.AND P1, PT, R134, R230.reuse, PT ;  /* 0x000000e68600720c */ /* 0x080fe40003f26270 */
[-C--:B------:R-:W-:Y:S02]  /*13da0*/  ISETP.GE.AND P6, PT, R136, R230.reuse, PT ;  /* 0x000000e68800720c */ /* 0x080fe40003fc6270 */
[CC--:B------:R-:W-:Y:S02]  /*13db0*/  ISETP.GE.AND P5, PT, R4.reuse, R230.reuse, PT ;  /* 0x000000e60400720c */ /* 0x0c0fe40003fa6270 */
[-C--:B------:R-:W-:Y:S02]  /*13dc0*/  ISETP.GE.OR P4, PT, R4, R231.reuse, !P4 ;  /* 0x000000e70400720c */ /* 0x080fe40006786670 */
[C---:B------:R-:W-:Y:S02]  /*13dd0*/  ISETP.GE.OR P3, PT, R6.reuse, R231, !P3 ;  /* 0x000000e70600720c */ /* 0x040fe40005f66670 */
[-C--:B------:R-:W-:Y:S02]  /*13de0*/  ISETP.GE.OR P2, PT, R6, R229.reuse, !P2 ;  /* 0x000000e50600720c */ /* 0x080fe40005746670 */
[-C--:B------:R-:W-:Y:S02]  /*13df0*/  ISETP.GE.OR P6, PT, R136, R229.reuse, !P6 ;  /* 0x000000e58800720c */ /* 0x080fe400077c6670 */
[-C--:B------:R-:W-:Y:S02]  /*13e00*/  ISETP.GE.OR P1, PT, R134, R229.reuse, !P1 ;  /* 0x000000e58600720c */ /* 0x080fe40004f26670 */
[----:B------:R-:W-:Y:S02]  /*13e10*/  IADD3 R6, R132, 0x19, RZ ;  /* 0x0000001984067810 */ /* 0x000fe40007ffe0ff */
[-C--:B------:R-:W-:Y:S02]  /*13e20*/  ISETP.GE.OR P5, PT, R4, R229.reuse, !P5 ;  /* 0x000000e50400720c */ /* 0x080fe40006fa6670 */
[----:B------:R-:W-:Y:S02]  /*13e30*/  IADD3 R4, R132, 0x18, RZ ;  /* 0x0000001884047810 */ /* 0x000fe40007ffe0ff */
[----:B------:R-:W-:Y:S02]  /*13e40*/  FSEL R250, R12, -INF , !P4 ;  /* 0xff8000000cfa7808 */ /* 0x000fe40006000000 */
[----:B------:R-:W-:Y:S02]  /*13e50*/  FSEL R249, R13, -INF , !P3 ;  /* 0xff8000000df97808 */ /* 0x000fe40005800000 */
[----:B------:R-:W-:Y:S02]  /*13e60*/  FSEL R10, R10, -INF , !P6 ;  /* 0xff8000000a0a7808 */ /* 0x000fe40007000000 */
[----:B------:R-:W-:Y:S02]  /*13e70*/  FSEL R11, R11, -INF , !P1 ;  /* 0xff8000000b0b7808 */ /* 0x000fe40004800000 */
[----:B------:R-:W-:Y:S01]  /*13e80*/  ISETP.GE.AND P3, PT, R6, R230, PT ;  /* 0x000000e60600720c */ /* 0x000fe20003f66270 */
[----:B------:R-:W-:Y:S01]  /*13e90*/  FMUL R141, R10, UR12 ;  /* 0x0000000c0a8d7c20 */ /* 0x000fe20008400000 */
[----:B------:R-:W-:Y:S02]  /*13ea0*/  ISETP.GE.AND P4, PT, R6, R232, PT ;  /* 0x000000e80600720c */ /* 0x000fe40003f86270 */
[C---:B------:R-:W-:Y:S02]  /*13eb0*/  ISETP.GE.AND P6, PT, R4.reuse, R230, PT ;  /* 0x000000e60400720c */ /* 0x040fe40003fc6270 */
[-C--:B------:R-:W-:Y:S02]  /*13ec0*/  ISETP.GE.AND P1, PT, R4, R232.reuse, PT ;  /* 0x000000e80400720c */ /* 0x080fe40003f26270 */
[C---:B------:R-:W-:Y:S02]  /*13ed0*/  ISETP.GE.OR P3, PT, R6.reuse, R229, !P3 ;  /* 0x000000e50600720c */ /* 0x040fe40005f66670 */
[----:B------:R-:W-:Y:S01]  /*13ee0*/  ISETP.GE.OR P4, PT, R6, R231, !P4 ;  /* 0x000000e70600720c */ /* 0x000fe20006786670 */
        /* <DEDUP_REMOVED lines=36> */
[-C--:B------:R-:W-:Y:S02]  /*14130*/  ISETP.GE.AND P4, PT, R4, R232.reuse, PT ;  /* 0x000000e80400720c */ /* 0x080fe40003f86270 */
[C---:B------:R-:W-:Y:S02]  /*14140*/  ISETP.GE.AND P3, PT, R6.reuse, R232, PT ;  /* 0x000000e80600720c */ /* 0x040fe40003f66270 */
[-C--:B------:R-:W-:Y:S02]  /*14150*/  ISETP.GE.AND P2, PT, R6, R230.reuse, PT ;  /* 0x000000e60600720c */ /* 0x080fe40003f46270 */
[----:B------:R-:W-:Y:S02]  /*14160*/  ISETP.GE.AND P5, PT, R4, R230, PT ;  /* 0x000000e60400720c */ /* 0x000fe40003fa6270 */
[-C--:B------:R-:W-:Y:S02]  /*14170*/  ISETP.GE.OR P3, PT, R6, R231.reuse, !P3 ;  /* 0x000000e70600720c */ /* 0x080fe40005f66670 */
[----:B------:R-:W-:Y:S02]  /*14180*/  ISETP.GE.OR P4, PT, R4, R231, !P4 ;  /* 0x000000e70400720c */ /* 0x000fe40006786670 */
[-C--:B------:R-:W-:Y:S02]  /*14190*/  ISETP.GE.OR P2, PT, R6, R229.reuse, !P2 ;  /* 0x000000e50600720c */ /* 0x080fe40005746670 */
[----:B------:R-:W-:Y:S02]  /*141a0*/  IADD3 R6, R132, 0x39, RZ ;  /* 0x0000003984067810 */ /* 0x000fe40007ffe0ff */
[----:B------:R-:W-:Y:S02]  /*141b0*/  ISETP.GE.OR P5, PT, R4, R229, !P5 ;  /* 0x000000e50400720c */ /* 0x000fe40006fa6670 */
[----:B------:R-:W-:Y:S02]  /*141c0*/  IADD3 R4, R132, 0x38, RZ ;  /* 0x0000003884047810 */ /* 0x000fe40007ffe0ff */
[----:B------:R-:W-:Y:S02]  /*141d0*/  FSEL R188, R29, -INF , !P3 ;  /* 0xff8000001dbc7808 */ /* 0x000fe40005800000 */
[----:B------:R-:W-:Y:S02]  /*141e0*/  FSEL R189, R28, -INF , !P4 ;  /* 0xff8000001cbd7808 */ /* 0x000fe40006000000 */
[----:B------:R-:W-:Y:S02]  /*141f0*/  FSEL R191, R26, -INF , !P6 ;  /* 0xff8000001abf7808 */ /* 0x000fe40007000000 */
[----:B------:R-:W-:Y:S02]  /*14200*/  FSEL R190, R27, -INF , !P1 ;  /* 0xff8000001bbe7808 */ /* 0x000fe40004800000 */
[C---:B------:R-:W-:Y:S01]  /*14210*/  ISETP.GE.AND P4, PT, R6.reuse, R232, PT ;  /* 0x000000e80600720c */ /* 0x040fe20003f86270 */
[----:B------:R-:W-:Y:S01]  /*14220*/  LDSM.16.MT88.4 R24, [R213+0xc000] ;  /* 0x00c00000d518783b */ /* 0x000fe20000004200 */
[----:B------:R-:W-:Y:S02]  /*14230*/  ISETP.GE.AND P3, PT, R6, R230, PT ;  /* 0x000000e60600720c */ /* 0x000fe40003f66270 */
[C---:B------:R-:W-:Y:S02]  /*14240*/  ISETP.GE.AND P1, PT, R4.reuse, R232, PT ;  /* 0x000000e80400720c */ /* 0x040fe40003f26270 */
[----:B------:R-:W-:Y:S02]  /*14250*/  ISETP.GE.AND P6, PT, R4, R230, PT ;  /* 0x000000e60400720c */ /* 0x000fe40003fc6270 */
[C---:B------:R-:W-:Y:S02]  /*14260*/  ISETP.GE.OR P4, PT, R6.reuse, R231, !P4 ;  /* 0x000000e70600720c */ /* 0x040fe40006786670 */
[----:B------:R-:W-:Y:S01]  /*14270*/  ISETP.GE.OR P3, PT, R6, R229, !P3 ;  /* 0x000000e50600720c */ /* 0x000fe20005f66670 */
[----:B------:R-:W-:Y:S01]  /*14280*/  VIADD R6, R132, 0x41 ;  /* 0x0000004184067836 */ /* 0x000fe20000000000 */
[C---:B------:R-:W-:Y:S02]  /*14290*/  ISETP.GE.OR P1, PT, R4.reuse, R231, !P1 ;  /* 0x000000e70400720c */ /* 0x040fe40004f26670 */
[----:B------:R-:W-:Y:S02]  /*142a0*/  ISETP.GE.OR P6, PT, R4, R229, !P6 ;  /* 0x000000e50400720c */ /* 0x000fe400077c6670 */
        /* <DEDUP_REMOVED lines=17> */
[----:B------:R-:W-:Y:S01]  /*143c0*/  FSEL R179, R36, -INF , !P2 ;  /* 0xff80000024b37808 */ /* 0x000fe20005000000 */
[----:B------:R-:W-:Y:S01]  /*143d0*/  LDSM.16.MT88.4 R32, [R212+0xc000] ;  /* 0x00c00000d420783b */ /* 0x000fe20000004200 */
[----:B------:R-:W-:Y:S01]  /*143e0*/  FSEL R178, R37, -INF , !P1 ;  /* 0xff80000025b27808 */ /* 0x000fe20004800000 */
[----:B------:R-:W-:Y:S01]  /*143f0*/  FMUL R37, R248, UR12 ;  /* 0x0000000cf8257c20 */ /* 0x000fe20008400000 */
[C---:B------:R-:W-:Y:S01]  /*14400*/  FMNMX R12, R135.reuse, R0, !PT ;  /* 0x00000000870c7209 */ /* 0x040fe20007800000 */
[----:B------:R-:W-:Y:S01]  /*14410*/  FMUL R135, R135, UR12 ;  /* 0x0000000c87877c20 */ /* 0x000fe20008400000 */
[C---:B------:R-:W-:Y:S02]  /*14420*/  ISETP.GE.AND P3, PT, R4.reuse, R232, PT ;  /* 0x000000e80400720c */ /* 0x040fe40003f66270 */
[----:B------:R-:W-:Y:S02]  /*14430*/  ISETP.GE.AND P6, PT, R4, R230, PT ;  /* 0x000000e60400720c */ /* 0x000fe40003fc6270 */
[C---:B------:R-:W-:Y:S02]  /*14440*/  ISETP.GE.AND P2, PT, R6.reuse, R232, PT ;  /* 0x000000e80600720c */ /* 0x040fe40003f46270 */
[----:B------:R-:W-:Y:S02]  /*14450*/  ISETP.GE.AND P1, PT, R6, R230, PT ;  /* 0x000000e60600720c */ /* 0x000fe40003f26270 */
[C---:B------:R-:W-:Y:S01]  /*14460*/  FMNMX R13, R5.reuse, R12, !PT ;  /* 0x0000000c050d7209 */ /* 0x040fe20007800000 */
[----:B------:R-:W-:Y:S01]  /*14470*/  FMUL R5, R5, UR12 ;  /* 0x0000000c05057c20 */ /* 0x000fe20008400000 */
[C---:B------:R-:W-:Y:S02]  /*14480*/  ISETP.GE.OR P3, PT, R4.reuse, R231, !P3 ;  /* 0x000000e70400720c */ /* 0x040fe40005f66670 */
[----:B------:R-:W-:Y:S02]  /*14490*/  ISETP.GE.OR P6, PT, R4, R229, !P6 ;  /* 0x000000e50400720c */ /* 0x000fe400077c6670 */
[C---:B------:R-:W-:Y:S02]  /*144a0*/  ISETP.GE.OR P2, PT, R6.reuse, R231, !P2 ;  /* 0x000000e70600720c */ /* 0x040fe40005746670 */
[----:B------:R-:W-:Y:S02]  /*144b0*/  ISETP.GE.OR P1, PT, R6, R229, !P1 ;  /* 0x000000e50600720c */ /* 0x000fe40004f26670 */
[C---:B------:R-:W-:Y:S02]  /*144c0*/  IADD3 R4, R132.reuse, 0x50, RZ ;  /* 0x0000005084047810 */ /* 0x040fe40007ffe0ff */
[----:B------:R-:W-:Y:S02]  /*144d0*/  IADD3 R6, R132, 0x51, RZ ;  /* 0x0000005184067810 */ /* 0x000fe40007ffe0ff */
[----:B------:R-:W-:Y:S02]  /*144e0*/  FMNMX R12, R8, R13, !PT ;  /* 0x0000000d080c7209 */ /* 0x000fe40007800000 */
[----:B------:R-:W-:Y:S02]  /*144f0*/  FSEL R177, R40, -INF , !P3 ;  /* 0xff80000028b17808 */ /* 0x000fe40005800000 */
[----:B------:R-:W-:Y:S02]  /*14500*/  FSEL R176, R41, -INF , !P2 ;  /* 0xff80000029b07808 */ /* 0x000fe40005000000 */
[----:B------:R-:W-:Y:S02]  /*14510*/  FSEL R174, R39, -INF , !P4 ;  /* 0xff80000027ae7808 */ /* 0x000fe40006000000 */
[-C--:B------:R-:W-:Y:S02]  /*14520*/  ISETP.GE.AND P4, PT, R4, R232.reuse, PT ;  /* 0x000000e80400720c */ /* 0x080fe40003f86270 */
[C---:B------:R-:W-:Y:S02]  /*14530*/  ISETP.GE.AND P3, PT, R6.reuse, R232, PT ;  /* 0x000000e80600720c */ /* 0x040fe40003f66270 */
[C---:B------:R-:W-:Y:S02]  /*14540*/  ISETP.GE.AND P2, PT, R6.reuse, R230, PT ;  /* 0x000000e60600720c */ /* 0x040fe40003f46270 */
[C---:B------:R-:W-:Y:S01]  /*14550*/  FMNMX R13, R9.reuse, R12, !PT ;  /* 0x0000000c090d7209 */ /* 0x040fe20007800000 */
[----:B------:R-:W-:Y:S01]  /*14560*/  FMUL R9, R9, UR12 ;  /* 0x0000000c09097c20 */ /* 0x000fe20008400000 */
[C---:B------:R-:W-:Y:S02]  /*14570*/  ISETP.GE.OR P3, PT, R6.reuse, R231, !P3 ;  /* 0x000000e70600720c */ /* 0x040fe40005f66670 */
[----:B------:R-:W-:Y:S02]  /*14580*/  ISETP.GE.OR P2, PT, R6, R229, !P2 ;  /* 0x000000e50600720c */ /* 0x000fe40005746670 */
[----:B------:R-:W-:Y:S02]  /*14590*/  ISETP.GE.OR P4, PT, R4, R231, !P4 ;  /* 0x000000e70400720c */ /* 0x000fe40006786670 */
[----:B------:R-:W-:Y:S02]  /*145a0*/  IADD3 R6, R132, 0x59, RZ ;  /* 0x0000005984067810 */ /* 0x000fe40007ffe0ff */
[----:B------:R-:W-:Y:S02]  /*145b0*/  FMNMX R12, R250, R13, !PT ;  /* 0x0000000dfa0c7209 */ /* 0x000fe40007800000 */
[----:B------:R-:W-:Y:S02]  /*145c0*/  FSEL R170, R45, -INF , !P3 ;  /* 0xff8000002daa7808 */ /* 0x000fe40005800000 */
[----:B------:R-:W-:Y:S02]  /*145d0*/  FSEL R171, R44, -INF , !P4 ;  /* 0xff8000002cab7808 */ /* 0x000fe40006000000 */
[C---:B------:R-:W-:Y:S02]  /*145e0*/  ISETP.GE.AND P4, PT, R6.reuse, R232, PT ;  /* 0x000000e80600720c */ /* 0x040fe40003f86270 */
[C---:B------:R-:W-:Y:S02]  /*145f0*/  ISETP.GE.AND P3, PT, R6.reuse, R230, PT ;  /* 0x000000e60600720c */ /* 0x040fe40003f66270 */
[C---:B------:R-:W-:Y:S01]  /*14600*/  FMNMX R13, R249.reuse, R12, !PT ;  /* 0x0000000cf90d7209 */ /* 0x040fe20007800000 */
[----:B------:R-:W-:Y:S01]  /*14610*/  FMUL R249, R249, UR12 ;  /* 0x0000000cf9f97c20 */ /* 0x000fe20008400000 */
[C---:B------:R-:W-:Y:S02]  /*14620*/  ISETP.GE.OR P4, PT, R6.reuse, R231, !P4 ;  /* 0x000000e70600720c */ /* 0x040fe40006786670 */
[----:B------:R-:W-:Y:S02]  /*14630*/  ISETP.GE.OR P3, PT, R6, R229, !P3 ;  /* 0x000000e50600720c */ /* 0x000fe40005f66670 */
[C---:B------:R-:W-:Y:S01]  /*14640*/  FMNMX R12, R133.reuse, R2, !PT ;  /* 0x00000002850c7209 */ /* 0x040fe20007800000 */
[----:B------:R-:W-:Y:S01]  /*14650*/  FMUL R133, R133, UR12 ;  /* 0x0000000c85857c20 */ /* 0x000fe20008400000 */
[----:B------:R-:W-:Y:S02]  /*14660*/  FMNMX R6, R248, R13, !PT ;  /* 0x0000000df8067209 */ /* 0x000fe40007800000 */
[----:B------:R-:W-:Y:S02]  /*14670*/  FMNMX R13, R7, R12, !PT ;  /* 0x0000000c070d7209 */ /* 0x000fe40007800000 */
[----:B------:R-:W-:Y:S02]  /*14680*/  FMNMX R15, R247, R6, !PT ;  /* 0x00000006f70f7209 */ /* 0x000fe40007800000 */
[----:B------:R-:W-:Y:S02]  /*14690*/  FMNMX R6, R10, R13, !PT ;  /* 0x0000000d0a067209 */ /* 0x000fe40007800000 */
        /* <DEDUP_REMOVED lines=8> */
[----:B------:R-:W-:Y:S02]  /*14720*/  FSEL R175, R38, -INF , !P5 ;  /* 0xff80000026af7808 */ /* 0x000fe40006800000 */
[----:B------:R-:W-:Y:S02]  /*14730*/  FMNMX R12, R244, R13, !PT ;  /* 0x0000000df40c7209 */ /* 0x000fe40007800000 */
[C---:B------:R-:W-:Y:S02]  /*14740*/  ISETP.GE.AND P5, PT, R4.reuse, R230, PT ;  /* 0x000000e60400720c */ /* 0x040fe40003fa6270 */
[----:B------:R-:W-:Y:S02]  /*14750*/  FMNMX R13, R189, R6, !PT ;  /* 0x00000006bd0d7209 */ /* 0x000fe40007800000 */
[C---:B------:R-:W-:Y:S01]  /*14760*/  FMNMX R12, R243.reuse, R12, !PT ;  /* 0x0000000cf30c7209 */ /* 0x040fe20007800000 */
[----:B------:R-:W-:Y:S01]  /*14770*/  FMUL R243, R243, UR12 ;  /* 0x0000000cf3f37c20 */ /* 0x000fe20008400000 */
[----:B------:R-:W-:Y:S02]  /*14780*/  ISETP.GE.OR P5, PT, R4, R229, !P5 ;  /* 0x000000e50400720c */ /* 0x000fe40006fa6670 */
[----:B------:R-:W-:Y:S02]  /*14790*/  FMNMX R6, R188, R13, !PT ;  /* 0x0000000dbc067209 */ /* 0x000fe40007800000 */
[----:B------:R-:W-:Y:S02]  /*147a0*/  IADD3 R4, R132, 0x58, RZ ;  /* 0x0000005884047810 */ /* 0x000fe40007ffe0ff */
[C---:B------:R-:W-:Y:S01]  /*147b0*/  FMNMX R13, R193.reuse, R12, !PT ;  /* 0x0000000cc10d7209 */ /* 0x040fe20007800000 */
[----:B------:R-:W-:Y:S01]  /*147c0*/  FMUL R193, R193, UR12 ;  /* 0x0000000cc1c17c20 */ /* 0x000fe20008400000 */
[----:B------:R-:W-:Y:S02]  /*147d0*/  FSEL R172, R42, -INF , !P6 ;  /* 0xff8000002aac7808 */ /* 0x000fe40007000000 */
[----:B------:R-:W-:Y:S02]  /*147e0*/  FSEL R173, R43, -INF , !P1 ;  /* 0xff8000002bad7808 */ /* 0x000fe40004800000 */
[C---:B------:R-:W-:Y:S01]  /*147f0*/  FMNMX R15, R187.reuse, R6, !PT ;  /* 0x00000006bb0f7209 */ /* 0x040fe20007800000 */
[----:B------:R-:W-:Y:S01]  /*14800*/  LDSM.16.MT88.4 R40, [R211+0xc000] ;  /* 0x00c00000d328783b */ /* 0x000fe20000004200 */
[C---:B------:R-:W-:Y:S01]  /*14810*/  ISETP.GE.AND P1, PT, R4.reuse, R232, PT ;  /* 0x000000e80400720c */ /* 0x040fe20003f26270 */
[----:B------:R-:W-:Y:S01]  /*14820*/  FMUL R187, R187, UR12 ;  /* 0x0000000cbbbb7c20 */ /* 0x000fe20008400000 */
        /* <DEDUP_REMOVED lines=8> */
[----:B------:R-:W-:Y:S01]  /*148b0*/  FMUL R179, R179, UR12 ;  /* 0x0000000cb3b37c20 */ /* 0x000fe20008400000 */
[----:B------:R-:W-:Y:S02]  /*148c0*/  FSEL R167, R46, -INF , !P5 ;  /* 0xff8000002ea77808 */ /* 0x000fe40006800000 */
[----:B------:R-:W-:Y:S02]  /*148d0*/  FSEL R166, R47, -INF , !P2 ;  /* 0xff8000002fa67808 */ /* 0x000fe40005000000 */
[C---:B------:R-:W-:Y:S02]  /*148e0*/  ISETP.GE.AND P2, PT, R4.reuse, R232, PT ;  /* 0x000000e80400720c */ /* 0x040fe40003f46270 */
[----:B------:R-:W-:Y:S02]  /*148f0*/  ISETP.GE.AND P5, PT, R4, R230, PT ;  /* 0x000000e60400720c */ /* 0x000fe40003fa6270 */
[----:B------:R-:W-:Y:S02]  /*14900*/  FMNMX R6, R190, R15, !PT ;  /* 0x0000000fbe067209 */ /* 0x000fe40007800000 */
[----:B------:R-:W-:Y:S02]  /*14910*/  FMNMX R12, R178, R13, !PT ;  /* 0x0000000db20c7209 */ /* 0x000fe40007800000 */
[C---:B------:R-:W-:Y:S02]  /*14920*/  ISETP.GE.OR P2, PT, R4.reuse, R231, !P2 ;  /* 0x000000e70400720c */ /* 0x040fe40005746670 */
[----:B------:R-:W-:Y:S01]  /*14930*/  ISETP.GE.OR P5, PT, R4, R229, !P5 ;  /* 0x000000e50400720c */ /* 0x000fe20006fa6670 */
[----:B------:R-:W-:Y:S01]  /*14940*/  VIADD R4, R132, 0x61 ;  /* 0x0000006184047836 */ /* 0x000fe20000000000 */
[C---:B------:R-:W-:Y:S01]  /*14950*/  FMNMX R6, R183.reuse, R6, !PT ;  /* 0x00000006b7067209 */ /* 0x040fe20007800000 */
[----:B------:R-:W-:Y:S01]  /*14960*/  FMUL R183, R183, UR12 ;  /* 0x0000000cb7b77c20 */ /* 0x000fe20008400000 */
[C---:B------:R-:W-:Y:S01]  /*14970*/  FMNMX R13, R177.reuse, R12, !PT ;  /* 0x0000000cb10d7209 */ /* 0x040fe20007800000 */
[----:B------:R-:W-:Y:S01]  /*14980*/  FMUL R177, R177, UR12 ;  /* 0x0000000cb1b17c20 */ /* 0x000fe20008400000 */
[----:B------:R-:W-:Y:S02]  /*14990*/  FSEL R169, R48, -INF , !P1 ;  /* 0xff80000030a97808 */ /* 0x000fe40004800000 */
[----:B------:R-:W-:Y:S02]  /*149a0*/  FSEL R168, R49, -INF , !P4 ;  /* 0xff80000031a87808 */ /* 0x000fe40006000000 */
[----:B------:R-:W-:Y:S02]  /*149b0*/  FMNMX R15, R181, R6, !PT ;  /* 0x00000006b50f7209 */ /* 0x000fe40007800000 */
        /* <DEDUP_REMOVED lines=8> */
[----:B------:R-:W-:Y:S02]  /*14a40*/  IADD3 R4, R132, 0x68, RZ ;  /* 0x0000006884047810 */ /* 0x000fe40007ffe0ff */
[----:B------:R-:W-:Y:S02]  /*14a50*/  FMNMX R16, R180, R15, !PT ;  /* 0x0000000fb4107209 */ /* 0x000fe40007800000 */
[----:B------:R-:W-:Y:S02]  /*14a60*/  FSEL R164, R50, -INF , !P6 ;  /* 0xff80000032a47808 */ /* 0x000fe40007000000 */
[----:B------:R-:W-:Y:S02]  /*14a70*/  FSEL R165, R51, -INF , !P3 ;  /* 0xff80000033a57808 */ /* 0x000fe40005800000 */
[----:B------:R-:W-:Y:S01]  /*14a80*/  FMNMX R14, R170, R13, !PT ;  /* 0x0000000daa0e7209 */ /* 0x000fe20007800000 */
[----:B------:R-:W-:Y:S01]  /*14a90*/  LDSM.16.MT88.4 R48, [R215+0x10000] ;  /* 0x01000000d730783b */ /* 0x000fe20000004200 */
[C---:B------:R-:W-:Y:S02]  /*14aa0*/  ISETP.GE.AND P6, PT, R4.reuse, R232, PT ;  /* 0x000000e80400720c */ /* 0x040fe40003fc6270 */
[C---:B------:R-:W-:Y:S02]  /*14ab0*/  ISETP.GE.AND P3, PT, R4.reuse, R230, PT ;  /* 0x000000e60400720c */ /* 0x040fe40003f66270 */
[----:B------:R-:W-:Y:S02]  /*14ac0*/  FMNMX R13, R175, R16, !PT ;  /* 0x00000010af0d7209 */ /* 0x000fe40007800000 */
[C---:B------:R-:W-:Y:S01]  /*14ad0*/  FMNMX R15, R169.reuse, R14, !PT ;  /* 0x0000000ea90f7209 */ /* 0x040fe20007800000 */
[----:B------:R-:W-:Y:S01]  /*14ae0*/  FMUL R169, R169, UR12 ;  /* 0x0000000ca9a97c20 */ /* 0x000fe20008400000 */
[C---:B------:R-:W-:Y:S02]  /*14af0*/  ISETP.GE.OR P6, PT, R4.reuse, R231, !P6 ;  /* 0x000000e70400720c */ /* 0x040fe400077c6670 */
[----:B------:R-:W-:Y:S02]  /*14b00*/  ISETP.GE.OR P3, PT, R4, R229, !P3 ;  /* 0x000000e50400720c */ /* 0x000fe40005f66670 */
[----:B------:R-:W-:Y:S02]  /*14b10*/  IADD3 R4, R132, 0x69, RZ ;  /* 0x0000006984047810 */ /* 0x000fe40007ffe0ff */
[----:B------:R-:W-:Y:S02]  /*14b20*/  FMNMX R13, R174, R13, !PT ;  /* 0x0000000dae0d7209 */ /* 0x000fe40007800000 */
[----:B------:R-:W-:Y:S02]  /*14b30*/  FSEL R163, R52, -INF , !P2 ;  /* 0xff80000034a37808 */ /* 0x000fe40005000000 */
[----:B------:R-:W-:Y:S02]  /*14b40*/  FMNMX R14, R168, R15, !PT ;  /* 0x0000000fa80e7209 */ /* 0x000fe40007800000 */
[----:B------:R-:W-:Y:S02]  /*14b50*/  ISETP.GE.AND P2, PT, R4, R232, PT ;  /* 0x000000e80400720c */ /* 0x000fe40003f46270 */
[----:B------:R-:W-:Y:S02]  /*14b60*/  FMNMX R16, R172, R13, !PT ;  /* 0x0000000dac107209 */ /* 0x000fe40007800000 */
[----:B------:R-:W-:Y:S02]  /*14b70*/  IADD3 R12, R132, 0x70, RZ ;  /* 0x00000070840c7810 */ /* 0x000fe40007ffe0ff */
[----:B------:R-:W-:Y:S02]  /*14b80*/  FSEL R162, R53, -INF , !P1 ;  /* 0xff80000035a27808 */ /* 0x000fe40004800000 */
[C---:B------:R-:W-:Y:S01]  /*14b90*/  FMNMX R13, R163.reuse, R14, !PT ;  /* 0x0000000ea30d7209 */ /* 0x040fe20007800000 */
[----:B------:R-:W-:Y:S01]  /*14ba0*/  FMUL R163, R163, UR12 ;  /* 0x0000000ca3a37c20 */ /* 0x000fe20008400000 */
[----:B------:R-:W-:Y:S02]  /*14bb0*/  FSEL R161, R56, -INF , !P6 ;  /* 0xff80000038a17808 */ /* 0x000fe40007000000 */
[C---:B------:R-:W-:Y:S02]  /*14bc0*/  ISETP.GE.OR P2, PT, R4.reuse, R231, !P2 ;  /* 0x000000e70400720c */ /* 0x040fe40005746670 */
[----:B------:R-:W-:Y:S02]  /*14bd0*/  FMNMX R16, R173, R16, !PT ;  /* 0x00000010ad107209 */ /* 0x000fe40007800000 */
[----:B------:R-:W-:Y:S02]  /*14be0*/  ISETP.GE.AND P1, PT, R4, R230, PT ;  /* 0x000000e60400720c */ /* 0x000fe40003f26270 */
[----:B------:R-:W-:Y:S02]  /*14bf0*/  IADD3 R6, R132, 0x71, RZ ;  /* 0x0000007184067810 */ /* 0x000fe40007ffe0ff */
[----:B------:R-:W-:Y:S02]  /*14c00*/  ISETP.GE.AND P6, PT, R12, R232, PT ;  /* 0x000000e80c00720c */ /* 0x000fe40003fc6270 */
[----:B------:R-:W-:Y:S02]  /*14c10*/  FMNMX R14, R162, R13, !PT ;  /* 0x0000000da20e7209 */ /* 0x000fe40007800000 */
[----:B------:R-:W-:Y:S02]  /*14c20*/  FSEL R160, R57, -INF , !P2 ;  /* 0xff80000039a07808 */ /* 0x000fe40005000000 */
[----:B------:R-:W-:Y:S02]  /*14c30*/  FMNMX R13, R167, R16, !PT ;  /* 0x00000010a70d7209 */ /* 0x000fe40007800000 */
[----:B------:R-:W-:Y:S02]  /*14c40*/  ISETP.GE.OR P1, PT, R4, R229, !P1 ;  /* 0x000000e50400720c */ /* 0x000fe40004f26670 */
[----:B------:R-:W-:Y:S02]  /*14c50*/  ISETP.GE.OR P6, PT, R12, R231, !P6 ;  /* 0x000000e70c00720c */ /* 0x000fe400077c6670 */
[----:B------:R-:W-:Y:S02]  /*14c60*/  ISETP.GE.AND P2, PT, R6, R232, PT ;  /* 0x000000e80600720c */ /* 0x000fe40003f46270 */
[----:B------:R-:W-:Y:S02]  /*14c70*/  IADD3 R4, R132, 0x78, RZ ;  /* 0x0000007884047810 */ /* 0x000fe40007ffe0ff */
[----:B------:R-:W-:Y:S02]  /*14c80*/  FMNMX R15, R161, R14, !PT ;  /* 0x0000000ea10f7209 */ /* 0x000fe40007800000 */
[----:B------:R-:W-:Y:S02]  /*14c90*/  FSEL R155, R60, -INF , !P6 ;  /* 0xff8000003c9b7808 */ /* 0x000fe40007000000 */
[----:B------:R-:W-:Y:S02]  /*14ca0*/  FMNMX R13, R166, R13, !PT ;  /* 0x0000000da60d7209 */ /* 0x000fe40007800000 */
[----:B------:R-:W-:Y:S02]  /*14cb0*/  ISETP.GE.OR P2, PT, R6, R231, !P2 ;  /* 0x000000e70600720c */ /* 0x000fe40005746670 */
[----:B------:R-:W-:Y:S02]  /*14cc0*/  FMNMX R16, R160, R15, !PT ;  /* 0x0000000fa0107209 */ /* 0x000fe40007800000 */
[----:B------:R-:W-:Y:S02]  /*14cd0*/  IADD3 R132, R132, 0x79, RZ ;  /* 0x0000007984847810 */ /* 0x000fe40007ffe0ff */
[----:B------:R-:W-:Y:S02]  /*14ce0*/  ISETP.GE.AND P6, PT, R4, R232, PT ;  /* 0x000000e80400720c */ /* 0x000fe40003fc6270 */
[----:B------:R-:W-:Y:S02]  /*14cf0*/  FSEL R152, R61, -INF , !P2 ;  /* 0xff8000003d987808 */ /* 0x000fe40005000000 */
[----:B------:R-:W-:Y:S02]  /*14d00*/  FMNMX R14, R164, R13, !PT ;  /* 0x0000000da40e7209 */ /* 0x000fe40007800000 */
[----:B------:R-:W-:Y:S02]  /*14d10*/  ISETP.GE.OR P6, PT, R4, R231, !P6 ;  /* 0x000000e70400720c */ /* 0x000fe400077c6670 */
[C---:B------:R-:W-:Y:S01]  /*14d20*/  FMNMX R13, R155.reuse, R16, !PT ;  /* 0x000000109b0d7209 */ /* 0x040fe20007800000 */
[----:B------:R-:W-:Y:S01]  /*14d30*/  FMUL R155, R155, UR12 ;  /* 0x0000000c9b9b7c20 */ /* 0x000fe20008400000 */
[----:B------:R-:W-:Y:S02]  /*14d40*/  ISETP.GE.AND P2, PT, R132, R232, PT ;  /* 0x000000e88400720c */ /* 0x000fe40003f46270 */
[----:B------:R-:W-:Y:S02]  /*14d50*/  FSEL R149, R64, -INF , !P6 ;  /* 0xff80000040957808 */ /* 0x000fe40007000000 */
[----:B------:R-:W-:Y:S02]  /*14d60*/  FMNMX R16, R152, R13, !PT ;  /* 0x0000000d98107209 */ /* 0x000fe40007800000 */
[----:B------:R-:W-:Y:S02]  /*14d70*/  ISETP.GE.OR P2, PT, R132, R231, !P2 ;  /* 0x000000e78400720c */ /* 0x000fe40005746670 */
[C---:B------:R-:W-:Y:S01]  /*14d80*/  FMNMX R17, R149.reuse, R16, !PT ;  /* 0x0000001095117209 */ /* 0x040fe20007800000 */
[----:B------:R-:W-:Y:S01]  /*14d90*/  FMUL R149, R149, UR12 ;  /* 0x0000000c95957c20 */ /* 0x000fe20008400000 */
[----:B------:R-:W-:Y:S02]  /*14da0*/  FSEL R150, R65, -INF , !P2 ;  /* 0xff80000041967808 */ /* 0x000fe40005000000 */
[----:B------:R-:W-:Y:S02]  /*14db0*/  ISETP.GE.AND P2, PT, R12, R230, PT ;  /* 0x000000e60c00720c */ /* 0x000fe40003f46270 */
[----:B------:R-:W-:Y:S02]  /*14dc0*/  FMNMX R13, R150, R17, !PT ;  /* 0x00000011960d7209 */ /* 0x000fe40007800000 */
[----:B------:R-:W-:Y:S01]  /*14dd0*/  ISETP.GE.OR P2, PT, R12, R229, !P2 ;  /* 0x000000e50c00720c */ /* 0x000fe20005746670 */
[----:B------:R-:W-:Y:S01]  /*14de0*/  LDSM.16.MT88.4 R16, [R215+0xc000] ;  /* 0x00c00000d710783b */ /* 0x000fe20000004200 */
[----:B------:R-:W-:Y:S02]  /*14df0*/  FSEL R159, R54, -INF , !P5 ;  /* 0xff800000369f7808 */ /* 0x000fe40006800000 */
[C---:B------:R-:W-:Y:S01]  /*14e00*/  FMNMX R14, R165.reuse, R14, !PT ;  /* 0x0000000ea50e7209 */ /* 0x040fe20007800000 */
[----:B------:R-:W-:Y:S01]  /*14e10*/  FMUL R165, R165, UR12 ;  /* 0x0000000ca5a57c20 */ /* 0x000fe20008400000 */
[----:B------:R-:W-:Y:S02]  /*14e20*/  FSEL R158, R55, -INF , !P4 ;  /* 0xff800000379e7808 */ /* 0x000fe40006000000 */
[----:B------:R-:W-:Y:S01]  /*14e30*/  FMNMX R15, R159, R14, !PT ;  /* 0x0000000e9f0f7209 */ /* 0x000fe20007800000 */
[----:B------:R-:W1:Y:S01]  /*14e40*/  SHFL.BFLY PT, R12, R13, 0x2, 0x1f ;  /* 0x0c401f000d0c7f89 */ /* 0x000e6200000e0000 */
[----:B------:R-:W-:Y:S02]  /*14e50*/  FSEL R157, R58, -INF , !P3 ;  /* 0xff8000003a9d7808 */ /* 0x000fe40005800000 */
[----:B------:R-:W-:Y:S05]  /*14e60*/  FMNMX R14, R158, R15, !PT ;  /* 0x0000000f9e0e7209 */ /* 0x000fea0007800000 */
[----:B------:R-:W-:Y:S01]  /*14e70*/  LDSM.16.MT88.4 R52, [R213+0x10000] ;  /* 0x01000000d534783b */ /* 0x000fe20000004200 */
[----:B------:R-:W-:Y:S02]  /*14e80*/  FSEL R156, R59, -INF , !P1 ;  /* 0xff8000003b9c7808 */ /* 0x000fe40004800000 */
[C---:B------:R-:W-:Y:S01]  /*14e90*/  FMNMX R15, R157.reuse, R14, !PT ;  /* 0x0000000e9d0f7209 */ /* 0x040fe20007800000 */
[----:B------:R-:W-:Y:S01]  /*14ea0*/  FMUL R157, R157, UR12 ;  /* 0x0000000c9d9d7c20 */ /* 0x000fe20008400000 */
[-C--:B------:R-:W-:Y:S02]  /*14eb0*/  ISETP.GE.AND P3, PT, R6, R230.reuse, PT ;  /* 0x000000e60600720c */ /* 0x080fe40003f66270 */
[-C--:B------:R-:W-:Y:S02]  /*14ec0*/  ISETP.GE.AND P1, PT, R4, R230.reuse, PT ;  /* 0x000000e60400720c */ /* 0x080fe40003f26270 */
[----:B------:R-:W-:Y:S02]  /*14ed0*/  FSEL R140, R62, -INF , !P2 ;  /* 0xff8000003e8c7808 */ /* 0x000fe40005000000 */
[----:B------:R-:W-:Y:S02]  /*14ee0*/  FMNMX R15, R156, R15, !PT ;  /* 0x0000000f9c0f7209 */ /* 0x000fe40007800000 */
[-C--:B------:R-:W-:Y:S02]  /*14ef0*/  ISETP.GE.OR P3, PT, R6, R229.reuse, !P3 ;  /* 0x000000e50600720c */ /* 0x080fe40005f66670 */
[----:B------:R-:W-:Y:S02]  /*14f00*/  ISETP.GE.OR P2, PT, R4, R229, !P1 ;  /* 0x000000e50400720c */ /* 0x000fe40004f46670 */
[----:B------:R-:W-:Y:S02]  /*14f10*/  FSEL R142, R63, -INF , !P3 ;  /* 0xff8000003f8e7808 */ /* 0x000fe40005800000 */
[----:B------:R-:W-:Y:S02]  /*14f20*/  ISETP.GE.AND P1, PT, R132, R230, PT ;  /* 0x000000e68400720c */ /* 0x000fe40003f26270 */
[----:B------:R-:W-:Y:S02]  /*14f30*/  FMNMX R15, R140, R15, !PT ;  /* 0x0000000f8c0f7209 */ /* 0x000fe40007800000 */
[----:B------:R-:W-:Y:S02]  /*14f40*/  FSEL R143, R66, -INF , !P2 ;  /* 0xff800000428f7808 */ /* 0x000fe40005000000 */
[----:B------:R-:W-:Y:S02]  /*14f50*/  ISETP.GE.OR P1, PT, R132, R229, !P1 ;  /* 0x000000e58400720c */ /* 0x000fe40004f26670 */
[----:B------:R-:W-:Y:S02]  /*14f60*/  FMNMX R6, R142, R15, !PT ;  /* 0x0000000f8e067209 */ /* 0x000fe40007800000 */
[----:B------:R-:W-:Y:S02]  /*14f70*/  FSEL R145, R67, -INF , !P1 ;  /* 0xff80000043917808 */ /* 0x000fe40004800000 */
[C---:B------:R-:W-:Y:S01]  /*14f80*/  FMNMX R6, R143.reuse, R6, !PT ;  /* 0x000000068f067209 */ /* 0x040fe20007800000 */
[----:B------:R-:W-:Y:S01]  /*14f90*/  LDSM.16.MT88.4 R64, [R212+0x10000] ;  /* 0x01000000d440783b */ /* 0x000fe20000004200 */
[----:B------:R-:W-:Y:S02]  /*14fa0*/  FMUL R143, R143, UR12 ;  /* 0x0000000c8f8f7c20 */ /* 0x000fe40008400000 */
[C---:B------:R-:W-:Y:S01]  /*14fb0*/  FMNMX R4, R145.reuse, R6, !PT ;  /* 0x0000000691047209 */ /* 0x040fe20007800000 */
[----:B------:R-:W-:Y:S04]  /*14fc0*/  FMUL R145, R145, UR12 ;  /* 0x0000000c91917c20 */ /* 0x000fe80008400000 */
[----:B------:R-:W2:Y:S01]  /*14fd0*/  SHFL.BFLY PT, R15, R4, 0x2, 0x1f ;  /* 0x0c401f00040f7f89 */ /* 0x000ea200000e0000 */
[----:B-1----:R-:W-:Y:S07]  /*14fe0*/  FMNMX R12, R13, R12, !PT ;  /* 0x0000000c0d0c7209 */ /* 0x002fee0007800000 */
[----:B------:R-:W1:Y:S01]  /*14ff0*/  SHFL.BFLY PT, R137, R12, 0x1, 0x1f ;  /* 0x0c201f000c897f89 */ /* 0x000e6200000e0000 */
[----:B--2---:R-:W-:Y:S07]  /*15000*/  FMNMX R13, R4, R15, !PT ;  /* 0x0000000f040d7209 */ /* 0x004fee0007800000 */
[----:B------:R-:W2:Y:S01]  /*15010*/  SHFL.BFLY PT, R136, R13, 0x1, 0x1f ;  /* 0x0c201f000d887f89 */ /* 0x000ea200000e0000 */
[----:B-1----:R-:W-:Y:S04]  /*15020*/  FMNMX R137, R12, R137, !PT ;  /* 0x000000890c897209 */ /* 0x002fe80007800000 */
[C---:B------:R-:W-:Y:S01]  /*15030*/  FSETP.NEU.AND P4, PT, R137.reuse, -INF , PT ;  /* 0xff8000008900780b */ /* 0x040fe20003f8d000 */
[C---:B------:R-:W-:Y:S03]  /*15040*/  FMUL R154, R137.reuse, UR12 ;  /* 0x0000000c899a7c20 */ /* 0x040fe60008400000 */
[----:B------:R-:W-:Y:S02]  /*15050*/  FSEL R7, R137, RZ, P4 ;  /* 0x000000ff89077208 */ /* 0x000fe40002000000 */
[----:B------:R-:W-:Y:S03]  /*15060*/  FSEL R154, R154, RZ, P4 ;  /* 0x000000ff9a9a7208 */ /* 0x000fe60002000000 */
[----:B------:R-:W-:Y:S02]  /*15070*/  FADD R7, -R7, R0 ;  /* 0x0000000007077221 */ /* 0x000fe40000000100 */
[----:B------:R-:W-:Y:S01]  /*15080*/  FADD R148, -R154, R5 ;  /* 0x000000059a947221 */ /* 0x000fe20000000100 */
[----:B------:R-:W-:Y:S01]  /*15090*/  FMUL R5, R8, UR12 ;  /* 0x0000000c08057c20 */ /* 0x000fe20008400000 */
[C---:B------:R-:W-:Y:S01]  /*150a0*/  FADD R153, -R154.reuse, R135 ;  /* 0x000000879a997221 */ /* 0x040fe20000000100 */
[C---:B------:R-:W-:Y:S01]  /*150b0*/  FADD R139, -R154.reuse, R9 ;  /* 0x000000099a8b7221 */ /* 0x040fe20000000100 */
[C---:B------:R-:W-:Y:S01]  /*150c0*/  FADD R46, -R154.reuse, R249 ;  /* 0x000000f99a2e7221 */ /* 0x040fe20000000100 */
[----:B------:R-:W-:Y:S01]  /*150d0*/  FADD R146, -R154, R5 ;  /* 0x000000059a927221 */ /* 0x000fe20000000100 */
[----:B------:R-:W-:Y:S01]  /*150e0*/  FSETP.GEU.AND P1, PT, R148, -126, PT ;  /* 0xc2fc00009400780b */ /* 0x000fe20003f2e000 */
[----:B------:R-:W-:Y:S01]  /*150f0*/  FADD R169, -R154, R169 ;  /* 0x000000a99aa97221 */ /* 0x000fe20000000100 */
[----:B------:R-:W-:Y:S02]  /*15100*/  FSETP.GEU.AND P2, PT, R153, -126, PT ;  /* 0xc2fc00009900780b */ /* 0x000fe40003f4e000 */
[----:B------:R-:W-:Y:S02]  /*15110*/  FSETP.GEU.AND P5, PT, R139, -126, PT ;  /* 0xc2fc00008b00780b */ /* 0x000fe40003fae000 */
[----:B------:R-:W-:Y:S02]  /*15120*/  FSETP.GEU.AND P6, PT, R146, -126, PT ;  /* 0xc2fc00009200780b */ /* 0x000fe40003fce000 */
[----:B--2---:R-:W-:Y:S04]  /*15130*/  FMNMX R136, R13, R136, !PT ;  /* 0x000000880d887209 */ /* 0x004fe80007800000 */
[----:B------:R-:W-:Y:S01]  /*15140*/  FSETP.NEU.AND P3, PT, R136, -INF , PT ;  /* 0xff8000008800780b */ /* 0x000fe20003f6d000 */
[----:B------:R-:W-:Y:S01]  /*15150*/  @!P1 FMUL R148, R148, 0.5 ;  /* 0x3f00000094949820 */ /* 0x000fe20000400000 */
[C---:B------:R-:W-:Y:S01]  /*15160*/  FMUL R144, R136.reuse, UR12 ;  /* 0x0000000c88907c20 */ /* 0x040fe20008400000 */
[----:B------:R-:W-:Y:S01]  /*15170*/  @!P2 FMUL R153, R153, 0.5 ;  /* 0x3f0000009999a820 */ /* 0x000fe20000400000 */
[----:B------:R-:W-:Y:S01]  /*15180*/  FSEL R5, R136, RZ, P3 ;  /* 0x000000ff88057208 */ /* 0x000fe20001800000 */
[----:B------:R-:W-:Y:S02]  /*15190*/  @!P5 FMUL R139, R139, 0.5 ;  /* 0x3f0000008b8bd820 */ /* 0x000fe40000400000 */
[----:B------:R-:W-:Y:S01]  /*151a0*/  @!P6 FMUL R146, R146, 0.5 ;  /* 0x3f0000009292e820 */ /* 0x000fe20000400000 */
[----:B------:R-:W1:Y:S01]  /*151b0*/  MUFU.EX2 R148, R148 ;  /* 0x0000009400947308 */ /* 0x000e620000000800 */
[----:B------:R-:W-:Y:S01]  /*151c0*/  FSEL R144, R144, RZ, P3 ;  /* 0x000000ff90907208 */ /* 0x000fe20001800000 */
[----:B------:R-:W-:Y:S01]  /*151d0*/  FADD R4, -R5, R2 ;  /* 0x0000000205047221 */ /* 0x000fe20000000100 */
[----:B------:R-:W-:Y:S03]  /*151e0*/  FMUL R5, R7, UR12 ;  /* 0x0000000c07057c20 */ /* 0x000fe60008400000 */
[C---:B------:R-:W-:Y:S01]  /*151f0*/  FADD R138, -R144.reuse, R11 ;  /* 0x0000000b908a7221 */ /* 0x040fe20000000100 */
[C---:B------:R-:W-:Y:S03]  /*15200*/  FADD R151, -R144.reuse, R133 ;  /* 0x0000008590977221 */ /* 0x040fe60000000100 */
[----:B------:R-:W2:Y:S01]  /*15210*/  MUFU.EX2 R153, R153 ;  /* 0x0000009900997308 */ /* 0x000ea20000000800 */
[C---:B------:R-:W-:Y:S01]  /*15220*/  FADD R147, -R144.reuse, R147 ;  /* 0x0000009390937221 */ /* 0x040fe20000000100 */
[----:B------:R-:W-:Y:S01]  /*15230*/  FADD R141, -R144, R141 ;  /* 0x0000008d908d7221 */ /* 0x000fe20000000100 */
[----:B------:R-:W-:Y:S01]  /*15240*/  FMUL R4, R4, UR12 ;  /* 0x0000000c04047c20 */ /* 0x000fe20008400000 */
[----:B------:R-:W-:Y:S02]  /*15250*/  FSETP.GEU.AND P4, PT, R151, -126, PT ;  /* 0xc2fc00009700780b */ /* 0x000fe40003f8e000 */
[----:B------:R-:W-:Y:S04]  /*15260*/  FSETP.GEU.AND P3, PT, R147, -126, PT ;  /* 0xc2fc00009300780b */ /* 0x000fe80003f6e000 */
[----:B------:R-:W3:Y:S01]  /*15270*/  MUFU.EX2 R139, R139 ;  /* 0x0000008b008b7308 */ /* 0x000ee20000000800 */
[----:B-1----:R-:W-:Y:S01]  /*15280*/  @!P1 FMUL R148, R148, R148 ;  /* 0x0000009494949220 */ /* 0x002fe20000400000 */
[----:B------:R-:W-:Y:S08]  /*15290*/  FSETP.GEU.AND P1, PT, R138, -126, PT ;  /* 0xc2fc00008a00780b */ /* 0x000ff00003f2e000 */
[----:B------:R-:W1:Y:S01]  /*152a0*/  MUFU.EX2 R146, R146 ;  /* 0x0000009200927308 */ /* 0x000e620000000800 */
[----:B--2---:R-:W-:Y:S01]  /*152b0*/  @!P2 FMUL R153, R153, R153 ;  /* 0x000000999999a220 */ /* 0x004fe20000400000 */
[----:B------:R-:W-:Y:S01]  /*152c0*/  FSETP.GEU.AND P2, PT, R141, -126, PT ;  /* 0xc2fc00008d00780b */ /* 0x000fe20003f4e000 */
[----:B------:R-:W-:Y:S01]  /*152d0*/  @!P4 FMUL R151, R151, 0.5 ;  /* 0x3f0000009797c820 */ /* 0x000fe20000400000 */
[----:B------:R-:W-:Y:S02]  /*152e0*/  @!P3 FMUL R147, R147, 0.5 ;  /* 0x3f0000009393b820 */ /* 0x000fe40000400000 */
[----:B------:R-:W-:Y:S01]  /*152f0*/  F2FP.BF16.F32.PACK_AB R132, R148, R153 ;  /* 0x000000999484723e */ /* 0x000fe200000010ff */
[----:B------:R-:W-:Y:S01]  /*15300*/  @!P1 FMUL R138, R138, 0.5 ;  /* 0x3f0000008a8a9820 */ /* 0x000fe20000400000 */
[----:B---3--:R-:W-:Y:S01]  /*15310*/  @!P5 FMUL R139, R139, R139 ;  /* 0x0000008b8b8bd220 */ /* 0x008fe20000400000 */
[----:B------:R-:W-:Y:S01]  /*15320*/  FSETP.GEU.AND P5, PT, R4, -126, PT ;  /* 0xc2fc00000400780b */ /* 0x000fe20003fae000 */
[----:B------:R-:W2:Y:S05]  /*15330*/  MUFU.EX2 R147, R147 ;  /* 0x0000009300937308 */ /* 0x000eaa0000000800 */
[----:B------:R-:W-:Y:S01]  /*15340*/  @!P2 FMUL R141, R141, 0.5 ;  /* 0x3f0000008d8da820 */ /* 0x000fe20000400000 */
[----:B-1----:R-:W-:Y:S01]  /*15350*/  @!P6 FMUL R146, R146, R146 ;  /* 0x000000929292e220 */ /* 0x002fe20000400000 */
[----:B------:R-:W-:Y:S03]  /*15360*/  FSETP.GEU.AND P6, PT, R5, -126, PT ;  /* 0xc2fc00000500780b */ /* 0x000fe60003fce000 */
[----:B------:R-:W1:Y:S01]  /*15370*/  MUFU.EX2 R151, R151 ;  /* 0x0000009700977308 */ /* 0x000e620000000800 */
[----:B------:R-:W-:Y:S01]  /*15380*/  F2FP.BF16.F32.PACK_AB R134, R139, R146 ;  /* 0x000000928b86723e */ /* 0x000fe200000010ff */
[----:B------:R-:W-:Y:S08]  /*15390*/  @!P5 FMUL R4, R4, 0.5 ;  /* 0x3f0000000404d820 */ /* 0x000ff00000400000 */
[----:B------:R-:W3:Y:S01]  /*153a0*/  MUFU.EX2 R141, R141 ;  /* 0x0000008d008d7308 */ /* 0x000ee20000000800 */
[----:B--2---:R-:W-:Y:S01]  /*153b0*/  @!P3 FMUL R147, R147, R147 ;  /* 0x000000939393b220 */ /* 0x004fe20000400000 */
[----:B------:R-:W-:Y:S08]  /*153c0*/  @!P6 FMUL R5, R5, 0.5 ;  /* 0x3f0000000505e820 */ /* 0x000ff00000400000 */
[----:B------:R-:W2:Y:S01]  /*153d0*/  MUFU.EX2 R138, R138 ;  /* 0x0000008a008a7308 */ /* 0x000ea20000000800 */
[----:B-1----:R-:W-:Y:S05]  /*153e0*/  @!P4 FMUL R151, R151, R151 ;  /* 0x000000979797c220 */ /* 0x002fea0000400000 */
[----:B------:R-:W-:Y:S04]  /*153f0*/  F2FP.BF16.F32.PACK_AB R133, R147, R151 ;  /* 0x000000979385723e */ /* 0x000fe800000010ff */
[----:B------:R-:W1:Y:S01]  /*15400*/  MUFU.EX2 R2, R5 ;  /* 0x0000000500027308 */ /* 0x000e620000000800 */
[----:B---3--:R-:W-:Y:S09]  /*15410*/  @!P2 FMUL R141, R141, R141 ;  /* 0x0000008d8d8da220 */ /* 0x008ff20000400000 */
[----:B------:R-:W3:Y:S01]  /*15420*/  MUFU.EX2 R0, R4 ;  /* 0x0000000400007308 */ /* 0x000ee20000000800 */
[----:B--2---:R-:W-:Y:S01]  /*15430*/  @!P1 FMUL R138, R138, R138 ;  /* 0x0000008a8a8a9220 */ /* 0x004fe20000400000 */
[----:B------:R-:W-:Y:S04]  /*15440*/  FSETP.GEU.AND P1, PT, R46, -126, PT ;  /* 0xc2fc00002e00780b */ /* 0x000fe80003f2e000 */
[----:B------:R-:W-:Y:S01]  /*15450*/  F2FP.BF16.F32.PACK_AB R135, R138, R141 ;  /* 0x0000008d8a87723e */ /* 0x000fe200000010ff */
[----:B-1----:R-:W-:Y:S04]  /*15460*/  @!P6 FMUL R2, R2, R2 ;  /* 0x000000020202e220 */ /* 0x002fe80000400000 */
[C---:B------:R-:W-:Y:S01]  /*15470*/  FMUL R5, R2.reuse, R129 ;  /* 0x0000008102057220 */ /* 0x040fe20000400000 */
[C---:B------:R-:W-:Y:S01]  /*15480*/  FMUL R8, R2.reuse, R124 ;  /* 0x0000007c02087220 */ /* 0x040fe20000400000 */
[C---:B------:R-:W-:Y:S01]  /*15490*/  FMUL R9, R2.reuse, R125 ;  /* 0x0000007d02097220 */ /* 0x040fe20000400000 */
[----:B------:R-:W-:Y:S01]  /*154a0*/  FMUL R12, R2, R120 ;  /* 0x00000078020c7220 */ /* 0x000fe20000400000 */
[----:B---3--:R-:W-:Y:S01]  /*154b0*/  @!P5 FMUL R0, R0, R0 ;  /* 0x000000000000d220 */ /* 0x008fe20000400000 */
[C---:B------:R-:W-:Y:S01]  /*154c0*/  FMUL R4, R2.reuse, R128 ;  /* 0x0000008002047220 */ /* 0x040fe20000400000 */
[C---:B------:R-:W-:Y:S01]  /*154d0*/  FMUL R13, R2.reuse, R121 ;  /* 0x00000079020d7220 */ /* 0x040fe20000400000 */
[----:B------:R-:W-:Y:S01]  /*154e0*/  FMUL R20, R2, R112 ;  /* 0x0000007002147220 */ /* 0x000fe20000400000 */
[C---:B------:R-:W-:Y:S01]  /*154f0*/  FMUL R6, R0.reuse, R130 ;  /* 0x0000008200067220 */ /* 0x040fe20000400000 */
[C---:B------:R-:W-:Y:S01]  /*15500*/  FMUL R7, R0.reuse, R131 ;  /* 0x0000008300077220 */ /* 0x040fe20000400000 */
[C---:B------:R-:W-:Y:S01]  /*15510*/  FMUL R10, R0.reuse, R126 ;  /* 0x0000007e000a7220 */ /* 0x040fe20000400000 */
[----:B------:R-:W-:Y:S01]  /*15520*/  FMUL R11, R0, R127 ;  /* 0x0000007f000b7220 */ /* 0x000fe20000400000 */
[----:B------:R-:W-:Y:S01]  /*15530*/  FMUL R36, R2, R96 ;  /* 0x0000006002247220 */ /* 0x000fe20000400000 */
[----:B------:R-:W-:Y:S01]  /*15540*/  LDSM.16.MT88.4 R124, [R215+0xf800] ;  /* 0x00f80000d77c783b */ /* 0x000fe20000004200 */
[C---:B------:R-:W-:Y:S01]  /*15550*/  FMUL R38, R0.reuse, R98 ;  /* 0x0000006200267220 */ /* 0x040fe20000400000 */
[----:B------:R-:W-:Y:S01]  /*15560*/  FMUL R39, R0, R99 ;  /* 0x0000006300277220 */ /* 0x000fe20000400000 */
[C---:B------:R-:W-:Y:S05]  /*15570*/  HMMA.16816.F32.BF16 R4, R132.reuse, R16, R4 ;  /* 0x000000108404723c */ /* 0x040fea0000041804 */
[----:B------:R-:W-:Y:S01]  /*15580*/  FMUL R45, R2, R89 ;  /* 0x00000059022d7220 */ /* 0x000fe20000400000 */
[C---:B------:R-:W-:Y:S05]  /*15590*/  HMMA.16816.F32.BF16 R8, R132.reuse, R18, R8 ;  /* 0x000000128408723c */ /* 0x040fea0000041808 */
[C---:B------:R-:W-:Y:S01]  /*155a0*/  FMUL R14, R0.reuse, R122 ;  /* 0x0000007a000e7220 */ /* 0x040fe20000400000 */
[----:B------:R-:W-:Y:S01]  /*155b0*/  FMUL R15, R0, R123 ;  /* 0x0000007b000f7220 */ /* 0x000fe20000400000 */
[C---:B------:R-:W-:Y:S01]  /*155c0*/  FMUL R16, R2.reuse, R116 ;  /* 0x0000007402107220 */ /* 0x040fe20000400000 */
[----:B------:R-:W-:Y:S03]  /*155d0*/  FMUL R17, R2, R117 ;  /* 0x0000007502117220 */ /* 0x000fe60000400000 */
[C---:B------:R-:W-:Y:S01]  /*155e0*/  FMUL R18, R0.reuse, R118 ;  /* 0x0000007600127220 */ /* 0x040fe20000400000 */
[C---:B------:R-:W-:Y:S01]  /*155f0*/  FMUL R19, R0.reuse, R119 ;  /* 0x0000007700137220 */ /* 0x040fe20000400000 */
[C---:B------:R-:W-:Y:S01]  /*15600*/  HMMA.16816.F32.BF16 R12, R132.reuse, R24, R12 ;  /* 0x00000018840c723c */ /* 0x040fe2000004180c */
[----:B------:R-:W-:Y:S02]  /*15610*/  LDSM.16.MT88.4 R116, [R213+0xf800] ;  /* 0x00f80000d574783b */ /* 0x000fe40000004200 */
[----:B------:R-:W-:Y:S01]  /*15620*/  FMUL R22, R0, R114 ;  /* 0x0000007200167220 */ /* 0x000fe20000400000 */
[----:B------:R-:W-:Y:S01]  /*15630*/  FMUL R21, R2, R113 ;  /* 0x0000007102157220 */ /* 0x000fe20000400000 */
[C---:B------:R-:W-:Y:S01]  /*15640*/  FMUL R23, R0.reuse, R115 ;  /* 0x0000007300177220 */ /* 0x040fe20000400000 */
[C---:B------:R-:W-:Y:S05]  /*15650*/  HMMA.16816.F32.BF16 R16, R132.reuse, R26, R16 ;  /* 0x0000001a8410723c */ /* 0x040fea0000041810 */
[----:B------:R-:W-:Y:S01]  /*15660*/  FMUL R47, R0, R91 ;  /* 0x0000005b002f7220 */ /* 0x000fe20000400000 */
[C---:B------:R-:W-:Y:S05]  /*15670*/  HMMA.16816.F32.BF16 R20, R132.reuse, R32, R20 ;  /* 0x000000208414723c */ /* 0x040fea0000041814 */
[C---:B------:R-:W-:Y:S01]  /*15680*/  FMUL R24, R2.reuse, R108 ;  /* 0x0000006c02187220 */ /* 0x040fe20000400000 */
[----:B------:R-:W-:Y:S01]  /*15690*/  FMUL R25, R2, R109 ;  /* 0x0000006d02197220 */ /* 0x000fe20000400000 */
[----:B------:R-:W-:Y:S01]  /*156a0*/  FMUL R33, R250, UR12 ;  /* 0x0000000cfa217c20 */ /* 0x000fe20008400000 */
[----:B------:R-:W-:Y:S03]  /*156b0*/  FMUL R26, R0, R110 ;  /* 0x0000006e001a7220 */ /* 0x000fe60000400000 */
[----:B------:R-:W-:Y:S01]  /*156c0*/  FADD R44, -R154, R33 ;  /* 0x000000219a2c7221 */ /* 0x000fe20000000100 */
[----:B------:R-:W-:Y:S01]  /*156d0*/  FMUL R27, R0, R111 ;  /* 0x0000006f001b7220 */ /* 0x000fe20000400000 */
[C---:B------:R-:W-:Y:S01]  /*156e0*/  FMUL R60, R2.reuse, R72 ;  /* 0x00000048023c7220 */ /* 0x040fe20000400000 */
[----:B------:R-:W-:Y:S01]  /*156f0*/  FMUL R61, R2, R73 ;  /* 0x00000049023d7220 */ /* 0x000fe20000400000 */
[----:B------:R-:W-:Y:S01]  /*15700*/  FMUL R62, R0, R74 ;  /* 0x0000004a003e7220 */ /* 0x000fe20000400000 */
[----:B------:R-:W-:Y:S01]  /*15710*/  FSETP.GEU.AND P2, PT, R44, -126, PT ;  /* 0xc2fc00002c00780b */ /* 0x000fe20003f4e000 */
[----:B------:R-:W-:Y:S01]  /*15720*/  FMUL R63, R0, R75 ;  /* 0x0000004b003f7220 */ /* 0x000fe20000400000 */
[C---:B------:R-:W-:Y:S01]  /*15730*/  FMUL R56, R2.reuse, R76 ;  /* 0x0000004c02387220 */ /* 0x040fe20000400000 */
[C---:B------:R-:W-:Y:S01]  /*15740*/  HMMA.16816.F32.BF16 R24, R132.reuse, R34, R24 ;  /* 0x000000228418723c */ /* 0x040fe20000041818 */
[----:B------:R-:W-:Y:S02]  /*15750*/  LDSM.16.MT88.4 R72, [R213+0xc800] ;  /* 0x00c80000d548783b */ /* 0x000fe40000004200 */
[C---:B------:R-:W-:Y:S01]  /*15760*/  FMUL R28, R2.reuse, R104 ;  /* 0x00000068021c7220 */ /* 0x040fe20000400000 */
[----:B------:R-:W-:Y:S01]  /*15770*/  FMUL R29, R2, R105 ;  /* 0x00000069021d7220 */ /* 0x000fe20000400000 */
[C---:B------:R-:W-:Y:S01]  /*15780*/  FMUL R30, R0.reuse, R106 ;  /* 0x0000006a001e7220 */ /* 0x040fe20000400000 */
[----:B------:R-:W-:Y:S01]  /*15790*/  FMUL R31, R0, R107 ;  /* 0x0000006b001f7220 */ /* 0x000fe20000400000 */
[C---:B------:R-:W-:Y:S01]  /*157a0*/  FMUL R32, R2.reuse, R100 ;  /* 0x0000006402207220 */ /* 0x040fe20000400000 */
[----:B------:R-:W-:Y:S03]  /*157b0*/  FMUL R33, R2, R101 ;  /* 0x0000006502217220 */ /* 0x000fe60000400000 */
[C---:B------:R-:W-:Y:S01]  /*157c0*/  FMUL R34, R0.reuse, R102 ;  /* 0x0000006600227220 */ /* 0x040fe20000400000 */
[----:B------:R-:W-:Y:S01]  /*157d0*/  FMUL R35, R0, R103 ;  /* 0x0000006700237220 */ /* 0x000fe20000400000 */
[C---:B------:R-:W-:Y:S03]  /*157e0*/  HMMA.16816.F32.BF16 R28, R132.reuse, R40, R28 ;  /* 0x00000028841c723c */ /* 0x040fe6000004181c */
[----:B------:R-:W-:Y:S01]  /*157f0*/  @!P2 FMUL R44, R44, 0.5 ;  /* 0x3f0000002c2ca820 */ /* 0x000fe20000400000 */
[----:B------:R-:W-:Y:S01]  /*15800*/  @!P1 FMUL R46, R46, 0.5 ;  /* 0x3f0000002e2e9820 */ /* 0x000fe20000400000 */
[----:B------:R-:W-:Y:S01]  /*15810*/  FMUL R57, R2, R77 ;  /* 0x0000004d02397220 */ /* 0x000fe20000400000 */
[C---:B------:R-:W-:Y:S01]  /*15820*/  HMMA.16816.F32.BF16 R32, R132.reuse, R42, R32 ;  /* 0x0000002a8420723c */ /* 0x040fe20000041820 */
[----:B------:R1:W2:Y:S04]  /*15830*/  MUFU.EX2 R102, R44 ;  /* 0x0000002c00667308 */ /* 0x0002a80000000800 */
[----:B------:R-:W-:Y:S01]  /*15840*/  FADD R100, -R154, R37 ;  /* 0x000000259a647221 */ /* 0x000fe20000000100 */
[----:B------:R-:W-:Y:S01]  /*15850*/  FMUL R37, R2, R97 ;  /* 0x0000006102257220 */ /* 0x000fe20000400000 */
[----:B------:R-:W-:Y:S01]  /*15860*/  FMUL R41, R246, UR12 ;  /* 0x0000000cf6297c20 */ /* 0x000fe20008400000 */
[----:B------:R-:W-:Y:S03]  /*15870*/  FMUL R40, R2, R92 ;  /* 0x0000005c02287220 */ /* 0x000fe60000400000 */
[----:B------:R3:W4:Y:S01]  /*15880*/  MUFU.EX2 R101, R46 ;  /* 0x0000002e00657308 */ /* 0x0007220000000800 */
[----:B------:R-:W-:Y:S01]  /*15890*/  LDSM.16.MT88.4 R96, [R213+0xd000] ;  /* 0x00d00000d560783b */ /* 0x000fe20000004200 */
[----:B------:R-:W-:Y:S01]  /*158a0*/  FADD R104, -R144, R41 ;  /* 0x0000002990687221 */ /* 0x000fe20000000100 */
[----:B------:R-:W-:Y:S01]  /*158b0*/  FMUL R41, R2, R93 ;  /* 0x0000005d02297220 */ /* 0x000fe20000400000 */
[C---:B------:R-:W-:Y:S03]  /*158c0*/  HMMA.16816.F32.BF16 R36, R132.reuse, R48, R36 ;  /* 0x000000308424723c */ /* 0x040fe60000041824 */
[C---:B------:R-:W-:Y:S01]  /*158d0*/  FMUL R42, R0.reuse, R94 ;  /* 0x0000005e002a7220 */ /* 0x040fe20000400000 */
[----:B------:R-:W-:Y:S01]  /*158e0*/  FMUL R43, R0, R95 ;  /* 0x0000005f002b7220 */ /* 0x000fe20000400000 */
[C---:B-1----:R-:W-:Y:S01]  /*158f0*/  FMUL R44, R2.reuse, R88 ;  /* 0x00000058022c7220 */ /* 0x042fe20000400000 */
[----:B------:R-:W-:Y:S01]  /*15900*/  LDSM.16.MT88.4 R92, [R211+0x10800] ;  /* 0x01080000d35c783b */ /* 0x000fe20000004200 */
[----:B------:R-:W-:Y:S01]  /*15910*/  FMUL R48, R2, R84 ;  /* 0x0000005402307220 */ /* 0x000fe20000400000 */
[----:B------:R-:W-:Y:S01]  /*15920*/  FMUL R58, R0, R78 ;  /* 0x0000004e003a7220 */ /* 0x000fe20000400000 */
[----:B------:R-:W-:Y:S02]  /*15930*/  FSETP.GEU.AND P6, PT, R100, -126, PT ;  /* 0xc2fc00006400780b */ /* 0x000fe40003fce000 */
[C---:B------:R-:W-:Y:S03]  /*15940*/  HMMA.16816.F32.BF16 R40, R132.reuse, R50, R40 ;  /* 0x000000328428723c */ /* 0x040fe60000041828 */
[----:B---3--:R-:W-:Y:S01]  /*15950*/  FMUL R46, R0, R90 ;  /* 0x0000005a002e7220 */ /* 0x008fe20000400000 */
[----:B------:R-:W-:Y:S01]  /*15960*/  FMUL R103, R247, UR12 ;  /* 0x0000000cf7677c20 */ /* 0x000fe20008400000 */
[----:B------:R-:W-:Y:S01]  /*15970*/  FMUL R107, R245, UR12 ;  /* 0x0000000cf56b7c20 */ /* 0x000fe20008400000 */
[----:B------:R-:W-:Y:S01]  /*15980*/  FMUL R105, R244, UR12 ;  /* 0x0000000cf4697c20 */ /* 0x000fe20008400000 */
[C---:B------:R-:W-:Y:S01]  /*15990*/  FMUL R50, R0.reuse, R86 ;  /* 0x0000005600327220 */ /* 0x040fe20000400000 */
[----:B------:R-:W-:Y:S01]  /*159a0*/  FMUL R51, R0, R87 ;  /* 0x0000005700337220 */ /* 0x000fe20000400000 */
[----:B------:R-:W1:Y:S01]  /*159b0*/  LDSM.16.MT88.4 R88, [R211+0x10000] ;  /* 0x01000000d358783b */ /* 0x000e620000004200 */
[C---:B------:R-:W-:Y:S03]  /*159c0*/  HMMA.16816.F32.BF16 R44, R132.reuse, R52, R44 ;  /* 0x00000034842c723c */ /* 0x040fe6000004182c */
[----:B------:R-:W-:Y:S01]  /*159d0*/  FMUL R49, R2, R85 ;  /* 0x0000005502317220 */ /* 0x000fe20000400000 */
[----:B------:R-:W-:Y:S01]  /*159e0*/  FADD R103, -R154, R103 ;  /* 0x000000679a677221 */ /* 0x000fe20000000100 */
[C---:B------:R-:W-:Y:S01]  /*159f0*/  FADD R107, -R144.reuse, R107 ;  /* 0x0000006b906b7221 */ /* 0x040fe20000000100 */
[C---:B------:R-:W-:Y:S01]  /*15a00*/  FADD R105, -R144.reuse, R105 ;  /* 0x0000006990697221 */ /* 0x040fe20000000100 */
[----:B------:R-:W-:Y:S01]  /*15a10*/  FADD R106, -R144, R243 ;  /* 0x000000f3906a7221 */ /* 0x000fe20000000100 */
[----:B------:R-:W-:Y:S01]  /*15a20*/  FMUL R52, R2, R80 ;  /* 0x0000005002347220 */ /* 0x000fe20000400000 */
[----:B------:R-:W-:Y:S01]  /*15a30*/  FSETP.GEU.AND P5, PT, R103, -126, PT ;  /* 0xc2fc00006700780b */ /* 0x000fe20003fae000 */
[C---:B------:R-:W-:Y:S03]  /*15a40*/  HMMA.16816.F32.BF16 R48, R132.reuse, R54, R48 ;  /* 0x000000368430723c */ /* 0x040fe60000041830 */
[----:B--2---:R-:W-:Y:S01]  /*15a50*/  @!P2 FMUL R102, R102, R102 ;  /* 0x000000666666a220 */ /* 0x004fe20000400000 */
[----:B----4-:R-:W-:Y:S01]  /*15a60*/  @!P1 FMUL R101, R101, R101 ;  /* 0x0000006565659220 */ /* 0x010fe20000400000 */
[----:B------:R-:W-:Y:S01]  /*15a70*/  FSETP.GEU.AND P4, PT, R104, -126, PT ;  /* 0xc2fc00006800780b */ /* 0x000fe20003f8e000 */
[----:B------:R-:W-:Y:S01]  /*15a80*/  FMUL R53, R2, R81 ;  /* 0x0000005102357220 */ /* 0x000fe20000400000 */
[----:B------:R-:W-:Y:S01]  /*15a90*/  FSETP.GEU.AND P3, PT, R107, -126, PT ;  /* 0xc2fc00006b00780b */ /* 0x000fe20003f6e000 */
[----:B------:R-:W-:Y:S01]  /*15aa0*/  FMUL R54, R0, R82 ;  /* 0x0000005200367220 */ /* 0x000fe20000400000 */
[----:B------:R-:W-:Y:S02]  /*15ab0*/  FSETP.GEU.AND P2, PT, R105, -126, PT ;  /* 0xc2fc00006900780b */ /* 0x000fe40003f4e000 */
[----:B------:R-:W-:Y:S01]  /*15ac0*/  FSETP.GEU.AND P1, PT, R106, -126, PT ;  /* 0xc2fc00006a00780b */ /* 0x000fe20003f2e000 */
[----:B------:R-:W-:Y:S01]  /*15ad0*/  FMUL R55, R0, R83 ;  /* 0x0000005300377220 */ /* 0x000fe20000400000 */
[----:B------:R-:W-:Y:S01]  /*15ae0*/  @!P6 FMUL R100, R100, 0.5 ;  /* 0x3f0000006464e820 */ /* 0x000fe20000400000 */
[----:B------:R-:W2:Y:S01]  /*15af0*/  LDSM.16.MT88.4 R80, [R215+0xc800] ;  /* 0x00c80000d750783b */ /* 0x000ea20000004200 */
[----:B------:R-:W-:Y:S01]  /*15b00*/  @!P5 FMUL R103, R103, 0.5 ;  /* 0x3f0000006767d820 */ /* 0x000fe20000400000 */
[----:B------:R-:W-:Y:S01]  /*15b10*/  FMUL R59, R0, R79 ;  /* 0x0000004f003b7220 */ /* 0x000fe20000400000 */
[----:B------:R-:W-:Y:S01]  /*15b20*/  FMUL R85, R242, UR12 ;  /* 0x0000000cf2557c20 */ /* 0x000fe20008400000 */
[----:B------:R-:W-:Y:S01]  /*15b30*/  @!P4 FMUL R104, R104, 0.5 ;  /* 0x3f0000006868c820 */ /* 0x000fe20000400000 */
[C---:B------:R-:W-:Y:S01]  /*15b40*/  HMMA.16816.F32.BF16 R52, R132.reuse, R64, R52 ;  /* 0x000000408434723c */ /* 0x040fe20000041834 */
[----:B------:R-:W3:Y:S02]  /*15b50*/  MUFU.EX2 R100, R100 ;  /* 0x0000006400647308 */ /* 0x000ee40000000800 */
[----:B------:R-:W-:Y:S01]  /*15b60*/  @!P3 FMUL R107, R107, 0.5 ;  /* 0x3f0000006b6bb820 */ /* 0x000fe20000400000 */
[----:B------:R-:W-:Y:S01]  /*15b70*/  @!P2 FMUL R105, R105, 0.5 ;  /* 0x3f0000006969a820 */ /* 0x000fe20000400000 */
[----:B------:R-:W-:Y:S01]  /*15b80*/  @!P1 FMUL R106, R106, 0.5 ;  /* 0x3f0000006a6a9820 */ /* 0x000fe20000400000 */
[C---:B------:R-:W-:Y:S01]  /*15b90*/  HMMA.16816.F32.BF16 R56, R132.reuse, R66, R56 ;  /* 0x000000428438723c */ /* 0x040fe20000041838 */
[----:B------:R-:W4:Y:S04]  /*15ba0*/  LDSM.16.MT88.4 R76, [R212+0xc800] ;  /* 0x00c80000d44c783b */ /* 0x000f280000004200 */
[----:B------:R-:W5:Y:S01]  /*15bb0*/  MUFU.EX2 R103, R103 ;  /* 0x0000006700677308 */ /* 0x000f620000000800 */
[C---:B------:R-:W-:Y:S01]  /*15bc0*/  FMUL R64, R2.reuse, R68 ;  /* 0x0000004402407220 */ /* 0x040fe20000400000 */
[C---:B-1----:R-:W-:Y:S08]  /*15bd0*/  HMMA.16816.F32.BF16 R60, R132.reuse, R88, R60 ;  /* 0x00000058843c723c */ /* 0x042ff0000004183c */
[----:B------:R-:W1:Y:S03]  /*15be0*/  MUFU.EX2 R104, R104 ;  /* 0x0000006800687308 */ /* 0x000e660000000800 */
[----:B------:R-:W-:Y:S01]  /*15bf0*/  FMUL R65, R2, R69 ;  /* 0x0000004502417220 */ /* 0x000fe20000400000 */
[C---:B------:R-:W-:Y:S01]  /*15c00*/  FMUL R66, R0.reuse, R70 ;  /* 0x0000004600427220 */ /* 0x040fe20000400000 */
[----:B------:R-:W-:Y:S01]  /*15c10*/  FMUL R67, R0, R71 ;  /* 0x0000004700437220 */ /* 0x000fe20000400000 */
[----:B---3--:R-:W-:Y:S01]  /*15c20*/  @!P6 FMUL R100, R100, R100 ;  /* 0x000000646464e220 */ /* 0x008fe20000400000 */
[----:B------:R-:W-:Y:S03]  /*15c30*/  F2FP.BF16.F32.PACK_AB R68, R101, R102 ;  /* 0x000000666544723e */ /* 0x000fe600000010ff */
[----:B------:R-:W3:Y:S01]  /*15c40*/  MUFU.EX2 R107, R107 ;  /* 0x0000006b006b7308 */ /* 0x000ee20000000800 */
[----:B-----5:R-:W-:Y:S01]  /*15c50*/  @!P5 FMUL R103, R103, R103 ;  /* 0x000000676767d220 */ /* 0x020fe20000400000 */
[----:B------:R-:W-:Y:S01]  /*15c60*/  HMMA.16816.F32.BF16 R64, R132, R90, R64 ;  /* 0x0000005a8440723c */ /* 0x000fe20000041840 */
[----:B------:R-:W-:Y:S02]  /*15c70*/  LDSM.16.MT88.4 R88, [R212+0x10800] ;  /* 0x01080000d458783b */ /* 0x000fe40000004200 */
[----:B------:R-:W-:Y:S01]  /*15c80*/  FMUL R109, R240, UR12 ;  /* 0x0000000cf06d7c20 */ /* 0x000fe20008400000 */
[----:B------:R-:W-:Y:S01]  /*15c90*/  F2FP.BF16.F32.PACK_AB R70, R103, R100 ;  /* 0x000000646746723e */ /* 0x000fe200000010ff */
[----:B------:R-:W-:Y:S03]  /*15ca0*/  FADD R108, -R154, R85 ;  /* 0x000000559a6c7221 */ /* 0x000fe60000000100 */
[----:B------:R-:W5:Y:S03]  /*15cb0*/  MUFU.EX2 R105, R105 ;  /* 0x0000006900697308 */ /* 0x000f660000000800 */
[----:B-1----:R-:W-:Y:S01]  /*15cc0*/  @!P4 FMUL R104, R104, R104 ;  /* 0x000000686868c220 */ /* 0x002fe20000400000 */
[----:B------:R-:W-:Y:S01]  /*15cd0*/  FADD R109, -R154, R109 ;  /* 0x0000006d9a6d7221 */ /* 0x000fe20000000100 */
[----:B------:R-:W-:Y:S01]  /*15ce0*/  FMUL R85, R194, UR12 ;  /* 0x0000000cc2557c20 */ /* 0x000fe20008400000 */
[----:B------:R-:W-:Y:S01]  /*15cf0*/  FMUL R111, R195, UR12 ;  /* 0x0000000cc36f7c20 */ /* 0x000fe20008400000 */
[----:B------:R-:W-:Y:S03]  /*15d00*/  FMUL R115, R192, UR12 ;  /* 0x0000000cc0737c20 */ /* 0x000fe60008400000 */
[----:B------:R-:W1:Y:S01]  /*15d10*/  MUFU.EX2 R106, R106 ;  /* 0x0000006a006a7308 */ /* 0x000e620000000800 */
[----:B---3--:R-:W-:Y:S01]  /*15d20*/  @!P3 FMUL R107, R107, R107 ;  /* 0x0000006b6b6bb220 */ /* 0x008fe20000400000 */
[C---:B------:R-:W-:Y:S01]  /*15d30*/  FADD R112, -R154.reuse, R85 ;  /* 0x000000559a707221 */ /* 0x040fe20000000100 */
[----:B------:R-:W-:Y:S01]  /*15d40*/  FMUL R113, R191, UR12 ;  /* 0x0000000cbf717c20 */ /* 0x000fe20008400000 */
[----:B------:R-:W-:Y:S01]  /*15d50*/  LDSM.16.MT88.4 R84, [R213+0x10800] ;  /* 0x01080000d554783b */ /* 0x000fe20000004200 */
[----:B------:R-:W-:Y:S01]  /*15d60*/  FADD R111, -R154, R111 ;  /* 0x0000006f9a6f7221 */ /* 0x000fe20000000100 */
[----:B------:R-:W-:Y:S01]  /*15d70*/  F2FP.BF16.F32.PACK_AB R69, R107, R104 ;  /* 0x000000686b45723e */ /* 0x000fe200000010ff */
[C---:B------:R-:W-:Y:S01]  /*15d80*/  FADD R110, -R144.reuse, R193 ;  /* 0x000000c1906e7221 */ /* 0x040fe20000000100 */
[C---:B------:R-:W-:Y:S01]  /*15d90*/  FADD R115, -R144.reuse, R115 ;  /* 0x0000007390737221 */ /* 0x040fe20000000100 */
[----:B-----5:R-:W-:Y:S01]  /*15da0*/  @!P2 FMUL R105, R105, R105 ;  /* 0x000000696969a220 */ /* 0x020fe20000400000 */
[----:B------:R-:W-:Y:S01]  /*15db0*/  FSETP.GEU.AND P2, PT, R109, -126, PT ;  /* 0xc2fc00006d00780b */ /* 0x000fe20003f4e000 */
[----:B------:R-:W-:Y:S01]  /*15dc0*/  FADD R113, -R144, R113 ;  /* 0x0000007190717221 */ /* 0x000fe20000000100 */
[----:B------:R-:W-:Y:S01]  /*15dd0*/  FSETP.GEU.AND P6, PT, R111, -126, PT ;  /* 0xc2fc00006f00780b */ /* 0x000fe20003fce000 */
[----:B------:R-:W-:Y:S01]  /*15de0*/  FFMA R151, R0, R239, R151 ;  /* 0x000000ef00977223 */ /* 0x000fe20000000097 */
[----:B------:R-:W-:Y:S01]  /*15df0*/  FSETP.GEU.AND P4, PT, R110, -126, PT ;  /* 0xc2fc00006e00780b */ /* 0x000fe20003f8e000 */
[----:B------:R-:W-:Y:S01]  /*15e00*/  FADD R120, -R154, R187 ;  /* 0x000000bb9a787221 */ /* 0x000fe20000000100 */
[----:B------:R-:W-:Y:S01]  /*15e10*/  FSETP.GEU.AND P5, PT, R112, -126, PT ;  /* 0xc2fc00007000780b */ /* 0x000fe20003fae000 */
[----:B-1----:R-:W-:Y:S01]  /*15e20*/  @!P1 FMUL R106, R106, R106 ;  /* 0x0000006a6a6a9220 */ /* 0x002fe20000400000 */
[----:B------:R-:W-:Y:S01]  /*15e30*/  FSETP.GEU.AND P1, PT, R108, -126, PT ;  /* 0xc2fc00006c00780b */ /* 0x000fe20003f2e000 */
[----:B------:R-:W-:Y:S01]  /*15e40*/  FFMA R153, R2, R241, R153 ;  /* 0x000000f102997223 */ /* 0x000fe20000000099 */
[----:B------:R-:W-:Y:S01]  /*15e50*/  FSETP.GEU.AND P3, PT, R115, -126, PT ;  /* 0xc2fc00007300780b */ /* 0x000fe20003f6e000 */
[----:B------:R-:W-:Y:S01]  /*15e60*/  FMUL R133, R186, UR12 ;  /* 0x0000000cba857c20 */ /* 0x000fe20008400000 */
[----:B------:R-:W-:Y:S01]  /*15e70*/  F2FP.BF16.F32.PACK_AB R71, R106, R105 ;  /* 0x000000696a47723e */ /* 0x000fe200000010ff */
[----:B------:R-:W-:Y:S01]  /*15e80*/  FADD R153, R148, R153 ;  /* 0x0000009994997221 */ /* 0x000fe20000000000 */
[----:B------:R-:W-:Y:S01]  /*15e90*/  @!P2 FMUL R109, R109, 0.5 ;  /* 0x3f0000006d6da820 */ /* 0x000fe20000400000 */
[----:B------:R-:W-:Y:S01]  /*15ea0*/  @!P6 FMUL R111, R111, 0.5 ;  /* 0x3f0000006f6fe820 */ /* 0x000fe20000400000 */
[----:B------:R-:W-:Y:S01]  /*15eb0*/  FADD R133, -R154, R133 ;  /* 0x000000859a857221 */ /* 0x000fe20000000100 */
[----:B------:R-:W-:Y:S01]  /*15ec0*/  FADD R146, R146, R153 ;  /* 0x0000009992927221 */ /* 0x000fe20000000000 */
[----:B------:R-:W-:Y:S01]  /*15ed0*/  @!P4 FMUL R110, R110, 0.5 ;  /* 0x3f0000006e6ec820 */ /* 0x000fe20000400000 */
[C---:B--2---:R-:W-:Y:S01]  /*15ee0*/  HMMA.16816.F32.BF16 R4, R68.reuse, R80, R4 ;  /* 0x000000504404723c */ /* 0x044fe20000041804 */
[----:B------:R-:W1:Y:S04]  /*15ef0*/  MUFU.EX2 R109, R109 ;  /* 0x0000006d006d7308 */ /* 0x000e680000000800 */
[----:B------:R-:W-:Y:S01]  /*15f00*/  @!P1 FMUL R108, R108, 0.5 ;  /* 0x3f0000006c6c9820 */ /* 0x000fe20000400000 */
[C---:B------:R-:W-:Y:S01]  /*15f10*/  HMMA.16816.F32.BF16 R8, R68.reuse, R82, R8 ;  /* 0x000000524408723c */ /* 0x040fe20000041808 */
[----:B------:R-:W2:Y:S04]  /*15f20*/  LDSM.16.MT88.4 R80, [R211+0xc800] ;  /* 0x00c80000d350783b */ /* 0x000ea80000004200 */
[----:B------:R-:W3:Y:S01]  /*15f30*/  MUFU.EX2 R111, R111 ;  /* 0x0000006f006f7308 */ /* 0x000ee20000000800 */
[----:B------:R-:W-:Y:S01]  /*15f40*/  @!P5 FMUL R112, R112, 0.5 ;  /* 0x3f0000007070d820 */ /* 0x000fe20000400000 */
[C---:B------:R-:W-:Y:S08]  /*15f50*/  HMMA.16816.F32.BF16 R12, R68.reuse, R72, R12 ;  /* 0x00000048440c723c */ /* 0x040ff0000004180c */
[----:B------:R-:W5:Y:S01]  /*15f60*/  MUFU.EX2 R110, R110 ;  /* 0x0000006e006e7308 */ /* 0x000f620000000800 */
[C---:B------:R-:W-:Y:S01]  /*15f70*/  HMMA.16816.F32.BF16 R16, R68.reuse, R74, R16 ;  /* 0x0000004a4410723c */ /* 0x040fe20000041810 */
[----:B------:R-:W2:Y:S02]  /*15f80*/  LDSM.16.MT88.4 R72, [R215+0x10800] ;  /* 0x01080000d748783b */ /* 0x000ea40000004200 */
[----:B-1----:R-:W-:Y:S03]  /*15f90*/  @!P2 FMUL R109, R109, R109 ;  /* 0x0000006d6d6da220 */ /* 0x002fe60000400000 */
[C---:B----4-:R-:W-:Y:S03]  /*15fa0*/  HMMA.16816.F32.BF16 R20, R68.reuse, R76, R20 ;  /* 0x0000004c4414723c */ /* 0x050fe60000041814 */
[----:B------:R-:W1:Y:S01]  /*15fb0*/  MUFU.EX2 R108, R108 ;  /* 0x0000006c006c7308 */ /* 0x000e620000000800 */
[----:B------:R-:W-:Y:S01]  /*15fc0*/  FSETP.GEU.AND P2, PT, R113, -126, PT ;  /* 0xc2fc00007100780b */ /* 0x000fe20003f4e000 */
[----:B---3--:R-:W-:Y:S01]  /*15fd0*/  @!P6 FMUL R111, R111, R111 ;  /* 0x0000006f6f6fe220 */ /* 0x008fe20000400000 */
[C---:B------:R-:W-:Y:S07]  /*15fe0*/  HMMA.16816.F32.BF16 R24, R68.reuse, R78, R24 ;  /* 0x0000004e4418723c */ /* 0x040fee0000041818 */
[----:B------:R-:W3:Y:S01]  /*15ff0*/  MUFU.EX2 R112, R112 ;  /* 0x0000007000707308 */ /* 0x000ee20000000800 */
[----:B------:R-:W-:Y:S03]  /*16000*/  FSETP.GEU.AND P6, PT, R120, -126, PT ;  /* 0xc2fc00007800780b */ /* 0x000fe60003fce000 */
[----:B------:R-:W-:Y:S01]  /*16010*/  FMUL R77, R190, UR12 ;  /* 0x0000000cbe4d7c20 */ /* 0x000fe20008400000 */
[----:B-----5:R-:W-:Y:S01]  /*16020*/  @!P4 FMUL R110, R110, R110 ;  /* 0x0000006e6e6ec220 */ /* 0x020fe20000400000 */
[----:B------:R-:W-:Y:S01]  /*16030*/  @!P3 FMUL R115, R115, 0.5 ;  /* 0x3f0000007373b820 */ /* 0x000fe20000400000 */
[----:B------:R-:W-:Y:S01]  /*16040*/  FMUL R123, R181, UR12 ;  /* 0x0000000cb57b7c20 */ /* 0x000fe20008400000 */
[----:B------:R-:W-:Y:S01]  /*16050*/  FADD R114, -R144, R77 ;  /* 0x0000004d90727221 */ /* 0x000fe20000000100 */
[----:B-1----:R-:W-:Y:S01]  /*16060*/  @!P1 FMUL R108, R108, R108 ;  /* 0x0000006c6c6c9220 */ /* 0x002fe20000400000 */
[----:B------:R-:W1:Y:S02]  /*16070*/  LDSM.16.MT88.4 R76, [R215+0xd000] ;  /* 0x00d00000d74c783b */ /* 0x000e640000004200 */
[----:B------:R-:W4:Y:S01]  /*16080*/  MUFU.EX2 R115, R115 ;  /* 0x0000007300737308 */ /* 0x000f220000000800 */
[----:B------:R-:W-:Y:S01]  /*16090*/  @!P2 FMUL R113, R113, 0.5 ;  /* 0x3f0000007171a820 */ /* 0x000fe20000400000 */
[----:B------:R-:W-:Y:S01]  /*160a0*/  FSETP.GEU.AND P1, PT, R114, -126, PT ;  /* 0xc2fc00007200780b */ /* 0x000fe20003f2e000 */
[C---:B--2---:R-:W-:Y:S03]  /*160b0*/  HMMA.16816.F32.BF16 R28, R68.reuse, R80, R28 ;  /* 0x00000050441c723c */ /* 0x044fe6000004181c */
[----:B---3--:R-:W-:Y:S01]  /*160c0*/  @!P5 FMUL R112, R112, R112 ;  /* 0x000000707070d220 */ /* 0x008fe20000400000 */
[----:B------:R-:W-:Y:S03]  /*160d0*/  FSETP.GEU.AND P5, PT, R133, -126, PT ;  /* 0xc2fc00008500780b */ /* 0x000fe60003fae000 */
[----:B------:R-:W2:Y:S01]  /*160e0*/  MUFU.EX2 R113, R113 ;  /* 0x0000007100717308 */ /* 0x000ea20000000800 */
[C---:B------:R-:W-:Y:S01]  /*160f0*/  HMMA.16816.F32.BF16 R32, R68.reuse, R82, R32 ;  /* 0x000000524420723c */ /* 0x040fe20000041820 */
[----:B------:R-:W3:Y:S02]  /*16100*/  LDSM.16.MT88.4 R80, [R212+0xd000] ;  /* 0x00d00000d450783b */ /* 0x000ee40000004200 */
[----:B------:R-:W-:Y:S03]  /*16110*/  FADD R123, -R144, R123 ;  /* 0x0000007b907b7221 */ /* 0x000fe60000000100 */
[C---:B------:R-:W-:Y:S05]  /*16120*/  HMMA.16816.F32.BF16 R36, R68.reuse, R72, R36 ;  /* 0x000000484424723c */ /* 0x040fea0000041824 */
[----:B----4-:R-:W-:Y:S01]  /*16130*/  @!P3 FMUL R115, R115, R115 ;  /* 0x000000737373b220 */ /* 0x010fe20000400000 */
[C---:B------:R-:W-:Y:S03]  /*16140*/  HMMA.16816.F32.BF16 R40, R68.reuse, R74, R40 ;  /* 0x0000004a4428723c */ /* 0x040fe60000041828 */
[----:B------:R-:W-:Y:S02]  /*16150*/  FSETP.GEU.AND P3, PT, R123, -126, PT ;  /* 0xc2fc00007b00780b */ /* 0x000fe40003f6e000 */
[----:B------:R-:W-:Y:S01]  /*16160*/  F2FP.BF16.F32.PACK_AB R72, R108, R109 ;  /* 0x0000006d6c48723e */ /* 0x000fe200000010ff */
[C---:B------:R-:W-:Y:S05]  /*16170*/  HMMA.16816.F32.BF16 R44, R68.reuse, R84, R44 ;  /* 0x00000054442c723c */ /* 0x040fea000004182c */
[----:B------:R-:W-:Y:S01]  /*16180*/  @!P1 FMUL R114, R114, 0.5 ;  /* 0x3f00000072729820 */ /* 0x000fe20000400000 */
[C---:B------:R-:W-:Y:S01]  /*16190*/  HMMA.16816.F32.BF16 R48, R68.reuse, R86, R48 ;  /* 0x000000564430723c */ /* 0x040fe20000041830 */
[----:B------:R-:W4:Y:S04]  /*161a0*/  LDSM.16.MT88.4 R84, [R211+0xd000] ;  /* 0x00d00000d354783b */ /* 0x000f280000004200 */
[----:B------:R-:W5:Y:S01]  /*161b0*/  MUFU.EX2 R114, R114 ;  /* 0x0000007200727308 */ /* 0x000f620000000800 */
[C---:B------:R-:W-:Y:S05]  /*161c0*/  HMMA.16816.F32.BF16 R52, R68.reuse, R88, R52 ;  /* 0x000000584434723c */ /* 0x040fea0000041834 */
[----:B------:R-:W-:Y:S01]  /*161d0*/  F2FP.BF16.F32.PACK_AB R74, R112, R111 ;  /* 0x0000006f704a723e */ /* 0x000fe200000010ff */
[C---:B------:R-:W-:Y:S01]  /*161e0*/  HMMA.16816.F32.BF16 R56, R68.reuse, R90, R56 ;  /* 0x0000005a4438723c */ /* 0x040fe20000041838 */
[----:B------:R-:W-:Y:S04]  /*161f0*/  LDSM.16.MT88.4 R88, [R215+0xd800] ;  /* 0x00d80000d758783b */ /* 0x000fe80000004200 */
[----:B------:R-:W-:Y:S01]  /*16200*/  F2FP.BF16.F32.PACK_AB R73, R115, R110 ;  /* 0x0000006e7349723e */ /* 0x000fe200000010ff */
[C---:B------:R-:W-:Y:S05]  /*16210*/  HMMA.16816.F32.BF16 R60, R68.reuse, R92, R60 ;  /* 0x0000005c443c723c */ /* 0x040fea000004183c */
[----:B--2---:R-:W-:Y:S01]  /*16220*/  @!P2 FMUL R113, R113, R113 ;  /* 0x000000717171a220 */ /* 0x004fe20000400000 */
[----:B------:R-:W-:Y:S01]  /*16230*/  HMMA.16816.F32.BF16 R64, R68, R94, R64 ;  /* 0x0000005e4440723c */ /* 0x000fe20000041840 */
[----:B------:R-:W2:Y:S04]  /*16240*/  LDSM.16.MT88.4 R68, [R215+0x11000] ;  /* 0x01100000d744783b */ /* 0x000ea80000004200 */
[----:B-----5:R-:W-:Y:S01]  /*16250*/  @!P1 FMUL R114, R114, R114 ;  /* 0x0000007272729220 */ /* 0x020fe20000400000 */
[----:B------:R-:W-:Y:S01]  /*16260*/  FMUL R121, R189, UR12 ;  /* 0x0000000cbd797c20 */ /* 0x000fe20008400000 */
[----:B------:R-:W-:Y:S01]  /*16270*/  FMUL R135, R182, UR12 ;  /* 0x0000000cb6877c20 */ /* 0x000fe20008400000 */
[----:B------:R-:W-:Y:S01]  /*16280*/  FADD R132, -R144, R183 ;  /* 0x000000b790847221 */ /* 0x000fe20000000100 */
[----:B------:R-:W-:Y:S02]  /*16290*/  LDSM.16.MT88.4 R92, [R211+0xd800] ;  /* 0x00d80000d35c783b */ /* 0x000fe40000004200 */
[----:B------:R-:W-:Y:S01]  /*162a0*/  F2FP.BF16.F32.PACK_AB R75, R114, R113 ;  /* 0x00000071724b723e */ /* 0x000fe200000010ff */
[----:B------:R-:W-:Y:S01]  /*162b0*/  @!P3 FMUL R123, R123, 0.5 ;  /* 0x3f0000007b7bb820 */ /* 0x000fe20000400000 */
[----:B------:R-:W-:Y:S01]  /*162c0*/  FADD R135, -R144, R135 ;  /* 0x0000008790877221 */ /* 0x000fe20000000100 */
[----:B------:R-:W-:Y:S01]  /*162d0*/  FSETP.GEU.AND P4, PT, R132, -126, PT ;  /* 0xc2fc00008400780b */ /* 0x000fe20003f8e000 */
[----:B------:R-:W-:Y:S01]  /*162e0*/  @!P6 FMUL R120, R120, 0.5 ;  /* 0x3f0000007878e820 */ /* 0x000fe20000400000 */
[----:B------:R-:W-:Y:S01]  /*162f0*/  @!P5 FMUL R133, R133, 0.5 ;  /* 0x3f0000008585d820 */ /* 0x000fe20000400000 */
[----:B------:R-:W-:Y:S01]  /*16300*/  FADD R121, -R154, R121 ;  /* 0x000000799a797221 */ /* 0x000fe20000000100 */
[C---:B-1----:R-:W-:Y:S01]  /*16310*/  HMMA.16816.F32.BF16 R4, R72.reuse, R76, R4 ;  /* 0x0000004c4804723c */ /* 0x042fe20000041804 */
[----:B------:R-:W-:Y:S04]  /*16320*/  MUFU.EX2 R123, R123 ;  /* 0x0000007b007b7308 */ /* 0x000fe80000000800 */
[C---:B------:R-:W-:Y:S01]  /*16330*/  FSETP.GEU.AND P2, PT, R121.reuse, -126, PT ;  /* 0xc2fc00007900780b */ /* 0x040fe20003f4e000 */
[C---:B------:R-:W-:Y:S05]  /*16340*/  HMMA.16816.F32.BF16 R8, R72.reuse, R78, R8 ;  /* 0x0000004e4808723c */ /* 0x040fea0000041808 */
[----:B------:R-:W1:Y:S01]  /*16350*/  MUFU.EX2 R120, R120 ;  /* 0x0000007800787308 */ /* 0x000e620000000800 */
[----:B------:R-:W-:Y:S01]  /*16360*/  FMUL R77, R188, UR12 ;  /* 0x0000000cbc4d7c20 */ /* 0x000fe20008400000 */
[C---:B------:R-:W-:Y:S04]  /*16370*/  HMMA.16816.F32.BF16 R12, R72.reuse, R96, R12 ;  /* 0x00000060480c723c */ /* 0x040fe8000004180c */
[----:B------:R-:W-:Y:S02]  /*16380*/  FADD R122, -R154, R77 ;  /* 0x0000004d9a7a7221 */ /* 0x000fe40000000100 */
[C---:B------:R-:W-:Y:S01]  /*16390*/  HMMA.16816.F32.BF16 R16, R72.reuse, R98, R16 ;  /* 0x000000624810723c */ /* 0x040fe20000041810 */
[----:B------:R-:W5:Y:S01]  /*163a0*/  LDSM.16.MT88.4 R76, [R213+0x11000] ;  /* 0x01100000d54c783b */ /* 0x000f620000004200 */
[----:B------:R-:W2:Y:S01]  /*163b0*/  MUFU.EX2 R133, R133 ;  /* 0x0000008500857308 */ /* 0x000ea20000000800 */
[----:B------:R-:W-:Y:S02]  /*163c0*/  FSETP.GEU.AND P1, PT, R122, -126, PT ;  /* 0xc2fc00007a00780b */ /* 0x000fe40003f2e000 */
[----:B------:R-:W-:Y:S01]  /*163d0*/  FMUL R97, R168, UR12 ;  /* 0x0000000ca8617c20 */ /* 0x000fe20008400000 */
[C---:B---3--:R-:W-:Y:S05]  /*163e0*/  HMMA.16816.F32.BF16 R20, R72.reuse, R80, R20 ;  /* 0x000000504814723c */ /* 0x048fea0000041814 */
[----:B-1----:R-:W-:Y:S01]  /*163f0*/  @!P6 FMUL R120, R120, R120 ;  /* 0x000000787878e220 */ /* 0x002fe20000400000 */
[C---:B------:R-:W-:Y:S01]  /*16400*/  HMMA.16816.F32.BF16 R24, R72.reuse, R82, R24 ;  /* 0x000000524818723c */ /* 0x040fe20000041818 */
[----:B------:R-:W1:Y:S04]  /*16410*/  LDSM.16.MT88.4 R80, [R212+0x11000] ;  /* 0x01100000d450783b */ /* 0x000e680000004200 */
[----:B------:R-:W-:Y:S01]  /*16420*/  FADD R97, -R154, R97 ;  /* 0x000000619a617221 */ /* 0x000fe20000000100 */
[C---:B----4-:R-:W-:Y:S05]  /*16430*/  HMMA.16816.F32.BF16 R28, R72.reuse, R84, R28 ;  /* 0x00000054481c723c */ /* 0x050fea000004181c */
[----:B------:R-:W-:Y:S01]  /*16440*/  @!P2 FMUL R121, R121, 0.5 ;  /* 0x3f0000007979a820 */ /* 0x000fe20000400000 */
[C---:B------:R-:W-:Y:S01]  /*16450*/  HMMA.16816.F32.BF16 R32, R72.reuse, R86, R32 ;  /* 0x000000564820723c */ /* 0x040fe20000041820 */
[----:B------:R-:W3:Y:S04]  /*16460*/  LDSM.16.MT88.4 R84, [R211+0x11000] ;  /* 0x01100000d354783b */ /* 0x000ee80000004200 */
[----:B------:R-:W-:Y:S01]  /*16470*/  @!P1 FMUL R122, R122, 0.5 ;  /* 0x3f0000007a7a9820 */ /* 0x000fe20000400000 */
[C---:B--2---:R-:W-:Y:S01]  /*16480*/  HMMA.16816.F32.BF16 R36, R72.reuse, R68, R36 ;  /* 0x000000444824723c */ /* 0x044fe20000041824 */
[----:B------:R-:W2:Y:S04]  /*16490*/  MUFU.EX2 R121, R121 ;  /* 0x0000007900797308 */ /* 0x000ea80000000800 */
[----:B------:R-:W-:Y:S01]  /*164a0*/  @!P5 FMUL R133, R133, R133 ;  /* 0x000000858585d220 */ /* 0x000fe20000400000 */
[C---:B------:R-:W-:Y:S05]  /*164b0*/  HMMA.16816.F32.BF16 R40, R72.reuse, R70, R40 ;  /* 0x000000464828723c */ /* 0x040fea0000041828 */
[----:B------:R-:W4:Y:S01]  /*164c0*/  MUFU.EX2 R122, R122 ;  /* 0x0000007a007a7308 */ /* 0x000f220000000800 */
[----:B------:R-:W-:Y:S01]  /*164d0*/  FMUL R69, R180, UR12 ;  /* 0x0000000cb4457c20 */ /* 0x000fe20008400000 */
[C---:B-----5:R-:W-:Y:S04]  /*164e0*/  HMMA.16816.F32.BF16 R44, R72.reuse, R76, R44 ;  /* 0x0000004c482c723c */ /* 0x060fe8000004182c */
[----:B------:R-:W-:Y:S02]  /*164f0*/  FADD R68, -R144, R69 ;  /* 0x0000004590447221 */ /* 0x000fe40000000100 */
[C---:B------:R-:W-:Y:S01]  /*16500*/  HMMA.16816.F32.BF16 R48, R72.reuse, R78, R48 ;  /* 0x0000004e4830723c */ /* 0x040fe20000041830 */
[----:B------:R-:W5:Y:S04]  /*16510*/  LDSM.16.MT88.4 R76, [R213+0xd800] ;  /* 0x00d80000d54c783b */ /* 0x000f680000004200 */
[----:B--2---:R-:W-:Y:S01]  /*16520*/  @!P2 FMUL R121, R121, R121 ;  /* 0x000000797979a220 */ /* 0x004fe20000400000 */
[C---:B-1----:R-:W-:Y:S03]  /*16530*/  HMMA.16816.F32.BF16 R52, R72.reuse, R80, R52 ;  /* 0x000000504834723c */ /* 0x042fe60000041834 */
[C---:B------:R-:W-:Y:S02]  /*16540*/  FSETP.GEU.AND P2, PT, R135.reuse, -126, PT ;  /* 0xc2fc00008700780b */ /* 0x040fe40003f4e000 */
[----:B----4-:R-:W-:Y:S01]  /*16550*/  @!P1 FMUL R122, R122, R122 ;  /* 0x0000007a7a7a9220 */ /* 0x010fe20000400000 */
[C---:B------:R-:W-:Y:S01]  /*16560*/  HMMA.16816.F32.BF16 R56, R72.reuse, R82, R56 ;  /* 0x000000524838723c */ /* 0x040fe20000041838 */
[----:B------:R-:W1:Y:S02]  /*16570*/  LDSM.16.MT88.4 R80, [R212+0xd800] ;  /* 0x00d80000d450783b */ /* 0x000e640000004200 */
[----:B------:R-:W-:Y:S02]  /*16580*/  FSETP.GEU.AND P1, PT, R68, -126, PT ;  /* 0xc2fc00004400780b */ /* 0x000fe40003f2e000 */
[----:B------:R-:W-:Y:S01]  /*16590*/  @!P4 FMUL R132, R132, 0.5 ;  /* 0x3f0000008484c820 */ /* 0x000fe20000400000 */
[C---:B---3--:R-:W-:Y:S05]  /*165a0*/  HMMA.16816.F32.BF16 R60, R72.reuse, R84, R60 ;  /* 0x00000054483c723c */ /* 0x048fea000004183c */
[----:B------:R-:W-:Y:S01]  /*165b0*/  @!P2 FMUL R135, R135, 0.5 ;  /* 0x3f0000008787a820 */ /* 0x000fe20000400000 */
[----:B------:R-:W-:Y:S01]  /*165c0*/  HMMA.16816.F32.BF16 R64, R72, R86, R64 ;  /* 0x000000564840723c */ /* 0x000fe20000041840 */
[----:B------:R-:W2:Y:S01]  /*165d0*/  MUFU.EX2 R132, R132 ;  /* 0x0000008400847308 */ /* 0x000ea20000000800 */
[----:B------:R-:W3:Y:S03]  /*165e0*/  LDSM.16.MT88.4 R72, [R215+0x11800] ;  /* 0x01180000d748783b */ /* 0x000ee60000004200 */
[----:B------:R-:W-:Y:S01]  /*165f0*/  @!P1 FMUL R68, R68, 0.5 ;  /* 0x3f00000044449820 */ /* 0x000fe20000400000 */
[----:B------:R-:W-:Y:S01]  /*16600*/  @!P3 FMUL R123, R123, R123 ;  /* 0x0000007b7b7bb220 */ /* 0x000fe20000400000 */
[----:B------:R-:W-:Y:S01]  /*16610*/  F2FP.BF16.F32.PACK_AB R70, R133, R120 ;  /* 0x000000788546723e */ /* 0x000fe200000010ff */
[----:B------:R-:W-:Y:S03]  /*16620*/  FADD R84, -R154, R179 ;  /* 0x000000b39a547221 */ /* 0x000fe60000000100 */
[----:B------:R-:W4:Y:S01]  /*16630*/  MUFU.EX2 R134, R68 ;  /* 0x0000004400867308 */ /* 0x000f220000000800 */
[----:B------:R-:W-:Y:S01]  /*16640*/  FMUL R179, R175, UR12 ;  /* 0x0000000cafb37c20 */ /* 0x000fe20008400000 */
[C---:B------:R-:W-:Y:S03]  /*16650*/  FADD R239, -R144.reuse, R145 ;  /* 0x0000009190ef7221 */ /* 0x040fe60000000100 */
[----:B------:R-:W-:Y:S05]  /*16660*/  FADD R179, -R144, R179 ;  /* 0x000000b390b37221 */ /* 0x000fea0000000100 */
[----:B------:R-:W1:Y:S01]  /*16670*/  MUFU.EX2 R135, R135 ;  /* 0x0000008700877308 */ /* 0x000e620000000800 */
[----:B--2---:R-:W-:Y:S01]  /*16680*/  @!P4 FMUL R132, R132, R132 ;  /* 0x000000848484c220 */ /* 0x004fe20000400000 */
[----:B------:R-:W-:Y:S04]  /*16690*/  FSETP.GEU.AND P4, PT, R179, -126, PT ;  /* 0xc2fc0000b300780b */ /* 0x000fe80003f8e000 */
[----:B------:R-:W-:Y:S01]  /*166a0*/  F2FP.BF16.F32.PACK_AB R69, R123, R132 ;  /* 0x000000847b45723e */ /* 0x000fe200000010ff */
[----:B----4-:R-:W-:Y:S01]  /*166b0*/  @!P1 FMUL R134, R134, R134 ;  /* 0x0000008686869220 */ /* 0x010fe20000400000 */
[----:B------:R-:W-:Y:S07]  /*166c0*/  F2FP.BF16.F32.PACK_AB R68, R122, R121 ;  /* 0x000000797a44723e */ /* 0x000fee00000010ff */
[----:B------:R-:W-:Y:S01]  /*166d0*/  @!P4 FMUL R179, R179, 0.5 ;  /* 0x3f000000b3b3c820 */ /* 0x000fe20000400000 */
[----:B-1----:R-:W-:Y:S01]  /*166e0*/  @!P2 FMUL R135, R135, R135 ;  /* 0x000000878787a220 */ /* 0x002fe20000400000 */
[----:B------:R-:W-:Y:S04]  /*166f0*/  FSETP.GEU.AND P2, PT, R84, -126, PT ;  /* 0xc2fc00005400780b */ /* 0x000fe80003f4e000 */
[----:B------:R-:W-:Y:S01]  /*16700*/  F2FP.BF16.F32.PACK_AB R71, R134, R135 ;  /* 0x000000878647723e */ /* 0x000fe200000010ff */
[----:B------:R-:W1:Y:S06]  /*16710*/  MUFU.EX2 R179, R179 ;  /* 0x000000b300b37308 */ /* 0x000e6c0000000800 */
[C---:B------:R-:W-:Y:S05]  /*16720*/  HMMA.16816.F32.BF16 R4, R68.reuse, R88, R4 ;  /* 0x000000584404723c */ /* 0x040fea0000041804 */
[----:B------:R-:W-:Y:S01]  /*16730*/  @!P2 FMUL R84, R84, 0.5 ;  /* 0x3f0000005454a820 */ /* 0x000fe20000400000 */
[C---:B------:R-:W-:Y:S05]  /*16740*/  HMMA.16816.F32.BF16 R8, R68.reuse, R90, R8 ;  /* 0x0000005a4408723c */ /* 0x040fea0000041808 */
[----:B------:R-:W-:Y:S01]  /*16750*/  FMUL R89, R176, UR12 ;  /* 0x0000000cb0597c20 */ /* 0x000fe20008400000 */
[C---:B-----5:R-:W-:Y:S01]  /*16760*/  HMMA.16816.F32.BF16 R12, R68.reuse, R76, R12 ;  /* 0x0000004c440c723c */ /* 0x060fe2000004180c */
[----:B------:R-:W2:Y:S04]  /*16770*/  MUFU.EX2 R176, R84 ;  /* 0x0000005400b07308 */ /* 0x000ea80000000800 */
[----:B-1----:R-:W-:Y:S01]  /*16780*/  @!P4 FMUL R179, R179, R179 ;  /* 0x000000b3b3b3c220 */ /* 0x002fe20000400000 */
[C---:B------:R-:W-:Y:S05]  /*16790*/  HMMA.16816.F32.BF16 R16, R68.reuse, R78, R16 ;  /* 0x0000004e4410723c */ /* 0x040fea0000041810 */
[----:B------:R-:W-:Y:S01]  /*167a0*/  FMUL R77, R178, UR12 ;  /* 0x0000000cb24d7c20 */ /* 0x000fe20008400000 */
[C---:B------:R-:W-:Y:S05]  /*167b0*/  HMMA.16816.F32.BF16 R20, R68.reuse, R80, R20 ;  /* 0x000000504414723c */ /* 0x040fea0000041814 */
[----:B------:R-:W-:Y:S01]  /*167c0*/  FADD R90, -R154, R77 ;  /* 0x0000004d9a5a7221 */ /* 0x000fe20000000100 */
[C---:B------:R-:W-:Y:S01]  /*167d0*/  HMMA.16816.F32.BF16 R24, R68.reuse, R82, R24 ;  /* 0x000000524418723c */ /* 0x040fe20000041818 */
[----:B------:R-:W1:Y:S03]  /*167e0*/  LDSM.16.MT88.4 R76, [R213+0x11800] ;  /* 0x01180000d54c783b */ /* 0x000e660000004200 */
[----:B------:R-:W-:Y:S01]  /*167f0*/  FSETP.GEU.AND P1, PT, R90, -126, PT ;  /* 0xc2fc00005a00780b */ /* 0x000fe20003f2e000 */
[----:B--2---:R-:W-:Y:S01]  /*16800*/  @!P2 FMUL R176, R176, R176 ;  /* 0x000000b0b0b0a220 */ /* 0x004fe20000400000 */
[C---:B------:R-:W-:Y:S03]  /*16810*/  HMMA.16816.F32.BF16 R28, R68.reuse, R92, R28 ;  /* 0x0000005c441c723c */ /* 0x040fe6000004181c */
[----:B------:R-:W2:Y:S02]  /*16820*/  LDSM.16.MT88.4 R80, [R212+0x11800] ;  /* 0x01180000d450783b */ /* 0x000ea40000004200 */
[----:B------:R-:W-:Y:S01]  /*16830*/  FADD R88, -R154, R177 ;  /* 0x000000b19a587221 */ /* 0x000fe20000000100 */
[C---:B------:R-:W-:Y:S04]  /*16840*/  HMMA.16816.F32.BF16 R32, R68.reuse, R94, R32 ;  /* 0x0000005e4420723c */ /* 0x040fe80000041820 */
[----:B------:R-:W-:Y:S01]  /*16850*/  FSETP.GEU.AND P6, PT, R88, -126, PT ;  /* 0xc2fc00005800780b */ /* 0x000fe20003fce000 */
[----:B------:R-:W-:Y:S01]  /*16860*/  @!P1 FMUL R90, R90, 0.5 ;  /* 0x3f0000005a5a9820 */ /* 0x000fe20000400000 */
[C---:B---3--:R-:W-:Y:S01]  /*16870*/  HMMA.16816.F32.BF16 R36, R68.reuse, R72, R36 ;  /* 0x000000484424723c */ /* 0x048fe20000041824 */
[----:B------:R-:W3:Y:S02]  /*16880*/  LDSM.16.MT88.4 R84, [R211+0x11800] ;  /* 0x01180000d354783b */ /* 0x000ee40000004200 */
[----:B------:R4:W5:Y:S02]  /*16890*/  MUFU.EX2 R175, R90 ;  /* 0x0000005a00af7308 */ /* 0x0009640000000800 */
[----:B------:R-:W-:Y:S01]  /*168a0*/  FMUL R177, R172, UR12 ;  /* 0x0000000cacb17c20 */ /* 0x000fe20008400000 */
[C---:B------:R-:W-:Y:S05]  /*168b0*/  HMMA.16816.F32.BF16 R40, R68.reuse, R74, R40 ;  /* 0x0000004a4428723c */ /* 0x040fea0000041828 */
[----:B------:R-:W-:Y:S01]  /*168c0*/  FMUL R73, R173, UR12 ;  /* 0x0000000cad497c20 */ /* 0x000fe20008400000 */
[----:B------:R-:W-:Y:S01]  /*168d0*/  FMUL R91, R174, UR12 ;  /* 0x0000000cae5b7c20 */ /* 0x000fe20008400000 */
[----:B------:R-:W-:Y:S01]  /*168e0*/  FADD R177, -R144, R177 ;  /* 0x000000b190b17221 */ /* 0x000fe20000000100 */
[----:B------:R-:W-:Y:S03]  /*168f0*/  FADD R89, -R154, R89 ;  /* 0x000000599a597221 */ /* 0x000fe60000000100 */
[----:B------:R-:W-:Y:S01]  /*16900*/  FADD R91, -R144, R91 ;  /* 0x0000005b905b7221 */ /* 0x000fe20000000100 */
[----:B------:R-:W-:Y:S01]  /*16910*/  FSETP.GEU.AND P2, PT, R177, -126, PT ;  /* 0xc2fc0000b100780b */ /* 0x000fe20003f4e000 */
[----:B------:R-:W-:Y:S01]  /*16920*/  FMUL R93, R164, UR12 ;  /* 0x0000000ca45d7c20 */ /* 0x000fe20008400000 */
[----:B----4-:R-:W-:Y:S01]  /*16930*/  FADD R90, -R144, R73 ;  /* 0x00000049905a7221 */ /* 0x010fe20000000100 */
[----:B-----5:R-:W-:Y:S01]  /*16940*/  @!P1 FMUL R175, R175, R175 ;  /* 0x000000afafaf9220 */ /* 0x020fe20000400000 */
[----:B------:R-:W-:Y:S01]  /*16950*/  FSETP.GEU.AND P3, PT, R91, -126, PT ;  /* 0xc2fc00005b00780b */ /* 0x000fe20003f6e000 */
[C---:B-1----:R-:W-:Y:S01]  /*16960*/  HMMA.16816.F32.BF16 R44, R68.reuse, R76, R44 ;  /* 0x0000004c442c723c */ /* 0x042fe2000004182c */
[----:B------:R-:W1:Y:S02]  /*16970*/  LDSM.16.MT88.4 R72, [R215+0xe000] ;  /* 0x00e00000d748783b */ /* 0x000e640000004200 */
[----:B------:R-:W-:Y:S01]  /*16980*/  FSETP.GEU.AND P1, PT, R90, -126, PT ;  /* 0xc2fc00005a00780b */ /* 0x000fe20003f2e000 */
[----:B------:R-:W-:Y:S01]  /*16990*/  @!P6 FMUL R88, R88, 0.5 ;  /* 0x3f0000005858e820 */ /* 0x000fe20000400000 */
[----:B------:R-:W-:Y:S01]  /*169a0*/  FSETP.GEU.AND P5, PT, R89, -126, PT ;  /* 0xc2fc00005900780b */ /* 0x000fe20003fae000 */
[C---:B------:R-:W-:Y:S02]  /*169b0*/  HMMA.16816.F32.BF16 R48, R68.reuse, R78, R48 ;  /* 0x0000004e4430723c */ /* 0x040fe40000041830 */
[----:B------:R-:W4:Y:S01]  /*169c0*/  MUFU.EX2 R174, R88 ;  /* 0x0000005800ae7308 */ /* 0x000f220000000800 */
[----:B------:R-:W5:Y:S02]  /*169d0*/  LDSM.16.MT88.4 R76, [R213+0xe000] ;  /* 0x00e00000d54c783b */ /* 0x000f640000004200 */
[----:B------:R-:W-:Y:S01]  /*169e0*/  @!P2 FMUL R177, R177, 0.5 ;  /* 0x3f000000b1b1a820 */ /* 0x000fe20000400000 */
[C---:B--2---:R-:W-:Y:S05]  /*169f0*/  HMMA.16816.F32.BF16 R52, R68.reuse, R80, R52 ;  /* 0x000000504434723c */ /* 0x044fea0000041834 */
[----:B------:R-:W-:Y:S01]  /*16a00*/  @!P3 FMUL R91, R91, 0.5 ;  /* 0x3f0000005b5bb820 */ /* 0x000fe20000400000 */
[C---:B------:R-:W-:Y:S01]  /*16a10*/  HMMA.16816.F32.BF16 R56, R68.reuse, R82, R56 ;  /* 0x000000524438723c */ /* 0x040fe20000041838 */
[----:B------:R-:W2:Y:S01]  /*16a20*/  MUFU.EX2 R177, R177 ;  /* 0x000000b100b17308 */ /* 0x000ea20000000800 */
[----:B------:R-:W1:Y:S03]  /*16a30*/  LDSM.16.MT88.4 R80, [R212+0xe000] ;  /* 0x00e00000d450783b */ /* 0x000e660000004200 */
[----:B------:R-:W-:Y:S01]  /*16a40*/  @!P1 FMUL R90, R90, 0.5 ;  /* 0x3f0000005a5a9820 */ /* 0x000fe20000400000 */
[C---:B---3--:R-:W-:Y:S05]  /*16a50*/  HMMA.16816.F32.BF16 R60, R68.reuse, R84, R60 ;  /* 0x00000054443c723c */ /* 0x048fea000004183c */
[----:B------:R-:W3:Y:S01]  /*16a60*/  MUFU.EX2 R172, R91 ;  /* 0x0000005b00ac7308 */ /* 0x000ee20000000800 */
[----:B------:R-:W-:Y:S01]  /*16a70*/  @!P5 FMUL R89, R89, 0.5 ;  /* 0x3f0000005959d820 */ /* 0x000fe20000400000 */
[----:B------:R-:W-:Y:S08]  /*16a80*/  HMMA.16816.F32.BF16 R64, R68, R86, R64 ;  /* 0x000000564440723c */ /* 0x000ff00000041840 */
[----:B------:R-:W5:Y:S03]  /*16a90*/  MUFU.EX2 R178, R90 ;  /* 0x0000005a00b27308 */ /* 0x000f660000000800 */
[----:B----4-:R-:W-:Y:S01]  /*16aa0*/  @!P6 FMUL R174, R174, R174 ;  /* 0x000000aeaeaee220 */ /* 0x010fe20000400000 */
[----:B--2---:R-:W-:Y:S01]  /*16ab0*/  @!P2 FMUL R177, R177, R177 ;  /* 0x000000b1b1b1a220 */ /* 0x004fe20000400000 */
[----:B------:R-:W-:Y:S02]  /*16ac0*/  F2FP.BF16.F32.PACK_AB R68, R175, R176 ;  /* 0x000000b0af44723e */ /* 0x000fe400000010ff */
[C---:B------:R-:W-:Y:S01]  /*16ad0*/  FSETP.GEU.AND P6, PT, R169.reuse, -126, PT ;  /* 0xc2fc0000a900780b */ /* 0x040fe20003fce000 */
[----:B------:R-:W-:Y:S01]  /*16ae0*/  FADD R88, -R154, R171 ;  /* 0x000000ab9a587221 */ /* 0x000fe20000000100 */
[----:B------:R-:W-:Y:S01]  /*16af0*/  FMUL R85, R170, UR12 ;  /* 0x0000000caa557c20 */ /* 0x000fe20008400000 */
[----:B------:R-:W2:Y:S01]  /*16b00*/  MUFU.EX2 R173, R89 ;  /* 0x0000005900ad7308 */ /* 0x000ea20000000800 */
[----:B---3--:R-:W-:Y:S01]  /*16b10*/  @!P3 FMUL R172, R172, R172 ;  /* 0x000000acacacb220 */ /* 0x008fe20000400000 */
[----:B------:R-:W-:Y:S01]  /*16b20*/  FADD R170, -R144, R93 ;  /* 0x0000005d90aa7221 */ /* 0x000fe20000000100 */
[----:B------:R-:W-:Y:S01]  /*16b30*/  FSETP.GEU.AND P2, PT, R88, -126, PT ;  /* 0xc2fc00005800780b */ /* 0x000fe20003f4e000 */
[----:B------:R-:W-:Y:S01]  /*16b40*/  FADD R92, -R154, R85 ;  /* 0x000000559a5c7221 */ /* 0x000fe20000000100 */
[----:B------:R-:W-:Y:S01]  /*16b50*/  FADD R171, -R144, R165 ;  /* 0x000000a590ab7221 */ /* 0x000fe20000000100 */
[----:B------:R-:W-:Y:S01]  /*16b60*/  F2FP.BF16.F32.PACK_AB R69, R172, R179 ;  /* 0x000000b3ac45723e */ /* 0x000fe200000010ff */
[----:B------:R-:W-:Y:S01]  /*16b70*/  LDSM.16.MT88.4 R84, [R215+0x12000] ;  /* 0x01200000d754783b */ /* 0x000fe20000004200 */
[----:B-----5:R-:W-:Y:S01]  /*16b80*/  @!P1 FMUL R178, R178, R178 ;  /* 0x000000b2b2b29220 */ /* 0x020fe20000400000 */
[----:B------:R-:W-:Y:S01]  /*16b90*/  FSETP.GEU.AND P1, PT, R92, -126, PT ;  /* 0xc2fc00005c00780b */ /* 0x000fe20003f2e000 */
[----:B------:R-:W-:Y:S03]  /*16ba0*/  @!P6 FMUL R169, R169, 0.5 ;  /* 0x3f000000a9a9e820 */ /* 0x000fe60000400000 */
[----:B------:R-:W-:Y:S03]  /*16bb0*/  F2FP.BF16.F32.PACK_AB R71, R178, R177 ;  /* 0x000000b1b247723e */ /* 0x000fe600000010ff */
[----:B------:R-:W-:Y:S01]  /*16bc0*/  @!P2 FMUL R88, R88, 0.5 ;  /* 0x3f0000005858a820 */ /* 0x000fe20000400000 */
[----:B--2---:R-:W-:Y:S01]  /*16bd0*/  @!P5 FMUL R173, R173, R173 ;  /* 0x000000adadadd220 */ /* 0x004fe20000400000 */
[----:B------:R-:W-:Y:S01]  /*16be0*/  FMUL R89, R166, UR12 ;  /* 0x0000000ca6597c20 */ /* 0x000fe20008400000 */
[----:B------:R-:W-:Y:S01]  /*16bf0*/  FSETP.GEU.AND P5, PT, R97, -126, PT ;  /* 0xc2fc00006100780b */ /* 0x000fe20003fae000 */
[----:B------:R-:W2:Y:S02]  /*16c00*/  MUFU.EX2 R168, R88 ;  /* 0x0000005800a87308 */ /* 0x000ea40000000800 */
[----:B------:R-:W-:Y:S01]  /*16c10*/  F2FP.BF16.F32.PACK_AB R70, R173, R174 ;  /* 0x000000aead46723e */ /* 0x000fe200000010ff */
[----:B------:R-:W-:Y:S01]  /*16c20*/  @!P1 FMUL R92, R92, 0.5 ;  /* 0x3f0000005c5c9820 */ /* 0x000fe20000400000 */
[----:B------:R-:W-:Y:S06]  /*16c30*/  FADD R166, -R144, R89 ;  /* 0x0000005990a67221 */ /* 0x000fec0000000100 */
[----:B------:R-:W3:Y:S01]  /*16c40*/  MUFU.EX2 R169, R169 ;  /* 0x000000a900a97308 */ /* 0x000ee20000000800 */
[C---:B-1----:R-:W-:Y:S03]  /*16c50*/  HMMA.16816.F32.BF16 R4, R68.reuse, R72, R4 ;  /* 0x000000484404723c */ /* 0x042fe60000041804 */
[----:B------:R-:W-:Y:S01]  /*16c60*/  @!P5 FMUL R97, R97, 0.5 ;  /* 0x3f0000006161d820 */ /* 0x000fe20000400000 */
[----:B------:R-:W-:Y:S02]  /*16c70*/  FSETP.GEU.AND P3, PT, R166, -126, PT ;  /* 0xc2fc0000a600780b */ /* 0x000fe40003f6e000 */
[C---:B------:R-:W-:Y:S01]  /*16c80*/  HMMA.16816.F32.BF16 R8, R68.reuse, R74, R8 ;  /* 0x0000004a4408723c */ /* 0x040fe20000041808 */
[----:B------:R-:W1:Y:S02]  /*16c90*/  LDSM.16.MT88.4 R72, [R211+0xe000] ;  /* 0x00e00000d348783b */ /* 0x000e640000004200 */
[----:B------:R-:W4:Y:S02]  /*16ca0*/  MUFU.EX2 R164, R97 ;  /* 0x0000006100a47308 */ /* 0x000f240000000800 */
[----:B--2---:R-:W-:Y:S01]  /*16cb0*/  @!P2 FMUL R168, R168, R168 ;  /* 0x000000a8a8a8a220 */ /* 0x004fe20000400000 */
[C---:B------:R-:W-:Y:S03]  /*16cc0*/  HMMA.16816.F32.BF16 R12, R68.reuse, R76, R12 ;  /* 0x0000004c440c723c */ /* 0x040fe6000004180c */
[----:B------:R-:W-:Y:S01]  /*16cd0*/  LDSM.16.MT88.4 R88, [R212+0x12000] ;  /* 0x01200000d458783b */ /* 0x000fe20000004200 */
[----:B------:R-:W-:Y:S01]  /*16ce0*/  FSETP.GEU.AND P2, PT, R170, -126, PT ;  /* 0xc2fc0000aa00780b */ /* 0x000fe20003f4e000 */
[----:B---3--:R-:W-:Y:S01]  /*16cf0*/  @!P6 FMUL R169, R169, R169 ;  /* 0x000000a9a9a9e220 */ /* 0x008fe20000400000 */
[C---:B------:R-:W-:Y:S05]  /*16d00*/  HMMA.16816.F32.BF16 R16, R68.reuse, R78, R16 ;  /* 0x0000004e4410723c */ /* 0x040fea0000041810 */
[----:B------:R-:W-:Y:S01]  /*16d10*/  FMUL R77, R167, UR12 ;  /* 0x0000000ca74d7c20 */ /* 0x000fe20008400000 */
[C---:B------:R-:W-:Y:S01]  /*16d20*/  HMMA.16816.F32.BF16 R20, R68.reuse, R80, R20 ;  /* 0x000000504414723c */ /* 0x040fe20000041814 */
[----:B------:R-:W2:Y:S04]  /*16d30*/  MUFU.EX2 R167, R92 ;  /* 0x0000005c00a77308 */ /* 0x000ea80000000800 */
[----:B------:R-:W-:Y:S01]  /*16d40*/  FADD R96, -R144, R77 ;  /* 0x0000004d90607221 */ /* 0x000fe20000000100 */
[C---:B------:R-:W-:Y:S01]  /*16d50*/  HMMA.16816.F32.BF16 R24, R68.reuse, R82, R24 ;  /* 0x000000524418723c */ /* 0x040fe20000041818 */
[----:B------:R-:W3:Y:S03]  /*16d60*/  LDSM.16.MT88.4 R76, [R213+0x12000] ;  /* 0x01200000d54c783b */ /* 0x000ee60000004200 */
[----:B------:R-:W-:Y:S01]  /*16d70*/  FSETP.GEU.AND P4, PT, R96, -126, PT ;  /* 0xc2fc00006000780b */ /* 0x000fe20003f8e000 */
[----:B----4-:R-:W-:Y:S01]  /*16d80*/  @!P5 FMUL R164, R164, R164 ;  /* 0x000000a4a4a4d220 */ /* 0x010fe20000400000 */
[----:B------:R-:W-:Y:S01]  /*16d90*/  @!P2 FMUL R170, R170, 0.5 ;  /* 0x3f000000aaaaa820 */ /* 0x000fe20000400000 */
[----:B------:R-:W-:Y:S02]  /*16da0*/  @!P3 FMUL R166, R166, 0.5 ;  /* 0x3f000000a6a6b820 */ /* 0x000fe40000400000 */
[----:B------:R-:W-:Y:S02]  /*16db0*/  LDSM.16.MT88.4 R80, [R215+0xe800] ;  /* 0x00e80000d750783b */ /* 0x000fe40000004200 */
[----:B--2---:R-:W-:Y:S01]  /*16dc0*/  @!P1 FMUL R167, R167, R167 ;  /* 0x000000a7a7a79220 */ /* 0x004fe20000400000 */
[----:B------:R-:W-:Y:S01]  /*16dd0*/  FSETP.GEU.AND P1, PT, R171, -126, PT ;  /* 0xc2fc0000ab00780b */ /* 0x000fe20003f2e000 */
[----:B------:R-:W2:Y:S01]  /*16de0*/  MUFU.EX2 R170, R170 ;  /* 0x000000aa00aa7308 */ /* 0x000ea20000000800 */
[C---:B-1----:R-:W-:Y:S03]  /*16df0*/  HMMA.16816.F32.BF16 R28, R68.reuse, R72, R28 ;  /* 0x00000048441c723c */ /* 0x042fe6000004181c */
[----:B------:R-:W1:Y:S01]  /*16e00*/  LDSM.16.MT88.4 R92, [R211+0x12000] ;  /* 0x01200000d35c783b */ /* 0x000e620000004200 */
[----:B------:R-:W-:Y:S05]  /*16e10*/  @!P4 FMUL R96, R96, 0.5 ;  /* 0x3f0000006060c820 */ /* 0x000fea0000400000 */
[----:B------:R-:W-:Y:S01]  /*16e20*/  MUFU.EX2 R166, R166 ;  /* 0x000000a600a67308 */ /* 0x000fe20000000800 */
[C---:B------:R-:W-:Y:S03]  /*16e30*/  HMMA.16816.F32.BF16 R32, R68.reuse, R74, R32 ;  /* 0x0000004a4420723c */ /* 0x040fe60000041820 */
[----:B------:R-:W-:Y:S03]  /*16e40*/  F2FP.BF16.F32.PACK_AB R72, R167, R168 ;  /* 0x000000a8a748723e */ /* 0x000fe600000010ff */
[C---:B------:R-:W-:Y:S03]  /*16e50*/  HMMA.16816.F32.BF16 R36, R68.reuse, R84, R36 ;  /* 0x000000544424723c */ /* 0x040fe60000041824 */
[----:B------:R4:W5:Y:S02]  /*16e60*/  MUFU.EX2 R165, R96 ;  /* 0x0000006000a57308 */ /* 0x0009640000000800 */
[----:B------:R-:W-:Y:S01]  /*16e70*/  F2FP.BF16.F32.PACK_AB R74, R164, R169 ;  /* 0x000000a9a44a723e */ /* 0x000fe200000010ff */
[C---:B------:R-:W-:Y:S05]  /*16e80*/  HMMA.16816.F32.BF16 R40, R68.reuse, R86, R40 ;  /* 0x000000564428723c */ /* 0x040fea0000041828 */
[----:B--2---:R-:W-:Y:S01]  /*16e90*/  @!P2 FMUL R170, R170, R170 ;  /* 0x000000aaaaaaa220 */ /* 0x004fe20000400000 */
[C---:B---3--:R-:W-:Y:S05]  /*16ea0*/  HMMA.16816.F32.BF16 R44, R68.reuse, R76, R44 ;  /* 0x0000004c442c723c */ /* 0x048fea000004182c */
[----:B------:R-:W-:Y:S01]  /*16eb0*/  @!P1 FMUL R171, R171, 0.5 ;  /* 0x3f000000abab9820 */ /* 0x000fe20000400000 */
[C---:B------:R-:W-:Y:S01]  /*16ec0*/  HMMA.16816.F32.BF16 R48, R68.reuse, R78, R48 ;  /* 0x0000004e4430723c */ /* 0x040fe20000041830 */
[----:B----4-:R-:W2:Y:S04]  /*16ed0*/  LDSM.16.MT88.4 R96, [R213+0xe800] ;  /* 0x00e80000d560783b */ /* 0x010ea80000004200 */
[----:B------:R-:W3:Y:S01]  /*16ee0*/  MUFU.EX2 R171, R171 ;  /* 0x000000ab00ab7308 */ /* 0x000ee20000000800 */
[C---:B------:R-:W-:Y:S03]  /*16ef0*/  HMMA.16816.F32.BF16 R52, R68.reuse, R88, R52 ;  /* 0x000000584434723c */ /* 0x040fe60000041834 */
[----:B------:R-:W4:Y:S02]  /*16f00*/  LDSM.16.MT88.4 R76, [R212+0xe800] ;  /* 0x00e80000d44c783b */ /* 0x000f240000004200 */
[----:B------:R-:W-:Y:S01]  /*16f10*/  FADD R84, -R154, R163 ;  /* 0x000000a39a547221 */ /* 0x000fe20000000100 */
[C---:B------:R-:W-:Y:S04]  /*16f20*/  HMMA.16816.F32.BF16 R56, R68.reuse, R90, R56 ;  /* 0x0000005a4438723c */ /* 0x040fe80000041838 */
[----:B------:R-:W-:Y:S01]  /*16f30*/  FSETP.GEU.AND P2, PT, R84, -126, PT ;  /* 0xc2fc00005400780b */ /* 0x000fe20003f4e000 */
[----:B-----5:R-:W-:Y:S01]  /*16f40*/  @!P4 FMUL R165, R165, R165 ;  /* 0x000000a5a5a5c220 */ /* 0x020fe20000400000 */
[C---:B-1----:R-:W-:Y:S05]  /*16f50*/  HMMA.16816.F32.BF16 R60, R68.reuse, R92, R60 ;  /* 0x0000005c443c723c */ /* 0x042fea000004183c */
[----:B---3--:R-:W-:Y:S01]  /*16f60*/  @!P1 FMUL R171, R171, R171 ;  /* 0x000000ababab9220 */ /* 0x008fe20000400000 */
[----:B------:R-:W-:Y:S01]  /*16f70*/  HMMA.16816.F32.BF16 R64, R68, R94, R64 ;  /* 0x0000005e4440723c */ /* 0x000fe20000041840 */
[----:B------:R-:W1:Y:S04]  /*16f80*/  LDSM.16.MT88.4 R68, [R211+0xe800] ;  /* 0x00e80000d344783b */ /* 0x000e680000004200 */
[----:B------:R-:W-:Y:S01]  /*16f90*/  @!P3 FMUL R166, R166, R166 ;  /* 0x000000a6a6a6b220 */ /* 0x000fe20000400000 */
[----:B------:R-:W-:Y:S01]  /*16fa0*/  F2FP.BF16.F32.PACK_AB R75, R171, R170 ;  /* 0x000000aaab4b723e */ /* 0x000fe200000010ff */
[----:B------:R-:W-:Y:S01]  /*16fb0*/  @!P2 FMUL R84, R84, 0.5 ;  /* 0x3f0000005454a820 */ /* 0x000fe20000400000 */
[----:B------:R-:W-:Y:S03]  /*16fc0*/  FMUL R91, R159, UR12 ;  /* 0x0000000c9f5b7c20 */ /* 0x000fe60008400000 */
[----:B------:R-:W-:Y:S01]  /*16fd0*/  F2FP.BF16.F32.PACK_AB R73, R166, R165 ;  /* 0x000000a5a649723e */ /* 0x000fe200000010ff */
[----:B------:R-:W-:Y:S01]  /*16fe0*/  FMUL R93, R156, UR12 ;  /* 0x0000000c9c5d7c20 */ /* 0x000fe20008400000 */
[----:B------:R-:W-:Y:S01]  /*16ff0*/  FADD R91, -R144, R91 ;  /* 0x0000005b905b7221 */ /* 0x000fe20000000100 */
[----:B------:R-:W-:Y:S01]  /*17000*/  FMUL R89, R161, UR12 ;  /* 0x0000000ca1597c20 */ /* 0x000fe20008400000 */
[----:B------:R-:W-:Y:S03]  /*17010*/  FMUL R161, R158, UR12 ;  /* 0x0000000c9ea17c20 */ /* 0x000fe60008400000 */
[C---:B------:R-:W-:Y:S05]  /*17020*/  HMMA.16816.F32.BF16 R4, R72.reuse, R80, R4 ;  /* 0x000000504804723c */ /* 0x040fea0000041804 */
[----:B------:R-:W-:Y:S01]  /*17030*/  FADD R89, -R154, R89 ;  /* 0x000000599a597221 */ /* 0x000fe20000000100 */
[C---:B------:R-:W-:Y:S03]  /*17040*/  HMMA.16816.F32.BF16 R8, R72.reuse, R82, R8 ;  /* 0x000000524808723c */ /* 0x040fe60000041808 */
[----:B------:R-:W-:Y:S02]  /*17050*/  FSETP.GEU.AND P4, PT, R91, -126, PT ;  /* 0xc2fc00005b00780b */ /* 0x000fe40003f8e000 */
[----:B------:R-:W-:Y:S01]  /*17060*/  FMUL R81, R162, UR12 ;  /* 0x0000000ca2517c20 */ /* 0x000fe20008400000 */
[C---:B--2---:R-:W-:Y:S03]  /*17070*/  HMMA.16816.F32.BF16 R12, R72.reuse, R96, R12 ;  /* 0x00000060480c723c */ /* 0x044fe6000004180c */
[C---:B------:R-:W-:Y:S02]  /*17080*/  FSETP.GEU.AND P6, PT, R89.reuse, -126, PT ;  /* 0xc2fc00005900780b */ /* 0x040fe40003fce000 */
[----:B------:R-:W-:Y:S01]  /*17090*/  FADD R90, -R154, R81 ;  /* 0x000000519a5a7221 */ /* 0x000fe20000000100 */
[C---:B------:R-:W-:Y:S01]  /*170a0*/  HMMA.16816.F32.BF16 R16, R72.reuse, R98, R16 ;  /* 0x000000624810723c */ /* 0x040fe20000041810 */
[----:B------:R-:W2:Y:S03]  /*170b0*/  LDSM.16.MT88.4 R80, [R215+0x12800] ;  /* 0x01280000d750783b */ /* 0x000ea60000004200 */
[----:B------:R-:W-:Y:S01]  /*170c0*/  FSETP.GEU.AND P1, PT, R90, -126, PT ;  /* 0xc2fc00005a00780b */ /* 0x000fe20003f2e000 */
[----:B------:R-:W-:Y:S01]  /*170d0*/  FADD R96, -R144, R93 ;  /* 0x0000005d90607221 */ /* 0x000fe20000000100 */
[C---:B----4-:R-:W-:Y:S03]  /*170e0*/  HMMA.16816.F32.BF16 R20, R72.reuse, R76, R20 ;  /* 0x0000004c4814723c */ /* 0x050fe60000041814 */
[----:B------:R-:W-:Y:S02]  /*170f0*/  LDSM.16.MT88.4 R92, [R212+0xf000] ;  /* 0x00f00000d45c783b */ /* 0x000fe40000004200 */
[----:B------:R-:W-:Y:S01]  /*17100*/  @!P6 FMUL R89, R89, 0.5 ;  /* 0x3f0000005959e820 */ /* 0x000fe20000400000 */
[C---:B------:R-:W-:Y:S03]  /*17110*/  HMMA.16816.F32.BF16 R24, R72.reuse, R78, R24 ;  /* 0x0000004e4818723c */ /* 0x040fe60000041818 */
[----:B------:R-:W3:Y:S02]  /*17120*/  MUFU.EX2 R158, R89 ;  /* 0x00000059009e7308 */ /* 0x000ee40000000800 */
[----:B------:R-:W-:Y:S01]  /*17130*/  FMUL R77, R160, UR12 ;  /* 0x0000000ca04d7c20 */ /* 0x000fe20008400000 */
[C---:B-1----:R-:W-:Y:S07]  /*17140*/  HMMA.16816.F32.BF16 R28, R72.reuse, R68, R28 ;  /* 0x00000044481c723c */ /* 0x042fee000004181c */
[----:B------:R-:W1:Y:S01]  /*17150*/  MUFU.EX2 R160, R84 ;  /* 0x0000005400a07308 */ /* 0x000e620000000800 */
[C---:B------:R-:W-:Y:S01]  /*17160*/  HMMA.16816.F32.BF16 R32, R72.reuse, R70, R32 ;  /* 0x000000464820723c */ /* 0x040fe20000041820 */
[----:B------:R-:W-:Y:S02]  /*17170*/  LDSM.16.MT88.4 R68, [R211+0x12800] ;  /* 0x01280000d344783b */ /* 0x000fe40000004200 */
[----:B------:R-:W-:Y:S01]  /*17180*/  FADD R88, -R154, R77 ;  /* 0x0000004d9a587221 */ /* 0x000fe20000000100 */
[----:B------:R-:W-:Y:S01]  /*17190*/  @!P1 FMUL R90, R90, 0.5 ;  /* 0x3f0000005a5a9820 */ /* 0x000fe20000400000 */
[C---:B------:R-:W-:Y:S01]  /*171a0*/  FADD R162, -R144.reuse, R157 ;  /* 0x0000009d90a27221 */ /* 0x040fe20000000100 */
[----:B------:R-:W-:Y:S03]  /*171b0*/  FADD R161, -R144, R161 ;  /* 0x000000a190a17221 */ /* 0x000fe60000000100 */
[----:B------:R-:W4:Y:S01]  /*171c0*/  LDSM.16.MT88.4 R76, [R213+0x12800] ;  /* 0x01280000d54c783b */ /* 0x000f220000004200 */
[----:B------:R-:W5:Y:S01]  /*171d0*/  MUFU.EX2 R159, R90 ;  /* 0x0000005a009f7308 */ /* 0x000f620000000800 */
[----:B------:R-:W-:Y:S01]  /*171e0*/  FSETP.GEU.AND P5, PT, R88, -126, PT ;  /* 0xc2fc00005800780b */ /* 0x000fe20003fae000 */
[----:B------:R-:W-:Y:S01]  /*171f0*/  @!P4 FMUL R91, R91, 0.5 ;  /* 0x3f0000005b5bc820 */ /* 0x000fe20000400000 */
[----:B---3--:R-:W-:Y:S01]  /*17200*/  @!P6 FMUL R158, R158, R158 ;  /* 0x0000009e9e9ee220 */ /* 0x008fe20000400000 */
[----:B------:R-:W-:Y:S01]  /*17210*/  FSETP.GEU.AND P3, PT, R161, -126, PT ;  /* 0xc2fc0000a100780b */ /* 0x000fe20003f6e000 */
[----:B-1----:R-:W-:Y:S01]  /*17220*/  @!P2 FMUL R160, R160, R160 ;  /* 0x000000a0a0a0a220 */ /* 0x002fe20000400000 */
[C---:B--2---:R-:W-:Y:S01]  /*17230*/  HMMA.16816.F32.BF16 R36, R72.reuse, R80, R36 ;  /* 0x000000504824723c */ /* 0x044fe20000041824 */
[----:B------:R-:W1:Y:S03]  /*17240*/  LDSM.16.MT88.4 R84, [R212+0x12800] ;  /* 0x01280000d454783b */ /* 0x000e660000004200 */
[----:B------:R-:W2:Y:S01]  /*17250*/  MUFU.EX2 R156, R91 ;  /* 0x0000005b009c7308 */ /* 0x000ea20000000800 */
[----:B------:R-:W-:Y:S01]  /*17260*/  FSETP.GEU.AND P2, PT, R162, -126, PT ;  /* 0xc2fc0000a200780b */ /* 0x000fe20003f4e000 */
[C---:B------:R-:W-:Y:S03]  /*17270*/  HMMA.16816.F32.BF16 R40, R72.reuse, R82, R40 ;  /* 0x000000524828723c */ /* 0x040fe60000041828 */
[----:B------:R-:W3:Y:S02]  /*17280*/  LDSM.16.MT88.4 R80, [R215+0xf000] ;  /* 0x00f00000d750783b */ /* 0x000ee40000004200 */
[----:B------:R-:W-:Y:S01]  /*17290*/  @!P5 FMUL R88, R88, 0.5 ;  /* 0x3f0000005858d820 */ /* 0x000fe20000400000 */
[----:B-----5:R-:W-:Y:S01]  /*172a0*/  @!P1 FMUL R159, R159, R159 ;  /* 0x0000009f9f9f9220 */ /* 0x020fe20000400000 */
[----:B------:R-:W-:Y:S01]  /*172b0*/  FSETP.GEU.AND P1, PT, R96, -126, PT ;  /* 0xc2fc00006000780b */ /* 0x000fe20003f2e000 */
[----:B------:R-:W-:Y:S01]  /*172c0*/  @!P3 FMUL R161, R161, 0.5 ;  /* 0x3f000000a1a1b820 */ /* 0x000fe20000400000 */
[----:B------:R5:W1:Y:S03]  /*172d0*/  MUFU.EX2 R157, R88 ;  /* 0x00000058009d7308 */ /* 0x000a660000000800 */
[----:B------:R-:W-:Y:S01]  /*172e0*/  @!P2 FMUL R162, R162, 0.5 ;  /* 0x3f000000a2a2a820 */ /* 0x000fe20000400000 */
[----:B--2---:R-:W-:Y:S06]  /*172f0*/  @!P4 FMUL R156, R156, R156 ;  /* 0x0000009c9c9cc220 */ /* 0x004fec0000400000 */
[----:B------:R-:W2:Y:S01]  /*17300*/  MUFU.EX2 R161, R161 ;  /* 0x000000a100a17308 */ /* 0x000ea20000000800 */
[----:B------:R-:W-:Y:S09]  /*17310*/  @!P1 FMUL R96, R96, 0.5 ;  /* 0x3f00000060609820 */ /* 0x000ff20000400000 */
[----:B------:R-:W2:Y:S01]  /*17320*/  MUFU.EX2 R162, R162 ;  /* 0x000000a200a27308 */ /* 0x000ea20000000800 */
[C---:B----4-:R-:W-:Y:S01]  /*17330*/  HMMA.16816.F32.BF16 R44, R72.reuse, R76, R44 ;  /* 0x0000004c482c723c */ /* 0x050fe2000004182c */
[----:B-----5:R-:W4:Y:S02]  /*17340*/  LDSM.16.MT88.4 R88, [R213+0xf000] ;  /* 0x00f00000d558783b */ /* 0x020f240000004200 */
[----:B-1----:R-:W-:Y:S03]  /*17350*/  @!P5 FMUL R157, R157, R157 ;  /* 0x0000009d9d9dd220 */ /* 0x002fe60000400000 */
[C---:B------:R-:W-:Y:S03]  /*17360*/  HMMA.16816.F32.BF16 R48, R72.reuse, R78, R48 ;  /* 0x0000004e4830723c */ /* 0x040fe60000041830 */
[----:B------:R-:W1:Y:S02]  /*17370*/  MUFU.EX2 R163, R96 ;  /* 0x0000006000a37308 */ /* 0x000e640000000800 */
[----:B------:R-:W-:Y:S01]  /*17380*/  F2FP.BF16.F32.PACK_AB R76, R159, R160 ;  /* 0x000000a09f4c723e */ /* 0x000fe200000010ff */
[C---:B------:R-:W-:Y:S05]  /*17390*/  HMMA.16816.F32.BF16 R52, R72.reuse, R84, R52 ;  /* 0x000000544834723c */ /* 0x040fea0000041834 */
[----:B------:R-:W-:Y:S01]  /*173a0*/  F2FP.BF16.F32.PACK_AB R78, R157, R158 ;  /* 0x0000009e9d4e723e */ /* 0x000fe200000010ff */
[C---:B------:R-:W-:Y:S01]  /*173b0*/  HMMA.16816.F32.BF16 R56, R72.reuse, R86, R56 ;  /* 0x000000564838723c */ /* 0x040fe20000041838 */
[----:B------:R-:W5:Y:S04]  /*173c0*/  LDSM.16.MT88.4 R84, [R211+0xf000] ;  /* 0x00f00000d354783b */ /* 0x000f680000004200 */
[----:B--2---:R-:W-:Y:S01]  /*173d0*/  @!P3 FMUL R161, R161, R161 ;  /* 0x000000a1a1a1b220 */ /* 0x004fe20000400000 */
[C---:B------:R-:W-:Y:S05]  /*173e0*/  HMMA.16816.F32.BF16 R60, R72.reuse, R68, R60 ;  /* 0x00000044483c723c */ /* 0x040fea000004183c */
[----:B------:R-:W-:Y:S01]  /*173f0*/  @!P2 FMUL R162, R162, R162 ;  /* 0x000000a2a2a2a220 */ /* 0x000fe20000400000 */
[----:B------:R-:W-:Y:S05]  /*17400*/  HMMA.16816.F32.BF16 R64, R72, R70, R64 ;  /* 0x000000464840723c */ /* 0x000fea0000041840 */
[----:B-1----:R-:W-:Y:S01]  /*17410*/  @!P1 FMUL R163, R163, R163 ;  /* 0x000000a3a3a39220 */ /* 0x002fe20000400000 */
[----:B------:R-:W-:Y:S01]  /*17420*/  F2FP.BF16.F32.PACK_AB R77, R161, R156 ;  /* 0x0000009ca14d723e */ /* 0x000fe200000010ff */
[----:B------:R-:W-:Y:S01]  /*17430*/  FMUL R69, R152, UR12 ;  /* 0x0000000c98457c20 */ /* 0x000fe20008400000 */
[----:B------:R-:W-:Y:S03]  /*17440*/  FMUL R73, R150, UR12 ;  /* 0x0000000c96497c20 */ /* 0x000fe60008400000 */
[----:B------:R-:W-:Y:S07]  /*17450*/  F2FP.BF16.F32.PACK_AB R79, R163, R162 ;  /* 0x000000a2a34f723e */ /* 0x000fee00000010ff */
[C---:B---3--:R-:W-:Y:S06]  /*17460*/  HMMA.16816.F32.BF16 R4, R76.reuse, R80, R4 ;  /* 0x000000504c04723c */ /* 0x048fec0000041804 */
[C---:B------:R-:W-:Y:S01]  /*17470*/  HMMA.16816.F32.BF16 R8, R76.reuse, R82, R8 ;  /* 0x000000524c08723c */ /* 0x040fe20000041808 */
[----:B------:R-:W-:Y:S05]  /*17480*/  LDSM.16.MT88.4 R80, [R212+0x13000] ;  /* 0x01300000d450783b */ /* 0x000fea0000004200 */
[C---:B----4-:R-:W-:Y:S06]  /*17490*/  HMMA.16816.F32.BF16 R12, R76.reuse, R88, R12 ;  /* 0x000000584c0c723c */ /* 0x050fec000004180c */
[C---:B------:R-:W-:Y:S05]  /*174a0*/  HMMA.16816.F32.BF16 R16, R76.reuse, R90, R16 ;  /* 0x0000005a4c10723c */ /* 0x040fea0000041810 */
[C---:B------:R-:W-:Y:S01]  /*174b0*/  FADD R89, -R154.reuse, R155 ;  /* 0x0000009b9a597221 */ /* 0x040fe20000000100 */
[C---:B------:R-:W-:Y:S04]  /*174c0*/  HMMA.16816.F32.BF16 R20, R76.reuse, R92, R20 ;  /* 0x0000005c4c14723c */ /* 0x040fe80000041814 */
[C---:B------:R-:W-:Y:S01]  /*174d0*/  FSETP.GEU.AND P1, PT, R89.reuse, -126, PT ;  /* 0xc2fc00005900780b */ /* 0x040fe20003f2e000 */
[----:B------:R-:W-:Y:S01]  /*174e0*/  FADD R88, -R154, R69 ;  /* 0x000000459a587221 */ /* 0x000fe20000000100 */
[C---:B------:R-:W-:Y:S01]  /*174f0*/  HMMA.16816.F32.BF16 R24, R76.reuse, R94, R24 ;  /* 0x0000005e4c18723c */ /* 0x040fe20000041818 */
[----:B------:R-:W1:Y:S03]  /*17500*/  LDSM.16.MT88.4 R68, [R215+0x13000] ;  /* 0x01300000d744783b */ /* 0x000e660000004200 */
[----:B------:R-:W-:Y:S01]  /*17510*/  FSETP.GEU.AND P2, PT, R88, -126, PT ;  /* 0xc2fc00005800780b */ /* 0x000fe20003f4e000 */
[----:B------:R-:W-:Y:S01]  /*17520*/  FADD R90, -R154, R73 ;  /* 0x000000499a5a7221 */ /* 0x000fe20000000100 */
[C---:B-----5:R-:W-:Y:S03]  /*17530*/  HMMA.16816.F32.BF16 R28, R76.reuse, R84, R28 ;  /* 0x000000544c1c723c */ /* 0x060fe6000004181c */
[----:B------:R-:W2:Y:S01]  /*17540*/  LDSM.16.MT88.4 R72, [R213+0x13000] ;  /* 0x01300000d548783b */ /* 0x000ea20000004200 */
[----:B------:R-:W-:Y:S01]  /*17550*/  FSETP.GEU.AND P5, PT, R90, -126, PT ;  /* 0xc2fc00005a00780b */ /* 0x000fe20003fae000 */
[----:B------:R-:W-:Y:S01]  /*17560*/  @!P1 FMUL R89, R89, 0.5 ;  /* 0x3f00000059599820 */ /* 0x000fe20000400000 */
[C---:B------:R-:W-:Y:S03]  /*17570*/  HMMA.16816.F32.BF16 R32, R76.reuse, R86, R32 ;  /* 0x000000564c20723c */ /* 0x040fe60000041820 */
[----:B------:R3:W4:Y:S02]  /*17580*/  MUFU.EX2 R0, R89 ;  /* 0x0000005900007308 */ /* 0x0007240000000800 */
[----:B------:R-:W-:Y:S01]  /*17590*/  @!P2 FMUL R88, R88, 0.5 ;  /* 0x3f0000005858a820 */ /* 0x000fe20000400000 */
[----:B------:R-:W-:Y:S01]  /*175a0*/  FADD R154, -R154, R149 ;  /* 0x000000959a9a7221 */ /* 0x000fe20000000100 */
[----:B------:R-:W-:Y:S01]  /*175b0*/  FMUL R85, R142, UR12 ;  /* 0x0000000c8e557c20 */ /* 0x000fe20008400000 */
[----:B------:R-:W-:Y:S05]  /*175c0*/  FADD R84, R147, R151 ;  /* 0x0000009793547221 */ /* 0x000fea0000000000 */
[----:B------:R-:W5:Y:S01]  /*175d0*/  MUFU.EX2 R149, R88 ;  /* 0x0000005800957308 */ /* 0x000f620000000800 */
[----:B------:R-:W-:Y:S01]  /*175e0*/  FMUL R91, R140, UR12 ;  /* 0x0000000c8c5b7c20 */ /* 0x000fe20008400000 */
[----:B------:R-:W-:Y:S01]  /*175f0*/  FADD R141, R141, R84 ;  /* 0x000000548d8d7221 */ /* 0x000fe20000000000 */
[C---:B------:R-:W-:Y:S01]  /*17600*/  FADD R140, -R144.reuse, R143 ;  /* 0x0000008f908c7221 */ /* 0x040fe20000000100 */
[----:B------:R-:W-:Y:S01]  /*17610*/  FADD R93, R139, R146 ;  /* 0x000000928b5d7221 */ /* 0x000fe20000000000 */
[----:B------:R-:W-:Y:S01]  /*17620*/  FADD R91, -R144, R91 ;  /* 0x0000005b905b7221 */ /* 0x000fe20000000100 */
[----:B------:R-:W-:Y:S01]  /*17630*/  FSETP.GEU.AND P6, PT, R154, -126, PT ;  /* 0xc2fc00009a00780b */ /* 0x000fe20003fce000 */
[----:B------:R-:W-:Y:S01]  /*17640*/  @!P5 FMUL R90, R90, 0.5 ;  /* 0x3f0000005a5ad820 */ /* 0x000fe20000400000 */
[----:B------:R-:W-:Y:S01]  /*17650*/  FADD R102, R102, R93 ;  /* 0x0000005d66667221 */ /* 0x000fe20000000000 */
[----:B---3--:R-:W-:Y:S01]  /*17660*/  FADD R89, -R144, R85 ;  /* 0x0000005590597221 */ /* 0x008fe20000000100 */
[----:B----4-:R-:W-:Y:S01]  /*17670*/  @!P1 FMUL R0, R0, R0 ;  /* 0x0000000000009220 */ /* 0x010fe20000400000 */
[----:B------:R-:W3:Y:S01]  /*17680*/  LDSM.16.MT88.4 R84, [R211+0x13000] ;  /* 0x01300000d354783b */ /* 0x000ee20000004200 */
[----:B------:R-:W-:Y:S01]  /*17690*/  FADD R101, R101, R102 ;  /* 0x0000006665657221 */ /* 0x000fe20000000000 */
[----:B------:R-:W-:Y:S01]  /*176a0*/  FSETP.GEU.AND P1, PT, R239, -126, PT ;  /* 0xc2fc0000ef00780b */ /* 0x000fe20003f2e000 */
[----:B------:R-:W4:Y:S01]  /*176b0*/  MUFU.EX2 R241, R90 ;  /* 0x0000005a00f17308 */ /* 0x000f220000000800 */
[----:B------:R-:W-:Y:S01]  /*176c0*/  FSETP.GEU.AND P4, PT, R91, -126, PT ;  /* 0xc2fc00005b00780b */ /* 0x000fe20003f8e000 */
[----:B------:R-:W-:Y:S01]  /*176d0*/  FADD R100, R100, R101 ;  /* 0x0000006564647221 */ /* 0x000fe20000000000 */
[----:B-----5:R-:W-:Y:S01]  /*176e0*/  @!P2 FMUL R149, R149, R149 ;  /* 0x000000959595a220 */ /* 0x020fe20000400000 */
[C---:B-1----:R-:W-:Y:S01]  /*176f0*/  HMMA.16816.F32.BF16 R36, R76.reuse, R68, R36 ;  /* 0x000000444c24723c */ /* 0x042fe20000041824 */
[----:B------:R-:W-:Y:S02]  /*17700*/  LDSM.16.MT88.4 R92, [R215+0x13800] ;  /* 0x01380000d75c783b */ /* 0x000fe40000004200 */
[C---:B------:R-:W-:Y:S01]  /*17710*/  FSETP.GEU.AND P2, PT, R140.reuse, -126, PT ;  /* 0xc2fc00008c00780b */ /* 0x040fe20003f4e000 */
[----:B------:R-:W-:Y:S01]  /*17720*/  FADD R100, R103, R100 ;  /* 0x0000006467647221 */ /* 0x000fe20000000000 */
[----:B------:R-:W-:Y:S01]  /*17730*/  FSETP.GEU.AND P3, PT, R89, -126, PT ;  /* 0xc2fc00005900780b */ /* 0x000fe20003f6e000 */
[C---:B------:R-:W-:Y:S05]  /*17740*/  HMMA.16816.F32.BF16 R40, R76.reuse, R70, R40 ;  /* 0x000000464c28723c */ /* 0x040fea0000041828 */
[----:B------:R-:W-:Y:S01]  /*17750*/  FADD R109, R109, R100 ;  /* 0x000000646d6d7221 */ /* 0x000fe20000000000 */
[C---:B--2---:R-:W-:Y:S01]  /*17760*/  HMMA.16816.F32.BF16 R44, R76.reuse, R72, R44 ;  /* 0x000000484c2c723c */ /* 0x044fe2000004182c */
[----:B------:R-:W-:Y:S04]  /*17770*/  LDSM.16.MT88.4 R100, [R211+0xf800] ;  /* 0x00f80000d364783b */ /* 0x000fe80000004200 */
[----:B------:R-:W-:Y:S01]  /*17780*/  @!P1 FMUL R239, R239, 0.5 ;  /* 0x3f000000efef9820 */ /* 0x000fe20000400000 */
[C---:B------:R-:W-:Y:S05]  /*17790*/  HMMA.16816.F32.BF16 R48, R76.reuse, R74, R48 ;  /* 0x0000004a4c30723c */ /* 0x040fea0000041830 */
[----:B------:R-:W-:Y:S01]  /*177a0*/  @!P2 FMUL R140, R140, 0.5 ;  /* 0x3f0000008c8ca820 */ /* 0x000fe20000400000 */
[C---:B------:R-:W-:Y:S01]  /*177b0*/  HMMA.16816.F32.BF16 R52, R76.reuse, R80, R52 ;  /* 0x000000504c34723c */ /* 0x040fe20000041834 */
[----:B------:R-:W-:Y:S04]  /*177c0*/  MUFU.EX2 R239, R239 ;  /* 0x000000ef00ef7308 */ /* 0x000fe80000000800 */
[----:B------:R-:W-:Y:S01]  /*177d0*/  @!P6 FMUL R154, R154, 0.5 ;  /* 0x3f0000009a9ae820 */ /* 0x000fe20000400000 */
[C---:B------:R-:W-:Y:S05]  /*177e0*/  HMMA.16816.F32.BF16 R56, R76.reuse, R82, R56 ;  /* 0x000000524c38723c */ /* 0x040fea0000041838 */
[----:B------:R-:W1:Y:S01]  /*177f0*/  MUFU.EX2 R2, R154 ;  /* 0x0000009a00027308 */ /* 0x000e620000000800 */
[----:B------:R-:W-:Y:S01]  /*17800*/  @!P4 FMUL R91, R91, 0.5 ;  /* 0x3f0000005b5bc820 */ /* 0x000fe20000400000 */
[C---:B---3--:R-:W-:Y:S04]  /*17810*/  HMMA.16816.F32.BF16 R60, R76.reuse, R84, R60 ;  /* 0x000000544c3c723c */ /* 0x048fe8000004183c */
[----:B------:R-:W-:Y:S02]  /*17820*/  FADD R141, R138, R141 ;  /* 0x0000008d8a8d7221 */ /* 0x000fe40000000000 */
[----:B------:R-:W-:Y:S02]  /*17830*/  HMMA.16816.F32.BF16 R64, R76, R86, R64 ;  /* 0x000000564c40723c */ /* 0x000fe40000041840 */
[----:B------:R-:W2:Y:S01]  /*17840*/  MUFU.EX2 R139, R91 ;  /* 0x0000005b008b7308 */ /* 0x000ea20000000800 */
[----:B------:R-:W-:Y:S02]  /*17850*/  LDSM.16.MT88.4 R84, [R213+0x13800] ;  /* 0x01380000d554783b */ /* 0x000fe40000004200 */
[----:B------:R-:W-:Y:S01]  /*17860*/  @!P3 FMUL R89, R89, 0.5 ;  /* 0x3f0000005959b820 */ /* 0x000fe20000400000 */
[----:B------:R-:W-:Y:S01]  /*17870*/  FADD R104, R104, R141 ;  /* 0x0000008d68687221 */ /* 0x000fe20000000000 */
[----:B------:R-:W-:Y:S01]  /*17880*/  FADD R108, R108, R109 ;  /* 0x0000006d6c6c7221 */ /* 0x000fe20000000000 */
[----:B----4-:R-:W-:Y:S04]  /*17890*/  @!P5 FMUL R241, R241, R241 ;  /* 0x000000f1f1f1d220 */ /* 0x010fe80000400000 */
[----:B------:R-:W3:Y:S01]  /*178a0*/  MUFU.EX2 R138, R89 ;  /* 0x00000059008a7308 */ /* 0x000ee20000000800 */
[----:B------:R-:W-:Y:S01]  /*178b0*/  LDSM.16.MT88.4 R76, [R212+0x13800] ;  /* 0x01380000d44c783b */ /* 0x000fe20000004200 */
[----:B------:R-:W-:Y:S01]  /*178c0*/  FADD R104, R107, R104 ;  /* 0x000000686b687221 */ /* 0x000fe20000000000 */
[----:B------:R-:W-:Y:S01]  /*178d0*/  FADD R73, R111, R108 ;  /* 0x0000006c6f497221 */ /* 0x000fe20000000000 */
[----:B-1----:R-:W-:Y:S01]  /*178e0*/  @!P6 FMUL R2, R2, R2 ;  /* 0x000000020202e220 */ /* 0x002fe20000400000 */
[----:B------:R-:W-:Y:S01]  /*178f0*/  @!P1 FMUL R239, R239, R239 ;  /* 0x000000efefef9220 */ /* 0x000fe20000400000 */
[----:B------:R-:W-:Y:S01]  /*17900*/  FADD R69, R105, R104 ;  /* 0x0000006869457221 */ /* 0x000fe20000000000 */
[----:B------:R-:W-:Y:S03]  /*17910*/  F2FP.BF16.F32.PACK_AB R68, R149, R0 ;  /* 0x000000009544723e */ /* 0x000fe600000010ff */
[----:B------:R-:W1:Y:S01]  /*17920*/  MUFU.EX2 R140, R140 ;  /* 0x0000008c008c7308 */ /* 0x000e620000000800 */
[----:B--2---:R-:W-:Y:S01]  /*17930*/  @!P4 FMUL R139, R139, R139 ;  /* 0x0000008b8b8bc220 */ /* 0x004fe20000400000 */
[----:B------:R-:W-:Y:S01]  /*17940*/  FADD R69, R106, R69 ;  /* 0x000000456a457221 */ /* 0x000fe20000000000 */
[----:B------:R-:W-:Y:S01]  /*17950*/  F2FP.BF16.F32.PACK_AB R70, R241, R2 ;  /* 0x00000002f146723e */ /* 0x000fe200000010ff */
[----:B------:R-:W-:Y:S01]  /*17960*/  FADD R112, R112, R73 ;  /* 0x0000004970707221 */ /* 0x000fe20000000000 */
[----:B------:R-:W-:Y:S01]  /*17970*/  ISETP.LT.AND P1, PT, R222, UR16, PT ;  /* 0x00000010de007c0c */ /* 0x000fe2000bf21270 */
[----:B------:R-:W-:Y:S02]  /*17980*/  FADD R72, R110, R69 ;  /* 0x000000456e487221 */ /* 0x000fe40000000000 */
[----:B------:R-:W2:Y:S01]  /*17990*/  LDSM.16.MT88.4 R108, [R212+0xf800] ;  /* 0x00f80000d46c783b */ /* 0x000ea20000004200 */
[----:B---3--:R-:W-:Y:S01]  /*179a0*/  @!P3 FMUL R138, R138, R138 ;  /* 0x0000008a8a8ab220 */ /* 0x008fe20000400000 */
[----:B------:R-:W-:Y:S04]  /*179b0*/  FADD R72, R115, R72 ;  /* 0x0000004873487221 */ /* 0x000fe80000000000 */
[----:B------:R-:W-:Y:S01]  /*179c0*/  F2FP.BF16.F32.PACK_AB R69, R138, R139 ;  /* 0x0000008b8a45723e */ /* 0x000fe200000010ff */
[----:B------:R-:W-:Y:S01]  /*179d0*/  FADD R113, R113, R72 ;  /* 0x0000004871717221 */ /* 0x000fe20000000000 */
[----:B-1----:R-:W-:Y:S03]  /*179e0*/  @!P2 FMUL R140, R140, R140 ;  /* 0x0000008c8c8ca220 */ /* 0x002fe60000400000 */
        /* <DEDUP_REMOVED lines=8> */
[----:B------:R-:W-:Y:S05]  /*17a70*/  FADD R134, R134, R135 ;  /* 0x0000008786867221 */ /* 0x000fea0000000000 */
[----:B------:R-:W-:Y:S01]  /*17a80*/  FADD R5, R122, R5 ;  /* 0x000000057a057221 */ /* 0x000fe20000000000 */
[----:B------:R-:W-:Y:S03]  /*17a90*/  FADD R179, R179, R134 ;  /* 0x00000086b3b37221 */ /* 0x000fe60000000000 */
[----:B------:R-:W-:Y:S01]  /*17aa0*/  FADD R4, R120, R5 ;  /* 0x0000000578047221 */ /* 0x000fe20000000000 */
[----:B------:R-:W-:Y:S01]  /*17ab0*/  FADD R172, R172, R179 ;  /* 0x000000b3acac7221 */ /* 0x000fe20000000000 */
[C---:B------:R-:W-:Y:S03]  /*17ac0*/  HMMA.16816.F32.BF16 R120, R68.reuse, R116, R12 ;  /* 0x000000744478723c */ /* 0x040fe6000004180c */
[----:B------:R-:W-:Y:S01]  /*17ad0*/  FADD R133, R133, R4 ;  /* 0x0000000485857221 */ /* 0x000fe20000000000 */
[----:B------:R-:W-:Y:S01]  /*17ae0*/  FADD R177, R177, R172 ;  /* 0x000000acb1b17221 */ /* 0x000fe20000000000 */
[----:B------:R-:W1:Y:S01]  /*17af0*/  LDSM.16.MT88.4 R4, [R211+0x13800] ;  /* 0x01380000d304783b */ /* 0x000e620000004200 */
[C---:B------:R-:W-:Y:S05]  /*17b00*/  HMMA.16816.F32.BF16 R116, R68.reuse, R118, R16 ;  /* 0x000000764474723c */ /* 0x040fea0000041810 */
        /* <DEDUP_REMOVED lines=40> */
[----:B------:R-:W-:Y:S01]  /*17d90*/  FADD R241, R241, R2 ;  /* 0x00000002f1f17221 */ /* 0x000fe20000000000 */
[----:B------:R-:W-:Y:S02]  /*17da0*/  MOV R2, R136 ;  /* 0x0000008800027202 */ /* 0x000fe40000000f00 */
[----:B------:R-:W-:Y:S01]  /*17db0*/  FADD R239, R239, R140 ;  /* 0x0000008cefef7221 */ /* 0x000fe20000000000 */
[----:B------:R-:W-:Y:S06]  /*17dc0*/  @P1 BRA `(.L_x_2235) ;  /* 0xffffff9400641947 */ /* 0x000fec000383ffff */
.L_x_2231:
        /* <DEDUP_REMOVED lines=21> */
[----:B------:R-:W-:Y:S05]  /*17f20*/  CALL.REL.NOINC `($__internal_22_$__cuda_sm20_rcp_rn_f32_slowpath) ;  /* 0x0000001400507944 */ /* 0x000fea0003c00000 */
[----:B------:R-:W-:Y:S01]  /*17f30*/  MOV R4, R7 ;  /* 0x0000000700047202 */ /* 0x000fe20000000f00 */
[----:B------:R-:W-:Y:S05]  /*17f40*/  BRA `(.L_x_2240) ;  /* 0x0000000000107947 */ /* 0x000fea0003800000 */
.L_x_2239:
[----:B------:R-:W1:Y:S02]  /*17f50*/  MUFU.RCP R5, R8 ;  /* 0x0000000800057308 */ /* 0x000e640000001000 */
[----:B-1----:R-:W-:-:S04]  /*17f60*/  FFMA R0, R8, R5, -1 ;  /* 0xbf80000008007423 */ /* 0x002fc80000000005 */
[----:B------:R-:W-:-:S04]  /*17f70*/  FADD.FTZ R0, -R0, -RZ ;  /* 0x800000ff00007221 */ /* 0x000fc80000010100 */
[----:B------:R-:W-:-:S07]  /*17f80*/  FFMA R4, R5, R0, R5 ;  /* 0x0000000005047223 */ /* 0x000fce0000000005 */
.L_x_2240:
[----:B------:R-:W-:Y:S05]  /*17f90*/  BSYNC B1 ;  /* 0x0000000000017941 */ /* 0x000fea0003800000 */
.L_x_2238:
[----:B------:R-:W-:Y:S01]  /*17fa0*/  FSETP.GEU.AND P0, PT, |R8|, 1.175494350822287508e-38, PT ;  /* 0x008000000800780b */ /* 0x000fe20003f0e200 */
[----:B------:R-:W-:-:S12]  /*17fb0*/  ULDC UR4, c[0x0][0x2e8] ;  /* 0x0000ba0000047ab9 */ /* 0x000fd80000000800 */
[----:B------:R-:W-:-:S04]  /*17fc0*/  @!P0 FMUL R8, R8, 16777216 ;  /* 0x4b80000008088820 */ /* 0x000fc80000400000 */
[----:B------:R-:W1:Y:S02]  /*17fd0*/  MUFU.LG2 R0, R8 ;  /* 0x0000000800007308 */ /* 0x000e640000000c00 */
[----:B-1----:R-:W-:-:S04]  /*17fe0*/  @!P0 FADD R0, R0, -24 ;  /* 0xc1c0000000008421 */ /* 0x002fc80000000000 */
[----:B------:R-:W-:-:S04]  /*17ff0*/  FMUL R0, R0, 0.69314718246459960938 ;  /* 0x3f31721800007820 */ /* 0x000fc80000400000 */
[----:B------:R-:W-:-:S07]  /*18000*/  FFMA R0, R137, UR4, R0 ;  /* 0x0000000489007c23 */ /* 0x000fce0008000000 */
.L_x_2237:
[----:B------:R-:W-:Y:S05]  /*18010*/  BSYNC B2 ;  /* 0x0000000000027941 */ /* 0x000fea0003800000 */
.L_x_2236:
        /* <DEDUP_REMOVED lines=42> */
[----:B------:R-:W-:Y:S05]  /*182c0*/  CALL.REL.NOINC `($__internal_22_$__cuda_sm20_rcp_rn_f32_slowpath) ;  /* 0x0000001000687944 */ /* 0x000fea0003c00000 */
[----:B------:R-:W-:Y:S01]  /*182d0*/  MOV R3, R7 ;  /* 0x0000000700037202 */ /* 0x000fe20000000f00 */
[----:B------:R-:W-:Y:S05]  /*182e0*/  BRA `(.L_x_2245) ;  /* 0x0000000000107947 */ /* 0x000fea0003800000 */
.L_x_2244:
[----:B------:R-:W1:Y:S02]  /*182f0*/  MUFU.RCP R3, R11 ;  /* 0x0000000b00037308 */ /* 0x000e640000001000 */
[----:B-1----:R-:W-:-:S04]  /*18300*/  FFMA R2, R11, R3, -1 ;  /* 0xbf8000000b027423 */ /* 0x002fc80000000003 */
[----:B------:R-:W-:-:S04]  /*18310*/  FADD.FTZ R2, -R2, -RZ ;  /* 0x800000ff02027221 */ /* 0x000fc80000010100 */
[----:B------:R-:W-:-:S07]  /*18320*/  FFMA R3, R3, R2, R3 ;  /* 0x0000000203037223 */ /* 0x000fce0000000003 */
.L_x_2245:
[----:B------:R-:W-:Y:S05]  /*18330*/  BSYNC B1 ;  /* 0x0000000000017941 */ /* 0x000fea0003800000 */
.L_x_2243:
[----:B------:R-:W-:Y:S01]  /*18340*/  FSETP.GEU.AND P0, PT, |R11|, 1.175494350822287508e-38, PT ;  /* 0x008000000b00780b */ /* 0x000fe20003f0e200 */
[----:B------:R-:W-:-:S12]  /*18350*/  ULDC UR4, c[0x0][0x2e8] ;  /* 0x0000ba0000047ab9 */ /* 0x000fd80000000800 */
[----:B------:R-:W-:-:S04]  /*18360*/  @!P0 FMUL R11, R11, 16777216 ;  /* 0x4b8000000b0b8820 */ /* 0x000fc80000400000 */
[----:B------:R-:W1:Y:S02]  /*18370*/  MUFU.LG2 R5, R11 ;  /* 0x0000000b00057308 */ /* 0x000e640000000c00 */
[----:B-1----:R-:W-:-:S04]  /*18380*/  @!P0 FADD R5, R5, -24 ;  /* 0xc1c0000005058421 */ /* 0x002fc80000000000 */
[----:B------:R-:W-:-:S04]  /*18390*/  FMUL R5, R5, 0.69314718246459960938 ;  /* 0x3f31721805057820 */ /* 0x000fc80000400000 */
[----:B------:R-:W-:-:S07]  /*183a0*/  FFMA R2, R136, UR4, R5 ;  /* 0x0000000488027c23 */ /* 0x000fce0008000005 */
.L_x_2242:
[----:B------:R-:W-:Y:S05]  /*183b0*/  BSYNC B2 ;  /* 0x0000000000027941 */ /* 0x000fea0003800000 */
.L_x_2241:
[----:B------:R-:W1:Y:S01]  /*183c0*/  S2R R4, SR_TID.X ;  /* 0x0000000000047919 */ /* 0x000e620000002100 */
[----:B------:R-:W2:Y:S01]  /*183d0*/  S2UR UR4, SR_CgaCtaId ;  /* 0x00000000000479c3 */ /* 0x000ea20000008800 */
[----:B------:R-:W-:Y:S01]  /*183e0*/  SHF.R.S32.HI R6, RZ, 0x1f, R225 ;  /* 0x0000001fff067819 */ /* 0x000fe200000114e1 */
[----:B------:R-:W-:Y:S01]  /*183f0*/  UMOV UR6, 0x400 ;  /* 0x0000040000067882 */ /* 0x000fe20000000000 */
[----:B------:R-:W3:Y:S01]  /*18400*/  S2R R5, SR_TID.X ;  /* 0x0000000000057919 */ /* 0x000ee20000002100 */
[C---:B------:R-:W-:Y:S01]  /*18410*/  FMUL R131, R3.reuse, R131 ;  /* 0x0000008303837220 */ /* 0x040fe20000400000 */
[C---:B------:R-:W-:Y:S01]  /*18420*/  FMUL R130, R3.reuse, R130 ;  /* 0x0000008203827220 */ /* 0x040fe20000400000 */
[C---:B------:R-:W-:Y:S02]  /*18430*/  FMUL R127, R3.reuse, R127 ;  /* 0x0000007f037f7220 */ /* 0x040fe40000400000 */
        /* <DEDUP_REMOVED lines=35> */
[----:B------:R-:W-:Y:S01]  /*18670*/  FMUL R70, R3, R70 ;  /* 0x0000004603467220 */ /* 0x000fe20000400000 */
[----:B------:R-:W-:Y:S01]  /*18680*/  LOP3.LUT R11, R9, 0x1ffffffc, RZ, 0xc0, !PT ;  /* 0x1ffffffc090b7812 */ /* 0x000fe200078ec0ff */
[----:B------:R-:W-:Y:S01]  /*18690*/  BSSY B0, `(.L_x_2246) ;  /* 0x0000076000007945 */ /* 0x000fe20003800000 */
[----:B------:R-:W-:-:S02]  /*186a0*/  LEA.HI R10, R10, R13, RZ, 0x3 ;  /* 0x0000000d0a0a7211 */ /* 0x000fc400078f18ff */
[----:B------:R-:W-:Y:S01]  /*186b0*/  LEA.HI R9, R7, R4, RZ, 0x4 ;  /* 0x0000000407097211 */ /* 0x000fe200078f20ff */
[----:B------:R-:W-:Y:S01]  /*186c0*/  IMAD.IADD R11, R4, 0x1, -R11 ;  /* 0x00000001040b7824 */ /* 0x000fe200078e0a0b */
[----:B------:R-:W-:Y:S02]  /*186d0*/  LOP3.LUT R10, R10, 0xfffffff8, RZ, 0xc0, !PT ;  /* 0xfffffff80a0a7812 */ /* 0x000fe400078ec0ff */
[----:B------:R-:W-:Y:S02]  /*186e0*/  LOP3.LUT R9, R9, 0xfffffff0, RZ, 0xc0, !PT ;  /* 0xfffffff009097812 */ /* 0x000fe400078ec0ff */
[----:B---3--:R-:W-:Y:S01]  /*186f0*/  LEA.HI R7, R6, R5, RZ, 0x4 ;  /* 0x0000000506077211 */ /* 0x008fe200078f20ff */
[----:B------:R-:W-:Y:S01]  /*18700*/  IMAD.IADD R13, R13, 0x1, -R10 ;  /* 0x000000010d0d7824 */ /* 0x000fe200078e0a0a */
[----:B------:R-:W-:Y:S01]  /*18710*/  SHF.R.S32.HI R12, RZ, 0x5, R8 ;  /* 0x00000005ff0c7819 */ /* 0x000fe20000011408 */
[----:B------:R-:W-:Y:S01]  /*18720*/  IMAD.IADD R9, R4, 0x1, -R9 ;  /* 0x0000000104097824 */ /* 0x000fe200078e0a09 */
[----:B------:R-:W-:Y:S01]  /*18730*/  SHF.R.S32.HI R7, RZ, 0x4, R7 ;  /* 0x00000004ff077819 */ /* 0x000fe20000011407 */
[----:B------:R-:W-:Y:S01]  /*18740*/  IMAD.SHL.U32 R15, R13, 0x40, RZ ;  /* 0x000000400d0f7824 */ /* 0x000fe200078e00ff */
[----:B------:R-:W-:-:S02]  /*18750*/  LEA R12, R12, R11, 0x9 ;  /* 0x0000000b0c0c7211 */ /* 0x000fc400078e48ff */
[----:B------:R-:W-:Y:S02]  /*18760*/  LOP3.LUT R11, R13, 0x1, RZ, 0xc0, !PT ;  /* 0x000000010d0b7812 */ /* 0x000fe400078ec0ff */
[----:B------:R-:W-:Y:S02]  /*18770*/  LEA.HI R14, R9, R9, RZ, 0x1 ;  /* 0x00000009090e7211 */ /* 0x000fe400078f08ff */
[----:B------:R-:W-:Y:S02]  /*18780*/  SHF.L.U32 R10, R7, 0x6, RZ ;  /* 0x00000006070a7819 */ /* 0x000fe400000006ff */
[----:B------:R-:W-:Y:S01]  /*18790*/  ISETP.NE.U32.AND P0, PT, R11, 0x1, PT ;  /* 0x000000010b00780c */ /* 0x000fe20003f05070 */
[----:B------:R-:W-:Y:S01]  /*187a0*/  IMAD.SHL.U32 R11, R14, 0x4, RZ ;  /* 0x000000040e0b7824 */ /* 0x000fe200078e00ff */
[----:B------:R-:W-:Y:S02]  /*187b0*/  LOP3.LUT R15, R15, 0x1c0, RZ, 0xc0, !PT ;  /* 0x000001c00f0f7812 */ /* 0x000fe400078ec0ff */
[----:B------:R-:W-:-:S02]  /*187c0*/  LOP3.LUT R10, R10, 0x1c0, RZ, 0xc0, !PT ;  /* 0x000001c00a0a7812 */ /* 0x000fc400078ec0ff */
[----:B------:R-:W-:Y:S02]  /*187d0*/  LEA.HI R15, R15, R15, RZ, 0x1d ;  /* 0x0000000f0f0f7211 */ /* 0x000fe400078fe8ff */
[----:B------:R-:W-:Y:S02]  /*187e0*/  LOP3.LUT R11, R10, 0x38, R11, 0xf8, !PT ;  /* 0x000000380a0b7812 */ /* 0x000fe400078ef80b */
[----:B------:R-:W-:Y:S01]  /*187f0*/  SHF.R.U32.HI R10, RZ, 0x3, R10 ;  /* 0x00000003ff0a7819 */ /* 0x000fe2000001160a */
[----:B------:R-:W-:Y:S01]  /*18800*/  IMAD.U32 R12, R12, 0x2, R15 ;  /* 0x000000020c0c7824 */ /* 0x000fe200078e000f */
[----:B------:R-:W-:Y:S02]  /*18810*/  LOP3.LUT R14, R14, 0xffffffe, RZ, 0xc0, !PT ;  /* 0x0ffffffe0e0e7812 */ /* 0x000fe400078ec0ff */
[----:B------:R-:W-:Y:S01]  /*18820*/  LOP3.LUT R10, R11, R10, RZ, 0x3c, !PT ;  /* 0x0000000a0b0a7212 */ /* 0x000fe200078e3cff */
[----:B------:R-:W-:Y:S01]  /*18830*/  IMAD.MOV.U32 R11, RZ, RZ, 0x40 ;  /* 0x00000040ff0b7424 */ /* 0x000fe200078e00ff */
[----:B------:R-:W-:-:S02]  /*18840*/  IADD3 R3, R9, -R14, RZ ;  /* 0x8000000e09037210 */ /* 0x000fc40007ffe0ff */
[----:B------:R-:W-:Y:S02]  /*18850*/  LEA R12, R12, UR4, 0x2 ;  /* 0x000000040c0c7c11 */ /* 0x000fe4000f8e10ff */
[----:B------:R-:W-:Y:S01]  /*18860*/  R2P PR, R13, 0x6 ;  /* 0x000000060d007804 */ /* 0x000fe20000000000 */
[----:B------:R-:W-:Y:S01]  /*18870*/  IMAD R3, R3, 0x4, R10 ;  /* 0x0000000403037824 */ /* 0x000fe200078e020a */
[C---:B------:R-:W-:Y:S01]  /*18880*/  IADD3 R13, R12.reuse, -0x20, RZ ;  /* 0xffffffe00c0d7810 */ /* 0x040fe20007ffe0ff */
[----:B------:R-:W-:Y:S01]  /*18890*/  IMAD.MOV.U32 R10, RZ, RZ, 0x80 ;  /* 0x00000080ff0a7424 */ /* 0x000fe200078e00ff */
[----:B------:R-:W-:Y:S01]  /*188a0*/  @P0 IADD3 R13, R12, 0x20, RZ ;  /* 0x000000200c0d0810 */ /* 0x000fe20007ffe0ff */
[----:B------:R-:W-:Y:S01]  /*188b0*/  STS.64 [R12], R128 ;  /* 0x000000800c007388 */ /* 0x000fe20000000a00 */
[----:B------:R-:W-:Y:S02]  /*188c0*/  SEL R11, R11, 0xffffffc0, !P1 ;  /* 0xffffffc00b0b7807 */ /* 0x000fe40004800000 */
        /* <DEDUP_REMOVED lines=9> */
[----:B------:R-:W-:Y:S01]  /*18960*/  LEA.HI R225, R6, R225, RZ, 0x5 ;  /* 0x000000e106e17211 */ /* 0x000fe200078f28ff */
[----:B------:R-:W-:Y:S01]  /*18970*/  STS.64 [R13+0x800], R126 ;  /* 0x0008007e0d007388 */ /* 0x000fe20000000a00 */
[----:B------:R-:W-:-:S03]  /*18980*/  SHF.R.S32.HI R6, RZ, 0x1f, R227 ;  /* 0x0000001fff067819 */ /* 0x000fc600000114e3 */
[----:B------:R-:W-:Y:S01]  /*18990*/  STS.64 [R14], R120 ;  /* 0x000000780e007388 */ /* 0x000fe20000000a00 */
[----:B------:R-:W-:-:S03]  /*189a0*/  LEA.HI R6, R6, R227, RZ, 0x2 ;  /* 0x000000e306067211 */ /* 0x000fc600078f10ff */
[----:B------:R-:W-:Y:S01]  /*189b0*/  STS.64 [R14+0x800], R122 ;  /* 0x0008007a0e007388 */ /* 0x000fe20000000a00 */
[----:B------:R-:W-:-:S03]  /*189c0*/  LOP3.LUT R6, R6, 0xfffffffc, RZ, 0xc0, !PT ;  /* 0xfffffffc06067812 */ /* 0x000fc600078ec0ff */
        /* <DEDUP_REMOVED lines=11> */
[----:B------:R1:W-:Y:S04]  /*18a80*/  STS.64 [R12+0x4800], R98 ;  /* 0x004800620c007388 */ /* 0x0003e80000000a00 */
[----:B------:R-:W-:Y:S04]  /*18a90*/  STS.64 [R13+0x4000], R92 ;  /* 0x0040005c0d007388 */ /* 0x000fe80000000a00 */
[----:B------:R-:W-:Y:S04]  /*18aa0*/  STS.64 [R13+0x4800], R94 ;  /* 0x0048005e0d007388 */ /* 0x000fe80000000a00 */
[----:B------:R-:W-:Y:S04]  /*18ab0*/  STS.64 [R14+0x4000], R88 ;  /* 0x004000580e007388 */ /* 0x000fe80000000a00 */
[----:B------:R2:W-:Y:S04]  /*18ac0*/  STS.64 [R14+0x4800], R90 ;  /* 0x0048005a0e007388 */ /* 0x0005e80000000a00 */
[----:B------:R-:W-:Y:S04]  /*18ad0*/  STS.64 [R10+0x4000], R84 ;  /* 0x004000540a007388 */ /* 0x000fe80000000a00 */
[----:B------:R-:W-:Y:S01]  /*18ae0*/  STS.64 [R10+0x4800], R86 ;  /* 0x004800560a007388 */ /* 0x000fe20000000a00 */
[----:B-1----:R-:W-:-:S03]  /*18af0*/  LEA R12, R3, UR4, 0x2 ;  /* 0x00000004030c7c11 */ /* 0x002fc6000f8e10ff */
[----:B------:R-:W-:Y:S01]  /*18b00*/  STS.64 [R11+0x4000], R80 ;  /* 0x004000500b007388 */ /* 0x000fe20000000a00 */
[----:B------:R-:W1:Y:S03]  /*18b10*/  S2UR UR4, SR_CTAID.Z ;  /* 0x00000000000479c3 */ /* 0x000e660000002700 */
[----:B------:R3:W-:Y:S04]  /*18b20*/  STS.64 [R11+0x4800], R82 ;  /* 0x004800520b007388 */ /* 0x0007e80000000a00 */
[----:B------:R-:W-:Y:S04]  /*18b30*/  STS.64 [R16+0x4000], R76 ;  /* 0x0040004c10007388 */ /* 0x000fe80000000a00 */
[----:B------:R4:W-:Y:S01]  /*18b40*/  STS.64 [R16+0x4800], R78 ;  /* 0x0048004e10007388 */ /* 0x0009e20000000a00 */
[----:B--2---:R-:W1:Y:S03]  /*18b50*/  LDC R14, c[0x0][0x270] ;  /* 0x00009c00ff0e7b82 */ /* 0x004e660000000800 */
[----:B------:R-:W-:Y:S04]  /*18b60*/  STS.64 [R17+0x4000], R72 ;  /* 0x0040004811007388 */ /* 0x000fe80000000a00 */
[----:B------:R-:W-:Y:S04]  /*18b70*/  STS.64 [R17+0x4800], R74 ;  /* 0x0048004a11007388 */ /* 0x000fe80000000a00 */
[----:B------:R-:W-:Y:S04]  /*18b80*/  STS.64 [R15+0x4000], R68 ;  /* 0x004000440f007388 */ /* 0x000fe80000000a00 */
[----:B------:R2:W-:Y:S01]  /*18b90*/  STS.64 [R15+0x4800], R70 ;  /* 0x004800460f007388 */ /* 0x0005e20000000a00 */
[----:B---3--:R-:W3:Y:S08]  /*18ba0*/  LDC.64 R10, c[0x0][0x2c0] ;  /* 0x0000b000ff0a7b82 */ /* 0x008ef00000000a00 */
[----:B------:R-:W-:Y:S01]  /*18bb0*/  BAR.SYNC.DEFER_BLOCKING 0x0 ;  /* 0x0000000000007b1d */ /* 0x000fe20000010000 */
[----:B----4-:R-:W-:-:S05]  /*18bc0*/  LOP3.LUT R16, R225, 0xffffffe0, RZ, 0xc0, !PT ;  /* 0xffffffe0e1107812 */ /* 0x010fca00078ec0ff */
[----:B------:R-:W3:Y:S01]  /*18bd0*/  S2R R13, SR_CTAID.Y ;  /* 0x00000000000d7919 */ /* 0x000ee20000002600 */
[----:B------:R-:W-:Y:S02]  /*18be0*/  SHF.R.S32.HI R225, RZ, 0x5, R225 ;  /* 0x00000005ffe17819 */ /* 0x000fe400000114e1 */
[----:B------:R-:W-:Y:S01]  /*18bf0*/  IADD3 R16, -R16, R5, RZ ;  /* 0x0000000510107210 */ /* 0x000fe20007ffe1ff */
[----:B------:R-:W4:Y:S01]  /*18c00*/  S2R R3, SR_CTAID.X ;  /* 0x0000000000037919 */ /* 0x000f220000002500 */
[----:B------:R-:W-:Y:S01]  /*18c10*/  LOP3.LUT R5, R8, 0xffffffe0, RZ, 0xc0, !PT ;  /* 0xffffffe008057812 */ /* 0x000fe200078ec0ff */
[----:B------:R-:W-:-:S04]  /*18c20*/  IMAD.IADD R6, R225, 0x1, -R6 ;  /* 0x00000001e1067824 */ /* 0x000fc800078e0a06 */
[----:B------:R-:W-:Y:S01]  /*18c30*/  IMAD.IADD R4, R4, 0x1, -R5 ;  /* 0x0000000104047824 */ /* 0x000fe200078e0a05 */
[----:B------:R-:W-:-:S04]  /*18c40*/  IADD3 R5, RZ, -UR21, RZ ;  /* 0x80000015ff057c10 */ /* 0x000fc8000fffe0ff */
[----:B------:R-:W-:Y:S01]  /*18c50*/  LOP3.LUT P0, RZ, R4, 0x3, RZ, 0xc0, !PT ;  /* 0x0000000304ff7812 */ /* 0x000fe2000780c0ff */
[----:B------:R4:W4:Y:S01]  /*18c60*/  LDS.128 R24, [R12+0x3800] ;  /* 0x003800000c187984 */ /* 0x0009220000000c00 */
[----:B--2---:R-:W-:Y:S01]  /*18c70*/  SHF.R.S32.HI R15, RZ, 0x1f, R234 ;  /* 0x0000001fff0f7819 */ /* 0x004fe200000114ea */
[----:B-1----:R-:W-:Y:S02]  /*18c80*/  IMAD R5, R14, R5, UR4 ;  /* 0x000000040e057e24 */ /* 0x002fe4000f8e0205 */
[----:B------:R1:W2:Y:S01]  /*18c90*/  LDS.128 R20, [R12+0x7800] ;  /* 0x007800000c147984 */ /* 0x0002a20000000c00 */
[----:B------:R-:W-:Y:S01]  /*18ca0*/  LEA.HI R15, R15, R16, RZ, 0x2 ;  /* 0x000000100f0f7211 */ /* 0x000fe200078f10ff */
[----:B------:R-:W-:-:S03]  /*18cb0*/  IMAD.SHL.U32 R16, R9, 0x4, RZ ;  /* 0x0000000409107824 */ /* 0x000fc600078e00ff */
[----:B------:R-:W-:Y:S02]  /*18cc0*/  SHF.R.S32.HI R15, RZ, 0x2, R15 ;  /* 0x00000002ff0f7819 */ /* 0x000fe4000001140f */
[----:B------:R-:W-:Y:S02]  /*18cd0*/  SHF.R.S32.HI R17, RZ, 0x1f, R16 ;  /* 0x0000001fff117819 */ /* 0x000fe40000011410 */
[----:B------:R-:W-:Y:S01]  /*18ce0*/  LEA R6, R6, R15, 0x4 ;  /* 0x0000000f06067211 */ /* 0x000fe200078e20ff */
[----:B---3--:R-:W-:Y:S01]  /*18cf0*/  IMAD R13, R13, R10, UR21 ;  /* 0x000000150d0d7e24 */ /* 0x008fe2000f8e020a */
[----:B----4-:R-:W-:-:S03]  /*18d00*/  SHF.L.U32 R4, R3, 0x6, RZ ;  /* 0x0000000603047819 */ /* 0x010fc600000006ff */
[----:B------:R-:W-:-:S04]  /*18d10*/  IMAD R5, R13, R14, R5 ;  /* 0x0000000e0d057224 */ /* 0x000fc800078e0205 */
[----:B------:R-:W-:Y:S01]  /*18d20*/  IMAD R5, R5, R11, R4 ;  /* 0x0000000b05057224 */ /* 0x000fe200078e0204 */
[----:B-1----:R-:W-:Y:S06]  /*18d30*/  @P0 BRA `(.L_x_2247) ;  /* 0x00000000002c0947 */ /* 0x002fec0003800000 */
[C---:B------:R-:W-:Y:S01]  /*18d40*/  VIADD R8, R6.reuse, 0x8 ;  /* 0x0000000806087836 */ /* 0x040fe20000000000 */
[----:B------:R-:W-:Y:S01]  /*18d50*/  SHF.R.S32.HI R4, RZ, 0x1f, R6 ;  /* 0x0000001fff047819 */ /* 0x000fe20000011406 */
[----:B------:R-:W-:Y:S01]  /*18d60*/  ULDC.64 UR6, c[0x0][0x2b8] ;  /* 0x0000ae0000067ab9 */ /* 0x000fe20000000a00 */
[C---:B------:R-:W-:Y:S02]  /*18d70*/  IADD3 R3, P0, R5.reuse, R6, RZ ;  /* 0x0000000605037210 */ /* 0x040fe40007f1e0ff */
[----:B------:R-:W-:Y:S02]  /*18d80*/  ISETP.GE.AND P2, PT, R6, UR5, PT ;  /* 0x0000000506007c0c */ /* 0x000fe4000bf46270 */
[----:B------:R-:W-:Y:S02]  /*18d90*/  ISETP.GE.AND P1, PT, R8, UR5, PT ;  /* 0x0000000508007c0c */ /* 0x000fe4000bf26270 */
[----:B------:R-:W-:Y:S02]  /*18da0*/  LEA.HI.X.SX32 R4, R5, R4, 0x1, P0 ;  /* 0x0000000405047211 */ /* 0x000fe400000f0eff */
[----:B------:R-:W-:-:S04]  /*18db0*/  LEA R8, P0, R3, UR6, 0x2 ;  /* 0x0000000603087c11 */ /* 0x000fc8000f8010ff */
[----:B------:R-:W-:-:S05]  /*18dc0*/  LEA.HI.X R9, R3, UR7, R4, 0x2, P0 ;  /* 0x0000000703097c11 */ /* 0x000fca00080f1404 */
[----:B------:R1:W-:Y:S04]  /*18dd0*/  @!P2 STG.E desc[UR24][R8.64], R0 ;  /* 0x000000000800a986 */ /* 0x0003e8000c101918 */
[----:B------:R1:W-:Y:S02]  /*18de0*/  @!P1 STG.E desc[UR24][R8.64+0x20], R2 ;  /* 0x0000200208009986 */ /* 0x0003e4000c101918 */
.L_x_2247:
[----:B------:R-:W-:Y:S05]  /*18df0*/  BSYNC B0 ;  /* 0x0000000000007941 */ /* 0x000fea0003800000 */
.L_x_2246:
[----:B------:R-:W-:Y:S01]  /*18e00*/  ULDC UR4, c[0x0][0x2dc] ;  /* 0x0000b70000047ab9 */ /* 0x000fe20000000800 */
[----:B-1----:R-:W-:Y:S01]  /*18e10*/  IMAD.WIDE R8, R7, 0x80, R16 ;  /* 0x0000008007087825 */ /* 0x002fe200078e0210 */
[----:B------:R-:W-:Y:S01]  /*18e20*/  ULDC.64 UR6, c[0x0][0x288] ;  /* 0x0000a20000067ab9 */ /* 0x000fe20000000a00 */
[----:B------:R-:W-:Y:S02]  /*18e30*/  BSSY B0, `(.L_x_2248) ;  /* 0x000001e000007945 */ /* 0x000fe40003800000 */
[----:B------:R-:W-:Y:S02]  /*18e40*/  IMAD R4, R5, UR4, RZ ;  /* 0x0000000405047c24 */ /* 0x000fe4000f8e02ff */
[C---:B------:R-:W-:Y:S02]  /*18e50*/  VIADD R3, R7.reuse, 0x8 ;  /* 0x0000000807037836 */ /* 0x040fe40000000000 */
[C---:B------:R-:W-:Y:S01]  /*18e60*/  VIADD R0, R7.reuse, 0x18 ;  /* 0x0000001807007836 */ /* 0x040fe20000000000 */
[----:B------:R-:W-:Y:S01]  /*18e70*/  IADD3 R5, P2, R4, R8, RZ ;  /* 0x0000000804057210 */ /* 0x000fe20007f5e0ff */
[----:B------:R-:W-:Y:S01]  /*18e80*/  VIADD R2, R7, 0x10 ;  /* 0x0000001007027836 */ /* 0x000fe20000000000 */
[----:B------:R-:W-:Y:S01]  /*18e90*/  ISETP.GE.AND P0, PT, R3, UR5, PT ;  /* 0x0000000503007c0c */ /* 0x000fe2000bf06270 */
[C---:B------:R-:W-:Y:S01]  /*18ea0*/  VIADD R3, R7.reuse, 0x28 ;  /* 0x0000002807037836 */ /* 0x040fe20000000000 */
[----:B------:R-:W-:Y:S01]  /*18eb0*/  ISETP.GE.AND P6, PT, R0, UR5, PT ;  /* 0x0000000500007c0c */ /* 0x000fe2000bfc6270 */
[C---:B------:R-:W-:Y:S01]  /*18ec0*/  VIADD R0, R7.reuse, 0x20 ;  /* 0x0000002007007836 */ /* 0x040fe20000000000 */
[----:B------:R-:W-:Y:S01]  /*18ed0*/  ISETP.GE.AND P1, PT, R2, UR5, PT ;  /* 0x0000000502007c0c */ /* 0x000fe2000bf26270 */
[----:B------:R-:W-:Y:S01]  /*18ee0*/  VIADD R13, R7, 0x38 ;  /* 0x00000038070d7836 */ /* 0x000fe20000000000 */
[----:B------:R-:W-:-:S02]  /*18ef0*/  LEA.HI.X.SX32 R4, R4, R9, 0x1, P2 ;  /* 0x0000000904047211 */ /* 0x000fc400010f0eff */
[----:B------:R-:W-:Y:S01]  /*18f00*/  LEA R2, P2, R5, UR6, 0x2 ;  /* 0x0000000605027c11 */ /* 0x000fe2000f8410ff */
[----:B------:R1:W3:Y:S01]  /*18f10*/  LDS.128 R8, [R12] ;  /* 0x000000000c087984 */ /* 0x0002e20000000c00 */
[----:B------:R-:W-:Y:S02]  /*18f20*/  ISETP.GE.AND P4, PT, R3, UR5, PT ;  /* 0x0000000503007c0c */ /* 0x000fe4000bf86270 */
[----:B------:R-:W-:Y:S01]  /*18f30*/  ISETP.GE.AND P5, PT, R0, UR5, PT ;  /* 0x0000000500007c0c */ /* 0x000fe2000bfa6270 */
[----:B------:R-:W-:Y:S01]  /*18f40*/  VIADD R0, R7, 0x30 ;  /* 0x0000003007007836 */ /* 0x000fe20000000000 */
[----:B------:R-:W-:Y:S02]  /*18f50*/  LEA.HI.X R3, R5, UR7, R4, 0x2, P2 ;  /* 0x0000000705037c11 */ /* 0x000fe400090f1404 */
[----:B------:R-:W-:Y:S02]  /*18f60*/  ISETP.GE.AND P2, PT, R7, UR5, PT ;  /* 0x0000000507007c0c */ /* 0x000fe4000bf46270 */
[----:B------:R1:W4:Y:S01]  /*18f70*/  LDS.128 R4, [R12+0x4000] ;  /* 0x004000000c047984 */ /* 0x0003220000000c00 */
[----:B------:R-:W-:Y:S01]  /*18f80*/  ISETP.GE.AND P3, PT, R0, UR5, PT ;  /* 0x0000000500007c0c */ /* 0x000fe2000bf66270 */
[----:B------:R-:W-:-:S09]  /*18f90*/  VIADD R0, R16, 0x40 ;  /* 0x0000004010007836 */ /* 0x000fd20000000000 */
[----:B------:R-:W-:Y:S05]  /*18fa0*/  @P2 BRA `(.L_x_2249) ;  /* 0x0000000000182947 */ /* 0x000fea0003800000 */
[----:B------:R-:W-:Y:S02]  /*18fb0*/  ULDC UR4, c[0x0][0x2d0] ;  /* 0x0000b40000047ab9 */ /* 0x000fe40000000800 */
[----:B------:R-:W-:-:S13]  /*18fc0*/  ISETP.GE.AND P2, PT, R16, UR4, PT ;  /* 0x0000000410007c0c */ /* 0x000fda000bf46270 */
[----:B---3--:R3:W-:Y:S04]  /*18fd0*/  @!P2 STG.E.64 desc[UR24][R2.64], R8 ;  /* 0x000000080200a986 */ /* 0x0087e8000c101b18 */
[----:B------:R3:W-:Y:S01]  /*18fe0*/  @!P2 STG.E.64 desc[UR24][R2.64+0x8], R10 ;  /* 0x0000080a0200a986 */ /* 0x0007e2000c101b18 */
[----:B------:R-:W-:-:S13]  /*18ff0*/  ISETP.GE.AND P2, PT, R0, UR4, PT ;  /* 0x0000000400007c0c */ /* 0x000fda000bf46270 */
[----:B----4-:R3:W-:Y:S02]  /*19000*/  @!P2 STG.E.128 desc[UR24][R2.64+0x100], R4 ;  /* 0x000100040200a986 */ /* 0x0107e4000c101d18 */
.L_x_2249:
[----:B------:R-:W-:Y:S05]  /*19010*/  BSYNC B0 ;  /* 0x0000000000007941 */ /* 0x000fea0003800000 */
.L_x_2248:
[----:B---3--:R3:W1:Y:S01]  /*19020*/  LDS.128 R8, [R12+0x800] ;  /* 0x000800000c087984 */ /* 0x0086620000000c00 */
[----:B------:R-:W-:Y:S01]  /*19030*/  BSSY B0, `(.L_x_2250) ;  /* 0x0000009000007945 */ /* 0x000fe20003800000 */
[----:B------:R-:W-:Y:S02]  /*19040*/  ISETP.GE.AND P2, PT, R13, UR5, PT ;  /* 0x000000050d007c0c */ /* 0x000fe4000bf46270 */
[----:B----4-:R3:W4:Y:S01]  /*19050*/  LDS.128 R4, [R12+0x4800] ;  /* 0x004800000c047984 */ /* 0x0107220000000c00 */
[----:B------:R-:W-:Y:S05]  /*19060*/  @P0 BRA `(.L_x_2251) ;  /* 0x0000000000140947 */ /* 0x000fea0003800000 */
[----:B------:R-:W-:Y:S02]  /*19070*/  ULDC UR4, c[0x0][0x2d0] ;  /* 0x0000b40000047ab9 */ /* 0x000fe40000000800 */
[----:B------:R-:W-:-:S13]  /*19080*/  ISETP.GE.AND P0, PT, R16, UR4, PT ;  /* 0x0000000410007c0c */ /* 0x000fda000bf06270 */
[----:B-1----:R1:W-:Y:S01]  /*19090*/  @!P0 STG.E.128 desc[UR24][R2.64+0x1000], R8 ;  /* 0x0010000802008986 */ /* 0x0023e2000c101d18 */
[----:B------:R-:W-:-:S13]  /*190a0*/  ISETP.GE.AND P0, PT, R0, UR4, PT ;  /* 0x0000000400007c0c */ /* 0x000fda000bf06270 */
[----:B----4-:R1:W-:Y:S02]  /*190b0*/  @!P0 STG.E.128 desc[UR24][R2.64+0x1100], R4 ;  /* 0x0011000402008986 */ /* 0x0103e4000c101d18 */
.L_x_2251:
[----:B------:R-:W-:Y:S05]  /*190c0*/  BSYNC B0 ;  /* 0x0000000000007941 */ /* 0x000fea0003800000 */
.L_x_2250:
[----:B-1----:R1:W3:Y:S01]  /*190d0*/  LDS.128 R8, [R12+0x1000] ;  /* 0x001000000c087984 */ /* 0x0022e20000000c00 */
[----:B------:R-:W-:Y:S03]  /*190e0*/  BSSY B0, `(.L_x_2252) ;  /* 0x0000008000007945 */ /* 0x000fe60003800000 */
[----:B----4-:R1:W4:Y:S01]  /*190f0*/  LDS.128 R4, [R12+0x5000] ;  /* 0x005000000c047984 */ /* 0x0103220000000c00 */
[----:B------:R-:W-:Y:S05]  /*19100*/  @P1 BRA `(.L_x_2253) ;  /* 0x0000000000141947 */ /* 0x000fea0003800000 */
[----:B------:R-:W-:Y:S02]  /*19110*/  ULDC UR4, c[0x0][0x2d0] ;  /* 0x0000b40000047ab9 */ /* 0x000fe40000000800 */
[----:B------:R-:W-:Y:S02]  /*19120*/  ISETP.GE.AND P1, PT, R16, UR4, PT ;  /* 0x0000000410007c0c */ /* 0x000fe4000bf26270 */
[----:B------:R-:W-:-:S11]  /*19130*/  ISETP.GE.AND P0, PT, R0, UR4, PT ;  /* 0x0000000400007c0c */ /* 0x000fd6000bf06270 */
[----:B---3--:R3:W-:Y:S04]  /*19140*/  @!P1 STG.E.128 desc[UR24][R2.64+0x2000], R8 ;  /* 0x0020000802009986 */ /* 0x0087e8000c101d18 */
[----:B----4-:R3:W-:Y:S02]  /*19150*/  @!P0 STG.E.128 desc[UR24][R2.64+0x2100], R4 ;  /* 0x0021000402008986 */ /* 0x0107e4000c101d18 */
.L_x_2253:
[----:B------:R-:W-:Y:S05]  /*19160*/  BSYNC B0 ;  /* 0x0000000000007941 */ /* 0x000fea0003800000 */
.L_x_2252:
[----:B---3--:R3:W1:Y:S01]  /*19170*/  LDS.128 R8, [R12+0x1800] ;  /* 0x001800000c087984 */ /* 0x0086620000000c00 */
[----:B------:R-:W-:Y:S03]  /*19180*/  BSSY B0, `(.L_x_2254) ;  /* 0x0000008000007945 */ /* 0x000fe60003800000 */
[----:B----4-:R3:W4:Y:S01]  /*19190*/  LDS.128 R4, [R12+0x5800] ;  /* 0x005800000c047984 */ /* 0x0107220000000c00 */
[----:B------:R-:W-:Y:S05]  /*191a0*/  @P6 BRA `(.L_x_2255) ;  /* 0x0000000000146947 */ /* 0x000fea0003800000 */
[----:B------:R-:W-:Y:S02]  /*191b0*/  ULDC UR4, c[0x0][0x2d0] ;  /* 0x0000b40000047ab9 */ /* 0x000fe40000000800 */
[----:B------:R-:W-:Y:S02]  /*191c0*/  ISETP.GE.AND P1, PT, R16, UR4, PT ;  /* 0x0000000410007c0c */ /* 0x000fe4000bf26270 */
[----:B------:R-:W-:-:S11]  /*191d0*/  ISETP.GE.AND P0, PT, R0, UR4, PT ;  /* 0x0000000400007c0c */ /* 0x000fd6000bf06270 */
[----:B-1----:R1:W-:Y:S04]  /*191e0*/  @!P1 STG.E.128 desc[UR24][R2.64+0x3000], R8 ;  /* 0x0030000802009986 */ /* 0x0023e8000c101d18 */
[----:B----4-:R1:W-:Y:S02]  /*191f0*/  @!P0 STG.E.128 desc[UR24][R2.64+0x3100], R4 ;  /* 0x0031000402008986 */ /* 0x0103e4000c101d18 */
.L_x_2255:
[----:B------:R-:W-:Y:S05]  /*19200*/  BSYNC B0 ;  /* 0x0000000000007941 */ /* 0x000fea0003800000 */
.L_x_2254:
        /* <DEDUP_REMOVED lines=9> */
.L_x_2257:
[----:B------:R-:W-:Y:S05]  /*192a0*/  BSYNC B0 ;  /* 0x0000000000007941 */ /* 0x000fea0003800000 */
.L_x_2256:
        /* <DEDUP_REMOVED lines=9> */
.L_x_2259:
[----:B------:R-:W-:Y:S05]  /*19340*/  BSYNC B0 ;  /* 0x0000000000007941 */ /* 0x000fea0003800000 */
.L_x_2258:
[----:B-1--4-:R1:W4:Y:S01]  /*19350*/  LDS.128 R4, [R12+0x3000] ;  /* 0x003000000c047984 */ /* 0x0123220000000c00 */
[----:B------:R-:W-:Y:S03]  /*19360*/  BSSY B0, `(.L_x_2260) ;  /* 0x0000008000007945 */ /* 0x000fe60003800000 */
[----:B------:R1:W3:Y:S01]  /*19370*/  LDS.128 R8, [R12+0x7000] ;  /* 0x007000000c087984 */ /* 0x0002e20000000c00 */
[----:B------:R-:W-:Y:S05]  /*19380*/  @P3 BRA `(.L_x_2261) ;  /* 0x0000000000143947 */ /* 0x000fea0003800000 */
[----:B------:R-:W-:Y:S02]  /*19390*/  ULDC UR4, c[0x0][0x2d0] ;  /* 0x0000b40000047ab9 */ /* 0x000fe40000000800 */
[----:B------:R-:W-:Y:S02]  /*193a0*/  ISETP.GE.AND P1, PT, R16, UR4, PT ;  /* 0x0000000410007c0c */ /* 0x000fe4000bf26270 */
[----:B------:R-:W-:-:S11]  /*193b0*/  ISETP.GE.AND P0, PT, R0, UR4, PT ;  /* 0x0000000400007c0c */ /* 0x000fd6000bf06270 */
[----:B----4-:R4:W-:Y:S04]  /*193c0*/  @!P1 STG.E.128 desc[UR24][R2.64+0x6000], R4 ;  /* 0x0060000402009986 */ /* 0x0109e8000c101d18 */
[----:B---3--:R4:W-:Y:S02]  /*193d0*/  @!P0 STG.E.128 desc[UR24][R2.64+0x6100], R8 ;  /* 0x0061000802008986 */ /* 0x0089e4000c101d18 */
.L_x_2261:
[----:B------:R-:W-:Y:S05]  /*193e0*/  BSYNC B0 ;  /* 0x0000000000007941 */ /* 0x000fea0003800000 */
.L_x_2260:
[----:B------:R-:W-:Y:S05]  /*193f0*/  @P2 EXIT ;  /* 0x000000000000294d */ /* 0x000fea0003800000 */
[----:B------:R-:W-:Y:S02]  /*19400*/  ULDC UR4, c[0x0][0x2d0] ;  /* 0x0000b40000047ab9 */ /* 0x000fe40000000800 */
[----:B------:R-:W-:Y:S02]  /*19410*/  ISETP.GE.AND P1, PT, R16, UR4, PT ;  /* 0x0000000410007c0c */ /* 0x000fe4000bf26270 */
[----:B------:R-:W-:-:S11]  /*19420*/  ISETP.GE.AND P0, PT, R0, UR4, PT ;  /* 0x0000000400007c0c */ /* 0x000fd6000bf06270 */
[----:B------:R1:W-:Y:S02]  /*19430*/  @!P1 STG.E.128 desc[UR24][R2.64+0x7000], R24 ;  /* 0x0070001802009986 */ /* 0x0003e4000c101d18 */
[----:B------:R-:W-:Y:S05]  /*19440*/  @P0 EXIT ;  /* 0x000000000000094d */ /* 0x000fea0003800000 */
[----:B--2---:R-:W-:Y:S01]  /*19450*/  STG.E.128 desc[UR24][R2.64+0x7100], R20 ;  /* 0x0071001402007986 */ /* 0x004fe2000c101d18 */
[----:B------:R-:W-:Y:S05]  /*19460*/  EXIT ;  /* 0x000000000000794d */ /* 0x000fea0003800000 */
        .weak           $__internal_22_$__cuda_sm20_rcp_rn_f32_slowpath
        .type           $__internal_22_$__cuda_sm20_rcp_rn_f32_slowpath,@function
        .size           $__internal_22_$__cuda_sm20_rcp_rn_f32_slowpath,(.L_x_3498 - $__internal_22_$__cuda_sm20_rcp_rn_f32_slowpath)
$__internal_22_$__cuda_sm20_rcp_rn_f32_slowpath:
        /* <DEDUP_REMOVED lines=15> */
.L_x_2263:
        /* <DEDUP_REMOVED lines=33> */
.L_x_2265:
[----:B------:R1:W2:Y:S02]  /*19770*/  MUFU.RCP R7, R8 ;  /* 0x0000000800077308 */ /* 0x0002a40000001000 */
.L_x_2264:
[----:B------:R-:W-:Y:S05]  /*19780*/  BSYNC B0 ;  /* 0x0000000000007941 */ /* 0x000fea0003800000 */
.L_x_2262:
[----:B------:R-:W-:Y:S02]  /*19790*/  MOV R4, R6 ;  /* 0x0000000600047202 */ /* 0x000fe40000000f00 */
[----:B------:R-:W-:-:S04]  /*197a0*/  MOV R5, 0x0 ;  /* 0x0000000000057802 */ /* 0x000fc80000000f00 */
[----:B-12---:R-:W-:Y:S05]  /*197b0*/  RET.REL.NODEC R4 `(_ZN13pytorch_flash24flash_fwd_splitkv_kernelI23Flash_fwd_kernel_traitsILi128ELi64ELi128ELi4ELb0ELb0EN7cutlass10bfloat16_tE19Flash_kernel_traitsILi128ELi64ELi128ELi4ES3_EELb0ELb1ELb0ELb0ELb0ELb0ELb1ELb0EEEvNS_16Flash_fwd_paramsE) ;  /* 0xfffffe6804107950 */ /* 0x006fea0003c3ffff */
.L_x_2266:
        /* <DEDUP_REMOVED lines=12> */
.L_x_3498:


//--------------------- .text._ZN13pytorch_flash24flash_fwd_splitkv_kernelI23Flash_fwd_kernel_traitsILi128ELi64ELi128ELi4ELb0ELb0EN7cutlass10bfloat16_tE19Flash_kernel_traitsILi128ELi64ELi128ELi4ES3_EELb0ELb1ELb0ELb0ELb0ELb0ELb1ELb1EEEvNS_16Flash_fwd_paramsE --------------------------
	.section	.text._ZN13pytorch_flash24flash_fwd_splitkv_kernelI23Flash_fwd_kernel_traitsILi128ELi64ELi128ELi4ELb0ELb0EN7cutlass10bfloat16_tE19Flash_kernel_traitsILi128ELi64ELi128ELi4ES3_EELb0ELb1ELb0ELb0ELb0ELb0ELb1ELb1EEEvNS_16Flash_fwd_paramsE,"ax",@progbits
	.sectionflags	@"SHF_BARRIERS=1"
	.align	128
        .global         _ZN13pytorch_flash24flash_fwd_splitkv_kernelI23Flash_fwd_kernel_traitsILi128ELi64ELi128ELi4ELb0ELb0EN7cutlass10bfloat16_tE19Flash_kernel_traitsILi128ELi64ELi128ELi4ES3_EELb0ELb1ELb0ELb0ELb0ELb0ELb1ELb1EEEvNS_16Flash_fwd_paramsE
        .type           _ZN13pytorch_flash24flash_fwd_splitkv_kernelI23Flash_fwd_kernel_traitsILi128ELi64ELi128ELi4ELb0ELb0EN7cutlass10bfloat16_tE19Flash_kernel_traitsILi128ELi64ELi128ELi4ES3_EELb0ELb1ELb0ELb0ELb0ELb0ELb1ELb1EEEvNS_16Flash_fwd_paramsE,@function
        .size           _ZN13pytorch_flash24flash_fwd_splitkv_kernelI23Flash_fwd_kernel_traitsILi128ELi64ELi128ELi4ELb0ELb0EN7cutlass10bfloat16_tE19Flash_kernel_traitsILi128ELi64ELi128ELi4ES3_EELb0ELb1ELb0ELb0ELb0ELb0ELb1ELb1EEEvNS_16Flash_fwd_paramsE,(.L_x_3500 - _ZN13pytorch_flash24flash_fwd_splitkv_kernelI23Flash_fwd_kernel_traitsILi128ELi64ELi128ELi4ELb0ELb0EN7cutlass10bfloat16_tE19Flash_kernel_traitsILi128ELi64ELi128ELi4ES3_EELb0ELb1ELb0ELb0ELb0ELb0ELb1ELb1EEEvNS_16Flash_fwd_paramsE)
        .other          _ZN13pytorch_flash24flash_fwd_splitkv_kernelI23Flash_fwd_kernel_traitsILi128ELi64ELi128ELi4ELb0ELb0EN7cutlass10bfloat16_tE19Flash_kernel_traitsILi128ELi64ELi128ELi4ES3_EELb0ELb1ELb0ELb0ELb0ELb0ELb1ELb1EEEvNS_16Flash_fwd_paramsE,@"STO_CUDA_ENTRY STV_DEFAULT"
_ZN13pytorch_flash24flash_fwd_splitkv_kernelI23Flash_fwd_kernel_traitsILi128ELi64ELi128ELi4ELb0ELb0EN7cutlass10bfloat16_tE19Flash_kernel_traitsILi128ELi64ELi128ELi4ES3_EELb0ELb1ELb0ELb0ELb0ELb0ELb1ELb1EEEvNS_16Flash_fwd_paramsE:
.text._ZN13pytorch_flash24flash_fwd_splitkv_kernelI23Flash_fwd_kernel_traitsILi128ELi64ELi128ELi4ELb0ELb0EN7cutlass10bfloat16_tE19Flash_kernel_traitsILi128ELi64ELi128ELi4ES3_EELb0ELb1ELb0ELb0ELb0ELb0ELb1ELb1EEEvNS_16Flash_fwd_paramsE:
        /* <DEDUP_REMOVED lines=11> */
[----:B--2---:R-:W-:-:S06]  /*00b0*/  VIADD R4, R4, 0xffffffe ;  /* 0x0ffffffe04047836 */ /* 0x004fcc0000000000 */
[----:B------:R-:W2:Y:S02]  /*00c0*/  F2I.FTZ.U32.TRUNC.NTZ R3, R4 ;  /* 0x0000000400037305 */ /* 0x000ea4000021f000 */
[----:B--2---:R-:W-:Y:S01]  /*00d0*/  IMAD.MOV R2, RZ, RZ, -R3 ;  /* 0x000000ffff027224 */ /* 0x004fe200078e0a03 */
[----:B------:R-:W2:Y:S03]  /*00e0*/  LDC R4, c[0x0][0x10] ;  /* 0x00000400ff047b82 */ /* 0x000ea60000000800 */
        /* <DEDUP_REMOVED lines=14> */
[----:B------:R-:W-:Y:S05]  /*01d0*/  CALL.REL.NOINC `($_ZN13pytorch_flash24flash_fwd_splitkv_kernelI23Flash_fwd_kernel_traitsILi128ELi64ELi128ELi4ELb0ELb0EN7cutlass10bfloat16_tE19Flash_kernel_traitsILi128ELi64ELi128ELi4ES3_EELb0ELb1ELb0ELb0ELb0ELb0ELb1ELb1EEEvNS_16Flash_fwd_paramsE$_ZN13pytorch_flash30compute_attn_1rowblock_splitkvI23Flash_fwd_kernel_traitsILi128ELi64ELi128ELi4ELb0ELb0EN7cutlass10bfloat16_tE19Flash_kernel_traitsILi128ELi64ELi128ELi4ES3_EELb0ELb1ELb0ELb0ELb0ELb0ELb1ELb1ENS_16Flash_fwd_paramsEEEvRKT8_iiiii) ;  /* 0x0000000000087944 */ /* 0x000fea0003c00000 */
[----:B------:R-:W-:Y:S05]  /*01e0*/  BSYNC B4 ;  /* 0x0000000000047941 */ /* 0x000fea0003800000 */
.L_x_2267:
[----:B------:R-:W-:Y:S05]  /*01f0*/  EXIT ;  /* 0x000000000000794d */ /* 0x000fea0003800000 */
        .type           $_ZN13pytorch_flash24flash_fwd_splitkv_kernelI23Flash_fwd_kernel_traitsILi128ELi64ELi128ELi4ELb0ELb0EN7cutlass10bfloat16_tE19Flash_kernel_traitsILi128ELi64ELi128ELi4ES3_EELb0ELb1ELb0ELb0ELb0ELb0ELb1ELb1EEEvNS_16Flash_fwd_paramsE$_ZN13pytorch_flash30compute_attn_1rowblock_splitkvI23Flash_fwd_kernel_traitsILi128ELi64ELi128ELi4ELb0ELb0EN7cutlass10bfloat16_tE19Flash_kernel_traitsILi128ELi64ELi128ELi4ES3_EELb0ELb1ELb0ELb0ELb0ELb0ELb1ELb1ENS_16Flash_fwd_paramsEEEvRKT8_iiiii,@function
        .size           $_ZN13pytorch_flash24flash_fwd_splitkv_kernelI23Flash_fwd_kernel_traitsILi128ELi64ELi128ELi4ELb0ELb0EN7cutlass10bfloat16_tE19Flash_kernel_traitsILi128ELi64ELi128ELi4ES3_EELb0ELb1ELb0ELb0ELb0ELb0ELb1ELb1EEEvNS_16Flash_fwd_paramsE$_ZN13pytorch_flash30compute_attn_1rowblock_splitkvI23Flash_fwd_kernel_traitsILi128ELi64ELi128ELi4ELb0ELb0EN7cutlass10bfloat16_tE19Flash_kernel_traitsILi128ELi64ELi128ELi4ES3_EELb0ELb1ELb0ELb0ELb0ELb0ELb1ELb1ENS_16Flash_fwd_paramsEEEvRKT8_iiiii,($__internal_23_$__cuda_sm20_rcp_rn_f32_slowpath - $_ZN13pytorch_flash24flash_fwd_splitkv_kernelI23Flash_fwd_kernel_traitsILi128ELi64ELi128ELi4ELb0ELb0EN7cutlass10bfloat16_tE19Flash_kernel_traitsILi128ELi64ELi128ELi4ES3_EELb0ELb1ELb0ELb0ELb0ELb0ELb1ELb1EEEvNS_16Flash_fwd_paramsE$_ZN13pytorch_flash30compute_attn_1rowblock_splitkvI23Flash_fwd_kernel_traitsILi128ELi64ELi128ELi4ELb0ELb0EN7cutlass10bfloat16_tE19Flash_kernel_traitsILi128ELi64ELi128ELi4ES3_EELb0ELb1ELb0ELb0ELb0ELb0ELb1ELb1ENS_16Flash_fwd_paramsEEEvRKT8_iiiii)
$_ZN13pytorch_flash24flash_fwd_splitkv_kernelI23Flash_fwd_kernel_traitsILi128ELi64ELi128ELi4ELb0ELb0EN7cutlass10bfloat16_tE19Flash_kernel_traitsILi128ELi64ELi128ELi4ES3_EELb0ELb1ELb0ELb0ELb0ELb0ELb1ELb1EEEvNS_16Flash_fwd_paramsE$_ZN13pytorch_flash30compute_attn_1rowblock_splitkvI23Flash_fwd_kernel_traitsILi128ELi64ELi128ELi4ELb0ELb0EN7cutlass10bfloat16_tE19Flash_kernel_traitsILi128ELi64ELi128ELi4ES3_EELb0ELb1ELb0ELb0ELb0ELb0ELb1ELb1ENS_16Flash_fwd_paramsEEEvRKT8_iiiii:
        /* <DEDUP_REMOVED lines=15> */
[----:B------:R-:W-:Y:S01]  /*02f0*/  BSSY B0, `(.L_x_2268) ;  /* 0x000000c000007945 */ /* 0x000fe20003800000 */
[----:B------:R-:W-:Y:S01]  /*0300*/  IMAD.MOV.U32 R15, RZ, RZ, -0x1 ;  /* 0xffffffffff0f7424 */ /* 0x000fe200078e00ff */
[----:B--2---:R-:W-:-:S06]  /*0310*/  @P0 IADD3 R234, R234, -R25, RZ ;  /* 0x80000019eaea0210 */ /* 0x004fcc0007ffe0ff */
[----:B------:R1:W5:Y:S01]  /*0320*/  @!P0 LD.E R234, desc[UR4][R10.64+0xb4] ;  /* 0x0000b4040aea8980 */ /* 0x000362000c101900 */
[----:B----4-:R-:W-:-:S04]  /*0330*/  ISETP.NE.U32.AND P0, PT, R6, RZ, PT ;  /* 0x000000ff0600720c */ /* 0x010fc80003f05070 */
[----:B------:R-:W-:Y:S01]  /*0340*/  ISETP.NE.AND.EX P0, PT, R7, RZ, PT, P0 ;  /* 0x000000ff0700720c */ /* 0x000fe20003f05300 */
[----:B------:R-:W-:-:S12]  /*0350*/  IMAD.WIDE R6, R235, 0x4, R6 ;  /* 0x00000004eb067825 */ /* 0x000fd800078e0206 */
[----:B------:R-:W-:Y:S05]  /*0360*/  @!P0 BRA `(.L_x_2269) ;  /* 0x0000000000108947 */ /* 0x000fea0003800000 */
[----:B------:R-:W2:Y:S02]  /*0370*/  LD.E.U8 R0, desc[UR4][R10.64+0x1b2] ;  /* 0x0001b2040a007980 */ /* 0x000ea4000c101100 */
[----:B--2---:R-:W-:-:S13]  /*0380*/  ISETP.NE.AND P1, PT, R0, RZ, PT ;  /* 0x000000ff0000720c */ /* 0x004fda0003f25270 */
[----:B------:R-:W-:Y:S05]  /*0390*/  @!P1 BRA `(.L_x_2269) ;  /* 0x0000000000049947 */ /* 0x000fea0003800000 */
[----:B------:R2:W5:Y:S02]  /*03a0*/  LD.E R15, desc[UR4][R6.64] ;  /* 0x00000004060f7980 */ /* 0x000564000c101900 */
.L_x_2269:
[----:B------:R-:W-:Y:S05]  /*03b0*/  BSYNC B0 ;  /* 0x0000000000007941 */ /* 0x000fea0003800000 */
.L_x_2268:
        /* <DEDUP_REMOVED lines=8> */
.L_x_2271:
[----:B------:R3:W5:Y:S02]  /*0440*/  LD.E R3, desc[UR4][R10.64+0xb8] ;  /* 0x0000b8040a037980 */ /* 0x000764000c101900 */
.L_x_2272:
[----:B------:R-:W-:Y:S05]  /*0450*/  BSYNC B0 ;  /* 0x0000000000007941 */ /* 0x000fea0003800000 */
.L_x_2270:
        /* <DEDUP_REMOVED lines=10> */
.L_x_2274:
[----:B------:R-:W2:Y:S01]  /*0500*/  LD.E.64 R2, desc[UR4][R10.64+0x108] ;  /* 0x000108040a027980 */ /* 0x000ea2000c101b00 */
[----:B------:R-:W-:Y:S01]  /*0510*/  BSSY B0, `(.L_x_2276) ;  /* 0x0000006000007945 */ /* 0x000fe20003800000 */
[----:B------:R-:W-:Y:S01]  /*0520*/  IMAD.MOV.U32 R69, RZ, RZ, RZ ;  /* 0x000000ffff457224 */ /* 0x000fe200078e00ff */
[----:B--2---:R-:W-:-:S04]  /*0530*/  ISETP.NE.U32.AND P0, PT, R2, RZ, PT ;  /* 0x000000ff0200720c */ /* 0x004fc80003f05070 */
[----:B------:R-:W-:-:S13]  /*0540*/  ISETP.NE.AND.EX P0, PT, R3, RZ, PT, P0 ;  /* 0x000000ff0300720c */ /* 0x000fda0003f05300 */
[----:B------:R-:W-:Y:S05]  /*0550*/  @!P0 BRA `(.L_x_2277) ;  /* 0x0000000000048947 */ /* 0x000fea0003800000 */
[----:B------:R2:W5:Y:S02]  /*0560*/  LD.E R69, desc[UR4][R10.64+0xbc] ;  /* 0x0000bc040a457980 */ /* 0x000564000c101900 */
.L_x_2277:
[----:B------:R-:W-:Y:S05]  /*0570*/  BSYNC B0 ;  /* 0x0000000000007941 */ /* 0x000fea0003800000 */
.L_x_2276:
[----:B-----5:R-:W-:Y:S02]  /*0580*/  IADD3 R69, R92, R69, RZ ;  /* 0x000000455c457210 */ /* 0x020fe40007ffe0ff */
.L_x_2275:
[----:B------:R-:W-:Y:S05]  /*0590*/  BSYNC B1 ;  /* 0x0000000000017941 */ /* 0x000fea0003800000 */
.L_x_2273:
[----:B------:R-:W-:Y:S01]  /*05a0*/  IMAD.SHL.U32 R67, R231, 0x40, RZ ;  /* 0x00000040e7437824 */ /* 0x000fe200078e00ff */
[----:B------:R-:W-:Y:S01]  /*05b0*/  MOV R2, R230 ;  /* 0x000000e600027202 */ /* 0x000fe20000000f00 */
[----:B------:R-:W-:-:S03]  /*05c0*/  IMAD.MOV.U32 R3, RZ, RZ, 0x0 ;  /* 0x00000000ff037424 */ /* 0x000fc600078e00ff */
[----:B------:R-:W-:-:S13]  /*05d0*/  ISETP.GT.AND P0, PT, R234, R67, PT ;  /* 0x00000043ea00720c */ /* 0x000fda0003f04270 */
[----:B-123--:R-:W-:Y:S05]  /*05e0*/  @!P0 RET.REL.NODEC R2 `(_ZN13pytorch_flash24flash_fwd_splitkv_kernelI23Flash_fwd_kernel_traitsILi128ELi64ELi128ELi4ELb0ELb0EN7cutlass10bfloat16_tE19Flash_kernel_traitsILi128ELi64ELi128ELi4ES3_EELb0ELb1ELb0ELb0ELb0ELb0ELb1ELb1EEEvNS_16Flash_fwd_paramsE) ;  /* 0xfffffff802848950 */ /* 0x00efea0003c3ffff */
[----:B------:R-:W2:Y:S04]  /*05f0*/  LD.E R0, desc[UR4][R10.64+0xb8] ;  /* 0x0000b8040a007980 */ /* 0x000ea8000c101900 */
[----:B------:R-:W3:Y:S04]  /*0600*/  LD.E R5, desc[UR4][R10.64+0x184] ;  /* 0x000184040a057980 */ /* 0x000ee8000c101900 */
[----:B------:R-:W4:Y:S01]  /*0610*/  LD.E R6, desc[UR4][R10.64+0x188] ;  /* 0x000188040a067980 */ /* 0x000f22000c101900 */
[----:B------:R-:W-:Y:S02]  /*0620*/  IABS R3, R4 ;  /* 0x0000000400037213 */ /* 0x000fe40000000000 */
[----:B------:R-:W-:Y:S01]  /*0630*/  IADD3 R8, R69, R67, -R234 ;  /* 0x0000004345087210 */ /* 0x000fe20007ffe8ea */
[----:B------:R-:W1:Y:S01]  /*0640*/  S2R R229, SR_TID.X ;  /* 0x0000000000e57919 */ /* 0x000e620000002100 */
[----:B------:R-:W5:Y:S08]  /*0650*/  I2F.RP R2, R3 ;  /* 0x0000000300027306 */ /* 0x000f700000209400 */
[----:B-----5:R-:W5:Y:S02]  /*0660*/  MUFU.RCP R12, R2 ;  /* 0x00000002000c7308 */ /* 0x020f640000001000 */
[----:B-----5:R-:W-:-:S06]  /*0670*/  VIADD R12, R12, 0xffffffe ;  /* 0x0ffffffe0c0c7836 */ /* 0x020fcc0000000000 */
[----:B------:R5:W1:Y:S02]  /*0680*/  F2I.FTZ.U32.TRUNC.NTZ R13, R12 ;  /* 0x0000000c000d7305 */ /* 0x000a64000021f000 */
[----:B-----5:R-:W-:Y:S02]  /*0690*/  IMAD.MOV.U32 R12, RZ, RZ, RZ ;  /* 0x000000ffff0c7224 */ /* 0x020fe400078e00ff */
[----:B--2---:R-:W-:Y:S02]  /*06a0*/  VIADD R0, R0, 0x7f ;  /* 0x0000007f00007836 */ /* 0x004fe40000000000 */
[----:B---3--:R-:W-:-:S03]  /*06b0*/  IMAD.IADD R5, R8, 0x1, -R5 ;  /* 0x0000000108057824 */ /* 0x008fc600078e0a05 */
[----:B------:R-:W-:-:S04]  /*06c0*/  SHF.R.S32.HI R9, RZ, 0x1f, R0 ;  /* 0x0000001fff097819 */ /* 0x000fc80000011400 */
[----:B------:R-:W-:Y:S01]  /*06d0*/  LEA.HI R9, R9, R0, RZ, 0x7 ;  /* 0x0000000009097211 */ /* 0x000fe200078f38ff */
[----:B-1----:R-:W-:-:S03]  /*06e0*/  IMAD.MOV R0, RZ, RZ, -R13 ;  /* 0x000000ffff007224 */ /* 0x002fc600078e0a0d */
[-C--:B------:R-:W-:Y:S01]  /*06f0*/  LEA.HI.SX32 R9, R9, R4.reuse, 0x19 ;  /* 0x0000000409097211 */ /* 0x080fe200078fcaff */
[----:B------:R-:W-:Y:S01]  /*0700*/  IMAD R7, R0, R3, RZ ;  /* 0x0000000300077224 */ /* 0x000fe200078e02ff */
[----:B------:R-:W-:-:S03]  /*0710*/  IABS R0, R4 ;  /* 0x0000000400007213 */ /* 0x000fc60000000000 */
[----:B------:R-:W-:Y:S02]  /*0720*/  VIADD R9, R9, 0xffffffff ;  /* 0xffffffff09097836 */ /* 0x000fe40000000000 */
[----:B------:R-:W-:-:S03]  /*0730*/  IMAD.HI.U32 R7, R13, R7, R12 ;  /* 0x000000070d077227 */ /* 0x000fc600078e000c */
[----:B------:R-:W-:Y:S01]  /*0740*/  IABS R2, R9 ;  /* 0x0000000900027213 */ /* 0x000fe20000000000 */
[----:B------:R-:W-:Y:S01]  /*0750*/  IMAD.MOV R0, RZ, RZ, -R0 ;  /* 0x000000ffff007224 */ /* 0x000fe200078e0a00 */
        /* <DEDUP_REMOVED lines=9> */
[----:B------:R-:W-:Y:S01]  /*07f0*/  VIADD R0, R69, 0x7f ;  /* 0x0000007f45007836 */ /* 0x000fe20000000000 */
[----:B------:R-:W-:-:S04]  /*0800*/  IADD3 R3, -R234, 0xbf, R67 ;  /* 0x000000bfea037810 */ /* 0x000fc80007ffe143 */
[----:B----4-:R-:W-:-:S07]  /*0810*/  IADD3 R3, R6, R3, R69 ;  /* 0x0000000306037210 */ /* 0x010fce0007ffe045 */
[----:B------:R-:W-:-:S04]  /*0820*/  @P2 VIADD R7, R7, 0x1 ;  /* 0x0000000107072836 */ /* 0x000fc80000000000 */
[----:B------:R-:W-:Y:S01]  /*0830*/  IMAD.MOV.U32 R2, RZ, RZ, R7 ;  /* 0x000000ffff027224 */ /* 0x000fe200078e0007 */
[----:B------:R-:W-:-:S03]  /*0840*/  SHF.R.S32.HI R7, RZ, 0x1f, R0 ;  /* 0x0000001fff077819 */ /* 0x000fc60000011400 */
[----:B------:R-:W-:Y:S01]  /*0850*/  @!P0 IMAD.MOV R2, RZ, RZ, -R2 ;  /* 0x000000ffff028224 */ /* 0x000fe200078e0a02 */
[----:B------:R-:W-:Y:S02]  /*0860*/  @!P1 LOP3.LUT R2, RZ, R4, RZ, 0x33, !PT ;  /* 0x00000004ff029212 */ /* 0x000fe400078e33ff */
[----:B------:R-:W-:Y:S02]  /*0870*/  LEA.HI R7, R7, R0, RZ, 0x7 ;  /* 0x0000000007077211 */ /* 0x000fe400078f38ff */
[----:B------:R-:W-:Y:S01]  /*0880*/  SHF.R.S32.HI R4, RZ, 0x1f, R5 ;  /* 0x0000001fff047819 */ /* 0x000fe20000011405 */
[----:B------:R-:W-:Y:S01]  /*0890*/  IMAD R226, R2, UR7, RZ ;  /* 0x0000000702e27c24 */ /* 0x000fe2000f8e02ff */
[----:B------:R-:W-:Y:S02]  /*08a0*/  SHF.R.S32.HI R0, RZ, 0x1f, R3 ;  /* 0x0000001fff007819 */ /* 0x000fe40000011403 */
[----:B------:R-:W-:Y:S02]  /*08b0*/  SHF.R.S32.HI R7, RZ, 0x7, R7 ;  /* 0x00000007ff077819 */ /* 0x000fe40000011407 */
[----:B------:R-:W-:-:S02]  /*08c0*/  LEA.HI R4, R4, R5, RZ, 0x7 ;  /* 0x0000000504047211 */ /* 0x000fc400078f38ff */
[----:B------:R-:W-:Y:S02]  /*08d0*/  LEA.HI R0, R0, R3, RZ, 0x7 ;  /* 0x0000000300007211 */ /* 0x000fe400078f38ff */
[C---:B------:R-:W-:Y:S02]  /*08e0*/  VIADDMNMX R7, R226.reuse, R2, R7, PT ;  /* 0x00000002e2077246 */ /* 0x040fe40003800107 */
[----:B------:R-:W-:Y:S02]  /*08f0*/  SHF.R.S32.HI R3, RZ, 0x7, R4 ;  /* 0x00000007ff037819 */ /* 0x000fe40000011404 */
[----:B------:R-:W-:Y:S02]  /*0900*/  SHF.R.S32.HI R0, RZ, 0x7, R0 ;  /* 0x00000007ff007819 */ /* 0x000fe40000011400 */
[----:B------:R-:W-:Y:S02]  /*0910*/  VIMNMX R226, R226, R3, !PT ;  /* 0x00000003e2e27248 */ /* 0x000fe40007fe0100 */
[----:B------:R-:W-:-:S04]  /*0920*/  VIMNMX R55, R7, R0, PT ;  /* 0x0000000007377248 */ /* 0x000fc80003fe0100 */
[----:B------:R-:W-:-:S13]  /*0930*/  ISETP.GE.AND P0, PT, R226, R55, PT ;  /* 0x00000037e200720c */ /* 0x000fda0003f06270 */
[----:B------:R-:W-:Y:S05]  /*0940*/  @!P0 BRA `(.L_x_2278) ;  /* 0x0000000800048947 */ /* 0x000fea0003800000 */
[----:B------:R-:W2:Y:S04]  /*0950*/  LD.E.64 R2, desc[UR4][R10.64+0xb0] ;  /* 0x0000b0040a027980 */ /* 0x000ea8000c101b00 */
[----:B------:R-:W3:Y:S04]  /*0960*/  LD.E R4, desc[UR4][R10.64+0x60] ;  /* 0x000060040a047980 */ /* 0x000ee8000c101900 */
[----:B------:R-:W4:Y:S04]  /*0970*/  LD.E R0, desc[UR4][R10.64+0xcc] ;  /* 0x0000cc040a007980 */ /* 0x000f28000c101900 */
[----:B------:R-:W4:Y:S04]  /*0980*/  LD.E.64 R6, desc[UR4][R10.64+0x78] ;  /* 0x000078040a067980 */ /* 0x000f28000c101b00 */
[----:B------:R-:W4:Y:S01]  /*0990*/  LD.E.64 R12, desc[UR4][R10.64+0xa8] ;  /* 0x0000a8040a0c7980 */ /* 0x000f22000c101b00 */
[----:B------:R-:W-:-:S03]  /*09a0*/  SHF.R.S32.HI R8, RZ, 0x1f, R229 ;  /* 0x0000001fff087819 */ /* 0x000fc600000114e5 */
[----:B------:R1:W5:Y:S01]  /*09b0*/  LD.E R9, desc[UR4][R10.64+0xc0] ;  /* 0x0000c0040a097980 */ /* 0x000362000c101900 */
[----:B------:R-:W-:Y:S01]  /*09c0*/  LEA.HI R5, R8, R229, RZ, 0x4 ;  /* 0x000000e508057211 */ /* 0x000fe200078f20ff */
[----:B------:R-:W-:Y:S03]  /*09d0*/  BSSY B0, `(.L_x_2279) ;  /* 0x0000025000007945 */ /* 0x000fe60003800000 */
        /* <DEDUP_REMOVED lines=11> */
[C---:B-1----:R-:W-:Y:S01]  /*0a90*/  IMAD.WIDE R10, R2.reuse, 0x80, R14 ;  /* 0x00000080020a7825 */ /* 0x042fe200078e020e */
        /* <DEDUP_REMOVED lines=19> */
[----:B------:R-:W-:-:S12]  /*0bd0*/  @P2 BRA `(.L_x_2280) ;  /* 0x0000000000102947 */ /* 0x000fd80003800000 */
[----:B-----5:R-:W-:-:S13]  /*0be0*/  ISETP.GE.AND P2, PT, R14, R9, PT ;  /* 0x000000090e00720c */ /* 0x020fda0003f46270 */
[----:B------:R1:W-:Y:S01]  /*0bf0*/  @!P2 ST.E.128 desc[UR4][R6.64], RZ ;  /* 0x000000ff0600a985 */ /* 0x0003e2000c101d04 */
[----:B------:R-:W-:-:S13]  /*0c00*/  ISETP.GE.AND P2, PT, R0, R9, PT ;  /* 0x000000090000720c */ /* 0x000fda0003f46270 */
[----:B------:R1:W-:Y:S02]  /*0c10*/  @!P2 ST.E.128 desc[UR4][R6.64+0x100], RZ ;  /* 0x000100ff0600a985 */ /* 0x0003e4000c101d04 */
.L_x_2280:
[----:B------:R-:W-:Y:S05]  /*0c20*/  BSYNC B0 ;  /* 0x0000000000007941 */ /* 0x000fea0003800000 */
.L_x_2279:
        /* <DEDUP_REMOVED lines=8> */
.L_x_2282:
[----:B------:R-:W-:Y:S05]  /*0cb0*/  BSYNC B0 ;  /* 0x0000000000007941 */ /* 0x000fea0003800000 */
.L_x_2281:
        /* <DEDUP_REMOVED lines=8> */
.L_x_2284:
[----:B------:R-:W-:Y:S05]  /*0d40*/  BSYNC B0 ;  /* 0x0000000000007941 */ /* 0x000fea0003800000 */
.L_x_2283:
        /* <DEDUP_REMOVED lines=8> */
.L_x_2286:
[----:B------:R-:W-:Y:S05]  /*0dd0*/  BSYNC B0 ;  /* 0x0000000000007941 */ /* 0x000fea0003800000 */
.L_x_2285:
[----:B------:R-:W-:Y:S01]  /*0de0*/  BSSY B0, `(.L_x_2287) ;  /* 0x0000007000007945 */ /* 0x000fe20003800000 */
[----:B------:R-:W-:-:S03]  /*0df0*/  ISETP.GE.AND P1, PT, R4, R67, PT ;  /* 0x000000430400720c */ /* 0x000fc60003f26270 */
[----:B------:R-:W-:Y:S10]  /*0e00*/  @P5 BRA `(.L_x_2288) ;  /* 0x0000000000105947 */ /* 0x000ff40003800000 */
[----:B-----5:R-:W-:-:S13]  /*0e10*/  ISETP.GE.AND P5, PT, R14, R9, PT ;  /* 0x000000090e00720c */ /* 0x020fda0003fa6270 */
[----:B------:R1:W-:Y:S01]  /*0e20*/  @!P5 ST.E.128 desc[UR4][R6.64+0x4000], RZ ;  /* 0x004000ff0600d985 */ /* 0x0003e2000c101d04 */
[----:B------:R-:W-:-:S13]  /*0e30*/  ISETP.GE.AND P5, PT, R0, R9, PT ;  /* 0x000000090000720c */ /* 0x000fda0003fa6270 */
[----:B------:R1:W-:Y:S02]  /*0e40*/  @!P5 ST.E.128 desc[UR4][R6.64+0x4100], RZ ;  /* 0x004100ff0600d985 */ /* 0x0003e4000c101d04 */
.L_x_2288:
[----:B------:R-:W-:Y:S05]  /*0e50*/  BSYNC B0 ;  /* 0x0000000000007941 */ /* 0x000fea0003800000 */
.L_x_2287:
        /* <DEDUP_REMOVED lines=8> */
.L_x_2290:
[----:B------:R-:W-:Y:S05]  /*0ee0*/  BSYNC B0 ;  /* 0x0000000000007941 */ /* 0x000fea0003800000 */
.L_x_2289:
[----:B------:R-:W-:Y:S01]  /*0ef0*/  BSSY B0, `(.L_x_2291) ;  /* 0x0000007000007945 */ /* 0x000fe20003800000 */
[----:B------:R-:W-:-:S03]  /*0f00*/  ISETP.GE.AND P0, PT, R2, R67, PT ;  /* 0x000000430200720c */ /* 0x000fc60003f06270 */
[----:B------:R-:W-:Y:S10]  /*0f10*/  @P1 BRA `(.L_x_2292) ;  /* 0x0000000000101947 */ /* 0x000ff40003800000 */
[----:B-----5:R-:W-:-:S13]  /*0f20*/  ISETP.GE.AND P1, PT, R14, R9, PT ;  /* 0x000000090e00720c */ /* 0x020fda0003f26270 */
[----:B------:R1:W-:Y:S01]  /*0f30*/  @!P1 ST.E.128 desc[UR4][R6.64+0x6000], RZ ;  /* 0x006000ff06009985 */ /* 0x0003e2000c101d04 */
[----:B------:R-:W-:-:S13]  /*0f40*/  ISETP.GE.AND P1, PT, R0, R9, PT ;  /* 0x000000090000720c */ /* 0x000fda0003f26270 */
[----:B------:R1:W-:Y:S02]  /*0f50*/  @!P1 ST.E.128 desc[UR4][R6.64+0x6100], RZ ;  /* 0x006100ff06009985 */ /* 0x0003e4000c101d04 */
.L_x_2292:
[----:B------:R-:W-:Y:S05]  /*0f60*/  BSYNC B0 ;  /* 0x0000000000007941 */ /* 0x000fea0003800000 */
.L_x_2291:
        /* <DEDUP_REMOVED lines=8> */
.L_x_2294:
[----:B------:R-:W-:Y:S05]  /*0ff0*/  BSYNC B0 ;  /* 0x0000000000007941 */ /* 0x000fea0003800000 */
.L_x_2293:
        /* <DEDUP_REMOVED lines=17> */
[----:B-1----:R-:W-:Y:S05]  /*1110*/  @P6 RET.REL.NODEC R230 `(_ZN13pytorch_flash24flash_fwd_splitkv_kernelI23Flash_fwd_kernel_traitsILi128ELi64ELi128ELi4ELb0ELb0EN7cutlass10bfloat16_tE19Flash_kernel_traitsILi128ELi64ELi128ELi4ES3_EELb0ELb1ELb0ELb0ELb0ELb0ELb1ELb1EEEvNS_16Flash_fwd_paramsE) ;  /* 0xffffffece6b86950 */ /* 0x002fea0003c3ffff */
[----:B------:R-:W-:Y:S02]  /*1120*/  MOV R3, 0xff800000 ;  /* 0xff80000000037802 */ /* 0x000fe40000000f00 */
[----:B------:R-:W-:-:S03]  /*1130*/  MOV R231, 0x0 ;  /* 0x0000000000e77802 */ /* 0x000fc60000000f00 */
[----:B------:R1:W-:Y:S02]  /*1140*/  ST.E desc[UR4][R10.64+0xe0], R3 ;  /* 0x0000e0030a007985 */ /* 0x0003e4000c101904 */
[----:B-1----:R-:W-:Y:S05]  /*1150*/  RET.REL.NODEC R230 `(_ZN13pytorch_flash24flash_fwd_splitkv_kernelI23Flash_fwd_kernel_traitsILi128ELi64ELi128ELi4ELb0ELb0EN7cutlass10bfloat16_tE19Flash_kernel_traitsILi128ELi64ELi128ELi4ES3_EELb0ELb1ELb0ELb0ELb0ELb0ELb1ELb1EEEvNS_16Flash_fwd_paramsE) ;  /* 0xffffffece6a87950 */ /* 0x002fea0003c3ffff */
.L_x_2278:
        /* <DEDUP_REMOVED lines=25> */
[----:B------:R-:W4:Y:S04]  /*12f0*/  LD.E.64 R18, desc[UR4][R10.64+0x20] ;  /* 0x000020040a127980 */ /* 0x000f28000c101b00 */
        /* <DEDUP_REMOVED lines=12> */
[----:B------:R-:W-:Y:S01]  /*13c0*/  IMAD R6, R3, R4, RZ ;  /* 0x0000000403067224 */ /* 0x000fe200078e02ff */
[----:B------:R-:W-:-:S03]  /*13d0*/  IABS R3, R5 ;  /* 0x0000000500037213 */ /* 0x000fc60000000000 */
        /* <DEDUP_REMOVED lines=21> */
[----:B-1----:R-:W1:Y:S01]  /*1530*/  F2I.FTZ.U32.TRUNC.NTZ R21, R4 ;  /* 0x0000000400157305 */ /* 0x002e62000021f000 */
[----:B------:R-:W-:Y:S01]  /*1540*/  IMAD.MOV.U32 R20, RZ, RZ, RZ ;  /* 0x000000ffff147224 */ /* 0x000fe200078e00ff */
[----:B------:R-:W-:Y:S02]  /*1550*/  IABS R3, R8 ;  /* 0x0000000800037213 */ /* 0x000fe40000000000 */
[----:B-1----:R-:W-:-:S05]  /*1560*/  IADD3 R0, RZ, -R21, RZ ;  /* 0x80000015ff007210 */ /* 0x002fca0007ffe0ff */
[----:B------:R-:W-:Y:S01]  /*1570*/  IMAD R17, R0, R7, RZ ;  /* 0x0000000700117224 */ /* 0x000fe200078e02ff */
        /* <DEDUP_REMOVED lines=17> */
[----:B------:R-:W-:-:S05]  /*1690*/  @!P1 LOP3.LUT R4, RZ, R8, RZ, 0x33, !PT ;  /* 0x00000008ff049212 */ /* 0x000fca00078e33ff */
[----:B------:R-:W-:Y:S01]  /*16a0*/  IMAD R8, R15, R4, RZ ;  /* 0x000000040f087224 */ /* 0x000fe200078e02ff */
[----:B--2---:R-:W-:Y:S01]  /*16b0*/  SHF.R.S32.HI R0, RZ, 0x1f, R6 ;  /* 0x0000001fff007819 */ /* 0x004fe20000011406 */
[-C--:B----4-:R-:W-:Y:S02]  /*16c0*/  IMAD R3, R19, R6.reuse, RZ ;  /* 0x0000000613037224 */ /* 0x090fe400078e02ff */
[----:B------:R-:W-:-:S04]  /*16d0*/  IMAD.WIDE.U32 R16, R18, R6, RZ ;  /* 0x0000000612107225 */ /* 0x000fc800078e00ff */
[----:B------:R-:W-:-:S04]  /*16e0*/  IMAD R3, R18, R0, R3 ;  /* 0x0000000012037224 */ /* 0x000fc800078e0203 */
[----:B------:R-:W-:Y:S01]  /*16f0*/  IMAD.IADD R17, R17, 0x1, R3 ;  /* 0x0000000111117824 */ /* 0x000fe200078e0203 */
[----:B------:R-:W-:Y:S01]  /*1700*/  SHF.R.S32.HI R3, RZ, 0x1f, R2 ;  /* 0x0000001fff037819 */ /* 0x000fe20000011402 */
[----:B------:R-:W-:-:S04]  /*1710*/  IMAD.WIDE.U32 R16, R2, R64, R16 ;  /* 0x0000004002107225 */ /* 0x000fc800078e0010 */
[----:B------:R-:W-:-:S04]  /*1720*/  IMAD R9, R64, R3, R9 ;  /* 0x0000000340097224 */ /* 0x000fc800078e0209 */
        /* <DEDUP_REMOVED lines=12> */
.L_x_2296:
        /* <DEDUP_REMOVED lines=20> */
[----:B------:R-:W-:Y:S01]  /*1930*/  IMAD.HI.U32 R2, R5, R0, RZ ;  /* 0x0000000005027227 */ /* 0x000fe200078e00ff */
[----:B------:R-:W-:-:S03]  /*1940*/  @!P3 SHF.R.S32.HI R6, RZ, 0x1f, R14 ;  /* 0x0000001fff06b819 */ /* 0x000fc6000001140e */
[----:B------:R-:W-:Y:S02]  /*1950*/  IMAD R0, R2, R7, R0 ;  /* 0x0000000702007224 */ /* 0x000fe400078e0200 */
[----:B---3--:R-:W-:-:S03]  /*1960*/  @!P3 IMAD R5, R65, R14, RZ ;  /* 0x0000000e4105b224 */ /* 0x008fc600078e02ff */
[----:B------:R-:W-:Y:S01]  /*1970*/  ISETP.GT.U32.AND P0, PT, R3, R0, PT ;  /* 0x000000000300720c */ /* 0x000fe20003f04070 */
[----:B------:R-:W-:Y:S02]  /*1980*/  @!P3 IMAD R5, R6, R64, R5 ;  /* 0x000000400605b224 */ /* 0x000fe400078e0205 */
[----:B------:R-:W-:Y:S01]  /*1990*/  @!P3 IMAD.WIDE.U32 R28, R64, R14, RZ ;  /* 0x0000000e401cb225 */ /* 0x000fe200078e00ff */
[----:B-----5:R-:W-:-:S03]  /*19a0*/  @!P3 SHF.R.S32.HI R6, RZ, 0x1f, R13 ;  /* 0x0000001fff06b819 */ /* 0x020fc6000001140d */
[----:B------:R-:W-:Y:S01]  /*19b0*/  @P3 IMAD.IADD R7, R14, 0x1, R15 ;  /* 0x000000010e073824 */ /* 0x000fe200078e020f */
[----:B------:R-:W-:Y:S01]  /*19c0*/  @!P3 IADD3 R29, R29, R5, RZ ;  /* 0x000000051d1db210 */ /* 0x000fe20007ffe0ff */
[----:B------:R-:W-:Y:S02]  /*19d0*/  @!P3 IMAD R5, R21, R13, RZ ;  /* 0x0000000d1505b224 */ /* 0x000fe400078e02ff */
[-C--:B------:R-:W-:Y:S02]  /*19e0*/  @P3 IMAD R9, R65, R7.reuse, RZ ;  /* 0x0000000741093224 */ /* 0x080fe400078e02ff */
[----:B------:R-:W-:Y:S01]  /*19f0*/  @P3 IMAD.WIDE.U32 R30, R64, R7, RZ ;  /* 0x00000007401e3225 */ /* 0x000fe200078e00ff */
[----:B------:R-:W-:-:S03]  /*1a00*/  @!P0 IADD3 R0, R0, -R3, RZ ;  /* 0x8000000300008210 */ /* 0x000fc60007ffe0ff */
[C---:B------:R-:W-:Y:S02]  /*1a10*/  @!P3 IMAD R5, R20.reuse, R6, R5 ;  /* 0x000000061405b224 */ /* 0x040fe400078e0205 */
[----:B------:R-:W-:Y:S01]  /*1a20*/  @!P3 IMAD.WIDE.U32 R20, R20, R13, R28 ;  /* 0x0000000d1414b225 */ /* 0x000fe200078e001c */
[----:B------:R-:W-:Y:S02]  /*1a30*/  @P3 IADD3 R9, R31, R9, RZ ;  /* 0x000000091f093210 */ /* 0x000fe40007ffe0ff */
[----:B------:R-:W-:Y:S01]  /*1a40*/  ISETP.GE.U32.AND P2, PT, R0, R3, PT ;  /* 0x000000030000720c */ /* 0x000fe20003f46070 */
[----:B------:R-:W-:Y:S01]  /*1a50*/  @P3 IMAD.MOV.U32 R12, RZ, RZ, R30 ;  /* 0x000000ffff0c3224 */ /* 0x000fe200078e001e */
[----:B------:R-:W-:Y:S01]  /*1a60*/  @!P3 IADD3 R9, R21, R5, RZ ;  /* 0x000000051509b210 */ /* 0x000fe20007ffe0ff */
[----:B------:R-:W-:Y:S01]  /*1a70*/  @!P3 IMAD.MOV.U32 R12, RZ, RZ, R20 ;  /* 0x000000ffff0cb224 */ /* 0x000fe200078e0014 */
[----:B------:R-:W-:Y:S02]  /*1a80*/  LEA R5, R55, 0xffffff80, 0x7 ;  /* 0xffffff8037057811 */ /* 0x000fe400078e38ff */
[----:B------:R-:W-:-:S02]  /*1a90*/  LOP3.LUT R0, R233, R4, RZ, 0x3c, !PT ;  /* 0x00000004e9007212 */ /* 0x000fc400078e3cff */
[----:B------:R-:W-:Y:S01]  /*1aa0*/  SHF.R.S32.HI R3, RZ, 0x1f, R5 ;  /* 0x0000001fff037819 */ /* 0x000fe20000011405 */
[----:B------:R-:W-:Y:S01]  /*1ab0*/  IMAD R8, R65, R5, RZ ;  /* 0x0000000541087224 */ /* 0x000fe200078e02ff */
[----:B------:R-:W-:Y:S02]  /*1ac0*/  MOV R20, R12 ;  /* 0x0000000c00147202 */ /* 0x000fe40000000f00 */
[----:B------:R-:W-:Y:S01]  /*1ad0*/  MOV R21, R9 ;  /* 0x0000000900157202 */ /* 0x000fe20000000f00 */
[----:B------:R-:W-:Y:S01]  /*1ae0*/  @!P0 VIADD R2, R2, 0x1 ;  /* 0x0000000102028836 */ /* 0x000fe20000000000 */
[----:B------:R-:W-:Y:S01]  /*1af0*/  ISETP.GE.AND P1, PT, R0, RZ, PT ;  /* 0x000000ff0000720c */ /* 0x000fe20003f26270 */
[----:B------:R-:W-:Y:S01]  /*1b00*/  IMAD R8, R3, R64, R8 ;  /* 0x0000004003087224 */ /* 0x000fe200078e0208 */
[----:B------:R-:W-:Y:S01]  /*1b10*/  ISETP.NE.AND P0, PT, R4, RZ, PT ;  /* 0x000000ff0400720c */ /* 0x000fe20003f05270 */
[----:B------:R-:W-:Y:S01]  /*1b20*/  IMAD.WIDE.U32 R20, R64, R5, R20 ;  /* 0x0000000540147225 */ /* 0x000fe200078e0014 */
[----:B------:R-:W-:-:S04]  /*1b30*/  @P2 IADD3 R2, R2, 0x1, RZ ;  /* 0x0000000102022810 */ /* 0x000fc80007ffe0ff */
[----:B------:R-:W-:Y:S02]  /*1b40*/  IADD3 R21, R21, R8, RZ ;  /* 0x0000000815157210 */ /* 0x000fe40007ffe0ff */
[----:B------:R-:W-:Y:S01]  /*1b50*/  MOV R8, R2 ;  /* 0x0000000200087202 */ /* 0x000fe20000000f00 */
[-C--:B----4-:R-:W-:Y:S01]  /*1b60*/  @!P3 IMAD R6, R59, R14.reuse, RZ ;  /* 0x0000000e3b06b224 */ /* 0x090fe200078e02ff */
[----:B------:R-:W-:Y:S01]  /*1b70*/  @!P3 SHF.R.S32.HI R7, RZ, 0x1f, R14 ;  /* 0x0000001fff07b819 */ /* 0x000fe2000001140e */
[----:B------:R-:W-:Y:S01]  /*1b80*/  @!P3 IMAD.WIDE.U32 R28, R58, R14, RZ ;  /* 0x0000000e3a1cb225 */ /* 0x000fe200078e00ff */
[----:B------:R-:W-:-:S03]  /*1b90*/  @P3 IADD3 R14, R14, R15, RZ ;  /* 0x0000000f0e0e3210 */ /* 0x000fc60007ffe0ff */
[----:B------:R-:W-:Y:S01]  /*1ba0*/  @!P1 IMAD.MOV R8, RZ, RZ, -R8 ;  /* 0x000000ffff089224 */ /* 0x000fe200078e0a08 */
[----:B------:R-:W-:Y:S01]  /*1bb0*/  @!P0 LOP3.LUT R8, RZ, R4, RZ, 0x33, !PT ;  /* 0x00000004ff088212 */ /* 0x000fe200078e33ff */
[----:B------:R-:W-:Y:S01]  /*1bc0*/  @!P3 IMAD R6, R7, R58, R6 ;  /* 0x0000003a0706b224 */ /* 0x000fe200078e0206 */
[----:B------:R-:W-:Y:S01]  /*1bd0*/  @!P3 SHF.R.S32.HI R7, RZ, 0x1f, R13 ;  /* 0x0000001fff07b819 */ /* 0x000fe2000001140d */
[----:B------:R-:W-:Y:S01]  /*1be0*/  @!P3 IMAD R0, R19, R13, RZ ;  /* 0x0000000d1300b224 */ /* 0x000fe200078e02ff */
[----:B------:R-:W-:Y:S01]  /*1bf0*/  SHF.R.S32.HI R9, RZ, 0x1f, R8 ;  /* 0x0000001fff097819 */ /* 0x000fe20000011408 */
[----:B------:R-:W-:Y:S02]  /*1c00*/  @!P3 IMAD.IADD R29, R29, 0x1, R6 ;  /* 0x000000011d1db824 */ /* 0x000fe400078e0206 */
[----:B------:R-:W-:Y:S02]  /*1c10*/  IMAD R4, R17, R8, RZ ;  /* 0x0000000811047224 */ /* 0x000fe400078e02ff */
[----:B------:R-:W-:-:S02]  /*1c20*/  @P3 IMAD R2, R59, R14, RZ ;  /* 0x0000000e3b023224 */ /* 0x000fc400078e02ff */
[----:B------:R-:W-:-:S04]  /*1c30*/  @P3 IMAD.WIDE.U32 R14, R58, R14, RZ ;  /* 0x0000000e3a0e3225 */ /* 0x000fc800078e00ff */
[C---:B------:R-:W-:Y:S02]  /*1c40*/  @!P3 IMAD R0, R18.reuse, R7, R0 ;  /* 0x000000071200b224 */ /* 0x040fe400078e0200 */
[----:B------:R-:W-:Y:S01]  /*1c50*/  @!P3 IMAD.WIDE.U32 R18, R18, R13, R28 ;  /* 0x0000000d1212b225 */ /* 0x000fe200078e001c */
[----:B------:R-:W-:-:S03]  /*1c60*/  @P3 IADD3 R13, R15, R2, RZ ;  /* 0x000000020f0d3210 */ /* 0x000fc60007ffe0ff */
[----:B------:R-:W-:-:S04]  /*1c70*/  IMAD.WIDE.U32 R20, R16, R8, R20 ;  /* 0x0000000810147225 */ /* 0x000fc800078e0014 */
[----:B------:R-:W-:Y:S01]  /*1c80*/  IMAD R4, R16, R9, R4 ;  /* 0x0000000910047224 */ /* 0x000fe200078e0204 */
[----:B------:R-:W-:Y:S01]  /*1c90*/  @P3 MOV R6, R14 ;  /* 0x0000000e00063202 */ /* 0x000fe20000000f00 */
[----:B------:R-:W-:Y:S01]  /*1ca0*/  @!P3 IMAD.IADD R13, R19, 0x1, R0 ;  /* 0x00000001130db824 */ /* 0x000fe200078e0200 */
[----:B------:R-:W-:Y:S01]  /*1cb0*/  @!P3 MOV R6, R18 ;  /* 0x000000120006b202 */ /* 0x000fe20000000f00 */
[----:B------:R-:W-:Y:S01]  /*1cc0*/  IMAD.IADD R7, R21, 0x1, R4 ;  /* 0x0000000115077824 */ /* 0x000fe200078e0204 */
[----:B------:R-:W-:Y:S02]  /*1cd0*/  MOV R0, R20 ;  /* 0x0000001400007202 */ /* 0x000fe40000000f00 */
[----:B------:R-:W-:Y:S02]  /*1ce0*/  MOV R2, R5 ;  /* 0x0000000500027202 */ /* 0x000fe40000000f00 */
[----:B-1----:R-:W-:Y:S02]  /*1cf0*/  MOV R4, R8 ;  /* 0x0000000800047202 */ /* 0x002fe40000000f00 */
.L_x_2297:
[----:B------:R-:W-:Y:S05]  /*1d00*/  BSYNC B0 ;  /* 0x0000000000007941 */ /* 0x000fea0003800000 */
.L_x_2295:
[----:B------:R-:W-:Y:S01]  /*1d10*/  ISETP.NE.AND P1, PT, R25, -0x1, PT ;  /* 0xffffffff1900780c */ /* 0x000fe20003f25270 */
[----:B------:R-:W2:Y:S04]  /*1d20*/  LD.E.64 R240, desc[UR4][R10.64+0x30] ;  /* 0x000030040af07980 */ /* 0x000ea8000c101b00 */
[----:B------:R-:W3:Y:S04]  /*1d30*/  LD.E.64 R20, desc[UR4][R10.64+0x48] ;  /* 0x000048040a147980 */ /* 0x000ee8000c101b00 */
[----:B------:R-:W4:Y:S04]  /*1d40*/  LD.E R175, desc[UR4][R10.64+0xc0] ;  /* 0x0000c0040aaf7980 */ /* 0x000f28000c101900 */
        /* <DEDUP_REMOVED lines=12> */
[----:B------:R-:W-:Y:S02]  /*1e10*/  IADD3 R28, P0, R18, R6, RZ ;  /* 0x00000006121c7210 */ /* 0x000fe40007f1e0ff */
[----:B------:R-:W-:Y:S01]  /*1e20*/  SHF.R.S32.HI R19, RZ, 0x1f, R18 ;  /* 0x0000001fff137819 */ /* 0x000fe20000011412 */
[----:B------:R-:W-:Y:S01]  /*1e30*/  IMAD.SHL.U32 R6, R218, 0x40, RZ ;  /* 0x00000040da067824 */ /* 0x000fe200078e00ff */
[----:B------:R-:W-:Y:S01]  /*1e40*/  LOP3.LUT R176, R70, 0xfffffff0, RZ, 0xc0, !PT ;  /* 0xfffffff046b07812 */ /* 0x000fe200078ec0ff */
[-C--:B------:R-:W-:Y:S02]  /*1e50*/  IMAD R3, R3, R58.reuse, RZ ;  /* 0x0000003a03037224 */ /* 0x080fe400078e02ff */
[----:B------:R-:W-:Y:S01]  /*1e60*/  IMAD.X R29, R19, 0x1, R13, P0 ;  /* 0x00000001131d7824 */ /* 0x000fe200000e060d */
[----:B-1----:R-:W-:Y:S01]  /*1e70*/  LOP3.LUT R23, R6, 0x1c0, RZ, 0xc0, !PT ;  /* 0x000001c006177812 */ /* 0x002fe200078ec0ff */
[C---:B------:R-:W-:Y:S01]  /*1e80*/  IMAD R3, R2.reuse, R59, R3 ;  /* 0x0000003b02037224 */ /* 0x040fe200078e0203 */
[----:B------:R-:W-:Y:S01]  /*1e90*/  SHF.R.S32.HI R72, RZ, 0x1f, R235 ;  /* 0x0000001fff487819 */ /* 0x000fe200000114eb */
[----:B------:R-:W-:Y:S01]  /*1ea0*/  IMAD.WIDE.U32 R28, R2, R58, R28 ;  /* 0x0000003a021c7225 */ /* 0x000fe200078e001c */
[----:B------:R-:W-:-:S03]  /*1eb0*/  LOP3.LUT R13, R23, 0x38, R18, 0xf8, !PT ;  /* 0x00000038170d7812 */ /* 0x000fc600078ef812 */
[----:B------:R-:W-:Y:S01]  /*1ec0*/  IMAD.IADD R176, R229, 0x1, -R176 ;  /* 0x00000001e5b07824 */ /* 0x000fe200078e0ab0 */
[----:B------:R-:W-:Y:S01]  /*1ed0*/  SHF.R.U32.HI R178, RZ, 0x3, R23 ;  /* 0x00000003ffb27819 */ /* 0x000fe20000011617 */
[----:B------:R-:W-:-:S03]  /*1ee0*/  IMAD.IADD R23, R29, 0x1, R3 ;  /* 0x000000011d177824 */ /* 0x000fc600078e0203 */
[----:B------:R-:W-:Y:S02]  /*1ef0*/  SHF.R.S32.HI R177, RZ, 0x1f, R176 ;  /* 0x0000001fffb17819 */ /* 0x000fe400000114b0 */
[----:B------:R-:W-:Y:S02]  /*1f00*/  LOP3.LUT R178, R13, R178, RZ, 0x3c, !PT ;  /* 0x000000b20db27212 */ /* 0x000fe400078e3cff */
[----:B------:R-:W-:Y:S02]  /*1f10*/  LEA.HI R177, R177, R176, RZ, 0x3 ;  /* 0x000000b0b1b17211 */ /* 0x000fe400078f18ff */
[----:B------:R-:W-:-:S05]  /*1f20*/  LEA.HI R13, R66, R229, RZ, 0x6 ;  /* 0x000000e5420d7211 */ /* 0x000fca00078f30ff */
[----:B------:R-:W-:-:S05]  /*1f30*/  IMAD.SHL.U32 R13, R13, 0x8, RZ ;  /* 0x000000080d0d7824 */ /* 0x000fca00078e00ff */
[----:B------:R-:W-:Y:S02]  /*1f40*/  LOP3.LUT R178, R178, 0xfffffe00, R13, 0xf8, !PT ;  /* 0xfffffe00b2b27812 */ /* 0x000fe400078ef80d */
[----:B------:R-:W-:Y:S02]  /*1f50*/  SHF.R.S32.HI R13, RZ, 0x1f, R233 ;  /* 0x0000001fff0d7819 */ /* 0x000fe400000114e9 */
[----:B------:R-:W-:Y:S01]  /*1f60*/  SHF.R.S32.HI R219, RZ, 0x1f, R218 ;  /* 0x0000001fffdb7819 */ /* 0x000fe200000114da */
[----:B------:R-:W-:Y:S01]  /*1f70*/  IMAD R6, R27, R4, RZ ;  /* 0x000000041b067224 */ /* 0x000fe200078e02ff */
[----:B------:R-:W-:-:S03]  /*1f80*/  MOV R22, R28 ;  /* 0x0000001c00167202 */ /* 0x000fc60000000f00 */
[-C--:B------:R-:W-:Y:S02]  /*1f90*/  IMAD R6, R9, R26.reuse, R6 ;  /* 0x0000001a09067224 */ /* 0x080fe400078e0206 */
[----:B------:R-:W-:-:S04]  /*1fa0*/  IMAD.WIDE.U32 R22, R4, R26, R22 ;  /* 0x0000001a04167225 */ /* 0x000fc800078e0016 */
[----:B------:R-:W-:Y:S02]  /*1fb0*/  IMAD.IADD R23, R23, 0x1, R6 ;  /* 0x0000000117177824 */ /* 0x000fe400078e0206 */
[----:B------:R-:W-:Y:S02]  /*1fc0*/  IMAD R137, R59, R218, RZ ;  /* 0x000000da3b897224 */ /* 0x000fe400078e02ff */
[----:B------:R-:W-:-:S04]  /*1fd0*/  IMAD.WIDE.U32 R22, R218, R58, R22 ;  /* 0x0000003ada167225 */ /* 0x000fc800078e0016 */
[----:B------:R-:W-:-:S04]  /*1fe0*/  IMAD R137, R219, R58, R137 ;  /* 0x0000003adb897224 */ /* 0x000fc800078e0289 */
[----:B------:R-:W-:Y:S02]  /*1ff0*/  IMAD.IADD R137, R23, 0x1, R137 ;  /* 0x0000000117897824 */ /* 0x000fe400078e0289 */
[----:B------:R-:W-:Y:S01]  /*2000*/  IMAD R179, R65, R218, RZ ;  /* 0x000000da41b37224 */ /* 0x000fe200078e02ff */
[----:B------:R-:W-:-:S03]  /*2010*/  LEA.HI R66, R66, R229, RZ, 0x5 ;  /* 0x000000e542427211 */ /* 0x000fc600078f28ff */
[----:B------:R-:W-:Y:S01]  /*2020*/  IMAD R179, R219, R64, R179 ;  /* 0x00000040dbb37224 */ /* 0x000fe200078e02b3 */
[----:B------:R-:W-:Y:S01]  /*2030*/  MOV R52, 0x20 ;  /* 0x0000002000347802 */ /* 0x000fe20000000f00 */
[----:B------:R-:W-:Y:S01]  /*2040*/  IMAD.MOV.U32 R54, RZ, RZ, 0x10 ;  /* 0x00000010ff367424 */ /* 0x000fe200078e00ff */
[----:B------:R-:W-:Y:S01]  /*2050*/  LOP3.LUT R232, R66, 0xffffffe0, RZ, 0xc0, !PT ;  /* 0xffffffe042e87812 */ /* 0x000fe200078ec0ff */
[C---:B------:R-:W-:Y:S01]  /*2060*/  IMAD.SHL.U32 R224, R64.reuse, 0x10, RZ ;  /* 0x0000001040e07824 */ /* 0x040fe200078e00ff */
[----:B------:R-:W-:Y:S01]  /*2070*/  SHF.L.U64.HI R225, R64, 0x4, R65 ;  /* 0x0000000440e17819 */ /* 0x000fe20000010241 */
[C---:B------:R-:W-:Y:S01]  /*2080*/  IMAD.SHL.U32 R222, R58.reuse, 0x10, RZ ;  /* 0x000000103ade7824 */ /* 0x040fe200078e00ff */
[----:B------:R-:W-:Y:S01]  /*2090*/  SHF.L.U64.HI R223, R58, 0x4, R59 ;  /* 0x000000043adf7819 */ /* 0x000fe2000001023b */
[----:B------:R-:W-:Y:S01]  /*20a0*/  IMAD.SHL.U32 R172, R68, 0x4, RZ ;  /* 0x0000000444ac7824 */ /* 0x000fe200078e00ff */
[----:B------:R-:W-:Y:S02]  /*20b0*/  SHF.R.S32.HI R70, RZ, 0x4, R70 ;  /* 0x00000004ff467819 */ /* 0x000fe40000011446 */
[----:B------:R-:W-:-:S02]  /*20c0*/  SHF.R.S32.HI R66, RZ, 0x5, R66 ;  /* 0x00000005ff427819 */ /* 0x000fc40000011442 */
[----:B------:R-:W-:Y:S01]  /*20d0*/  IADD3 R232, -R232, R229, RZ ;  /* 0x000000e5e8e87210 */ /* 0x000fe20007ffe1ff */
[-C--:B--2---:R-:W-:Y:S02]  /*20e0*/  @P1 IMAD R3, R241, R25.reuse, RZ ;  /* 0x00000019f1031224 */ /* 0x084fe400078e02ff */
[----:B------:R-:W-:-:S04]  /*20f0*/  @P1 IMAD.WIDE.U32 R24, R240, R25, RZ ;  /* 0x00000019f0181225 */ /* 0x000fc800078e00ff */
[----:B---3--:R-:W-:-:S04]  /*2100*/  @!P1 IMAD R15, R15, R235, RZ ;  /* 0x000000eb0f0f9224 */ /* 0x008fc800078e02ff */
[C---:B------:R-:W-:Y:S02]  /*2110*/  @!P1 IMAD R8, R14.reuse, R72, R15 ;  /* 0x000000480e089224 */ /* 0x040fe400078e020f */
[----:B------:R-:W-:-:S04]  /*2120*/  @!P1 IMAD.WIDE.U32 R14, R14, R235, RZ ;  /* 0x000000eb0e0e9225 */ /* 0x000fc800078e00ff */
[----:B------:R-:W-:Y:S01]  /*2130*/  @P1 IMAD.MOV.U32 R2, RZ, RZ, R24 ;  /* 0x000000ffff021224 */ /* 0x000fe200078e0018 */
[----:B------:R-:W-:Y:S01]  /*2140*/  @!P1 MOV R2, R14 ;  /* 0x0000000e00029202 */ /* 0x000fe20000000f00 */
[----:B------:R-:W-:Y:S02]  /*2150*/  @P1 IMAD.IADD R3, R25, 0x1, R3 ;  /* 0x0000000119031824 */ /* 0x000fe400078e0203 */
[----:B------:R-:W-:Y:S01]  /*2160*/  @!P1 IMAD.IADD R3, R15, 0x1, R8 ;  /* 0x000000010f039824 */ /* 0x000fe200078e0208 */
[----:B------:R-:W-:Y:S02]  /*2170*/  LOP3.LUT R15, R177, 0xfffffff8, RZ, 0xc0, !PT ;  /* 0xfffffff8b10f7812 */ /* 0x000fe400078ec0ff */
[----:B------:R-:W-:-:S03]  /*2180*/  IADD3 R14, P0, R18, R2, RZ ;  /* 0x00000002120e7210 */ /* 0x000fc60007f1e0ff */
[----:B------:R-:W-:Y:S02]  /*2190*/  IMAD.IADD R176, R176, 0x1, -R15 ;  /* 0x00000001b0b07824 */ /* 0x000fe400078e0a0f */
[----:B------:R-:W-:Y:S02]  /*21a0*/  IMAD.X R15, R19, 0x1, R3, P0 ;  /* 0x00000001130f7824 */ /* 0x000fe400000e0603 */
[----:B------:R-:W-:Y:S02]  /*21b0*/  IMAD R2, R21, R233, RZ ;  /* 0x000000e915027224 */ /* 0x000fe400078e02ff */
[----:B------:R-:W-:Y:S01]  /*21c0*/  IMAD.WIDE.U32 R196, R233, R20, R14 ;  /* 0x00000014e9c47225 */ /* 0x000fe200078e000e */
[----:B------:R-:W-:-:S03]  /*21d0*/  IADD3 R14, R18, 0x40, RZ ;  /* 0x00000040120e7810 */ /* 0x000fc60007ffe0ff */
[----:B------:R-:W-:Y:S01]  /*21e0*/  IMAD R2, R20, R13, R2 ;  /* 0x0000000d14027224 */ /* 0x000fe200078e0202 */
[----:B----4-:R-:W-:-:S03]  /*21f0*/  ISETP.GE.AND P0, PT, R14, R175, PT ;  /* 0x000000af0e00720c */ /* 0x010fc60003f06270 */
[----:B------:R-:W-:Y:S01]  /*2200*/  IMAD.IADD R197, R197, 0x1, R2 ;  /* 0x00000001c5c57824 */ /* 0x000fe200078e0202 */
[----:B------:R-:W-:Y:S01]  /*2210*/  SEL R174, RZ, 0xffffffff, P0 ;  /* 0xffffffffffae7807 */ /* 0x000fe20000000000 */
[----:B------:R-:W-:Y:S01]  /*2220*/  IMAD.WIDE R2, R231, 0x40, R218 ;  /* 0x00000040e7027825 */ /* 0x000fe200078e02da */
[----:B------:R-:W-:-:S03]  /*2230*/  ISETP.GE.AND P1, PT, R18, R175, PT ;  /* 0x000000af1200720c */ /* 0x000fc60003f26270 */
[----:B------:R-:W-:Y:S01]  /*2240*/  IMAD R203, R3, R240, RZ ;  /* 0x000000f003cb7224 */ /* 0x000fe200078e02ff */
[----:B------:R-:W-:Y:S01]  /*2250*/  SEL R3, RZ, 0x1, P1 ;  /* 0x00000001ff037807 */ /* 0x000fe20000800000 */
[----:B------:R-:W-:-:S05]  /*2260*/  IMAD.SHL.U32 R174, R174, 0x2, RZ ;  /* 0x00000002aeae7824 */ /* 0x000fca00078e00ff */
[----:B------:R-:W-:Y:S02]  /*2270*/  LOP3.LUT R174, R174, 0x2, R3, 0xe2, !PT ;  /* 0x00000002aeae7812 */ /* 0x000fe400078ee203 */
[----:B------:R-:W-:Y:S02]  /*2280*/  SHF.R.S32.HI R3, RZ, 0x1f, R92 ;  /* 0x0000001fff037819 */ /* 0x000fe4000001145c */
[C---:B------:R-:W-:Y:S02]  /*2290*/  LEA R136, P0, R22.reuse, R16, 0x1 ;  /* 0x0000001016887211 */ /* 0x040fe400078008ff */
[----:B------:R-:W-:Y:S02]  /*22a0*/  LEA.HI R3, R3, R92, RZ, 0x7 ;  /* 0x0000005c03037211 */ /* 0x000fe400078f38ff */
[----:B------:R-:W-:Y:S02]  /*22b0*/  LEA.HI.X R137, R22, R17, R137, 0x1, P0 ;  /* 0x0000001116897211 */ /* 0x000fe400000f0c89 */
[----:B------:R-:W-:-:S02]  /*22c0*/  SHF.R.S32.HI R3, RZ, 0x7, R3 ;  /* 0x00000007ff037819 */ /* 0x000fc40000011403 */
[----:B------:R-:W-:Y:S02]  /*22d0*/  IADD3 R194, P0, R18, R0, RZ ;  /* 0x0000000012c27210 */ /* 0x000fe40007f1e0ff */
[----:B------:R-:W-:Y:S02]  /*22e0*/  VIMNMX R90, R226, R3, !PT ;  /* 0x00000003e25a7248 */ /* 0x000fe40007fe0100 */
[----:B------:R-:W-:Y:S02]  /*22f0*/  R2P PR, R176, 0x6 ;  /* 0x00000006b0007804 */ /* 0x000fe40000000000 */
[----:B------:R-:W-:Y:S01]  /*2300*/  ISETP.GT.AND P3, PT, R55, R90, PT ;  /* 0x0000005a3700720c */ /* 0x000fe20003f64270 */
[----:B------:R-:W-:Y:S02]  /*2310*/  IMAD.X R195, R19, 0x1, R7, P0 ;  /* 0x0000000113c37824 */ /* 0x000fe400000e0607 */
[----:B------:R-:W-:-:S04]  /*2320*/  IMAD.WIDE.U32 R194, R218, R64, R194 ;  /* 0x00000040dac27225 */ /* 0x000fc800078e00c2 */
[----:B------:R-:W-:Y:S01]  /*2330*/  IMAD.IADD R179, R195, 0x1, R179 ;  /* 0x00000001c3b37824 */ /* 0x000fe200078e02b3 */
[----:B------:R-:W-:Y:S01]  /*2340*/  LEA R228, P0, R194, R238, 0x1 ;  /* 0x000000eec2e47211 */ /* 0x000fe200078008ff */
[C---:B------:R-:W-:Y:S02]  /*2350*/  IMAD R203, R2.reuse, R241, R203 ;  /* 0x000000f102cb7224 */ /* 0x040fe400078e02cb */
[----:B------:R-:W-:Y:S01]  /*2360*/  IMAD.WIDE.U32 R196, R2, R240, R196 ;  /* 0x000000f002c47225 */ /* 0x000fe200078e00c4 */
[----:B------:R-:W-:Y:S02]  /*2370*/  SEL R54, R54, 0xfffffff0, !P1 ;  /* 0xfffffff036367807 */ /* 0x000fe40004800000 */
[----:B------:R-:W-:Y:S01]  /*2380*/  SEL R52, R52, 0xffffffe0, !P2 ;  /* 0xffffffe034347807 */ /* 0x000fe20005000000 */
[----:B------:R-:W-:Y:S01]  /*2390*/  @!P4 IMAD.MOV.U32 R12, RZ, RZ, RZ ;  /* 0x000000ffff0cc224 */ /* 0x000fe200078e00ff */
[----:B------:R-:W-:Y:S01]  /*23a0*/  LEA.HI.X R227, R194, R239, R179, 0x1, P0 ;  /* 0x000000efc2e37211 */ /* 0x000fe200000f0cb3 */
[----:B------:R-:W-:Y:S01]  /*23b0*/  IMAD.IADD R203, R197, 0x1, R203 ;  /* 0x00000001c5cb7824 */ /* 0x000fe200078e02cb */
[----:B------:R-:W-:Y:S06]  /*23c0*/  @!P3 BRA `(.L_x_2298) ;  /* 0x000000c000b8b947 */ /* 0x000fec0003800000 */
[----:B------:R-:W2:Y:S04]  /*23d0*/  LD.E.64 R30, desc[UR4][R10.64+0x120] ;  /* 0x000120040a1e7980 */ /* 0x000ea8000c101b00 */
[----:B------:R-:W3:Y:S04]  /*23e0*/  LD.E.64 R32, desc[UR4][R10.64+0x118] ;  /* 0x000118040a207980 */ /* 0x000ee8000c101b00 */
[----:B------:R-:W4:Y:S04]  /*23f0*/  LD.E.64 R204, desc[UR4][R10.64+0x130] ;  /* 0x000130040acc7980 */ /* 0x000f28000c101b00 */
[----:B------:R-:W4:Y:S04]  /*2400*/  LD.E.64 R220, desc[UR4][R10.64+0x128] ;  /* 0x000128040adc7980 */ /* 0x000f28000c101b00 */
[----:B------:R-:W4:Y:S04]  /*2410*/  LD.E.64 R26, desc[UR4][R10.64+0x140] ;  /* 0x000140040a1a7980 */ /* 0x000f28000c101b00 */
[----:B------:R-:W4:Y:S04]  /*2420*/  LD.E.64 R24, desc[UR4][R10.64+0x138] ;  /* 0x000138040a187980 */ /* 0x000f28000c101b00 */
[----:B------:R-:W4:Y:S04]  /*2430*/  LD.E R8, desc[UR4][R10.64+0xd0] ;  /* 0x0000d0040a087980 */ /* 0x000f28000c101900 */
[----:B------:R-:W4:Y:S04]  /*2440*/  LD.E.64 R20, desc[UR4][R10.64+0x108] ;  /* 0x000108040a147980 */ /* 0x000f28000c101b00 */
[----:B------:R-:W4:Y:S04]  /*2450*/  LD.E.64 R22, desc[UR4][R10.64+0x110] ;  /* 0x000110040a167980 */ /* 0x000f28000c101b00 */
[----:B------:R-:W4:Y:S04]  /*2460*/  LD.E.64 R16, desc[UR4][R10.64+0x150] ;  /* 0x000150040a107980 */ /* 0x000f28000c101b00 */
[----:B------:R-:W4:Y:S01]  /*2470*/  LD.E.64 R6, desc[UR4][R10.64+0x148] ;  /* 0x000148040a067980 */ /* 0x000f22000c101b00 */
[----:B------:R-:W-:-:S02]  /*2480*/  SHF.R.S32.HI R13, RZ, 0x1f, R92 ;  /* 0x0000001fff0d7819 */ /* 0x000fc4000001145c */
[C---:B------:R-:W-:Y:S02]  /*2490*/  SHF.L.U32 R83, R64.reuse, 0x6, RZ ;  /* 0x0000000640537819 */ /* 0x040fe400000006ff */
[----:B------:R-:W-:Y:S01]  /*24a0*/  SHF.L.U64.HI R84, R64, 0x6, R65 ;  /* 0x0000000640547819 */ /* 0x000fe20000010241 */
[----:B------:R-:W-:Y:S01]  /*24b0*/  IMAD.WIDE.U32 R184, R58, 0xa0, RZ ;  /* 0x000000a03ab87825 */ /* 0x000fe200078e00ff */
[----:B------:R-:W-:Y:S02]  /*24c0*/  LOP3.LUT R169, R174, 0xffff, RZ, 0xc0, !PT ;  /* 0x0000ffffaea97812 */ /* 0x000fe400078ec0ff */
[C-C-:B------:R-:W-:Y:S01]  /*24d0*/  SHF.L.U64.HI R79, R58.reuse, 0x5, R59.reuse ;  /* 0x000000053a4f7819 */ /* 0x140fe2000001023b */
[----:B------:R-:W-:Y:S01]  /*24e0*/  IMAD R81, R65, 0x30, RZ ;  /* 0x0000003041517824 */ /* 0x000fe200078e02ff */
[C---:B------:R-:W-:Y:S01]  /*24f0*/  SHF.L.U64.HI R76, R58.reuse, 0x6, R59 ;  /* 0x000000063a4c7819 */ /* 0x040fe2000001023b */
[C---:B------:R-:W-:Y:S02]  /*2500*/  IMAD.SHL.U32 R78, R58.reuse, 0x20, RZ ;  /* 0x000000203a4e7824 */ /* 0x040fe400078e00ff */
[----:B------:R-:W-:-:S02]  /*2510*/  IMAD.SHL.U32 R75, R58, 0x40, RZ ;  /* 0x000000403a4b7824 */ /* 0x000fc400078e00ff */
[C---:B------:R-:W-:Y:S02]  /*2520*/  IMAD R77, R59.reuse, 0x60, RZ ;  /* 0x000000603b4d7824 */ /* 0x040fe400078e02ff */
        /* <DEDUP_REMOVED lines=23> */
[----:B------:R-:W-:Y:S01]  /*26a0*/  SHF.L.U32 R78, R78, 0x1, RZ ;  /* 0x000000014e4e7819 */ /* 0x000fe200000006ff */
[----:B------:R-:W-:Y:S01]  /*26b0*/  IMAD.IADD R71, R181, 0x1, R71 ;  /* 0x00000001b5477824 */ /* 0x000fe200078e0247 */
[----:B------:R-:W-:-:S02]  /*26c0*/  IADD3 R77, R187, R77, RZ ;  /* 0x0000004dbb4d7210 */ /* 0x000fc40007ffe0ff */
[----:B------:R-:W-:Y:S01]  /*26d0*/  IADD3 R73, R183, R73, RZ ;  /* 0x00000049b7497210 */ /* 0x000fe20007ffe0ff */
[----:B--2---:R-:W-:-:S04]  /*26e0*/  IMAD R3, R31, R235, RZ ;  /* 0x000000eb1f037224 */ /* 0x004fc800078e02ff */
[----:B------:R-:W-:Y:S02]  /*26f0*/  IMAD R0, R30, R72, R3 ;  /* 0x000000481e007224 */ /* 0x000fe400078e0203 */
[----:B------:R-:W-:-:S04]  /*2700*/  IMAD.WIDE.U32 R30, R235, R30, R18 ;  /* 0x0000001eeb1e7225 */ /* 0x000fc800078e0012 */
[----:B---3--:R-:W-:Y:S02]  /*2710*/  IMAD R3, R33, R235, RZ ;  /* 0x000000eb21037224 */ /* 0x008fe400078e02ff */
[----:B------:R-:W-:Y:S02]  /*2720*/  IMAD.IADD R31, R31, 0x1, R0 ;  /* 0x000000011f1f7824 */ /* 0x000fe400078e0200 */
[----:B------:R-:W-:-:S04]  /*2730*/  IMAD.WIDE.U32 R28, R235, R32, R18 ;  /* 0x00000020eb1c7225 */ /* 0x000fc800078e0012 */
[----:B------:R-:W-:Y:S01]  /*2740*/  IMAD R0, R32, R72, R3 ;  /* 0x0000004820007224 */ /* 0x000fe200078e0203 */
[----:B------:R-:W-:Y:S01]  /*2750*/  SHF.R.S32.HI R3, RZ, 0x1f, R5 ;  /* 0x0000001fff037819 */ /* 0x000fe20000011405 */
[-C--:B----4-:R-:W-:Y:S02]  /*2760*/  IMAD R2, R205, R5.reuse, RZ ;  /* 0x00000005cd027224 */ /* 0x090fe400078e02ff */
[----:B------:R-:W-:Y:S02]  /*2770*/  IMAD.IADD R29, R29, 0x1, R0 ;  /* 0x000000011d1d7824 */ /* 0x000fe400078e0200 */
[----:B------:R-:W-:Y:S02]  /*2780*/  IMAD R0, R221, R5, RZ ;  /* 0x00000005dd007224 */ /* 0x000fe400078e02ff */
[C---:B------:R-:W-:Y:S02]  /*2790*/  IMAD R2, R204.reuse, R3, R2 ;  /* 0x00000003cc027224 */ /* 0x040fe400078e0202 */
[----:B------:R-:W-:-:S04]  /*27a0*/  IMAD.WIDE.U32 R30, R204, R5, R30 ;  /* 0x00000005cc1e7225 */ /* 0x000fc800078e001e */
[C---:B------:R-:W-:Y:S02]  /*27b0*/  IMAD R0, R220.reuse, R3, R0 ;  /* 0x00000003dc007224 */ /* 0x040fe400078e0200 */
[----:B------:R-:W-:Y:S01]  /*27c0*/  IMAD.WIDE.U32 R28, R220, R5, R28 ;  /* 0x00000005dc1c7225 */ /* 0x000fe200078e001c */
[----:B------:R-:W-:Y:S02]  /*27d0*/  IADD3 R31, R31, R2, RZ ;  /* 0x000000021f1f7210 */ /* 0x000fe40007ffe0ff */
[----:B------:R-:W-:Y:S01]  /*27e0*/  IADD3 R3, P0, -R92, R218, RZ ;  /* 0x000000da5c037210 */ /* 0x000fe20007f1e1ff */
[-C--:B------:R-:W-:Y:S02]  /*27f0*/  IMAD R2, R27, R4.reuse, RZ ;  /* 0x000000041b027224 */ /* 0x080fe400078e02ff */
[----:B------:R-:W-:Y:S02]  /*2800*/  IMAD.IADD R29, R29, 0x1, R0 ;  /* 0x000000011d1d7824 */ /* 0x000fe400078e0200 */
[----:B------:R-:W-:Y:S01]  /*2810*/  IMAD R0, R25, R4, RZ ;  /* 0x0000000419007224 */ /* 0x000fe200078e02ff */
[----:B------:R-:W-:Y:S01]  /*2820*/  LEA.HI R153, R8, R8, RZ, 0x1 ;  /* 0x0000000808997211 */ /* 0x000fe200078f08ff */
[----:B------:R-:W-:-:S02]  /*2830*/  IMAD R2, R26, R9, R2 ;  /* 0x000000091a027224 */ /* 0x000fc400078e0202 */
[----:B------:R-:W-:-:S04]  /*2840*/  IMAD.WIDE.U32 R26, R26, R4, R30 ;  /* 0x000000041a1a7225 */ /* 0x000fc800078e001e */
[C---:B------:R-:W-:Y:S02]  /*2850*/  IMAD R0, R24.reuse, R9, R0 ;  /* 0x0000000918007224 */ /* 0x040fe400078e0200 */
[----:B------:R-:W-:Y:S01]  /*2860*/  IMAD.WIDE.U32 R24, R24, R4, R28 ;  /* 0x0000000418187225 */ /* 0x000fe200078e001c */
[----:B------:R-:W-:-:S03]  /*2870*/  SHF.R.S32.HI R153, RZ, 0x1, R153 ;  /* 0x00000001ff997819 */ /* 0x000fc60000011499 */
[----:B------:R-:W-:Y:S01]  /*2880*/  IMAD.X R13, R219, 0x1, ~R13, P0 ;  /* 0x00000001db0d7824 */ /* 0x000fe200000e0e0d */
[----:B------:R-:W-:Y:S01]  /*2890*/  IADD3 R27, R27, R2, RZ ;  /* 0x000000021b1b7210 */ /* 0x000fe20007ffe0ff */
[----:B------:R-:W-:Y:S02]  /*28a0*/  IMAD.IADD R25, R25, 0x1, R0 ;  /* 0x0000000119197824 */ /* 0x000fe400078e0200 */
[C---:B------:R-:W-:Y:S02]  /*28b0*/  IMAD R125, R13.reuse, R220, RZ ;  /* 0x000000dc0d7d7224 */ /* 0x040fe400078e02ff */
[----:B-----5:R-:W-:Y:S02]  /*28c0*/  IMAD.IADD R2, R12, 0x1, R5 ;  /* 0x000000010c027824 */ /* 0x020fe400078e0205 */
[----:B------:R-:W-:Y:S02]  /*28d0*/  IMAD R121, R13, R204, RZ ;  /* 0x000000cc0d797224 */ /* 0x000fe400078e02ff */
[----:B------:R-:W-:-:S02]  /*28e0*/  IMAD R5, R218, R153, R172 ;  /* 0x00000099da057224 */ /* 0x000fc400078e02ac */
[-C--:B------:R-:W-:Y:S02]  /*28f0*/  IMAD R125, R221, R3.reuse, R125 ;  /* 0x00000003dd7d7224 */ /* 0x080fe400078e027d */
[----:B------:R-:W-:-:S04]  /*2900*/  IMAD.WIDE.U32 R12, R220, R3, R24 ;  /* 0x00000003dc0c7225 */ /* 0x000fc800078e0018 */
[-C--:B------:R-:W-:Y:S02]  /*2910*/  IMAD R121, R205, R3.reuse, R121 ;  /* 0x00000003cd797224 */ /* 0x080fe400078e0279 */
[----:B------:R-:W-:Y:S02]  /*2920*/  IMAD R2, R153, R2, RZ ;  /* 0x0000000299027224 */ /* 0x000fe400078e02ff */
[----:B------:R-:W-:Y:S01]  /*2930*/  IMAD.WIDE.U32 R8, R204, R3, R26 ;  /* 0x00000003cc087225 */ /* 0x000fe200078e001a */
[-C--:B------:R-:W-:Y:S02]  /*2940*/  IADD3 R3, R172, R5.reuse, RZ ;  /* 0x00000005ac037210 */ /* 0x080fe40007ffe0ff */
[----:B------:R-:W-:Y:S01]  /*2950*/  LEA R124, P0, R12, R20, 0x1 ;  /* 0x000000140c7c7211 */ /* 0x000fe200078008ff */
[----:B------:R-:W-:Y:S01]  /*2960*/  IMAD.IADD R125, R13, 0x1, R125 ;  /* 0x000000010d7d7824 */ /* 0x000fe200078e027d */
[----:B------:R-:W-:Y:S01]  /*2970*/  SHF.R.S32.HI R0, RZ, 0x1f, R2 ;  /* 0x0000001fff007819 */ /* 0x000fe20000011402 */
[----:B------:R-:W-:Y:S01]  /*2980*/  IMAD.IADD R121, R9, 0x1, R121 ;  /* 0x0000000109797824 */ /* 0x000fe200078e0279 */
[----:B------:R-:W-:-:S02]  /*2990*/  IADD3 R9, P3, R2, R5, RZ ;  /* 0x0000000502097210 */ /* 0x000fc40007f7e0ff */
[----:B------:R-:W-:Y:S02]  /*29a0*/  LEA R122, P1, R8, R22, 0x1 ;  /* 0x00000016087a7211 */ /* 0x000fe400078208ff */
[----:B------:R-:W-:Y:S02]  /*29b0*/  IADD3 R129, P2, R2, R3, RZ ;  /* 0x0000000302817210 */ /* 0x000fe40007f5e0ff */
[----:B------:R-:W-:Y:S02]  /*29c0*/  LEA.HI.X R125, R12, R21, R125, 0x1, P0 ;  /* 0x000000150c7d7211 */ /* 0x000fe400000f0c7d */
[----:B------:R-:W-:Y:S02]  /*29d0*/  LEA.HI.X.SX32 R2, R5, R0, 0x1, P3 ;  /* 0x0000000005027211 */ /* 0x000fe400018f0eff */
[----:B------:R-:W-:Y:S02]  /*29e0*/  SHF.L.U32 R12, R9, 0x1, RZ ;  /* 0x00000001090c7819 */ /* 0x000fe400000006ff */
        /* <DEDUP_REMOVED lines=25> */
[----:B------:R-:W-:Y:S02]  /*2b80*/  SHF.L.U64.HI R97, R220, 0x5, R221 ;  /* 0x00000005dc617819 */ /* 0x000fe400000102dd */
[----:B------:R-:W-:Y:S01]  /*2b90*/  IADD3 R99, P0, R102, R91, RZ ;  /* 0x0000005b66637210 */ /* 0x000fe20007f1e0ff */
[----:B------:R-:W-:Y:S01]  /*2ba0*/  IMAD.IADD R152, R173, 0x1, R154 ;  /* 0x00000001ad987824 */ /* 0x000fe200078e029a */
[----:B------:R-:W-:Y:S01]  /*2bb0*/  LEA.HI.X.SX32 R0, R3, R0, 0x1, P2 ;  /* 0x0000000003007211 */ /* 0x000fe200010f0eff */
[----:B------:R-:W-:Y:S01]  /*2bc0*/  IMAD.SHL.U32 R128, R129, 0x2, RZ ;  /* 0x0000000281807824 */ /* 0x000fe200078e00ff */
[----:B------:R-:W-:Y:S01]  /*2bd0*/  IADD3.X R104, R97, R96, RZ, P0, !PT ;  /* 0x0000006061687210 */ /* 0x000fe200007fe4ff */
[----:B------:R-:W-:Y:S01]  /*2be0*/  IMAD.X R93, R96, 0x1, R89, P1 ;  /* 0x00000001605d7824 */ /* 0x000fe200008e0659 */
[----:B------:R-:W-:Y:S01]  /*2bf0*/  IADD3 R101, P1, R102, R98, RZ ;  /* 0x0000006266657210 */ /* 0x000fe20007f3e0ff */
[----:B------:R-:W-:Y:S01]  /*2c00*/  IMAD R3, R59, 0xa0, RZ ;  /* 0x000000a03b037824 */ /* 0x000fe200078e02ff */
[----:B------:R-:W-:-:S02]  /*2c10*/  IADD3 R103, P0, R99, R102, RZ ;  /* 0x0000006663677210 */ /* 0x000fc40007f1e0ff */
[----:B------:R-:W-:Y:S01]  /*2c20*/  IADD3 R151, R173, R152, RZ ;  /* 0x00000098ad977210 */ /* 0x000fe20007ffe0ff */
[----:B------:R-:W-:Y:S01]  /*2c30*/  IMAD.IADD R74, R185, 0x1, R3 ;  /* 0x00000001b94a7824 */ /* 0x000fe200078e0203 */
[----:B------:R-:W-:Y:S01]  /*2c40*/  SHF.L.U64.HI R129, R129, 0x1, R0 ;  /* 0x0000000181817819 */ /* 0x000fe20000010200 */
[----:B------:R-:W-:Y:S01]  /*2c50*/  IMAD.SHL.U32 R111, R204, 0x10, RZ ;  /* 0x00000010cc6f7824 */ /* 0x000fe200078e00ff */
[-C--:B------:R-:W-:Y:S01]  /*2c60*/  IADD3 R126, P3, R16, R128.reuse, RZ ;  /* 0x00000080107e7210 */ /* 0x080fe20007f7e0ff */
[----:B------:R-:W-:Y:S01]  /*2c70*/  IMAD.SHL.U32 R117, R204, 0x40, RZ ;  /* 0x00000040cc757824 */ /* 0x000fe200078e00ff */
[C---:B------:R-:W-:Y:S01]  /*2c80*/  SHF.L.U32 R159, R153.reuse, 0x6, RZ ;  /* 0x00000006999f7819 */ /* 0x040fe200000006ff */
[----:B------:R-:W-:Y:S01]  /*2c90*/  IMAD.SHL.U32 R163, R153, 0x20, RZ ;  /* 0x0000002099a37824 */ /* 0x000fe200078e00ff */
[----:B------:R-:W-:Y:S01]  /*2ca0*/  IADD3.X R106, R97, R93, RZ, P1, !PT ;  /* 0x0000005d616a7210 */ /* 0x000fe20000ffe4ff */
[C---:B------:R-:W-:Y:S01]  /*2cb0*/  IMAD R161, R153.reuse, 0x30, RZ ;  /* 0x0000003099a17824 */ /* 0x040fe200078e02ff */
[----:B------:R-:W-:Y:S01]  /*2cc0*/  IADD3.X R108, R104, R97, RZ, P0, !PT ;  /* 0x00000061686c7210 */ /* 0x000fe200007fe4ff */
        /* <DEDUP_REMOVED lines=30> */
[C---:B------:R-:W-:Y:S01]  /*2eb0*/  SHF.L.U64.HI R95, R220.reuse, 0x6, R221 ;  /* 0x00000006dc5f7819 */ /* 0x040fe200000102dd */
        /* <DEDUP_REMOVED lines=25> */
.L_x_2432:
        /* <DEDUP_REMOVED lines=12> */
[----:B---345:R-:W-:Y:S05]  /*3110*/  @!P6 BRA `(.L_x_2300) ;  /* 0x000000000020e947 */ /* 0x038fea0003800000 */
        /* <DEDUP_REMOVED lines=8> */
.L_x_2300:
[----:B------:R-:W-:Y:S05]  /*31a0*/  BSYNC B0 ;  /* 0x0000000000007941 */ /* 0x000fea0003800000 */
.L_x_2299:
[----:B------:R-:W-:Y:S04]  /*31b0*/  BSSY B0, `(.L_x_2301) ;  /* 0x000000c000007945 */ /* 0x000fe80003800000 */
[----:B------:R-:W-:Y:S05]  /*31c0*/  @!P3 BRA `(.L_x_2302) ;  /* 0x000000000028b947 */ /* 0x000fea0003800000 */
[----:B------:R-:W-:Y:S02]  /*31d0*/  ISETP.NE.AND P4, PT, R171, RZ, PT ;  /* 0x000000ffab00720c */ /* 0x000fe40003f85270 */
[----:B------:R-:W-:Y:S02]  /*31e0*/  IADD3 R24, P3, R122, R111, RZ ;  /* 0x0000006f7a187210 */ /* 0x000fe40007f7e0ff */
[C---:B------:R-:W-:Y:S03]  /*31f0*/  LEA R2, P5, R222.reuse, R132, 0x1 ;  /* 0x00000084de027211 */ /* 0x040fe600078a08ff */
[----:B------:R-:W-:Y:S01]  /*3200*/  IMAD.X R25, R121, 0x1, R109, P3 ;  /* 0x0000000179197824 */ /* 0x000fe200018e066d */
[----:B------:R-:W-:Y:S02]  /*3210*/  ISETP.NE.AND P3, PT, R169, RZ, PT ;  /* 0x000000ffa900720c */ /* 0x000fe40003f65270 */
[----:B------:R-:W-:Y:S03]  /*3220*/  LEA.HI.X R3, R222, R133, R223, 0x1, P5 ;  /* 0x00000085de037211 */ /* 0x000fe600028f0cdf */
[----:B-1----:R-:W2:Y:S04]  /*3230*/  @P4 LD.E.128 R20, desc[UR4][R24.64] ;  /* 0x0000000418144980 */ /* 0x002ea8000c101d00 */
[----:B--2---:R2:W-:Y:S04]  /*3240*/  @P4 ST.E.128 desc[UR4][R2.64], R20 ;  /* 0x0000001402004985 */ /* 0x0045e8000c101d04 */
[----:B------:R-:W3:Y:S04]  /*3250*/  @P3 LD.E.128 R4, desc[UR4][R24.64+0x80] ;  /* 0x0000800418043980 */ /* 0x000ee8000c101d00 */
[----:B---3--:R2:W-:Y:S02]  /*3260*/  @P3 ST.E.128 desc[UR4][R2.64+0x80], R4 ;  /* 0x0000800402003985 */ /* 0x0085e4000c101d04 */
.L_x_2302:
[----:B------:R-:W-:Y:S05]  /*3270*/  BSYNC B0 ;  /* 0x0000000000007941 */ /* 0x000fea0003800000 */
.L_x_2301:
        /* <DEDUP_REMOVED lines=15> */
.L_x_2304:
[----:B------:R-:W-:Y:S05]  /*3370*/  BSYNC B0 ;  /* 0x0000000000007941 */ /* 0x000fea0003800000 */
.L_x_2303:
        /* <DEDUP_REMOVED lines=13> */
.L_x_2306:
[----:B------:R-:W-:Y:S05]  /*3450*/  BSYNC B0 ;  /* 0x0000000000007941 */ /* 0x000fea0003800000 */
.L_x_2305:
        /* <DEDUP_REMOVED lines=17> */
.L_x_2308:
[----:B------:R-:W-:Y:S05]  /*3570*/  BSYNC B0 ;  /* 0x0000000000007941 */ /* 0x000fea0003800000 */
.L_x_2307:
        /* <DEDUP_REMOVED lines=12> */
.L_x_2310:
[----:B------:R-:W-:Y:S05]  /*3640*/  BSYNC B0 ;  /* 0x0000000000007941 */ /* 0x000fea0003800000 */
.L_x_2309:
        /* <DEDUP_REMOVED lines=12> */
.L_x_2312:
[----:B------:R-:W-:Y:S05]  /*3710*/  BSYNC B0 ;  /* 0x0000000000007941 */ /* 0x000fea0003800000 */
.L_x_2311:
        /* <DEDUP_REMOVED lines=12> */
.L_x_2314:
[----:B------:R-:W-:Y:S05]  /*37e0*/  BSYNC B0 ;  /* 0x0000000000007941 */ /* 0x000fea0003800000 */
.L_x_2313:
        /* <DEDUP_REMOVED lines=69> */
.L_x_2321:
[----:B------:R-:W-:Y:S05]  /*3c40*/  BSYNC B0 ;  /* 0x0000000000007941 */ /* 0x000fea0003800000 */
.L_x_2320:
        /* <DEDUP_REMOVED lines=49> */
.L_x_2319:
[----:B------:R-:W-:Y:S05]  /*3f60*/  BSYNC B1 ;  /* 0x0000000000017941 */ /* 0x000fea0003800000 */
.L_x_2318:
        /* <DEDUP_REMOVED lines=64> */
.L_x_2325:
[----:B------:R-:W-:Y:S05]  /*4370*/  BSYNC B0 ;  /* 0x0000000000007941 */ /* 0x000fea0003800000 */
.L_x_2324:
        /* <DEDUP_REMOVED lines=50> */
.L_x_2323:
[----:B------:R-:W-:Y:S05]  /*46a0*/  BSYNC B1 ;  /* 0x0000000000017941 */ /* 0x000fea0003800000 */
.L_x_2322:
        /* <DEDUP_REMOVED lines=64> */
.L_x_2329:
[----:B------:R-:W-:Y:S05]  /*4ab0*/  BSYNC B0 ;  /* 0x0000000000007941 */ /* 0x000fea0003800000 */
.L_x_2328:
        /* <DEDUP_REMOVED lines=50> */
.L_x_2327:
[----:B------:R-:W-:Y:S05]  /*4de0*/  BSYNC B1 ;  /* 0x0000000000017941 */ /* 0x000fea0003800000 */
.L_x_2326:
        /* <DEDUP_REMOVED lines=66> */
.L_x_2333:
[----:B------:R-:W-:Y:S05]  /*5210*/  BSYNC B0 ;  /* 0x0000000000007941 */ /* 0x000fea0003800000 */
.L_x_2332:
        /* <DEDUP_REMOVED lines=50> */
.L_x_2331:
[----:B------:R-:W-:Y:S05]  /*5540*/  BSYNC B1 ;  /* 0x0000000000017941 */ /* 0x000fea0003800000 */
.L_x_2330:
        /* <DEDUP_REMOVED lines=64> */
.L_x_2337:
[----:B------:R-:W-:Y:S05]  /*5950*/  BSYNC B0 ;  /* 0x0000000000007941 */ /* 0x000fea0003800000 */
.L_x_2336:
        /* <DEDUP_REMOVED lines=50> */
.L_x_2335:
[----:B------:R-:W-:Y:S05]  /*5c80*/  BSYNC B1 ;  /* 0x0000000000017941 */ /* 0x000fea0003800000 */
.L_x_2334:
        /* <DEDUP_REMOVED lines=66> */
.L_x_2341:
[----:B------:R-:W-:Y:S05]  /*60b0*/  BSYNC B0 ;  /* 0x0000000000007941 */ /* 0x000fea0003800000 */
.L_x_2340:
        /* <DEDUP_REMOVED lines=50> */
.L_x_2339:
[----:B------:R-:W-:Y:S05]  /*63e0*/  BSYNC B1 ;  /* 0x0000000000017941 */ /* 0x000fea0003800000 */
.L_x_2338:
        /* <DEDUP_REMOVED lines=66> */
.L_x_2345:
[----:B------:R-:W-:Y:S05]  /*6810*/  BSYNC B0 ;  /* 0x0000000000007941 */ /* 0x000fea0003800000 */
.L_x_2344:
        /* <DEDUP_REMOVED lines=50> */
.L_x_2343:
[----:B------:R-:W-:Y:S05]  /*6b40*/  BSYNC B1 ;  /* 0x0000000000017941 */ /* 0x000fea0003800000 */
.L_x_2342:
        /* <DEDUP_REMOVED lines=66> */
.L_x_2349:
[----:B------:R-:W-:Y:S05]  /*6f70*/  BSYNC B0 ;  /* 0x0000000000007941 */ /* 0x000fea0003800000 */
.L_x_2348:
        /* <DEDUP_REMOVED lines=50> */
.L_x_2347:
[----:B------:R-:W-:Y:S05]  /*72a0*/  BSYNC B1 ;  /* 0x0000000000017941 */ /* 0x000fea0003800000 */
.L_x_2346:
[----:B------:R-:W-:Y:S01]  /*72b0*/  MOV R57, R53 ;  /* 0x0000003500397202 */ /* 0x000fe20000000f00 */
[----:B--2---:R-:W2:Y:S01]  /*72c0*/  LD.E R3, desc[UR4][R10.64+0xd0] ;  /* 0x0000d0040a037980 */ /* 0x004ea2000c101900 */
[----:B------:R-:W-:Y:S02]  /*72d0*/  IMAD.MOV.U32 R8, RZ, RZ, R12 ;  /* 0x000000ffff087224 */ /* 0x000fe400078e000c */
[----:B--2---:R-:W-:Y:S05]  /*72e0*/  IMAD.U32 R3, R3, -0x40, RZ ;  /* 0xffffffc003037824 */ /* 0x004fea00078e00ff */
[C---:B------:R-:W-:Y:S02]  /*72f0*/  LEA R56, P0, R3.reuse, R56, 0x1 ;  /* 0x0000003803387211 */ /* 0x040fe400078008ff */
[C---:B------:R-:W-:Y:S02]  /*7300*/  LEA R8, P1, R3.reuse, R8, 0x1 ;  /* 0x0000000803087211 */ /* 0x040fe400078208ff */
[C---:B------:R-:W-:Y:S02]  /*7310*/  LEA.HI.X.SX32 R57, R3.reuse, R57, 0x1, P0 ;  /* 0x0000003903397211 */ /* 0x040fe400000f0eff */
[----:B------:R-:W-:Y:S01]  /*7320*/  LEA.HI.X.SX32 R9, R3, R9, 0x1, P1 ;  /* 0x0000000903097211 */ /* 0x000fe200008f0eff */
[----:B------:R-:W-:Y:S01]  /*7330*/  IMAD.MOV.U32 R12, RZ, RZ, R8 ;  /* 0x000000ffff0c7224 */ /* 0x000fe200078e0008 */
[----:B------:R-:W-:Y:S01]  /*7340*/  MOV R53, R57 ;  /* 0x0000003900357202 */ /* 0x000fe20000000f00 */
[----:B------:R-:W-:Y:S05]  /*7350*/  BRA `(.L_x_2350) ;  /* 0x0000006c00387947 */ /* 0x000fea0003800000 */
.L_x_2317:
        /* <DEDUP_REMOVED lines=37> */
[C---:B--2---:R-:W-:Y:S01]  /*75b0*/  SHF.L.U32 R30, R25.reuse, 0x10, RZ ;  /* 0x00000010191e7819 */ /* 0x044fe200000006ff */
[----:B------:R-:W-:Y:S01]  /*75c0*/  IMAD.U32 R32, R24, 0x10000, RZ ;  /* 0x0001000018207824 */ /* 0x000fe200078e00ff */
[----:B------:R-:W-:Y:S01]  /*75d0*/  LOP3.LUT R29, R25, 0xffff0000, RZ, 0xc0, !PT ;  /* 0xffff0000191d7812 */ /* 0x000fe200078ec0ff */
[----:B------:R-:W-:Y:S01]  /*75e0*/  IMAD.U32 R28, R26, 0x10000, RZ ;  /* 0x000100001a1c7824 */ /* 0x000fe200078e00ff */
[----:B------:R-:W-:Y:S01]  /*75f0*/  LOP3.LUT R31, R24, 0xffff0000, RZ, 0xc0, !PT ;  /* 0xffff0000181f7812 */ /* 0x000fe200078ec0ff */
[C---:B------:R-:W-:Y:S01]  /*7600*/  IMAD.U32 R24, R27.reuse, 0x10000, RZ ;  /* 0x000100001b187824 */ /* 0x040fe200078e00ff */
[----:B------:R-:W-:Y:S02]  /*7610*/  LOP3.LUT R25, R26, 0xffff0000, RZ, 0xc0, !PT ;  /* 0xffff00001a197812 */ /* 0x000fe400078ec0ff */
[----:B------:R-:W-:Y:S01]  /*7620*/  LOP3.LUT R26, R27, 0xffff0000, RZ, 0xc0, !PT ;  /* 0xffff00001b1a7812 */ /* 0x000fe200078ec0ff */
[----:B---3--:R-:W-:Y:S01]  /*7630*/  IMAD.U32 R27, R21, 0x10000, RZ ;  /* 0x00010000151b7824 */ /* 0x008fe200078e00ff */
[----:B------:R-:W-:Y:S01]  /*7640*/  FSEL R30, -R30, R30, !P0 ;  /* 0x0000001e1e1e7208 */ /* 0x000fe20004000100 */
[----:B------:R-:W-:Y:S01]  /*7650*/  IMAD.U32 R35, R20, 0x10000, RZ ;  /* 0x0001000014237824 */ /* 0x000fe200078e00ff */
[----:B------:R-:W-:Y:S02]  /*7660*/  FSEL R32, -R32, R32, !P0 ;  /* 0x0000002020207208 */ /* 0x000fe40004000100 */
[----:B------:R-:W-:Y:S01]  /*7670*/  LOP3.LUT R34, R20, 0xffff0000, RZ, 0xc0, !PT ;  /* 0xffff000014227812 */ /* 0x000fe200078ec0ff */
[----:B------:R-:W-:Y:S01]  /*7680*/  FMUL R3, R27, R30 ;  /* 0x0000001e1b037220 */ /* 0x000fe20000400000 */
        /* <DEDUP_REMOVED lines=38> */
.L_x_2356:
[----:B------:R-:W-:Y:S05]  /*78f0*/  BSYNC B0 ;  /* 0x0000000000007941 */ /* 0x000fea0003800000 */
.L_x_2355:
[----:B-----5:R2:W-:Y:S02]  /*7900*/  ST.E.128 desc[UR4][R130.64], R48 ;  /* 0x0000003082007985 */ /* 0x0205e4000c101d04 */
.L_x_2354:
[----:B------:R-:W-:Y:S05]  /*7910*/  BSYNC B1 ;  /* 0x0000000000017941 */ /* 0x000fea0003800000 */
.L_x_2353:
        /* <DEDUP_REMOVED lines=34> */
[C---:B---3--:R-:W-:Y:S01]  /*7b40*/  SHF.L.U32 R30, R25.reuse, 0x10, RZ ;  /* 0x00000010191e7819 */ /* 0x048fe200000006ff */
[----:B------:R-:W-:Y:S01]  /*7b50*/  IMAD.U32 R32, R24, 0x10000, RZ ;  /* 0x0001000018207824 */ /* 0x000fe200078e00ff */
[----:B------:R-:W-:Y:S01]  /*7b60*/  LOP3.LUT R29, R25, 0xffff0000, RZ, 0xc0, !PT ;  /* 0xffff0000191d7812 */ /* 0x000fe200078ec0ff */
[----:B------:R-:W-:Y:S01]  /*7b70*/  IMAD.U32 R28, R26, 0x10000, RZ ;  /* 0x000100001a1c7824 */ /* 0x000fe200078e00ff */
[----:B------:R-:W-:Y:S01]  /*7b80*/  LOP3.LUT R31, R24, 0xffff0000, RZ, 0xc0, !PT ;  /* 0xffff0000181f7812 */ /* 0x000fe200078ec0ff */
[C---:B------:R-:W-:Y:S01]  /*7b90*/  IMAD.U32 R24, R27.reuse, 0x10000, RZ ;  /* 0x000100001b187824 */ /* 0x040fe200078e00ff */
[----:B------:R-:W-:Y:S02]  /*7ba0*/  LOP3.LUT R25, R26, 0xffff0000, RZ, 0xc0, !PT ;  /* 0xffff00001a197812 */ /* 0x000fe400078ec0ff */
[----:B------:R-:W-:Y:S01]  /*7bb0*/  LOP3.LUT R26, R27, 0xffff0000, RZ, 0xc0, !PT ;  /* 0xffff00001b1a7812 */ /* 0x000fe200078ec0ff */
[----:B----4-:R-:W-:Y:S01]  /*7bc0*/  IMAD.U32 R27, R21, 0x10000, RZ ;  /* 0x00010000151b7824 */ /* 0x010fe200078e00ff */
        /* <DEDUP_REMOVED lines=43> */
.L_x_2358:
[----:B------:R-:W-:Y:S05]  /*7e80*/  BSYNC B0 ;  /* 0x0000000000007941 */ /* 0x000fea0003800000 */
.L_x_2357:
[----:B-----5:R3:W-:Y:S02]  /*7e90*/  ST.E.128 desc[UR4][R130.64+0x80], R48 ;  /* 0x0000803082007985 */ /* 0x0207e4000c101d04 */
.L_x_2352:
[----:B------:R-:W-:Y:S05]  /*7ea0*/  BSYNC B2 ;  /* 0x0000000000027941 */ /* 0x000fea0003800000 */
.L_x_2351:
        /* <DEDUP_REMOVED lines=56> */
[C---:B------:R-:W-:Y:S01]  /*8230*/  IMAD.U32 R23, R25.reuse, 0x10000, RZ ;  /* 0x0001000019177824 */ /* 0x040fe200078e00ff */
[----:B------:R-:W-:Y:S01]  /*8240*/  LOP3.LUT R33, R25, 0xffff0000, RZ, 0xc0, !PT ;  /* 0xffff000019217812 */ /* 0x000fe200078ec0ff */
[----:B------:R-:W-:Y:S01]  /*8250*/  IMAD.U32 R35, R24, 0x10000, RZ ;  /* 0x0001000018237824 */ /* 0x000fe200078e00ff */
[C---:B------:R-:W-:Y:S01]  /*8260*/  LOP3.LUT R24, R26.reuse, 0xffff0000, RZ, 0xc0, !PT ;  /* 0xffff00001a187812 */ /* 0x040fe200078ec0ff */
[----:B------:R-:W-:Y:S01]  /*8270*/  IMAD.U32 R25, R26, 0x10000, RZ ;  /* 0x000100001a197824 */ /* 0x000fe200078e00ff */
        /* <DEDUP_REMOVED lines=38> */
.L_x_2364:
[----:B------:R-:W-:Y:S05]  /*84e0*/  BSYNC B0 ;  /* 0x0000000000007941 */ /* 0x000fea0003800000 */
.L_x_2363:
[----:B-----5:R4:W-:Y:S02]  /*84f0*/  ST.E.128 desc[UR4][R244.64], R48 ;  /* 0x00000030f4007985 */ /* 0x0209e4000c101d04 */
.L_x_2362:
[----:B------:R-:W-:Y:S05]  /*8500*/  BSYNC B1 ;  /* 0x0000000000017941 */ /* 0x000fea0003800000 */
.L_x_2361:
[----:B------:R-:W-:Y:S11]  /*8510*/  ISETP.GE.AND P0, PT, R14, R123, PT ;  /* 0x0000007b0e00720c */ /* 0x000ff60003f06270 */
[----:B------:R-:W-:Y:S02]  /*8520*/  @!UPT UIADD3 URZ, URZ, URZ, URZ ;  /* 0x0000003f3f3ff290 */ /* 0x000fe4000fffe03f */
[----:B------:R-:W-:Y:S05]  /*8530*/  @P0 BRA `(.L_x_2360) ;  /* 0x0000000400700947 */ /* 0x000fea0003800000 */
[C---:B--2---:R-:W-:Y:S01]  /*8540*/  LEA R246, P0, R91.reuse, R124, 0x1 ;  /* 0x0000007c5bf67211 */ /* 0x044fe200078008ff */
        /* <DEDUP_REMOVED lines=89> */
.L_x_2366:
[----:B------:R-:W-:Y:S05]  /*8ae0*/  BSYNC B0 ;  /* 0x0000000000007941 */ /* 0x000fea0003800000 */
.L_x_2365:
[----:B-----5:R3:W-:Y:S02]  /*8af0*/  ST.E.128 desc[UR4][R244.64], R48 ;  /* 0x00000030f4007985 */ /* 0x0207e4000c101d04 */
.L_x_2360:
[----:B------:R-:W-:Y:S05]  /*8b00*/  BSYNC B2 ;  /* 0x0000000000027941 */ /* 0x000fea0003800000 */
.L_x_2359:
        /* <DEDUP_REMOVED lines=99> */
.L_x_2372:
[----:B------:R-:W-:Y:S05]  /*9140*/  BSYNC B0 ;  /* 0x0000000000007941 */ /* 0x000fea0003800000 */
.L_x_2371:
[----:B-----5:R3:W-:Y:S02]  /*9150*/  ST.E.128 desc[UR4][R244.64], R48 ;  /* 0x00000030f4007985 */ /* 0x0207e4000c101d04 */
.L_x_2370:
[----:B------:R-:W-:Y:S05]  /*9160*/  BSYNC B1 ;  /* 0x0000000000017941 */ /* 0x000fea0003800000 */
.L_x_2369:
        /* <DEDUP_REMOVED lines=93> */
.L_x_2374:
[----:B------:R-:W-:Y:S05]  /*9740*/  BSYNC B0 ;  /* 0x0000000000007941 */ /* 0x000fea0003800000 */
.L_x_2373:
[----:B-----5:R3:W-:Y:S02]  /*9750*/  ST.E.128 desc[UR4][R244.64], R48 ;  /* 0x00000030f4007985 */ /* 0x0207e4000c101d04 */
.L_x_2368:
[----:B------:R-:W-:Y:S05]  /*9760*/  BSYNC B2 ;  /* 0x0000000000027941 */ /* 0x000fea0003800000 */
.L_x_2367:
        /* <DEDUP_REMOVED lines=15> */
[----:B---34-:R-:W-:Y:S04]  /*9860*/  IMAD.WIDE.U32 R244, R64, 0x60, R130 ;  /* 0x0000006040f47825 */ /* 0x018fe800078e0082 */
        /* <DEDUP_REMOVED lines=85> */
.L_x_2380:
[----:B------:R-:W-:Y:S05]  /*9dc0*/  BSYNC B0 ;  /* 0x0000000000007941 */ /* 0x000fea0003800000 */
.L_x_2379:
[----:B-----5:R3:W-:Y:S02]  /*9dd0*/  ST.E.128 desc[UR4][R244.64], R48 ;  /* 0x00000030f4007985 */ /* 0x0207e4000c101d04 */
.L_x_2378:
[----:B------:R-:W-:Y:S05]  /*9de0*/  BSYNC B1 ;  /* 0x0000000000017941 */ /* 0x000fea0003800000 */
.L_x_2377:
[----:B------:R-:W-:Y:S11]  /*9df0*/  ISETP.GE.AND P0, PT, R14, R123, PT ;  /* 0x0000007b0e00720c */ /* 0x000ff60003f06270 */
[----:B------:R-:W-:Y:S02]  /*9e00*/  @!UPT UIADD3 URZ, URZ, URZ, URZ ;  /* 0x0000003f3f3ff290 */ /* 0x000fe4000fffe03f */
        /* <DEDUP_REMOVED lines=91> */
.L_x_2382:
[----:B------:R-:W-:Y:S05]  /*a3c0*/  BSYNC B0 ;  /* 0x0000000000007941 */ /* 0x000fea0003800000 */
.L_x_2381:
[----:B-----5:R3:W-:Y:S02]  /*a3d0*/  ST.E.128 desc[UR4][R244.64], R48 ;  /* 0x00000030f4007985 */ /* 0x0207e4000c101d04 */
.L_x_2376:
[----:B------:R-:W-:Y:S05]  /*a3e0*/  BSYNC B2 ;  /* 0x0000000000027941 */ /* 0x000fea0003800000 */
.L_x_2375:
        /* <DEDUP_REMOVED lines=99> */
.L_x_2388:
[----:B------:R-:W-:Y:S05]  /*aa20*/  BSYNC B0 ;  /* 0x0000000000007941 */ /* 0x000fea0003800000 */
.L_x_2387:
[----:B-----5:R3:W-:Y:S02]  /*aa30*/  ST.E.128 desc[UR4][R244.64], R48 ;  /* 0x00000030f4007985 */ /* 0x0207e4000c101d04 */
.L_x_2386:
[----:B------:R-:W-:Y:S05]  /*aa40*/  BSYNC B1 ;  /* 0x0000000000017941 */ /* 0x000fea0003800000 */
.L_x_2385:
        /* <DEDUP_REMOVED lines=93> */
.L_x_2390:
[----:B------:R-:W-:Y:S05]  /*b020*/  BSYNC B0 ;  /* 0x0000000000007941 */ /* 0x000fea0003800000 */
.L_x_2389:
[----:B-----5:R3:W-:Y:S02]  /*b030*/  ST.E.128 desc[UR4][R244.64], R48 ;  /* 0x00000030f4007985 */ /* 0x0207e4000c101d04 */
.L_x_2384:
[----:B------:R-:W-:Y:S05]  /*b040*/  BSYNC B2 ;  /* 0x0000000000027941 */ /* 0x000fea0003800000 */
.L_x_2383:
        /* <DEDUP_REMOVED lines=101> */
.L_x_2396:
[----:B------:R-:W-:Y:S05]  /*b6a0*/  BSYNC B0 ;  /* 0x0000000000007941 */ /* 0x000fea0003800000 */
.L_x_2395:
[----:B-----5:R3:W-:Y:S02]  /*b6b0*/  ST.E.128 desc[UR4][R244.64], R48 ;  /* 0x00000030f4007985 */ /* 0x0207e4000c101d04 */
.L_x_2394:
[----:B------:R-:W-:Y:S05]  /*b6c0*/  BSYNC B1 ;  /* 0x0000000000017941 */ /* 0x000fea0003800000 */
.L_x_2393:
        /* <DEDUP_REMOVED lines=93> */
.L_x_2398:
[----:B------:R-:W-:Y:S05]  /*bca0*/  BSYNC B0 ;  /* 0x0000000000007941 */ /* 0x000fea0003800000 */
.L_x_2397:
[----:B-----5:R3:W-:Y:S02]  /*bcb0*/  ST.E.128 desc[UR4][R244.64], R48 ;  /* 0x00000030f4007985 */ /* 0x0207e4000c101d04 */
.L_x_2392:
[----:B------:R-:W-:Y:S05]  /*bcc0*/  BSYNC B2 ;  /* 0x0000000000027941 */ /* 0x000fea0003800000 */
.L_x_2391:
        /* <DEDUP_REMOVED lines=39> */
[----:B--2---:R-:W2:Y:S02]  /*bf40*/  LD.E.128 R20, desc[UR4][R20.64] ;  /* 0x0000000414147980 */ /* 0x004ea4000c101d00 */
[----:B------:R-:W-:Y:S01]  /*bf50*/  LEA.HI.X R25, R3, R127, R0, 0x1, P1 ;  /* 0x0000007f03197211 */ /* 0x000fe200008f0c00 */
[----:B------:R-:W-:Y:S02]  /*bf60*/  IMAD.MOV.U32 R0, RZ, RZ, RZ ;  /* 0x000000ffff007224 */ /* 0x000fe400078e00ff */
[----:B------:R-:W-:Y:S03]  /*bf70*/  @P0 IMAD.MOV R0, RZ, RZ, -R29 ;  /* 0x000000ffff000224 */ /* 0x000fe600078e0a1d */
[----:B---3--:R-:W3:Y:S02]  /*bf80*/  LD.E.128 R24, desc[UR4][R24.64] ;  /* 0x0000000418187980 */ /* 0x008ee4000c101d00 */
[----:B------:R-:W-:Y:S04]  /*bf90*/  IADD3 R3, P1, R155, R0, RZ ;  /* 0x000000009b037210 */ /* 0x000fe80007f3e0ff */
[----:B------:R-:W-:Y:S02]  /*bfa0*/  LEA.HI.X.SX32 R0, R0, R140, 0x1, P1 ;  /* 0x0000008c00007211 */ /* 0x000fe400008f0eff */
[C---:B----4-:R-:W-:Y:S04]  /*bfb0*/  LEA R48, P1, R3.reuse, R128, 0x1 ;  /* 0x0000008003307211 */ /* 0x050fe800078208ff */
        /* <DEDUP_REMOVED lines=14> */
[C---:B-1----:R-:W-:Y:S01]  /*c0a0*/  LOP3.LUT R5, R26.reuse, 0xffff0000, RZ, 0xc0, !PT ;  /* 0xffff00001a057812 */ /* 0x042fe200078ec0ff */
[----:B------:R-:W-:Y:S01]  /*c0b0*/  IMAD.U32 R6, R26, 0x10000, RZ ;  /* 0x000100001a067824 */ /* 0x000fe200078e00ff */
[----:B------:R-:W-:Y:S01]  /*c0c0*/  FSEL R3, -R23, R23, !P0 ;  /* 0x0000001717037208 */ /* 0x000fe20004000100 */
[C---:B------:R-:W-:Y:S01]  /*c0d0*/  IMAD.U32 R4, R27.reuse, 0x10000, RZ ;  /* 0x000100001b047824 */ /* 0x040fe200078e00ff */
        /* <DEDUP_REMOVED lines=36> */
.L_x_2404:
[----:B------:R-:W-:Y:S05]  /*c320*/  BSYNC B0 ;  /* 0x0000000000007941 */ /* 0x000fea0003800000 */
.L_x_2403:
[----:B-----5:R1:W-:Y:S02]  /*c330*/  ST.E.128 desc[UR4][R60.64], R44 ;  /* 0x0000002c3c007985 */ /* 0x0203e4000c101d04 */
.L_x_2402:
[----:B------:R-:W-:Y:S05]  /*c340*/  BSYNC B1 ;  /* 0x0000000000017941 */ /* 0x000fea0003800000 */
.L_x_2401:
[----:B------:R-:W-:Y:S11]  /*c350*/  ISETP.GE.AND P0, PT, R14, R123, PT ;  /* 0x0000007b0e00720c */ /* 0x000ff60003f06270 */
[----:B------:R-:W-:Y:S02]  /*c360*/  @!UPT UIADD3 URZ, URZ, URZ, URZ ;  /* 0x0000003f3f3ff290 */ /* 0x000fe4000fffe03f */
[----:B------:R-:W-:Y:S05]  /*c370*/  @P0 BRA `(.L_x_2400) ;  /* 0x0000000400700947 */ /* 0x000fea0003800000 */
[----:B-1----:R-:W-:Y:S01]  /*c380*/  LEA R4, P0, R110, R124, 0x1 ;  /* 0x0000007c6e047211 */ /* 0x002fe200078008ff */
        /* <DEDUP_REMOVED lines=40> */
[C---:B------:R-:W-:Y:S02]  /*c610*/  IMAD.U32 R3, R5.reuse, 0x10000, RZ ;  /* 0x0001000005037824 */ /* 0x040fe400078e00ff */
[----:B------:R-:W-:Y:S01]  /*c620*/  IMAD.U32 R0, R4, 0x10000, RZ ;  /* 0x0001000004007824 */ /* 0x000fe200078e00ff */
[----:B------:R-:W-:Y:S01]  /*c630*/  LOP3.LUT R4, R5, 0xffff0000, RZ, 0xc0, !PT ;  /* 0xffff000005047812 */ /* 0x000fe200078ec0ff */
        /* <DEDUP_REMOVED lines=25> */
[----:B------:R-:W-:Y:S01]  /*c7d0*/  FMUL R2, R2, R27 ;  /* 0x0000001b02027220 */ /* 0x000fe20000400000 */
[----:B------:R-:W-:Y:S01]  /*c7e0*/  LOP3.LUT R26, R42, 0xffff0000, RZ, 0xc0, !PT ;  /* 0xffff00002a1a7812 */ /* 0x000fe200078ec0ff */
[----:B------:R-:W-:Y:S01]  /*c7f0*/  FMUL R8, R24, R23 ;  /* 0x0000001718087220 */ /* 0x000fe20000400000 */
[C---:B------:R-:W-:Y:S01]  /*c800*/  LOP3.LUT R24, R41.reuse, 0xffff0000, RZ, 0xc0, !PT ;  /* 0xffff000029187812 */ /* 0x040fe200078ec0ff */
[----:B------:R-:W-:Y:S01]  /*c810*/  IMAD.U32 R23, R41, 0x10000, RZ ;  /* 0x0001000029177824 */ /* 0x000fe200078e00ff */
[----:B------:R-:W-:Y:S01]  /*c820*/  LOP3.LUT R29, R43, 0xffff0000, RZ, 0xc0, !PT ;  /* 0xffff00002b1d7812 */ /* 0x000fe200078ec0ff */
[----:B------:R-:W-:Y:S01]  /*c830*/  FMUL R4, R4, R25 ;  /* 0x0000001904047220 */ /* 0x000fe20000400000 */
        /* <DEDUP_REMOVED lines=14> */
.L_x_2406:
[----:B------:R-:W-:Y:S05]  /*c920*/  BSYNC B0 ;  /* 0x0000000000007941 */ /* 0x000fea0003800000 */
.L_x_2405:
[----:B-----5:R1:W-:Y:S02]  /*c930*/  ST.E.128 desc[UR4][R44.64], R24 ;  /* 0x000000182c007985 */ /* 0x0203e4000c101d04 */
.L_x_2400:
[----:B------:R-:W-:Y:S05]  /*c940*/  BSYNC B2 ;  /* 0x0000000000027941 */ /* 0x000fea0003800000 */
.L_x_2399:
        /* <DEDUP_REMOVED lines=101> */
.L_x_2412:
[----:B------:R-:W-:Y:S05]  /*cfa0*/  BSYNC B0 ;  /* 0x0000000000007941 */ /* 0x000fea0003800000 */
.L_x_2411:
[----:B-----5:R1:W-:Y:S02]  /*cfb0*/  ST.E.128 desc[UR4][R44.64], R24 ;  /* 0x000000182c007985 */ /* 0x0203e4000c101d04 */
.L_x_2410:
[----:B------:R-:W-:Y:S05]  /*cfc0*/  BSYNC B1 ;  /* 0x0000000000017941 */ /* 0x000fea0003800000 */
.L_x_2409:
        /* <DEDUP_REMOVED lines=14> */
[----:B------:R-:W-:Y:S01]  /*d0b0*/  IMAD.MOV.U32 R25, RZ, RZ, RZ ;  /* 0x000000ffff197224 */ /* 0x000fe200078e00ff */
[----:B------:R-:W-:Y:S01]  /*d0c0*/  SHF.R.S32.HI R3, RZ, 0x1, R17 ;  /* 0x00000001ff037819 */ /* 0x000fe20000011411 */
[----:B------:R-:W-:Y:S01]  /*d0d0*/  IMAD.U32 R29, R36, 0x10000, RZ ;  /* 0x00010000241d7824 */ /* 0x000fe200078e00ff */
[C---:B------:R-:W-:Y:S01]  /*d0e0*/  LOP3.LUT R33, R37.reuse, 0xffff0000, RZ, 0xc0, !PT ;  /* 0xffff000025217812 */ /* 0x040fe200078ec0ff */
[----:B------:R-:W-:Y:S01]  /*d0f0*/  IMAD.U32 R26, R37, 0x10000, RZ ;  /* 0x00010000251a7824 */ /* 0x000fe200078e00ff */
[----:B------:R-:W-:Y:S01]  /*d100*/  ISETP.GE.AND P0, PT, R14, R3, PT ;  /* 0x000000030e00720c */ /* 0x000fe20003f06270 */
[--C-:B------:R-:W-:Y:S01]  /*d110*/  IMAD.MOV.U32 R0, RZ, RZ, R3.reuse ;  /* 0x000000ffff007224 */ /* 0x100fe200078e0003 */
[C---:B------:R-:W-:Y:S01]  /*d120*/  LOP3.LUT R35, R38.reuse, 0xffff0000, RZ, 0xc0, !PT ;  /* 0xffff000026237812 */ /* 0x040fe200078ec0ff */
[----:B------:R-:W-:Y:S01]  /*d130*/  IMAD.U32 R28, R38, 0x10000, RZ ;  /* 0x00010000261c7824 */ /* 0x000fe200078e00ff */
[C---:B------:R-:W-:Y:S01]  /*d140*/  LOP3.LUT R37, R39.reuse, 0xffff0000, RZ, 0xc0, !PT ;  /* 0xffff000027257812 */ /* 0x040fe200078ec0ff */
[----:B------:R-:W-:Y:S08]  /*d150*/  IMAD.U32 R30, R39, 0x10000, RZ ;  /* 0x00010000271e7824 */ /* 0x000ff000078e00ff */
[--C-:B------:R-:W-:Y:S02]  /*d160*/  @P0 IMAD.MOV R0, RZ, RZ, -R3.reuse ;  /* 0x000000ffff000224 */ /* 0x100fe400078e0a03 */
[--C-:B------:R-:W-:Y:S02]  /*d170*/  @P0 IMAD.MOV R7, RZ, RZ, -R3.reuse ;  /* 0x000000ffff070224 */ /* 0x100fe400078e0a03 */
[----:B------:R-:W-:Y:S01]  /*d180*/  @P0 IMAD.MOV R25, RZ, RZ, -R3 ;  /* 0x000000ffff190224 */ /* 0x000fe200078e0a03 */
[----:B-1----:R-:W-:Y:S02]  /*d190*/  LEA R4, P1, R0, R4, 0x1 ;  /* 0x0000000400047211 */ /* 0x002fe400078208ff */
[----:B------:R-:W-:Y:S02]  /*d1a0*/  IADD3 R23, P2, R150, R7, RZ ;  /* 0x0000000796177210 */ /* 0x000fe40007f5e0ff */
[----:B------:R-:W-:Y:S02]  /*d1b0*/  LEA.HI.X.SX32 R5, R0, R5, 0x1, P1 ;  /* 0x0000000500057211 */ /* 0x000fe400008f0eff */
[----:B------:R-:W-:Y:S02]  /*d1c0*/  LEA.HI.X.SX32 R0, R7, R134, 0x1, P2 ;  /* 0x0000008607007211 */ /* 0x000fe400010f0eff */
[C---:B------:R-:W-:Y:S02]  /*d1d0*/  LEA R20, P1, R23.reuse, R126, 0x1 ;  /* 0x0000007e17147211 */ /* 0x040fe400078208ff */
[----:B--2---:R-:W2:Y:S02]  /*d1e0*/  LD.E.128 R4, desc[UR4][R4.64] ;  /* 0x0000000404047980 */ /* 0x004ea4000c101d00 */
[----:B------:R-:W-:Y:S02]  /*d1f0*/  LEA.HI.X R21, R23, R127, R0, 0x1, P1 ;  /* 0x0000007f17157211 */ /* 0x000fe400008f0c00 */
[----:B------:R-:W-:Y:S04]  /*d200*/  IADD3 R3, P1, R150, R25, RZ ;  /* 0x0000001996037210 */ /* 0x000fe80007f3e0ff */
[----:B------:R-:W-:Y:S01]  /*d210*/  LEA.HI.X.SX32 R0, R25, R134, 0x1, P1 ;  /* 0x0000008619007211 */ /* 0x000fe200008f0eff */
[----:B---3--:R-:W3:Y:S01]  /*d220*/  LD.E.128 R20, desc[UR4][R20.64] ;  /* 0x0000000414147980 */ /* 0x008ee2000c101d00 */
        /* <DEDUP_REMOVED lines=16> */
[----:B------:R-:W-:Y:S02]  /*d330*/  LOP3.LUT R20, R22, 0xffff0000, RZ, 0xc0, !PT ;  /* 0xffff000016147812 */ /* 0x000fe400078ec0ff */
[----:B------:R-:W-:Y:S01]  /*d340*/  FSEL R22, -R7, R7, !P0 ;  /* 0x0000000707167208 */ /* 0x000fe20004000100 */
[C---:B------:R-:W-:Y:S01]  /*d350*/  IMAD.U32 R7, R23.reuse, 0x10000, RZ ;  /* 0x0001000017077824 */ /* 0x040fe200078e00ff */
        /* <DEDUP_REMOVED lines=14> */
[----:B----4-:R-:W-:Y:S01]  /*d440*/  LOP3.LUT R21, R40, 0xffff0000, RZ, 0xc0, !PT ;  /* 0xffff000028157812 */ /* 0x010fe200078ec0ff */
[----:B------:R-:W-:Y:S01]  /*d450*/  FMUL R0, R0, R27 ;  /* 0x0000001b00007220 */ /* 0x000fe20000400000 */
[----:B------:R-:W-:Y:S01]  /*d460*/  LOP3.LUT R23, R41, 0xffff0000, RZ, 0xc0, !PT ;  /* 0xffff000029177812 */ /* 0x000fe200078ec0ff */
[----:B------:R-:W-:Y:S01]  /*d470*/  IMAD.U32 R20, R40, 0x10000, RZ ;  /* 0x0001000028147824 */ /* 0x000fe200078e00ff */
[----:B------:R-:W-:Y:S01]  /*d480*/  LOP3.LUT R32, R43, 0xffff0000, RZ, 0xc0, !PT ;  /* 0xffff00002b207812 */ /* 0x000fe200078ec0ff */
[----:B------:R-:W-:Y:S02]  /*d490*/  IMAD.U32 R22, R41, 0x10000, RZ ;  /* 0x0001000029167824 */ /* 0x000fe400078e00ff */
[----:B------:R-:W-:Y:S01]  /*d4a0*/  FMUL R4, R4, R25 ;  /* 0x0000001904047220 */ /* 0x000fe20000400000 */
[C---:B------:R-:W-:Y:S01]  /*d4b0*/  LOP3.LUT R25, R42.reuse, 0xffff0000, RZ, 0xc0, !PT ;  /* 0xffff00002a197812 */ /* 0x040fe200078ec0ff */
        /* <DEDUP_REMOVED lines=14> */
.L_x_2414:
[----:B------:R-:W-:Y:S05]  /*d5a0*/  BSYNC B0 ;  /* 0x0000000000007941 */ /* 0x000fea0003800000 */
.L_x_2413:
[----:B-----5:R1:W-:Y:S02]  /*d5b0*/  ST.E.128 desc[UR4][R44.64], R36 ;  /* 0x000000242c007985 */ /* 0x0203e4000c101d04 */
.L_x_2408:
[----:B------:R-:W-:Y:S05]  /*d5c0*/  BSYNC B2 ;  /* 0x0000000000027941 */ /* 0x000fea0003800000 */
.L_x_2407:
[----:B--2---:R-:W2:Y:S02]  /*d5d0*/  LD.E R3, desc[UR4][R10.64+0xd0] ;  /* 0x0000d0040a037980 */ /* 0x004ea4000c101900 */
[----:B--2---:R-:W-:Y:S05]  /*d5e0*/  IMAD.U32 R3, R3, -0x40, RZ ;  /* 0xffffffc003037824 */ /* 0x004fea00078e00ff */
[C---:B------:R-:W-:Y:S02]  /*d5f0*/  LEA R128, P1, R3.reuse, R128, 0x1 ;  /* 0x0000008003807211 */ /* 0x040fe400078208ff */
[C---:B------:R-:W-:Y:S02]  /*d600*/  LEA R126, P0, R3.reuse, R126, 0x1 ;  /* 0x0000007e037e7211 */ /* 0x040fe400078008ff */
[C---:B------:R-:W-:Y:S02]  /*d610*/  LEA.HI.X.SX32 R129, R3.reuse, R129, 0x1, P1 ;  /* 0x0000008103817211 */ /* 0x040fe400008f0eff */
[----:B------:R-:W-:Y:S01]  /*d620*/  LEA.HI.X.SX32 R127, R3, R127, 0x1, P0 ;  /* 0x0000007f037f7211 */ /* 0x000fe200000f0eff */
[----:B------:R-:W-:Y:S05]  /*d630*/  BRA `(.L_x_2350) ;  /* 0x0000000800807947 */ /* 0x000fea0003800000 */
.L_x_2316:
        /* <DEDUP_REMOVED lines=18> */
.L_x_2416:
[----:B------:R-:W-:Y:S05]  /*d760*/  BSYNC B0 ;  /* 0x0000000000007941 */ /* 0x000fea0003800000 */
.L_x_2415:
        /* <DEDUP_REMOVED lines=20> */
.L_x_2418:
[----:B------:R-:W-:Y:S05]  /*d8b0*/  BSYNC B0 ;  /* 0x0000000000007941 */ /* 0x000fea0003800000 */
.L_x_2417:
        /* <DEDUP_REMOVED lines=28> */
.L_x_2420:
[----:B------:R-:W-:Y:S05]  /*da80*/  BSYNC B0 ;  /* 0x0000000000007941 */ /* 0x000fea0003800000 */
.L_x_2419:
        /* <DEDUP_REMOVED lines=18> */
.L_x_2422:
[----:B------:R-:W-:Y:S05]  /*dbb0*/  BSYNC B0 ;  /* 0x0000000000007941 */ /* 0x000fea0003800000 */
.L_x_2421:
        /* <DEDUP_REMOVED lines=16> */
.L_x_2424:
[----:B------:R-:W-:Y:S05]  /*dcc0*/  BSYNC B0 ;  /* 0x0000000000007941 */ /* 0x000fea0003800000 */
.L_x_2423:
        /* <DEDUP_REMOVED lines=18> */
.L_x_2426:
[----:B------:R-:W-:Y:S05]  /*ddf0*/  BSYNC B0 ;  /* 0x0000000000007941 */ /* 0x000fea0003800000 */
.L_x_2425:
        /* <DEDUP_REMOVED lines=18> */
.L_x_2428:
[----:B------:R-:W-:Y:S05]  /*df20*/  BSYNC B0 ;  /* 0x0000000000007941 */ /* 0x000fea0003800000 */
.L_x_2427:
        /* <DEDUP_REMOVED lines=17> */
.L_x_2350:
[----:B------:R-:W-:Y:S05]  /*e040*/  BSYNC B3 ;  /* 0x0000000000037941 */ /* 0x000fea0003800000 */
.L_x_2315:
        /* <DEDUP_REMOVED lines=12> */
[----:B---34-:R-:W-:Y:S01]  /*e110*/  IMAD.MOV.U32 R20, RZ, RZ, RZ ;  /* 0x000000ffff147224 */ /* 0x018fe200078e00ff */
        /* <DEDUP_REMOVED lines=76> */
.L_x_2430:
[----:B---34-:R-:W2:Y:S04]  /*e5e0*/  LD.E R5, desc[UR4][R10.64+0x40] ;  /* 0x000040040a057980 */ /* 0x018ea8000c101900 */
[----:B------:R-:W3:Y:S02]  /*e5f0*/  LD.E R3, desc[UR4][R10.64+0x38] ;  /* 0x000038040a037980 */ /* 0x000ee4000c101900 */
[----:B---3--:R-:W-:Y:S02]  /*e600*/  IMAD.U32 R3, R3, -0x80, RZ ;  /* 0xffffff8003037824 */ /* 0x008fe400078e00ff */
[----:B--2---:R-:W-:Y:S03]  /*e610*/  IMAD.U32 R5, R5, -0x80, RZ ;  /* 0xffffff8005057824 */ /* 0x004fe600078e00ff */
[----:B------:R-:W-:Y:S02]  /*e620*/  LEA R130, P0, R3, R130, 0x1 ;  /* 0x0000008203827211 */ /* 0x000fe400078008ff */
[----:B------:R-:W-:Y:S02]  /*e630*/  LEA R132, P1, R5, R132, 0x1 ;  /* 0x0000008405847211 */ /* 0x000fe400078208ff */
[----:B------:R-:W-:Y:S02]  /*e640*/  LEA.HI.X.SX32 R131, R3, R131, 0x1, P0 ;  /* 0x0000008303837211 */ /* 0x000fe400000f0eff */
[----:B------:R-:W-:Y:S09]  /*e650*/  LEA.HI.X.SX32 R133, R5, R133, 0x1, P1 ;  /* 0x0000008505857211 */ /* 0x000ff200008f0eff */
.L_x_2431:
[----:B------:R-:W-:Y:S05]  /*e660*/  BSYNC B0 ;  /* 0x0000000000007941 */ /* 0x000fea0003800000 */
.L_x_2429:
[----:B------:R-:W-:Y:S04]  /*e670*/  IADD3 R13, R13, -0x1, RZ ;  /* 0xffffffff0d0d7810 */ /* 0x000fe80007ffe0ff */
[----:B------:R-:W-:Y:S11]  /*e680*/  ISETP.GT.AND P0, PT, R13, R90, PT ;  /* 0x0000005a0d00720c */ /* 0x000ff60003f04270 */
[----:B------:R-:W-:Y:S02]  /*e690*/  @!UPT UIADD3 URZ, URZ, URZ, URZ ;  /* 0x0000003f3f3ff290 */ /* 0x000fe4000fffe03f */
[----:B------:R-:W-:Y:S05]  /*e6a0*/  @P0 BRA `(.L_x_2432) ;  /* 0xffffff4800680947 */ /* 0x000fea000383ffff */
.L_x_2298:
[----:B------:R-:W-:Y:S05]  /*e6b0*/  WARPSYNC.ALL ;  /* 0x0000000000007948 */ /* 0x000fea0003800000 */
[----:B------:R-:W-:Y:S01]  /*e6c0*/  NOP ;  /* 0x0000000000007918 */ /* 0x000fe20000000000 */
[----:B------:R-:W-:Y:S06]  /*e6d0*/  BAR.SYNC.DEFER_BLOCKING 0x0 ;  /* 0x0000000000007b1d */ /* 0x000fec0000010000 */
[----:B---34-:R-:W2:Y:S02]  /*e6e0*/  LD.E R7, desc[UR4][R10.64+0xd0] ;  /* 0x0000d0040a077980 */ /* 0x018ea4000c101900 */
        /* <DEDUP_REMOVED lines=16> */
[----:B-----5:R-:W-:-:S04]  /*e7f0*/  @P1 LEA R12, P0, R235, R8, 0x2 ;  /* 0x00000008eb0c1211 */ /* 0x020fc800078010ff */
[----:B------:R-:W-:Y:S02]  /*e800*/  @P1 LEA.HI.X R13, R235, R9, R72, 0x2, P0 ;  /* 0x00000009eb0d1211 */ /* 0x000fe400000f1448 */
[----:B------:R-:W5:Y:S04]  /*e810*/  LD.E R9, desc[UR4][R10.64+0xc0] ;  /* 0x0000c0040a097980 */ /* 0x000f68000c101900 */
[----:B------:R1:W2:Y:S01]  /*e820*/  @P1 LD.E R2, desc[UR4][R12.64] ;  /* 0x000000040c021980 */ /* 0x0002a2000c101900 */
[-C--:B------:R-:W-:Y:S02]  /*e830*/  IADD3 R5, P1, R5, R196.reuse, RZ ;  /* 0x000000c405057210 */ /* 0x080fe40007f3e0ff */
[----:B------:R-:W-:-:S03]  /*e840*/  LEA R15, P0, R240, R196, 0x5 ;  /* 0x000000c4f00f7211 */ /* 0x000fc600078028ff */
[----:B------:R-:W-:Y:S01]  /*e850*/  IMAD.X R3, R3, 0x1, R203, P1 ;  /* 0x0000000103037824 */ /* 0x000fe200008e06cb */
[-C--:B------:R-:W-:Y:S02]  /*e860*/  LEA R42, P1, R5, R242.reuse, 0x1 ;  /* 0x000000f2052a7211 */ /* 0x080fe400078208ff */
[----:B------:R-:W-:Y:S02]  /*e870*/  LEA.HI.X R6, R240, R203, R241, 0x5, P0 ;  /* 0x000000cbf0067211 */ /* 0x000fe400000f2cf1 */
[----:B---3--:R-:W-:Y:S01]  /*e880*/  ISETP.NE.AND P4, PT, R0, RZ, PT ;  /* 0x000000ff0000720c */ /* 0x008fe20003f85270 */
[----:B------:R-:W-:Y:S01]  /*e890*/  IMAD.MOV.U32 R202, RZ, RZ, R196 ;  /* 0x000000ffffca7224 */ /* 0x000fe200078e00c4 */
[-C--:B------:R-:W-:Y:S02]  /*e8a0*/  LEA R46, P2, R196, R242.reuse, 0x1 ;  /* 0x000000f2c42e7211 */ /* 0x080fe400078408ff */
[----:B------:R-:W-:Y:S02]  /*e8b0*/  LEA R40, P0, R15, R242, 0x1 ;  /* 0x000000f20f287211 */ /* 0x000fe400078008ff */
[----:B------:R-:W-:-:S02]  /*e8c0*/  LEA.HI.X R43, R5, R243, R3, 0x1, P1 ;  /* 0x000000f3052b7211 */ /* 0x000fc400008f0c03 */
[----:B-1----:R-:W-:-:S04]  /*e8d0*/  LEA.HI R13, R7, R7, RZ, 0x1 ;  /* 0x00000007070d7211 */ /* 0x002fc800078f08ff */
[----:B------:R-:W-:Y:S01]  /*e8e0*/  SHF.R.S32.HI R13, RZ, 0x1, R13 ;  /* 0x00000001ff0d7819 */ /* 0x000fe2000001140d */
[----:B------:R-:W-:Y:S01]  /*e8f0*/  IMAD R4, R241, 0x30, RZ ;  /* 0x00000030f1047824 */ /* 0x000fe200078e02ff */
[----:B------:R-:W-:-:S03]  /*e900*/  LEA.HI.X R47, R196, R243, R203, 0x1, P2 ;  /* 0x000000f3c42f7211 */ /* 0x000fc600010f0ccb */
[----:B------:R-:W-:Y:S01]  /*e910*/  IMAD R3, R218, R13, R172 ;  /* 0x0000000dda037224 */ /* 0x000fe200078e02ac */
[----:B------:R-:W-:Y:S01]  /*e920*/  LEA.HI.X R41, R15, R243, R6, 0x1, P0 ;  /* 0x000000f30f297211 */ /* 0x000fe200000f0c06 */
[----:B------:R-:W-:-:S04]  /*e930*/  IMAD.WIDE.U32 R202, R240, 0x30, R202 ;  /* 0x00000030f0ca7825 */ /* 0x000fc800078e00ca */
[----:B------:R-:W-:Y:S02]  /*e940*/  IMAD.IADD R15, R234, 0x1, -R67 ;  /* 0x00000001ea0f7824 */ /* 0x000fe400078e0a43 */
[----:B------:R-:W-:Y:S01]  /*e950*/  IMAD.IADD R21, R172, 0x1, R3 ;  /* 0x00000001ac157824 */ /* 0x000fe200078e0203 */
[----:B------:R-:W-:Y:S01]  /*e960*/  LEA R38, P1, R202, R242, 0x1 ;  /* 0x000000f2ca267211 */ /* 0x000fe200078208ff */
[----:B------:R-:W-:Y:S01]  /*e970*/  IMAD.IADD R5, R203, 0x1, R4 ;  /* 0x00000001cb057824 */ /* 0x000fe200078e0204 */
[----:B------:R-:W-:Y:S01]  /*e980*/  ISETP.GE.AND P0, PT, R218, R15, PT ;  /* 0x0000000fda00720c */ /* 0x000fe20003f06270 */
[----:B------:R-:W-:-:S03]  /*e990*/  IMAD.SHL.U32 R6, R13, 0x10, RZ ;  /* 0x000000100d067824 */ /* 0x000fc600078e00ff */
[----:B------:R-:W-:Y:S02]  /*e9a0*/  ISETP.GT.AND P0, PT, R229, -0x8, !P0 ;  /* 0xfffffff8e500780c */ /* 0x000fe40004704270 */
[----:B------:R-:W-:Y:S02]  /*e9b0*/  LEA.HI.X R39, R202, R243, R5, 0x1, P1 ;  /* 0x000000f3ca277211 */ /* 0x000fe400008f0c05 */
        /* <DEDUP_REMOVED lines=10> */
[----:B-----5:R-:W-:Y:S01]  /*ea60*/  ISETP.GE.AND P2, PT, R18, R9, PT ;  /* 0x000000091200720c */ /* 0x020fe20003f46270 */
        /* <DEDUP_REMOVED lines=51> */
.L_x_2441:
[----:B------:R-:W-:Y:S05]  /*eda0*/  BSYNC B0 ;  /* 0x0000000000007941 */ /* 0x000fea0003800000 */
.L_x_2440:
[----:B-----5:R3:W-:Y:S02]  /*edb0*/  STS.128 [R244], R20 ;  /* 0x00000014f4007388 */ /* 0x0207e40000000c00 */
.L_x_2439:
[----:B------:R-:W-:Y:S05]  /*edc0*/  BSYNC B1 ;  /* 0x0000000000017941 */ /* 0x000fea0003800000 */
.L_x_2438:
        /* <DEDUP_REMOVED lines=45> */
.L_x_2443:
[----:B------:R-:W-:Y:S05]  /*f0a0*/  BSYNC B0 ;  /* 0x0000000000007941 */ /* 0x000fea0003800000 */
.L_x_2442:
[----:B-----5:R1:W-:Y:S02]  /*f0b0*/  STS.128 [R244+0x2000], R20 ;  /* 0x00200014f4007388 */ /* 0x0203e40000000c00 */
.L_x_2437:
[----:B------:R-:W-:Y:S05]  /*f0c0*/  BSYNC B2 ;  /* 0x0000000000027941 */ /* 0x000fea0003800000 */
.L_x_2436:
[----:B------:R-:W-:Y:S01]  /*f0d0*/  VIADD R0, R218, 0x10 ;  /* 0x00000010da007836 */ /* 0x000fe20000000000 */
[----:B------:R-:W-:Y:S04]  /*f0e0*/  BSSY B2, `(.L_x_2444) ;  /* 0x000006c000027945 */ /* 0x000fe80003800000 */
[----:B------:R-:W-:-:S04]  /*f0f0*/  ISETP.GE.AND P0, PT, R0, R15, PT ;  /* 0x0000000f0000720c */ /* 0x000fc80003f06270 */
[----:B------:R-:W-:-:S13]  /*f100*/  ISETP.LT.OR P0, PT, R229, -0x87, P0 ;  /* 0xffffff79e500780c */ /* 0x000fda0000701670 */
[----:B------:R-:W-:Y:S05]  /*f110*/  @P0 BRA `(.L_x_2445) ;  /* 0x0000000400a00947 */ /* 0x000fea0003800000 */
[----:B-----5:R-:W-:Y:S01]  /*f120*/  ISETP.GE.AND P0, PT, R18, R9, PT ;  /* 0x000000091200720c */ /* 0x020fe20003f06270 */
[----:B------:R-:W-:Y:S01]  /*f130*/  BSSY B1, `(.L_x_2446) ;  /* 0x0000037000017945 */ /* 0x000fe20003800000 */
[----:B------:R-:W-:-:S04]  /*f140*/  IADD3 R3, P1, R6, R25, RZ ;  /* 0x0000001906037210 */ /* 0x000fc80007f3e0ff */
[----:B------:R-:W-:Y:S01]  /*f150*/  LEA.HI.X.SX32 R6, R6, R8, 0x1, P1 ;  /* 0x0000000806067211 */ /* 0x000fe200008f0eff */
[----:B------:R-:W-:-:S03]  /*f160*/  IMAD.SHL.U32 R45, R3, 0x2, RZ ;  /* 0x00000002032d7824 */ /* 0x000fc600078e00ff */
[----:B------:R-:W-:Y:S02]  /*f170*/  SHF.L.U64.HI R3, R3, 0x1, R6 ;  /* 0x0000000103037819 */ /* 0x000fe40000010206 */
[-C--:B------:R-:W-:Y:S01]  /*f180*/  IADD3 R34, P2, R36, R45.reuse, RZ ;  /* 0x0000002d24227210 */ /* 0x080fe20007f5e0ff */
[----:B------:R1:W-:Y:S01]  /*f190*/  @P0 STS.128 [R244+0x800], RZ ;  /* 0x000800fff4000388 */ /* 0x0003e20000000c00 */
        /* <DEDUP_REMOVED lines=46> */
.L_x_2449:
[----:B------:R-:W-:Y:S05]  /*f480*/  BSYNC B0 ;  /* 0x0000000000007941 */ /* 0x000fea0003800000 */
.L_x_2448:
[----:B-----5:R3:W-:Y:S02]  /*f490*/  STS.128 [R244+0x800], R20 ;  /* 0x00080014f4007388 */ /* 0x0207e40000000c00 */
.L_x_2447:
[----:B------:R-:W-:Y:S05]  /*f4a0*/  BSYNC B1 ;  /* 0x0000000000017941 */ /* 0x000fea0003800000 */
.L_x_2446:
        /* <DEDUP_REMOVED lines=45> */
.L_x_2451:
[----:B------:R-:W-:Y:S05]  /*f780*/  BSYNC B0 ;  /* 0x0000000000007941 */ /* 0x000fea0003800000 */
.L_x_2450:
[----:B-----5:R3:W-:Y:S02]  /*f790*/  STS.128 [R244+0x2800], R20 ;  /* 0x00280014f4007388 */ /* 0x0207e40000000c00 */
.L_x_2445:
[----:B------:R-:W-:Y:S05]  /*f7a0*/  BSYNC B2 ;  /* 0x0000000000027941 */ /* 0x000fea0003800000 */
.L_x_2444:
[----:B------:R-:W-:Y:S01]  /*f7b0*/  VIADD R6, R218, 0x20 ;  /* 0x00000020da067836 */ /* 0x000fe20000000000 */
[----:B------:R-:W-:Y:S04]  /*f7c0*/  BSSY B2, `(.L_x_2452) ;  /* 0x000006d000027945 */ /* 0x000fe80003800000 */
[----:B------:R-:W-:-:S04]  /*f7d0*/  ISETP.GE.AND P0, PT, R6, R15, PT ;  /* 0x0000000f0600720c */ /* 0x000fc80003f06270 */
[----:B------:R-:W-:-:S13]  /*f7e0*/  ISETP.LT.OR P0, PT, R229, -0x107, P0 ;  /* 0xfffffef9e500780c */ /* 0x000fda0000701670 */
[----:B------:R-:W-:Y:S05]  /*f7f0*/  @P0 BRA `(.L_x_2453) ;  /* 0x0000000400a40947 */ /* 0x000fea0003800000 */
[----:B-----5:R-:W-:Y:S01]  /*f800*/  ISETP.GE.AND P0, PT, R18, R9, PT ;  /* 0x000000091200720c */ /* 0x020fe20003f06270 */
        /* <DEDUP_REMOVED lines=54> */
.L_x_2457:
[----:B------:R-:W-:Y:S05]  /*fb70*/  BSYNC B0 ;  /* 0x0000000000007941 */ /* 0x000fea0003800000 */
.L_x_2456:
[----:B-----5:R3:W-:Y:S02]  /*fb80*/  STS.128 [R244+0x1000], R20 ;  /* 0x00100014f4007388 */ /* 0x0207e40000000c00 */
.L_x_2455:
[----:B------:R-:W-:Y:S05]  /*fb90*/  BSYNC B1 ;  /* 0x0000000000017941 */ /* 0x000fea0003800000 */
.L_x_2454:
        /* <DEDUP_REMOVED lines=12> */
[C---:B------:R-:W-:Y:S02]  /*fc60*/  LOP3.LUT R31, R43.reuse, 0xffff0000, RZ, 0xc0, !PT ;  /* 0xffff00002b1f7812 */ /* 0x040fe400078ec0ff */
[----:B------:R-:W-:-:S02]  /*fc70*/  SHF.L.U32 R33, R43, 0x10, RZ ;  /* 0x000000102b217819 */ /* 0x000fc400000006ff */
[----:B------:R-:W-:Y:S02]  /*fc80*/  SHF.L.U32 R21, R40, 0x10, RZ ;  /* 0x0000001028157819 */ /* 0x000fe400000006ff */
        /* <DEDUP_REMOVED lines=30> */
.L_x_2459:
[----:B------:R-:W-:Y:S05]  /*fe70*/  BSYNC B0 ;  /* 0x0000000000007941 */ /* 0x000fea0003800000 */
.L_x_2458:
[----:B-----5:R1:W-:Y:S02]  /*fe80*/  STS.128 [R244+0x3000], R40 ;  /* 0x00300028f4007388 */ /* 0x0203e40000000c00 */
.L_x_2453:
[----:B------:R-:W-:Y:S05]  /*fe90*/  BSYNC B2 ;  /* 0x0000000000027941 */ /* 0x000fea0003800000 */
.L_x_2452:
[----:B------:R-:W-:-:S05]  /*fea0*/  VIADD R12, R218, 0x30 ;  /* 0x00000030da0c7836 */ /* 0x000fca0000000000 */
[----:B------:R-:W-:-:S04]  /*feb0*/  ISETP.GE.AND P0, PT, R12, R15, PT ;  /* 0x0000000f0c00720c */ /* 0x000fc80003f06270 */
[----:B------:R-:W-:-:S13]  /*fec0*/  ISETP.LT.OR P0, PT, R229, -0x187, P0 ;  /* 0xfffffe79e500780c */ /* 0x000fda0000701670 */
[----:B------:R-:W-:Y:S05]  /*fed0*/  @P0 BRA `(.L_x_2460) ;  /* 0x0000003800e80947 */ /* 0x000fea0003800000 */
[----:B-----5:R-:W-:Y:S01]  /*fee0*/  ISETP.GE.AND P0, PT, R18, R9, PT ;  /* 0x000000091200720c */ /* 0x020fe20003f06270 */
        /* <DEDUP_REMOVED lines=54> */
.L_x_2464:
[----:B------:R-:W-:Y:S05]  /*10250*/  BSYNC B0 ;  /* 0x0000000000007941 */ /* 0x000fea0003800000 */
.L_x_2463:
[----:B-----5:R3:W-:Y:S02]  /*10260*/  STS.128 [R244+0x1800], R20 ;  /* 0x00180014f4007388 */ /* 0x0207e40000000c00 */
.L_x_2462:
[----:B------:R-:W-:Y:S05]  /*10270*/  BSYNC B1 ;  /* 0x0000000000017941 */ /* 0x000fea0003800000 */
.L_x_2461:
        /* <DEDUP_REMOVED lines=45> */
.L_x_2466:
[----:B------:R-:W-:Y:S05]  /*10550*/  BSYNC B0 ;  /* 0x0000000000007941 */ /* 0x000fea0003800000 */
.L_x_2465:
[----:B-----5:R1:W-:Y:S01]  /*10560*/  STS.128 [R244+0x3800], R36 ;  /* 0x00380024f4007388 */ /* 0x0203e20000000c00 */
[----:B------:R-:W-:Y:S05]  /*10570*/  BRA `(.L_x_2460) ;  /* 0x0000003400407947 */ /* 0x000fea0003800000 */
.L_x_2435:
        /* <DEDUP_REMOVED lines=59> */
[----:B------:R-:W-:-:S02]  /*10930*/  LOP3.LUT R27, R27, 0xffff0000, RZ, 0xc0, !PT ;  /* 0xffff00001b1b7812 */ /* 0x000fc400078ec0ff */
[----:B------:R-:W-:Y:S01]  /*10940*/  FSEL R25, -R25, R25, !P1 ;  /* 0x0000001919197208 */ /* 0x000fe20004800100 */
[----:B------:R-:W-:Y:S01]  /*10950*/  FMUL R21, R21, R24 ;  /* 0x0000001815157220 */ /* 0x000fe20000400000 */
[----:B------:R-:W-:Y:S01]  /*10960*/  FSEL R34, -R51, R51, !P1 ;  /* 0x0000003333227208 */ /* 0x000fe20004800100 */
[----:B--2---:R-:W-:Y:S01]  /*10970*/  IMAD.U32 R24, R28, 0x10000, RZ ;  /* 0x000100001c187824 */ /* 0x004fe200078e00ff */
[----:B------:R-:W-:Y:S01]  /*10980*/  FSEL R53, -R53, R53, !P1 ;  /* 0x0000003535357208 */ /* 0x000fe20004800100 */
[----:B------:R-:W-:Y:S01]  /*10990*/  FMUL R25, R22, R25 ;  /* 0x0000001916197220 */ /* 0x000fe20000400000 */
[----:B------:R-:W-:Y:S01]  /*109a0*/  LOP3.LUT R23, R28, 0xffff0000, RZ, 0xc0, !PT ;  /* 0xffff00001c177812 */ /* 0x000fe200078ec0ff */
[----:B------:R-:W-:Y:S01]  /*109b0*/  FMUL R45, R45, R34 ;  /* 0x000000222d2d7220 */ /* 0x000fe20000400000 */
[----:B------:R-:W-:Y:S01]  /*109c0*/  FSEL R27, -R27, R27, !P1 ;  /* 0x0000001b1b1b7208 */ /* 0x000fe20004800100 */
[----:B------:R-:W-:Y:S01]  /*109d0*/  IMAD.U32 R34, R30, 0x10000, RZ ;  /* 0x000100001e227824 */ /* 0x000fe200078e00ff */
[C---:B------:R-:W-:Y:S01]  /*109e0*/  SHF.L.U32 R22, R29.reuse, 0x10, RZ ;  /* 0x000000101d167819 */ /* 0x040fe200000006ff */
[----:B------:R-:W-:Y:S01]  /*109f0*/  FMUL R53, R48, R53 ;  /* 0x0000003530357220 */ /* 0x000fe20000400000 */
[----:B------:R-:W-:Y:S01]  /*10a00*/  LOP3.LUT R35, R29, 0xffff0000, RZ, 0xc0, !PT ;  /* 0xffff00001d237812 */ /* 0x000fe200078ec0ff */
[----:B------:R-:W-:Y:S01]  /*10a10*/  FFMA R5, R5, R24, R26 ;  /* 0x0000001805057223 */ /* 0x000fe2000000001a */
[----:B------:R-:W-:Y:S01]  /*10a20*/  LOP3.LUT R29, R30, 0xffff0000, RZ, 0xc0, !PT ;  /* 0xffff00001e1d7812 */ /* 0x000fe200078ec0ff */
[----:B------:R-:W-:Y:S01]  /*10a30*/  FFMA R4, R4, R23, R49 ;  /* 0x0000001704047223 */ /* 0x000fe20000000031 */
        /* <DEDUP_REMOVED lines=14> */
.L_x_2472:
[----:B------:R-:W-:Y:S05]  /*10b20*/  BSYNC B0 ;  /* 0x0000000000007941 */ /* 0x000fea0003800000 */
.L_x_2471:
[----:B-----5:R3:W-:Y:S02]  /*10b30*/  STS.128 [R244], R32 ;  /* 0x00000020f4007388 */ /* 0x0207e40000000c00 */
.L_x_2470:
[----:B------:R-:W-:Y:S05]  /*10b40*/  BSYNC B1 ;  /* 0x0000000000017941 */ /* 0x000fea0003800000 */
.L_x_2469:
        /* <DEDUP_REMOVED lines=87> */
.L_x_2474:
[----:B------:R-:W-:Y:S05]  /*110c0*/  BSYNC B0 ;  /* 0x0000000000007941 */ /* 0x000fea0003800000 */
.L_x_2473:
[----:B-----5:R1:W-:Y:S02]  /*110d0*/  STS.128 [R244+0x2000], R32 ;  /* 0x00200020f4007388 */ /* 0x0203e40000000c00 */
.L_x_2468:
[----:B------:R-:W-:Y:S05]  /*110e0*/  BSYNC B2 ;  /* 0x0000000000027941 */ /* 0x000fea0003800000 */
.L_x_2467:
        /* <DEDUP_REMOVED lines=19> */
[----:B------:R-:W-:-:S03]  /*11220*/  @P0 IMAD.MOV R21, RZ, RZ, -R13 ;  /* 0x000000ffff150224 */ /* 0x000fc600078e0a0d */
[----:B------:R-:W-:-:S04]  /*11230*/  IADD3 R25, P1, R23, R5, RZ ;  /* 0x0000000517197210 */ /* 0x000fc80007f3e0ff */
[----:B------:R-:W-:Y:S02]  /*11240*/  LEA.HI.X.SX32 R23, R23, R4, 0x1, P1 ;  /* 0x0000000417177211 */ /* 0x000fe400008f0eff */
[----:B------:R-:W-:Y:S01]  /*11250*/  LEA R24, P1, R25, R16, 0x1 ;  /* 0x0000001019187211 */ /* 0x000fe200078208ff */
[----:B------:R-:W-:-:S03]  /*11260*/  IMAD.WIDE R20, R21, 0x2, R42 ;  /* 0x0000000215147825 */ /* 0x000fc600078e022a */
[----:B------:R-:W-:Y:S01]  /*11270*/  LEA.HI.X R25, R25, R17, R23, 0x1, P1 ;  /* 0x0000001119197211 */ /* 0x000fe200008f0c17 */
[----:B------:R-:W-:Y:S02]  /*11280*/  IMAD.MOV.U32 R8, RZ, RZ, RZ ;  /* 0x000000ffff087224 */ /* 0x000fe400078e00ff */
[----:B------:R-:W-:Y:S01]  /*11290*/  @P0 IMAD.MOV R8, RZ, RZ, -R13 ;  /* 0x000000ffff080224 */ /* 0x000fe200078e0a0d */
[----:B------:R-:W3:Y:S04]  /*112a0*/  LD.E.128 R20, desc[UR4][R20.64] ;  /* 0x0000000414147980 */ /* 0x000ee8000c101d00 */
        /* <DEDUP_REMOVED lines=16> */
[C---:B--2---:R-:W-:Y:S01]  /*113b0*/  IMAD.U32 R35, R24.reuse, 0x10000, RZ ;  /* 0x0001000018237824 */ /* 0x044fe200078e00ff */
[----:B------:R-:W-:Y:S01]  /*113c0*/  LOP3.LUT R34, R24, 0xffff0000, RZ, 0xc0, !PT ;  /* 0xffff000018227812 */ /* 0x000fe200078ec0ff */
[----:B------:R-:W-:Y:S01]  /*113d0*/  IMAD.U32 R24, R25, 0x10000, RZ ;  /* 0x0001000019187824 */ /* 0x000fe200078e00ff */
[C---:B------:R-:W-:Y:S01]  /*113e0*/  LOP3.LUT R51, R21.reuse, 0xffff0000, RZ, 0xc0, !PT ;  /* 0xffff000015337812 */ /* 0x040fe200078ec0ff */
[----:B------:R-:W-:Y:S01]  /*113f0*/  IMAD.U32 R20, R21, 0x10000, RZ ;  /* 0x0001000015147824 */ /* 0x000fe200078e00ff */
[C---:B------:R-:W-:Y:S01]  /*11400*/  LOP3.LUT R21, R22.reuse, 0xffff0000, RZ, 0xc0, !PT ;  /* 0xffff000016157812 */ /* 0x040fe200078ec0ff */
[----:B------:R-:W-:Y:S01]  /*11410*/  IMAD.U32 R50, R22, 0x10000, RZ ;  /* 0x0001000016327824 */ /* 0x000fe200078e00ff */
[----:B------:R-:W-:Y:S01]  /*11420*/  LOP3.LUT R47, R25, 0xffff0000, RZ, 0xc0, !PT ;  /* 0xffff0000192f7812 */ /* 0x000fe200078ec0ff */
[----:B------:R-:W-:Y:S01]  /*11430*/  IMAD.U32 R25, R27, 0x10000, RZ ;  /* 0x000100001b197824 */ /* 0x000fe200078e00ff */
[----:B------:R-:W-:-:S02]  /*11440*/  FSEL R22, -R35, R35, !P0 ;  /* 0x0000002323167208 */ /* 0x000fc40004000100 */
[----:B------:R-:W-:Y:S02]  /*11450*/  FSEL R53, -R24, R24, !P0 ;  /* 0x0000001818357208 */ /* 0x000fe40004000100 */
[----:B------:R-:W-:Y:S01]  /*11460*/  LOP3.LUT R27, R27, 0xffff0000, RZ, 0xc0, !PT ;  /* 0xffff00001b1b7812 */ /* 0x000fe200078ec0ff */
[----:B------:R-:W-:Y:S01]  /*11470*/  IMAD.U32 R46, R26, 0x10000, RZ ;  /* 0x000100001a2e7824 */ /* 0x000fe200078e00ff */
[----:B------:R-:W-:Y:S01]  /*11480*/  FSEL R35, -R34, R34, !P0 ;  /* 0x0000002222237208 */ /* 0x000fe20004000100 */
[----:B------:R-:W-:Y:S01]  /*11490*/  IMAD.U32 R24, R23, 0x10000, RZ ;  /* 0x0001000017187824 */ /* 0x000fe200078e00ff */
[----:B------:R-:W-:Y:S01]  /*114a0*/  LOP3.LUT R26, R26, 0xffff0000, RZ, 0xc0, !PT ;  /* 0xffff00001a1a7812 */ /* 0x000fe200078ec0ff */
[----:B------:R-:W-:Y:S01]  /*114b0*/  FMUL R49, R49, R22 ;  /* 0x0000001631317220 */ /* 0x000fe20000400000 */
[----:B------:R-:W-:Y:S01]  /*114c0*/  LOP3.LUT R23, R23, 0xffff0000, RZ, 0xc0, !PT ;  /* 0xffff000017177812 */ /* 0x000fe200078ec0ff */
[----:B------:R-:W-:Y:S01]  /*114d0*/  FMUL R53, R20, R53 ;  /* 0x0000003514357220 */ /* 0x000fe20000400000 */
[----:B------:R-:W-:-:S02]  /*114e0*/  FSEL R25, -R25, R25, !P0 ;  /* 0x0000001919197208 */ /* 0x000fc40004000100 */
[----:B------:R-:W-:Y:S02]  /*114f0*/  FSEL R22, -R27, R27, !P0 ;  /* 0x0000001b1b167208 */ /* 0x000fe40004000100 */
[----:B------:R-:W-:Y:S01]  /*11500*/  FSEL R20, -R47, R47, !P0 ;  /* 0x0000002f2f147208 */ /* 0x000fe20004000100 */
[----:B------:R-:W-:Y:S01]  /*11510*/  FMUL R48, R48, R35 ;  /* 0x0000002330307220 */ /* 0x000fe20000400000 */
[----:B------:R-:W-:Y:S01]  /*11520*/  FSEL R26, -R26, R26, !P0 ;  /* 0x0000001a1a1a7208 */ /* 0x000fe20004000100 */
[----:B------:R-:W-:Y:S01]  /*11530*/  FMUL R24, R24, R25 ;  /* 0x0000001918187220 */ /* 0x000fe20000400000 */
[----:B------:R-:W-:Y:S01]  /*11540*/  FSEL R35, -R46, R46, !P0 ;  /* 0x0000002e2e237208 */ /* 0x000fe20004000100 */
[----:B------:R-:W-:Y:S01]  /*11550*/  FMUL R23, R23, R22 ;  /* 0x0000001617177220 */ /* 0x000fe20000400000 */
[----:B------:R-:W-:Y:S01]  /*11560*/  FMUL R51, R51, R20 ;  /* 0x0000001433337220 */ /* 0x000fe20000400000 */
[C---:B----4-:R-:W-:Y:S01]  /*11570*/  IMAD.U32 R25, R28.reuse, 0x10000, RZ ;  /* 0x000100001c197824 */ /* 0x050fe200078e00ff */
[----:B------:R-:W-:Y:S01]  /*11580*/  LOP3.LUT R22, R28, 0xffff0000, RZ, 0xc0, !PT ;  /* 0xffff00001c167812 */ /* 0x000fe200078ec0ff */
[----:B------:R-:W-:Y:S01]  /*11590*/  IMAD.U32 R20, R29, 0x10000, RZ ;  /* 0x000100001d147824 */ /* 0x000fe200078e00ff */
[C---:B------:R-:W-:Y:S01]  /*115a0*/  LOP3.LUT R27, R30.reuse, 0xffff0000, RZ, 0xc0, !PT ;  /* 0xffff00001e1b7812 */ /* 0x040fe200078ec0ff */
[----:B------:R-:W-:-:S02]  /*115b0*/  IMAD.U32 R28, R30, 0x10000, RZ ;  /* 0x000100001e1c7824 */ /* 0x000fc400078e00ff */
[----:B------:R-:W-:Y:S01]  /*115c0*/  FMUL R21, R21, R26 ;  /* 0x0000001a15157220 */ /* 0x000fe20000400000 */
[----:B------:R-:W-:Y:S01]  /*115d0*/  LOP3.LUT R29, R29, 0xffff0000, RZ, 0xc0, !PT ;  /* 0xffff00001d1d7812 */ /* 0x000fe200078ec0ff */
[----:B------:R-:W-:Y:S01]  /*115e0*/  FMUL R50, R50, R35 ;  /* 0x0000002332327220 */ /* 0x000fe20000400000 */
[C---:B------:R-:W-:Y:S01]  /*115f0*/  LOP3.LUT R30, R31.reuse, 0xffff0000, RZ, 0xc0, !PT ;  /* 0xffff00001f1e7812 */ /* 0x040fe200078ec0ff */
        /* <DEDUP_REMOVED lines=13> */
.L_x_2480:
[----:B------:R-:W-:Y:S05]  /*116d0*/  BSYNC B0 ;  /* 0x0000000000007941 */ /* 0x000fea0003800000 */
.L_x_2479:
[----:B-----5:R3:W-:Y:S02]  /*116e0*/  STS.128 [R244+0x800], R32 ;  /* 0x00080020f4007388 */ /* 0x0207e40000000c00 */
.L_x_2478:
[----:B------:R-:W-:Y:S05]  /*116f0*/  BSYNC B1 ;  /* 0x0000000000017941 */ /* 0x000fea0003800000 */
.L_x_2477:
        /* <DEDUP_REMOVED lines=33> */
[C---:B-1----:R-:W-:Y:S01]  /*11910*/  IMAD.U32 R42, R35.reuse, 0x10000, RZ ;  /* 0x00010000232a7824 */ /* 0x042fe200078e00ff */
[----:B------:R-:W-:Y:S02]  /*11920*/  LOP3.LUT R8, R35, 0xffff0000, RZ, 0xc0, !PT ;  /* 0xffff000023087812 */ /* 0x000fe400078ec0ff */
[C---:B------:R-:W-:Y:S01]  /*11930*/  LOP3.LUT R4, R33.reuse, 0xffff0000, RZ, 0xc0, !PT ;  /* 0xffff000021047812 */ /* 0x040fe200078ec0ff */
[----:B------:R-:W-:Y:S01]  /*11940*/  IMAD.U32 R33, R33, 0x10000, RZ ;  /* 0x0001000021217824 */ /* 0x000fe200078e00ff */
[----:B---3--:R-:W-:Y:S01]  /*11950*/  SHF.L.U32 R35, R24, 0x10, RZ ;  /* 0x0000001018237819 */ /* 0x008fe200000006ff */
[----:B------:R-:W-:Y:S01]  /*11960*/  IMAD.U32 R43, R26, 0x10000, RZ ;  /* 0x000100001a2b7824 */ /* 0x000fe200078e00ff */
[----:B------:R-:W-:Y:S01]  /*11970*/  LOP3.LUT R34, R24, 0xffff0000, RZ, 0xc0, !PT ;  /* 0xffff000018227812 */ /* 0x000fe200078ec0ff */
[C---:B------:R-:W-:Y:S01]  /*11980*/  IMAD.U32 R24, R25.reuse, 0x10000, RZ ;  /* 0x0001000019187824 */ /* 0x040fe200078e00ff */
[----:B------:R-:W-:Y:S01]  /*11990*/  LOP3.LUT R44, R25, 0xffff0000, RZ, 0xc0, !PT ;  /* 0xffff0000192c7812 */ /* 0x000fe200078ec0ff */
[----:B------:R-:W-:Y:S01]  /*119a0*/  IMAD.U32 R25, R27, 0x10000, RZ ;  /* 0x000100001b197824 */ /* 0x000fe200078e00ff */
[----:B------:R-:W-:Y:S01]  /*119b0*/  LOP3.LUT R26, R26, 0xffff0000, RZ, 0xc0, !PT ;  /* 0xffff00001a1a7812 */ /* 0x000fe200078ec0ff */
[C---:B--2---:R-:W-:Y:S01]  /*119c0*/  IMAD.U32 R46, R20.reuse, 0x10000, RZ ;  /* 0x00010000142e7824 */ /* 0x044fe200078e00ff */
[----:B------:R-:W-:Y:S01]  /*119d0*/  LOP3.LUT R45, R20, 0xffff0000, RZ, 0xc0, !PT ;  /* 0xffff0000142d7812 */ /* 0x000fe200078ec0ff */
[C---:B------:R-:W-:Y:S01]  /*119e0*/  IMAD.U32 R20, R21.reuse, 0x10000, RZ ;  /* 0x0001000015147824 */ /* 0x040fe200078e00ff */
[----:B------:R-:W-:Y:S01]  /*119f0*/  FSEL R34, -R34, R34, !P0 ;  /* 0x0000002222227208 */ /* 0x000fe20004000100 */
[----:B------:R-:W-:Y:S01]  /*11a00*/  IMAD.U32 R47, R22, 0x10000, RZ ;  /* 0x00010000162f7824 */ /* 0x000fe200078e00ff */
[----:B------:R-:W-:-:S02]  /*11a10*/  LOP3.LUT R48, R21, 0xffff0000, RZ, 0xc0, !PT ;  /* 0xffff000015307812 */ /* 0x000fc400078ec0ff */
[----:B------:R-:W-:Y:S01]  /*11a20*/  LOP3.LUT R21, R22, 0xffff0000, RZ, 0xc0, !PT ;  /* 0xffff000016157812 */ /* 0x000fe200078ec0ff */
[----:B------:R-:W-:Y:S01]  /*11a30*/  FMUL R34, R45, R34 ;  /* 0x000000222d227220 */ /* 0x000fe20000400000 */
[----:B------:R-:W-:Y:S02]  /*11a40*/  FSEL R49, -R24, R24, !P0 ;  /* 0x0000001818317208 */ /* 0x000fe40004000100 */
[----:B------:R-:W-:Y:S02]  /*11a50*/  LOP3.LUT R27, R27, 0xffff0000, RZ, 0xc0, !PT ;  /* 0xffff00001b1b7812 */ /* 0x000fe400078ec0ff */
[----:B------:R-:W-:Y:S01]  /*11a60*/  SHF.L.U32 R22, R23, 0x10, RZ ;  /* 0x0000001017167819 */ /* 0x000fe200000006ff */
[----:B------:R-:W-:Y:S01]  /*11a70*/  FMUL R20, R20, R49 ;  /* 0x0000003114147220 */ /* 0x000fe20000400000 */
        /* <DEDUP_REMOVED lines=8> */
[----:B------:R-:W-:Y:S01]  /*11b00*/  LOP3.LUT R23, R23, 0xffff0000, RZ, 0xc0, !PT ;  /* 0xffff000017177812 */ /* 0x000fe200078ec0ff */
[C---:B----4-:R-:W-:Y:S01]  /*11b10*/  IMAD.U32 R26, R28.reuse, 0x10000, RZ ;  /* 0x000100001c1a7824 */ /* 0x050fe200078e00ff */
[----:B------:R-:W-:Y:S01]  /*11b20*/  FSEL R44, -R27, R27, !P0 ;  /* 0x0000001b1b2c7208 */ /* 0x000fe20004000100 */
[C---:B------:R-:W-:Y:S01]  /*11b30*/  IMAD.U32 R22, R29.reuse, 0x10000, RZ ;  /* 0x000100001d167824 */ /* 0x040fe200078e00ff */
[----:B------:R-:W-:Y:S01]  /*11b40*/  LOP3.LUT R24, R28, 0xffff0000, RZ, 0xc0, !PT ;  /* 0xffff00001c187812 */ /* 0x000fe200078ec0ff */
[----:B------:R-:W-:Y:S01]  /*11b50*/  FMUL R35, R46, R35 ;  /* 0x000000232e237220 */ /* 0x000fe20000400000 */
[----:B------:R-:W-:Y:S01]  /*11b60*/  LOP3.LUT R43, R29, 0xffff0000, RZ, 0xc0, !PT ;  /* 0xffff00001d2b7812 */ /* 0x000fe200078ec0ff */
[C---:B------:R-:W-:Y:S01]  /*11b70*/  IMAD.U32 R29, R30.reuse, 0x10000, RZ ;  /* 0x000100001e1d7824 */ /* 0x040fe200078e00ff */
[----:B------:R-:W-:Y:S01]  /*11b80*/  LOP3.LUT R28, R30, 0xffff0000, RZ, 0xc0, !PT ;  /* 0xffff00001e1c7812 */ /* 0x000fe200078ec0ff */
[----:B------:R-:W-:Y:S01]  /*11b90*/  FMUL R45, R48, R45 ;  /* 0x0000002d302d7220 */ /* 0x000fe20000400000 */
[----:B------:R-:W-:Y:S01]  /*11ba0*/  LOP3.LUT R30, R31, 0xffff0000, RZ, 0xc0, !PT ;  /* 0xffff00001f1e7812 */ /* 0x000fe200078ec0ff */
        /* <DEDUP_REMOVED lines=14> */
.L_x_2482:
[----:B------:R-:W-:Y:S05]  /*11c90*/  BSYNC B0 ;  /* 0x0000000000007941 */ /* 0x000fea0003800000 */
.L_x_2481:
[----:B-----5:R3:W-:Y:S02]  /*11ca0*/  STS.128 [R244+0x2800], R32 ;  /* 0x00280020f4007388 */ /* 0x0207e40000000c00 */
.L_x_2476:
[----:B------:R-:W-:Y:S05]  /*11cb0*/  BSYNC B2 ;  /* 0x0000000000027941 */ /* 0x000fea0003800000 */
.L_x_2475:
        /* <DEDUP_REMOVED lines=44> */
[----:B------:R-:W-:-:S02]  /*11f80*/  LOP3.LUT R46, R20, 0xffff0000, RZ, 0xc0, !PT ;  /* 0xffff0000142e7812 */ /* 0x000fc400078ec0ff */
[C---:B--2---:R-:W-:Y:S02]  /*11f90*/  SHF.L.U32 R35, R24.reuse, 0x10, RZ ;  /* 0x0000001018237819 */ /* 0x044fe400000006ff */
        /* <DEDUP_REMOVED lines=13> */
[----:B------:R-:W-:Y:S01]  /*12070*/  FMUL R47, R47, R22 ;  /* 0x000000162f2f7220 */ /* 0x000fe20000400000 */
[----:B------:R-:W-:Y:S01]  /*12080*/  LOP3.LUT R26, R26, 0xffff0000, RZ, 0xc0, !PT ;  /* 0xffff00001a1a7812 */ /* 0x000fe200078ec0ff */
[----:B------:R-:W-:Y:S01]  /*12090*/  FMUL R51, R20, R51 ;  /* 0x0000003314337220 */ /* 0x000fe20000400000 */
[C---:B------:R-:W-:Y:S02]  /*120a0*/  SHF.L.U32 R24, R23.reuse, 0x10, RZ ;  /* 0x0000001017187819 */ /* 0x040fe400000006ff */
[----:B------:R-:W-:-:S02]  /*120b0*/  LOP3.LUT R23, R23, 0xffff0000, RZ, 0xc0, !PT ;  /* 0xffff000017177812 */ /* 0x000fc400078ec0ff */
        /* <DEDUP_REMOVED lines=31> */
.L_x_2488:
[----:B------:R-:W-:Y:S05]  /*122b0*/  BSYNC B0 ;  /* 0x0000000000007941 */ /* 0x000fea0003800000 */
.L_x_2487:
[----:B-----5:R3:W-:Y:S02]  /*122c0*/  STS.128 [R244+0x1000], R32 ;  /* 0x00100020f4007388 */ /* 0x0207e40000000c00 */
.L_x_2486:
[----:B------:R-:W-:Y:S05]  /*122d0*/  BSYNC B1 ;  /* 0x0000000000017941 */ /* 0x000fea0003800000 */
.L_x_2485:
        /* <DEDUP_REMOVED lines=9> */
[----:B------:R-:W-:Y:S01]  /*12370*/  LEA R4, R13, 0x40, 0x5 ;  /* 0x000000400d047811 */ /* 0x000fe200078e28ff */
[----:B------:R-:W-:-:S03]  /*12380*/  IMAD.MOV.U32 R29, RZ, RZ, R13 ;  /* 0x000000ffff1d7224 */ /* 0x000fc600078e000d */
[----:B------:R-:W-:-:S04]  /*12390*/  IADD3 R5, P1, R4, R2, RZ ;  /* 0x0000000204057210 */ /* 0x000fc80007f3e0ff */
[----:B------:R-:W-:-:S03]  /*123a0*/  LEA.HI.X.SX32 R4, R4, R3, 0x1, P1 ;  /* 0x0000000304047211 */ /* 0x000fc600008f0eff */
[--C-:B------:R-:W-:Y:S02]  /*123b0*/  @P0 IMAD.MOV R21, RZ, RZ, -R13.reuse ;  /* 0x000000ffff150224 */ /* 0x100fe400078e0a0d */
[----:B------:R-:W-:-:S03]  /*123c0*/  @P0 IMAD.MOV R29, RZ, RZ, -R13 ;  /* 0x000000ffff1d0224 */ /* 0x000fc600078e0a0d */
[----:B------:R-:W-:Y:S01]  /*123d0*/  IADD3 R23, P1, R21, R5, RZ ;  /* 0x0000000515177210 */ /* 0x000fe20007f3e0ff */
[----:B------:R-:W-:-:S03]  /*123e0*/  IMAD.MOV.U32 R8, RZ, RZ, RZ ;  /* 0x000000ffff087224 */ /* 0x000fc600078e00ff */
[----:B------:R-:W-:Y:S02]  /*123f0*/  LEA.HI.X.SX32 R21, R21, R4, 0x1, P1 ;  /* 0x0000000415157211 */ /* 0x000fe400008f0eff */
[----:B------:R-:W-:Y:S01]  /*12400*/  LEA R20, P1, R23, R16, 0x1 ;  /* 0x0000001017147211 */ /* 0x000fe200078208ff */
[----:B------:R-:W-:-:S03]  /*12410*/  @P0 IMAD.MOV R8, RZ, RZ, -R13 ;  /* 0x000000ffff080224 */ /* 0x000fc600078e0a0d */
[----:B------:R-:W-:Y:S01]  /*12420*/  LEA.HI.X R21, R23, R17, R21, 0x1, P1 ;  /* 0x0000001117157211 */ /* 0x000fe200008f0c15 */
[----:B------:R-:W-:Y:S01]  /*12430*/  IMAD.WIDE R28, R29, 0x2, R40 ;  /* 0x000000021d1c7825 */ /* 0x000fe200078e0228 */
[----:B------:R-:W-:-:S04]  /*12440*/  IADD3 R5, P1, R8, R5, RZ ;  /* 0x0000000508057210 */ /* 0x000fc80007f3e0ff */
[----:B--2---:R-:W2:Y:S01]  /*12450*/  LD.E.128 R20, desc[UR4][R20.64] ;  /* 0x0000000414147980 */ /* 0x004ea2000c101d00 */
[----:B------:R-:W-:Y:S02]  /*12460*/  LEA.HI.X.SX32 R4, R8, R4, 0x1, P1 ;  /* 0x0000000408047211 */ /* 0x000fe400008f0eff */
[C---:B-1-3--:R-:W-:Y:S01]  /*12470*/  LEA R32, P1, R5.reuse, R36, 0x1 ;  /* 0x0000002405207211 */ /* 0x04afe200078208ff */
[----:B------:R-:W3:Y:S03]  /*12480*/  LD.E.128 R28, desc[UR4][R28.64+0x80] ;  /* 0x000080041c1c7980 */ /* 0x000ee6000c101d00 */
        /* <DEDUP_REMOVED lines=12> */
[C---:B------:R-:W-:Y:S01]  /*12550*/  IMAD.U32 R20, R21.reuse, 0x10000, RZ ;  /* 0x0001000015147824 */ /* 0x040fe200078e00ff */
[----:B------:R-:W-:Y:S01]  /*12560*/  LOP3.LUT R43, R21, 0xffff0000, RZ, 0xc0, !PT ;  /* 0xffff0000152b7812 */ /* 0x000fe200078ec0ff */
[----:B---3--:R-:W-:Y:S01]  /*12570*/  IMAD.U32 R45, R28, 0x10000, RZ ;  /* 0x000100001c2d7824 */ /* 0x008fe200078e00ff */
[----:B------:R-:W-:Y:S01]  /*12580*/  SHF.L.U32 R42, R22, 0x10, RZ ;  /* 0x00000010162a7819 */ /* 0x000fe200000006ff */
[----:B------:R-:W-:Y:S01]  /*12590*/  IMAD.U32 R21, R23, 0x10000, RZ ;  /* 0x0001000017157824 */ /* 0x000fe200078e00ff */
[----:B------:R-:W-:Y:S01]  /*125a0*/  LOP3.LUT R44, R28, 0xffff0000, RZ, 0xc0, !PT ;  /* 0xffff00001c2c7812 */ /* 0x000fe200078ec0ff */
[C---:B------:R-:W-:Y:S01]  /*125b0*/  IMAD.U32 R28, R29.reuse, 0x10000, RZ ;  /* 0x000100001d1c7824 */ /* 0x040fe200078e00ff */
[----:B------:R-:W-:Y:S01]  /*125c0*/  LOP3.LUT R22, R22, 0xffff0000, RZ, 0xc0, !PT ;  /* 0xffff000016167812 */ /* 0x000fe200078ec0ff */
[----:B------:R-:W-:Y:S01]  /*125d0*/  IMAD.U32 R46, R30, 0x10000, RZ ;  /* 0x000100001e2e7824 */ /* 0x000fe200078e00ff */
[----:B------:R-:W-:-:S02]  /*125e0*/  LOP3.LUT R47, R29, 0xffff0000, RZ, 0xc0, !PT ;  /* 0xffff00001d2f7812 */ /* 0x000fc400078ec0ff */
[----:B------:R-:W-:Y:S02]  /*125f0*/  LOP3.LUT R29, R30, 0xffff0000, RZ, 0xc0, !PT ;  /* 0xffff00001e1d7812 */ /* 0x000fe400078ec0ff */
[----:B------:R-:W-:Y:S02]  /*12600*/  FSEL R30, -R27, R27, !P0 ;  /* 0x0000001b1b1e7208 */ /* 0x000fe40004000100 */
        /* <DEDUP_REMOVED lines=25> */
[----:B------:R-:W-:Y:S01]  /*127a0*/  LOP3.LUT R34, R35, 0xffff0000, RZ, 0xc0, !PT ;  /* 0xffff000023227812 */ /* 0x000fe200078ec0ff */
[----:B------:R-:W-:Y:S01]  /*127b0*/  FFMA R5, R5, R22, R44 ;  /* 0x0000001605057223 */ /* 0x000fe2000000002c */
[----:B------:R-:W-:Y:S01]  /*127c0*/  FFMA R21, R40, R21, R49 ;  /* 0x0000001528157223 */ /* 0x000fe20000000031 */
[----:B------:R-:W-:Y:S01]  /*127d0*/  FFMA R4, R4, R32, R47 ;  /* 0x0000002004047223 */ /* 0x000fe2000000002f */
[----:B------:R-:W-:-:S02]  /*127e0*/  IMAD.U32 R26, R35, 0x10000, RZ ;  /* 0x00010000231a7824 */ /* 0x000fc400078e00ff */
        /* <DEDUP_REMOVED lines=8> */
[----:B------:R-:W-:Y:S01]  /*12870*/  F2FP.BF16.F32.PACK_AB R27, R31, R20 ;  /* 0x000000141f1b723e */ /* 0x000fe200000010ff */
[----:B------:R-:W-:-:S02]  /*12880*/  IMAD.MOV.U32 R25, RZ, RZ, R4 ;  /* 0x000000ffff197224 */ /* 0x000fc400078e0004 */
.L_x_2490:
[----:B------:R-:W-:Y:S05]  /*12890*/  BSYNC B0 ;  /* 0x0000000000007941 */ /* 0x000fea0003800000 */
.L_x_2489:
[----:B-----5:R1:W-:Y:S02]  /*128a0*/  STS.128 [R244+0x3000], R24 ;  /* 0x00300018f4007388 */ /* 0x0203e40000000c00 */
.L_x_2484:
[----:B------:R-:W-:Y:S05]  /*128b0*/  BSYNC B2 ;  /* 0x0000000000027941 */ /* 0x000fea0003800000 */
.L_x_2483:
[----:B------:R-:W-:-:S05]  /*128c0*/  VIADD R12, R218, 0x30 ;  /* 0x00000030da0c7836 */ /* 0x000fca0000000000 */
        /* <DEDUP_REMOVED lines=18> */
[----:B------:R-:W-:-:S03]  /*129f0*/  @P0 IMAD.MOV R15, RZ, RZ, -R13 ;  /* 0x000000ffff0f0224 */ /* 0x000fc600078e0a0d */
[----:B-1----:R-:W-:-:S04]  /*12a00*/  IADD3 R25, P1, R19, R5, RZ ;  /* 0x0000000513197210 */ /* 0x002fc80007f3e0ff */
[----:B------:R-:W-:Y:S02]  /*12a10*/  LEA.HI.X.SX32 R19, R19, R4, 0x1, P1 ;  /* 0x0000000413137211 */ /* 0x000fe400008f0eff */
[C---:B------:R-:W-:Y:S01]  /*12a20*/  LEA R28, P1, R25.reuse, R16, 0x1 ;  /* 0x00000010191c7211 */ /* 0x040fe200078208ff */
[----:B------:R-:W-:Y:S02]  /*12a30*/  IMAD.MOV.U32 R8, RZ, RZ, RZ ;  /* 0x000000ffff087224 */ /* 0x000fe400078e00ff */
[----:B------:R-:W-:Y:S01]  /*12a40*/  @P0 IMAD.MOV R8, RZ, RZ, -R13 ;  /* 0x000000ffff080224 */ /* 0x000fe200078e0a0d */
[----:B------:R-:W-:Y:S01]  /*12a50*/  LEA.HI.X R29, R25, R17, R19, 0x1, P1 ;  /* 0x00000011191d7211 */ /* 0x000fe200008f0c13 */
[----:B------:R-:W-:-:S03]  /*12a60*/  IMAD.WIDE R24, R15, 0x2, R38 ;  /* 0x000000020f187825 */ /* 0x000fc600078e0226 */
[C---:B------:R-:W-:Y:S02]  /*12a70*/  IADD3 R5, P1, R8.reuse, R5, RZ ;  /* 0x0000000508057210 */ /* 0x040fe40007f3e0ff */
[----:B--2---:R-:W2:Y:S02]  /*12a80*/  LD.E.128 R28, desc[UR4][R28.64] ;  /* 0x000000041c1c7980 */ /* 0x004ea4000c101d00 */
[----:B------:R-:W-:Y:S02]  /*12a90*/  LEA.HI.X.SX32 R4, R8, R4, 0x1, P1 ;  /* 0x0000000408047211 */ /* 0x000fe400008f0eff */
[----:B---3--:R-:W3:Y:S01]  /*12aa0*/  LD.E.128 R24, desc[UR4][R24.64] ;  /* 0x0000000418187980 */ /* 0x008ee2000c101d00 */
        /* <DEDUP_REMOVED lines=10> */
[----:B------:R-:W-:Y:S02]  /*12b50*/  LOP3.LUT R15, R23, 0xffff0000, RZ, 0xc0, !PT ;  /* 0xffff0000170f7812 */ /* 0x000fe400078ec0ff */
[C---:B--2---:R-:W-:Y:S01]  /*12b60*/  SHF.L.U32 R21, R29.reuse, 0x10, RZ ;  /* 0x000000101d157819 */ /* 0x044fe200000006ff */
[----:B------:R-:W-:Y:S01]  /*12b70*/  IMAD.U32 R23, R28, 0x10000, RZ ;  /* 0x000100001c177824 */ /* 0x000fe200078e00ff */
[----:B------:R-:W-:Y:S01]  /*12b80*/  LOP3.LUT R42, R29, 0xffff0000, RZ, 0xc0, !PT ;  /* 0xffff00001d2a7812 */ /* 0x000fe200078ec0ff */
[----:B------:R-:W-:Y:S01]  /*12b90*/  IMAD.U32 R41, R30, 0x10000, RZ ;  /* 0x000100001e297824 */ /* 0x000fe200078e00ff */
[----:B------:R-:W-:Y:S01]  /*12ba0*/  LOP3.LUT R22, R28, 0xffff0000, RZ, 0xc0, !PT ;  /* 0xffff00001c167812 */ /* 0x000fe200078ec0ff */
[C---:B------:R-:W-:Y:S01]  /*12bb0*/  IMAD.U32 R28, R31.reuse, 0x10000, RZ ;  /* 0x000100001f1c7824 */ /* 0x040fe200078e00ff */
[----:B------:R-:W-:Y:S01]  /*12bc0*/  LOP3.LUT R29, R30, 0xffff0000, RZ, 0xc0, !PT ;  /* 0xffff00001e1d7812 */ /* 0x000fe200078ec0ff */
[----:B---3--:R-:W-:Y:S01]  /*12bd0*/  IMAD.U32 R43, R24, 0x10000, RZ ;  /* 0x00010000182b7824 */ /* 0x008fe200078e00ff */
[----:B------:R-:W-:Y:S01]  /*12be0*/  LOP3.LUT R30, R31, 0xffff0000, RZ, 0xc0, !PT ;  /* 0xffff00001f1e7812 */ /* 0x000fe200078ec0ff */
[----:B------:R-:W-:Y:S01]  /*12bf0*/  IMAD.U32 R44, R26, 0x10000, RZ ;  /* 0x000100001a2c7824 */ /* 0x000fe200078e00ff */
[----:B------:R-:W-:Y:S01]  /*12c00*/  LOP3.LUT R31, R24, 0xffff0000, RZ, 0xc0, !PT ;  /* 0xffff0000181f7812 */ /* 0x000fe200078ec0ff */
[C---:B------:R-:W-:Y:S01]  /*12c10*/  IMAD.U32 R24, R25.reuse, 0x10000, RZ ;  /* 0x0001000019187824 */ /* 0x040fe200078e00ff */
[----:B------:R-:W-:-:S02]  /*12c20*/  LOP3.LUT R45, R25, 0xffff0000, RZ, 0xc0, !PT ;  /* 0xffff0000192d7812 */ /* 0x000fc400078ec0ff */
[----:B------:R-:W-:Y:S02]  /*12c30*/  LOP3.LUT R25, R26, 0xffff0000, RZ, 0xc0, !PT ;  /* 0xffff00001a197812 */ /* 0x000fe400078ec0ff */
[----:B------:R-:W-:Y:S01]  /*12c40*/  FSEL R26, -R23, R23, !P0 ;  /* 0x00000017171a7208 */ /* 0x000fe20004000100 */
[----:B------:R-:W-:Y:S01]  /*12c50*/  IMAD.U32 R23, R27, 0x10000, RZ ;  /* 0x000100001b177824 */ /* 0x000fe200078e00ff */
[----:B------:R-:W-:Y:S02]  /*12c60*/  FSEL R21, -R21, R21, !P0 ;  /* 0x0000001515157208 */ /* 0x000fe40004000100 */
[----:B------:R-:W-:Y:S01]  /*12c70*/  LOP3.LUT R27, R27, 0xffff0000, RZ, 0xc0, !PT ;  /* 0xffff00001b1b7812 */ /* 0x000fe200078ec0ff */
[----:B------:R-:W-:Y:S01]  /*12c80*/  FMUL R43, R43, R26 ;  /* 0x0000001a2b2b7220 */ /* 0x000fe20000400000 */
[----:B------:R-:W-:Y:S01]  /*12c90*/  FSEL R30, -R30, R30, !P0 ;  /* 0x0000001e1e1e7208 */ /* 0x000fe20004000100 */
[----:B------:R-:W-:Y:S01]  /*12ca0*/  FMUL R21, R24, R21 ;  /* 0x0000001518157220 */ /* 0x000fe20000400000 */
[----:B------:R-:W-:-:S02]  /*12cb0*/  FSEL R22, -R22, R22, !P0 ;  /* 0x0000001616167208 */ /* 0x000fc40004000100 */
[----:B------:R-:W-:Y:S01]  /*12cc0*/  FSEL R24, -R29, R29, !P0 ;  /* 0x0000001d1d187208 */ /* 0x000fe20004000100 */
[----:B------:R-:W-:Y:S01]  /*12cd0*/  FMUL R30, R27, R30 ;  /* 0x0000001e1b1e7220 */ /* 0x000fe20000400000 */
[----:B------:R-:W-:Y:S01]  /*12ce0*/  FSEL R42, -R42, R42, !P0 ;  /* 0x0000002a2a2a7208 */ /* 0x000fe20004000100 */
[----:B------:R-:W-:Y:S01]  /*12cf0*/  FMUL R22, R31, R22 ;  /* 0x000000161f167220 */ /* 0x000fe20000400000 */
[----:B------:R-:W-:Y:S01]  /*12d00*/  FSEL R28, -R28, R28, !P0 ;  /* 0x0000001c1c1c7208 */ /* 0x000fe20004000100 */
[----:B------:R-:W-:Y:S01]  /*12d10*/  FMUL R25, R25, R24 ;  /* 0x0000001819197220 */ /* 0x000fe20000400000 */
[----:B----4-:R-:W-:Y:S01]  /*12d20*/  SHF.L.U32 R27, R32, 0x10, RZ ;  /* 0x00000010201b7819 */ /* 0x010fe200000006ff */
[----:B------:R-:W-:Y:S01]  /*12d30*/  IMAD.U32 R31, R34, 0x10000, RZ ;  /* 0x00010000221f7824 */ /* 0x000fe200078e00ff */
[----:B------:R-:W-:Y:S01]  /*12d40*/  LOP3.LUT R26, R32, 0xffff0000, RZ, 0xc0, !PT ;  /* 0xffff0000201a7812 */ /* 0x000fe200078ec0ff */
[----:B------:R-:W-:Y:S01]  /*12d50*/  FMUL R45, R45, R42 ;  /* 0x0000002a2d2d7220 */ /* 0x000fe20000400000 */
[----:B------:R-:W-:Y:S01]  /*12d60*/  FSEL R41, -R41, R41, !P0 ;  /* 0x0000002929297208 */ /* 0x000fe20004000100 */
[----:B------:R-:W-:Y:S01]  /*12d70*/  FMUL R23, R23, R28 ;  /* 0x0000001c17177220 */ /* 0x000fe20000400000 */
[C---:B------:R-:W-:Y:S01]  /*12d80*/  LOP3.LUT R32, R33.reuse, 0xffff0000, RZ, 0xc0, !PT ;  /* 0xffff000021207812 */ /* 0x040fe200078ec0ff */
[----:B------:R-:W-:Y:S01]  /*12d90*/  IMAD.U32 R24, R33, 0x10000, RZ ;  /* 0x0001000021187824 */ /* 0x000fe200078e00ff */
[----:B------:R-:W-:Y:S01]  /*12da0*/  LOP3.LUT R29, R34, 0xffff0000, RZ, 0xc0, !PT ;  /* 0xffff0000221d7812 */ /* 0x000fe200078ec0ff */
[----:B------:R-:W-:Y:S01]  /*12db0*/  FFMA R8, R8, R27, R43 ;  /* 0x0000001b08087223 */ /* 0x000fe2000000002b */
[----:B------:R-:W-:Y:S01]  /*12dc0*/  LOP3.LUT R34, R35, 0xffff0000, RZ, 0xc0, !PT ;  /* 0xffff000023227812 */ /* 0x000fe200078ec0ff */
[----:B------:R-:W-:Y:S01]  /*12dd0*/  FFMA R5, R5, R26, R22 ;  /* 0x0000001a05057223 */ /* 0x000fe20000000016 */
        /* <DEDUP_REMOVED lines=13> */
.L_x_2494:
[----:B------:R-:W-:Y:S05]  /*12eb0*/  BSYNC B0 ;  /* 0x0000000000007941 */ /* 0x000fea0003800000 */
.L_x_2493:
[----:B-----5:R1:W-:Y:S02]  /*12ec0*/  STS.128 [R244+0x1800], R20 ;  /* 0x00180014f4007388 */ /* 0x0203e40000000c00 */
.L_x_2492:
[----:B------:R-:W-:Y:S05]  /*12ed0*/  BSYNC B1 ;  /* 0x0000000000017941 */ /* 0x000fea0003800000 */
.L_x_2491:
        /* <DEDUP_REMOVED lines=22> */
[----:B------:R-:W-:Y:S01]  /*13040*/  IMAD.MOV.U32 R4, RZ, RZ, RZ ;  /* 0x000000ffff047224 */ /* 0x000fe200078e00ff */
[----:B--2---:R1:W2:Y:S02]  /*13050*/  LD.E.128 R24, desc[UR4][R8.64] ;  /* 0x0000000408187980 */ /* 0x0042a4000c101d00 */
        /* <DEDUP_REMOVED lines=15> */
[----:B------:R-:W-:Y:S02]  /*13150*/  LOP3.LUT R5, R23, 0xffff0000, RZ, 0xc0, !PT ;  /* 0xffff000017057812 */ /* 0x000fe400078ec0ff */
[C---:B--2---:R-:W-:Y:S01]  /*13160*/  SHF.L.U32 R14, R24.reuse, 0x10, RZ ;  /* 0x00000010180e7819 */ /* 0x044fe200000006ff */
[C---:B------:R-:W-:Y:S01]  /*13170*/  IMAD.U32 R9, R25.reuse, 0x10000, RZ ;  /* 0x0001000019097824 */ /* 0x040fe200078e00ff */
[----:B------:R-:W-:Y:S01]  /*13180*/  LOP3.LUT R13, R24, 0xffff0000, RZ, 0xc0, !PT ;  /* 0xffff0000180d7812 */ /* 0x000fe200078ec0ff */
[C---:B------:R-:W-:Y:S01]  /*13190*/  IMAD.U32 R23, R26.reuse, 0x10000, RZ ;  /* 0x000100001a177824 */ /* 0x040fe200078e00ff */
[----:B------:R-:W-:Y:S01]  /*131a0*/  LOP3.LUT R24, R25, 0xffff0000, RZ, 0xc0, !PT ;  /* 0xffff000019187812 */ /* 0x000fe200078ec0ff */
[----:B------:R-:W-:Y:S01]  /*131b0*/  IMAD.U32 R15, R27, 0x10000, RZ ;  /* 0x000100001b0f7824 */ /* 0x000fe200078e00ff */
[----:B------:R-:W-:Y:S01]  /*131c0*/  LOP3.LUT R21, R26, 0xffff0000, RZ, 0xc0, !PT ;  /* 0xffff00001a157812 */ /* 0x000fe200078ec0ff */
[C---:B---3--:R-:W-:Y:S01]  /*131d0*/  IMAD.U32 R26, R16.reuse, 0x10000, RZ ;  /* 0x00010000101a7824 */ /* 0x048fe200078e00ff */
[----:B------:R-:W-:Y:S01]  /*131e0*/  LOP3.LUT R25, R16, 0xffff0000, RZ, 0xc0, !PT ;  /* 0xffff000010197812 */ /* 0x000fe200078ec0ff */
[C---:B------:R-:W-:Y:S01]  /*131f0*/  IMAD.U32 R16, R17.reuse, 0x10000, RZ ;  /* 0x0001000011107824 */ /* 0x040fe200078e00ff */
[----:B------:R-:W-:Y:S01]  /*13200*/  LOP3.LUT R33, R17, 0xffff0000, RZ, 0xc0, !PT ;  /* 0xffff000011217812 */ /* 0x000fe200078ec0ff */
[C---:B------:R-:W-:Y:S01]  /*13210*/  IMAD.U32 R32, R18.reuse, 0x10000, RZ ;  /* 0x0001000012207824 */ /* 0x040fe200078e00ff */
[----:B------:R-:W-:-:S02]  /*13220*/  LOP3.LUT R17, R18, 0xffff0000, RZ, 0xc0, !PT ;  /* 0xffff000012117812 */ /* 0x000fc400078ec0ff */
[----:B------:R-:W-:Y:S02]  /*13230*/  FSEL R35, -R26, R26, !P0 ;  /* 0x0000001a1a237208 */ /* 0x000fe40004000100 */
[----:B------:R-:W-:Y:S02]  /*13240*/  FSEL R16, -R16, R16, !P0 ;  /* 0x0000001010107208 */ /* 0x000fe40004000100 */
[----:B------:R-:W-:Y:S01]  /*13250*/  FSEL R18, -R25, R25, !P0 ;  /* 0x0000001919127208 */ /* 0x000fe20004000100 */
[----:B------:R-:W-:Y:S01]  /*13260*/  FMUL R35, R14, R35 ;  /* 0x000000230e237220 */ /* 0x000fe20000400000 */
[----:B------:R-:W-:Y:S01]  /*13270*/  SHF.L.U32 R25, R19, 0x10, RZ ;  /* 0x0000001013197819 */ /* 0x000fe200000006ff */
[----:B------:R-:W-:Y:S01]  /*13280*/  FMUL R9, R9, R16 ;  /* 0x0000001009097220 */ /* 0x000fe20000400000 */
[----:B------:R-:W-:Y:S01]  /*13290*/  LOP3.LUT R19, R19, 0xffff0000, RZ, 0xc0, !PT ;  /* 0xffff000013137812 */ /* 0x000fe200078ec0ff */
        /* <DEDUP_REMOVED lines=12> */
[----:B------:R-:W-:Y:S01]  /*13360*/  IMAD.U32 R24, R30, 0x10000, RZ ;  /* 0x000100001e187824 */ /* 0x000fe200078e00ff */
[----:B------:R-:W-:Y:S01]  /*13370*/  LOP3.LUT R16, R28, 0xffff0000, RZ, 0xc0, !PT ;  /* 0xffff00001c107812 */ /* 0x000fe200078ec0ff */
[----:B------:R-:W-:Y:S01]  /*13380*/  FMUL R23, R23, R32 ;  /* 0x0000002017177220 */ /* 0x000fe20000400000 */
        /* <DEDUP_REMOVED lines=17> */
.L_x_2496:
[----:B------:R-:W-:Y:S05]  /*134a0*/  BSYNC B0 ;  /* 0x0000000000007941 */ /* 0x000fea0003800000 */
.L_x_2495:
[----:B-----5:R1:W-:Y:S01]  /*134b0*/  STS.128 [R244+0x3800], R20 ;  /* 0x00380014f4007388 */ /* 0x0203e20000000c00 */
[----:B------:R-:W-:Y:S05]  /*134c0*/  BRA `(.L_x_2460) ;  /* 0x00000004006c7947 */ /* 0x000fea0003800000 */
.L_x_2434:
[----:B------:R-:W-:Y:S01]  /*134d0*/  IMAD.IADD R7, R234, 0x1, -R67 ;  /* 0x00000001ea077824 */ /* 0x000fe200078e0a43 */
[----:B------:R-:W-:Y:S01]  /*134e0*/  BSSY B0, `(.L_x_2497) ;  /* 0x000001a000007945 */ /* 0x000fe20003800000 */
[----:B------:R-:W-:Y:S01]  /*134f0*/  VIADD R0, R218, 0x10 ;  /* 0x00000010da007836 */ /* 0x000fe20000000000 */
[----:B------:R-:W-:Y:S01]  /*13500*/  ISETP.GE.AND P0, PT, R14, R175, PT ;  /* 0x000000af0e00720c */ /* 0x000fe20003f06270 */
[C---:B------:R-:W-:Y:S01]  /*13510*/  VIADD R6, R218.reuse, 0x20 ;  /* 0x00000020da067836 */ /* 0x040fe20000000000 */
[CC--:B------:R-:W-:Y:S01]  /*13520*/  ISETP.GE.AND P1, PT, R218.reuse, R7.reuse, PT ;  /* 0x00000007da00720c */ /* 0x0c0fe20003f26270 */
[----:B-----5:R-:W-:Y:S01]  /*13530*/  VIADD R12, R218, 0x30 ;  /* 0x00000030da0c7836 */ /* 0x020fe20000000000 */
        /* <DEDUP_REMOVED lines=20> */
.L_x_2498:
[----:B------:R-:W-:Y:S05]  /*13680*/  BSYNC B0 ;  /* 0x0000000000007941 */ /* 0x000fea0003800000 */
.L_x_2497:
        /* <DEDUP_REMOVED lines=20> */
.L_x_2500:
[----:B------:R-:W-:Y:S05]  /*137d0*/  BSYNC B0 ;  /* 0x0000000000007941 */ /* 0x000fea0003800000 */
.L_x_2499:
        /* <DEDUP_REMOVED lines=20> */
.L_x_2502:
[----:B------:R-:W-:Y:S05]  /*13920*/  BSYNC B0 ;  /* 0x0000000000007941 */ /* 0x000fea0003800000 */
.L_x_2501:
[----:B------:R-:W-:Y:S05]  /*13930*/  @P3 BRA `(.L_x_2460) ;  /* 0x0000000000503947 */ /* 0x000fea0003800000 */
[----:B------:R-:W-:Y:S01]  /*13940*/  ISETP.GE.AND P1, PT, R18, R175, PT ;  /* 0x000000af1200720c */ /* 0x000fe20003f26270 */
[----:B------:R-:W-:Y:S02]  /*13950*/  IMAD.MOV.U32 R197, RZ, RZ, R203 ;  /* 0x000000ffffc57224 */ /* 0x000fe400078e00cb */
[----:B--2-4-:R-:W-:Y:S02]  /*13960*/  IMAD R2, R241, 0x30, RZ ;  /* 0x00000030f1027824 */ /* 0x014fe400078e02ff */
        /* <DEDUP_REMOVED lines=17> */
.L_x_2460:
[----:B------:R-:W-:Y:S05]  /*13a80*/  BSYNC B3 ;  /* 0x0000000000037941 */ /* 0x000fea0003800000 */
.L_x_2433:
[----:B------:R-:W-:Y:S01]  /*13a90*/  VIADD R241, R55, 0xffffffff ;  /* 0xffffffff37f17836 */ /* 0x000fe20000000000 */
[----:B------:R-:W-:Y:S01]  /*13aa0*/  BSSY B0, `(.L_x_2503) ;  /* 0x000001f000007945 */ /* 0x000fe20003800000 */
[----:B------:R-:W-:Y:S01]  /*13ab0*/  VIADD R16, R218, 0x40 ;  /* 0x00000040da107836 */ /* 0x000fe20000000000 */
[----:B------:R-:W-:Y:S01]  /*13ac0*/  LOP3.LUT R240, R174, 0xff, RZ, 0xc0, !PT ;  /* 0x000000ffaef07812 */ /* 0x000fe200078ec0ff */
[----:B--2-4-:R-:W-:Y:S02]  /*13ad0*/  IMAD.SHL.U32 R2, R241, 0x80, RZ ;  /* 0x00000080f1027824 */ /* 0x014fe400078e00ff */
[C---:B-1-3--:R-:W-:Y:S02]  /*13ae0*/  VIADD R8, R218.reuse, 0x50 ;  /* 0x00000050da087836 */ /* 0x04afe40000000000 */
        /* <DEDUP_REMOVED lines=26> */
.L_x_2504:
[----:B------:R-:W-:Y:S05]  /*13c90*/  BSYNC B0 ;  /* 0x0000000000007941 */ /* 0x000fea0003800000 */
.L_x_2503:
[----:B------:R-:W-:Y:S04]  /*13ca0*/  BSSY B0, `(.L_x_2505) ;  /* 0x0000015000007945 */ /* 0x000fe80003800000 */
[----:B------:R-:W-:Y:S05]  /*13cb0*/  @P2 BRA `(.L_x_2506) ;  /* 0x00000000004c2947 */ /* 0x000fea0003800000 */
[C---:B-1----:R-:W-:Y:S02]  /*13cc0*/  LOP3.LUT R4, R240.reuse, 0x1, RZ, 0xc0, !PT ;  /* 0x00000001f0047812 */ /* 0x042fe400078ec0ff */
[----:B------:R-:W-:Y:S02]  /*13cd0*/  LOP3.LUT P2, RZ, R240, 0x2, RZ, 0xc0, !PT ;  /* 0x00000002f0ff7812 */ /* 0x000fe4000784c0ff */
[----:B------:R-:W-:-:S13]  /*13ce0*/  ISETP.NE.U32.AND P4, PT, R4, 0x1, PT ;  /* 0x000000010400780c */ /* 0x000fda0003f85070 */
        /* <DEDUP_REMOVED lines=16> */
.L_x_2506:
[----:B------:R-:W-:Y:S05]  /*13df0*/  BSYNC B0 ;  /* 0x0000000000007941 */ /* 0x000fea0003800000 */
.L_x_2505:
[----:B------:R-:W-:Y:S01]  /*13e00*/  BSSY B0, `(.L_x_2507) ;  /* 0x0000019000007945 */ /* 0x000fe20003800000 */
[----:B------:R-:W-:Y:S02]  /*13e10*/  ISETP.GE.AND P5, PT, R14, R3, PT ;  /* 0x000000030e00720c */ /* 0x000fe40003fa6270 */
[----:B-12---:R-:W-:Y:S01]  /*13e20*/  IADD3 R4, R218, 0x70, RZ ;  /* 0x00000070da047810 */ /* 0x006fe20007ffe0ff */
        /* <DEDUP_REMOVED lines=22> */
.L_x_2508:
[----:B------:R-:W-:Y:S05]  /*13f90*/  BSYNC B0 ;  /* 0x0000000000007941 */ /* 0x000fea0003800000 */
.L_x_2507:
        /* <DEDUP_REMOVED lines=27> */
.L_x_2510:
[----:B------:R-:W-:Y:S05]  /*14150*/  BSYNC B0 ;  /* 0x0000000000007941 */ /* 0x000fea0003800000 */
.L_x_2509:
[----:B------:R-:W-:Y:S04]  /*14160*/  BSSY B0, `(.L_x_2511) ;  /* 0x0000017000007945 */ /* 0x000fe80003800000 */
[----:B------:R-:W-:Y:S05]  /*14170*/  @P3 BRA `(.L_x_2512) ;  /* 0x0000000000543947 */ /* 0x000fea0003800000 */
[C---:B------:R-:W-:Y:S02]  /*14180*/  LOP3.LUT R5, R240.reuse, 0x1, RZ, 0xc0, !PT ;  /* 0x00000001f0057812 */ /* 0x040fe400078ec0ff */
[----:B------:R-:W-:Y:S02]  /*14190*/  LOP3.LUT P0, RZ, R240, 0x2, RZ, 0xc0, !PT ;  /* 0x00000002f0ff7812 */ /* 0x000fe4000780c0ff */
[----:B------:R-:W-:Y:S01]  /*141a0*/  ISETP.NE.U32.AND P1, PT, R5, 0x1, PT ;  /* 0x000000010500780c */ /* 0x000fe20003f25070 */
[C---:B------:R-:W-:Y:S01]  /*141b0*/  IMAD.SHL.U32 R5, R64.reuse, 0x40, RZ ;  /* 0x0000004040057824 */ /* 0x040fe200078e00ff */
[----:B------:R-:W-:-:S09]  /*141c0*/  SHF.L.U64.HI R18, R64, 0x6, R65 ;  /* 0x0000000640127819 */ /* 0x000fd20000010241 */
[C---:B-----5:R-:W-:Y:S02]  /*141d0*/  @P0 IADD3 R9, P2, R5.reuse, R194, RZ ;  /* 0x000000c205090210 */ /* 0x060fe40007f5e0ff */
        /* <DEDUP_REMOVED lines=15> */
.L_x_2512:
[----:B------:R-:W-:Y:S05]  /*142d0*/  BSYNC B0 ;  /* 0x0000000000007941 */ /* 0x000fea0003800000 */
.L_x_2511:
        /* <DEDUP_REMOVED lines=27> */
.L_x_2514:
[----:B------:R-:W-:Y:S05]  /*14490*/  BSYNC B0 ;  /* 0x0000000000007941 */ /* 0x000fea0003800000 */
.L_x_2513:
        /* <DEDUP_REMOVED lines=27> */
.L_x_2516:
[----:B------:R-:W-:Y:S05]  /*14650*/  BSYNC B0 ;  /* 0x0000000000007941 */ /* 0x000fea0003800000 */
.L_x_2515:
[----:B------:R-:W-:Y:S04]  /*14660*/  BSSY B0, `(.L_x_2517) ;  /* 0x000001b000007945 */ /* 0x000fe80003800000 */
[----:B------:R-:W-:Y:S05]  /*14670*/  @P4 BRA `(.L_x_2518) ;  /* 0x0000000000644947 */ /* 0x000fea0003800000 */
[C---:B------:R-:W-:Y:S01]  /*14680*/  LOP3.LUT R5, R240.reuse, 0x1, RZ, 0xc0, !PT ;  /* 0x00000001f0057812 */ /* 0x040fe200078ec0ff */
[----:B---3--:R-:W-:Y:S01]  /*14690*/  IMAD.MOV.U32 R18, RZ, RZ, R194 ;  /* 0x000000ffff127224 */ /* 0x008fe200078e00c2 */
[----:B------:R-:W-:Y:S01]  /*146a0*/  LOP3.LUT P0, RZ, R240, 0x2, RZ, 0xc0, !PT ;  /* 0x00000002f0ff7812 */ /* 0x000fe2000780c0ff */
[----:B------:R-:W-:Y:S01]  /*146b0*/  IMAD.MOV.U32 R19, RZ, RZ, R179 ;  /* 0x000000ffff137224 */ /* 0x000fe200078e00b3 */
[----:B------:R-:W-:Y:S01]  /*146c0*/  ISETP.NE.U32.AND P1, PT, R5, 0x1, PT ;  /* 0x000000010500780c */ /* 0x000fe20003f25070 */
[----:B------:R-:W-:Y:S02]  /*146d0*/  IMAD R5, R65, 0x70, RZ ;  /* 0x0000007041057824 */ /* 0x000fe400078e02ff */
[----:B------:R-:W-:-:S05]  /*146e0*/  IMAD.WIDE.U32 R18, R64, 0x70, R18 ;  /* 0x0000007040127825 */ /* 0x000fca00078e0012 */
[----:B------:R-:W-:-:S03]  /*146f0*/  IADD3 R5, R19, R5, RZ ;  /* 0x0000000513057210 */ /* 0x000fc60007ffe0ff */
[C---:B-12-4-:R-:W-:Y:S02]  /*14700*/  @P0 LEA R22, P2, R18.reuse, R238, 0x1 ;  /* 0x000000ee12160211 */ /* 0x056fe400078408ff */
        /* <DEDUP_REMOVED lines=16> */
.L_x_2518:
[----:B------:R-:W-:Y:S05]  /*14810*/  BSYNC B0 ;  /* 0x0000000000007941 */ /* 0x000fea0003800000 */
.L_x_2517:
[----:B------:R-:W0:Y:S01]  /*14820*/  LDGDEPBAR ;  /* 0x00000000000079af */ /* 0x000e220000000000 */
[-C--:B------:R-:W-:Y:S01]  /*14830*/  ISETP.GE.AND P4, PT, R8, R3.reuse, PT ;  /* 0x000000030800720c */ /* 0x080fe20003f86270 */
[----:B------:R-:W-:Y:S01]  /*14840*/  IMAD.SHL.U32 R176, R176, 0x40, RZ ;  /* 0x00000040b0b07824 */ /* 0x000fe200078e00ff */
[-C--:B------:R-:W-:Y:S01]  /*14850*/  ISETP.GE.AND P1, PT, R218, R3.reuse, PT ;  /* 0x00000003da00720c */ /* 0x080fe20003f26270 */
[----:B------:R1:W5:Y:S01]  /*14860*/  LD.E R53, desc[UR4][R10.64+0x184] ;  /* 0x000184040a357980 */ /* 0x000362000c101900 */
[----:B------:R-:W-:Y:S02]  /*14870*/  LEA.HI R5, R70, R70, RZ, 0x1 ;  /* 0x0000004646057211 */ /* 0x000fe400078f08ff */
[-C--:B------:R-:W-:Y:S01]  /*14880*/  ISETP.GE.AND P3, PT, R0, R3.reuse, PT ;  /* 0x000000030000720c */ /* 0x080fe20003f66270 */
[----:B------:R1:W5:Y:S01]  /*14890*/  LD.E R8, desc[UR4][R10.64+0x188] ;  /* 0x000188040a087980 */ /* 0x000362000c101900 */
[----:B------:R-:W-:Y:S01]  /*148a0*/  LOP3.LUT R5, R5, 0xfffffffe, RZ, 0xc0, !PT ;  /* 0xfffffffe05057812 */ /* 0x000fe200078ec0ff */
[----:B------:R-:W-:Y:S01]  /*148b0*/  BSSY B0, `(.L_x_2519) ;  /* 0x000001a000007945 */ /* 0x000fe20003800000 */
[----:B------:R-:W-:-:S02]  /*148c0*/  ISETP.GE.AND P0, PT, R6, R3, PT ;  /* 0x000000030600720c */ /* 0x000fc40003f06270 */
[-C--:B------:R-:W-:Y:S01]  /*148d0*/  ISETP.GE.AND P6, PT, R12, R3.reuse, PT ;  /* 0x000000030c00720c */ /* 0x080fe20003fc6270 */
[----:B------:R-:W-:Y:S01]  /*148e0*/  IMAD.IADD R70, R70, 0x1, -R5 ;  /* 0x0000000146467824 */ /* 0x000fe200078e0a05 */
[----:B------:R-:W-:Y:S01]  /*148f0*/  ISETP.GE.AND P5, PT, R16, R3, PT ;  /* 0x000000031000720c */ /* 0x000fe20003fa6270 */
[----:B------:R-:W-:Y:S01]  /*14900*/  IMAD.SHL.U32 R5, R68, 0x40, RZ ;  /* 0x0000004044057824 */ /* 0x000fe200078e00ff */
        /* <DEDUP_REMOVED lines=20> */
.L_x_2520:
[----:B------:R-:W-:Y:S05]  /*14a50*/  BSYNC B0 ;  /* 0x0000000000007941 */ /* 0x000fea0003800000 */
.L_x_2519:
        /* <DEDUP_REMOVED lines=9> */
[----:B-1----:R-:W-:-:S03]  /*14af0*/  @P2 LEA R6, P1, R222, R136, 0x1 ;  /* 0x00000088de062211 */ /* 0x002fc600078208ff */
        /* <DEDUP_REMOVED lines=11> */
.L_x_2522:
[----:B------:R-:W-:Y:S05]  /*14bb0*/  BSYNC B0 ;  /* 0x0000000000007941 */ /* 0x000fea0003800000 */
.L_x_2521:
[----:B------:R1:W-:Y:S01]  /*14bc0*/  @P0 STS.128 [R244+0xd000], RZ ;  /* 0x00d000fff4000388 */ /* 0x0003e20000000c00 */
[----:B------:R-:W-:Y:S01]  /*14bd0*/  IMAD.SHL.U32 R218, R218, 0x8, RZ ;  /* 0x00000008dada7824 */ /* 0x000fe200078e00ff */
[----:B------:R-:W-:Y:S01]  /*14be0*/  LOP3.LUT R5, R5, 0x1c0, RZ, 0xc0, !PT ;  /* 0x000001c005057812 */ /* 0x000fe200078ec0ff */
[----:B------:R-:W-:Y:S01]  /*14bf0*/  IMAD.SHL.U32 R0, R70, 0x8, RZ ;  /* 0x0000000846007824 */ /* 0x000fe200078e00ff */
[----:B------:R1:W-:Y:S01]  /*14c00*/  @P0 STS.128 [R244+0x11000], RZ ;  /* 0x011000fff4000388 */ /* 0x0003e20000000c00 */
[----:B-----5:R-:W-:Y:S01]  /*14c10*/  IMAD.SHL.U32 R9, R177, 0x40, RZ ;  /* 0x00000040b1097824 */ /* 0x020fe200078e00ff */
[----:B-1----:R-:W-:Y:S01]  /*14c20*/  LOP3.LUT R7, R176, 0x1c0, RZ, 0xc0, !PT ;  /* 0x000001c0b0077812 */ /* 0x002fe200078ec0ff */
[----:B------:R-:W-:Y:S01]  /*14c30*/  BSSY B0, `(.L_x_2523) ;  /* 0x000001e000007945 */ /* 0x000fe20003800000 */
[----:B------:R-:W-:Y:S02]  /*14c40*/  LOP3.LUT R218, R5, 0x8, R218, 0xf8, !PT ;  /* 0x0000000805da7812 */ /* 0x000fe400078ef8da */
[----:B------:R-:W-:-:S02]  /*14c50*/  LOP3.LUT R0, R7, 0x8, R0, 0xf8, !PT ;  /* 0x0000000807007812 */ /* 0x000fc400078ef800 */
[----:B------:R-:W-:Y:S02]  /*14c60*/  LOP3.LUT R9, R9, 0xfffffe00, RZ, 0xc0, !PT ;  /* 0xfffffe0009097812 */ /* 0x000fe400078ec0ff */
[----:B------:R-:W-:Y:S02]  /*14c70*/  SHF.R.U32.HI R5, RZ, 0x3, R5 ;  /* 0x00000003ff057819 */ /* 0x000fe40000011605 */
[----:B------:R-:W-:Y:S01]  /*14c80*/  SHF.R.U32.HI R7, RZ, 0x3, R7 ;  /* 0x00000003ff077819 */ /* 0x000fe20000011607 */
[----:B------:R-:W-:Y:S01]  /*14c90*/  IMAD R221, R66, 0x400, R9 ;  /* 0x0000040042dd7824 */ /* 0x000fe200078e0209 */
[----:B------:R-:W-:Y:S02]  /*14ca0*/  ISETP.GE.AND P3, PT, R14, R3, PT ;  /* 0x000000030e00720c */ /* 0x000fe40003f66270 */
[----:B------:R-:W-:Y:S02]  /*14cb0*/  LOP3.LUT R5, R218, R5, RZ, 0x3c, !PT ;  /* 0x00000005da057212 */ /* 0x000fe400078e3cff */
[----:B------:R-:W-:Y:S01]  /*14cc0*/  LOP3.LUT R0, R0, R7, RZ, 0x3c, !PT ;  /* 0x0000000700007212 */ /* 0x000fe200078e3cff */
[----:B------:R-:W-:Y:S08]  /*14cd0*/  @P0 BRA `(.L_x_2524) ;  /* 0x00000000004c0947 */ /* 0x000ff00003800000 */
[C---:B------:R-:W-:Y:S02]  /*14ce0*/  LOP3.LUT R6, R240.reuse, 0x1, RZ, 0xc0, !PT ;  /* 0x00000001f0067812 */ /* 0x040fe400078ec0ff */
[----:B------:R-:W-:Y:S02]  /*14cf0*/  LOP3.LUT P1, RZ, R240, 0x2, RZ, 0xc0, !PT ;  /* 0x00000002f0ff7812 */ /* 0x000fe4000782c0ff */
[----:B------:R-:W-:Y:S01]  /*14d00*/  ISETP.NE.U32.AND P2, PT, R6, 0x1, PT ;  /* 0x000000010600780c */ /* 0x000fe20003f45070 */
[C---:B------:R-:W-:Y:S01]  /*14d10*/  IMAD.SHL.U32 R6, R58.reuse, 0x20, RZ ;  /* 0x000000203a067824 */ /* 0x040fe200078e00ff */
[----:B------:R-:W-:-:S11]  /*14d20*/  SHF.L.U64.HI R7, R58, 0x5, R59 ;  /* 0x000000053a077819 */ /* 0x000fd6000001023b */
[----:B------:R-:W-:-:S04]  /*14d30*/  @!P2 LEA R14, P0, R6, R136, 0x1 ;  /* 0x00000088060ea211 */ /* 0x000fc800078008ff */
        /* <DEDUP_REMOVED lines=13> */
.L_x_2524:
[----:B------:R-:W-:Y:S05]  /*14e10*/  BSYNC B0 ;  /* 0x0000000000007941 */ /* 0x000fea0003800000 */
.L_x_2523:
        /* <DEDUP_REMOVED lines=12> */
[C---:B------:R-:W-:Y:S02]  /*14ee0*/  @P1 IMAD R3, R59.reuse, 0x60, RZ ;  /* 0x000000603b031824 */ /* 0x040fe400078e02ff */
[----:B------:R-:W-:Y:S02]  /*14ef0*/  @!P2 IMAD R4, R59, 0x60, RZ ;  /* 0x000000603b04a824 */ /* 0x000fe400078e02ff */
[----:B-1----:R-:W-:-:S04]  /*14f00*/  @!P2 IMAD.WIDE.U32 R12, R58, 0x60, R136 ;  /* 0x000000603a0ca825 */ /* 0x002fc800078e0088 */
[----:B------:R-:W-:Y:S01]  /*14f10*/  @P1 IMAD.WIDE.U32 R6, R58, 0x60, R136 ;  /* 0x000000603a061825 */ /* 0x000fe200078e0088 */
[----:B------:R-:W-:-:S04]  /*14f20*/  @!P2 IADD3 R13, R4, R13, RZ ;  /* 0x0000000d040da210 */ /* 0x000fc80007ffe0ff */
[----:B------:R-:W-:Y:S01]  /*14f30*/  @P1 IADD3 R7, R3, R7, RZ ;  /* 0x0000000703071210 */ /* 0x000fe20007ffe0ff */
        /* <DEDUP_REMOVED lines=10> */
.L_x_2526:
[----:B------:R-:W-:Y:S05]  /*14fe0*/  BSYNC B0 ;  /* 0x0000000000007941 */ /* 0x000fea0003800000 */
.L_x_2525:
        /* <DEDUP_REMOVED lines=8> */
[----:B------:R-:W-:-:S09]  /*15070*/  SHF.L.U64.HI R4, R58, 0x6, R59 ;  /* 0x000000063a047819 */ /* 0x000fd2000001023b */
[CC--:B-1----:R-:W-:Y:S02]  /*15080*/  @P2 LEA R6, P1, R3.reuse, R136.reuse, 0x1 ;  /* 0x0000008803062211 */ /* 0x0c2fe400078208ff */
[C---:B------:R-:W-:Y:S02]  /*15090*/  @!P5 LEA R12, P6, R3.reuse, R136, 0x1 ;  /* 0x00000088030cd211 */ /* 0x040fe400078c08ff */
        /* <DEDUP_REMOVED lines=12> */
.L_x_2528:
[----:B------:R-:W-:Y:S05]  /*15160*/  BSYNC B0 ;  /* 0x0000000000007941 */ /* 0x000fea0003800000 */
.L_x_2527:
[----:B------:R1:W-:Y:S01]  /*15170*/  @P4 STS.128 [R244+0xe800], RZ ;  /* 0x00e800fff4004388 */ /* 0x0003e20000000c00 */
[----:B------:R-:W-:Y:S03]  /*15180*/  BSSY B0, `(.L_x_2529) ;  /* 0x0000016000007945 */ /* 0x000fe60003800000 */
[----:B------:R1:W-:Y:S01]  /*15190*/  @P4 STS.128 [R244+0x12800], RZ ;  /* 0x012800fff4004388 */ /* 0x0003e20000000c00 */
[----:B------:R-:W-:Y:S05]  /*151a0*/  @P4 BRA `(.L_x_2530) ;  /* 0x00000000004c4947 */ /* 0x000fea0003800000 */
        /* <DEDUP_REMOVED lines=19> */
.L_x_2530:
[----:B------:R-:W-:Y:S05]  /*152e0*/  BSYNC B0 ;  /* 0x0000000000007941 */ /* 0x000fea0003800000 */
.L_x_2529:
        /* <DEDUP_REMOVED lines=23> */
.L_x_2532:
[----:B------:R-:W-:Y:S05]  /*15460*/  BSYNC B0 ;  /* 0x0000000000007941 */ /* 0x000fea0003800000 */
.L_x_2531:
[----:B------:R1:W-:Y:S01]  /*15470*/  @P0 STS.128 [R244+0xf800], RZ ;  /* 0x00f800fff4000388 */ /* 0x0003e20000000c00 */
[----:B------:R-:W-:Y:S03]  /*15480*/  BSSY B0, `(.L_x_2533) ;  /* 0x0000016000007945 */ /* 0x000fe60003800000 */
[----:B------:R1:W-:Y:S01]  /*15490*/  @P0 STS.128 [R244+0x13800], RZ ;  /* 0x013800fff4000388 */ /* 0x0003e20000000c00 */
[----:B------:R-:W-:Y:S05]  /*154a0*/  @P0 BRA `(.L_x_2534) ;  /* 0x00000000004c0947 */ /* 0x000fea0003800000 */
[C---:B------:R-:W-:Y:S02]  /*154b0*/  LOP3.LUT R3, R240.reuse, 0x1, RZ, 0xc0, !PT ;  /* 0x00000001f0037812 */ /* 0x040fe400078ec0ff */
[----:B------:R-:W-:Y:S02]  /*154c0*/  LOP3.LUT P0, RZ, R240, 0x2, RZ, 0xc0, !PT ;  /* 0x00000002f0ff7812 */ /* 0x000fe4000780c0ff */
[----:B------:R-:W-:-:S11]  /*154d0*/  ISETP.NE.U32.AND P1, PT, R3, 0x1, PT ;  /* 0x000000010300780c */ /* 0x000fd60003f25070 */
[----:B------:R-:W-:Y:S02]  /*154e0*/  @P0 IMAD R3, R59, 0xe0, RZ ;  /* 0x000000e03b030824 */ /* 0x000fe400078e02ff */
[----:B-1----:R-:W-:-:S04]  /*154f0*/  @!P1 IMAD.WIDE.U32 R6, R58, 0xe0, R136 ;  /* 0x000000e03a069825 */ /* 0x002fc800078e0088 */
[----:B------:R-:W-:Y:S02]  /*15500*/  @!P1 IMAD R59, R59, 0xe0, RZ ;  /* 0x000000e03b3b9824 */ /* 0x000fe400078e02ff */
[----:B------:R-:W-:-:S03]  /*15510*/  @P0 IMAD.WIDE.U32 R4, R58, 0xe0, R136 ;  /* 0x000000e03a040825 */ /* 0x000fc600078e0088 */
[----:B------:R-:W-:Y:S02]  /*15520*/  @!P1 IADD3 R7, R59, R7, RZ ;  /* 0x000000073b079210 */ /* 0x000fe40007ffe0ff */
[----:B------:R-:W-:-:S03]  /*15530*/  @P0 IADD3 R5, R3, R5, RZ ;  /* 0x0000000503050210 */ /* 0x000fc60007ffe0ff */
        /* <DEDUP_REMOVED lines=10> */
.L_x_2534:
[----:B------:R-:W-:Y:S05]  /*155e0*/  BSYNC B0 ;  /* 0x0000000000007941 */ /* 0x000fea0003800000 */
.L_x_2533:
[----:B------:R-:W-:Y:S01]  /*155f0*/  LDSM.16.M88.4 R112, [R221] ;  /* 0x00000000dd70783b */ /* 0x000fe20000000200 */
[----:B------:R-:W-:Y:S01]  /*15600*/  R2P PR, R68, 0x6 ;  /* 0x0000000644007804 */ /* 0x000fe20000000000 */
[C---:B------:R-:W-:Y:S01]  /*15610*/  VIADD R3, R220.reuse, 0x4000 ;  /* 0x00004000dc037836 */ /* 0x040fe20000000000 */
[--C-:B------:R-:W-:Y:S01]  /*15620*/  IADD3 R239, R69, 0x1, -R234.reuse ;  /* 0x0000000145ef7810 */ /* 0x100fe20007ffe8ea */
[----:B------:R-:W5:Y:S01]  /*15630*/  LDSM.16.M88.4 R60, [R220+0x4000] ;  /* 0x00400000dc3c783b */ /* 0x000f620000000200 */
[----:B------:R-:W-:Y:S01]  /*15640*/  VIADD R218, R220, 0x4020 ;  /* 0x00004020dcda7836 */ /* 0x000fe20000000000 */
[----:B------:R-:W-:Y:S01]  /*15650*/  IADD3 R53, -R53, R69, -R234 ;  /* 0x0000004535357210 */ /* 0x000fe20007ffe9ea */
[--C-:B------:R-:W-:Y:S01]  /*15660*/  IMAD R219, R54, 0x2, R221.reuse ;  /* 0x0000000236db7824 */ /* 0x100fe200078e02dd */
[----:B------:R-:W1:Y:S01]  /*15670*/  LDSM.16.M88.4 R48, [R220+0x4800] ;  /* 0x00480000dc30783b */ /* 0x000e620000000200 */
[----:B------:R-:W-:Y:S01]  /*15680*/  IMAD R217, R52, 0x2, R221 ;  /* 0x0000000234d97824 */ /* 0x000fe200078e02dd */
[----:B------:R-:W-:Y:S01]  /*15690*/  LOP3.LUT R0, R0, R9, RZ, 0xfc, !PT ;  /* 0x0000000900007212 */ /* 0x000fe200078efcff */
[----:B------:R-:W-:Y:S01]  /*156a0*/  IMAD R216, R52, 0x2, R219 ;  /* 0x0000000234d87824 */ /* 0x000fe200078e02db */
[----:B------:R-:W2:Y:S01]  /*156b0*/  LDSM.16.M88.4 R40, [R220+0x5000] ;  /* 0x00500000dc28783b */ /* 0x000ea20000000200 */
[----:B------:R-:W-:Y:S01]  /*156c0*/  IMAD.IADD R239, R8, 0x1, R239 ;  /* 0x0000000108ef7824 */ /* 0x000fe200078e02ef */
[----:B------:R-:W-:Y:S01]  /*156d0*/  BSSY B1, `(.L_x_2535) ;  /* 0x0000290000017945 */ /* 0x000fe20003800000 */
[----:B------:R-:W-:Y:S01]  /*156e0*/  @P1 VIADD R218, R3, 0xffffffe0 ;  /* 0xffffffe003da1836 */ /* 0x000fe20000000000 */
[----:B------:R-:W3:Y:S01]  /*156f0*/  LDSM.16.M88.4 R32, [R220+0x5800] ;  /* 0x00580000dc20783b */ /* 0x000ee20000000200 */
[----:B------:R-:W-:-:S02]  /*15700*/  IMAD.MOV.U32 R3, RZ, RZ, 0x40 ;  /* 0x00000040ff037424 */ /* 0x000fc400078e00ff */
[C---:B------:R-:W-:Y:S01]  /*15710*/  VIADD R210, R218.reuse, 0x800 ;  /* 0x00000800dad27836 */ /* 0x040fe20000000000 */
[----:B------:R-:W4:Y:S01]  /*15720*/  LDSM.16.M88.4 R24, [R220+0x6000] ;  /* 0x00600000dc18783b */ /* 0x000f220000000200 */
[C---:B------:R-:W-:Y:S01]  /*15730*/  VIADD R209, R218.reuse, 0x1000 ;  /* 0x00001000dad17836 */ /* 0x040fe20000000000 */
[----:B------:R-:W-:Y:S01]  /*15740*/  SEL R3, R3, 0xffffffc0, !P2 ;  /* 0xffffffc003037807 */ /* 0x000fe20005000000 */
[C---:B------:R-:W-:Y:S01]  /*15750*/  VIADD R208, R218.reuse, 0x1800 ;  /* 0x00001800dad07836 */ /* 0x040fe20000000000 */
[----:B---3--:R-:W3:Y:S01]  /*15760*/  LDSM.16.M88.4 R16, [R220+0x6800] ;  /* 0x00680000dc10783b */ /* 0x008ee20000000200 */
[----:B------:R-:W-:Y:S02]  /*15770*/  VIADD R207, R218, 0x2000 ;  /* 0x00002000dacf7836 */ /* 0x000fe40000000000 */
[----:B------:R-:W-:Y:S01]  /*15780*/  IMAD.IADD R214, R220, 0x1, R3 ;  /* 0x00000001dcd67824 */ /* 0x000fe200078e0203 */
[----:B-1----:R-:W1:Y:S01]  /*15790*/  LDSM.16.M88.4 R4, [R220+0x7000] ;  /* 0x00700000dc04783b */ /* 0x002e620000000200 */
[----:B------:R-:W-:Y:S01]  /*157a0*/  IMAD.IADD R203, R3, 0x1, R218 ;  /* 0x0000000103cb7824 */ /* 0x000fe200078e02da */
[----:B------:R-:W-:Y:S01]  /*157b0*/  SHF.R.S32.HI R3, RZ, 0x1f, R232 ;  /* 0x0000001fff037819 */ /* 0x000fe200000114e8 */
[C---:B------:R-:W-:Y:S01]  /*157c0*/  VIADD R206, R218.reuse, 0x2800 ;  /* 0x00002800dace7836 */ /* 0x040fe20000000000 */
[----:B------:R-:W1:Y:S01]  /*157d0*/  LDSM.16.M88.4 R92, [R220+0x7800] ;  /* 0x00780000dc5c783b */ /* 0x000e620000000200 */
[C---:B------:R-:W-:Y:S01]  /*157e0*/  VIADD R205, R218.reuse, 0x3000 ;  /* 0x00003000dacd7836 */ /* 0x040fe20000000000 */
        /* <DEDUP_REMOVED lines=9> */
[C---:B-----5:R-:W-:Y:S01]  /*15880*/  HMMA.16816.F32.BF16 R72, R112.reuse, R60, RZ ;  /* 0x0000003c7048723c */ /* 0x060fe200000418ff */
[----:B------:R-:W5:Y:S01]  /*15890*/  LDSM.16.M88.4 R84, [R218+0x800] ;  /* 0x00080000da54783b */ /* 0x000f620000000200 */
[----:B------:R-:W-:Y:S02]  /*158a0*/  IMAD.SHL.U32 R3, R229, 0x2, RZ ;  /* 0x00000002e5037824 */ /* 0x000fe400078e00ff */
[----:B------:R-:W-:Y:S01]  /*158b0*/  IMAD.IADD R64, R67, 0x1, R64 ;  /* 0x0000000143407824 */ /* 0x000fe200078e0240 */
[----:B------:R-:W5:Y:S01]  /*158c0*/  LDSM.16.M88.4 R76, [R218+0x1000] ;  /* 0x00100000da4c783b */ /* 0x000f620000000200 */
[C---:B------:R-:W-:Y:S01]  /*158d0*/  HMMA.16816.F32.BF16 R60, R112.reuse, R62, RZ ;  /* 0x0000003e703c723c */ /* 0x040fe200000418ff */
[----:B------:R-:W-:Y:S01]  /*158e0*/  LOP3.LUT R3, R3, 0x6, RZ, 0xc0, !PT ;  /* 0x0000000603037812 */ /* 0x000fe200078ec0ff */
[----:B------:R-:W-:Y:S01]  /*158f0*/  VIADD R238, R64, 0x8 ;  /* 0x0000000840ee7836 */ /* 0x000fe20000000000 */
[----:B------:R-:W5:Y:S01]  /*15900*/  LDSM.16.M88.4 R104, [R218+0x1800] ;  /* 0x00180000da68783b */ /* 0x000f620000000200 */
[----:B------:R-:W-:Y:S01]  /*15910*/  IADD3 R66, R239, 0x8, R64 ;  /* 0x00000008ef427810 */ /* 0x000fe20007ffe040 */
[----:B------:R-:W-:Y:S01]  /*15920*/  VIADD R199, R218, 0x5800 ;  /* 0x00005800dac77836 */ /* 0x000fe20000000000 */
[C---:B------:R-:W-:Y:S01]  /*15930*/  HMMA.16816.F32.BF16 R56, R112.reuse, R48, RZ ;  /* 0x000000307038723c */ /* 0x040fe200000418ff */
[----:B------:R-:W-:Y:S01]  /*15940*/  LDSM.16.M88.4 R96, [R218+0x3800] ;  /* 0x00380000da60783b */ /* 0x000fe20000000200 */
[-C--:B------:R-:W-:Y:S01]  /*15950*/  VIADDMNMX R242, R53, R64.reuse, RZ, !PT ;  /* 0x0000004035f27246 */ /* 0x080fe200078001ff */
[----:B------:R-:W-:Y:S01]  /*15960*/  IMAD.IADD R3, R2, 0x1, R3 ;  /* 0x0000000102037824 */ /* 0x000fe200078e0203 */
[----:B------:R-:W-:Y:S01]  /*15970*/  VIADDMNMX R239, R239, R64, R69, PT ;  /* 0x00000040efef7246 */ /* 0x000fe20003800145 */
[----:B------:R-:W-:Y:S01]  /*15980*/  LDSM.16.M88.4 R100, [R218+0x2000] ;  /* 0x00200000da64783b */ /* 0x000fe20000000200 */
[C---:B--2---:R-:W-:Y:S01]  /*15990*/  HMMA.16816.F32.BF16 R44, R112.reuse, R40, RZ ;  /* 0x00000028702c723c */ /* 0x044fe200000418ff */
[----:B------:R-:W-:Y:S01]  /*159a0*/  VIMNMX R243, R66, R69, PT ;  /* 0x0000004542f37248 */ /* 0x000fe20003fe0100 */
[----:B------:R-:W-:Y:S01]  /*159b0*/  VIADD R8, R3, 0x1 ;  /* 0x0000000103087836 */ /* 0x000fe20000000000 */
[----:B------:R-:W-:Y:S01]  /*159c0*/  LDSM.16.M88.4 R124, [R214+0x4800] ;  /* 0x00480000d67c783b */ /* 0x000fe20000000200 */
[----:B------:R-:W-:Y:S01]  /*159d0*/  VIADDMNMX R238, R53, R238, RZ, !PT ;  /* 0x000000ee35ee7246 */ /* 0x000fe200078001ff */
[C---:B------:R-:W-:Y:S01]  /*159e0*/  VIADD R9, R3.reuse, 0x9 ;  /* 0x0000000903097836 */ /* 0x040fe20000000000 */
[C---:B------:R-:W-:Y:S01]  /*159f0*/  HMMA.16816.F32.BF16 R36, R112.reuse, R32, RZ ;  /* 0x000000207024723c */ /* 0x040fe200000418ff */
[----:B------:R-:W-:Y:S01]  /*15a00*/  LDSM.16.M88.4 R120, [R214+0x5000] ;  /* 0x00500000d678783b */ /* 0x000fe20000000200 */
[----:B------:R-:W-:Y:S01]  /*15a10*/  ISETP.GE.AND P0, PT, R8, R242, PT ;  /* 0x000000f20800720c */ /* 0x000fe20003f06270 */
[----:B------:R-:W-:Y:S01]  /*15a20*/  VIADD R198, R218, 0x6000 ;  /* 0x00006000dac67836 */ /* 0x000fe20000000000 */
[----:B------:R-:W-:Y:S01]  /*15a30*/  ISETP.GE.AND P6, PT, R8, R238, PT ;  /* 0x000000ee0800720c */ /* 0x000fe20003fc6270 */
[----:B------:R-:W-:Y:S01]  /*15a40*/  LDSM.16.M88.4 R108, [R214+0x5800] ;  /* 0x00580000d66c783b */ /* 0x000fe20000000200 */
[C---:B----4-:R-:W-:Y:S01]  /*15a50*/  HMMA.16816.F32.BF16 R28, R112.reuse, R24, RZ ;  /* 0x00000018701c723c */ /* 0x050fe200000418ff */
[CC--:B------:R-:W-:Y:S01]  /*15a60*/  ISETP.GE.AND P4, PT, R3.reuse, R242.reuse, PT ;  /* 0x000000f20300720c */ /* 0x0c0fe20003f86270 */
[----:B------:R-:W-:Y:S01]  /*15a70*/  VIADD R197, R218, 0x6800 ;  /* 0x00006800dac57836 */ /* 0x000fe20000000000 */
[----:B------:R-:W-:Y:S01]  /*15a80*/  LDSM.16.M88.4 R128, [R218+0x7000] ;  /* 0x00700000da80783b */ /* 0x000fe20000000200 */
[----:B------:R-:W-:Y:S01]  /*15a90*/  ISETP.GE.OR P0, PT, R8, R239, !P0 ;  /* 0x000000ef0800720c */ /* 0x000fe20004706670 */
[----:B------:R-:W-:Y:S01]  /*15aa0*/  VIADD R196, R218, 0x7000 ;  /* 0x00007000dac47836 */ /* 0x000fe20000000000 */
[C---:B---3--:R-:W-:Y:S01]  /*15ab0*/  HMMA.16816.F32.BF16 R20, R112.reuse, R16, RZ ;  /* 0x000000107014723c */ /* 0x048fe200000418ff */
[----:B------:R-:W-:Y:S01]  /*15ac0*/  LDSM.16.M88.4 R64, [R203+0x5000] ;  /* 0x00500000cb40783b */ /* 0x000fe20000000200 */
[----:B------:R-:W-:Y:S01]  /*15ad0*/  ISETP.GE.OR P6, PT, R8, R243, !P6 ;  /* 0x000000f30800720c */ /* 0x000fe200077c6670 */
[C---:B------:R-:W-:Y:S01]  /*15ae0*/  VIADD R8, R3.reuse, 0x8 ;  /* 0x0000000803087836 */ /* 0x040fe20000000000 */
[----:B------:R-:W-:Y:S01]  /*15af0*/  ISETP.GE.OR P4, PT, R3, R239, !P4 ;  /* 0x000000ef0300720c */ /* 0x000fe20006786670 */
[----:B------:R-:W-:Y:S01]  /*15b00*/  LDSM.16.M88.4 R68, [R203+0x5800] ;  /* 0x00580000cb44783b */ /* 0x000fe20000000200 */
[----:B-1----:R-:W-:Y:S01]  /*15b10*/  HMMA.16816.F32.BF16 R12, R112, R4, RZ ;  /* 0x00000004700c723c */ /* 0x002fe200000418ff */
[----:B------:R-:W-:-:S02]  /*15b20*/  ISETP.GE.AND P2, PT, R9, R242, PT ;  /* 0x000000f20900720c */ /* 0x000fc40003f46270 */
[C---:B------:R-:W-:Y:S01]  /*15b30*/  ISETP.GE.AND P3, PT, R9.reuse, R238, PT ;  /* 0x000000ee0900720c */ /* 0x040fe20003f66270 */
[----:B------:R-:W0:Y:S01]  /*15b40*/  LDGDEPBAR ;  /* 0x00000000000079af */ /* 0x000e220000000000 */
[C---:B------:R-:W-:Y:S01]  /*15b50*/  ISETP.GE.AND P1, PT, R8.reuse, R242, PT ;  /* 0x000000f20800720c */ /* 0x040fe20003f26270 */
[C---:B------:R-:W-:Y:S01]  /*15b60*/  HMMA.16816.F32.BF16 R48, R112.reuse, R50, RZ ;  /* 0x000000327030723c */ /* 0x040fe200000418ff */
[C---:B------:R-:W-:Y:S02]  /*15b70*/  ISETP.GE.AND P5, PT, R8.reuse, R238, PT ;  /* 0x000000ee0800720c */ /* 0x040fe40003fa6270 */
[C---:B------:R-:W-:Y:S02]  /*15b80*/  ISETP.GE.OR P2, PT, R9.reuse, R239, !P2 ;  /* 0x000000ef0900720c */ /* 0x040fe40005746670 */
[----:B------:R-:W-:Y:S01]  /*15b90*/  ISETP.GE.OR P3, PT, R9, R243, !P3 ;  /* 0x000000f30900720c */ /* 0x000fe20005f66670 */
[----:B------:R-:W-:Y:S01]  /*15ba0*/  HMMA.16816.F32.BF16 R40, R112, R42, RZ ;  /* 0x0000002a7028723c */ /* 0x000fe200000418ff */
[C---:B------:R-:W-:Y:S01]  /*15bb0*/  ISETP.GE.OR P1, PT, R8.reuse, R239, !P1 ;  /* 0x000000ef0800720c */ /* 0x040fe20004f26670 */
[C---:B------:R-:W-:Y:S01]  /*15bc0*/  VIADD R9, R3.reuse, 0x10 ;  /* 0x0000001003097836 */ /* 0x040fe20000000000 */
[----:B------:R-:W-:Y:S01]  /*15bd0*/  ISETP.GE.OR P5, PT, R8, R243, !P5 ;  /* 0x000000f30800720c */ /* 0x000fe20006fa6670 */
[----:B------:R-:W-:-:S02]  /*15be0*/  VIADD R8, R3, 0x11 ;  /* 0x0000001103087836 */ /* 0x000fc40000000000 */
        /* <DEDUP_REMOVED lines=10> */
[C---:B-----5:R-:W-:Y:S06]  /*15c90*/  HMMA.16816.F32.BF16 R56, R80.reuse, R84, R56 ;  /* 0x000000545038723c */ /* 0x060fec0000041838 */
        /* <DEDUP_REMOVED lines=16> */
[----:B------:R-:W5:Y:S05]  /*15da0*/  LDSM.16.M88.4 R96, [R214+0x7800] ;  /* 0x00780000d660783b */ /* 0x000f6a0000000200 */
        /* <DEDUP_REMOVED lines=25> */
[C---:B-----5:R-:W-:Y:S06]  /*15f40*/  HMMA.16816.F32.BF16 R116, R84.reuse, R96, R116 ;  /* 0x000000605474723c */ /* 0x060fec0000041874 */
        /* <DEDUP_REMOVED lines=20> */
[----:B------:R-:W5:Y:S05]  /*16090*/  LDSM.16.M88.4 R88, [R220+0x9000] ;  /* 0x00900000dc58783b */ /* 0x000f6a0000000200 */
        /* <DEDUP_REMOVED lines=47> */
[----:B------:R-:W-:Y:S06]  /*16390*/  HMMA.16816.F32.BF16 R56, R124, R92, R56 ;  /* 0x0000005c7c38723c */ /* 0x000fec0000041838 */
[C---:B-1----:R-:W-:Y:S06]  /*163a0*/  HMMA.16816.F32.BF16 R20, R108.reuse, R84, R20 ;  /* 0x000000546c14723c */ /* 0x042fec0000041814 */
[----:B------:R-:W-:Y:S01]  /*163b0*/  HMMA.16816.F32.BF16 R16, R108, R86, R16 ;  /* 0x000000566c10723c */ /* 0x000fe20000041810 */
[----:B------:R-:W1:Y:S05]  /*163c0*/  LDSM.16.M88.4 R84, [R203+0x4800] ;  /* 0x00480000cb54783b */ /* 0x000e6a0000000200 */
[C---:B------:R-:W-:Y:S01]  /*163d0*/  HMMA.16816.F32.BF16 R48, R124.reuse, R94, R48 ;  /* 0x0000005e7c30723c */ /* 0x040fe20000041830 */
[----:B------:R-:W3:Y:S05]  /*163e0*/  LDSM.16.M88.4 R92, [R214+0x9800] ;  /* 0x00980000d65c783b */ /* 0x000eea0000000200 */
[C---:B------:R-:W-:Y:S06]  /*163f0*/  HMMA.16816.F32.BF16 R44, R124.reuse, R88, R44 ;  /* 0x000000587c2c723c */ /* 0x040fec000004182c */
[----:B------:R-:W-:Y:S01]  /*16400*/  HMMA.16816.F32.BF16 R40, R124, R90, R40 ;  /* 0x0000005a7c28723c */ /* 0x000fe20000041828 */
[----:B------:R-:W-:Y:S05]  /*16410*/  LDSM.16.M88.4 R88, [R214+0xa000] ;  /* 0x00a00000d658783b */ /* 0x000fea0000000200 */
[----:B------:R-:W-:Y:S06]  /*16420*/  HMMA.16816.F32.BF16 R56, R108, R100, R56 ;  /* 0x000000646c38723c */ /* 0x000fec0000041838 */
[----:B--2---:R-:W-:Y:S06]  /*16430*/  HMMA.16816.F32.BF16 R72, R60, R120, R72 ;  /* 0x000000783c48723c */ /* 0x004fec0000041848 */
[----:B------:R-:W-:Y:S06]  /*16440*/  HMMA.16816.F32.BF16 R48, R108, R102, R48 ;  /* 0x000000666c30723c */ /* 0x000fec0000041830 */
[----:B------:R-:W-:Y:S06]  /*16450*/  HMMA.16816.F32.BF16 R104, R60, R122, R104 ;  /* 0x0000007a3c68723c */ /* 0x000fec0000041868 */
[C---:B------:R-:W-:Y:S06]  /*16460*/  HMMA.16816.F32.BF16 R28, R124.reuse, R80, R28 ;  /* 0x000000507c1c723c */ /* 0x040fec000004181c */
[----:B------:R-:W-:Y:S01]  /*16470*/  HMMA.16816.F32.BF16 R24, R124, R82, R24 ;  /* 0x000000527c18723c */ /* 0x000fe20000041818 */
[----:B------:R-:W2:Y:S01]  /*16480*/  LDSM.16.M88.4 R80, [R214+0xb000] ;  /* 0x00b00000d650783b */ /* 0x000ea20000000200 */
[----:B------:R-:W-:-:S02]  /*16490*/  FSEL R72, R72, -INF , !P4 ;  /* 0xff80000048487808 */ /* 0x000fc40006000000 */
[----:B------:R-:W-:Y:S02]  /*164a0*/  ISETP.GE.AND P4, PT, R3, R238, PT ;  /* 0x000000ee0300720c */ /* 0x000fe40003f86270 */
[C---:B------:R-:W-:Y:S01]  /*164b0*/  HMMA.16816.F32.BF16 R44, R108.reuse, R96, R44 ;  /* 0x000000606c2c723c */ /* 0x040fe2000004182c */
[----:B------:R-:W-:Y:S02]  /*164c0*/  FSEL R73, R73, -INF , !P0 ;  /* 0xff80000049497808 */ /* 0x000fe40004000000 */
[----:B------:R-:W-:Y:S02]  /*164d0*/  ISETP.GE.OR P4, PT, R3, R243, !P4 ;  /* 0x000000f30300720c */ /* 0x000fe40006786670 */
[C---:B------:R-:W-:Y:S01]  /*164e0*/  ISETP.GE.AND P0, PT, R9.reuse, R242, PT ;  /* 0x000000f20900720c */ /* 0x040fe20003f06270 */
[----:B------:R-:W-:Y:S01]  /*164f0*/  HMMA.16816.F32.BF16 R40, R108, R98, R40 ;  /* 0x000000626c28723c */ /* 0x000fe20000041828 */
[----:B------:R-:W-:Y:S02]  /*16500*/  FSEL R104, R104, -INF , !P1 ;  /* 0xff80000068687808 */ /* 0x000fe40004800000 */
[----:B------:R-:W-:-:S02]  /*16510*/  ISETP.GE.AND P1, PT, R9, R238, PT ;  /* 0x000000ee0900720c */ /* 0x000fc40003f26270 */
[----:B------:R-:W-:Y:S01]  /*16520*/  FSEL R74, R74, -INF , !P4 ;  /* 0xff8000004a4a7808 */ /* 0x000fe20006000000 */
[----:B-1----:R-:W-:Y:S01]  /*16530*/  HMMA.16816.F32.BF16 R56, R60, R84, R56 ;  /* 0x000000543c38723c */ /* 0x002fe20000041838 */
[C---:B------:R-:W-:Y:S02]  /*16540*/  ISETP.GE.AND P4, PT, R8.reuse, R238, PT ;  /* 0x000000ee0800720c */ /* 0x040fe40003f86270 */
[C---:B------:R-:W-:Y:S02]  /*16550*/  ISETP.GE.OR P0, PT, R9.reuse, R239, !P0 ;  /* 0x000000ef0900720c */ /* 0x040fe40004706670 */
[-C--:B------:R-:W-:Y:S01]  /*16560*/  ISETP.GE.OR P1, PT, R9, R243.reuse, !P1 ;  /* 0x000000f30900720c */ /* 0x080fe20004f26670 */
[----:B------:R-:W-:Y:S01]  /*16570*/  HMMA.16816.F32.BF16 R12, R124, R128, R12 ;  /* 0x000000807c0c723c */ /* 0x000fe2000004180c */
[----:B------:R-:W-:Y:S01]  /*16580*/  ISETP.GE.OR P4, PT, R8, R243, !P4 ;  /* 0x000000f30800720c */ /* 0x000fe20006786670 */
[----:B------:R-:W-:Y:S01]  /*16590*/  VIADD R9, R3, 0x18 ;  /* 0x0000001803097836 */ /* 0x000fe20000000000 */
[----:B------:R-:W-:-:S02]  /*165a0*/  FSEL R106, R106, -INF , !P5 ;  /* 0xff8000006a6a7808 */ /* 0x000fc40006800000 */
[----:B------:R-:W-:Y:S01]  /*165b0*/  FSEL R75, R75, -INF , !P6 ;  /* 0xff8000004b4b7808 */ /* 0x000fe20007000000 */
[----:B------:R-:W-:Y:S01]  /*165c0*/  HMMA.16816.F32.BF16 R4, R124, R130, R4 ;  /* 0x000000827c04723c */ /* 0x000fe20000041804 */
[----:B------:R-:W-:-:S04]  /*165d0*/  ISETP.GE.AND P5, PT, R9, R242, PT ;  /* 0x000000f20900720c */ /* 0x000fc80003fa6270 */
[----:B------:R-:W-:Y:S01]  /*165e0*/  ISETP.GE.OR P5, PT, R9, R239, !P5 ;  /* 0x000000ef0900720c */ /* 0x000fe20006fa6670 */
[----:B------:R-:W-:Y:S06]  /*165f0*/  HMMA.16816.F32.BF16 R48, R60, R86, R48 ;  /* 0x000000563c30723c */ /* 0x000fec0000041830 */
[----:B------:R-:W-:Y:S01]  /*16600*/  HMMA.16816.F32.BF16 R116, R108, R76, R116 ;  /* 0x0000004c6c74723c */ /* 0x000fe20000041874 */
[----:B------:R-:W-:Y:S02]  /*16610*/  FSEL R56, R56, -INF , !P0 ;  /* 0xff80000038387808 */ /* 0x000fe40004000000 */
[----:B------:R-:W-:-:S02]  /*16620*/  FSEL R58, R58, -INF , !P1 ;  /* 0xff8000003a3a7808 */ /* 0x000fc40004800000 */
[----:B------:R-:W-:Y:S01]  /*16630*/  FSEL R86, R59, -INF , !P4 ;  /* 0xff8000003b567808 */ /* 0x000fe20006000000 */
[----:B---3--:R-:W-:Y:S01]  /*16640*/  HMMA.16816.F32.BF16 R36, R108, R92, R36 ;  /* 0x0000005c6c24723c */ /* 0x008fe20000041824 */
[----:B------:R-:W-:Y:S02]  /*16650*/  FSEL R76, R105, -INF , !P2 ;  /* 0xff800000694c7808 */ /* 0x000fe40005000000 */
[----:B------:R-:W-:-:S03]  /*16660*/  ISETP.GE.AND P2, PT, R8, R242, PT ;  /* 0x000000f20800720c */ /* 0x000fc60003f46270 */
[----:B------:R-:W-:Y:S01]  /*16670*/  HMMA.16816.F32.BF16 R44, R60, R64, R44 ;  /* 0x000000403c2c723c */ /* 0x000fe2000004182c */
[----:B------:R-:W-:Y:S01]  /*16680*/  ISETP.GE.OR P2, PT, R8, R239, !P2 ;  /* 0x000000ef0800720c */ /* 0x000fe20005746670 */
[----:B------:R-:W-:-:S03]  /*16690*/  VIADD R8, R3, 0x19 ;  /* 0x0000001903087836 */ /* 0x000fc60000000000 */
[----:B------:R-:W-:Y:S01]  /*166a0*/  FSEL R84, R57, -INF , !P2 ;  /* 0xff80000039547808 */ /* 0x000fe20005000000 */
[----:B------:R-:W-:Y:S01]  /*166b0*/  HMMA.16816.F32.BF16 R40, R60, R66, R40 ;  /* 0x000000423c28723c */ /* 0x000fe20000041828 */
[----:B------:R-:W1:Y:S01]  /*166c0*/  LDSM.16.M88.4 R64, [R203+0x6000] ;  /* 0x00600000cb40783b */ /* 0x000e620000000200 */
[C---:B------:R-:W-:Y:S02]  /*166d0*/  ISETP.GE.AND P6, PT, R8.reuse, R242, PT ;  /* 0x000000f20800720c */ /* 0x040fe40003fc6270 */
[C---:B------:R-:W-:Y:S02]  /*166e0*/  ISETP.GE.AND P0, PT, R8.reuse, R238, PT ;  /* 0x000000ee0800720c */ /* 0x040fe40003f06270 */
[----:B------:R-:W-:Y:S01]  /*166f0*/  HMMA.16816.F32.BF16 R112, R108, R78, R112 ;  /* 0x0000004e6c70723c */ /* 0x000fe20000041870 */
[C---:B------:R-:W-:Y:S02]  /*16700*/  ISETP.GE.OR P6, PT, R8.reuse, R239, !P6 ;  /* 0x000000ef0800720c */ /* 0x040fe400077c6670 */
[----:B------:R-:W-:Y:S01]  /*16710*/  ISETP.GE.OR P0, PT, R8, R243, !P0 ;  /* 0x000000f30800720c */ /* 0x000fe20004706670 */
[----:B------:R-:W-:-:S02]  /*16720*/  VIADD R8, R3, 0x20 ;  /* 0x0000002003087836 */ /* 0x000fc40000000000 */
[C---:B------:R-:W-:Y:S01]  /*16730*/  HMMA.16816.F32.BF16 R32, R108.reuse, R94, R32 ;  /* 0x0000005e6c20723c */ /* 0x040fe20000041820 */
[----:B------:R-:W-:Y:S02]  /*16740*/  FSEL R78, R107, -INF , !P3 ;  /* 0xff8000006b4e7808 */ /* 0x000fe40005800000 */
[C---:B------:R-:W-:Y:S02]  /*16750*/  ISETP.GE.AND P3, PT, R9.reuse, R238, PT ;  /* 0x000000ee0900720c */ /* 0x040fe40003f66270 */
[C---:B------:R-:W-:Y:S01]  /*16760*/  ISETP.GE.AND P2, PT, R8.reuse, R242, PT ;  /* 0x000000f20800720c */ /* 0x040fe20003f46270 */
[----:B--2---:R-:W-:Y:S01]  /*16770*/  HMMA.16816.F32.BF16 R12, R108, R80, R12 ;  /* 0x000000506c0c723c */ /* 0x004fe2000004180c */
[----:B------:R-:W-:Y:S01]  /*16780*/  ISETP.GE.OR P3, PT, R9, R243, !P3 ;  /* 0x000000f30900720c */ /* 0x000fe20005f66670 */
[----:B------:R-:W-:Y:S01]  /*16790*/  VIADD R9, R3, 0x21 ;  /* 0x0000002103097836 */ /* 0x000fe20000000000 */
[----:B------:R-:W-:-:S03]  /*167a0*/  ISETP.GE.OR P2, PT, R8, R239, !P2 ;  /* 0x000000ef0800720c */ /* 0x000fc60005746670 */
[C---:B------:R-:W-:Y:S01]  /*167b0*/  HMMA.16816.F32.BF16 R4, R108.reuse, R82, R4 ;  /* 0x000000526c04723c */ /* 0x040fe20000041804 */
[----:B------:R-:W-:Y:S02]  /*167c0*/  FSEL R80, R49, -INF , !P6 ;  /* 0xff80000031507808 */ /* 0x000fe40007000000 */
[C---:B------:R-:W-:Y:S02]  /*167d0*/  ISETP.GE.AND P6, PT, R9.reuse, R242, PT ;  /* 0x000000f20900720c */ /* 0x040fe40003fc6270 */
[CC--:B------:R-:W-:Y:S01]  /*167e0*/  ISETP.GE.AND P1, PT, R9.reuse, R238.reuse, PT ;  /* 0x000000ee0900720c */ /* 0x0c0fe20003f26270 */
[----:B------:R-:W-:Y:S01]  /*167f0*/  HMMA.16816.F32.BF16 R28, R108, R88, R28 ;  /* 0x000000586c1c723c */ /* 0x000fe2000004181c */
[----:B------:R-:W-:Y:S02]  /*16800*/  FSEL R82, R48, -INF , !P5 ;  /* 0xff80000030527808 */ /* 0x000fe40006800000 */
[C---:B------:R-:W-:Y:S02]  /*16810*/  ISETP.GE.AND P5, PT, R8.reuse, R238, PT ;  /* 0x000000ee0800720c */ /* 0x040fe40003fa6270 */
[C---:B------:R-:W-:Y:S01]  /*16820*/  ISETP.GE.OR P6, PT, R9.reuse, R239, !P6 ;  /* 0x000000ef0900720c */ /* 0x040fe200077c6670 */
[C---:B------:R-:W-:Y:S01]  /*16830*/  HMMA.16816.F32.BF16 R36, R60.reuse, R68, R36 ;  /* 0x000000443c24723c */ /* 0x040fe20000041824 */
[-C--:B------:R-:W-:Y:S01]  /*16840*/  ISETP.GE.OR P1, PT, R9, R243.reuse, !P1 ;  /* 0x000000f30900720c */ /* 0x080fe20004f26670 */
[C---:B------:R-:W-:Y:S01]  /*16850*/  VIADD R9, R3.reuse, 0x28 ;  /* 0x0000002803097836 */ /* 0x040fe20000000000 */
[----:B------:R-:W-:Y:S01]  /*16860*/  ISETP.GE.OR P5, PT, R8, R243, !P5 ;  /* 0x000000f30800720c */ /* 0x000fe20006fa6670 */
[----:B------:R-:W-:Y:S01]  /*16870*/  VIADD R8, R3, 0x29 ;  /* 0x0000002903087836 */ /* 0x000fe20000000000 */
[----:B------:R-:W-:Y:S01]  /*16880*/  FSEL R151, R44, -INF , !P2 ;  /* 0xff8000002c977808 */ /* 0x000fe20005000000 */
[----:B------:R-:W-:Y:S01]  /*16890*/  HMMA.16816.F32.BF16 R32, R60, R70, R32 ;  /* 0x000000463c20723c */ /* 0x000fe20000041820 */
[----:B------:R-:W-:-:S02]  /*168a0*/  FSEL R68, R50, -INF , !P3 ;  /* 0xff80000032447808 */ /* 0x000fc40005800000 */
[----:B------:R-:W-:Y:S02]  /*168b0*/  FSEL R50, R51, -INF , !P0 ;  /* 0xff80000033327808 */ /* 0x000fe40004000000 */
[C---:B------:R-:W-:Y:S01]  /*168c0*/  ISETP.GE.AND P0, PT, R9.reuse, R242, PT ;  /* 0x000000f20900720c */ /* 0x040fe20003f06270 */
[----:B------:R-:W-:Y:S01]  /*168d0*/  HMMA.16816.F32.BF16 R24, R108, R90, R24 ;  /* 0x0000005a6c18723c */ /* 0x000fe20000041818 */
[----:B------:R-:W-:Y:S02]  /*168e0*/  ISETP.GE.AND P3, PT, R9, R238, PT ;  /* 0x000000ee0900720c */ /* 0x000fe40003f66270 */
[C---:B------:R-:W-:Y:S02]  /*168f0*/  ISETP.GE.AND P4, PT, R8.reuse, R242, PT ;  /* 0x000000f20800720c */ /* 0x040fe40003f86270 */
[----:B------:R-:W-:Y:S01]  /*16900*/  ISETP.GE.AND P2, PT, R8, R238, PT ;  /* 0x000000ee0800720c */ /* 0x000fe20003f46270 */
[----:B-1----:R-:W-:Y:S01]  /*16910*/  HMMA.16816.F32.BF16 R28, R60, R64, R28 ;  /* 0x000000403c1c723c */ /* 0x002fe2000004181c */
[----:B------:R-:W-:-:S02]  /*16920*/  FSEL R149, R45, -INF , !P6 ;  /* 0xff8000002d957808 */ /* 0x000fc40007000000 */
[----:B------:R-:W-:Y:S02]  /*16930*/  FSEL R147, R46, -INF , !P5 ;  /* 0xff8000002e937808 */ /* 0x000fe40006800000 */
[----:B------:R-:W-:Y:S02]  /*16940*/  FSEL R51, R47, -INF , !P1 ;  /* 0xff8000002f337808 */ /* 0x000fe40004800000 */
[----:B------:R-:W1:Y:S01]  /*16950*/  LDSM.16.M88.4 R44, [R203+0x6800] ;  /* 0x00680000cb2c783b */ /* 0x000e620000000200 */
[C---:B------:R-:W-:Y:S02]  /*16960*/  ISETP.GE.OR P0, PT, R9.reuse, R239, !P0 ;  /* 0x000000ef0900720c */ /* 0x040fe40004706670 */
[----:B------:R-:W-:Y:S01]  /*16970*/  ISETP.GE.OR P3, PT, R9, R243, !P3 ;  /* 0x000000f30900720c */ /* 0x000fe20005f66670 */
[C---:B------:R-:W-:Y:S01]  /*16980*/  VIADD R9, R3.reuse, 0x31 ;  /* 0x0000003103097836 */ /* 0x040fe20000000000 */
[C---:B------:R-:W-:Y:S02]  /*16990*/  ISETP.GE.OR P4, PT, R8.reuse, R239, !P4 ;  /* 0x000000ef0800720c */ /* 0x040fe40006786670 */
[----:B------:R-:W-:Y:S01]  /*169a0*/  ISETP.GE.OR P2, PT, R8, R243, !P2 ;  /* 0x000000f30800720c */ /* 0x000fe20005746670 */
[----:B------:R-:W-:Y:S01]  /*169b0*/  VIADD R8, R3, 0x30 ;  /* 0x0000003003087836 */ /* 0x000fe20000000000 */
[----:B------:R-:W-:-:S02]  /*169c0*/  FSEL R48, R40, -INF , !P0 ;  /* 0xff80000028307808 */ /* 0x000fc40004000000 */
[C---:B------:R-:W-:Y:S01]  /*169d0*/  ISETP.GE.AND P6, PT, R9.reuse, R242, PT ;  /* 0x000000f20900720c */ /* 0x040fe20003fc6270 */
[----:B------:R-:W-:Y:S01]  /*169e0*/  HMMA.16816.F32.BF16 R24, R60, R66, R24 ;  /* 0x000000423c18723c */ /* 0x000fe20000041818 */
        /* <DEDUP_REMOVED lines=12> */
[C---:B------:R-:W-:Y:S01]  /*16ab0*/  ISETP.GE.AND P2, PT, R9.reuse, R242, PT ;  /* 0x000000f20900720c */ /* 0x040fe20003f46270 */
[----:B------:R-:W2:Y:S01]  /*16ac0*/  LDSM.16.M88.4 R40, [R203+0x7000] ;  /* 0x00700000cb28783b */ /* 0x000ea20000000200 */
[----:B------:R-:W-:-:S02]  /*16ad0*/  ISETP.GE.AND P3, PT, R9, R238, PT ;  /* 0x000000ee0900720c */ /* 0x000fc40003f66270 */
[----:B------:R-:W-:Y:S02]  /*16ae0*/  FSEL R252, R36, -INF , !P1 ;  /* 0xff80000024fc7808 */ /* 0x000fe40004800000 */
[C---:B------:R-:W-:Y:S01]  /*16af0*/  ISETP.GE.AND P4, PT, R8.reuse, R242, PT ;  /* 0x000000f20800720c */ /* 0x040fe20003f86270 */
[C---:B-1----:R-:W-:Y:S01]  /*16b00*/  HMMA.16816.F32.BF16 R20, R60.reuse, R44, R20 ;  /* 0x0000002c3c14723c */ /* 0x042fe20000041814 */
[C---:B------:R-:W-:Y:S02]  /*16b10*/  ISETP.GE.AND P1, PT, R8.reuse, R238, PT ;  /* 0x000000ee0800720c */ /* 0x040fe40003f26270 */
[C---:B------:R-:W-:Y:S02]  /*16b20*/  ISETP.GE.OR P2, PT, R9.reuse, R239, !P2 ;  /* 0x000000ef0900720c */ /* 0x040fe40005746670 */
[----:B------:R-:W-:Y:S01]  /*16b30*/  ISETP.GE.OR P3, PT, R9, R243, !P3 ;  /* 0x000000f30900720c */ /* 0x000fe20005f66670 */
[----:B------:R-:W-:Y:S01]  /*16b40*/  HMMA.16816.F32.BF16 R16, R60, R46, R16 ;  /* 0x0000002e3c10723c */ /* 0x000fe20000041810 */
[----:B------:R-:W-:-:S02]  /*16b50*/  ISETP.GE.OR P4, PT, R8, R239, !P4 ;  /* 0x000000ef0800720c */ /* 0x000fc40006786670 */
[----:B------:R-:W-:Y:S01]  /*16b60*/  ISETP.GE.OR P1, PT, R8, R243, !P1 ;  /* 0x000000f30800720c */ /* 0x000fe20004f26670 */
[----:B------:R-:W-:Y:S01]  /*16b70*/  VIADD R8, R3, 0x40 ;  /* 0x0000004003087836 */ /* 0x000fe20000000000 */
[----:B------:R-:W-:Y:S01]  /*16b80*/  FSEL R9, R37, -INF , !P6 ;  /* 0xff80000025097808 */ /* 0x000fe20007000000 */
[----:B------:R-:W-:Y:S01]  /*16b90*/  VIADD R37, R3, 0x41 ;  /* 0x0000004103257836 */ /* 0x000fe20000000000 */
[----:B------:R-:W-:Y:S02]  /*16ba0*/  FSEL R250, R38, -INF , !P5 ;  /* 0xff80000026fa7808 */ /* 0x000fe40006800000 */
[----:B------:R-:W-:Y:S01]  /*16bb0*/  FSEL R38, R39, -INF , !P0 ;  /* 0xff80000027267808 */ /* 0x000fe20004000000 */
[----:B------:R-:W-:Y:S01]  /*16bc0*/  VIADD R39, R3, 0x48 ;  /* 0x0000004803277836 */ /* 0x000fe20000000000 */
        /* <DEDUP_REMOVED lines=8> */
[----:B------:R-:W-:Y:S01]  /*16c50*/  ISETP.GE.OR P2, PT, R37, R243, !P2 ;  /* 0x000000f32500720c */ /* 0x000fe20005746670 */
[----:B------:R-:W-:Y:S01]  /*16c60*/  VIADD R37, R3, 0x49 ;  /* 0x0000004903257836 */ /* 0x000fe20000000000 */
[----:B------:R-:W-:Y:S01]  /*16c70*/  FSEL R248, R28, -INF , !P0 ;  /* 0xff8000001cf87808 */ /* 0x000fe20004000000 */
[C---:B--2---:R-:W-:Y:S01]  /*16c80*/  HMMA.16816.F32.BF16 R12, R60.reuse, R40, R12 ;  /* 0x000000283c0c723c */ /* 0x044fe2000004180c */
[----:B------:R-:W-:Y:S02]  /*16c90*/  FSEL R194, R30, -INF , !P5 ;  /* 0xff8000001ec27808 */ /* 0x000fe40006800000 */
[----:B------:R-:W-:Y:S02]  /*16ca0*/  FSEL R246, R29, -INF , !P6 ;  /* 0xff8000001df67808 */ /* 0x000fe40007000000 */
[----:B------:R-:W-:Y:S01]  /*16cb0*/  FSEL R192, R31, -INF , !P2 ;  /* 0xff8000001fc07808 */ /* 0x000fe20005000000 */
[----:B------:R-:W-:Y:S01]  /*16cc0*/  HMMA.16816.F32.BF16 R4, R60, R42, R4 ;  /* 0x0000002a3c04723c */ /* 0x000fe20000041804 */
[----:B------:R-:W1:Y:S01]  /*16cd0*/  LDSM.16.M88.4 R28, [R203+0x7800] ;  /* 0x00780000cb1c783b */ /* 0x000e620000000200 */
[----:B------:R-:W-:Y:S01]  /*16ce0*/  FSEL R32, R34, -INF , !P3 ;  /* 0xff80000022207808 */ /* 0x000fe20005800000 */
[----:B------:R-:W-:-:S04]  /*16cf0*/  DEPBAR.LE SB0, 0x0 ;  /* 0x000080000000791a */ /* 0x000fc80000000000 */
[----:B------:R-:W-:Y:S01]  /*16d00*/  FSEL R34, R33, -INF , !P4 ;  /* 0xff80000021227808 */ /* 0x000fe20006000000 */
[----:B------:R-:W-:Y:S01]  /*16d10*/  VIADD R33, R3, 0x50 ;  /* 0x0000005003217836 */ /* 0x000fe20000000000 */
[----:B------:R-:W-:Y:S01]  /*16d20*/  FSEL R8, R35, -INF , !P1 ;  /* 0xff80000023087808 */ /* 0x000fe20004800000 */
[----:B------:R-:W-:Y:S01]  /*16d30*/  VIADD R35, R3, 0x51 ;  /* 0x0000005103237836 */ /* 0x000fe20000000000 */
[----:B------:R-:W-:Y:S02]  /*16d40*/  ISETP.GE.AND P0, PT, R37, R238, PT ;  /* 0x000000ee2500720c */ /* 0x000fe40003f06270 */
[C---:B------:R-:W-:Y:S02]  /*16d50*/  ISETP.GE.AND P2, PT, R33.reuse, R242, PT ;  /* 0x000000f22100720c */ /* 0x040fe40003f46270 */
[----:B------:R-:W-:Y:S02]  /*16d60*/  ISETP.GE.AND P5, PT, R33, R238, PT ;  /* 0x000000ee2100720c */ /* 0x000fe40003fa6270 */
[----:B------:R-:W-:-:S02]  /*16d70*/  ISETP.GE.AND P1, PT, R39, R242, PT ;  /* 0x000000f22700720c */ /* 0x000fc40003f26270 */
[C---:B------:R-:W-:Y:S02]  /*16d80*/  ISETP.GE.OR P2, PT, R33.reuse, R239, !P2 ;  /* 0x000000ef2100720c */ /* 0x040fe40005746670 */
[-C--:B------:R-:W-:Y:S01]  /*16d90*/  ISETP.GE.OR P5, PT, R33, R243.reuse, !P5 ;  /* 0x000000f32100720c */ /* 0x080fe20006fa6670 */
[----:B------:R-:W-:Y:S01]  /*16da0*/  VIADD R33, R3, 0x58 ;  /* 0x0000005803217836 */ /* 0x000fe20000000000 */
[----:B------:R-:W-:Y:S02]  /*16db0*/  ISETP.GE.OR P0, PT, R37, R243, !P0 ;  /* 0x000000f32500720c */ /* 0x000fe40004706670 */
[----:B------:R-:W-:Y:S02]  /*16dc0*/  ISETP.GE.OR P1, PT, R39, R239, !P1 ;  /* 0x000000ef2700720c */ /* 0x000fe40004f26670 */
[----:B------:R-:W-:Y:S02]  /*16dd0*/  ISETP.GE.AND P4, PT, R37, R242, PT ;  /* 0x000000f22500720c */ /* 0x000fe40003f86270 */
[----:B------:R-:W-:-:S02]  /*16de0*/  FSEL R172, R27, -INF , !P0 ;  /* 0xff8000001bac7808 */ /* 0x000fc40004000000 */
[-C--:B------:R-:W-:Y:S02]  /*16df0*/  ISETP.GE.AND P6, PT, R35, R242.reuse, PT ;  /* 0x000000f22300720c */ /* 0x080fe40003fc6270 */
[----:B------:R-:W-:Y:S01]  /*16e00*/  FSEL R168, R24, -INF , !P1 ;  /* 0xff80000018a87808 */ /* 0x000fe20004800000 */
[----:B------:R-:W-:Y:S01]  /*16e10*/  VIADD R24, R3, 0x59 ;  /* 0x0000005903187836 */ /* 0x000fe20000000000 */
[----:B------:R-:W-:Y:S02]  /*16e20*/  ISETP.GE.AND P0, PT, R33, R242, PT ;  /* 0x000000f22100720c */ /* 0x000fe40003f06270 */
[-C--:B------:R-:W-:Y:S02]  /*16e30*/  ISETP.GE.OR P4, PT, R37, R239.reuse, !P4 ;  /* 0x000000ef2500720c */ /* 0x080fe40006786670 */
[----:B------:R-:W-:Y:S01]  /*16e40*/  FSEL R190, R20, -INF , !P2 ;  /* 0xff80000014be7808 */ /* 0x000fe20005000000 */
[----:B------:R-:W-:Y:S01]  /*16e50*/  VIADD R20, R3, 0x61 ;  /* 0x0000006103147836 */ /* 0x000fe20000000000 */
[-C--:B------:R-:W-:Y:S01]  /*16e60*/  ISETP.GE.OR P6, PT, R35, R239.reuse, !P6 ;  /* 0x000000ef2300720c */ /* 0x080fe200077c6670 */
[----:B-1----:R-:W-:Y:S01]  /*16e70*/  HMMA.16816.F32.BF16 R112, R60, R30, R112 ;  /* 0x0000001e3c70723c */ /* 0x002fe20000041870 */
[----:B------:R-:W-:-:S02]  /*16e80*/  ISETP.GE.OR P0, PT, R33, R239, !P0 ;  /* 0x000000ef2100720c */ /* 0x000fc40004706670 */
[----:B------:R-:W-:Y:S02]  /*16e90*/  FSEL R170, R25, -INF , !P4 ;  /* 0xff80000019aa7808 */ /* 0x000fe40006000000 */
[----:B------:R-:W-:Y:S01]  /*16ea0*/  ISETP.GE.AND P3, PT, R39, R238, PT ;  /* 0x000000ee2700720c */ /* 0x000fe20003f66270 */
[----:B------:R-:W-:Y:S01]  /*16eb0*/  HMMA.16816.F32.BF16 R116, R60, R28, R116 ;  /* 0x0000001c3c74723c */ /* 0x000fe20000041874 */
[----:B------:R-:W-:Y:S01]  /*16ec0*/  BAR.SYNC.DEFER_BLOCKING 0x0 ;  /* 0x0000000000007b1d */ /* 0x000fe20000010000 */
[C---:B------:R-:W-:Y:S02]  /*16ed0*/  ISETP.GE.AND P4, PT, R24.reuse, R242, PT ;  /* 0x000000f21800720c */ /* 0x040fe40003f86270 */
[-C--:B------:R-:W-:Y:S02]  /*16ee0*/  ISETP.GE.AND P2, PT, R24, R238.reuse, PT ;  /* 0x000000ee1800720c */ /* 0x080fe40003f46270 */
[----:B------:R-:W-:Y:S02]  /*16ef0*/  ISETP.GE.AND P1, PT, R35, R238, PT ;  /* 0x000000ee2300720c */ /* 0x000fe40003f26270 */
[----:B------:R-:W-:-:S02]  /*16f00*/  FSEL R188, R21, -INF , !P6 ;  /* 0xff80000015bc7808 */ /* 0x000fc40007000000 */
[----:B------:R-:W-:Y:S01]  /*16f10*/  FSEL R182, R16, -INF , !P0 ;  /* 0xff80000010b67808 */ /* 0x000fe20004000000 */
[----:B------:R-:W-:Y:S01]  /*16f20*/  VIADD R16, R3, 0x69 ;  /* 0x0000006903107836 */ /* 0x000fe20000000000 */
[C---:B------:R-:W-:Y:S02]  /*16f30*/  ISETP.GE.AND P6, PT, R20.reuse, R242, PT ;  /* 0x000000f21400720c */ /* 0x040fe40003fc6270 */
[----:B------:R-:W-:Y:S02]  /*16f40*/  ISETP.GE.AND P0, PT, R20, R238, PT ;  /* 0x000000ee1400720c */ /* 0x000fe40003f06270 */
[----:B------:R-:W-:Y:S02]  /*16f50*/  ISETP.GE.OR P3, PT, R39, R243, !P3 ;  /* 0x000000f32700720c */ /* 0x000fe40005f66670 */
[C---:B------:R-:W-:Y:S02]  /*16f60*/  ISETP.GE.OR P4, PT, R24.reuse, R239, !P4 ;  /* 0x000000ef1800720c */ /* 0x040fe40006786670 */
[-C--:B------:R-:W-:Y:S01]  /*16f70*/  ISETP.GE.OR P2, PT, R24, R243.reuse, !P2 ;  /* 0x000000f31800720c */ /* 0x080fe20005746670 */
[----:B------:R-:W-:Y:S01]  /*16f80*/  VIADD R24, R3, 0x60 ;  /* 0x0000006003187836 */ /* 0x000fe20000000000 */
[----:B------:R-:W-:-:S02]  /*16f90*/  ISETP.GE.OR P1, PT, R35, R243, !P1 ;  /* 0x000000f32300720c */ /* 0x000fc40004f26670 */
[C---:B------:R-:W-:Y:S02]  /*16fa0*/  ISETP.GE.OR P6, PT, R20.reuse, R239, !P6 ;  /* 0x000000ef1400720c */ /* 0x040fe400077c6670 */
[----:B------:R-:W-:Y:S01]  /*16fb0*/  ISETP.GE.OR P0, PT, R20, R243, !P0 ;  /* 0x000000f31400720c */ /* 0x000fe20004706670 */
[----:B------:R-:W-:Y:S01]  /*16fc0*/  VIADD R20, R3, 0x68 ;  /* 0x0000006803147836 */ /* 0x000fe20000000000 */
[----:B------:R-:W-:Y:S02]  /*16fd0*/  FSEL R174, R26, -INF , !P3 ;  /* 0xff8000001aae7808 */ /* 0x000fe40005800000 */
[----:B------:R-:W-:Y:S02]  /*16fe0*/  ISETP.GE.AND P3, PT, R33, R238, PT ;  /* 0x000000ee2100720c */ /* 0x000fe40003f66270 */
[----:B------:R-:W-:Y:S02]  /*16ff0*/  FSEL R184, R23, -INF , !P1 ;  /* 0xff80000017b87808 */ /* 0x000fe40004800000 */
[----:B------:R-:W-:-:S02]  /*17000*/  ISETP.GE.AND P1, PT, R24, R242, PT ;  /* 0x000000f21800720c */ /* 0x000fc40003f26270 */
[----:B------:R-:W-:Y:S02]  /*17010*/  FSEL R180, R17, -INF , !P4 ;  /* 0xff80000011b47808 */ /* 0x000fe40006000000 */
[----:B------:R-:W-:Y:S02]  /*17020*/  ISETP.GE.OR P3, PT, R33, R243, !P3 ;  /* 0x000000f32100720c */ /* 0x000fe40005f66670 */
[----:B------:R-:W-:Y:S02]  /*17030*/  ISETP.GE.AND P4, PT, R20, R242, PT ;  /* 0x000000f21400720c */ /* 0x000fe40003f86270 */
[-C--:B------:R-:W-:Y:S02]  /*17040*/  ISETP.GE.OR P1, PT, R24, R239.reuse, !P1 ;  /* 0x000000ef1800720c */ /* 0x080fe40004f26670 */
[----:B------:R-:W-:Y:S02]  /*17050*/  FSEL R178, R18, -INF , !P3 ;  /* 0xff80000012b27808 */ /* 0x000fe40005800000 */
[----:B------:R-:W-:-:S02]  /*17060*/  ISETP.GE.OR P4, PT, R20, R239, !P4 ;  /* 0x000000ef1400720c */ /* 0x000fc40006786670 */
[----:B------:R-:W-:Y:S02]  /*17070*/  ISETP.GE.AND P3, PT, R16, R242, PT ;  /* 0x000000f21000720c */ /* 0x000fe40003f66270 */
[----:B------:R-:W-:Y:S01]  /*17080*/  FSEL R166, R12, -INF , !P1 ;  /* 0xff8000000ca67808 */ /* 0x000fe20004800000 */
[C---:B------:R-:W-:Y:S01]  /*17090*/  VIADD R12, R3.reuse, 0x71 ;  /* 0x00000071030c7836 */ /* 0x040fe20000000000 */
[----:B------:R-:W-:Y:S02]  /*170a0*/  ISETP.GE.AND P1, PT, R16, R238, PT ;  /* 0x000000ee1000720c */ /* 0x000fe40003f26270 */
[----:B------:R-:W-:Y:S01]  /*170b0*/  FSEL R158, R4, -INF , !P4 ;  /* 0xff800000049e7808 */ /* 0x000fe20006000000 */
[C---:B------:R-:W-:Y:S01]  /*170c0*/  VIADD R4, R3.reuse, 0x78 ;  /* 0x0000007803047836 */ /* 0x040fe20000000000 */
[C---:B------:R-:W-:Y:S02]  /*170d0*/  ISETP.GE.OR P3, PT, R16.reuse, R239, !P3 ;  /* 0x000000ef1000720c */ /* 0x040fe40005f66670 */
[----:B------:R-:W-:Y:S01]  /*170e0*/  ISETP.GE.OR P1, PT, R16, R243, !P1 ;  /* 0x000000f31000720c */ /* 0x000fe20004f26670 */
[----:B------:R-:W-:Y:S01]  /*170f0*/  VIADD R16, R3, 0x70 ;  /* 0x0000007003107836 */ /* 0x000fe20000000000 */
[----:B------:R-:W-:Y:S01]  /*17100*/  FSEL R156, R5, -INF , !P3 ;  /* 0xff800000059c7808 */ /* 0x000fe20005800000 */
[----:B------:R-:W-:Y:S01]  /*17110*/  VIADD R3, R3, 0x79 ;  /* 0x0000007903037836 */ /* 0x000fe20000000000 */
[----:B------:R-:W-:-:S02]  /*17120*/  ISETP.GE.AND P3, PT, R4, R242, PT ;  /* 0x000000f20400720c */ /* 0x000fc40003f66270 */
[----:B------:R-:W-:Y:S02]  /*17130*/  FSEL R160, R15, -INF , !P0 ;  /* 0xff8000000fa07808 */ /* 0x000fe40004000000 */
        /* <DEDUP_REMOVED lines=11> */
[----:B------:R-:W-:Y:S02]  /*171f0*/  ISETP.GE.OR P2, PT, R20, R243, !P2 ;  /* 0x000000f31400720c */ /* 0x000fe40005746670 */
[----:B------:R-:W-:Y:S02]  /*17200*/  ISETP.GE.AND P0, PT, R3, R238, PT ;  /* 0x000000ee0300720c */ /* 0x000fe40003f06270 */
[----:B------:R-:W-:Y:S02]  /*17210*/  FSEL R162, R14, -INF , !P5 ;  /* 0xff8000000ea27808 */ /* 0x000fe40006800000 */
[----:B------:R-:W-:Y:S02]  /*17220*/  FSEL R164, R13, -INF , !P6 ;  /* 0xff8000000da47808 */ /* 0x000fe40007000000 */
[----:B------:R-:W-:Y:S02]  /*17230*/  FSEL R154, R6, -INF , !P2 ;  /* 0xff800000069a7808 */ /* 0x000fe40005000000 */
[----:B------:R-:W-:-:S02]  /*17240*/  FSEL R152, R7, -INF , !P1 ;  /* 0xff80000007987808 */ /* 0x000fc40004800000 */
[C---:B------:R-:W-:Y:S02]  /*17250*/  ISETP.GE.OR P0, PT, R3.reuse, R243, !P0 ;  /* 0x000000f30300720c */ /* 0x040fe40004706670 */
[----:B------:R-:W-:Y:S02]  /*17260*/  ISETP.GE.AND P5, PT, R16, R238, PT ;  /* 0x000000ee1000720c */ /* 0x000fe40003fa6270 */
[C---:B------:R-:W-:Y:S02]  /*17270*/  ISETP.GE.AND P6, PT, R12.reuse, R242, PT ;  /* 0x000000f20c00720c */ /* 0x040fe40003fc6270 */
[-C--:B------:R-:W-:Y:S02]  /*17280*/  ISETP.GE.AND P4, PT, R12, R238.reuse, PT ;  /* 0x000000ee0c00720c */ /* 0x080fe40003f86270 */
[----:B------:R-:W-:Y:S02]  /*17290*/  ISETP.GE.AND P1, PT, R4, R238, PT ;  /* 0x000000ee0400720c */ /* 0x000fe40003f26270 */
[----:B------:R-:W-:-:S02]  /*172a0*/  ISETP.GE.AND P2, PT, R3, R242, PT ;  /* 0x000000f20300720c */ /* 0x000fc40003f46270 */
[----:B------:R-:W-:Y:S02]  /*172b0*/  FSEL R132, R115, -INF , !P0 ;  /* 0xff80000073847808 */ /* 0x000fe40004000000 */
[----:B------:R-:W-:Y:S02]  /*172c0*/  ISETP.GE.OR P5, PT, R16, R243, !P5 ;  /* 0x000000f31000720c */ /* 0x000fe40006fa6670 */
[C---:B------:R-:W-:Y:S02]  /*172d0*/  ISETP.GE.OR P6, PT, R12.reuse, R239, !P6 ;  /* 0x000000ef0c00720c */ /* 0x040fe400077c6670 */
[-C--:B------:R-:W-:Y:S02]  /*172e0*/  ISETP.GE.OR P4, PT, R12, R243.reuse, !P4 ;  /* 0x000000f30c00720c */ /* 0x080fe40006786670 */
[----:B------:R-:W-:Y:S02]  /*172f0*/  ISETP.GE.OR P1, PT, R4, R243, !P1 ;  /* 0x000000f30400720c */ /* 0x000fe40004f26670 */
[----:B------:R-:W-:Y:S01]  /*17300*/  ISETP.GE.OR P2, PT, R3, R239, !P2 ;  /* 0x000000ef0300720c */ /* 0x000fe20005746670 */
[----:B------:R-:W-:Y:S01]  /*17310*/  VIADD R3, R218, 0x7800 ;  /* 0x00007800da037836 */ /* 0x000fe20000000000 */
[----:B------:R-:W-:-:S02]  /*17320*/  ISETP.NE.U32.AND P0, PT, R236, RZ, PT ;  /* 0x000000ffec00720c */ /* 0x000fc40003f05070 */
[----:B------:R-:W-:Y:S02]  /*17330*/  FSEL R146, R118, -INF , !P5 ;  /* 0xff80000076927808 */ /* 0x000fe40006800000 */
[----:B------:R-:W-:Y:S02]  /*17340*/  FSEL R148, R117, -INF , !P6 ;  /* 0xff80000075947808 */ /* 0x000fe40007000000 */
[----:B------:R-:W-:Y:S02]  /*17350*/  FSEL R144, R119, -INF , !P4 ;  /* 0xff80000077907808 */ /* 0x000fe40006000000 */
[----:B------:R-:W-:Y:S02]  /*17360*/  FSEL R134, R114, -INF , !P1 ;  /* 0xff80000072867808 */ /* 0x000fe40004800000 */
[----:B------:R-:W-:Y:S02]  /*17370*/  FSEL R140, R113, -INF , !P2 ;  /* 0xff800000718c7808 */ /* 0x000fe40005000000 */
[----:B------:R-:W-:Y:S01]  /*17380*/  ISETP.NE.AND.EX P0, PT, R237, RZ, PT, P0 ;  /* 0x000000ffed00720c */ /* 0x000fe20003f05300 */
[----:B------:R-:W-:-:S12]  /*17390*/  @!P3 BRA `(.L_x_2536) ;  /* 0x0000000c000cb947 */ /* 0x000fd80003800000 */
[----:B------:R-:W-:Y:S04]  /*173a0*/  BSSY B0, `(.L_x_2537) ;  /* 0x0000041000007945 */ /* 0x000fe80003800000 */
        /* <DEDUP_REMOVED lines=18> */
[----:B------:R-:W-:-:S06]  /*174d0*/  IMAD.HI.U32 R17, R19, R17, R18 ;  /* 0x0000001113117227 */ /* 0x000fcc00078e0012 */
[----:B------:R-:W-:-:S04]  /*174e0*/  IMAD.HI.U32 R14, R17, R6, RZ ;  /* 0x00000006110e7227 */ /* 0x000fc800078e00ff */
[----:B------:R-:W-:Y:S02]  /*174f0*/  IMAD.HI.U32 R12, R17, R4, RZ ;  /* 0x00000004110c7227 */ /* 0x000fe400078e00ff */
[----:B------:R-:W2:Y:S02]  /*17500*/  LD.E.64 R16, desc[UR4][R10.64+0x20] ;  /* 0x000020040a107980 */ /* 0x000ea4000c101b00 */
        /* <DEDUP_REMOVED lines=18> */
[----:B------:R-:W-:Y:S02]  /*17630*/  SEL R4, R5, R12, !P2 ;  /* 0x0000000c05047207 */ /* 0x000fe40005000000 */
[----:B------:R-:W3:Y:S01]  /*17640*/  LD.E.64 R12, desc[UR4][R10.64+0x38] ;  /* 0x000038040a0c7980 */ /* 0x000ee2000c101b00 */
[----:B------:R-:W-:-:S04]  /*17650*/  IMAD.WIDE R20, R7, 0x4, R236 ;  /* 0x0000000407147825 */ /* 0x000fc800078e02ec */
[----:B------:R-:W-:Y:S01]  /*17660*/  IMAD.WIDE R18, R4, 0x4, R236 ;  /* 0x0000000404127825 */ /* 0x000fe200078e02ec */
        /* <DEDUP_REMOVED lines=11> */
[----:B--2---:R-:W-:Y:S02]  /*17720*/  IMAD R7, R17, R5, RZ ;  /* 0x0000000511077224 */ /* 0x004fe400078e02ff */
[----:B------:R-:W-:-:S04]  /*17730*/  IMAD.WIDE.U32 R14, R5, R16, R14 ;  /* 0x00000010050e7225 */ /* 0x000fc800078e000e */
[----:B------:R-:W-:Y:S02]  /*17740*/  IMAD R2, R16, R2, R7 ;  /* 0x0000000210027224 */ /* 0x000fe400078e0207 */
[----:B------:R-:W-:-:S03]  /*17750*/  IMAD.MOV.U32 R5, RZ, RZ, R14 ;  /* 0x000000ffff057224 */ /* 0x000fc600078e000e */
[----:B------:R-:W-:Y:S01]  /*17760*/  IADD3 R2, R15, R2, RZ ;  /* 0x000000020f027210 */ /* 0x000fe20007ffe0ff */
[----:B------:R-:W-:Y:S05]  /*17770*/  BRA `(.L_x_2539) ;  /* 0x00000000000c7947 */ /* 0x000fea0003800000 */
.L_x_2538:
[----:B------:R-:W2:Y:S02]  /*17780*/  LD.E R5, desc[UR4][R10.64+0x38] ;  /* 0x000038040a057980 */ /* 0x000ea4000c101900 */
[----:B--2---:R-:W-:-:S04]  /*17790*/  LEA R5, -R5, RZ, 0x7 ;  /* 0x000000ff05057211 */ /* 0x004fc800078e39ff */
[----:B------:R-:W-:Y:S02]  /*177a0*/  SHF.R.S32.HI R2, RZ, 0x1f, R5 ;  /* 0x0000001fff027819 */ /* 0x000fe40000011405 */
.L_x_2539:
[----:B------:R-:W-:Y:S05]  /*177b0*/  BSYNC B0 ;  /* 0x0000000000007941 */ /* 0x000fea0003800000 */
.L_x_2537:
[C---:B------:R-:W-:Y:S02]  /*177c0*/  LOP3.LUT P6, RZ, R240.reuse, 0x1, RZ, 0xc0, !PT ;  /* 0x00000001f0ff7812 */ /* 0x040fe400078cc0ff */
[----:B------:R-:W-:Y:S02]  /*177d0*/  LOP3.LUT P2, RZ, R240, 0x2, RZ, 0xc0, !PT ;  /* 0x00000002f0ff7812 */ /* 0x000fe4000784c0ff */
[C---:B------:R-:W-:Y:S02]  /*177e0*/  IADD3 R7, P1, R5.reuse, R224, RZ ;  /* 0x000000e005077210 */ /* 0x040fe40007f3e0ff */
[----:B------:R-:W-:-:S03]  /*177f0*/  LEA R24, P4, R5, R228, 0x1 ;  /* 0x000000e405187211 */ /* 0x000fc600078808ff */
[--C-:B------:R-:W-:Y:S01]  /*17800*/  IMAD.X R4, R2, 0x1, R225.reuse, P1 ;  /* 0x0000000102047824 */ /* 0x100fe200008e06e1 */
[-C--:B------:R-:W-:Y:S02]  /*17810*/  LEA.HI.X R25, R5, R227.reuse, R2, 0x1, P4 ;  /* 0x000000e305197211 */ /* 0x080fe400020f0c02 */
[C---:B------:R-:W-:Y:S02]  /*17820*/  IADD3 R5, P4, R7.reuse, R224, RZ ;  /* 0x000000e007057210 */ /* 0x040fe40007f9e0ff */
        /* <DEDUP_REMOVED lines=122> */
.L_x_2536:
[----:B------:R-:W-:Y:S05]  /*17fd0*/  BSYNC B1 ;  /* 0x0000000000017941 */ /* 0x000fea0003800000 */
.L_x_2535:
[----:B------:R-:W2:Y:S01]  /*17fe0*/  LD.E R141, desc[UR4][R10.64+0xdc] ;  /* 0x0000dc040a8d7980 */ /* 0x000ea2000c101900 */
[----:B------:R-:W-:Y:S02]  /*17ff0*/  FMNMX R5, R72, R73, !PT ;  /* 0x0000004948057209 */ /* 0x000fe40007800000 */
[----:B------:R-:W-:Y:S02]  /*18000*/  LEA R215, R0, UR6, 0x1 ;  /* 0x0000000600d77c11 */ /* 0x000fe4000f8e08ff */
[----:B------:R-:W-:Y:S02]  /*18010*/  FMNMX R5, R104, R5, !PT ;  /* 0x0000000568057209 */ /* 0x000fe40007800000 */
[----:B------:R-:W-:Y:S01]  /*18020*/  LEA R213, R54, R215, 0x1 ;  /* 0x000000d736d57211 */ /* 0x000fe200078e08ff */
[----:B------:R-:W-:Y:S01]  /*18030*/  LDSM.16.MT88.4 R124, [R215+0xc000] ;  /* 0x00c00000d77c783b */ /* 0x000fe20000004200 */
[----:B------:R-:W-:Y:S02]  /*18040*/  FMNMX R5, R76, R5, !PT ;  /* 0x000000054c057209 */ /* 0x000fe40007800000 */
[----:B------:R-:W-:Y:S01]  /*18050*/  LEA R212, R52, R215, 0x1 ;  /* 0x000000d734d47211 */ /* 0x000fe200078e08ff */
[----:B------:R-:W-:Y:S01]  /*18060*/  LDSM.16.MT88.4 R116, [R213+0xc000] ;  /* 0x00c00000d574783b */ /* 0x000fe20000004200 */
[----:B------:R-:W-:-:S02]  /*18070*/  FMNMX R5, R56, R5, !PT ;  /* 0x0000000538057209 */ /* 0x000fc40007800000 */
[----:B------:R-:W-:Y:S01]  /*18080*/  LEA R211, R52, R213, 0x1 ;  /* 0x000000d534d37211 */ /* 0x000fe200078e08ff */
[----:B-1----:R-:W-:Y:S01]  /*18090*/  LDSM.16.MT88.4 R20, [R213+0xc800] ;  /* 0x00c80000d514783b */ /* 0x002fe20000004200 */
[----:B------:R-:W-:-:S03]  /*180a0*/  FMNMX R5, R84, R5, !PT ;  /* 0x0000000554057209 */ /* 0x000fc60007800000 */
[----:B------:R-:W-:Y:S01]  /*180b0*/  LDSM.16.MT88.4 R100, [R211+0xc000] ;  /* 0x00c00000d364783b */ /* 0x000fe20000004200 */
[----:B------:R-:W-:-:S03]  /*180c0*/  FMNMX R5, R82, R5, !PT ;  /* 0x0000000552057209 */ /* 0x000fc60007800000 */
[----:B------:R-:W-:Y:S01]  /*180d0*/  LDSM.16.MT88.4 R108, [R212+0xc000] ;  /* 0x00c00000d46c783b */ /* 0x000fe20000004200 */
        /* <DEDUP_REMOVED lines=68> */
[----:B-1----:R-:W-:-:S04]  /*18520*/  FMNMX R138, R5, R138, !PT ;  /* 0x0000008a058a7209 */ /* 0x002fc80007800000 */
[----:B------:R-:W-:Y:S01]  /*18530*/  FSETP.NEU.AND P2, PT, R138, -INF , PT ;  /* 0xff8000008a00780b */ /* 0x000fe20003f4d000 */
[C---:B--2---:R-:W-:Y:S01]  /*18540*/  FMUL R135, R141.reuse, R139 ;  /* 0x0000008b8d877220 */ /* 0x044fe20000400000 */
[-C--:B------:R-:W-:Y:S01]  /*18550*/  FMUL R72, R72, R141.reuse ;  /* 0x0000008d48487220 */ /* 0x080fe20000400000 */
        /* <DEDUP_REMOVED lines=10> */
[----:B------:R-:W-:Y:S01]  /*18600*/  FADD R60, -R135, R60 ;  /* 0x0000003c873c7221 */ /* 0x000fe20000000100 */
[C---:B------:R-:W-:Y:S01]  /*18610*/  FADD R67, -R66.reuse, R67 ;  /* 0x0000004342437221 */ /* 0x040fe20000000100 */
        /* <DEDUP_REMOVED lines=10> */
[-C--:B------:R-:W-:Y:S01]  /*186c0*/  FMUL R59, R58, R141.reuse ;  /* 0x0000008d3a3b7220 */ /* 0x080fe20000400000 */
[-C--:B------:R-:W-:Y:S01]  /*186d0*/  FMUL R5, R78, R141.reuse ;  /* 0x0000008d4e057220 */ /* 0x080fe20000400000 */
[----:B------:R-:W-:Y:S01]  /*186e0*/  FADD R63, -R66, R63 ;  /* 0x0000003f423f7221 */ /* 0x000fe20000000100 */
[----:B------:R-:W-:Y:S01]  /*186f0*/  FADD R61, -R135, R2 ;  /* 0x00000002873d7221 */ /* 0x000fe20000000100 */
[----:B------:R-:W-:Y:S01]  /*18700*/  @!P1 FMUL R133, R133, 0.5 ;  /* 0x3f00000085859820 */ /* 0x000fe20000400000 */
[----:B------:R-:W-:Y:S01]  /*18710*/  FADD R56, -R135, R56 ;  /* 0x0000003887387221 */ /* 0x000fe20000000100 */
[----:B------:R-:W-:Y:S01]  /*18720*/  @!P4 FMUL R64, R64, 0.5 ;  /* 0x3f0000004040c820 */ /* 0x000fe20000400000 */
[----:B------:R-:W-:Y:S01]  /*18730*/  FADD R59, -R66, R59 ;  /* 0x0000003b423b7221 */ /* 0x000fe20000000100 */
        /* <DEDUP_REMOVED lines=11> */
[-C--:B------:R-:W-:Y:S01]  /*187f0*/  FMUL R5, R50, R141.reuse ;  /* 0x0000008d32057220 */ /* 0x080fe20000400000 */
[C---:B------:R-:W-:Y:S01]  /*18800*/  FADD R57, -R135.reuse, R82 ;  /* 0x0000005287397221 */ /* 0x040fe20000000100 */
[----:B------:R-:W-:Y:S01]  /*18810*/  FADD R52, -R135, R80 ;  /* 0x0000005087347221 */ /* 0x000fe20000000100 */
[C---:B------:R-:W-:Y:S01]  /*18820*/  FADD R53, -R66.reuse, R53 ;  /* 0x0000003542357221 */ /* 0x040fe20000000100 */
[----:B------:R-:W-:Y:S01]  /*18830*/  FADD R50, -R66, R5 ;  /* 0x0000000542327221 */ /* 0x000fe20000000100 */
[----:B------:R-:W-:Y:S01]  /*18840*/  FMUL R147, R147, R141 ;  /* 0x0000008d93937220 */ /* 0x000fe20000400000 */
[----:B------:R-:W3:Y:S01]  /*18850*/  LDSM.16.MT88.4 R4, [R211+0xc800] ;  /* 0x00c80000d304783b */ /* 0x000ee20000004200 */
[----:B------:R-:W4:Y:S01]  /*18860*/  MUFU.EX2 R60, R60 ;  /* 0x0000003c003c7308 */ /* 0x000f220000000800 */
[----:B-1----:R-:W-:Y:S01]  /*18870*/  @!P1 FMUL R133, R133, R133 ;  /* 0x0000008585859220 */ /* 0x002fe20000400000 */
[----:B------:R-:W-:Y:S01]  /*18880*/  FSETP.GEU.AND P1, PT, R62, -126, PT ;  /* 0xc2fc00003e00780b */ /* 0x000fe20003f2e000 */
[----:B------:R-:W-:Y:S01]  /*18890*/  FADD R2, -R66, R147 ;  /* 0x0000009342027221 */ /* 0x000fe20000000100 */
[----:B------:R-:W1:Y:S01]  /*188a0*/  LDSM.16.MT88.4 R84, [R213+0x10000] ;  /* 0x01000000d554783b */ /* 0x000e620000004200 */
[-C--:B------:R-:W-:Y:S01]  /*188b0*/  FMUL R44, R49, R141.reuse ;  /* 0x0000008d312c7220 */ /* 0x080fe20000400000 */
[-C--:B------:R-:W-:Y:S01]  /*188c0*/  FMUL R45, R143, R141.reuse ;  /* 0x0000008d8f2d7220 */ /* 0x080fe20000400000 */
[----:B------:R-:W-:Y:S01]  /*188d0*/  FMUL R145, R145, R141 ;  /* 0x0000008d91917220 */ /* 0x000fe20000400000 */
[----:B------:R-:W5:Y:S01]  /*188e0*/  MUFU.EX2 R67, R67 ;  /* 0x0000004300437308 */ /* 0x000f620000000800 */
[----:B--2---:R-:W-:Y:S01]  /*188f0*/  @!P4 FMUL R64, R64, R64 ;  /* 0x000000404040c220 */ /* 0x004fe20000400000 */
[----:B------:R-:W-:Y:S01]  /*18900*/  FSETP.GEU.AND P4, PT, R63, -126, PT ;  /* 0xc2fc00003f00780b */ /* 0x000fe20003f8e000 */
[----:B------:R-:W2:Y:S01]  /*18910*/  LDSM.16.MT88.4 R76, [R212+0x10000] ;  /* 0x01000000d44c783b */ /* 0x000ea20000004200 */
[C---:B------:R-:W-:Y:S01]  /*18920*/  FADD R45, -R66.reuse, R45 ;  /* 0x0000002d422d7221 */ /* 0x040fe20000000100 */
[----:B------:R-:W-:Y:S01]  /*18930*/  FADD R42, -R66, R145 ;  /* 0x00000091422a7221 */ /* 0x000fe20000000100 */
[----:B------:R-:W-:Y:S01]  /*18940*/  F2FP.BF16.F32.PACK_AB R68, R64, R133 ;  /* 0x000000854044723e */ /* 0x000fe200000010ff */
[----:B------:R-:W-:Y:S01]  /*18950*/  @!P1 FMUL R62, R62, 0.5 ;  /* 0x3f0000003e3e9820 */ /* 0x000fe20000400000 */
[----:B------:R-:W3:Y:S01]  /*18960*/  MUFU.EX2 R65, R65 ;  /* 0x0000004100417308 */ /* 0x000ee20000000800 */
[----:B----4-:R-:W-:Y:S01]  /*18970*/  @!P5 FMUL R60, R60, R60 ;  /* 0x0000003c3c3cd220 */ /* 0x010fe20000400000 */
[----:B------:R-:W-:Y:S01]  /*18980*/  FSETP.GEU.AND P5, PT, R61, -126, PT ;  /* 0xc2fc00003d00780b */ /* 0x000fe20003fae000 */
[----:B------:R-:W-:Y:S01]  /*18990*/  FADD R44, -R135, R44 ;  /* 0x0000002c872c7221 */ /* 0x000fe20000000100 */
[-C--:B------:R-:W-:Y:S01]  /*189a0*/  FMUL R40, R9, R141.reuse ;  /* 0x0000008d09287220 */ /* 0x080fe20000400000 */
[-C--:B------:R-:W-:Y:S01]  /*189b0*/  FMUL R41, R250, R141.reuse ;  /* 0x0000008dfa297220 */ /* 0x080fe20000400000 */
[----:B------:R-:W-:Y:S01]  /*189c0*/  FMUL R252, R252, R141 ;  /* 0x0000008dfcfc7220 */ /* 0x000fe20000400000 */
[----:B------:R-:W-:Y:S01]  /*189d0*/  @!P4 FMUL R63, R63, 0.5 ;  /* 0x3f0000003f3fc820 */ /* 0x000fe20000400000 */
[----:B------:R-:W4:Y:S01]  /*189e0*/  MUFU.EX2 R62, R62 ;  /* 0x0000003e003e7308 */ /* 0x000f220000000800 */
[----:B-----5:R-:W-:Y:S01]  /*189f0*/  @!P2 FMUL R67, R67, R67 ;  /* 0x000000434343a220 */ /* 0x020fe20000400000 */
[----:B------:R-:W-:Y:S01]  /*18a00*/  FSETP.GEU.AND P2, PT, R56, -126, PT ;  /* 0xc2fc00003800780b */ /* 0x000fe20003f4e000 */
[C---:B------:R-:W-:Y:S01]  /*18a10*/  FADD R40, -R135.reuse, R40 ;  /* 0x0000002887287221 */ /* 0x040fe20000000100 */
[----:B------:R-:W-:Y:S01]  /*18a20*/  FADD R41, -R66, R41 ;  /* 0x0000002942297221 */ /* 0x000fe20000000100 */
[----:B------:R-:W-:Y:S01]  /*18a30*/  FADD R43, -R135, R252 ;  /* 0x000000fc872b7221 */ /* 0x000fe20000000100 */
[----:B------:R-:W-:Y:S01]  /*18a40*/  FMUL R9, R38, R141 ;  /* 0x0000008d26097220 */ /* 0x000fe20000400000 */
[----:B------:R-:W-:Y:S01]  /*18a50*/  @!P5 FMUL R61, R61, 0.5 ;  /* 0x3f0000003d3dd820 */ /* 0x000fe20000400000 */
[----:B------:R-:W5:Y:S01]  /*18a60*/  MUFU.EX2 R63, R63 ;  /* 0x0000003f003f7308 */ /* 0x000f620000000800 */
[----:B---3--:R-:W-:Y:S01]  /*18a70*/  @!P6 FMUL R65, R65, R65 ;  /* 0x000000414141e220 */ /* 0x008fe20000400000 */
[----:B------:R-:W-:Y:S01]  /*18a80*/  FSETP.GEU.AND P6, PT, R0, -126, PT ;  /* 0xc2fc00000000780b */ /* 0x000fe20003fce000 */
[-C--:B------:R-:W-:Y:S01]  /*18a90*/  FMUL R36, R36, R141.reuse ;  /* 0x0000008d24247220 */ /* 0x080fe20000400000 */
[-C--:B------:R-:W-:Y:S01]  /*18aa0*/  FMUL R143, R8, R141.reuse ;  /* 0x0000008d088f7220 */ /* 0x080fe20000400000 */
[----:B------:R-:W-:Y:S01]  /*18ab0*/  FMUL R34, R34, R141 ;  /* 0x0000008d22227220 */ /* 0x000fe20000400000 */
[----:B------:R-:W-:Y:S01]  /*18ac0*/  F2FP.BF16.F32.PACK_AB R70, R60, R65 ;  /* 0x000000413c46723e */ /* 0x000fe200000010ff */
[----:B------:R-:W-:Y:S01]  /*18ad0*/  @!P2 FMUL R56, R56, 0.5 ;  /* 0x3f0000003838a820 */ /* 0x000fe20000400000 */
[----:B------:R-:W3:Y:S01]  /*18ae0*/  MUFU.EX2 R61, R61 ;  /* 0x0000003d003d7308 */ /* 0x000ee20000000800 */
[----:B----4-:R-:W-:Y:S01]  /*18af0*/  @!P1 FMUL R62, R62, R62 ;  /* 0x0000003e3e3e9220 */ /* 0x010fe20000400000 */
[----:B------:R-:W-:Y:S01]  /*18b00*/  FSETP.GEU.AND P1, PT, R59, -126, PT ;  /* 0xc2fc00003b00780b */ /* 0x000fe20003f2e000 */
[----:B------:R-:W-:Y:S01]  /*18b10*/  FADD R143, -R66, R143 ;  /* 0x0000008f428f7221 */ /* 0x000fe20000000100 */
[----:B------:R-:W-:Y:S01]  /*18b20*/  FADD R145, -R135, R34 ;  /* 0x0000002287917221 */ /* 0x000fe20000000100 */
[----:B------:R-:W-:Y:S01]  /*18b30*/  FMUL R248, R248, R141 ;  /* 0x0000008df8f87220 */ /* 0x000fe20000400000 */
[----:B------:R-:W-:Y:S01]  /*18b40*/  F2FP.BF16.F32.PACK_AB R69, R62, R67 ;  /* 0x000000433e45723e */ /* 0x000fe200000010ff */
[----:B------:R-:W-:Y:S01]  /*18b50*/  @!P6 FMUL R0, R0, 0.5 ;  /* 0x3f0000000000e820 */ /* 0x000fe20000400000 */
[----:B------:R-:W4:Y:S01]  /*18b60*/  MUFU.EX2 R56, R56 ;  /* 0x0000003800387308 */ /* 0x000f220000000800 */
[----:B-----5:R-:W-:Y:S01]  /*18b70*/  @!P4 FMUL R63, R63, R63 ;  /* 0x0000003f3f3fc220 */ /* 0x020fe20000400000 */
[----:B------:R-:W-:Y:S01]  /*18b80*/  FSETP.GEU.AND P4, PT, R54, -126, PT ;  /* 0xc2fc00003600780b */ /* 0x000fe20003f8e000 */
[-C--:B------:R-:W-:Y:S01]  /*18b90*/  FMUL R147, R192, R141.reuse ;  /* 0x0000008dc0937220 */ /* 0x080fe20000400000 */
[-C--:B------:R-:W-:Y:S01]  /*18ba0*/  FMUL R190, R190, R141.reuse ;  /* 0x0000008dbebe7220 */ /* 0x080fe20000400000 */
[-C--:B------:R-:W-:Y:S01]  /*18bb0*/  FMUL R159, R178, R141.reuse ;  /* 0x0000008db29f7220 */ /* 0x080fe20000400000 */
[----:B------:R-:W-:Y:S01]  /*18bc0*/  FMUL R155, R184, R141 ;  /* 0x0000008db89b7220 */ /* 0x000fe20000400000 */
[----:B------:R-:W-:Y:S01]  /*18bd0*/  @!P1 FMUL R59, R59, 0.5 ;  /* 0x3f0000003b3b9820 */ /* 0x000fe20000400000 */
[----:B------:R-:W5:Y:S01]  /*18be0*/  MUFU.EX2 R58, R0 ;  /* 0x00000000003a7308 */ /* 0x000f620000000800 */
[----:B---3--:R-:W-:Y:S01]  /*18bf0*/  @!P5 FMUL R61, R61, R61 ;  /* 0x0000003d3d3dd220 */ /* 0x008fe20000400000 */
[----:B------:R-:W-:Y:S01]  /*18c00*/  FSETP.GEU.AND P5, PT, R52, -126, PT ;  /* 0xc2fc00003400780b */ /* 0x000fe20003fae000 */
[----:B------:R-:W-:Y:S01]  /*18c10*/  FADD R147, -R66, R147 ;  /* 0x0000009342937221 */ /* 0x000fe20000000100 */
[----:B------:R-:W-:Y:S01]  /*18c20*/  FADD R153, -R135, R190 ;  /* 0x000000be87997221 */ /* 0x000fe20000000100 */
[-C--:B------:R-:W-:Y:S01]  /*18c30*/  FMUL R180, R180, R141.reuse ;  /* 0x0000008db4b47220 */ /* 0x080fe20000400000 */
[----:B------:R-:W-:Y:S01]  /*18c40*/  FMUL R161, R176, R141 ;  /* 0x0000008db0a17220 */ /* 0x000fe20000400000 */
[----:B------:R-:W-:Y:S01]  /*18c50*/  @!P4 FMUL R54, R54, 0.5 ;  /* 0x3f0000003636c820 */ /* 0x000fe20000400000 */
[----:B------:R-:W3:Y:S01]  /*18c60*/  MUFU.EX2 R59, R59 ;  /* 0x0000003b003b7308 */ /* 0x000ee20000000800 */
[----:B----4-:R-:W-:Y:S01]  /*18c70*/  @!P2 FMUL R56, R56, R56 ;  /* 0x000000383838a220 */ /* 0x010fe20000400000 */
[----:B------:R-:W-:Y:S01]  /*18c80*/  FSETP.GEU.AND P2, PT, R53, -126, PT ;  /* 0xc2fc00003500780b */ /* 0x000fe20003f4e000 */
[C---:B------:R-:W-:Y:S01]  /*18c90*/  FADD R155, -R66.reuse, R155 ;  /* 0x0000009b429b7221 */ /* 0x040fe20000000100 */
[----:B------:R-:W-:Y:S01]  /*18ca0*/  FADD R176, -R135, R180 ;  /* 0x000000b487b07221 */ /* 0x000fe20000000100 */
[----:B------:R-:W-:Y:S01]  /*18cb0*/  FADD R159, -R66, R159 ;  /* 0x0000009f429f7221 */ /* 0x000fe20000000100 */
[----:B------:R-:W-:Y:S01]  /*18cc0*/  F2FP.BF16.F32.PACK_AB R16, R56, R61 ;  /* 0x0000003d3810723e */ /* 0x000fe200000010ff */
[----:B------:R-:W-:Y:S01]  /*18cd0*/  @!P5 FMUL R52, R52, 0.5 ;  /* 0x3f0000003434d820 */ /* 0x000fe20000400000 */
[----:B------:R-:W4:Y:S01]  /*18ce0*/  MUFU.EX2 R54, R54 ;  /* 0x0000003600367308 */ /* 0x000f220000000800 */
[----:B-----5:R-:W-:Y:S01]  /*18cf0*/  @!P6 FMUL R58, R58, R58 ;  /* 0x0000003a3a3ae220 */ /* 0x020fe20000400000 */
[----:B------:R-:W-:Y:S01]  /*18d00*/  FSETP.GEU.AND P6, PT, R57, -126, PT ;  /* 0xc2fc00003900780b */ /* 0x000fe20003fce000 */
[-C--:B------:R-:W-:Y:S01]  /*18d10*/  FMUL R0, R149, R141.reuse ;  /* 0x0000008d95007220 */ /* 0x080fe20000400000 */
[----:B------:R-:W-:Y:S01]  /*18d20*/  FADD R161, -R66, R161 ;  /* 0x000000a142a17221 */ /* 0x000fe20000000100 */
[----:B------:R-:W-:Y:S01]  /*18d30*/  FMUL R166, R166, R141 ;  /* 0x0000008da6a67220 */ /* 0x000fe20000400000 */
[----:B------:R-:W-:Y:S01]  /*18d40*/  F2FP.BF16.F32.PACK_AB R71, R58, R63 ;  /* 0x0000003f3a47723e */ /* 0x000fe200000010ff */
[----:B------:R-:W-:Y:S01]  /*18d50*/  @!P2 FMUL R53, R53, 0.5 ;  /* 0x3f0000003535a820 */ /* 0x000fe20000400000 */
[----:B------:R-:W5:Y:S01]  /*18d60*/  MUFU.EX2 R52, R52 ;  /* 0x0000003400347308 */ /* 0x000f620000000800 */
[----:B---3--:R-:W-:Y:S01]  /*18d70*/  @!P1 FMUL R59, R59, R59 ;  /* 0x0000003b3b3b9220 */ /* 0x008fe20000400000 */
[----:B------:R-:W-:Y:S01]  /*18d80*/  FSETP.GEU.AND P1, PT, R50, -126, PT ;  /* 0xc2fc00003200780b */ /* 0x000fe20003f2e000 */
[----:B------:R-:W-:Y:S01]  /*18d90*/  FADD R0, -R135, R0 ;  /* 0x0000000087007221 */ /* 0x000fe20000000100 */
[-C--:B------:R-:W-:Y:S01]  /*18da0*/  FMUL R158, R158, R141.reuse ;  /* 0x0000008d9e9e7220 */ /* 0x080fe20000400000 */
[C---:B------:R-:W-:Y:S01]  /*18db0*/  HMMA.16816.F32.BF16 R120, R68.reuse, R116, RZ ;  /* 0x000000744478723c */ /* 0x040fe200000418ff */
[-C--:B------:R-:W-:Y:S01]  /*18dc0*/  FMUL R148, R148, R141.reuse ;  /* 0x0000008d94947220 */ /* 0x080fe20000400000 */
[----:B------:R-:W-:Y:S01]  /*18dd0*/  @!P6 FMUL R57, R57, 0.5 ;  /* 0x3f0000003939e820 */ /* 0x000fe20000400000 */
[----:B------:R-:W3:Y:S01]  /*18de0*/  MUFU.EX2 R53, R53 ;  /* 0x0000003500357308 */ /* 0x000ee20000000800 */
[----:B----4-:R-:W-:Y:S01]  /*18df0*/  @!P4 FMUL R54, R54, R54 ;  /* 0x000000363636c220 */ /* 0x010fe20000400000 */
[----:B------:R-:W-:Y:S01]  /*18e00*/  FADD R165, -R135, R148 ;  /* 0x0000009487a57221 */ /* 0x000fe20000000100 */
[C---:B------:R-:W-:Y:S01]  /*18e10*/  HMMA.16816.F32.BF16 R116, R68.reuse, R118, RZ ;  /* 0x000000764474723c */ /* 0x040fe200000418ff */
[-C--:B------:R-:W-:Y:S01]  /*18e20*/  FMUL R142, R142, R141.reuse ;  /* 0x0000008d8e8e7220 */ /* 0x080fe20000400000 */
[----:B------:R-:W-:Y:S01]  /*18e30*/  FMUL R167, R134, R141 ;  /* 0x0000008d86a77220 */ /* 0x000fe20000400000 */
[----:B------:R-:W-:Y:S01]  /*18e40*/  F2FP.BF16.F32.PACK_AB R17, R54, R59 ;  /* 0x0000003b3611723e */ /* 0x000fe200000010ff */
[----:B------:R-:W-:Y:S01]  /*18e50*/  @!P1 FMUL R50, R50, 0.5 ;  /* 0x3f00000032329820 */ /* 0x000fe20000400000 */
[----:B------:R-:W4:Y:S01]  /*18e60*/  MUFU.EX2 R57, R57 ;  /* 0x0000003900397308 */ /* 0x000f220000000800 */
[----:B-----5:R-:W-:Y:S01]  /*18e70*/  @!P5 FMUL R52, R52, R52 ;  /* 0x000000343434d220 */ /* 0x020fe20000400000 */
[----:B------:R-:W-:Y:S01]  /*18e80*/  HMMA.16816.F32.BF16 R104, R68, R100, RZ ;  /* 0x000000644468723c */ /* 0x000fe200000418ff */
[----:B------:R-:W-:Y:S01]  /*18e90*/  FADD R134, -R66, R167 ;  /* 0x000000a742867221 */ /* 0x000fe20000000100 */
[----:B------:R-:W-:Y:S01]  /*18ea0*/  FADD R64, R133, R64 ;  /* 0x0000004085407221 */ /* 0x000fe20000000000 */
[----:B------:R-:W-:-:S03]  /*18eb0*/  FADD R62, R67, R62 ;  /* 0x0000003e433e7221 */ /* 0x000fc60000000000 */
[----:B------:R-:W5:Y:S01]  /*18ec0*/  MUFU.EX2 R50, R50 ;  /* 0x0000003200327308 */ /* 0x000f620000000800 */
[----:B---3--:R-:W-:Y:S01]  /*18ed0*/  @!P2 FMUL R53, R53, R53 ;  /* 0x000000353535a220 */ /* 0x008fe20000400000 */
[----:B------:R-:W-:Y:S01]  /*18ee0*/  HMMA.16816.F32.BF16 R112, R68, R108, RZ ;  /* 0x0000006c4470723c */ /* 0x000fe200000418ff */
[----:B------:R-:W-:Y:S01]  /*18ef0*/  FSETP.GEU.AND P2, PT, R0, -126, PT ;  /* 0xc2fc00000000780b */ /* 0x000fe20003f4e000 */
[----:B------:R-:W-:Y:S01]  /*18f00*/  FADD R65, R65, R64 ;  /* 0x0000004041417221 */ /* 0x000fe20000000000 */
[----:B------:R-:W-:-:S03]  /*18f10*/  FADD R63, R63, R62 ;  /* 0x0000003e3f3f7221 */ /* 0x000fc60000000000 */
[----:B------:R-:W-:Y:S01]  /*18f20*/  HMMA.16816.F32.BF16 R108, R68, R110, RZ ;  /* 0x0000006e446c723c */ /* 0x000fe200000418ff */
[----:B----4-:R-:W-:Y:S01]  /*18f30*/  @!P6 FMUL R57, R57, R57 ;  /* 0x000000393939e220 */ /* 0x010fe20000400000 */
[----:B------:R-:W-:Y:S01]  /*18f40*/  FADD R60, R60, R65 ;  /* 0x000000413c3c7221 */ /* 0x000fe20000000000 */
[----:B------:R-:W-:-:S03]  /*18f50*/  FADD R58, R58, R63 ;  /* 0x0000003f3a3a7221 */ /* 0x000fc60000000000 */
[----:B------:R-:W-:Y:S01]  /*18f60*/  F2FP.BF16.F32.PACK_AB R18, R52, R57 ;  /* 0x000000393412723e */ /* 0x000fe200000010ff */
[C---:B------:R-:W-:Y:S01]  /*18f70*/  HMMA.16816.F32.BF16 R100, R68.reuse, R102, RZ ;  /* 0x000000664464723c */ /* 0x040fe200000418ff */
[----:B------:R-:W-:Y:S01]  /*18f80*/  @!P2 FMUL R0, R0, 0.5 ;  /* 0x3f0000000000a820 */ /* 0x000fe20000400000 */
[----:B-----5:R-:W-:Y:S01]  /*18f90*/  @!P1 FMUL R50, R50, R50 ;  /* 0x0000003232329220 */ /* 0x020fe20000400000 */
[----:B------:R-:W-:Y:S01]  /*18fa0*/  FSETP.GEU.AND P1, PT, R2, -126, PT ;  /* 0xc2fc00000200780b */ /* 0x000fe20003f2e000 */
[----:B------:R-:W-:Y:S01]  /*18fb0*/  FADD R61, R61, R60 ;  /* 0x0000003c3d3d7221 */ /* 0x000fe20000000000 */
[----:B------:R-:W-:Y:S01]  /*18fc0*/  FADD R59, R59, R58 ;  /* 0x0000003a3b3b7221 */ /* 0x000fe20000000000 */
[----:B------:R-:W-:Y:S01]  /*18fd0*/  HMMA.16816.F32.BF16 R128, R68, R124, RZ ;  /* 0x0000007c4480723c */ /* 0x000fe200000418ff */
[----:B------:R-:W-:Y:S01]  /*18fe0*/  F2FP.BF16.F32.PACK_AB R19, R50, R53 ;  /* 0x000000353213723e */ /* 0x000fe200000010ff */
[----:B------:R-:W-:Y:S01]  /*18ff0*/  FADD R56, R56, R61 ;  /* 0x0000003d38387221 */ /* 0x000fe20000000000 */
[----:B------:R-:W-:-:S03]  /*19000*/  FADD R54, R54, R59 ;  /* 0x0000003b36367221 */ /* 0x000fc60000000000 */
[----:B------:R-:W-:Y:S01]  /*19010*/  HMMA.16816.F32.BF16 R124, R68, R126, RZ ;  /* 0x0000007e447c723c */ /* 0x000fe200000418ff */
[----:B------:R-:W-:Y:S01]  /*19020*/  FADD R57, R57, R56 ;  /* 0x0000003839397221 */ /* 0x000fe20000000000 */
[----:B------:R-:W-:Y:S02]  /*19030*/  FADD R53, R53, R54 ;  /* 0x0000003635357221 */ /* 0x000fe40000000000 */
[----:B------:R-:W-:Y:S01]  /*19040*/  @!P1 FMUL R2, R2, 0.5 ;  /* 0x3f00000002029820 */ /* 0x000fe20000400000 */
[----:B------:R-:W-:Y:S01]  /*19050*/  FADD R52, R52, R57 ;  /* 0x0000003934347221 */ /* 0x000fe20000000000 */
[C---:B------:R-:W-:Y:S01]  /*19060*/  HMMA.16816.F32.BF16 R120, R16.reuse, R20, R120 ;  /* 0x000000141078723c */ /* 0x040fe20000041878 */
[----:B------:R-:W-:Y:S01]  /*19070*/  FADD R50, R50, R53 ;  /* 0x0000003532327221 */ /* 0x000fe20000000000 */
[----:B------:R-:W3:Y:S04]  /*19080*/  MUFU.EX2 R49, R2 ;  /* 0x0000000200317308 */ /* 0x000ee80000000800 */
[----:B------:R-:W-:Y:S01]  /*19090*/  HMMA.16816.F32.BF16 R116, R16, R22, R116 ;  /* 0x000000161074723c */ /* 0x000fe20000041874 */
[-C--:B------:R-:W-:Y:S01]  /*190a0*/  FMUL R20, R151, R141.reuse ;  /* 0x0000008d97147220 */ /* 0x080fe20000400000 */
[----:B------:R-:W-:-:S03]  /*190b0*/  FMUL R151, R174, R141 ;  /* 0x0000008dae977220 */ /* 0x000fc60000400000 */
[C---:B------:R-:W-:Y:S01]  /*190c0*/  FADD R20, -R135.reuse, R20 ;  /* 0x0000001487147221 */ /* 0x040fe20000000100 */
[C---:B------:R-:W-:Y:S01]  /*190d0*/  HMMA.16816.F32.BF16 R104, R16.reuse, R4, R104 ;  /* 0x000000041068723c */ /* 0x040fe20000041868 */
[-C--:B------:R-:W-:Y:S01]  /*190e0*/  FMUL R22, R48, R141.reuse ;  /* 0x0000008d30167220 */ /* 0x080fe20000400000 */
[----:B------:R-:W-:Y:S01]  /*190f0*/  FADD R151, -R66, R151 ;  /* 0x0000009742977221 */ /* 0x000fe20000000100 */
[----:B------:R-:W4:Y:S01]  /*19100*/  MUFU.EX2 R48, R0 ;  /* 0x0000000000307308 */ /* 0x000f220000000800 */
[----:B------:R-:W-:Y:S01]  /*19110*/  FSETP.GEU.AND P5, PT, R20, -126, PT ;  /* 0xc2fc00001400780b */ /* 0x000fe20003fae000 */
[----:B------:R-:W-:Y:S01]  /*19120*/  FADD R47, -R135, R22 ;  /* 0x00000016872f7221 */ /* 0x000fe20000000100 */
[----:B------:R-:W-:Y:S01]  /*19130*/  HMMA.16816.F32.BF16 R112, R16, R12, R112 ;  /* 0x0000000c1070723c */ /* 0x000fe20000041870 */
[----:B------:R-:W-:Y:S01]  /*19140*/  FMUL R5, R51, R141 ;  /* 0x0000008d33057220 */ /* 0x000fe20000400000 */
[----:B---3--:R-:W-:Y:S01]  /*19150*/  @!P1 FMUL R49, R49, R49 ;  /* 0x0000003131319220 */ /* 0x008fe20000400000 */
[----:B------:R-:W-:-:S02]  /*19160*/  FSETP.GEU.AND P1, PT, R42, -126, PT ;  /* 0xc2fc00002a00780b */ /* 0x000fc40003f2e000 */
[----:B------:R-:W-:Y:S01]  /*19170*/  FADD R46, -R66, R5 ;  /* 0x00000005422e7221 */ /* 0x000fe20000000100 */
[----:B------:R-:W-:Y:S01]  /*19180*/  HMMA.16816.F32.BF16 R108, R16, R14, R108 ;  /* 0x0000000e106c723c */ /* 0x000fe2000004186c */
[----:B------:R-:W3:Y:S01]  /*19190*/  LDSM.16.MT88.4 R12, [R213+0x10800] ;  /* 0x01080000d50c783b */ /* 0x000ee20000004200 */
[----:B------:R-:W-:Y:S02]  /*191a0*/  FSETP.GEU.AND P6, PT, R47, -126, PT ;  /* 0xc2fc00002f00780b */ /* 0x000fe40003fce000 */
[----:B------:R-:W-:Y:S01]  /*191b0*/  FSETP.GEU.AND P4, PT, R46, -126, PT ;  /* 0xc2fc00002e00780b */ /* 0x000fe20003f8e000 */
[----:B------:R-:W-:Y:S01]  /*191c0*/  @!P5 FMUL R20, R20, 0.5 ;  /* 0x3f0000001414d820 */ /* 0x000fe20000400000 */
[C---:B-1----:R-:W-:Y:S01]  /*191d0*/  HMMA.16816.F32.BF16 R88, R68.reuse, R84, RZ ;  /* 0x000000544458723c */ /* 0x042fe200000418ff */
[----:B----4-:R-:W-:Y:S02]  /*191e0*/  @!P2 FMUL R48, R48, R48 ;  /* 0x000000303030a220 */ /* 0x010fe40000400000 */
[----:B------:R-:W1:Y:S01]  /*191f0*/  MUFU.EX2 R51, R20 ;  /* 0x0000001400337308 */ /* 0x000e620000000800 */
[----:B------:R-:W-:Y:S01]  /*19200*/  FSETP.GEU.AND P2, PT, R45, -126, PT ;  /* 0xc2fc00002d00780b */ /* 0x000fe20003f4e000 */
[----:B------:R-:W-:Y:S01]  /*19210*/  @!P1 FMUL R42, R42, 0.5 ;  /* 0x3f0000002a2a9820 */ /* 0x000fe20000400000 */
[----:B------:R-:W-:Y:S01]  /*19220*/  HMMA.16816.F32.BF16 R84, R68, R86, RZ ;  /* 0x000000564454723c */ /* 0x000fe200000418ff */
[----:B------:R-:W-:Y:S01]  /*19230*/  FADD R0, -R66, R9 ;  /* 0x0000000942007221 */ /* 0x000fe20000000100 */
[----:B------:R-:W-:Y:S01]  /*19240*/  FADD R9, -R135, R36 ;  /* 0x0000002487097221 */ /* 0x000fe20000000100 */
[----:B------:R-:W-:Y:S01]  /*19250*/  @!P6 FMUL R47, R47, 0.5 ;  /* 0x3f0000002f2fe820 */ /* 0x000fe20000400000 */
[----:B------:R-:W-:Y:S01]  /*19260*/  LDSM.16.MT88.4 R36, [R215+0x11000] ;  /* 0x01100000d724783b */ /* 0x000fe20000004200 */
[----:B------:R-:W4:Y:S01]  /*19270*/  MUFU.EX2 R42, R42 ;  /* 0x0000002a002a7308 */ /* 0x000f220000000800 */
[C---:B------:R-:W-:Y:S01]  /*19280*/  HMMA.16816.F32.BF16 R100, R16.reuse, R6, R100 ;  /* 0x000000061064723c */ /* 0x040fe20000041864 */
[----:B------:R-:W-:Y:S01]  /*19290*/  @!P4 FMUL R46, R46, 0.5 ;  /* 0x3f0000002e2ec820 */ /* 0x000fe20000400000 */
[----:B------:R-:W5:Y:S03]  /*192a0*/  LDSM.16.MT88.4 R4, [R212+0x10800] ;  /* 0x01080000d404783b */ /* 0x000f660000004200 */
[----:B------:R-:W-:Y:S01]  /*192b0*/  @!P2 FMUL R45, R45, 0.5 ;  /* 0x3f0000002d2da820 */ /* 0x000fe20000400000 */
[C---:B------:R-:W-:Y:S01]  /*192c0*/  HMMA.16816.F32.BF16 R128, R16.reuse, R24, R128 ;  /* 0x000000181080723c */ /* 0x040fe20000041880 */
[----:B------:R-:W3:Y:S01]  /*192d0*/  MUFU.EX2 R46, R46 ;  /* 0x0000002e002e7308 */ /* 0x000ee20000000800 */
[----:B-1----:R-:W-:Y:S01]  /*192e0*/  @!P5 FMUL R51, R51, R51 ;  /* 0x000000333333d220 */ /* 0x002fe20000400000 */
[----:B------:R-:W-:Y:S01]  /*192f0*/  FSETP.GEU.AND P5, PT, R44, -126, PT ;  /* 0xc2fc00002c00780b */ /* 0x000fe20003fae000 */
[----:B------:R-:W1:Y:S02]  /*19300*/  LDSM.16.MT88.4 R20, [R211+0x10800] ;  /* 0x01080000d314783b */ /* 0x000e640000004200 */
[----:B------:R-:W-:Y:S02]  /*19310*/  HMMA.16816.F32.BF16 R124, R16, R26, R124 ;  /* 0x0000001a107c723c */ /* 0x000fe4000004187c */
[----:B------:R-:W1:Y:S01]  /*19320*/  LDSM.16.MT88.4 R24, [R215+0x10800] ;  /* 0x01080000d718783b */ /* 0x000e620000004200 */
[----:B------:R-:W3:Y:S01]  /*19330*/  MUFU.EX2 R45, R45 ;  /* 0x0000002d002d7308 */ /* 0x000ee20000000800 */
[----:B----4-:R-:W-:Y:S01]  /*19340*/  @!P1 FMUL R42, R42, R42 ;  /* 0x0000002a2a2a9220 */ /* 0x010fe20000400000 */
[----:B------:R-:W-:Y:S01]  /*19350*/  FSETP.GEU.AND P1, PT, R41, -126, PT ;  /* 0xc2fc00002900780b */ /* 0x000fe20003f2e000 */
[C---:B--2---:R-:W-:Y:S04]  /*19360*/  HMMA.16816.F32.BF16 R80, R68.reuse, R76, RZ ;  /* 0x0000004c4450723c */ /* 0x044fe800000418ff */
[----:B------:R-:W-:Y:S01]  /*19370*/  @!P5 FMUL R44, R44, 0.5 ;  /* 0x3f0000002c2cd820 */ /* 0x000fe20000400000 */
[----:B------:R-:W2:Y:S01]  /*19380*/  MUFU.EX2 R47, R47 ;  /* 0x0000002f002f7308 */ /* 0x000ea20000000800 */
[----:B------:R-:W-:Y:S01]  /*19390*/  HMMA.16816.F32.BF16 R76, R68, R78, RZ ;  /* 0x0000004e444c723c */ /* 0x000fe200000418ff */
[----:B---3--:R-:W-:Y:S01]  /*193a0*/  @!P4 FMUL R46, R46, R46 ;  /* 0x0000002e2e2ec220 */ /* 0x008fe20000400000 */
[----:B------:R-:W-:-:S04]  /*193b0*/  FSETP.GEU.AND P4, PT, R0, -126, PT ;  /* 0xc2fc00000000780b */ /* 0x000fc80003f8e000 */
[C---:B------:R-:W-:Y:S01]  /*193c0*/  HMMA.16816.F32.BF16 R88, R16.reuse, R12, R88 ;  /* 0x0000000c1058723c */ /* 0x040fe20000041858 */
[----:B------:R-:W3:Y:S01]  /*193d0*/  MUFU.EX2 R44, R44 ;  /* 0x0000002c002c7308 */ /* 0x000ee20000000800 */
[----:B------:R-:W-:Y:S01]  /*193e0*/  @!P2 FMUL R45, R45, R45 ;  /* 0x0000002d2d2da220 */ /* 0x000fe20000400000 */
[----:B------:R-:W-:Y:S01]  /*193f0*/  FSETP.GEU.AND P2, PT, R40, -126, PT ;  /* 0xc2fc00002800780b */ /* 0x000fe20003f4e000 */
[----:B------:R-:W-:Y:S02]  /*19400*/  @!P1 FMUL R41, R41, 0.5 ;  /* 0x3f00000029299820 */ /* 0x000fe40000400000 */
[----:B------:R-:W-:Y:S01]  /*19410*/  HMMA.16816.F32.BF16 R84, R16, R14, R84 ;  /* 0x0000000e1054723c */ /* 0x000fe20000041854 */
[----:B------:R-:W4:Y:S02]  /*19420*/  LDSM.16.MT88.4 R12, [R215+0xd000] ;  /* 0x00d00000d70c783b */ /* 0x000f240000004200 */
[----:B------:R-:W-:Y:S01]  /*19430*/  @!P4 FMUL R0, R0, 0.5 ;  /* 0x3f0000000000c820 */ /* 0x000fe20000400000 */
[----:B--2---:R-:W-:Y:S01]  /*19440*/  @!P6 FMUL R47, R47, R47 ;  /* 0x0000002f2f2fe220 */ /* 0x004fe20000400000 */
[----:B------:R-:W2:Y:S01]  /*19450*/  MUFU.EX2 R41, R41 ;  /* 0x0000002900297308 */ /* 0x000ea20000000800 */
[----:B------:R-:W-:Y:S01]  /*19460*/  HMMA.16816.F32.BF16 R96, R68, R92, RZ ;  /* 0x0000005c4460723c */ /* 0x000fe200000418ff */
[----:B------:R-:W-:-:S03]  /*19470*/  FSETP.GEU.AND P6, PT, R9, -126, PT ;  /* 0xc2fc00000900780b */ /* 0x000fc60003fce000 */
[----:B------:R-:W-:Y:S02]  /*19480*/  @!P2 FMUL R40, R40, 0.5 ;  /* 0x3f0000002828a820 */ /* 0x000fe40000400000 */
[C---:B------:R-:W-:Y:S01]  /*19490*/  HMMA.16816.F32.BF16 R92, R68.reuse, R94, RZ ;  /* 0x0000005e445c723c */ /* 0x040fe200000418ff */
[----:B---3--:R-:W-:Y:S01]  /*194a0*/  @!P5 FMUL R44, R44, R44 ;  /* 0x0000002c2c2cd220 */ /* 0x008fe20000400000 */
[----:B------:R-:W-:Y:S01]  /*194b0*/  FSETP.GEU.AND P5, PT, R43, -126, PT ;  /* 0xc2fc00002b00780b */ /* 0x000fe20003fae000 */
[----:B------:R-:W3:Y:S03]  /*194c0*/  MUFU.EX2 R8, R0 ;  /* 0x0000000000087308 */ /* 0x000ee60000000800 */
[----:B------:R-:W-:Y:S02]  /*194d0*/  HMMA.16816.F32.BF16 R72, R68, R28, RZ ;  /* 0x0000001c4448723c */ /* 0x000fe400000418ff */
[----:B------:R-:W-:Y:S01]  /*194e0*/  @!P6 FMUL R9, R9, 0.5 ;  /* 0x3f0000000909e820 */ /* 0x000fe20000400000 */
[----:B--2---:R-:W-:-:S02]  /*194f0*/  @!P1 FMUL R41, R41, R41 ;  /* 0x0000002929299220 */ /* 0x004fc40000400000 */
[----:B------:R-:W2:Y:S01]  /*19500*/  MUFU.EX2 R40, R40 ;  /* 0x0000002800287308 */ /* 0x000ea20000000800 */
[----:B------:R-:W-:Y:S01]  /*19510*/  HMMA.16816.F32.BF16 R68, R68, R30, RZ ;  /* 0x0000001e4444723c */ /* 0x000fe200000418ff */
[----:B------:R-:W-:Y:S01]  /*19520*/  F2FP.BF16.F32.PACK_AB R28, R48, R51 ;  /* 0x00000033301c723e */ /* 0x000fe200000010ff */
[----:B------:R-:W-:Y:S01]  /*19530*/  FADD R51, R51, R52 ;  /* 0x0000003433337221 */ /* 0x000fe20000000000 */
[----:B------:R-:W-:Y:S01]  /*19540*/  @!P5 FMUL R43, R43, 0.5 ;  /* 0x3f0000002b2bd820 */ /* 0x000fe20000400000 */
[----:B------:R-:W-:Y:S01]  /*19550*/  F2FP.BF16.F32.PACK_AB R29, R46, R49 ;  /* 0x000000312e1d723e */ /* 0x000fe200000010ff */
[----:B------:R-:W-:Y:S01]  /*19560*/  FADD R49, R49, R50 ;  /* 0x0000003231317221 */ /* 0x000fe20000000000 */
[C---:B-----5:R-:W-:Y:S01]  /*19570*/  HMMA.16816.F32.BF16 R80, R16.reuse, R4, R80 ;  /* 0x000000041050723c */ /* 0x060fe20000041850 */
[----:B------:R-:W-:Y:S01]  /*19580*/  F2FP.BF16.F32.PACK_AB R30, R44, R47 ;  /* 0x0000002f2c1e723e */ /* 0x000fe200000010ff */
[----:B------:R-:W5:Y:S01]  /*19590*/  MUFU.EX2 R9, R9 ;  /* 0x0000000900097308 */ /* 0x000f620000000800 */
[----:B------:R-:W-:Y:S01]  /*195a0*/  F2FP.BF16.F32.PACK_AB R31, R42, R45 ;  /* 0x0000002d2a1f723e */ /* 0x000fe200000010ff */
[----:B---3--:R-:W-:Y:S01]  /*195b0*/  @!P4 FMUL R8, R8, R8 ;  /* 0x000000080808c220 */ /* 0x008fe20000400000 */
[----:B------:R-:W-:Y:S01]  /*195c0*/  FSETP.GEU.AND P1, PT, R143, -126, PT ;  /* 0xc2fc00008f00780b */ /* 0x000fe20003f2e000 */
[C---:B------:R-:W-:Y:S01]  /*195d0*/  HMMA.16816.F32.BF16 R76, R16.reuse, R6, R76 ;  /* 0x00000006104c723c */ /* 0x040fe2000004184c */
[----:B------:R-:W3:Y:S01]  /*195e0*/  LDSM.16.MT88.4 R4, [R213+0xd000] ;  /* 0x00d00000d504783b */ /* 0x000ee20000004200 */
[----:B------:R-:W-:Y:S01]  /*195f0*/  FSETP.GEU.AND P4, PT, R147, -126, PT ;  /* 0xc2fc00009300780b */ /* 0x000fe20003f8e000 */
[----:B------:R-:W-:Y:S01]  /*19600*/  FADD R48, R48, R51 ;  /* 0x0000003330307221 */ /* 0x000fe20000000000 */
[----:B------:R-:W4:Y:S01]  /*19610*/  MUFU.EX2 R43, R43 ;  /* 0x0000002b002b7308 */ /* 0x000f220000000800 */
[----:B--2---:R-:W-:Y:S01]  /*19620*/  @!P2 FMUL R40, R40, R40 ;  /* 0x000000282828a220 */ /* 0x004fe20000400000 */
[----:B-1----:R-:W-:Y:S01]  /*19630*/  HMMA.16816.F32.BF16 R72, R16, R20, R72 ;  /* 0x000000141048723c */ /* 0x002fe20000041848 */
[----:B------:R-:W-:Y:S01]  /*19640*/  FADD R46, R46, R49 ;  /* 0x000000312e2e7221 */ /* 0x000fe20000000000 */
[----:B------:R-:W-:-:S03]  /*19650*/  FADD R47, R47, R48 ;  /* 0x000000302f2f7221 */ /* 0x000fc60000000000 */
[----:B------:R-:W-:Y:S01]  /*19660*/  FADD R45, R45, R46 ;  /* 0x0000002e2d2d7221 */ /* 0x000fe20000000000 */
[C---:B------:R-:W-:Y:S01]  /*19670*/  HMMA.16816.F32.BF16 R68, R16.reuse, R22, R68 ;  /* 0x000000161044723c */ /* 0x040fe20000041844 */
[----:B------:R-:W1:Y:S01]  /*19680*/  LDSM.16.MT88.4 R20, [R212+0xd000] ;  /* 0x00d00000d414783b */ /* 0x000e620000004200 */
[----:B------:R-:W-:Y:S01]  /*19690*/  @!P1 FMUL R143, R143, 0.5 ;  /* 0x3f0000008f8f9820 */ /* 0x000fe20000400000 */
[----:B-----5:R-:W-:Y:S01]  /*196a0*/  @!P6 FMUL R9, R9, R9 ;  /* 0x000000090909e220 */ /* 0x020fe20000400000 */
[----:B------:R-:W-:Y:S01]  /*196b0*/  @!P4 FMUL R147, R147, 0.5 ;  /* 0x3f0000009393c820 */ /* 0x000fe20000400000 */
[----:B------:R-:W-:Y:S01]  /*196c0*/  FADD R44, R44, R47 ;  /* 0x0000002f2c2c7221 */ /* 0x000fe20000000000 */
[----:B------:R-:W-:Y:S01]  /*196d0*/  HMMA.16816.F32.BF16 R96, R16, R24, R96 ;  /* 0x000000181060723c */ /* 0x000fe20000041860 */
[----:B------:R-:W-:Y:S01]  /*196e0*/  FADD R42, R42, R45 ;  /* 0x0000002d2a2a7221 */ /* 0x000fe20000000000 */
[----:B------:R-:W2:Y:S01]  /*196f0*/  MUFU.EX2 R143, R143 ;  /* 0x0000008f008f7308 */ /* 0x000ea20000000800 */
[----:B----4-:R-:W-:Y:S01]  /*19700*/  @!P5 FMUL R43, R43, R43 ;  /* 0x0000002b2b2bd220 */ /* 0x010fe20000400000 */
[----:B------:R-:W-:-:S02]  /*19710*/  FSETP.GEU.AND P5, PT, R145, -126, PT ;  /* 0xc2fc00009100780b */ /* 0x000fc40003fae000 */
[C---:B------:R-:W-:Y:S01]  /*19720*/  HMMA.16816.F32.BF16 R128, R28.reuse, R12, R128 ;  /* 0x0000000c1c80723c */ /* 0x040fe20000041880 */
[----:B------:R-:W-:Y:S02]  /*19730*/  FMUL R25, R32, R141 ;  /* 0x0000008d20197220 */ /* 0x000fe40000400000 */
[----:B------:R-:W-:Y:S01]  /*19740*/  LDSM.16.MT88.4 R32, [R211+0x11000] ;  /* 0x01100000d320783b */ /* 0x000fe20000004200 */
[----:B------:R-:W4:Y:S01]  /*19750*/  MUFU.EX2 R147, R147 ;  /* 0x0000009300937308 */ /* 0x000f220000000800 */
[----:B------:R-:W-:Y:S01]  /*19760*/  FADD R2, -R66, R25 ;  /* 0x0000001942027221 */ /* 0x000fe20000000100 */
[----:B------:R-:W-:Y:S01]  /*19770*/  HMMA.16816.F32.BF16 R124, R28, R14, R124 ;  /* 0x0000000e1c7c723c */ /* 0x000fe2000004187c */
[----:B------:R-:W5:Y:S03]  /*19780*/  LDSM.16.MT88.4 R12, [R211+0xd000] ;  /* 0x00d00000d30c783b */ /* 0x000f660000004200 */
[----:B------:R-:W-:Y:S01]  /*19790*/  FSETP.GEU.AND P2, PT, R2, -126, PT ;  /* 0xc2fc00000200780b */ /* 0x000fe20003f4e000 */
[----:B------:R-:W-:Y:S01]  /*197a0*/  @!P5 FMUL R145, R145, 0.5 ;  /* 0x3f0000009191d820 */ /* 0x000fe20000400000 */
[----:B------:R-:W-:Y:S01]  /*197b0*/  HMMA.16816.F32.BF16 R92, R16, R26, R92 ;  /* 0x0000001a105c723c */ /* 0x000fe2000004185c */
[----:B------:R-:W5:Y:S01]  /*197c0*/  LDSM.16.MT88.4 R16, [R213+0x11000] ;  /* 0x01100000d510783b */ /* 0x000f620000004200 */
[----:B--2---:R-:W-:Y:S01]  /*197d0*/  @!P1 FMUL R143, R143, R143 ;  /* 0x0000008f8f8f9220 */ /* 0x004fe20000400000 */
[----:B------:R-:W2:Y:S02]  /*197e0*/  MUFU.EX2 R0, R145 ;  /* 0x0000009100007308 */ /* 0x000ea40000000800 */
[----:B------:R-:W-:Y:S01]  /*197f0*/  LDSM.16.MT88.4 R24, [R215+0xd800] ;  /* 0x00d80000d718783b */ /* 0x000fe20000004200 */
[----:B---3--:R-:W-:Y:S01]  /*19800*/  HMMA.16816.F32.BF16 R120, R28, R4, R120 ;  /* 0x000000041c78723c */ /* 0x008fe20000041878 */
[----:B----4-:R-:W-:Y:S01]  /*19810*/  @!P4 FMUL R147, R147, R147 ;  /* 0x000000939393c220 */ /* 0x010fe20000400000 */
[----:B------:R-:W-:-:S03]  /*19820*/  FSETP.GEU.AND P4, PT, R155, -126, PT ;  /* 0xc2fc00009b00780b */ /* 0x000fc60003f8e000 */
[----:B------:R-:W-:Y:S01]  /*19830*/  @!P2 FMUL R2, R2, 0.5 ;  /* 0x3f0000000202a820 */ /* 0x000fe20000400000 */
[C---:B------:R-:W-:Y:S01]  /*19840*/  HMMA.16816.F32.BF16 R116, R28.reuse, R6, R116 ;  /* 0x000000061c74723c */ /* 0x040fe20000041874 */
[----:B------:R-:W3:Y:S04]  /*19850*/  LDSM.16.MT88.4 R4, [R212+0x11000] ;  /* 0x01100000d404783b */ /* 0x000ee80000004200 */
[----:B------:R-:W4:Y:S01]  /*19860*/  MUFU.EX2 R2, R2 ;  /* 0x0000000200027308 */ /* 0x000f220000000800 */
[----:B-1----:R-:W-:Y:S01]  /*19870*/  HMMA.16816.F32.BF16 R112, R28, R20, R112 ;  /* 0x000000141c70723c */ /* 0x002fe20000041870 */
[----:B--2---:R-:W-:Y:S01]  /*19880*/  @!P5 FMUL R0, R0, R0 ;  /* 0x000000000000d220 */ /* 0x004fe20000400000 */
[----:B------:R-:W-:Y:S01]  /*19890*/  FADD R145, -R135, R248 ;  /* 0x000000f887917221 */ /* 0x000fe20000000100 */
[----:B------:R-:W-:-:S03]  /*198a0*/  @!P4 FMUL R155, R155, 0.5 ;  /* 0x3f0000009b9bc820 */ /* 0x000fc60000400000 */
[C---:B------:R-:W-:Y:S01]  /*198b0*/  HMMA.16816.F32.BF16 R108, R28.reuse, R22, R108 ;  /* 0x000000161c6c723c */ /* 0x040fe2000004186c */
[----:B------:R-:W1:Y:S01]  /*198c0*/  LDSM.16.MT88.4 R20, [R213+0xd800] ;  /* 0x00d80000d514783b */ /* 0x000e620000004200 */
[----:B------:R-:W-:Y:S01]  /*198d0*/  FSETP.GEU.AND P5, PT, R145, -126, PT ;  /* 0xc2fc00009100780b */ /* 0x000fe20003fae000 */
[----:B------:R-:W2:Y:S03]  /*198e0*/  MUFU.EX2 R155, R155 ;  /* 0x0000009b009b7308 */ /* 0x000ea60000000800 */
[----:B------:R-:W-:Y:S01]  /*198f0*/  HMMA.16816.F32.BF16 R96, R28, R36, R96 ;  /* 0x000000241c60723c */ /* 0x000fe20000041860 */
[----:B----4-:R-:W-:-:S05]  /*19900*/  @!P2 FMUL R2, R2, R2 ;  /* 0x000000020202a220 */ /* 0x010fca0000400000 */
[----:B-----5:R-:W-:Y:S03]  /*19910*/  HMMA.16816.F32.BF16 R104, R28, R12, R104 ;  /* 0x0000000c1c68723c */ /* 0x020fe60000041868 */
[----:B------:R-:W-:-:S03]  /*19920*/  @!P5 FMUL R145, R145, 0.5 ;  /* 0x3f0000009191d820 */ /* 0x000fc60000400000 */
[C---:B------:R-:W-:Y:S01]  /*19930*/  HMMA.16816.F32.BF16 R100, R28.reuse, R14, R100 ;  /* 0x0000000e1c64723c */ /* 0x040fe20000041864 */
[----:B------:R-:W4:Y:S02]  /*19940*/  LDSM.16.MT88.4 R12, [R212+0xd800] ;  /* 0x00d80000d40c783b */ /* 0x000f240000004200 */
[----:B------:R-:W5:Y:S01]  /*19950*/  MUFU.EX2 R145, R145 ;  /* 0x0000009100917308 */ /* 0x000f620000000800 */
[----:B--2---:R-:W-:Y:S02]  /*19960*/  @!P4 FMUL R155, R155, R155 ;  /* 0x0000009b9b9bc220 */ /* 0x004fe40000400000 */
[C---:B------:R-:W-:Y:S06]  /*19970*/  HMMA.16816.F32.BF16 R88, R28.reuse, R16, R88 ;  /* 0x000000101c58723c */ /* 0x040fec0000041858 */
[----:B------:R-:W-:Y:S01]  /*19980*/  HMMA.16816.F32.BF16 R84, R28, R18, R84 ;  /* 0x000000121c54723c */ /* 0x000fe20000041854 */
[----:B------:R-:W-:Y:S01]  /*19990*/  F2FP.BF16.F32.PACK_AB R16, R40, R43 ;  /* 0x0000002b2810723e */ /* 0x000fe200000010ff */
[----:B------:R-:W-:Y:S01]  /*199a0*/  FADD R43, R43, R44 ;  /* 0x0000002c2b2b7221 */ /* 0x000fe20000000000 */
[----:B------:R-:W-:Y:S01]  /*199b0*/  F2FP.BF16.F32.PACK_AB R17, R8, R41 ;  /* 0x000000290811723e */ /* 0x000fe200000010ff */
[----:B------:R-:W-:-:S02]  /*199c0*/  FADD R41, R41, R42 ;  /* 0x0000002a29297221 */ /* 0x000fc40000000000 */
[C---:B---3--:R-:W-:Y:S01]  /*199d0*/  HMMA.16816.F32.BF16 R80, R28.reuse, R4, R80 ;  /* 0x000000041c50723c */ /* 0x048fe20000041850 */
[----:B------:R-:W-:Y:S01]  /*199e0*/  F2FP.BF16.F32.PACK_AB R18, R0, R9 ;  /* 0x000000090012723e */ /* 0x000fe200000010ff */
[----:B-----5:R-:W-:Y:S01]  /*199f0*/  @!P5 FMUL R145, R145, R145 ;  /* 0x000000919191d220 */ /* 0x020fe20000400000 */
[----:B------:R-:W-:Y:S01]  /*19a00*/  F2FP.BF16.F32.PACK_AB R19, R143, R2 ;  /* 0x000000028f13723e */ /* 0x000fe200000010ff */
[----:B------:R-:W-:Y:S01]  /*19a10*/  FADD R40, R40, R43 ;  /* 0x0000002b28287221 */ /* 0x000fe20000000000 */
[----:B------:R-:W-:Y:S01]  /*19a20*/  FADD R41, R8, R41 ;  /* 0x0000002908297221 */ /* 0x000fe20000000000 */
[----:B------:R-:W-:Y:S01]  /*19a30*/  HMMA.16816.F32.BF16 R76, R28, R6, R76 ;  /* 0x000000061c4c723c */ /* 0x000fe2000004184c */
[----:B------:R-:W-:Y:S01]  /*19a40*/  LDSM.16.MT88.4 R4, [R211+0xd800] ;  /* 0x00d80000d304783b */ /* 0x000fe20000004200 */
[----:B------:R-:W-:Y:S01]  /*19a50*/  FADD R9, R9, R40 ;  /* 0x0000002809097221 */ /* 0x000fe20000000000 */
[----:B------:R-:W-:-:S03]  /*19a60*/  FADD R2, R2, R41 ;  /* 0x0000002902027221 */ /* 0x000fc60000000000 */
[----:B------:R-:W-:Y:S01]  /*19a70*/  HMMA.16816.F32.BF16 R128, R16, R24, R128 ;  /* 0x000000181080723c */ /* 0x000fe20000041880 */
[----:B------:R-:W-:Y:S01]  /*19a80*/  FADD R0, R0, R9 ;  /* 0x0000000900007221 */ /* 0x000fe20000000000 */
[----:B------:R-:W-:-:S04]  /*19a90*/  FADD R143, R143, R2 ;  /* 0x000000028f8f7221 */ /* 0x000fc80000000000 */
[C---:B------:R-:W-:Y:S01]  /*19aa0*/  HMMA.16816.F32.BF16 R124, R16.reuse, R26, R124 ;  /* 0x0000001a107c723c */ /* 0x040fe2000004187c */
[----:B------:R-:W2:Y:S05]  /*19ab0*/  LDSM.16.MT88.4 R24, [R215+0x11800] ;  /* 0x01180000d718783b */ /* 0x000eaa0000004200 */
[----:B-1----:R-:W-:Y:S06]  /*19ac0*/  HMMA.16816.F32.BF16 R120, R16, R20, R120 ;  /* 0x000000141078723c */ /* 0x002fec0000041878 */
[C---:B------:R-:W-:Y:S01]  /*19ad0*/  HMMA.16816.F32.BF16 R92, R28.reuse, R38, R92 ;  /* 0x000000261c5c723c */ /* 0x040fe2000004185c */
[-C--:B------:R-:W-:Y:S01]  /*19ae0*/  FMUL R20, R246, R141.reuse ;  /* 0x0000008df6147220 */ /* 0x080fe20000400000 */
[----:B------:R-:W-:Y:S01]  /*19af0*/  FMUL R21, R194, R141 ;  /* 0x0000008dc2157220 */ /* 0x000fe20000400000 */
[----:B------:R-:W-:Y:S02]  /*19b00*/  LDSM.16.MT88.4 R36, [R215+0x12000] ;  /* 0x01200000d724783b */ /* 0x000fe40000004200 */
[----:B------:R-:W-:Y:S01]  /*19b10*/  FADD R20, -R135, R20 ;  /* 0x0000001487147221 */ /* 0x000fe20000000100 */
[----:B------:R-:W-:Y:S04]  /*19b20*/  HMMA.16816.F32.BF16 R72, R28, R32, R72 ;  /* 0x000000201c48723c */ /* 0x000fe80000041848 */
[----:B------:R-:W-:-:S02]  /*19b30*/  FSETP.GEU.AND P2, PT, R20, -126, PT ;  /* 0xc2fc00001400780b */ /* 0x000fc40003f4e000 */
[----:B------:R-:W-:Y:S01]  /*19b40*/  HMMA.16816.F32.BF16 R68, R28, R34, R68 ;  /* 0x000000221c44723c */ /* 0x000fe20000041844 */
[----:B------:R-:W-:Y:S05]  /*19b50*/  LDSM.16.MT88.4 R32, [R211+0x12000] ;  /* 0x01200000d320783b */ /* 0x000fea0000004200 */
[----:B----4-:R-:W-:Y:S01]  /*19b60*/  HMMA.16816.F32.BF16 R112, R16, R12, R112 ;  /* 0x0000000c1070723c */ /* 0x010fe20000041870 */
[----:B------:R-:W-:-:S04]  /*19b70*/  FADD R28, -R66, R21 ;  /* 0x00000015421c7221 */ /* 0x000fc80000000100 */
[----:B------:R-:W-:Y:S01]  /*19b80*/  @!P2 FMUL R20, R20, 0.5 ;  /* 0x3f0000001414a820 */ /* 0x000fe20000400000 */
[C---:B------:R-:W-:Y:S01]  /*19b90*/  FSETP.GEU.AND P1, PT, R28.reuse, -126, PT ;  /* 0xc2fc00001c00780b */ /* 0x040fe20003f2e000 */
[C---:B------:R-:W-:Y:S01]  /*19ba0*/  HMMA.16816.F32.BF16 R108, R16.reuse, R14, R108 ;  /* 0x0000000e106c723c */ /* 0x040fe2000004186c */
[----:B------:R-:W1:Y:S05]  /*19bb0*/  LDSM.16.MT88.4 R12, [R213+0x11800] ;  /* 0x01180000d50c783b */ /* 0x000e6a0000004200 */
[C---:B------:R-:W-:Y:S06]  /*19bc0*/  HMMA.16816.F32.BF16 R116, R16.reuse, R22, R116 ;  /* 0x000000161074723c */ /* 0x040fec0000041874 */
[----:B------:R-:W-:Y:S01]  /*19bd0*/  @!P1 FMUL R28, R28, 0.5 ;  /* 0x3f0000001c1c9820 */ /* 0x000fe20000400000 */
[----:B--2---:R-:W-:Y:S01]  /*19be0*/  HMMA.16816.F32.BF16 R96, R16, R24, R96 ;  /* 0x000000181060723c */ /* 0x004fe20000041860 */
[----:B------:R-:W-:-:S02]  /*19bf0*/  FMUL R22, R168, R141 ;  /* 0x0000008da8167220 */ /* 0x000fc40000400000 */
[----:B------:R-:W2:Y:S02]  /*19c00*/  MUFU.EX2 R168, R20 ;  /* 0x0000001400a87308 */ /* 0x000ea40000000800 */
[----:B------:R-:W-:Y:S01]  /*19c10*/  FADD R149, -R135, R22 ;  /* 0x0000001687957221 */ /* 0x000fe20000000100 */
[C---:B------:R-:W-:Y:S01]  /*19c20*/  HMMA.16816.F32.BF16 R104, R16.reuse, R4, R104 ;  /* 0x000000041068723c */ /* 0x040fe20000041868 */
[-C--:B------:R-:W-:Y:S01]  /*19c30*/  FMUL R24, R170, R141.reuse ;  /* 0x0000008daa187220 */ /* 0x080fe20000400000 */
[----:B------:R-:W-:Y:S02]  /*19c40*/  FMUL R25, R172, R141 ;  /* 0x0000008dac197220 */ /* 0x000fe40000400000 */
[----:B------:R-:W-:Y:S01]  /*19c50*/  FSETP.GEU.AND P6, PT, R149, -126, PT ;  /* 0xc2fc00009500780b */ /* 0x000fe20003fce000 */
[----:B------:R-:W3:Y:S01]  /*19c60*/  MUFU.EX2 R170, R28 ;  /* 0x0000001c00aa7308 */ /* 0x000ee20000000800 */
[----:B------:R-:W-:Y:S01]  /*19c70*/  HMMA.16816.F32.BF16 R100, R16, R6, R100 ;  /* 0x000000061064723c */ /* 0x000fe20000041864 */
[----:B------:R-:W4:Y:S01]  /*19c80*/  LDSM.16.MT88.4 R4, [R212+0x11800] ;  /* 0x01180000d404783b */ /* 0x000f220000004200 */
[----:B------:R-:W-:Y:S01]  /*19c90*/  FADD R174, -R66, R25 ;  /* 0x0000001942ae7221 */ /* 0x000fe20000000100 */
[----:B------:R-:W-:-:S03]  /*19ca0*/  FADD R24, -R135, R24 ;  /* 0x0000001887187221 */ /* 0x000fc60000000100 */
[C---:B------:R-:W-:Y:S01]  /*19cb0*/  HMMA.16816.F32.BF16 R92, R16.reuse, R26, R92 ;  /* 0x0000001a105c723c */ /* 0x040fe2000004185c */
[----:B--2---:R-:W-:Y:S01]  /*19cc0*/  @!P2 FMUL R168, R168, R168 ;  /* 0x000000a8a8a8a220 */ /* 0x004fe20000400000 */
[----:B------:R-:W-:Y:S01]  /*19cd0*/  FSETP.GEU.AND P2, PT, R151, -126, PT ;  /* 0xc2fc00009700780b */ /* 0x000fe20003f4e000 */
[----:B------:R-:W2:Y:S01]  /*19ce0*/  LDSM.16.MT88.4 R20, [R211+0x11800] ;  /* 0x01180000d314783b */ /* 0x000ea20000004200 */
[----:B------:R-:W-:Y:S01]  /*19cf0*/  FSETP.GEU.AND P5, PT, R24, -126, PT ;  /* 0xc2fc00001800780b */ /* 0x000fe20003fae000 */
[----:B------:R-:W-:Y:S01]  /*19d00*/  @!P6 FMUL R149, R149, 0.5 ;  /* 0x3f0000009595e820 */ /* 0x000fe20000400000 */
[----:B---3--:R-:W-:Y:S01]  /*19d10*/  @!P1 FMUL R170, R170, R170 ;  /* 0x000000aaaaaa9220 */ /* 0x008fe20000400000 */
[----:B------:R-:W-:Y:S01]  /*19d20*/  FSETP.GEU.AND P1, PT, R174, -126, PT ;  /* 0xc2fc0000ae00780b */ /* 0x000fe20003f2e000 */
[----:B-1----:R-:W-:Y:S03]  /*19d30*/  HMMA.16816.F32.BF16 R88, R16, R12, R88 ;  /* 0x0000000c1058723c */ /* 0x002fe60000041858 */
[----:B------:R-:W1:Y:S01]  /*19d40*/  MUFU.EX2 R149, R149 ;  /* 0x0000009500957308 */ /* 0x000e620000000800 */
[----:B------:R-:W-:Y:S01]  /*19d50*/  F2FP.BF16.F32.PACK_AB R28, R168, R145 ;  /* 0x00000091a81c723e */ /* 0x000fe200000010ff */
[----:B------:R-:W-:-:S02]  /*19d60*/  FADD R145, R145, R0 ;  /* 0x0000000091917221 */ /* 0x000fc40000000000 */
[----:B------:R-:W-:Y:S01]  /*19d70*/  @!P2 FMUL R151, R151, 0.5 ;  /* 0x3f0000009797a820 */ /* 0x000fe20000400000 */
[C---:B------:R-:W-:Y:S01]  /*19d80*/  F2FP.BF16.F32.PACK_AB R29, R147.reuse, R170 ;  /* 0x000000aa931d723e */ /* 0x040fe200000010ff */
[----:B------:R-:W-:Y:S01]  /*19d90*/  HMMA.16816.F32.BF16 R84, R16, R14, R84 ;  /* 0x0000000e1054723c */ /* 0x000fe20000041854 */
[----:B------:R-:W3:Y:S01]  /*19da0*/  LDSM.16.MT88.4 R12, [R215+0xe000] ;  /* 0x00e00000d70c783b */ /* 0x000ee20000004200 */
[----:B------:R-:W-:Y:S01]  /*19db0*/  @!P5 FMUL R24, R24, 0.5 ;  /* 0x3f0000001818d820 */ /* 0x000fe20000400000 */
[----:B------:R-:W-:Y:S01]  /*19dc0*/  FADD R170, R170, R143 ;  /* 0x0000008faaaa7221 */ /* 0x000fe20000000000 */
[----:B------:R-:W5:Y:S01]  /*19dd0*/  MUFU.EX2 R151, R151 ;  /* 0x0000009700977308 */ /* 0x000f620000000800 */
[----:B------:R-:W-:Y:S01]  /*19de0*/  FADD R168, R168, R145 ;  /* 0x00000091a8a87221 */ /* 0x000fe20000000000 */
[----:B------:R-:W-:Y:S01]  /*19df0*/  @!P1 FMUL R174, R174, 0.5 ;  /* 0x3f000000aeae9820 */ /* 0x000fe20000400000 */
[----:B------:R-:W-:-:S05]  /*19e00*/  FADD R170, R147, R170 ;  /* 0x000000aa93aa7221 */ /* 0x000fca0000000000 */
[----:B------:R-:W2:Y:S01]  /*19e10*/  MUFU.EX2 R172, R24 ;  /* 0x0000001800ac7308 */ /* 0x000ea20000000800 */
[----:B-1----:R-:W-:Y:S01]  /*19e20*/  @!P6 FMUL R149, R149, R149 ;  /* 0x000000959595e220 */ /* 0x002fe20000400000 */
[C---:B----4-:R-:W-:Y:S06]  /*19e30*/  HMMA.16816.F32.BF16 R80, R16.reuse, R4, R80 ;  /* 0x000000041050723c */ /* 0x050fec0000041850 */
[----:B------:R-:W1:Y:S01]  /*19e40*/  MUFU.EX2 R174, R174 ;  /* 0x000000ae00ae7308 */ /* 0x000e620000000800 */
[----:B-----5:R-:W-:Y:S01]  /*19e50*/  @!P2 FMUL R151, R151, R151 ;  /* 0x000000979797a220 */ /* 0x020fe20000400000 */
[----:B------:R-:W-:Y:S01]  /*19e60*/  HMMA.16816.F32.BF16 R76, R16, R6, R76 ;  /* 0x00000006104c723c */ /* 0x000fe2000004184c */
[----:B------:R-:W4:Y:S01]  /*19e70*/  LDSM.16.MT88.4 R4, [R213+0xe000] ;  /* 0x00e00000d504783b */ /* 0x000f220000004200 */
[----:B--2---:R-:W-:-:S04]  /*19e80*/  @!P5 FMUL R172, R172, R172 ;  /* 0x000000acacacd220 */ /* 0x004fc80000400000 */
[C---:B------:R-:W-:Y:S01]  /*19e90*/  HMMA.16816.F32.BF16 R72, R16.reuse, R20, R72 ;  /* 0x000000141048723c */ /* 0x040fe20000041848 */
[----:B------:R-:W-:Y:S02]  /*19ea0*/  FSETP.GEU.AND P5, PT, R153, -126, PT ;  /* 0xc2fc00009900780b */ /* 0x000fe40003fae000 */
[----:B------:R-:W-:Y:S01]  /*19eb0*/  F2FP.BF16.F32.PACK_AB R30, R172, R149 ;  /* 0x00000095ac1e723e */ /* 0x000fe200000010ff */
[----:B------:R-:W-:Y:S02]  /*19ec0*/  FADD R149, R149, R168 ;  /* 0x000000a895957221 */ /* 0x000fe40000000000 */
[----:B------:R-:W-:Y:S01]  /*19ed0*/  HMMA.16816.F32.BF16 R68, R16, R22, R68 ;  /* 0x000000161044723c */ /* 0x000fe20000041844 */
[----:B-1----:R-:W-:Y:S01]  /*19ee0*/  @!P1 FMUL R174, R174, R174 ;  /* 0x000000aeaeae9220 */ /* 0x002fe20000400000 */
[----:B------:R-:W1:Y:S01]  /*19ef0*/  LDSM.16.MT88.4 R20, [R212+0xe000] ;  /* 0x00e00000d414783b */ /* 0x000e620000004200 */
[----:B------:R-:W-:-:S03]  /*19f00*/  FADD R172, R172, R149 ;  /* 0x00000095acac7221 */ /* 0x000fc60000000000 */
[----:B------:R-:W-:Y:S01]  /*19f10*/  F2FP.BF16.F32.PACK_AB R31, R174, R151 ;  /* 0x00000097ae1f723e */ /* 0x000fe200000010ff */
[----:B------:R-:W-:Y:S01]  /*19f20*/  FMUL R16, R188, R141 ;  /* 0x0000008dbc107220 */ /* 0x000fe20000400000 */
[----:B------:R-:W-:Y:S01]  /*19f30*/  @!P5 FMUL R153, R153, 0.5 ;  /* 0x3f0000009999d820 */ /* 0x000fe20000400000 */
[----:B------:R-:W-:Y:S02]  /*19f40*/  FADD R151, R151, R170 ;  /* 0x000000aa97977221 */ /* 0x000fe40000000000 */
[----:B------:R-:W-:Y:S02]  /*19f50*/  FADD R16, -R135, R16 ;  /* 0x0000001087107221 */ /* 0x000fe40000000100 */
[----:B---3--:R-:W-:Y:S01]  /*19f60*/  HMMA.16816.F32.BF16 R128, R28, R12, R128 ;  /* 0x0000000c1c80723c */ /* 0x008fe20000041880 */
[----:B------:R-:W2:Y:S01]  /*19f70*/  MUFU.EX2 R153, R153 ;  /* 0x0000009900997308 */ /* 0x000ea20000000800 */
[----:B------:R-:W-:Y:S01]  /*19f80*/  FADD R151, R174, R151 ;  /* 0x00000097ae977221 */ /* 0x000fe20000000000 */
[----:B------:R-:W-:-:S03]  /*19f90*/  FSETP.GEU.AND P2, PT, R16, -126, PT ;  /* 0xc2fc00001000780b */ /* 0x000fc60003f4e000 */
[----:B------:R-:W-:Y:S01]  /*19fa0*/  HMMA.16816.F32.BF16 R124, R28, R14, R124 ;  /* 0x0000000e1c7c723c */ /* 0x000fe2000004187c */
[----:B------:R-:W-:-:S04]  /*19fb0*/  FMUL R13, R186, R141 ;  /* 0x0000008dba0d7220 */ /* 0x000fc80000400000 */
[----:B------:R-:W-:Y:S01]  /*19fc0*/  FADD R24, -R66, R13 ;  /* 0x0000000d42187221 */ /* 0x000fe20000000100 */
[C---:B------:R-:W-:Y:S01]  /*19fd0*/  HMMA.16816.F32.BF16 R96, R28.reuse, R36, R96 ;  /* 0x000000241c60723c */ /* 0x040fe20000041860 */
[----:B------:R-:W3:Y:S03]  /*19fe0*/  LDSM.16.MT88.4 R12, [R211+0xe000] ;  /* 0x00e00000d30c783b */ /* 0x000ee60000004200 */
[----:B------:R-:W-:Y:S01]  /*19ff0*/  FSETP.GEU.AND P1, PT, R24, -126, PT ;  /* 0xc2fc00001800780b */ /* 0x000fe20003f2e000 */
[----:B------:R-:W-:Y:S01]  /*1a000*/  @!P2 FMUL R16, R16, 0.5 ;  /* 0x3f0000001010a820 */ /* 0x000fe20000400000 */
[----:B----4-:R-:W-:Y:S01]  /*1a010*/  HMMA.16816.F32.BF16 R120, R28, R4, R120 ;  /* 0x000000041c78723c */ /* 0x010fe20000041878 */
[----:B--2---:R-:W-:Y:S01]  /*1a020*/  @!P5 FMUL R153, R153, R153 ;  /* 0x000000999999d220 */ /* 0x004fe20000400000 */
[----:B------:R-:W-:Y:S01]  /*1a030*/  FSETP.GEU.AND P5, PT, R176, -126, PT ;  /* 0xc2fc0000b000780b */ /* 0x000fe20003fae000 */
[----:B------:R-:W-:-:S03]  /*1a040*/  FADD R37, -R135, R166 ;  /* 0x000000a687257221 */ /* 0x000fc60000000100 */
[C---:B------:R-:W-:Y:S01]  /*1a050*/  HMMA.16816.F32.BF16 R116, R28.reuse, R6, R116 ;  /* 0x000000061c74723c */ /* 0x040fe20000041874 */
[-C--:B------:R-:W-:Y:S02]  /*1a060*/  FMUL R4, R182, R141.reuse ;  /* 0x0000008db6047220 */ /* 0x080fe40000400000 */
[----:B------:R-:W2:Y:S02]  /*1a070*/  MUFU.EX2 R182, R16 ;  /* 0x0000001000b67308 */ /* 0x000ea40000000800 */
[----:B------:R-:W-:Y:S01]  /*1a080*/  @!P1 FMUL R24, R24, 0.5 ;  /* 0x3f00000018189820 */ /* 0x000fe20000400000 */
[----:B------:R-:W-:Y:S01]  /*1a090*/  FADD R157, -R135, R4 ;  /* 0x00000004879d7221 */ /* 0x000fe20000000100 */
[C---:B-1----:R-:W-:Y:S01]  /*1a0a0*/  HMMA.16816.F32.BF16 R112, R28.reuse, R20, R112 ;  /* 0x000000141c70723c */ /* 0x042fe20000041870 */
[----:B------:R-:W1:Y:S01]  /*1a0b0*/  LDSM.16.MT88.4 R4, [R212+0x12000] ;  /* 0x01200000d404783b */ /* 0x000e620000004200 */
[----:B------:R-:W-:Y:S02]  /*1a0c0*/  @!P5 FMUL R176, R176, 0.5 ;  /* 0x3f000000b0b0d820 */ /* 0x000fe40000400000 */
[----:B------:R-:W4:Y:S01]  /*1a0d0*/  MUFU.EX2 R178, R24 ;  /* 0x0000001800b27308 */ /* 0x000f220000000800 */
[----:B------:R-:W-:Y:S01]  /*1a0e0*/  FSETP.GEU.AND P6, PT, R157, -126, PT ;  /* 0xc2fc00009d00780b */ /* 0x000fe20003fce000 */
[C---:B------:R-:W-:Y:S01]  /*1a0f0*/  HMMA.16816.F32.BF16 R108, R28.reuse, R22, R108 ;  /* 0x000000161c6c723c */ /* 0x040fe2000004186c */
[----:B------:R-:W-:Y:S05]  /*1a100*/  LDSM.16.MT88.4 R20, [R213+0xe800] ;  /* 0x00e80000d514783b */ /* 0x000fea0000004200 */
[----:B------:R-:W5:Y:S01]  /*1a110*/  MUFU.EX2 R176, R176 ;  /* 0x000000b000b07308 */ /* 0x000f620000000800 */
[----:B--2---:R-:W-:Y:S01]  /*1a120*/  @!P2 FMUL R182, R182, R182 ;  /* 0x000000b6b6b6a220 */ /* 0x004fe20000400000 */
[----:B------:R-:W2:Y:S01]  /*1a130*/  LDSM.16.MT88.4 R16, [R213+0x12000] ;  /* 0x01200000d510783b */ /* 0x000ea20000004200 */
[----:B------:R-:W-:Y:S01]  /*1a140*/  FSETP.GEU.AND P2, PT, R159, -126, PT ;  /* 0xc2fc00009f00780b */ /* 0x000fe20003f4e000 */
[C---:B------:R-:W-:Y:S02]  /*1a150*/  HMMA.16816.F32.BF16 R92, R28.reuse, R38, R92 ;  /* 0x000000261c5c723c */ /* 0x040fe4000004185c */
[----:B------:R-:W-:Y:S01]  /*1a160*/  @!P6 FMUL R157, R157, 0.5 ;  /* 0x3f0000009d9de820 */ /* 0x000fe20000400000 */
[----:B----4-:R-:W-:Y:S01]  /*1a170*/  @!P1 FMUL R178, R178, R178 ;  /* 0x000000b2b2b29220 */ /* 0x010fe20000400000 */
[----:B------:R-:W-:Y:S01]  /*1a180*/  FSETP.GEU.AND P1, PT, R161, -126, PT ;  /* 0xc2fc0000a100780b */ /* 0x000fe20003f2e000 */
[----:B------:R-:W4:Y:S03]  /*1a190*/  LDSM.16.MT88.4 R24, [R215+0xe800] ;  /* 0x00e80000d718783b */ /* 0x000f260000004200 */
[----:B------:R-:W1:Y:S01]  /*1a1a0*/  MUFU.EX2 R157, R157 ;  /* 0x0000009d009d7308 */ /* 0x000e620000000800 */
[C---:B---3--:R-:W-:Y:S01]  /*1a1b0*/  HMMA.16816.F32.BF16 R104, R28.reuse, R12, R104 ;  /* 0x0000000c1c68723c */ /* 0x048fe20000041868 */
[-C--:B------:R-:W-:Y:S01]  /*1a1c0*/  FMUL R38, R164, R141.reuse ;  /* 0x0000008da4267220 */ /* 0x080fe20000400000 */
[----:B------:R-:W-:Y:S01]  /*1a1d0*/  FMUL R39, R160, R141 ;  /* 0x0000008da0277220 */ /* 0x000fe20000400000 */
[----:B------:R-:W-:Y:S01]  /*1a1e0*/  @!P2 FMUL R159, R159, 0.5 ;  /* 0x3f0000009f9fa820 */ /* 0x000fe20000400000 */
[----:B-----5:R-:W-:Y:S01]  /*1a1f0*/  @!P5 FMUL R176, R176, R176 ;  /* 0x000000b0b0b0d220 */ /* 0x020fe20000400000 */
[----:B------:R-:W-:Y:S01]  /*1a200*/  FADD R38, -R135, R38 ;  /* 0x0000002687267221 */ /* 0x000fe20000000100 */
[C---:B------:R-:W-:Y:S01]  /*1a210*/  HMMA.16816.F32.BF16 R100, R28.reuse, R14, R100 ;  /* 0x0000000e1c64723c */ /* 0x040fe20000041864 */
[----:B------:R-:W3:Y:S01]  /*1a220*/  LDSM.16.MT88.4 R12, [R212+0xe800] ;  /* 0x00e80000d40c783b */ /* 0x000ee20000004200 */
[----:B------:R-:W-:Y:S01]  /*1a230*/  FSETP.GEU.AND P5, PT, R37, -126, PT ;  /* 0xc2fc00002500780b */ /* 0x000fe20003fae000 */
[----:B------:R-:W5:Y:S01]  /*1a240*/  MUFU.EX2 R159, R159 ;  /* 0x0000009f009f7308 */ /* 0x000f620000000800 */
[----:B------:R-:W-:Y:S01]  /*1a250*/  @!P1 FMUL R161, R161, 0.5 ;  /* 0x3f000000a1a19820 */ /* 0x000fe20000400000 */
[----:B------:R-:W-:Y:S01]  /*1a260*/  FADD R39, -R66, R39 ;  /* 0x0000002742277221 */ /* 0x000fe20000000100 */
[----:B------:R-:W-:Y:S01]  /*1a270*/  HMMA.16816.F32.BF16 R72, R28, R32, R72 ;  /* 0x000000201c48723c */ /* 0x000fe20000041848 */
[----:B-1----:R-:W-:-:S04]  /*1a280*/  @!P6 FMUL R157, R157, R157 ;  /* 0x0000009d9d9de220 */ /* 0x002fc80000400000 */
[----:B------:R-:W1:Y:S01]  /*1a290*/  MUFU.EX2 R36, R161 ;  /* 0x000000a100247308 */ /* 0x000e620000000800 */
[----:B------:R-:W-:Y:S01]  /*1a2a0*/  HMMA.16816.F32.BF16 R80, R28, R4, R80 ;  /* 0x000000041c50723c */ /* 0x000fe20000041850 */
[----:B------:R-:W-:Y:S02]  /*1a2b0*/  FSETP.GEU.AND P4, PT, R39, -126, PT ;  /* 0xc2fc00002700780b */ /* 0x000fe40003f8e000 */
[----:B------:R-:W-:-:S03]  /*1a2c0*/  @!P5 FMUL R37, R37, 0.5 ;  /* 0x3f0000002525d820 */ /* 0x000fc60000400000 */
[C---:B------:R-:W-:Y:S01]  /*1a2d0*/  HMMA.16816.F32.BF16 R76, R28.reuse, R6, R76 ;  /* 0x000000061c4c723c */ /* 0x040fe2000004184c */
[----:B------:R-:W3:Y:S01]  /*1a2e0*/  LDSM.16.MT88.4 R4, [R211+0xe800] ;  /* 0x00e80000d304783b */ /* 0x000ee20000004200 */
[----:B-----5:R-:W-:Y:S01]  /*1a2f0*/  @!P2 FMUL R159, R159, R159 ;  /* 0x0000009f9f9fa220 */ /* 0x020fe20000400000 */
[----:B------:R-:W-:Y:S01]  /*1a300*/  FSETP.GEU.AND P2, PT, R38, -126, PT ;  /* 0xc2fc00002600780b */ /* 0x000fe20003f4e000 */
[----:B------:R-:W5:Y:S02]  /*1a310*/  MUFU.EX2 R37, R37 ;  /* 0x0000002500257308 */ /* 0x000f640000000800 */
[----:B--2---:R-:W-:Y:S02]  /*1a320*/  HMMA.16816.F32.BF16 R88, R28, R16, R88 ;  /* 0x000000101c58723c */ /* 0x004fe40000041858 */
[----:B------:R-:W-:Y:S01]  /*1a330*/  @!P4 FMUL R39, R39, 0.5 ;  /* 0x3f0000002727c820 */ /* 0x000fe20000400000 */
[----:B-1----:R-:W-:-:S03]  /*1a340*/  @!P1 FMUL R36, R36, R36 ;  /* 0x0000002424249220 */ /* 0x002fc60000400000 */
[C---:B------:R-:W-:Y:S01]  /*1a350*/  HMMA.16816.F32.BF16 R84, R28.reuse, R18, R84 ;  /* 0x000000121c54723c */ /* 0x040fe20000041854 */
[----:B------:R-:W-:Y:S01]  /*1a360*/  F2FP.BF16.F32.PACK_AB R16, R182, R153 ;  /* 0x00000099b610723e */ /* 0x000fe200000010ff */
[----:B------:R-:W1:Y:S01]  /*1a370*/  MUFU.EX2 R39, R39 ;  /* 0x0000002700277308 */ /* 0x000e620000000800 */
[----:B------:R-:W-:Y:S01]  /*1a380*/  F2FP.BF16.F32.PACK_AB R17, R155, R178 ;  /* 0x000000b29b11723e */ /* 0x000fe200000010ff */
[----:B------:R-:W-:Y:S01]  /*1a390*/  @!P2 FMUL R38, R38, 0.5 ;  /* 0x3f0000002626a820 */ /* 0x000fe20000400000 */
[----:B------:R-:W-:Y:S01]  /*1a3a0*/  FADD R153, R153, R172 ;  /* 0x000000ac99997221 */ /* 0x000fe20000000000 */
[----:B------:R-:W-:Y:S01]  /*1a3b0*/  HMMA.16816.F32.BF16 R68, R28, R34, R68 ;  /* 0x000000221c44723c */ /* 0x000fe20000041844 */
[----:B------:R-:W-:Y:S01]  /*1a3c0*/  F2FP.BF16.F32.PACK_AB R18, R176, R157 ;  /* 0x0000009db012723e */ /* 0x000fe200000010ff */
[----:B------:R-:W-:Y:S01]  /*1a3d0*/  LDSM.16.MT88.4 R32, [R211+0x13000] ;  /* 0x01300000d320783b */ /* 0x000fe20000004200 */
[----:B------:R-:W-:Y:S01]  /*1a3e0*/  F2FP.BF16.F32.PACK_AB R19, R36, R159 ;  /* 0x0000009f2413723e */ /* 0x000fe200000010ff */
[----:B------:R-:W2:Y:S01]  /*1a3f0*/  MUFU.EX2 R38, R38 ;  /* 0x0000002600267308 */ /* 0x000ea20000000800 */
[----:B-----5:R-:W-:Y:S01]  /*1a400*/  @!P5 FMUL R37, R37, R37 ;  /* 0x000000252525d220 */ /* 0x020fe20000400000 */
[----:B------:R-:W-:Y:S01]  /*1a410*/  FADD R178, R178, R151 ;  /* 0x00000097b2b27221 */ /* 0x000fe20000000000 */
[----:B------:R-:W-:Y:S01]  /*1a420*/  FMUL R31, R154, R141 ;  /* 0x0000008d9a1f7220 */ /* 0x000fe20000400000 */
[----:B------:R-:W-:Y:S01]  /*1a430*/  FADD R29, -R135, R158 ;  /* 0x0000009e871d7221 */ /* 0x000fe20000000100 */
[----:B------:R-:W-:Y:S01]  /*1a440*/  FADD R182, R182, R153 ;  /* 0x00000099b6b67221 */ /* 0x000fe20000000000 */
[C---:B----4-:R-:W-:Y:S01]  /*1a450*/  HMMA.16816.F32.BF16 R128, R16.reuse, R24, R128 ;  /* 0x000000181080723c */ /* 0x050fe20000041880 */
[----:B------:R-:W-:Y:S01]  /*1a460*/  FADD R154, -R66, R31 ;  /* 0x0000001f429a7221 */ /* 0x000fe20000000100 */
[----:B------:R-:W-:Y:S01]  /*1a470*/  FADD R178, R155, R178 ;  /* 0x000000b29bb27221 */ /* 0x000fe20000000000 */
[----:B------:R-:W-:Y:S01]  /*1a480*/  FSETP.GEU.AND P6, PT, R29, -126, PT ;  /* 0xc2fc00001d00780b */ /* 0x000fe20003fce000 */
[----:B-1----:R-:W-:Y:S01]  /*1a490*/  @!P4 FMUL R39, R39, R39 ;  /* 0x000000272727c220 */ /* 0x002fe20000400000 */
[----:B------:R-:W-:Y:S01]  /*1a4a0*/  FADD R157, R157, R182 ;  /* 0x000000b69d9d7221 */ /* 0x000fe20000000000 */
[----:B------:R-:W-:Y:S01]  /*1a4b0*/  HMMA.16816.F32.BF16 R124, R16, R26, R124 ;  /* 0x0000001a107c723c */ /* 0x000fe2000004187c */
[----:B------:R-:W1:Y:S01]  /*1a4c0*/  LDSM.16.MT88.4 R24, [R215+0x12800] ;  /* 0x01280000d718783b */ /* 0x000e620000004200 */
[----:B------:R-:W-:Y:S01]  /*1a4d0*/  FADD R159, R159, R178 ;  /* 0x000000b29f9f7221 */ /* 0x000fe20000000000 */
[----:B------:R-:W-:Y:S01]  /*1a4e0*/  FADD R176, R176, R157 ;  /* 0x0000009db0b07221 */ /* 0x000fe20000000000 */
[----:B--2---:R-:W-:-:S02]  /*1a4f0*/  @!P2 FMUL R38, R38, R38 ;  /* 0x000000262626a220 */ /* 0x004fc40000400000 */
[C---:B------:R-:W-:Y:S01]  /*1a500*/  HMMA.16816.F32.BF16 R120, R16.reuse, R20, R120 ;  /* 0x000000141078723c */ /* 0x040fe20000041878 */
[----:B------:R-:W-:Y:S01]  /*1a510*/  FSETP.GEU.AND P2, PT, R154, -126, PT ;  /* 0xc2fc00009a00780b */ /* 0x000fe20003f4e000 */
[----:B------:R-:W-:Y:S02]  /*1a520*/  FADD R159, R36, R159 ;  /* 0x0000009f249f7221 */ /* 0x000fe40000000000 */
[----:B------:R-:W-:Y:S02]  /*1a530*/  @!P6 FMUL R29, R29, 0.5 ;  /* 0x3f0000001d1de820 */ /* 0x000fe40000400000 */
[----:B---3--:R-:W-:Y:S01]  /*1a540*/  HMMA.16816.F32.BF16 R112, R16, R12, R112 ;  /* 0x0000000c1070723c */ /* 0x008fe20000041870 */
[----:B------:R-:W-:-:S04]  /*1a550*/  FMUL R21, R162, R141 ;  /* 0x0000008da2157220 */ /* 0x000fc80000400000 */
[----:B------:R-:W-:Y:S01]  /*1a560*/  FADD R28, -R66, R21 ;  /* 0x00000015421c7221 */ /* 0x000fe20000000100 */
[C---:B------:R-:W-:Y:S01]  /*1a570*/  HMMA.16816.F32.BF16 R108, R16.reuse, R14, R108 ;  /* 0x0000000e106c723c */ /* 0x040fe2000004186c */
[----:B------:R-:W2:Y:S01]  /*1a580*/  LDSM.16.MT88.4 R12, [R213+0x12800] ;  /* 0x01280000d50c783b */ /* 0x000ea20000004200 */
[----:B------:R-:W-:Y:S02]  /*1a590*/  @!P2 FMUL R154, R154, 0.5 ;  /* 0x3f0000009a9aa820 */ /* 0x000fe40000400000 */
[C---:B------:R-:W-:Y:S02]  /*1a5a0*/  FSETP.GEU.AND P1, PT, R28.reuse, -126, PT ;  /* 0xc2fc00001c00780b */ /* 0x040fe40003f2e000 */
[C---:B------:R-:W-:Y:S02]  /*1a5b0*/  HMMA.16816.F32.BF16 R104, R16.reuse, R4, R104 ;  /* 0x000000041068723c */ /* 0x040fe40000041868 */
[----:B------:R-:W3:Y:S04]  /*1a5c0*/  MUFU.EX2 R154, R154 ;  /* 0x0000009a009a7308 */ /* 0x000ee80000000800 */
[C---:B------:R-:W-:Y:S01]  /*1a5d0*/  HMMA.16816.F32.BF16 R100, R16.reuse, R6, R100 ;  /* 0x000000061064723c */ /* 0x040fe20000041864 */
[----:B------:R-:W4:Y:S04]  /*1a5e0*/  LDSM.16.MT88.4 R4, [R212+0x12800] ;  /* 0x01280000d404783b */ /* 0x000f280000004200 */
[----:B------:R-:W-:Y:S01]  /*1a5f0*/  @!P1 FMUL R28, R28, 0.5 ;  /* 0x3f0000001c1c9820 */ /* 0x000fe20000400000 */
[C---:B------:R-:W-:Y:S01]  /*1a600*/  HMMA.16816.F32.BF16 R116, R16.reuse, R22, R116 ;  /* 0x000000161074723c */ /* 0x040fe20000041874 */
[----:B------:R-:W5:Y:S05]  /*1a610*/  LDSM.16.MT88.4 R20, [R211+0x12800] ;  /* 0x01280000d314783b */ /* 0x000f6a0000004200 */
[----:B-1----:R-:W-:Y:S01]  /*1a620*/  HMMA.16816.F32.BF16 R96, R16, R24, R96 ;  /* 0x000000181060723c */ /* 0x002fe20000041860 */
[----:B---3--:R-:W-:Y:S01]  /*1a630*/  @!P2 FMUL R154, R154, R154 ;  /* 0x0000009a9a9aa220 */ /* 0x008fe20000400000 */
[----:B------:R-:W-:-:S04]  /*1a640*/  FSETP.GEU.AND P2, PT, R165, -126, PT ;  /* 0xc2fc0000a500780b */ /* 0x000fc80003f4e000 */
[----:B------:R-:W-:Y:S01]  /*1a650*/  HMMA.16816.F32.BF16 R92, R16, R26, R92 ;  /* 0x0000001a105c723c */ /* 0x000fe2000004185c */
[-C--:B------:R-:W-:Y:S01]  /*1a660*/  FMUL R24, R156, R141.reuse ;  /* 0x0000008d9c187220 */ /* 0x080fe20000400000 */
[----:B------:R-:W-:Y:S01]  /*1a670*/  FMUL R25, R152, R141 ;  /* 0x0000008d98197220 */ /* 0x000fe20000400000 */
[----:B------:R-:W1:Y:S02]  /*1a680*/  MUFU.EX2 R156, R28 ;  /* 0x0000001c009c7308 */ /* 0x000e640000000800 */
[----:B------:R-:W-:Y:S01]  /*1a690*/  FADD R161, -R135, R24 ;  /* 0x0000001887a17221 */ /* 0x000fe20000000100 */
[----:B------:R-:W-:-:S03]  /*1a6a0*/  FADD R24, -R66, R25 ;  /* 0x0000001942187221 */ /* 0x000fc60000000100 */
[----:B------:R-:W-:Y:S01]  /*1a6b0*/  @!P2 FMUL R165, R165, 0.5 ;  /* 0x3f000000a5a5a820 */ /* 0x000fe20000400000 */
[C---:B------:R-:W-:Y:S01]  /*1a6c0*/  FSETP.GEU.AND P5, PT, R161.reuse, -126, PT ;  /* 0xc2fc0000a100780b */ /* 0x040fe20003fae000 */
[C---:B--2---:R-:W-:Y:S01]  /*1a6d0*/  HMMA.16816.F32.BF16 R88, R16.reuse, R12, R88 ;  /* 0x0000000c1058723c */ /* 0x044fe20000041858 */
[----:B------:R-:W2:Y:S05]  /*1a6e0*/  MUFU.EX2 R152, R29 ;  /* 0x0000001d00987308 */ /* 0x000eaa0000000800 */
[C---:B------:R-:W-:Y:S01]  /*1a6f0*/  HMMA.16816.F32.BF16 R84, R16.reuse, R14, R84 ;  /* 0x0000000e1054723c */ /* 0x040fe20000041854 */
[----:B------:R-:W3:Y:S01]  /*1a700*/  LDSM.16.MT88.4 R12, [R215+0xf000] ;  /* 0x00f00000d70c783b */ /* 0x000ee20000004200 */
[----:B-1----:R-:W-:Y:S01]  /*1a710*/  @!P1 FMUL R156, R156, R156 ;  /* 0x0000009c9c9c9220 */ /* 0x002fe20000400000 */
[----:B------:R-:W-:Y:S01]  /*1a720*/  FSETP.GEU.AND P1, PT, R24, -126, PT ;  /* 0xc2fc00001800780b */ /* 0x000fe20003f2e000 */
[----:B------:R-:W1:Y:S02]  /*1a730*/  MUFU.EX2 R165, R165 ;  /* 0x000000a500a57308 */ /* 0x000e640000000800 */
[----:B------:R-:W-:Y:S01]  /*1a740*/  @!P5 FMUL R161, R161, 0.5 ;  /* 0x3f000000a1a1d820 */ /* 0x000fe20000400000 */
[----:B----4-:R-:W-:Y:S01]  /*1a750*/  HMMA.16816.F32.BF16 R80, R16, R4, R80 ;  /* 0x000000041050723c */ /* 0x010fe20000041850 */
[----:B------:R-:W-:Y:S01]  /*1a760*/  F2FP.BF16.F32.PACK_AB R28, R38, R37 ;  /* 0x00000025261c723e */ /* 0x000fe200000010ff */
[----:B------:R-:W-:Y:S01]  /*1a770*/  FADD R37, R37, R176 ;  /* 0x000000b025257221 */ /* 0x000fe20000000000 */
[----:B--2---:R-:W-:-:S02]  /*1a780*/  @!P6 FMUL R152, R152, R152 ;  /* 0x000000989898e220 */ /* 0x004fc40000400000 */
[----:B------:R-:W2:Y:S01]  /*1a790*/  MUFU.EX2 R161, R161 ;  /* 0x000000a100a17308 */ /* 0x000ea20000000800 */
[C---:B------:R-:W-:Y:S01]  /*1a7a0*/  HMMA.16816.F32.BF16 R76, R16.reuse, R6, R76 ;  /* 0x00000006104c723c */ /* 0x040fe2000004184c */
[----:B------:R-:W4:Y:S01]  /*1a7b0*/  LDSM.16.MT88.4 R4, [R213+0xf000] ;  /* 0x00f00000d504783b */ /* 0x000f220000004200 */
[----:B------:R-:W-:Y:S01]  /*1a7c0*/  F2FP.BF16.F32.PACK_AB R29, R39, R156 ;  /* 0x0000009c271d723e */ /* 0x000fe200000010ff */
[----:B------:R-:W-:Y:S01]  /*1a7d0*/  @!P1 FMUL R24, R24, 0.5 ;  /* 0x3f00000018189820 */ /* 0x000fe20000400000 */
[----:B------:R-:W-:Y:S01]  /*1a7e0*/  FADD R156, R156, R159 ;  /* 0x0000009f9c9c7221 */ /* 0x000fe20000000000 */
[----:B------:R-:W-:Y:S01]  /*1a7f0*/  FADD R37, R38, R37 ;  /* 0x0000002526257221 */ /* 0x000fe20000000000 */
[----:B-----5:R-:W-:Y:S01]  /*1a800*/  HMMA.16816.F32.BF16 R72, R16, R20, R72 ;  /* 0x000000141048723c */ /* 0x020fe20000041848 */
[----:B------:R-:W5:Y:S01]  /*1a810*/  MUFU.EX2 R163, R24 ;  /* 0x0000001800a37308 */ /* 0x000f620000000800 */
[----:B-1----:R-:W-:Y:S01]  /*1a820*/  @!P2 FMUL R165, R165, R165 ;  /* 0x000000a5a5a5a220 */ /* 0x002fe20000400000 */
[----:B------:R-:W-:Y:S01]  /*1a830*/  FSETP.GEU.AND P2, PT, R134, -126, PT ;  /* 0xc2fc00008600780b */ /* 0x000fe20003f4e000 */
[----:B------:R-:W-:-:S02]  /*1a840*/  FADD R39, R39, R156 ;  /* 0x0000009c27277221 */ /* 0x000fc40000000000 */
[----:B------:R-:W-:Y:S01]  /*1a850*/  HMMA.16816.F32.BF16 R68, R16, R22, R68 ;  /* 0x000000161044723c */ /* 0x000fe20000041844 */
[-C--:B------:R-:W-:Y:S01]  /*1a860*/  FMUL R20, R150, R141.reuse ;  /* 0x0000008d96147220 */ /* 0x080fe20000400000 */
[----:B------:R-:W1:Y:S01]  /*1a870*/  LDSM.16.MT88.4 R16, [R212+0xf000] ;  /* 0x00f00000d410783b */ /* 0x000e620000004200 */
[----:B------:R-:W-:Y:S01]  /*1a880*/  FMUL R21, R144, R141 ;  /* 0x0000008d90157220 */ /* 0x000fe20000400000 */
[----:B--2---:R-:W-:Y:S01]  /*1a890*/  @!P5 FMUL R161, R161, R161 ;  /* 0x000000a1a1a1d220 */ /* 0x004fe20000400000 */
[----:B------:R-:W-:-:S04]  /*1a8a0*/  FADD R20, -R135, R20 ;  /* 0x0000001487147221 */ /* 0x000fc80000000100 */
[----:B------:R-:W-:Y:S01]  /*1a8b0*/  F2FP.BF16.F32.PACK_AB R30, R161, R152 ;  /* 0x00000098a11e723e */ /* 0x000fe200000010ff */
[----:B------:R-:W-:Y:S01]  /*1a8c0*/  @!P2 FMUL R134, R134, 0.5 ;  /* 0x3f0000008686a820 */ /* 0x000fe20000400000 */
[----:B------:R-:W-:Y:S01]  /*1a8d0*/  FSETP.GEU.AND P5, PT, R20, -126, PT ;  /* 0xc2fc00001400780b */ /* 0x000fe20003fae000 */
[----:B-----5:R-:W-:Y:S01]  /*1a8e0*/  @!P1 FMUL R163, R163, R163 ;  /* 0x000000a3a3a39220 */ /* 0x020fe20000400000 */
[----:B------:R-:W2:Y:S01]  /*1a8f0*/  LDSM.16.MT88.4 R24, [R215+0x13000] ;  /* 0x01300000d718783b */ /* 0x000ea20000004200 */
[----:B------:R-:W-:Y:S02]  /*1a900*/  FADD R152, R152, R37 ;  /* 0x0000002598987221 */ /* 0x000fe40000000000 */
[----:B------:R-:W5:Y:S01]  /*1a910*/  MUFU.EX2 R134, R134 ;  /* 0x0000008600867308 */ /* 0x000f620000000800 */
[----:B------:R-:W-:Y:S01]  /*1a920*/  F2FP.BF16.F32.PACK_AB R31, R163, R154 ;  /* 0x0000009aa31f723e */ /* 0x000fe200000010ff */
[----:B------:R-:W-:Y:S01]  /*1a930*/  FADD R154, R154, R39 ;  /* 0x000000279a9a7221 */ /* 0x000fe20000000000 */
[----:B------:R-:W-:-:S03]  /*1a940*/  FADD R161, R161, R152 ;  /* 0x00000098a1a17221 */ /* 0x000fc60000000000 */
[----:B------:R-:W-:Y:S02]  /*1a950*/  FADD R163, R163, R154 ;  /* 0x0000009aa3a37221 */ /* 0x000fe40000000000 */
[----:B---3--:R-:W-:Y:S01]  /*1a960*/  HMMA.16816.F32.BF16 R128, R28, R12, R128 ;  /* 0x0000000c1c80723c */ /* 0x008fe20000041880 */
[----:B------:R-:W-:-:S04]  /*1a970*/  @!P5 FMUL R20, R20, 0.5 ;  /* 0x3f0000001414d820 */ /* 0x000fc80000400000 */
[----:B------:R-:W3:Y:S01]  /*1a980*/  MUFU.EX2 R144, R20 ;  /* 0x0000001400907308 */ /* 0x000ee20000000800 */
[C---:B----4-:R-:W-:Y:S01]  /*1a990*/  HMMA.16816.F32.BF16 R120, R28.reuse, R4, R120 ;  /* 0x000000041c78723c */ /* 0x050fe20000041878 */
[-C--:B------:R-:W-:Y:S01]  /*1a9a0*/  FMUL R13, R146, R141.reuse ;  /* 0x0000008d920d7220 */ /* 0x080fe20000400000 */
[----:B------:R-:W-:Y:S01]  /*1a9b0*/  FADD R146, -R66, R21 ;  /* 0x0000001542927221 */ /* 0x000fe20000000100 */
[----:B-----5:R-:W-:Y:S02]  /*1a9c0*/  @!P2 FMUL R134, R134, R134 ;  /* 0x000000868686a220 */ /* 0x020fe40000400000 */
[----:B------:R-:W-:Y:S01]  /*1a9d0*/  FADD R148, -R66, R13 ;  /* 0x0000000d42947221 */ /* 0x000fe20000000100 */
[C---:B------:R-:W-:Y:S01]  /*1a9e0*/  HMMA.16816.F32.BF16 R116, R28.reuse, R6, R116 ;  /* 0x000000061c74723c */ /* 0x040fe20000041874 */
[-C--:B------:R-:W-:Y:S01]  /*1a9f0*/  FMUL R4, R140, R141.reuse ;  /* 0x0000008d8c047220 */ /* 0x080fe20000400000 */
[----:B------:R-:W-:Y:S01]  /*1aa00*/  FMUL R141, R132, R141 ;  /* 0x0000008d848d7220 */ /* 0x000fe20000400000 */
[C---:B------:R-:W-:Y:S01]  /*1aa10*/  FADD R140, -R135.reuse, R142 ;  /* 0x0000008e878c7221 */ /* 0x040fe20000000100 */
[----:B------:R-:W-:Y:S01]  /*1aa20*/  FSETP.GEU.AND P1, PT, R148, -126, PT ;  /* 0xc2fc00009400780b */ /* 0x000fe20003f2e000 */
[----:B------:R-:W-:Y:S01]  /*1aa30*/  FADD R247, -R135, R4 ;  /* 0x0000000487f77221 */ /* 0x000fe20000000100 */
[----:B------:R-:W-:Y:S01]  /*1aa40*/  FADD R245, -R66, R141 ;  /* 0x0000008d42f57221 */ /* 0x000fe20000000100 */
[----:B------:R-:W4:Y:S01]  /*1aa50*/  LDSM.16.MT88.4 R4, [R212+0x13000] ;  /* 0x01300000d404783b */ /* 0x000f220000004200 */
[----:B------:R-:W-:Y:S01]  /*1aa60*/  FSETP.GEU.AND P4, PT, R146, -126, PT ;  /* 0xc2fc00009200780b */ /* 0x000fe20003f8e000 */
[----:B------:R-:W-:Y:S01]  /*1aa70*/  HMMA.16816.F32.BF16 R124, R28, R14, R124 ;  /* 0x0000000e1c7c723c */ /* 0x000fe2000004187c */
[----:B---3--:R-:W-:Y:S01]  /*1aa80*/  @!P5 FMUL R144, R144, R144 ;  /* 0x000000909090d220 */ /* 0x008fe20000400000 */
[----:B------:R-:W-:Y:S01]  /*1aa90*/  FSETP.GEU.AND P5, PT, R247, -126, PT ;  /* 0xc2fc0000f700780b */ /* 0x000fe20003fae000 */
[----:B------:R-:W3:Y:S01]  /*1aaa0*/  LDSM.16.MT88.4 R12, [R211+0xf000] ;  /* 0x00f00000d30c783b */ /* 0x000ee20000004200 */
[----:B------:R-:W-:-:S02]  /*1aab0*/  FSETP.GEU.AND P6, PT, R140, -126, PT ;  /* 0xc2fc00008c00780b */ /* 0x000fc40003fce000 */
[----:B-1----:R-:W-:Y:S01]  /*1aac0*/  HMMA.16816.F32.BF16 R112, R28, R16, R112 ;  /* 0x000000101c70723c */ /* 0x002fe20000041870 */
[----:B------:R-:W1:Y:S01]  /*1aad0*/  LDSM.16.MT88.4 R20, [R213+0x13000] ;  /* 0x01300000d514783b */ /* 0x000e620000004200 */
[----:B------:R-:W-:-:S04]  /*1aae0*/  @!P1 FMUL R148, R148, 0.5 ;  /* 0x3f00000094949820 */ /* 0x000fc80000400000 */
[----:B------:R-:W5:Y:S01]  /*1aaf0*/  MUFU.EX2 R132, R148 ;  /* 0x0000009400847308 */ /* 0x000f620000000800 */
[C---:B------:R-:W-:Y:S01]  /*1ab00*/  HMMA.16816.F32.BF16 R108, R28.reuse, R18, R108 ;  /* 0x000000121c6c723c */ /* 0x040fe2000004186c */
[----:B------:R-:W1:Y:S01]  /*1ab10*/  LDSM.16.MT88.4 R16, [R215+0xf800] ;  /* 0x00f80000d710783b */ /* 0x000e620000004200 */
[----:B------:R-:W-:Y:S01]  /*1ab20*/  @!P5 FMUL R247, R247, 0.5 ;  /* 0x3f000000f7f7d820 */ /* 0x000fe20000400000 */
[----:B------:R-:W-:Y:S01]  /*1ab30*/  @!P4 FMUL R146, R146, 0.5 ;  /* 0x3f0000009292c820 */ /* 0x000fe20000400000 */
[----:B------:R-:W-:Y:S02]  /*1ab40*/  @!P6 FMUL R140, R140, 0.5 ;  /* 0x3f0000008c8ce820 */ /* 0x000fe40000400000 */
[C---:B--2---:R-:W-:Y:S01]  /*1ab50*/  HMMA.16816.F32.BF16 R96, R28.reuse, R24, R96 ;  /* 0x000000181c60723c */ /* 0x044fe20000041860 */
[----:B------:R-:W2:Y:S05]  /*1ab60*/  MUFU.EX2 R135, R146 ;  /* 0x0000009200877308 */ /* 0x000eaa0000000800 */
[C---:B------:R-:W-:Y:S01]  /*1ab70*/  HMMA.16816.F32.BF16 R92, R28.reuse, R26, R92 ;  /* 0x0000001a1c5c723c */ /* 0x040fe2000004185c */
[----:B------:R-:W1:Y:S02]  /*1ab80*/  LDSM.16.MT88.4 R24, [R212+0xf800] ;  /* 0x00f80000d418783b */ /* 0x000e640000004200 */
[----:B------:R-:W3:Y:S01]  /*1ab90*/  MUFU.EX2 R66, R140 ;  /* 0x0000008c00427308 */ /* 0x000ee20000000800 */
[----:B-----5:R-:W-:Y:S01]  /*1aba0*/  @!P1 FMUL R132, R132, R132 ;  /* 0x0000008484849220 */ /* 0x020fe20000400000 */
[----:B------:R-:W-:Y:S01]  /*1abb0*/  FSETP.GEU.AND P1, PT, R245, -126, PT ;  /* 0xc2fc0000f500780b */ /* 0x000fe20003f2e000 */
[C---:B------:R-:W-:Y:S05]  /*1abc0*/  HMMA.16816.F32.BF16 R72, R28.reuse, R32, R72 ;  /* 0x000000201c48723c */ /* 0x040fea0000041848 */
[----:B------:R-:W5:Y:S01]  /*1abd0*/  MUFU.EX2 R247, R247 ;  /* 0x000000f700f77308 */ /* 0x000f620000000800 */
[----:B--2---:R-:W-:Y:S01]  /*1abe0*/  @!P4 FMUL R135, R135, R135 ;  /* 0x000000878787c220 */ /* 0x004fe20000400000 */
[C---:B----4-:R-:W-:Y:S05]  /*1abf0*/  HMMA.16816.F32.BF16 R80, R28.reuse, R4, R80 ;  /* 0x000000041c50723c */ /* 0x050fea0000041850 */
[----:B------:R-:W-:Y:S01]  /*1ac00*/  @!P1 FMUL R245, R245, 0.5 ;  /* 0x3f000000f5f59820 */ /* 0x000fe20000400000 */
[C---:B------:R-:W-:Y:S01]  /*1ac10*/  HMMA.16816.F32.BF16 R76, R28.reuse, R6, R76 ;  /* 0x000000061c4c723c */ /* 0x040fe2000004184c */
[----:B---3--:R-:W-:Y:S01]  /*1ac20*/  @!P6 FMUL R66, R66, R66 ;  /* 0x000000424242e220 */ /* 0x008fe20000400000 */
[----:B------:R-:W-:Y:S01]  /*1ac30*/  F2FP.BF16.F32.PACK_AB R4, R165, R144 ;  /* 0x00000090a504723e */ /* 0x000fe200000010ff */
[----:B------:R-:W-:Y:S01]  /*1ac40*/  FADD R144, R144, R161 ;  /* 0x000000a190907221 */ /* 0x000fe20000000000 */
[----:B------:R-:W-:Y:S01]  /*1ac50*/  F2FP.BF16.F32.PACK_AB R5, R135, R132 ;  /* 0x000000848705723e */ /* 0x000fe200000010ff */
[----:B------:R-:W2:Y:S01]  /*1ac60*/  MUFU.EX2 R245, R245 ;  /* 0x000000f500f57308 */ /* 0x000ea20000000800 */
[----:B------:R-:W-:Y:S01]  /*1ac70*/  HMMA.16816.F32.BF16 R104, R28, R12, R104 ;  /* 0x0000000c1c68723c */ /* 0x000fe20000041868 */
[----:B------:R-:W-:Y:S01]  /*1ac80*/  FADD R132, R132, R163 ;  /* 0x000000a384847221 */ /* 0x000fe20000000000 */
[----:B------:R-:W-:Y:S01]  /*1ac90*/  FADD R165, R165, R144 ;  /* 0x00000090a5a57221 */ /* 0x000fe20000000000 */
[----:B-----5:R-:W-:-:S02]  /*1aca0*/  @!P5 FMUL R247, R247, R247 ;  /* 0x000000f7f7f7d220 */ /* 0x020fc40000400000 */
[----:B------:R-:W-:Y:S01]  /*1acb0*/  FADD R135, R135, R132 ;  /* 0x0000008487877221 */ /* 0x000fe20000000000 */
[----:B------:R-:W-:Y:S01]  /*1acc0*/  HMMA.16816.F32.BF16 R100, R28, R14, R100 ;  /* 0x0000000e1c64723c */ /* 0x000fe20000041864 */
[----:B------:R-:W3:Y:S01]  /*1acd0*/  LDSM.16.MT88.4 R12, [R213+0xf800] ;  /* 0x00f80000d50c783b */ /* 0x000ee20000004200 */
[----:B------:R-:W-:Y:S01]  /*1ace0*/  F2FP.BF16.F32.PACK_AB R6, R247, R66 ;  /* 0x00000042f706723e */ /* 0x000fe200000010ff */
[----:B------:R-:W-:-:S03]  /*1acf0*/  FADD R66, R66, R165 ;  /* 0x000000a542427221 */ /* 0x000fc60000000000 */
[----:B-1----:R-:W-:Y:S01]  /*1ad00*/  HMMA.16816.F32.BF16 R88, R28, R20, R88 ;  /* 0x000000141c58723c */ /* 0x002fe20000041858 */
[----:B------:R-:W-:Y:S01]  /*1ad10*/  FADD R247, R247, R66 ;  /* 0x00000042f7f77221 */ /* 0x000fe20000000000 */
[----:B--2---:R-:W-:-:S04]  /*1ad20*/  @!P1 FMUL R245, R245, R245 ;  /* 0x000000f5f5f59220 */ /* 0x004fc80000400000 */
[----:B------:R-:W-:Y:S01]  /*1ad30*/  HMMA.16816.F32.BF16 R84, R28, R22, R84 ;  /* 0x000000161c54723c */ /* 0x000fe20000041854 */
[----:B------:R-:W1:Y:S01]  /*1ad40*/  LDSM.16.MT88.4 R20, [R211+0xf800] ;  /* 0x00f80000d314783b */ /* 0x000e620000004200 */
[----:B------:R-:W-:Y:S01]  /*1ad50*/  F2FP.BF16.F32.PACK_AB R7, R245, R134 ;  /* 0x00000086f507723e */ /* 0x000fe200000010ff */
[----:B------:R-:W-:-:S03]  /*1ad60*/  FADD R134, R134, R135 ;  /* 0x0000008786867221 */ /* 0x000fc60000000000 */
[----:B------:R-:W-:Y:S01]  /*1ad70*/  HMMA.16816.F32.BF16 R68, R28, R34, R68 ;  /* 0x000000221c44723c */ /* 0x000fe20000041844 */
[----:B------:R-:W-:-:S05]  /*1ad80*/  FADD R245, R245, R134 ;  /* 0x00000086f5f57221 */ /* 0x000fca0000000000 */
[C---:B------:R-:W-:Y:S06]  /*1ad90*/  HMMA.16816.F32.BF16 R128, R4.reuse, R16, R128 ;  /* 0x000000100480723c */ /* 0x040fec0000041880 */
[C---:B------:R-:W-:Y:S01]  /*1ada0*/  HMMA.16816.F32.BF16 R124, R4.reuse, R18, R124 ;  /* 0x00000012047c723c */ /* 0x040fe2000004187c */
[----:B------:R-:W2:Y:S05]  /*1adb0*/  LDSM.16.MT88.4 R16, [R215+0x13800] ;  /* 0x01380000d710783b */ /* 0x000eaa0000004200 */
[C---:B------:R-:W-:Y:S06]  /*1adc0*/  HMMA.16816.F32.BF16 R112, R4.reuse, R24, R112 ;  /* 0x000000180470723c */ /* 0x040fec0000041870 */
[C---:B---3--:R-:W-:Y:S06]  /*1add0*/  HMMA.16816.F32.BF16 R120, R4.reuse, R12, R120 ;  /* 0x0000000c0478723c */ /* 0x048fec0000041878 */
[C---:B------:R-:W-:Y:S01]  /*1ade0*/  HMMA.16816.F32.BF16 R116, R4.reuse, R14, R116 ;  /* 0x0000000e0474723c */ /* 0x040fe20000041874 */
[----:B------:R-:W3:Y:S05]  /*1adf0*/  LDSM.16.MT88.4 R12, [R213+0x13800] ;  /* 0x01380000d50c783b */ /* 0x000eea0000004200 */
[C---:B-1----:R-:W-:Y:S06]  /*1ae00*/  HMMA.16816.F32.BF16 R104, R4.reuse, R20, R104 ;  /* 0x000000140468723c */ /* 0x042fec0000041868 */
[C---:B------:R-:W-:Y:S01]  /*1ae10*/  HMMA.16816.F32.BF16 R100, R4.reuse, R22, R100 ;  /* 0x000000160464723c */ /* 0x040fe20000041864 */
[----:B------:R-:W1:Y:S05]  /*1ae20*/  LDSM.16.MT88.4 R20, [R212+0x13800] ;  /* 0x01380000d414783b */ /* 0x000e6a0000004200 */
[C---:B------:R-:W-:Y:S06]  /*1ae30*/  HMMA.16816.F32.BF16 R108, R4.reuse, R26, R108 ;  /* 0x0000001a046c723c */ /* 0x040fec000004186c */
[C---:B--2---:R-:W-:Y:S06]  /*1ae40*/  HMMA.16816.F32.BF16 R96, R4.reuse, R16, R96 ;  /* 0x000000100460723c */ /* 0x044fec0000041860 */
        /* <DEDUP_REMOVED lines=37> */
[----:B------:R-:W-:Y:S02]  /*1b0a0*/  IMAD.HI.U32 R13, R15, R13, R14 ;  /* 0x0000000d0f0d7227 */ /* 0x000fe400078e000e */
[----:B------:R-:W2:Y:S04]  /*1b0b0*/  LD.E.64 R14, desc[UR4][R10.64+0x28] ;  /* 0x000028040a0e7980 */ /* 0x000ea8000c101b00 */
[----:B------:R-:W-:-:S04]  /*1b0c0*/  IMAD.HI.U32 R7, R13, R2, RZ ;  /* 0x000000020d077227 */ /* 0x000fc800078e00ff */
[----:B------:R-:W-:-:S04]  /*1b0d0*/  IMAD.HI.U32 R8, R13, R4, RZ ;  /* 0x000000040d087227 */ /* 0x000fc800078e00ff */
[-C--:B------:R-:W-:Y:S02]  /*1b0e0*/  IMAD R13, R7, R5.reuse, R2 ;  /* 0x00000005070d7224 */ /* 0x080fe400078e0202 */
        /* <DEDUP_REMOVED lines=8> */
[----:B------:R-:W-:Y:S01]  /*1b170*/  ISETP.GE.U32.AND P6, PT, R5, R6, PT ;  /* 0x000000060500720c */ /* 0x000fe20003fc6070 */
[----:B------:R-:W3:Y:S01]  /*1b180*/  LD.E.64 R12, desc[UR4][R10.64+0x40] ;  /* 0x000040040a0c7980 */ /* 0x000ee2000c101b00 */
        /* <DEDUP_REMOVED lines=8> */
[C---:B------:R-:W-:Y:S01]  /*1b210*/  IMAD.WIDE R16, R5.reuse, 0x4, R236 ;  /* 0x0000000405107825 */ /* 0x040fe200078e02ec */
[----:B------:R-:W4:Y:S04]  /*1b220*/  LD.E R0, desc[UR4][R18.64] ;  /* 0x0000000412007980 */ /* 0x000f28000c101900 */
[----:B------:R-:W4:Y:S01]  /*1b230*/  LD.E R7, desc[UR4][R16.64] ;  /* 0x0000000410077980 */ /* 0x000f22000c101900 */
[----:B------:R-:W-:-:S05]  /*1b240*/  IADD3 R2, R5, -R2, RZ ;  /* 0x8000000205027210 */ /* 0x000fca0007ffe0ff */
[----:B------:R-:W-:-:S05]  /*1b250*/  IMAD R9, R9, R2, -0x80 ;  /* 0xffffff8009097424 */ /* 0x000fca00078e0202 */
[----:B------:R-:W-:Y:S01]  /*1b260*/  SHF.R.S32.HI R2, RZ, 0x1f, R9 ;  /* 0x0000001fff027819 */ /* 0x000fe20000011409 */
[-C--:B---3--:R-:W-:Y:S02]  /*1b270*/  IMAD R5, R13, R9.reuse, RZ ;  /* 0x000000090d057224 */ /* 0x088fe400078e02ff */
[----:B------:R-:W-:-:S04]  /*1b280*/  IMAD.WIDE.U32 R8, R12, R9, RZ ;  /* 0x000000090c087225 */ /* 0x000fc800078e00ff */
[----:B------:R-:W-:-:S05]  /*1b290*/  IMAD R2, R12, R2, R5 ;  /* 0x000000020c027224 */ /* 0x000fca00078e0205 */
[----:B------:R-:W-:Y:S01]  /*1b2a0*/  IADD3 R9, R9, R2, RZ ;  /* 0x0000000209097210 */ /* 0x000fe20007ffe0ff */
[----:B----4-:R-:W-:-:S04]  /*1b2b0*/  IMAD.IADD R7, R0, 0x1, -R7 ;  /* 0x0000000100077824 */ /* 0x010fc800078e0a07 */
[----:B--2---:R-:W-:Y:S01]  /*1b2c0*/  IMAD R5, R15, R7, RZ ;  /* 0x000000070f057224 */ /* 0x004fe200078e02ff */
[----:B------:R-:W-:Y:S01]  /*1b2d0*/  SHF.R.S32.HI R0, RZ, 0x1f, R7 ;  /* 0x0000001fff007819 */ /* 0x000fe20000011407 */
[----:B------:R-:W-:-:S04]  /*1b2e0*/  IMAD.WIDE.U32 R8, R7, R14, R8 ;  /* 0x0000000e07087225 */ /* 0x000fc800078e0008 */
[----:B------:R-:W-:Y:S01]  /*1b2f0*/  IMAD R0, R14, R0, R5 ;  /* 0x000000000e007224 */ /* 0x000fe200078e0205 */
[----:B------:R-:W-:-:S03]  /*1b300*/  MOV R7, R8 ;  /* 0x0000000800077202 */ /* 0x000fc60000000f00 */
[----:B------:R-:W-:Y:S01]  /*1b310*/  IMAD.IADD R0, R9, 0x1, R0 ;  /* 0x0000000109007824 */ /* 0x000fe200078e0200 */
[----:B------:R-:W-:Y:S05]  /*1b320*/  BRA `(.L_x_2543) ;  /* 0x00000000000c7947 */ /* 0x000fea0003800000 */
.L_x_2542:
[----:B------:R-:W2:Y:S02]  /*1b330*/  LD.E R7, desc[UR4][R10.64+0x40] ;  /* 0x000040040a077980 */ /* 0x000ea4000c101900 */
[----:B--2---:R-:W-:-:S04]  /*1b340*/  LEA R7, -R7, RZ, 0x7 ;  /* 0x000000ff07077211 */ /* 0x004fc800078e39ff */
[----:B------:R-:W-:Y:S02]  /*1b350*/  SHF.R.S32.HI R0, RZ, 0x1f, R7 ;  /* 0x0000001fff007819 */ /* 0x000fe40000011407 */
.L_x_2543:
[----:B------:R-:W-:Y:S05]  /*1b360*/  BSYNC B0 ;  /* 0x0000000000007941 */ /* 0x000fea0003800000 */
.L_x_2541:
[C---:B------:R-:W-:Y:S01]  /*1b370*/  LOP3.LUT P4, RZ, R240.reuse, 0x1, RZ, 0xc0, !PT ;  /* 0x00000001f0ff7812 */ /* 0x040fe2000788c0ff */
[----:B------:R-:W-:Y:S01]  /*1b380*/  ULDC.64 UR8, c[0x0][0x208] ;  /* 0x0000820000087ab9 */ /* 0x000fe20000000a00 */
[----:B------:R-:W-:Y:S01]  /*1b390*/  LOP3.LUT P2, RZ, R240, 0x2, RZ, 0xc0, !PT ;  /* 0x00000002f0ff7812 */ /* 0x000fe2000784c0ff */
[----:B------:R-:W-:Y:S01]  /*1b3a0*/  BSSY B1, `(.L_x_2544) ;  /* 0x00002f8000017945 */ /* 0x000fe20003800000 */
[C---:B------:R-:W-:Y:S02]  /*1b3b0*/  IADD3 R5, P1, R7.reuse, R222, RZ ;  /* 0x000000de07057210 */ /* 0x040fe40007f3e0ff */
[----:B------:R-:W-:-:S03]  /*1b3c0*/  LEA R188, P3, R7, R136, 0x1 ;  /* 0x0000008807bc7211 */ /* 0x000fc600078608ff */
[----:B------:R-:W-:Y:S01]  /*1b3d0*/  IMAD.X R2, R0, 0x1, R223, P1 ;  /* 0x0000000100027824 */ /* 0x000fe200008e06df */
[-C--:B------:R-:W-:Y:S02]  /*1b3e0*/  LEA.HI.X R189, R7, R137.reuse, R0, 0x1, P3 ;  /* 0x0000008907bd7211 */ /* 0x080fe400018f0c00 */
[C---:B------:R-:W-:Y:S02]  /*1b3f0*/  IADD3 R7, P3, R5.reuse, R222, RZ ;  /* 0x000000de05077210 */ /* 0x040fe40007f7e0ff */
[CC--:B------:R-:W-:Y:S01]  /*1b400*/  @P4 LEA R22, P5, R5.reuse, R136.reuse, 0x1 ;  /* 0x0000008805164211 */ /* 0x0c0fe200078a08ff */
[----:B------:R-:W-:Y:S01]  /*1b410*/  @P2 IMAD.MOV.U32 R28, RZ, RZ, R188 ;  /* 0x000000ffff1c2224 */ /* 0x000fe200078e00bc */
[CC--:B------:R-:W-:Y:S01]  /*1b420*/  @P2 LEA R14, P1, R5.reuse, R136.reuse, 0x1 ;  /* 0x00000088050e2211 */ /* 0x0c0fe200078208ff */
[----:B------:R-:W-:Y:S01]  /*1b430*/  @P2 IMAD.MOV.U32 R29, RZ, RZ, R189 ;  /* 0x000000ffff1d2224 */ /* 0x000fe200078e00bd */
[CCC-:B------:R-:W-:Y:S01]  /*1b440*/  @P4 LEA.HI.X R23, R5.reuse, R137.reuse, R2.reuse, 0x1, P5 ;  /* 0x0000008905174211 */ /* 0x1c0fe200028f0c02 */
[----:B------:R-:W-:Y:S01]  /*1b450*/  @!PT LDS RZ, [RZ] ;  /* 0x00000000fffff984 */ /* 0x000fe20000000800 */
[----:B------:R-:W-:Y:S01]  /*1b460*/  @!PT LDS RZ, [RZ] ;  /* 0x00000000fffff984 */ /* 0x000fe20000000800 */
[----:B------:R-:W-:Y:S01]  /*1b470*/  @!PT LDS RZ, [RZ] ;  /* 0x00000000fffff984 */ /* 0x000fe20000000800 */
[----:B------:R-:W-:Y:S01]  /*1b480*/  @P4 LDGSTS.E.BYPASS.LTC128B.128 [R244+0xc000], desc[UR4][R188.64] ;  /* 0x0c000000bcf44fae */ /* 0x000fe2000b901d44 */
        /* <DEDUP_REMOVED lines=22> */
[-C--:B------:R-:W-:Y:S01]  /*1b5f0*/  @P2 LEA.HI.X R11, R5, R137.reuse, R2, 0x1, P1 ;  /* 0x00000089050b2211 */ /* 0x080fe200008f0c02 */
[--C-:B------:R-:W-:Y:S01]  /*1b600*/  IMAD.X R2, R2, 0x1, R223.reuse, P3 ;  /* 0x0000000102027824 */ /* 0x100fe200018e06df */
        /* <DEDUP_REMOVED lines=13> */
[C---:B------:R-:W-:Y:S01]  /*1b6e0*/  @P2 LEA R24, P1, R5.reuse, R136, 0x1 ;  /* 0x0000008805182211 */ /* 0x040fe200078208ff */
[----:B------:R-:W-:Y:S01]  /*1b6f0*/  @!PT LDS RZ, [RZ] ;  /* 0x00000000fffff984 */ /* 0x000fe20000000800 */
[----:B------:R-:W-:Y:S01]  /*1b700*/  @!PT LDS RZ, [RZ] ;  /* 0x00000000fffff984 */ /* 0x000fe20000000800 */
[----:B------:R-:W-:Y:S01]  /*1b710*/  @!PT LDS RZ, [RZ] ;  /* 0x00000000fffff984 */ /* 0x000fe20000000800 */
[----:B------:R-:W-:Y:S01]  /*1b720*/  @P4 LDGSTS.E.BYPASS.LTC128B.128 [R244+0xd000], desc[UR4][R20.64] ;  /* 0x0d00000014f44fae */ /* 0x000fe2000b901d44 */
[CC--:B------:R-:W-:Y:S02]  /*1b730*/  IADD3 R7, P3, R5.reuse, R222.reuse, RZ ;  /* 0x000000de05077210 */ /* 0x0c0fe40007f7e0ff */
        /* <DEDUP_REMOVED lines=12> */
[-CC-:B------:R-:W-:Y:S01]  /*1b800*/  @P4 LEA.HI.X R31, R7, R137.reuse, R2.reuse, 0x1, P5 ;  /* 0x00000089071f4211 */ /* 0x180fe200028f0c02 */
[----:B------:R-:W-:Y:S01]  /*1b810*/  IMAD.X R0, R2, 0x1, R223, P1 ;  /* 0x0000000102007824 */ /* 0x000fe200008e06df */
[CC--:B-1----:R-:W-:Y:S01]  /*1b820*/  @P4 LEA R28, P5, R5.reuse, R136.reuse, 0x1 ;  /* 0x00000088051c4211 */ /* 0x0c2fe200078a08ff */
[----:B------:R-:W-:Y:S01]  /*1b830*/  @!PT LDS RZ, [RZ] ;  /* 0x00000000fffff984 */ /* 0x000fe20000000800 */
[----:B------:R-:W-:Y:S01]  /*1b840*/  @!PT LDS RZ, [RZ] ;  /* 0x00000000fffff984 */ /* 0x000fe20000000800 */
[----:B------:R-:W-:Y:S01]  /*1b850*/  @!PT LDS RZ, [RZ] ;  /* 0x00000000fffff984 */ /* 0x000fe20000000800 */
[----:B------:R-:W-:Y:S01]  /*1b860*/  @P4 LDGSTS.E.BYPASS.LTC128B.128 [R244+0xd800], desc[UR4][R18.64] ;  /* 0x0d80000012f44fae */ /* 0x000fe2000b901d44 */
[----:B------:R-:W-:Y:S02]  /*1b870*/  @P2 LEA R4, P1, R5, R136, 0x1 ;  /* 0x0000008805042211 */ /* 0x000fe400078208ff */
        /* <DEDUP_REMOVED lines=50> */
[----:B------:R-:W3:Y:S04]  /*1bba0*/  LDSM.16.M88.4 R64, [R220+0x4000] ;  /* 0x00400000dc40783b */ /* 0x000ee80000000200 */
[----:B------:R-:W4:Y:S04]  /*1bbb0*/  LDSM.16.M88.4 R56, [R220+0x4800] ;  /* 0x00480000dc38783b */ /* 0x000f280000000200 */
[----:B------:R-:W5:Y:S04]  /*1bbc0*/  LDSM.16.M88.4 R48, [R220+0x5000] ;  /* 0x00500000dc30783b */ /* 0x000f680000000200 */
[----:B------:R-:W5:Y:S04]  /*1bbd0*/  LDSM.16.M88.4 R40, [R220+0x5800] ;  /* 0x00580000dc28783b */ /* 0x000f680000000200 */
[----:B------:R-:W5:Y:S04]  /*1bbe0*/  LDSM.16.M88.4 R32, [R220+0x6000] ;  /* 0x00600000dc20783b */ /* 0x000f680000000200 */
[----:B-1----:R-:W1:Y:S04]  /*1bbf0*/  LDSM.16.M88.4 R24, [R220+0x6800] ;  /* 0x00680000dc18783b */ /* 0x002e680000000200 */
[----:B------:R-:W1:Y:S04]  /*1bc00*/  LDSM.16.M88.4 R16, [R220+0x7000] ;  /* 0x00700000dc10783b */ /* 0x000e680000000200 */
[----:B------:R-:W1:Y:S04]  /*1bc10*/  LDSM.16.M88.4 R140, [R220+0x7800] ;  /* 0x00780000dc8c783b */ /* 0x000e680000000200 */
[----:B--2---:R-:W-:Y:S04]  /*1bc20*/  LDSM.16.M88.4 R4, [R219] ;  /* 0x00000000db04783b */ /* 0x004fe80000000200 */
[----:B------:R-:W2:Y:S04]  /*1bc30*/  LDSM.16.M88.4 R148, [R218] ;  /* 0x00000000da94783b */ /* 0x000ea80000000200 */
[----:B------:R-:W2:Y:S01]  /*1bc40*/  LDSM.16.M88.4 R172, [R210] ;  /* 0x00000000d2ac783b */ /* 0x000ea20000000200 */
[C---:B---3--:R-:W-:Y:S03]  /*1bc50*/  HMMA.16816.F32.BF16 R132, R176.reuse, R64, RZ ;  /* 0x00000040b084723c */ /* 0x048fe600000418ff */
[----:B------:R-:W3:Y:S03]  /*1bc60*/  LDSM.16.M88.4 R168, [R209] ;  /* 0x00000000d1a8783b */ /* 0x000ee60000000200 */
[C---:B----4-:R-:W-:Y:S01]  /*1bc70*/  HMMA.16816.F32.BF16 R60, R176.reuse, R56, RZ ;  /* 0x00000038b03c723c */ /* 0x050fe200000418ff */
[----:B------:R-:W4:Y:S04]  /*1bc80*/  LDSM.16.M88.4 R164, [R208] ;  /* 0x00000000d0a4783b */ /* 0x000f280000000200 */
[----:B------:R-:W2:Y:S01]  /*1bc90*/  LDSM.16.M88.4 R8, [R207] ;  /* 0x00000000cf08783b */ /* 0x000ea20000000200 */
[C---:B-----5:R-:W-:Y:S03]  /*1bca0*/  HMMA.16816.F32.BF16 R52, R176.reuse, R48, RZ ;  /* 0x00000030b034723c */ /* 0x060fe600000418ff */
[----:B------:R-:W5:Y:S03]  /*1bcb0*/  LDSM.16.M88.4 R160, [R206] ;  /* 0x00000000cea0783b */ /* 0x000f660000000200 */
[C---:B------:R-:W-:Y:S01]  /*1bcc0*/  HMMA.16816.F32.BF16 R44, R176.reuse, R40, RZ ;  /* 0x00000028b02c723c */ /* 0x040fe200000418ff */
[----:B------:R-:W2:Y:S04]  /*1bcd0*/  LDSM.16.M88.4 R152, [R205] ;  /* 0x00000000cd98783b */ /* 0x000ea80000000200 */
[----:B------:R-:W2:Y:S01]  /*1bce0*/  LDSM.16.M88.4 R144, [R204] ;  /* 0x00000000cc90783b */ /* 0x000ea20000000200 */
[C---:B------:R-:W-:Y:S03]  /*1bcf0*/  HMMA.16816.F32.BF16 R36, R176.reuse, R32, RZ ;  /* 0x00000020b024723c */ /* 0x040fe600000418ff */
[----:B------:R-:W-:Y:S03]  /*1bd00*/  LDSM.16.M88.4 R156, [R217] ;  /* 0x00000000d99c783b */ /* 0x000fe60000000200 */
[C---:B-1----:R-:W-:Y:S01]  /*1bd10*/  HMMA.16816.F32.BF16 R28, R176.reuse, R24, RZ ;  /* 0x00000018b01c723c */ /* 0x042fe200000418ff */
        /* <DEDUP_REMOVED lines=26> */
[C---:B--2---:R-:W-:Y:S01]  /*1bec0*/  HMMA.16816.F32.BF16 R132, R4.reuse, R148, R132 ;  /* 0x000000940484723c */ /* 0x044fe20000041884 */
        /* <DEDUP_REMOVED lines=19> */
[C---:B-----5:R-:W-:Y:S06]  /*1c000*/  HMMA.16816.F32.BF16 R28, R4.reuse, R160, R28 ;  /* 0x000000a0041c723c */ /* 0x060fec000004181c */
[C---:B------:R-:W-:Y:S01]  /*1c010*/  HMMA.16816.F32.BF16 R24, R4.reuse, R162, R24 ;  /* 0x000000a20418723c */ /* 0x040fe20000041818 */
[----:B------:R-:W-:Y:S05]  /*1c020*/  LDSM.16.M88.4 R160, [R214+0x7800] ;  /* 0x00780000d6a0783b */ /* 0x000fea0000000200 */
[C---:B------:R-:W-:Y:S06]  /*1c030*/  HMMA.16816.F32.BF16 R20, R4.reuse, R152, R20 ;  /* 0x000000980414723c */ /* 0x040fec0000041814 */
        /* <DEDUP_REMOVED lines=106> */
[C---:B------:R-:W-:Y:S02]  /*1c6e0*/  ISETP.GE.AND P4, PT, R136.reuse, R242, PT ;  /* 0x000000f28800720c */ /* 0x040fe40003f86270 */
[----:B------:R-:W-:Y:S01]  /*1c6f0*/  FSEL R191, R135, -INF , !P1 ;  /* 0xff80000087bf7808 */ /* 0x000fe20004800000 */
[----:B----4-:R-:W-:Y:S01]  /*1c700*/  HMMA.16816.F32.BF16 R60, R8, R168, R60 ;  /* 0x000000a8083c723c */ /* 0x010fe2000004183c */
[----:B------:R-:W-:Y:S02]  /*1c710*/  ISETP.GE.OR P4, PT, R136, R239, !P4 ;  /* 0x000000ef8800720c */ /* 0x000fe40006786670 */
[----:B------:R-:W-:Y:S01]  /*1c720*/  FSEL R195, R64, -INF , !P3 ;  /* 0xff80000040c37808 */ /* 0x000fe20005800000 */
[----:B------:R-:W-:Y:S01]  /*1c730*/  VIADD R64, R0, 0x18 ;  /* 0x0000001800407836 */ /* 0x000fe20000000000 */
[----:B------:R-:W-:Y:S01]  /*1c740*/  FSEL R249, R65, -INF , !P4 ;  /* 0xff80000041f97808 */ /* 0x000fe20006000000 */
[C---:B------:R-:W-:Y:S06]  /*1c750*/  HMMA.16816.F32.BF16 R44, R180.reuse, R144, R44 ;  /* 0x00000090b42c723c */ /* 0x040fec000004182c */
[C---:B------:R-:W-:Y:S06]  /*1c760*/  HMMA.16816.F32.BF16 R12, R180.reuse, R184, R12 ;  /* 0x000000b8b40c723c */ /* 0x040fec000004180c */
[----:B------:R-:W-:Y:S01]  /*1c770*/  HMMA.16816.F32.BF16 R176, R180, R186, R176 ;  /* 0x000000bab4b0723c */ /* 0x000fe200000418b0 */
[----:B------:R-:W-:-:S02]  /*1c780*/  FSEL R185, R132, -INF , !P6 ;  /* 0xff80000084b97808 */ /* 0x000fc40007000000 */
[----:B------:R-:W-:-:S03]  /*1c790*/  ISETP.GE.AND P6, PT, R137, R238, PT ;  /* 0x000000ee8900720c */ /* 0x000fc60003fc6270 */
[----:B------:R-:W-:Y:S01]  /*1c7a0*/  HMMA.16816.F32.BF16 R48, R172, R162, R48 ;  /* 0x000000a2ac30723c */ /* 0x000fe20000041830 */
[----:B------:R-:W-:Y:S02]  /*1c7b0*/  FSEL R187, R133, -INF , !P5 ;  /* 0xff80000085bb7808 */ /* 0x000fe40006800000 */
[----:B------:R-:W-:Y:S01]  /*1c7c0*/  ISETP.GE.AND P5, PT, R136, R238, PT ;  /* 0x000000ee8800720c */ /* 0x000fe20003fa6270 */
[----:B------:R-:W2:Y:S01]  /*1c7d0*/  LDSM.16.M88.4 R132, [R203+0x5800] ;  /* 0x00580000cb84783b */ /* 0x000ea20000000200 */
[-C--:B------:R-:W-:Y:S01]  /*1c7e0*/  ISETP.GE.OR P6, PT, R137, R243.reuse, !P6 ;  /* 0x000000f38900720c */ /* 0x080fe200077c6670 */
[----:B------:R-:W-:Y:S01]  /*1c7f0*/  VIADD R137, R0, 0x11 ;  /* 0x0000001100897836 */ /* 0x000fe20000000000 */
[----:B------:R-:W-:Y:S01]  /*1c800*/  ISETP.GE.OR P5, PT, R136, R243, !P5 ;  /* 0x000000f38800720c */ /* 0x000fe20006fa6670 */
[----:B------:R-:W-:Y:S01]  /*1c810*/  VIADD R136, R0, 0x10 ;  /* 0x0000001000887836 */ /* 0x000fe20000000000 */
[----:B------:R-:W-:Y:S01]  /*1c820*/  FSEL R193, R66, -INF , !P6 ;  /* 0xff80000042c17808 */ /* 0x000fe20007000000 */
[----:B-1----:R-:W-:Y:S01]  /*1c830*/  HMMA.16816.F32.BF16 R52, R8, R4, R52 ;  /* 0x000000040834723c */ /* 0x002fe20000041834 */
[----:B------:R-:W-:-:S02]  /*1c840*/  ISETP.GE.AND P6, PT, R137, R242, PT ;  /* 0x000000f28900720c */ /* 0x000fc40003fc6270 */
[C---:B------:R-:W-:Y:S02]  /*1c850*/  ISETP.GE.AND P3, PT, R136.reuse, R238, PT ;  /* 0x000000ee8800720c */ /* 0x040fe40003f66270 */
[----:B------:R-:W-:Y:S01]  /*1c860*/  ISETP.GE.OR P6, PT, R137, R239, !P6 ;  /* 0x000000ef8900720c */ /* 0x000fe200077c6670 */
[----:B------:R-:W-:Y:S01]  /*1c870*/  HMMA.16816.F32.BF16 R36, R180, R140, R36 ;  /* 0x0000008cb424723c */ /* 0x000fe20000041824 */
[----:B------:R-:W-:Y:S01]  /*1c880*/  ISETP.GE.OR P3, PT, R136, R243, !P3 ;  /* 0x000000f38800720c */ /* 0x000fe20005f66670 */
[----:B------:R-:W-:Y:S01]  /*1c890*/  VIADD R4, R0, 0x19 ;  /* 0x0000001900047836 */ /* 0x000fe20000000000 */
[-C--:B------:R-:W-:Y:S02]  /*1c8a0*/  ISETP.GE.AND P1, PT, R136, R242.reuse, PT ;  /* 0x000000f28800720c */ /* 0x080fe40003f26270 */
[----:B------:R-:W-:Y:S01]  /*1c8b0*/  FSEL R165, R62, -INF , !P3 ;  /* 0xff8000003ea57808 */ /* 0x000fe20005800000 */
[----:B------:R-:W-:Y:S01]  /*1c8c0*/  HMMA.16816.F32.BF16 R56, R8, R170, R56 ;  /* 0x000000aa0838723c */ /* 0x000fe20000041838 */
[----:B------:R-:W-:Y:S01]  /*1c8d0*/  ISETP.GE.AND P3, PT, R4, R242, PT ;  /* 0x000000f20400720c */ /* 0x000fe20003f66270 */
[----:B------:R-:W-:Y:S01]  /*1c8e0*/  VIADD R62, R0, 0x31 ;  /* 0x00000031003e7836 */ /* 0x000fe20000000000 */
[-C--:B------:R-:W-:Y:S01]  /*1c8f0*/  ISETP.GE.OR P1, PT, R136, R239.reuse, !P1 ;  /* 0x000000ef8800720c */ /* 0x080fe20004f26670 */
[----:B------:R-:W-:Y:S01]  /*1c900*/  IMAD.MOV.U32 R136, RZ, RZ, R188 ;  /* 0x000000ffff887224 */ /* 0x000fe200078e00bc */
[----:B------:R-:W-:Y:S01]  /*1c910*/  ISETP.GE.OR P3, PT, R4, R239, !P3 ;  /* 0x000000ef0400720c */ /* 0x000fe20005f66670 */
[----:B------:R-:W-:Y:S01]  /*1c920*/  HMMA.16816.F32.BF16 R44, R172, R156, R44 ;  /* 0x0000009cac2c723c */ /* 0x000fe2000004182c */
[----:B------:R-:W-:Y:S01]  /*1c930*/  FSEL R171, R61, -INF , !P6 ;  /* 0xff8000003dab7808 */ /* 0x000fe20007000000 */
[----:B------:R-:W-:Y:S01]  /*1c940*/  VIADD R61, R0, 0x21 ;  /* 0x00000021003d7836 */ /* 0x000fe20000000000 */
[----:B------:R-:W-:-:S02]  /*1c950*/  ISETP.GE.AND P6, PT, R4, R238, PT ;  /* 0x000000ee0400720c */ /* 0x000fc40003fc6270 */
[----:B------:R-:W-:Y:S01]  /*1c960*/  FSEL R251, R67, -INF , !P5 ;  /* 0xff80000043fb7808 */ /* 0x000fe20006800000 */
[----:B------:R-:W-:Y:S01]  /*1c970*/  HMMA.16816.F32.BF16 R48, R8, R6, R48 ;  /* 0x000000060830723c */ /* 0x000fe20000041830 */
[----:B------:R-:W-:Y:S02]  /*1c980*/  ISETP.GE.OR P6, PT, R4, R243, !P6 ;  /* 0x000000f30400720c */ /* 0x000fe400077c6670 */
[----:B------:R-:W1:Y:S01]  /*1c990*/  LDSM.16.M88.4 R4, [R203+0x6000] ;  /* 0x00600000cb04783b */ /* 0x000e620000000200 */
[C---:B------:R-:W-:Y:S02]  /*1c9a0*/  ISETP.GE.AND P5, PT, R64.reuse, R242, PT ;  /* 0x000000f24000720c */ /* 0x040fe40003fa6270 */
[----:B------:R-:W-:Y:S01]  /*1c9b0*/  HMMA.16816.F32.BF16 R32, R180, R142, R32 ;  /* 0x0000008eb420723c */ /* 0x000fe20000041820 */
[----:B------:R-:W-:Y:S01]  /*1c9c0*/  ISETP.GE.AND P4, PT, R137, R238, PT ;  /* 0x000000ee8900720c */ /* 0x000fe20003f86270 */
[----:B------:R-:W-:Y:S01]  /*1c9d0*/  LDSM.16.M88.4 R140, [R214+0xb800] ;  /* 0x00b80000d68c783b */ /* 0x000fe20000000200 */
[----:B------:R-:W-:-:S02]  /*1c9e0*/  ISETP.GE.OR P5, PT, R64, R239, !P5 ;  /* 0x000000ef4000720c */ /* 0x000fc40006fa6670 */
[----:B------:R-:W-:Y:S01]  /*1c9f0*/  ISETP.GE.OR P4, PT, R137, R243, !P4 ;  /* 0x000000f38900720c */ /* 0x000fe20006786670 */
[----:B------:R-:W-:Y:S01]  /*1ca00*/  HMMA.16816.F32.BF16 R40, R180, R146, R40 ;  /* 0x00000092b428723c */ /* 0x000fe20000041828 */
[----:B------:R-:W-:Y:S01]  /*1ca10*/  FSEL R169, R57, -INF , !P3 ;  /* 0xff80000039a97808 */ /* 0x000fe20005800000 */
[----:B------:R-:W3:Y:S01]  /*1ca20*/  LDSM.16.M88.4 R144, [R214+0xb000] ;  /* 0x00b00000d690783b */ /* 0x000ee20000000200 */
[----:B------:R-:W-:Y:S01]  /*1ca30*/  FSEL R167, R63, -INF , !P4 ;  /* 0xff8000003fa77808 */ /* 0x000fe20006000000 */
[----:B------:R-:W-:Y:S01]  /*1ca40*/  IMAD.MOV.U32 R137, RZ, RZ, R189 ;  /* 0x000000ffff897224 */ /* 0x000fe200078e00bd */
[-C--:B------:R-:W-:Y:S01]  /*1ca50*/  ISETP.GE.AND P3, PT, R61, R238.reuse, PT ;  /* 0x000000ee3d00720c */ /* 0x080fe20003f66270 */
[----:B------:R-:W-:Y:S01]  /*1ca60*/  HMMA.16816.F32.BF16 R36, R172, R152, R36 ;  /* 0x00000098ac24723c */ /* 0x000fe20000041824 */
[----:B------:R-:W-:Y:S01]  /*1ca70*/  FSEL R181, R60, -INF , !P1 ;  /* 0xff8000003cb57808 */ /* 0x000fe20004800000 */
[----:B------:R-:W-:Y:S01]  /*1ca80*/  VIADD R60, R0, 0x20 ;  /* 0x00000020003c7836 */ /* 0x000fe20000000000 */
[----:B------:R-:W-:-:S02]  /*1ca90*/  ISETP.GE.AND P1, PT, R64, R238, PT ;  /* 0x000000ee4000720c */ /* 0x000fc40003f26270 */
[----:B------:R-:W-:Y:S01]  /*1caa0*/  FSEL R183, R56, -INF , !P5 ;  /* 0xff80000038b77808 */ /* 0x000fe20006800000 */
[----:B--2---:R-:W-:Y:S01]  /*1cab0*/  HMMA.16816.F32.BF16 R44, R8, R132, R44 ;  /* 0x00000084082c723c */ /* 0x004fe2000004182c */
[----:B------:R-:W-:Y:S02]  /*1cac0*/  ISETP.GE.OR P1, PT, R64, R243, !P1 ;  /* 0x000000f34000720c */ /* 0x000fe40004f26670 */
[----:B------:R-:W-:Y:S02]  /*1cad0*/  ISETP.GE.AND P4, PT, R60, R242, PT ;  /* 0x000000f23c00720c */ /* 0x000fe40003f86270 */
[----:B------:R-:W-:Y:S01]  /*1cae0*/  FSEL R56, R58, -INF , !P1 ;  /* 0xff8000003a387808 */ /* 0x000fe20004800000 */
[----:B------:R-:W-:Y:S01]  /*1caf0*/  HMMA.16816.F32.BF16 R32, R172, R154, R32 ;  /* 0x0000009aac20723c */ /* 0x000fe20000041820 */
[----:B------:R-:W-:Y:S02]  /*1cb00*/  ISETP.GE.AND P5, PT, R60, R238, PT ;  /* 0x000000ee3c00720c */ /* 0x000fe40003fa6270 */
[----:B------:R-:W-:-:S02]  /*1cb10*/  ISETP.GE.AND P1, PT, R61, R242, PT ;  /* 0x000000f23d00720c */ /* 0x000fc40003f26270 */
[----:B------:R-:W-:Y:S01]  /*1cb20*/  FSEL R57, R59, -INF , !P6 ;  /* 0xff8000003b397808 */ /* 0x000fe20007000000 */
[----:B------:R-:W-:Y:S01]  /*1cb30*/  VIADD R59, R0, 0x29 ;  /* 0x00000029003b7836 */ /* 0x000fe20000000000 */
[C---:B------:R-:W-:Y:S01]  /*1cb40*/  ISETP.GE.OR P4, PT, R60.reuse, R239, !P4 ;  /* 0x000000ef3c00720c */ /* 0x040fe20006786670 */
[----:B------:R-:W-:Y:S01]  /*1cb50*/  HMMA.16816.F32.BF16 R24, R172, R150, R24 ;  /* 0x00000096ac18723c */ /* 0x000fe20000041818 */
[----:B------:R-:W-:Y:S01]  /*1cb60*/  ISETP.GE.OR P5, PT, R60, R243, !P5 ;  /* 0x000000f33c00720c */ /* 0x000fe20006fa6670 */
[----:B------:R-:W-:Y:S01]  /*1cb70*/  VIADD R60, R0, 0x28 ;  /* 0x00000028003c7836 */ /* 0x000fe20000000000 */
[C---:B------:R-:W-:Y:S02]  /*1cb80*/  ISETP.GE.OR P1, PT, R61.reuse, R239, !P1 ;  /* 0x000000ef3d00720c */ /* 0x040fe40004f26670 */
[----:B------:R-:W-:Y:S01]  /*1cb90*/  ISETP.GE.OR P3, PT, R61, R243, !P3 ;  /* 0x000000f33d00720c */ /* 0x000fe20005f66670 */
[----:B-1----:R-:W-:Y:S01]  /*1cba0*/  HMMA.16816.F32.BF16 R36, R8, R4, R36 ;  /* 0x000000040824723c */ /* 0x002fe20000041824 */
[----:B------:R-:W-:-:S02]  /*1cbb0*/  FSEL R61, R54, -INF , !P5 ;  /* 0xff800000363d7808 */ /* 0x000fc40006800000 */
[----:B------:R-:W-:Y:S02]  /*1cbc0*/  FSEL R133, R53, -INF , !P1 ;  /* 0xff80000035857808 */ /* 0x000fe40004800000 */
[----:B------:R-:W-:Y:S01]  /*1cbd0*/  FSEL R58, R52, -INF , !P4 ;  /* 0xff800000343a7808 */ /* 0x000fe20006000000 */
[----:B------:R-:W-:Y:S01]  /*1cbe0*/  HMMA.16816.F32.BF16 R40, R172, R158, R40 ;  /* 0x0000009eac28723c */ /* 0x000fe20000041828 */
[C---:B------:R-:W-:Y:S01]  /*1cbf0*/  ISETP.GE.AND P5, PT, R59.reuse, R242, PT ;  /* 0x000000f23b00720c */ /* 0x040fe20003fa6270 */
[----:B------:R-:W-:Y:S01]  /*1cc00*/  VIADD R4, R0, 0x39 ;  /* 0x0000003900047836 */ /* 0x000fe20000000000 */
[----:B------:R-:W-:Y:S02]  /*1cc10*/  ISETP.GE.AND P1, PT, R59, R238, PT ;  /* 0x000000ee3b00720c */ /* 0x000fe40003f26270 */
[C---:B------:R-:W-:Y:S01]  /*1cc20*/  ISETP.GE.AND P6, PT, R60.reuse, R242, PT ;  /* 0x000000f23c00720c */ /* 0x040fe20003fc6270 */
[----:B------:R-:W-:Y:S01]  /*1cc30*/  HMMA.16816.F32.BF16 R32, R8, R6, R32 ;  /* 0x000000060820723c */ /* 0x000fe20000041820 */
[----:B------:R-:W-:-:S02]  /*1cc40*/  ISETP.GE.AND P4, PT, R60, R238, PT ;  /* 0x000000ee3c00720c */ /* 0x000fc40003f86270 */
[C---:B------:R-:W-:Y:S02]  /*1cc50*/  ISETP.GE.OR P5, PT, R59.reuse, R239, !P5 ;  /* 0x000000ef3b00720c */ /* 0x040fe40006fa6670 */
[----:B------:R-:W-:Y:S01]  /*1cc60*/  ISETP.GE.OR P1, PT, R59, R243, !P1 ;  /* 0x000000f33b00720c */ /* 0x000fe20004f26670 */
[----:B------:R-:W-:Y:S01]  /*1cc70*/  VIADD R59, R0, 0x30 ;  /* 0x00000030003b7836 */ /* 0x000fe20000000000 */
[C---:B------:R-:W-:Y:S01]  /*1cc80*/  ISETP.GE.OR P6, PT, R60.reuse, R239, !P6 ;  /* 0x000000ef3c00720c */ /* 0x040fe200077c6670 */
[C---:B---3--:R-:W-:Y:S01]  /*1cc90*/  HMMA.16816.F32.BF16 R20, R172.reuse, R144, R20 ;  /* 0x00000090ac14723c */ /* 0x048fe20000041814 */
[----:B------:R-:W-:Y:S02]  /*1cca0*/  ISETP.GE.OR P4, PT, R60, R243, !P4 ;  /* 0x000000f33c00720c */ /* 0x000fe40006786670 */
[----:B------:R-:W-:Y:S02]  /*1ccb0*/  FSEL R63, R48, -INF , !P6 ;  /* 0xff800000303f7808 */ /* 0x000fe40007000000 */
[----:B------:R-:W-:Y:S01]  /*1ccc0*/  FSEL R66, R50, -INF , !P4 ;  /* 0xff80000032427808 */ /* 0x000fe20006000000 */
[----:B------:R-:W-:Y:S01]  /*1ccd0*/  HMMA.16816.F32.BF16 R28, R172, R148, R28 ;  /* 0x00000094ac1c723c */ /* 0x000fe2000004181c */
[----:B------:R-:W-:-:S02]  /*1cce0*/  ISETP.GE.AND P6, PT, R59, R238, PT ;  /* 0x000000ee3b00720c */ /* 0x000fc40003fc6270 */
[CC--:B------:R-:W-:Y:S02]  /*1ccf0*/  ISETP.GE.AND P4, PT, R62.reuse, R242.reuse, PT ;  /* 0x000000f23e00720c */ /* 0x0c0fe40003f86270 */
[----:B------:R-:W-:Y:S01]  /*1cd00*/  ISETP.GE.OR P6, PT, R59, R243, !P6 ;  /* 0x000000f33b00720c */ /* 0x000fe200077c6670 */
[----:B------:R-:W-:Y:S01]  /*1cd10*/  HMMA.16816.F32.BF16 R40, R8, R134, R40 ;  /* 0x000000860828723c */ /* 0x000fe20000041828 */
[----:B------:R-:W-:Y:S02]  /*1cd20*/  ISETP.GE.OR P4, PT, R62, R239, !P4 ;  /* 0x000000ef3e00720c */ /* 0x000fe40006786670 */
[----:B------:R-:W-:Y:S02]  /*1cd30*/  FSEL R151, R46, -INF , !P6 ;  /* 0xff8000002e977808 */ /* 0x000fe40007000000 */
[----:B------:R-:W-:Y:S01]  /*1cd40*/  FSEL R157, R45, -INF , !P4 ;  /* 0xff8000002d9d7808 */ /* 0x000fe20006000000 */
[----:B------:R-:W-:Y:S01]  /*1cd50*/  HMMA.16816.F32.BF16 R16, R172, R146, R16 ;  /* 0x00000092ac10723c */ /* 0x000fe20000041810 */
[----:B------:R-:W-:Y:S01]  /*1cd60*/  ISETP.GE.AND P6, PT, R4, R242, PT ;  /* 0x000000f20400720c */ /* 0x000fe20003fc6270 */
[----:B------:R-:W-:Y:S01]  /*1cd70*/  VIADD R45, R0, 0x41 ;  /* 0x00000041002d7836 */ /* 0x000fe20000000000 */
[----:B------:R-:W-:-:S02]  /*1cd80*/  ISETP.GE.AND P4, PT, R4, R238, PT ;  /* 0x000000ee0400720c */ /* 0x000fc40003f86270 */
[C---:B------:R-:W-:Y:S01]  /*1cd90*/  ISETP.GE.OR P6, PT, R4.reuse, R239, !P6 ;  /* 0x000000ef0400720c */ /* 0x040fe200077c6670 */
[C---:B------:R-:W-:Y:S01]  /*1cda0*/  HMMA.16816.F32.BF16 R12, R172.reuse, R140, R12 ;  /* 0x0000008cac0c723c */ /* 0x040fe2000004180c */
[----:B------:R-:W-:Y:S02]  /*1cdb0*/  ISETP.GE.OR P4, PT, R4, R243, !P4 ;  /* 0x000000f30400720c */ /* 0x000fe40006786670 */
[----:B------:R-:W-:Y:S01]  /*1cdc0*/  FSEL R60, R55, -INF , !P3 ;  /* 0xff800000373c7808 */ /* 0x000fe20005800000 */
[----:B------:R-:W1:Y:S01]  /*1cdd0*/  LDSM.16.M88.4 R4, [R203+0x7000] ;  /* 0x00700000cb04783b */ /* 0x000e620000000200 */
[----:B------:R-:W-:Y:S01]  /*1cde0*/  ISETP.GE.AND P3, PT, R59, R242, PT ;  /* 0x000000f23b00720c */ /* 0x000fe20003f66270 */
[----:B------:R-:W-:Y:S01]  /*1cdf0*/  HMMA.16816.F32.BF16 R176, R172, R142, R176 ;  /* 0x0000008eacb0723c */ /* 0x000fe200000418b0 */
[----:B------:R-:W-:Y:S01]  /*1ce00*/  FSEL R48, R49, -INF , !P5 ;  /* 0xff80000031307808 */ /* 0x000fe20006800000 */
[----:B------:R-:W2:Y:S01]  /*1ce10*/  LDSM.16.M88.4 R52, [R203+0x6800] ;  /* 0x00680000cb34783b */ /* 0x000ea20000000200 */
[----:B------:R-:W-:Y:S01]  /*1ce20*/  ISETP.GE.OR P3, PT, R59, R239, !P3 ;  /* 0x000000ef3b00720c */ /* 0x000fe20005f66670 */
[----:B------:R-:W-:Y:S01]  /*1ce30*/  VIADD R49, R0, 0x38 ;  /* 0x0000003800317836 */ /* 0x000fe20000000000 */
[----:B------:R-:W-:-:S02]  /*1ce40*/  ISETP.GE.AND P5, PT, R62, R238, PT ;  /* 0x000000ee3e00720c */ /* 0x000fc40003fa6270 */
[----:B------:R-:W-:Y:S02]  /*1ce50*/  FSEL R134, R51, -INF , !P1 ;  /* 0xff80000033867808 */ /* 0x000fe40004800000 */
[----:B------:R-:W-:Y:S01]  /*1ce60*/  FSEL R163, R44, -INF , !P3 ;  /* 0xff8000002ca37808 */ /* 0x000fe20005800000 */
[----:B------:R-:W-:Y:S01]  /*1ce70*/  VIADD R44, R0, 0x40 ;  /* 0x00000040002c7836 */ /* 0x000fe20000000000 */
[----:B------:R-:W-:Y:S02]  /*1ce80*/  ISETP.GE.OR P5, PT, R62, R243, !P5 ;  /* 0x000000f33e00720c */ /* 0x000fe40006fa6670 */
[C---:B------:R-:W-:Y:S02]  /*1ce90*/  ISETP.GE.AND P1, PT, R49.reuse, R242, PT ;  /* 0x000000f23100720c */ /* 0x040fe40003f26270 */
[C---:B------:R-:W-:Y:S02]  /*1cea0*/  ISETP.GE.AND P3, PT, R49.reuse, R238, PT ;  /* 0x000000ee3100720c */ /* 0x040fe40003f66270 */
[----:B------:R-:W-:-:S02]  /*1ceb0*/  ISETP.GE.OR P1, PT, R49, R239, !P1 ;  /* 0x000000ef3100720c */ /* 0x000fc40004f26670 */
[----:B------:R-:W-:Y:S02]  /*1cec0*/  ISETP.GE.OR P3, PT, R49, R243, !P3 ;  /* 0x000000f33100720c */ /* 0x000fe40005f66670 */
[----:B------:R-:W-:Y:S02]  /*1ced0*/  FSEL R147, R47, -INF , !P5 ;  /* 0xff8000002f937808 */ /* 0x000fe40006800000 */
[-C--:B------:R-:W-:Y:S02]  /*1cee0*/  ISETP.GE.AND P5, PT, R44, R242.reuse, PT ;  /* 0x000000f22c00720c */ /* 0x080fe40003fa6270 */
[----:B------:R-:W-:Y:S01]  /*1cef0*/  FSEL R161, R40, -INF , !P1 ;  /* 0xff80000028a17808 */ /* 0x000fe20004800000 */
[----:B------:R-:W-:Y:S01]  /*1cf00*/  VIADD R40, R0, 0x48 ;  /* 0x0000004800287836 */ /* 0x000fe20000000000 */
[----:B------:R-:W-:Y:S02]  /*1cf10*/  FSEL R149, R42, -INF , !P3 ;  /* 0xff8000002a957808 */ /* 0x000fe40005800000 */
[----:B------:R-:W-:-:S02]  /*1cf20*/  ISETP.GE.AND P3, PT, R45, R242, PT ;  /* 0x000000f22d00720c */ /* 0x000fc40003f66270 */
[-C--:B------:R-:W-:Y:S02]  /*1cf30*/  ISETP.GE.OR P5, PT, R44, R239.reuse, !P5 ;  /* 0x000000ef2c00720c */ /* 0x080fe40006fa6670 */
[-C--:B------:R-:W-:Y:S02]  /*1cf40*/  ISETP.GE.OR P3, PT, R45, R239.reuse, !P3 ;  /* 0x000000ef2d00720c */ /* 0x080fe40005f66670 */
[----:B------:R-:W-:Y:S02]  /*1cf50*/  FSEL R141, R43, -INF , !P4 ;  /* 0xff8000002b8d7808 */ /* 0x000fe40006000000 */
[----:B------:R-:W-:Y:S01]  /*1cf60*/  FSEL R145, R36, -INF , !P5 ;  /* 0xff80000024917808 */ /* 0x000fe20006800000 */
[C---:B-1----:R-:W-:Y:S01]  /*1cf70*/  HMMA.16816.F32.BF16 R152, R8.reuse, R4, R20 ;  /* 0x000000040898723c */ /* 0x042fe20000041814 */
[----:B------:R-:W1:Y:S01]  /*1cf80*/  LDSM.16.M88.4 R20, [R203+0x7800] ;  /* 0x00780000cb14783b */ /* 0x000e620000000200 */
[----:B------:R-:W-:Y:S01]  /*1cf90*/  FSEL R159, R41, -INF , !P6 ;  /* 0xff800000299f7808 */ /* 0x000fe20007000000 */
[----:B------:R-:W-:Y:S01]  /*1cfa0*/  VIADD R36, R0, 0x50 ;  /* 0x0000005000247836 */ /* 0x000fe20000000000 */
[----:B------:R-:W-:Y:S01]  /*1cfb0*/  ISETP.GE.AND P4, PT, R40, R242, PT ;  /* 0x000000f22800720c */ /* 0x000fe20003f86270 */
[----:B------:R-:W-:Y:S01]  /*1cfc0*/  VIADD R41, R0, 0x49 ;  /* 0x0000004900297836 */ /* 0x000fe20000000000 */
[C---:B--2---:R-:W-:Y:S01]  /*1cfd0*/  HMMA.16816.F32.BF16 R28, R8.reuse, R52, R28 ;  /* 0x00000034081c723c */ /* 0x044fe2000004181c */
[-C--:B------:R-:W-:Y:S01]  /*1cfe0*/  ISETP.GE.AND P5, PT, R40, R238.reuse, PT ;  /* 0x000000ee2800720c */ /* 0x080fe20003fa6270 */
[----:B------:R-:W-:Y:S01]  /*1cff0*/  VIADD R4, R0, 0x59 ;  /* 0x0000005900047836 */ /* 0x000fe20000000000 */
[-C--:B------:R-:W-:Y:S01]  /*1d000*/  ISETP.GE.AND P1, PT, R44, R238.reuse, PT ;  /* 0x000000ee2c00720c */ /* 0x080fe20003f26270 */
[C---:B------:R-:W-:Y:S01]  /*1d010*/  VIADD R5, R0.reuse, 0x61 ;  /* 0x0000006100057836 */ /* 0x040fe20000000000 */
[----:B------:R-:W-:Y:S01]  /*1d020*/  ISETP.GE.AND P6, PT, R45, R238, PT ;  /* 0x000000ee2d00720c */ /* 0x000fe20003fc6270 */
[----:B------:R-:W-:Y:S01]  /*1d030*/  HMMA.16816.F32.BF16 R24, R8, R54, R24 ;  /* 0x000000360818723c */ /* 0x000fe20000041818 */
[----:B------:R-:W-:Y:S01]  /*1d040*/  FSEL R250, R37, -INF , !P3 ;  /* 0xff80000025fa7808 */ /* 0x000fe20005800000 */
[----:B------:R-:W-:Y:S01]  /*1d050*/  VIADD R37, R0, 0x51 ;  /* 0x0000005100257836 */ /* 0x000fe20000000000 */
[----:B------:R-:W-:Y:S01]  /*1d060*/  ISETP.GE.OR P4, PT, R40, R239, !P4 ;  /* 0x000000ef2800720c */ /* 0x000fe20006786670 */
[----:B------:R-:W-:-:S04]  /*1d070*/  DEPBAR.LE SB0, 0x0 ;  /* 0x000080000000791a */ /* 0x000fc80000000000 */
[-C--:B------:R-:W-:Y:S01]  /*1d080*/  ISETP.GE.OR P5, PT, R40, R243.reuse, !P5 ;  /* 0x000000f32800720c */ /* 0x080fe20006fa6670 */
[----:B------:R-:W-:Y:S01]  /*1d090*/  HMMA.16816.F32.BF16 R16, R8, R6, R16 ;  /* 0x000000060810723c */ /* 0x000fe20000041810 */
[-C--:B------:R-:W-:Y:S02]  /*1d0a0*/  ISETP.GE.OR P1, PT, R44, R243.reuse, !P1 ;  /* 0x000000f32c00720c */ /* 0x080fe40004f26670 */
[----:B------:R-:W-:Y:S02]  /*1d0b0*/  ISETP.GE.OR P6, PT, R45, R243, !P6 ;  /* 0x000000f32d00720c */ /* 0x000fe400077c6670 */
[----:B------:R-:W-:Y:S01]  /*1d0c0*/  FSEL R252, R32, -INF , !P4 ;  /* 0xff80000020fc7808 */ /* 0x000fe20006000000 */
[----:B------:R-:W-:Y:S01]  /*1d0d0*/  VIADD R32, R0, 0x58 ;  /* 0x0000005800207836 */ /* 0x000fe20000000000 */
[----:B------:R-:W-:Y:S01]  /*1d0e0*/  FSEL R190, R34, -INF , !P5 ;  /* 0xff80000022be7808 */ /* 0x000fe20006800000 */
[----:B------:R-:W-:Y:S01]  /*1d0f0*/  VIADD R6, R0, 0x78 ;  /* 0x0000007800067836 */ /* 0x000fe20000000000 */
[----:B------:R-:W-:-:S02]  /*1d100*/  FSEL R194, R38, -INF , !P1 ;  /* 0xff80000026c27808 */ /* 0x000fc40004800000 */
[----:B------:R-:W-:Y:S01]  /*1d110*/  FSEL R192, R39, -INF , !P6 ;  /* 0xff80000027c07808 */ /* 0x000fe20007000000 */
[----:B------:R-:W-:Y:S01]  /*1d120*/  BAR.SYNC.DEFER_BLOCKING 0x0 ;  /* 0x0000000000007b1d */ /* 0x000fe20000010000 */
[C---:B------:R-:W-:Y:S02]  /*1d130*/  ISETP.GE.AND P4, PT, R36.reuse, R238, PT ;  /* 0x000000ee2400720c */ /* 0x040fe40003f86270 */
[-C--:B------:R-:W-:Y:S02]  /*1d140*/  ISETP.GE.AND P5, PT, R37, R242.reuse, PT ;  /* 0x000000f22500720c */ /* 0x080fe40003fa6270 */
[C---:B------:R-:W-:Y:S02]  /*1d150*/  ISETP.GE.AND P1, PT, R41.reuse, R242, PT ;  /* 0x000000f22900720c */ /* 0x040fe40003f26270 */
[----:B------:R-:W-:Y:S01]  /*1d160*/  ISETP.GE.AND P3, PT, R41, R238, PT ;  /* 0x000000ee2900720c */ /* 0x000fe20003f66270 */
[----:B-1----:R-:W-:Y:S01]  /*1d170*/  HMMA.16816.F32.BF16 R12, R8, R20, R12 ;  /* 0x00000014080c723c */ /* 0x002fe2000004180c */
[----:B------:R-:W-:-:S02]  /*1d180*/  ISETP.GE.AND P6, PT, R36, R242, PT ;  /* 0x000000f22400720c */ /* 0x000fc40003fc6270 */
[C---:B------:R-:W-:Y:S02]  /*1d190*/  ISETP.GE.OR P4, PT, R36.reuse, R243, !P4 ;  /* 0x000000f32400720c */ /* 0x040fe40006786670 */
[-C--:B------:R-:W-:Y:S01]  /*1d1a0*/  ISETP.GE.OR P5, PT, R37, R239.reuse, !P5 ;  /* 0x000000ef2500720c */ /* 0x080fe20006fa6670 */
[----:B------:R-:W-:Y:S01]  /*1d1b0*/  HMMA.16816.F32.BF16 R176, R8, R22, R176 ;  /* 0x0000001608b0723c */ /* 0x000fe200000418b0 */
[C---:B------:R-:W-:Y:S02]  /*1d1c0*/  ISETP.GE.OR P1, PT, R41.reuse, R239, !P1 ;  /* 0x000000ef2900720c */ /* 0x040fe40004f26670 */
[----:B------:R-:W-:Y:S02]  /*1d1d0*/  ISETP.GE.OR P3, PT, R41, R243, !P3 ;  /* 0x000000f32900720c */ /* 0x000fe40005f66670 */
[----:B------:R-:W-:Y:S02]  /*1d1e0*/  ISETP.GE.OR P6, PT, R36, R239, !P6 ;  /* 0x000000ef2400720c */ /* 0x000fe400077c6670 */
[----:B------:R-:W-:-:S02]  /*1d1f0*/  FSEL R170, R30, -INF , !P4 ;  /* 0xff8000001eaa7808 */ /* 0x000fc40006000000 */
[----:B------:R-:W-:Y:S02]  /*1d200*/  FSEL R184, R29, -INF , !P5 ;  /* 0xff8000001db87808 */ /* 0x000fe40006800000 */
[----:B------:R-:W-:Y:S02]  /*1d210*/  FSEL R248, R33, -INF , !P1 ;  /* 0xff80000021f87808 */ /* 0x000fe40004800000 */
[----:B------:R-:W-:Y:S02]  /*1d220*/  FSEL R246, R35, -INF , !P3 ;  /* 0xff80000023f67808 */ /* 0x000fe40005800000 */
[----:B------:R-:W-:Y:S02]  /*1d230*/  FSEL R186, R28, -INF , !P6 ;  /* 0xff8000001cba7808 */ /* 0x000fe40007000000 */
[C---:B------:R-:W-:Y:S02]  /*1d240*/  ISETP.GE.AND P4, PT, R4.reuse, R242, PT ;  /* 0x000000f20400720c */ /* 0x040fe40003f86270 */
[----:B------:R-:W-:-:S02]  /*1d250*/  ISETP.GE.AND P5, PT, R4, R238, PT ;  /* 0x000000ee0400720c */ /* 0x000fc40003fa6270 */
[C---:B------:R-:W-:Y:S02]  /*1d260*/  ISETP.GE.AND P1, PT, R37.reuse, R238, PT ;  /* 0x000000ee2500720c */ /* 0x040fe40003f26270 */
[C---:B------:R-:W-:Y:S02]  /*1d270*/  ISETP.GE.AND P3, PT, R32.reuse, R242, PT ;  /* 0x000000f22000720c */ /* 0x040fe40003f66270 */
[----:B------:R-:W-:Y:S02]  /*1d280*/  ISETP.GE.AND P6, PT, R32, R238, PT ;  /* 0x000000ee2000720c */ /* 0x000fe40003fc6270 */
[C---:B------:R-:W-:Y:S02]  /*1d290*/  ISETP.GE.OR P4, PT, R4.reuse, R239, !P4 ;  /* 0x000000ef0400720c */ /* 0x040fe40006786670 */
[-C--:B------:R-:W-:Y:S01]  /*1d2a0*/  ISETP.GE.OR P5, PT, R4, R243.reuse, !P5 ;  /* 0x000000f30400720c */ /* 0x080fe20006fa6670 */
[----:B------:R-:W-:Y:S01]  /*1d2b0*/  VIADD R4, R0, 0x60 ;  /* 0x0000006000047836 */ /* 0x000fe20000000000 */
[----:B------:R-:W-:-:S02]  /*1d2c0*/  ISETP.GE.OR P1, PT, R37, R243, !P1 ;  /* 0x000000f32500720c */ /* 0x000fc40004f26670 */
[C---:B------:R-:W-:Y:S02]  /*1d2d0*/  ISETP.GE.OR P3, PT, R32.reuse, R239, !P3 ;  /* 0x000000ef2000720c */ /* 0x040fe40005f66670 */
[----:B------:R-:W-:Y:S02]  /*1d2e0*/  ISETP.GE.OR P6, PT, R32, R243, !P6 ;  /* 0x000000f32000720c */ /* 0x000fe400077c6670 */
[----:B------:R-:W-:Y:S02]  /*1d2f0*/  FSEL R166, R31, -INF , !P1 ;  /* 0xff8000001fa67808 */ /* 0x000fe40004800000 */
[----:B------:R-:W-:Y:S02]  /*1d300*/  FSEL R182, R24, -INF , !P3 ;  /* 0xff80000018b67808 */ /* 0x000fe40005800000 */
[----:B------:R-:W-:Y:S02]  /*1d310*/  FSEL R164, R26, -INF , !P6 ;  /* 0xff8000001aa47808 */ /* 0x000fe40007000000 */
[----:B------:R-:W-:-:S02]  /*1d320*/  FSEL R180, R25, -INF , !P4 ;  /* 0xff80000019b47808 */ /* 0x000fc40006000000 */
[C---:B------:R-:W-:Y:S02]  /*1d330*/  ISETP.GE.AND P1, PT, R4.reuse, R242, PT ;  /* 0x000000f20400720c */ /* 0x040fe40003f26270 */
        /* <DEDUP_REMOVED lines=61> */
[C---:B------:R-:W-:Y:S01]  /*1d710*/  VIADD R11, R0.reuse, 0xffffff80 ;  /* 0xffffff80000b7836 */ /* 0x040fe20000000000 */
[-C--:B--2---:R-:W-:Y:S02]  /*1d720*/  IABS R9, R13.reuse ;  /* 0x0000000d00097213 */ /* 0x084fe40000000000 */
[-C--:B------:R-:W-:Y:S02]  /*1d730*/  IABS R7, R13.reuse ;  /* 0x0000000d00077213 */ /* 0x080fe40000000000 */
[----:B------:R-:W1:Y:S01]  /*1d740*/  I2F.RP R10, R9 ;  /* 0x00000009000a7306 */ /* 0x000e620000209400 */
[----:B------:R-:W-:Y:S02]  /*1d750*/  LOP3.LUT R0, R0, R13, RZ, 0x3c, !PT ;  /* 0x0000000d00007212 */ /* 0x000fe400078e3cff */
[----:B------:R-:W-:Y:S02]  /*1d760*/  IMAD.MOV R7, RZ, RZ, -R7 ;  /* 0x000000ffff077224 */ /* 0x000fe400078e0a07 */
[----:B------:R-:W-:-:S03]  /*1d770*/  ISETP.GE.AND P4, PT, R0, RZ, PT ;  /* 0x000000ff0000720c */ /* 0x000fc60003f86270 */
[----:B-1----:R-:W1:Y:S02]  /*1d780*/  MUFU.RCP R16, R10 ;  /* 0x0000000a00107308 */ /* 0x002e640000001000 */
[----:B-1----:R-:W-:-:S06]  /*1d790*/  VIADD R16, R16, 0xffffffe ;  /* 0x0ffffffe10107836 */ /* 0x002fcc0000000000 */
[----:B------:R-:W1:Y:S02]  /*1d7a0*/  F2I.FTZ.U32.TRUNC.NTZ R17, R16 ;  /* 0x0000001000117305 */ /* 0x000e64000021f000 */
[----:B-1----:R-:W-:Y:S01]  /*1d7b0*/  IMAD.MOV R6, RZ, RZ, -R17 ;  /* 0x000000ffff067224 */ /* 0x002fe200078e0a11 */
[----:B------:R-:W-:-:S03]  /*1d7c0*/  MOV R16, RZ ;  /* 0x000000ff00107202 */ /* 0x000fc60000000f00 */
        /* <DEDUP_REMOVED lines=22> */
[----:B------:R-:W-:Y:S02]  /*1d930*/  @!P0 IMAD.MOV R10, RZ, RZ, -R10 ;  /* 0x000000ffff0a8224 */ /* 0x000fe400078e0a0a */
[----:B------:R-:W-:-:S03]  /*1d940*/  @!P4 IADD3 R12, -R12, RZ, RZ ;  /* 0x000000ff0c0cc210 */ /* 0x000fc60007ffe1ff */
[C---:B------:R-:W-:Y:S02]  /*1d950*/  SEL R6, R7.reuse, R10, !P1 ;  /* 0x0000000a07067207 */ /* 0x040fe40004800000 */
[----:B------:R-:W-:Y:S01]  /*1d960*/  SEL R9, R7, R12, !P1 ;  /* 0x0000000c07097207 */ /* 0x000fe20004800000 */
[----:B------:R-:W3:Y:S02]  /*1d970*/  LD.E.64 R10, desc[UR8][R4.64+0x38] ;  /* 0x00003808040a7980 */ /* 0x000ee4000c101b00 */
        /* <DEDUP_REMOVED lines=9> */
[----:B------:R-:W-:Y:S02]  /*1da10*/  IMAD R6, R10, R9, R6 ;  /* 0x000000090a067224 */ /* 0x000fe400078e0206 */
[----:B----4-:R-:W-:-:S03]  /*1da20*/  IMAD.IADD R7, R0, 0x1, -R7 ;  /* 0x0000000100077824 */ /* 0x010fc600078e0a07 */
[----:B------:R-:W-:Y:S01]  /*1da30*/  IADD3 R13, R13, R6, RZ ;  /* 0x000000060d0d7210 */ /* 0x000fe20007ffe0ff */
[----:B--2---:R-:W-:Y:S01]  /*1da40*/  IMAD R9, R15, R7, RZ ;  /* 0x000000070f097224 */ /* 0x004fe200078e02ff */
[----:B------:R-:W-:Y:S01]  /*1da50*/  SHF.R.S32.HI R0, RZ, 0x1f, R7 ;  /* 0x0000001fff007819 */ /* 0x000fe20000011407 */
[----:B------:R-:W-:-:S04]  /*1da60*/  IMAD.WIDE.U32 R12, R7, R14, R12 ;  /* 0x0000000e070c7225 */ /* 0x000fc800078e000c */
[----:B------:R-:W-:Y:S01]  /*1da70*/  IMAD R0, R14, R0, R9 ;  /* 0x000000000e007224 */ /* 0x000fe200078e0209 */
[----:B------:R-:W-:-:S03]  /*1da80*/  MOV R11, R12 ;  /* 0x0000000c000b7202 */ /* 0x000fc60000000f00 */
[----:B------:R-:W-:Y:S01]  /*1da90*/  IMAD.IADD R6, R13, 0x1, R0 ;  /* 0x000000010d067824 */ /* 0x000fe200078e0200 */
[----:B------:R-:W-:Y:S05]  /*1daa0*/  BRA `(.L_x_2548) ;  /* 0x00000000000c7947 */ /* 0x000fea0003800000 */
.L_x_2547:
[----:B-1----:R-:W2:Y:S02]  /*1dab0*/  LD.E R11, desc[UR8][R4.64+0x38] ;  /* 0x00003808040b7980 */ /* 0x002ea4000c101900 */
[----:B--2---:R-:W-:-:S04]  /*1dac0*/  LEA R11, -R11, RZ, 0x7 ;  /* 0x000000ff0b0b7211 */ /* 0x004fc800078e39ff */
[----:B------:R-:W-:Y:S02]  /*1dad0*/  SHF.R.S32.HI R6, RZ, 0x1f, R11 ;  /* 0x0000001fff067819 */ /* 0x000fe4000001140b */
.L_x_2548:
[----:B------:R-:W-:Y:S05]  /*1dae0*/  BSYNC B0 ;  /* 0x0000000000007941 */ /* 0x000fea0003800000 */
.L_x_2546:
[----:B------:R-:W-:Y:S02]  /*1daf0*/  LOP3.LUT R0, R240, 0x1, RZ, 0xc0, !PT ;  /* 0x00000001f0007812 */ /* 0x000fe400078ec0ff */
[C---:B------:R-:W-:Y:S02]  /*1db00*/  @P2 IADD3 R9, P0, R11.reuse, R224, RZ ;  /* 0x000000e00b092210 */ /* 0x040fe40007f1e0ff */
[----:B------:R-:W-:Y:S02]  /*1db10*/  ISETP.NE.U32.AND P1, PT, R0, 0x1, PT ;  /* 0x000000010000780c */ /* 0x000fe40003f25070 */
[-C--:B------:R-:W-:Y:S01]  /*1db20*/  LEA R22, P6, R11, R228.reuse, 0x1 ;  /* 0x000000e40b167211 */ /* 0x080fe200078c08ff */
        /* <DEDUP_REMOVED lines=127> */
.L_x_2545:
[----:B------:R-:W-:Y:S05]  /*1e320*/  BSYNC B1 ;  /* 0x0000000000017941 */ /* 0x000fea0003800000 */
.L_x_2544:
[----:B-1----:R1:W3:Y:S01]  /*1e330*/  LD.E R67, desc[UR8][R4.64+0xdc] ;  /* 0x0000dc0804437980 */ /* 0x0022e2000c101900 */
[----:B------:R-:W-:Y:S02]  /*1e340*/  FMNMX R0, R139, R185, !PT ;  /* 0x000000b98b007209 */ /* 0x000fe40007800000 */
[----:B------:R-:W-:Y:S01]  /*1e350*/  FMNMX R6, R138, R2, !PT ;  /* 0x000000028a067209 */ /* 0x000fe20007800000 */
[----:B--2---:R-:W-:Y:S01]  /*1e360*/  LDSM.16.MT88.4 R16, [R212+0xc000] ;  /* 0x00c00000d410783b */ /* 0x004fe20000004200 */
[----:B------:R-:W-:Y:S02]  /*1e370*/  FMNMX R0, R187, R0, !PT ;  /* 0x00000000bb007209 */ /* 0x000fe40007800000 */
[----:B------:R-:W-:Y:S01]  /*1e380*/  FMNMX R6, R191, R6, !PT ;  /* 0x00000006bf067209 */ /* 0x000fe20007800000 */
        /* <DEDUP_REMOVED lines=15> */
[----:B------:R-:W-:-:S04]  /*1e480*/  FMNMX R0, R133, R0, !PT ;  /* 0x0000000085007209 */ /* 0x000fc80007800000 */
[----:B------:R-:W-:-:S04]  /*1e490*/  FMNMX R5, R63, R0, !PT ;  /* 0x000000003f057209 */ /* 0x000fc80007800000 */
        /* <DEDUP_REMOVED lines=55> */
[----:B------:R-:W-:Y:S02]  /*1e810*/  FSETP.NEU.AND P4, PT, R39, -INF , PT ;  /* 0xff8000002700780b */ /* 0x000fe40003f8d000 */
[----:B-1----:R-:W-:-:S04]  /*1e820*/  FMNMX R38, R5, R38, !PT ;  /* 0x0000002605267209 */ /* 0x002fc80007800000 */
[----:B------:R-:W-:-:S04]  /*1e830*/  FSETP.NEU.AND P1, PT, R38, -INF , PT ;  /* 0xff8000002600780b */ /* 0x000fc80003f2d000 */
[----:B------:R-:W-:-:S05]  /*1e840*/  FSEL R7, R38, RZ, P1 ;  /* 0x000000ff26077208 */ /* 0x000fca0000800000 */
[----:B------:R-:W-:Y:S01]  /*1e850*/  FADD R6, R138, -R7 ;  /* 0x800000078a067221 */ /* 0x000fe20000000000 */
[----:B---3--:R-:W-:Y:S01]  /*1e860*/  FMUL R135, R67, R39 ;  /* 0x0000002743877220 */ /* 0x008fe20000400000 */
[-C--:B------:R-:W-:Y:S01]  /*1e870*/  FMUL R44, R185, R67.reuse ;  /* 0x00000043b92c7220 */ /* 0x080fe20000400000 */
[-C--:B------:R-:W-:Y:S01]  /*1e880*/  FMUL R36, R187, R67.reuse ;  /* 0x00000043bb247220 */ /* 0x080fe20000400000 */
[-C--:B------:R-:W-:Y:S01]  /*1e890*/  FMUL R4, R195, R67.reuse ;  /* 0x00000043c3047220 */ /* 0x080fe20000400000 */
[-C--:B------:R-:W-:Y:S01]  /*1e8a0*/  FMUL R0, R249, R67.reuse ;  /* 0x00000043f9007220 */ /* 0x080fe20000400000 */
[----:B------:R-:W-:Y:S01]  /*1e8b0*/  FSEL R135, R135, RZ, P4 ;  /* 0x000000ff87877208 */ /* 0x000fe20002000000 */
[----:B------:R-:W-:Y:S01]  /*1e8c0*/  FMUL R59, R67, R38 ;  /* 0x00000026433b7220 */ /* 0x000fe20000400000 */
[-C--:B------:R-:W-:Y:S01]  /*1e8d0*/  FMUL R40, R251, R67.reuse ;  /* 0x00000043fb287220 */ /* 0x080fe20000400000 */
        /* <DEDUP_REMOVED lines=9> */
[-C--:B------:R-:W-:Y:S01]  /*1e970*/  FMUL R2, R191, R67.reuse ;  /* 0x00000043bf027220 */ /* 0x080fe20000400000 */
[----:B------:R-:W-:Y:S01]  /*1e980*/  FSETP.GEU.AND P0, PT, R36, -126, PT ;  /* 0xc2fc00002400780b */ /* 0x000fe20003f0e000 */
[----:B------:R-:W-:Y:S01]  /*1e990*/  FADD R0, -R59, R0 ;  /* 0x000000003b007221 */ /* 0x000fe20000000100 */
[----:B------:R-:W-:Y:S01]  /*1e9a0*/  FSETP.GEU.AND P6, PT, R37, -126, PT ;  /* 0xc2fc00002500780b */ /* 0x000fe20003fce000 */
[----:B------:R-:W-:Y:S01]  /*1e9b0*/  FADD R43, -R59, R2 ;  /* 0x000000023b2b7221 */ /* 0x000fe20000000100 */
[----:B------:R-:W-:Y:S01]  /*1e9c0*/  FSETP.GEU.AND P5, PT, R5, -126, PT ;  /* 0xc2fc00000500780b */ /* 0x000fe20003fae000 */
[-C--:B------:R-:W-:Y:S01]  /*1e9d0*/  FMUL R2, R193, R67.reuse ;  /* 0x00000043c1027220 */ /* 0x080fe20000400000 */
[----:B------:R-:W-:Y:S01]  /*1e9e0*/  FSEL R4, R39, RZ, P4 ;  /* 0x000000ff27047208 */ /* 0x000fe20002000000 */
[C---:B------:R-:W-:Y:S01]  /*1e9f0*/  FADD R40, -R59.reuse, R40 ;  /* 0x000000283b287221 */ /* 0x040fe20000000100 */
[----:B------:R-:W-:Y:S01]  /*1ea00*/  FSETP.GEU.AND P4, PT, R0, -126, PT ;  /* 0xc2fc00000000780b */ /* 0x000fe20003f8e000 */
[----:B------:R-:W-:Y:S01]  /*1ea10*/  FADD R41, -R59, R2 ;  /* 0x000000023b297221 */ /* 0x000fe20000000100 */
[----:B------:R-:W-:Y:S01]  /*1ea20*/  FADD R46, -R135, R46 ;  /* 0x0000002e872e7221 */ /* 0x000fe20000000100 */
[----:B------:R-:W-:Y:S01]  /*1ea30*/  @!P2 FMUL R44, R44, 0.5 ;  /* 0x3f0000002c2ca820 */ /* 0x000fe20000400000 */
[----:B------:R-:W-:Y:S01]  /*1ea40*/  FADD R4, R139, -R4 ;  /* 0x800000048b047221 */ /* 0x000fe20000000000 */
[----:B------:R-:W-:Y:S01]  /*1ea50*/  @!P0 FMUL R36, R36, 0.5 ;  /* 0x3f00000024248820 */ /* 0x000fe20000400000 */
[----:B------:R-:W-:Y:S01]  /*1ea60*/  FSETP.GEU.AND P1, PT, R41, -126, PT ;  /* 0xc2fc00002900780b */ /* 0x000fe20003f2e000 */
[----:B------:R-:W-:Y:S01]  /*1ea70*/  @!P6 FMUL R37, R37, 0.5 ;  /* 0x3f0000002525e820 */ /* 0x000fe20000400000 */
[----:B------:R-:W-:Y:S01]  /*1ea80*/  FMUL R4, R67, R4 ;  /* 0x0000000443047220 */ /* 0x000fe20000400000 */
[----:B------:R-:W-:Y:S01]  /*1ea90*/  @!P5 FMUL R5, R5, 0.5 ;  /* 0x3f0000000505d820 */ /* 0x000fe20000400000 */
[----:B------:R-:W1:Y:S01]  /*1eaa0*/  MUFU.EX2 R44, R44 ;  /* 0x0000002c002c7308 */ /* 0x000e620000000800 */
[-C--:B------:R-:W-:Y:S01]  /*1eab0*/  FMUL R52, R183, R67.reuse ;  /* 0x00000043b7347220 */ /* 0x080fe20000400000 */
[----:B------:R-:W-:Y:S01]  /*1eac0*/  FADD R54, -R59, R54 ;  /* 0x000000363b367221 */ /* 0x000fe20000000100 */
[----:B------:R-:W-:Y:S01]  /*1ead0*/  @!P4 FMUL R0, R0, 0.5 ;  /* 0x3f0000000000c820 */ /* 0x000fe20000400000 */
[-C--:B------:R-:W-:Y:S01]  /*1eae0*/  FMUL R58, R58, R67.reuse ;  /* 0x000000433a3a7220 */ /* 0x080fe20000400000 */
[----:B------:R-:W-:Y:S01]  /*1eaf0*/  FADD R52, -R135, R52 ;  /* 0x0000003487347221 */ /* 0x000fe20000000100 */
[-C--:B------:R-:W-:Y:S01]  /*1eb00*/  FMUL R24, R133, R67.reuse ;  /* 0x0000004385187220 */ /* 0x080fe20000400000 */
[-C--:B------:R-:W-:Y:S01]  /*1eb10*/  FMUL R48, R48, R67.reuse ;  /* 0x0000004330307220 */ /* 0x080fe20000400000 */
[----:B------:R-:W2:Y:S01]  /*1eb20*/  MUFU.EX2 R36, R36 ;  /* 0x0000002400247308 */ /* 0x000ea20000000800 */
[----:B------:R-:W-:Y:S01]  /*1eb30*/  @!P1 FMUL R41, R41, 0.5 ;  /* 0x3f00000029299820 */ /* 0x000fe20000400000 */
[C---:B------:R-:W-:Y:S01]  /*1eb40*/  FADD R58, -R135.reuse, R58 ;  /* 0x0000003a873a7221 */ /* 0x040fe20000000100 */
[----:B------:R-:W-:Y:S01]  /*1eb50*/  FADD R25, -R135, R24 ;  /* 0x0000001887197221 */ /* 0x000fe20000000100 */
[-C--:B------:R-:W-:Y:S01]  /*1eb60*/  FMUL R24, R63, R67.reuse ;  /* 0x000000433f187220 */ /* 0x080fe20000400000 */
[----:B------:R-:W-:Y:S01]  /*1eb70*/  FADD R63, -R135, R48 ;  /* 0x00000030873f7221 */ /* 0x000fe20000000100 */
[-C--:B------:R-:W-:Y:S01]  /*1eb80*/  FMUL R66, R66, R67.reuse ;  /* 0x0000004342427220 */ /* 0x080fe20000400000 */
[----:B------:R-:W-:Y:S01]  /*1eb90*/  LDSM.16.MT88.4 R48, [R215+0x10800] ;  /* 0x01080000d730783b */ /* 0x000fe20000004200 */
[----:B------:R-:W3:Y:S01]  /*1eba0*/  MUFU.EX2 R37, R37 ;  /* 0x0000002500257308 */ /* 0x000ee20000000800 */
[----:B-1----:R-:W-:Y:S01]  /*1ebb0*/  @!P2 FMUL R44, R44, R44 ;  /* 0x0000002c2c2ca220 */ /* 0x002fe20000400000 */
[----:B------:R-:W-:Y:S01]  /*1ebc0*/  FSETP.GEU.AND P2, PT, R43, -126, PT ;  /* 0xc2fc00002b00780b */ /* 0x000fe20003f4e000 */
[----:B------:R-:W-:Y:S01]  /*1ebd0*/  FADD R24, -R135, R24 ;  /* 0x0000001887187221 */ /* 0x000fe20000000100 */
[-C--:B------:R-:W-:Y:S01]  /*1ebe0*/  FMUL R138, R151, R67.reuse ;  /* 0x00000043978a7220 */ /* 0x080fe20000400000 */
[-C--:B------:R-:W-:Y:S01]  /*1ebf0*/  FMUL R174, R250, R67.reuse ;  /* 0x00000043faae7220 */ /* 0x080fe20000400000 */
[-C--:B------:R-:W-:Y:S01]  /*1ec00*/  FMUL R190, R190, R67.reuse ;  /* 0x00000043bebe7220 */ /* 0x080fe20000400000 */
[-C--:B------:R-:W-:Y:S01]  /*1ec10*/  FMUL R252, R252, R67.reuse ;  /* 0x00000043fcfc7220 */ /* 0x080fe20000400000 */
[----:B------:R1:W4:Y:S01]  /*1ec20*/  MUFU.EX2 R2, R5 ;  /* 0x0000000500027308 */ /* 0x0003220000000800 */
[----:B--2---:R-:W-:Y:S01]  /*1ec30*/  @!P0 FMUL R36, R36, R36 ;  /* 0x0000002424248220 */ /* 0x004fe20000400000 */
[----:B------:R-:W-:Y:S01]  /*1ec40*/  FSETP.GEU.AND P0, PT, R40, -126, PT ;  /* 0xc2fc00002800780b */ /* 0x000fe20003f0e000 */
[----:B------:R-:W-:Y:S01]  /*1ec50*/  FADD R138, -R59, R138 ;  /* 0x0000008a3b8a7221 */ /* 0x000fe20000000100 */
[----:B------:R-:W-:Y:S01]  /*1ec60*/  FADD R174, -R135, R174 ;  /* 0x000000ae87ae7221 */ /* 0x000fe20000000100 */
[----:B------:R-:W-:Y:S01]  /*1ec70*/  FADD R151, -R59, R190 ;  /* 0x000000be3b977221 */ /* 0x000fe20000000100 */
[----:B------:R-:W-:Y:S01]  /*1ec80*/  FMUL R176, R248, R67 ;  /* 0x00000043f8b07220 */ /* 0x000fe20000400000 */
[----:B------:R-:W-:Y:S01]  /*1ec90*/  @!P2 FMUL R43, R43, 0.5 ;  /* 0x3f0000002b2ba820 */ /* 0x000fe20000400000 */
[----:B------:R-:W2:Y:S01]  /*1eca0*/  MUFU.EX2 R0, R0 ;  /* 0x0000000000007308 */ /* 0x000ea20000000800 */
[----:B---3--:R-:W-:Y:S01]  /*1ecb0*/  @!P6 FMUL R37, R37, R37 ;  /* 0x000000252525e220 */ /* 0x008fe20000400000 */
[----:B------:R-:W-:Y:S01]  /*1ecc0*/  FSETP.GEU.AND P6, PT, R4, -126, PT ;  /* 0xc2fc00000400780b */ /* 0x000fe20003fce000 */
[-C--:B------:R-:W-:Y:S01]  /*1ecd0*/  FMUL R194, R194, R67.reuse ;  /* 0x00000043c2c27220 */ /* 0x080fe20000400000 */
[-C--:B------:R-:W-:Y:S01]  /*1ece0*/  FMUL R178, R192, R67.reuse ;  /* 0x00000043c0b27220 */ /* 0x080fe20000400000 */
[----:B------:R-:W-:Y:S01]  /*1ecf0*/  FADD R176, -R135, R176 ;  /* 0x000000b087b07221 */ /* 0x000fe20000000100 */
[-C--:B------:R-:W-:Y:S01]  /*1ed00*/  FMUL R186, R186, R67.reuse ;  /* 0x00000043baba7220 */ /* 0x080fe20000400000 */
[----:B------:R-:W-:Y:S01]  /*1ed10*/  @!P0 FMUL R40, R40, 0.5 ;  /* 0x3f00000028288820 */ /* 0x000fe20000400000 */
[----:B------:R-:W3:Y:S01]  /*1ed20*/  MUFU.EX2 R43, R43 ;  /* 0x0000002b002b7308 */ /* 0x000ee20000000800 */
[----:B-1----:R-:W-:Y:S01]  /*1ed30*/  FMUL R5, R67, R6 ;  /* 0x0000000643057220 */ /* 0x002fe20000400000 */
[----:B----4-:R-:W-:Y:S01]  /*1ed40*/  @!P5 FMUL R2, R2, R2 ;  /* 0x000000020202d220 */ /* 0x010fe20000400000 */
[----:B------:R-:W-:Y:S01]  /*1ed50*/  FADD R178, -R59, R178 ;  /* 0x000000b23bb27221 */ /* 0x000fe20000000100 */
[----:B------:R-:W-:Y:S01]  /*1ed60*/  FMUL R184, R184, R67 ;  /* 0x00000043b8b87220 */ /* 0x000fe20000400000 */
[----:B------:R-:W-:Y:S01]  /*1ed70*/  FADD R153, -R135, R186 ;  /* 0x000000ba87997221 */ /* 0x000fe20000000100 */
[----:B------:R-:W-:Y:S01]  /*1ed80*/  FSETP.GEU.AND P5, PT, R5, -126, PT ;  /* 0xc2fc00000500780b */ /* 0x000fe20003fae000 */
[----:B------:R-:W-:Y:S01]  /*1ed90*/  @!P6 FMUL R4, R4, 0.5 ;  /* 0x3f0000000404e820 */ /* 0x000fe20000400000 */
[----:B------:R-:W1:Y:S01]  /*1eda0*/  MUFU.EX2 R41, R41 ;  /* 0x0000002900297308 */ /* 0x000e620000000800 */
[----:B--2---:R-:W-:Y:S01]  /*1edb0*/  @!P4 FMUL R0, R0, R0 ;  /* 0x000000000000c220 */ /* 0x004fe20000400000 */
[----:B------:R-:W-:Y:S01]  /*1edc0*/  F2FP.BF16.F32.PACK_AB R6, R2, R37 ;  /* 0x000000250206723e */ /* 0x000fe200000010ff */
[-C--:B------:R-:W-:Y:S01]  /*1edd0*/  FMUL R182, R182, R67.reuse ;  /* 0x00000043b6b67220 */ /* 0x080fe20000400000 */
[-C--:B------:R-:W-:Y:S01]  /*1ede0*/  FMUL R166, R166, R67.reuse ;  /* 0x00000043a6a67220 */ /* 0x080fe20000400000 */
[-C--:B------:R-:W-:Y:S01]  /*1edf0*/  FMUL R168, R168, R67.reuse ;  /* 0x00000043a8a87220 */ /* 0x080fe20000400000 */
[----:B------:R-:W-:Y:S01]  /*1ee00*/  FMUL R160, R160, R67 ;  /* 0x00000043a0a07220 */ /* 0x000fe20000400000 */
[----:B------:R-:W-:Y:S01]  /*1ee10*/  FADD R155, -R135, R182 ;  /* 0x000000b6879b7221 */ /* 0x000fe20000000100 */
[----:B------:R-:W2:Y:S01]  /*1ee20*/  MUFU.EX2 R40, R40 ;  /* 0x0000002800287308 */ /* 0x000ea20000000800 */
[----:B---3--:R-:W-:Y:S01]  /*1ee30*/  @!P2 FMUL R43, R43, R43 ;  /* 0x0000002b2b2ba220 */ /* 0x008fe20000400000 */
[----:B------:R-:W-:Y:S01]  /*1ee40*/  FADD R166, -R59, R166 ;  /* 0x000000a63ba67221 */ /* 0x000fe20000000100 */
[----:B------:R-:W-:Y:S01]  /*1ee50*/  @!P5 FMUL R5, R5, 0.5 ;  /* 0x3f0000000505d820 */ /* 0x000fe20000400000 */
[----:B------:R-:W-:Y:S01]  /*1ee60*/  FADD R168, -R59, R168 ;  /* 0x000000a83ba87221 */ /* 0x000fe20000000100 */
[-C--:B------:R-:W-:Y:S01]  /*1ee70*/  FMUL R148, R148, R67.reuse ;  /* 0x0000004394947220 */ /* 0x080fe20000400000 */
[-C--:B------:R-:W-:Y:S01]  /*1ee80*/  FMUL R154, R154, R67.reuse ;  /* 0x000000439a9a7220 */ /* 0x080fe20000400000 */
[----:B------:R-:W-:Y:S01]  /*1ee90*/  FMUL R144, R144, R67 ;  /* 0x0000004390907220 */ /* 0x000fe20000400000 */
[----:B------:R-:W3:Y:S01]  /*1eea0*/  MUFU.EX2 R45, R4 ;  /* 0x00000004002d7308 */ /* 0x000ee20000000800 */
[----:B-1----:R-:W-:Y:S01]  /*1eeb0*/  @!P1 FMUL R41, R41, R41 ;  /* 0x0000002929299220 */ /* 0x002fe20000400000 */
[-C--:B------:R-:W-:Y:S01]  /*1eec0*/  FMUL R64, R64, R67.reuse ;  /* 0x0000004340407220 */ /* 0x080fe20000400000 */
[----:B------:R-:W-:-:S03]  /*1eed0*/  FMUL R140, R140, R67 ;  /* 0x000000438c8c7220 */ /* 0x000fc60000400000 */
[----:B------:R-:W-:Y:S02]  /*1eee0*/  FADD R64, -R59, R64 ;  /* 0x000000403b407221 */ /* 0x000fe40000000100 */
[----:B------:R-:W1:Y:S01]  /*1eef0*/  MUFU.EX2 R42, R5 ;  /* 0x00000005002a7308 */ /* 0x000e620000000800 */
[----:B--2---:R-:W-:Y:S01]  /*1ef00*/  @!P0 FMUL R40, R40, R40 ;  /* 0x0000002828288220 */ /* 0x004fe20000400000 */
[----:B------:R-:W-:-:S04]  /*1ef10*/  FSETP.GEU.AND P0, PT, R46, -126, PT ;  /* 0xc2fc00002e00780b */ /* 0x000fc80003f0e000 */
[----:B------:R-:W-:Y:S01]  /*1ef20*/  F2FP.BF16.F32.PACK_AB R7, R40, R41 ;  /* 0x000000292807723e */ /* 0x000fe200000010ff */
[----:B---3--:R-:W-:Y:S01]  /*1ef30*/  @!P6 FMUL R45, R45, R45 ;  /* 0x0000002d2d2de220 */ /* 0x008fe20000400000 */
[----:B------:R-:W-:Y:S02]  /*1ef40*/  F2FP.BF16.F32.PACK_AB R4, R36, R44 ;  /* 0x0000002c2404723e */ /* 0x000fe400000010ff */
[----:B------:R-:W-:Y:S01]  /*1ef50*/  FSETP.GEU.AND P6, PT, R52, -126, PT ;  /* 0xc2fc00003400780b */ /* 0x000fe20003fce000 */
[-C--:B------:R-:W-:Y:S01]  /*1ef60*/  FMUL R112, R112, R45.reuse ;  /* 0x0000002d70707220 */ /* 0x080fe20000400000 */
[-C--:B------:R-:W-:Y:S01]  /*1ef70*/  FMUL R113, R113, R45.reuse ;  /* 0x0000002d71717220 */ /* 0x080fe20000400000 */
[-C--:B------:R-:W-:Y:S01]  /*1ef80*/  FMUL R128, R128, R45.reuse ;  /* 0x0000002d80807220 */ /* 0x080fe20000400000 */
[-C--:B------:R-:W-:Y:S01]  /*1ef90*/  FMUL R129, R129, R45.reuse ;  /* 0x0000002d81817220 */ /* 0x080fe20000400000 */
[----:B-1----:R-:W-:Y:S01]  /*1efa0*/  @!P5 FMUL R42, R42, R42 ;  /* 0x0000002a2a2ad220 */ /* 0x002fe20000400000 */
        /* <DEDUP_REMOVED lines=18> */
[----:B------:R-:W-:Y:S01]  /*1f0d0*/  FMUL R100, R100, R45 ;  /* 0x0000002d64647220 */ /* 0x000fe20000400000 */
[C---:B------:R-:W-:Y:S01]  /*1f0e0*/  HMMA.16816.F32.BF16 R128, R4.reuse, R8, R128 ;  /* 0x000000080480723c */ /* 0x040fe20000041880 */
[----:B------:R-:W-:Y:S01]  /*1f0f0*/  FMUL R16, R181, R67 ;  /* 0x00000043b5107220 */ /* 0x000fe20000400000 */
[-C--:B------:R-:W-:Y:S01]  /*1f100*/  FMUL R101, R101, R45.reuse ;  /* 0x0000002d65657220 */ /* 0x080fe20000400000 */
[-C--:B------:R-:W-:Y:S01]  /*1f110*/  FMUL R102, R102, R42.reuse ;  /* 0x0000002a66667220 */ /* 0x080fe20000400000 */
[-C--:B------:R-:W-:Y:S01]  /*1f120*/  FMUL R103, R103, R42.reuse ;  /* 0x0000002a67677220 */ /* 0x080fe20000400000 */
[----:B------:R-:W-:Y:S01]  /*1f130*/  FADD R53, -R135, R16 ;  /* 0x0000001087357221 */ /* 0x000fe20000000100 */
[C---:B------:R-:W-:Y:S01]  /*1f140*/  HMMA.16816.F32.BF16 R124, R4.reuse, R10, R124 ;  /* 0x0000000a047c723c */ /* 0x040fe2000004187c */
[----:B------:R-:W1:Y:S01]  /*1f150*/  LDSM.16.MT88.4 R8, [R215+0x10000] ;  /* 0x01000000d708783b */ /* 0x000e620000004200 */
[----:B------:R-:W-:Y:S01]  /*1f160*/  @!P0 FMUL R46, R46, 0.5 ;  /* 0x3f0000002e2e8820 */ /* 0x000fe20000400000 */
[-C--:B------:R-:W-:Y:S01]  /*1f170*/  FMUL R96, R96, R45.reuse ;  /* 0x0000002d60607220 */ /* 0x080fe20000400000 */
[----:B------:R-:W-:Y:S01]  /*1f180*/  FSETP.GEU.AND P1, PT, R53, -126, PT ;  /* 0xc2fc00003500780b */ /* 0x000fe20003f2e000 */
[-C--:B------:R-:W-:Y:S01]  /*1f190*/  FMUL R97, R97, R45.reuse ;  /* 0x0000002d61617220 */ /* 0x080fe20000400000 */
[C---:B------:R-:W-:Y:S01]  /*1f1a0*/  HMMA.16816.F32.BF16 R108, R4.reuse, R18, R108 ;  /* 0x00000012046c723c */ /* 0x040fe2000004186c */
[----:B------:R-:W2:Y:S01]  /*1f1b0*/  LDSM.16.MT88.4 R16, [R213+0x10000] ;  /* 0x01000000d510783b */ /* 0x000ea20000004200 */
[----:B------:R-:W3:Y:S01]  /*1f1c0*/  MUFU.EX2 R46, R46 ;  /* 0x0000002e002e7308 */ /* 0x000ee20000000800 */
        /* <DEDUP_REMOVED lines=10> */
[----:B------:R-:W-:Y:S01]  /*1f270*/  FMUL R12, R169, R67 ;  /* 0x00000043a90c7220 */ /* 0x000fe20000400000 */
[-C--:B------:R-:W-:Y:S01]  /*1f280*/  FMUL R121, R121, R45.reuse ;  /* 0x0000002d79797220 */ /* 0x080fe20000400000 */
[-C--:B------:R-:W-:Y:S01]  /*1f290*/  FMUL R122, R122, R42.reuse ;  /* 0x0000002a7a7a7220 */ /* 0x080fe20000400000 */
[-C--:B------:R-:W-:Y:S01]  /*1f2a0*/  FMUL R123, R123, R42.reuse ;  /* 0x0000002a7b7b7220 */ /* 0x080fe20000400000 */
[----:B------:R-:W-:Y:S01]  /*1f2b0*/  FADD R47, -R135, R12 ;  /* 0x0000000c872f7221 */ /* 0x000fe20000000100 */
[----:B------:R-:W4:Y:S01]  /*1f2c0*/  MUFU.EX2 R53, R53 ;  /* 0x0000003500357308 */ /* 0x000f220000000800 */
[----:B------:R-:W5:Y:S01]  /*1f2d0*/  LDSM.16.MT88.4 R12, [R212+0x10000] ;  /* 0x01000000d40c783b */ /* 0x000f620000004200 */
[-C--:B------:R-:W-:Y:S01]  /*1f2e0*/  FMUL R92, R92, R45.reuse ;  /* 0x0000002d5c5c7220 */ /* 0x080fe20000400000 */
[-C--:B------:R-:W-:Y:S01]  /*1f2f0*/  FMUL R93, R93, R45.reuse ;  /* 0x0000002d5d5d7220 */ /* 0x080fe20000400000 */
[-C--:B------:R-:W-:Y:S01]  /*1f300*/  FMUL R94, R94, R42.reuse ;  /* 0x0000002a5e5e7220 */ /* 0x080fe20000400000 */
[----:B------:R-:W-:Y:S01]  /*1f310*/  FMUL R95, R95, R42 ;  /* 0x0000002a5f5f7220 */ /* 0x000fe20000400000 */
[C---:B------:R-:W-:Y:S01]  /*1f320*/  HMMA.16816.F32.BF16 R120, R4.reuse, R20, R120 ;  /* 0x000000140478723c */ /* 0x040fe20000041878 */
[----:B---3--:R-:W-:Y:S01]  /*1f330*/  @!P0 FMUL R46, R46, R46 ;  /* 0x0000002e2e2e8220 */ /* 0x008fe20000400000 */
[----:B------:R-:W-:Y:S01]  /*1f340*/  FSETP.GEU.AND P5, PT, R47, -126, PT ;  /* 0xc2fc00002f00780b */ /* 0x000fe20003fae000 */
[-C--:B------:R-:W-:Y:S01]  /*1f350*/  FMUL R80, R80, R45.reuse ;  /* 0x0000002d50507220 */ /* 0x080fe20000400000 */
[----:B------:R-:W-:Y:S01]  /*1f360*/  FMUL R81, R81, R45 ;  /* 0x0000002d51517220 */ /* 0x000fe20000400000 */
[-C--:B------:R-:W-:Y:S01]  /*1f370*/  FMUL R82, R82, R42.reuse ;  /* 0x0000002a52527220 */ /* 0x080fe20000400000 */
[-C--:B------:R-:W-:Y:S01]  /*1f380*/  FMUL R83, R83, R42.reuse ;  /* 0x0000002a53537220 */ /* 0x080fe20000400000 */
[----:B------:R-:W-:Y:S01]  /*1f390*/  FMUL R20, R165, R67 ;  /* 0x00000043a5147220 */ /* 0x000fe20000400000 */
[-C--:B------:R-:W-:Y:S01]  /*1f3a0*/  FMUL R76, R76, R45.reuse ;  /* 0x0000002d4c4c7220 */ /* 0x080fe20000400000 */
[----:B------:R-:W-:Y:S01]  /*1f3b0*/  FMUL R77, R77, R45 ;  /* 0x0000002d4d4d7220 */ /* 0x000fe20000400000 */
[-C--:B------:R-:W-:Y:S01]  /*1f3c0*/  FMUL R78, R78, R42.reuse ;  /* 0x0000002a4e4e7220 */ /* 0x080fe20000400000 */
[C---:B-1----:R-:W-:Y:S01]  /*1f3d0*/  HMMA.16816.F32.BF16 R96, R4.reuse, R8, R96 ;  /* 0x000000080460723c */ /* 0x042fe20000041860 */
[----:B----4-:R-:W-:Y:S01]  /*1f3e0*/  @!P1 FMUL R53, R53, R53 ;  /* 0x0000003535359220 */ /* 0x010fe20000400000 */
[----:B------:R-:W-:Y:S01]  /*1f3f0*/  FADD R20, -R59, R20 ;  /* 0x000000143b147221 */ /* 0x000fe20000000100 */
[----:B------:R-:W-:Y:S01]  /*1f400*/  FSETP.GEU.AND P1, PT, R54, -126, PT ;  /* 0xc2fc00003600780b */ /* 0x000fe20003f2e000 */
[-C--:B------:R-:W-:Y:S01]  /*1f410*/  FMUL R79, R79, R42.reuse ;  /* 0x0000002a4f4f7220 */ /* 0x080fe20000400000 */
[----:B------:R-:W-:Y:S01]  /*1f420*/  FMUL R84, R84, R45 ;  /* 0x0000002d54547220 */ /* 0x000fe20000400000 */
[C---:B--2---:R-:W-:Y:S01]  /*1f430*/  HMMA.16816.F32.BF16 R88, R4.reuse, R16, R88 ;  /* 0x000000100458723c */ /* 0x044fe20000041858 */
[----:B------:R-:W-:Y:S01]  /*1f440*/  FMUL R8, R167, R67 ;  /* 0x00000043a7087220 */ /* 0x000fe20000400000 */
[----:B------:R-:W-:Y:S01]  /*1f450*/  FSETP.GEU.AND P4, PT, R20, -126, PT ;  /* 0xc2fc00001400780b */ /* 0x000fe20003f8e000 */
[----:B------:R-:W-:Y:S01]  /*1f460*/  FMUL R85, R85, R45 ;  /* 0x0000002d55557220 */ /* 0x000fe20000400000 */
[-C--:B------:R-:W-:Y:S01]  /*1f470*/  FMUL R86, R86, R42.reuse ;  /* 0x0000002a56567220 */ /* 0x080fe20000400000 */
[----:B------:R-:W-:Y:S01]  /*1f480*/  FADD R55, -R59, R8 ;  /* 0x000000083b377221 */ /* 0x000fe20000000100 */
[C---:B------:R-:W-:Y:S01]  /*1f490*/  HMMA.16816.F32.BF16 R92, R4.reuse, R10, R92 ;  /* 0x0000000a045c723c */ /* 0x040fe2000004185c */
[----:B------:R-:W-:Y:S01]  /*1f4a0*/  FMUL R16, R57, R67 ;  /* 0x0000004339107220 */ /* 0x000fe20000400000 */
[----:B------:R-:W1:Y:S01]  /*1f4b0*/  LDSM.16.MT88.4 R8, [R211+0x10000] ;  /* 0x01000000d308783b */ /* 0x000e620000004200 */
[-C--:B------:R-:W-:Y:S01]  /*1f4c0*/  FMUL R87, R87, R42.reuse ;  /* 0x0000002a57577220 */ /* 0x080fe20000400000 */
[----:B------:R-:W-:Y:S01]  /*1f4d0*/  FSETP.GEU.AND P2, PT, R55, -126, PT ;  /* 0xc2fc00003700780b */ /* 0x000fe20003f4e000 */
[----:B------:R-:W-:Y:S01]  /*1f4e0*/  FADD R57, -R59, R16 ;  /* 0x000000103b397221 */ /* 0x000fe20000000100 */
[----:B------:R-:W-:Y:S01]  /*1f4f0*/  @!P1 FMUL R54, R54, 0.5 ;  /* 0x3f00000036369820 */ /* 0x000fe20000400000 */
[----:B------:R-:W-:Y:S01]  /*1f500*/  @!P6 FMUL R52, R52, 0.5 ;  /* 0x3f0000003434e820 */ /* 0x000fe20000400000 */
[----:B------:R-:W-:Y:S01]  /*1f510*/  @!P5 FMUL R47, R47, 0.5 ;  /* 0x3f0000002f2fd820 */ /* 0x000fe20000400000 */
[----:B------:R-:W-:Y:S01]  /*1f520*/  @!P4 FMUL R20, R20, 0.5 ;  /* 0x3f0000001414c820 */ /* 0x000fe20000400000 */
[----:B------:R-:W-:Y:S01]  /*1f530*/  FSETP.GEU.AND P0, PT, R57, -126, PT ;  /* 0xc2fc00003900780b */ /* 0x000fe20003f0e000 */
[C---:B------:R-:W-:Y:S01]  /*1f540*/  HMMA.16816.F32.BF16 R84, R4.reuse, R18, R84 ;  /* 0x000000120454723c */ /* 0x040fe20000041854 */
[----:B------:R-:W2:Y:S01]  /*1f550*/  MUFU.EX2 R54, R54 ;  /* 0x0000003600367308 */ /* 0x000ea20000000800 */
[----:B------:R-:W-:Y:S01]  /*1f560*/  LDSM.16.MT88.4 R16, [R215+0xc800] ;  /* 0x00c80000d710783b */ /* 0x000fe20000004200 */
[-C--:B------:R-:W-:Y:S01]  /*1f570*/  FMUL R116, R116, R45.reuse ;  /* 0x0000002d74747220 */ /* 0x080fe20000400000 */
[-C--:B------:R-:W-:Y:S01]  /*1f580*/  FMUL R117, R117, R45.reuse ;  /* 0x0000002d75757220 */ /* 0x080fe20000400000 */
[-C--:B------:R-:W-:Y:S01]  /*1f590*/  FMUL R118, R118, R42.reuse ;  /* 0x0000002a76767220 */ /* 0x080fe20000400000 */
[C---:B-----5:R-:W-:Y:S01]  /*1f5a0*/  HMMA.16816.F32.BF16 R80, R4.reuse, R12, R80 ;  /* 0x0000000c0450723c */ /* 0x060fe20000041850 */
[----:B------:R-:W-:Y:S01]  /*1f5b0*/  @!P2 FMUL R55, R55, 0.5 ;  /* 0x3f0000003737a820 */ /* 0x000fe20000400000 */
[-C--:B------:R-:W-:Y:S01]  /*1f5c0*/  FMUL R119, R119, R42.reuse ;  /* 0x0000002a77777220 */ /* 0x080fe20000400000 */
[----:B------:R-:W3:Y:S01]  /*1f5d0*/  MUFU.EX2 R52, R52 ;  /* 0x0000003400347308 */ /* 0x000ee20000000800 */
[-C--:B------:R-:W-:Y:S01]  /*1f5e0*/  FMUL R72, R72, R45.reuse ;  /* 0x0000002d48487220 */ /* 0x080fe20000400000 */
[-C--:B------:R-:W-:Y:S01]  /*1f5f0*/  FMUL R73, R73, R45.reuse ;  /* 0x0000002d49497220 */ /* 0x080fe20000400000 */
[C---:B------:R-:W-:Y:S01]  /*1f600*/  HMMA.16816.F32.BF16 R76, R4.reuse, R14, R76 ;  /* 0x0000000e044c723c */ /* 0x040fe2000004184c */
[----:B------:R-:W4:Y:S01]  /*1f610*/  LDSM.16.MT88.4 R12, [R213+0xc800] ;  /* 0x00c80000d50c783b */ /* 0x000f220000004200 */
[----:B------:R-:W-:Y:S01]  /*1f620*/  @!P0 FMUL R57, R57, 0.5 ;  /* 0x3f00000039398820 */ /* 0x000fe20000400000 */
[-C--:B------:R-:W-:Y:S01]  /*1f630*/  FMUL R74, R74, R42.reuse ;  /* 0x0000002a4a4a7220 */ /* 0x080fe20000400000 */
[-C--:B------:R-:W-:Y:S01]  /*1f640*/  FMUL R75, R75, R42.reuse ;  /* 0x0000002a4b4b7220 */ /* 0x080fe20000400000 */
[----:B------:R-:W5:Y:S01]  /*1f650*/  MUFU.EX2 R47, R47 ;  /* 0x0000002f002f7308 */ /* 0x000f620000000800 */
[-C--:B------:R-:W-:Y:S01]  /*1f660*/  FMUL R68, R68, R45.reuse ;  /* 0x0000002d44447220 */ /* 0x080fe20000400000 */
[-C--:B------:R-:W-:Y:S01]  /*1f670*/  FMUL R69, R69, R45.reuse ;  /* 0x0000002d45457220 */ /* 0x080fe20000400000 */
[-C--:B------:R-:W-:Y:S01]  /*1f680*/  FMUL R70, R70, R42.reuse ;  /* 0x0000002a46467220 */ /* 0x080fe20000400000 */
[----:B------:R-:W-:Y:S01]  /*1f690*/  FMUL R71, R71, R42 ;  /* 0x0000002a47477220 */ /* 0x000fe20000400000 */
[----:B--2---:R-:W-:Y:S01]  /*1f6a0*/  @!P1 FMUL R54, R54, R54 ;  /* 0x0000003636369220 */ /* 0x004fe20000400000 */
[----:B------:R-:W-:Y:S01]  /*1f6b0*/  FSETP.GEU.AND P1, PT, R58, -126, PT ;  /* 0xc2fc00003a00780b */ /* 0x000fe20003f2e000 */
[C---:B------:R-:W-:Y:S01]  /*1f6c0*/  HMMA.16816.F32.BF16 R116, R4.reuse, R22, R116 ;  /* 0x000000160474723c */ /* 0x040fe20000041874 */
[----:B------:R-:W2:Y:S01]  /*1f6d0*/  MUFU.EX2 R56, R20 ;  /* 0x0000001400387308 */ /* 0x000ea20000000800 */
[----:B---3--:R-:W-:Y:S01]  /*1f6e0*/  @!P6 FMUL R52, R52, R52 ;  /* 0x000000343434e220 */ /* 0x008fe20000400000 */
[----:B------:R-:W-:Y:S01]  /*1f6f0*/  FSETP.GEU.AND P6, PT, R24, -126, PT ;  /* 0xc2fc00001800780b */ /* 0x000fe20003fce000 */
[----:B------:R-:W-:Y:S01]  /*1f700*/  FFMA R45, R247, R45, R44 ;  /* 0x0000002df72d7223 */ /* 0x000fe2000000002c */
[----:B------:R-:W-:Y:S01]  /*1f710*/  FFMA R0, R245, R42, R0 ;  /* 0x0000002af5007223 */ /* 0x000fe20000000000 */
[C---:B-1----:R-:W-:Y:S02]  /*1f720*/  HMMA.16816.F32.BF16 R72, R4.reuse, R8, R72 ;  /* 0x000000080448723c */ /* 0x042fe40000041848 */
[----:B------:R-:W-:Y:S01]  /*1f730*/  FADD R36, R36, R45 ;  /* 0x0000002d24247221 */ /* 0x000fe20000000000 */
[----:B------:R-:W1:Y:S01]  /*1f740*/  MUFU.EX2 R55, R55 ;  /* 0x0000003700377308 */ /* 0x000e620000000800 */
[----:B-----5:R-:W-:Y:S01]  /*1f750*/  @!P5 FMUL R47, R47, R47 ;  /* 0x0000002f2f2fd220 */ /* 0x020fe20000400000 */
[----:B------:R-:W-:Y:S01]  /*1f760*/  FSETP.GEU.AND P5, PT, R63, -126, PT ;  /* 0xc2fc00003f00780b */ /* 0x000fe20003fae000 */
[----:B------:R-:W-:Y:S01]  /*1f770*/  @!P1 FMUL R58, R58, 0.5 ;  /* 0x3f0000003a3a9820 */ /* 0x000fe20000400000 */
[----:B------:R-:W-:Y:S01]  /*1f780*/  HMMA.16816.F32.BF16 R4, R4, R10, R68 ;  /* 0x0000000a0404723c */ /* 0x000fe20000041844 */
[----:B------:R-:W-:Y:S01]  /*1f790*/  F2FP.BF16.F32.PACK_AB R8, R46, R53 ;  /* 0x000000352e08723e */ /* 0x000fe200000010ff */
[----:B------:R-:W-:Y:S01]  /*1f7a0*/  FADD R0, R43, R0 ;  /* 0x000000002b007221 */ /* 0x000fe20000000000 */
[----:B------:R-:W-:Y:S01]  /*1f7b0*/  @!P6 FMUL R24, R24, 0.5 ;  /* 0x3f0000001818e820 */ /* 0x000fe20000400000 */
[----:B------:R-:W3:Y:S01]  /*1f7c0*/  MUFU.EX2 R57, R57 ;  /* 0x0000003900397308 */ /* 0x000ee20000000800 */
[----:B--2---:R-:W-:Y:S01]  /*1f7d0*/  @!P4 FMUL R56, R56, R56 ;  /* 0x000000383838c220 */ /* 0x004fe20000400000 */
[----:B------:R-:W2:Y:S01]  /*1f7e0*/  LDSM.16.MT88.4 R20, [R212+0xc800] ;  /* 0x00c80000d414783b */ /* 0x000ea20000004200 */
[----:B------:R-:W-:Y:S01]  /*1f7f0*/  F2FP.BF16.F32.PACK_AB R10, R47, R52 ;  /* 0x000000342f0a723e */ /* 0x000fe200000010ff */
[-C--:B------:R-:W-:Y:S01]  /*1f800*/  FMUL R68, R134, R67.reuse ;  /* 0x0000004386447220 */ /* 0x080fe20000400000 */
[----:B------:R-:W-:Y:S01]  /*1f810*/  FADD R134, -R59, R66 ;  /* 0x000000423b867221 */ /* 0x000fe20000000100 */
[----:B------:R-:W-:Y:S01]  /*1f820*/  FMUL R70, R62, R67 ;  /* 0x000000433e467220 */ /* 0x000fe20000400000 */
[----:B------:R-:W-:Y:S01]  /*1f830*/  @!P5 FMUL R63, R63, 0.5 ;  /* 0x3f0000003f3fd820 */ /* 0x000fe20000400000 */
[----:B------:R-:W5:Y:S01]  /*1f840*/  MUFU.EX2 R58, R58 ;  /* 0x0000003a003a7308 */ /* 0x000f620000000800 */
[----:B-1----:R-:W-:Y:S01]  /*1f850*/  @!P2 FMUL R55, R55, R55 ;  /* 0x000000373737a220 */ /* 0x002fe20000400000 */
[----:B------:R-:W-:Y:S01]  /*1f860*/  FADD R68, -R59, R68 ;  /* 0x000000443b447221 */ /* 0x000fe20000000100 */
[----:B------:R-:W-:Y:S01]  /*1f870*/  FADD R37, R37, R36 ;  /* 0x0000002425257221 */ /* 0x000fe20000000000 */
[----:B------:R-:W-:-:S02]  /*1f880*/  FADD R41, R41, R0 ;  /* 0x0000000029297221 */ /* 0x000fc40000000000 */
[----:B------:R-:W-:Y:S01]  /*1f890*/  F2FP.BF16.F32.PACK_AB R9, R55, R56 ;  /* 0x000000383709723e */ /* 0x000fe200000010ff */
[----:B------:R-:W-:Y:S01]  /*1f8a0*/  FADD R2, R2, R37 ;  /* 0x0000002502027221 */ /* 0x000fe20000000000 */
[----:B------:R-:W1:Y:S01]  /*1f8b0*/  MUFU.EX2 R63, R63 ;  /* 0x0000003f003f7308 */ /* 0x000e620000000800 */
[----:B---3--:R-:W-:Y:S01]  /*1f8c0*/  @!P0 FMUL R57, R57, R57 ;  /* 0x0000003939398220 */ /* 0x008fe20000400000 */
[----:B------:R-:W-:Y:S01]  /*1f8d0*/  FSETP.GEU.AND P0, PT, R25, -126, PT ;  /* 0xc2fc00001900780b */ /* 0x000fe20003f0e000 */
[----:B------:R-:W-:Y:S01]  /*1f8e0*/  FADD R41, R40, R41 ;  /* 0x0000002928297221 */ /* 0x000fe20000000000 */
[----:B------:R-:W-:Y:S02]  /*1f8f0*/  FADD R53, R53, R2 ;  /* 0x0000000235357221 */ /* 0x000fe40000000000 */
[----:B------:R-:W-:Y:S01]  /*1f900*/  F2FP.BF16.F32.PACK_AB R11, R57, R54 ;  /* 0x00000036390b723e */ /* 0x000fe200000010ff */
[----:B------:R-:W-:Y:S01]  /*1f910*/  FADD R56, R56, R41 ;  /* 0x0000002938387221 */ /* 0x000fe20000000000 */
[----:B------:R-:W-:Y:S01]  /*1f920*/  FADD R53, R46, R53 ;  /* 0x000000352e357221 */ /* 0x000fe20000000000 */
[----:B-----5:R-:W-:Y:S01]  /*1f930*/  @!P1 FMUL R58, R58, R58 ;  /* 0x0000003a3a3a9220 */ /* 0x020fe20000400000 */
[----:B------:R-:W-:Y:S01]  /*1f940*/  FSETP.GEU.AND P1, PT, R134, -126, PT ;  /* 0xc2fc00008600780b */ /* 0x000fe20003f2e000 */
[----:B------:R-:W-:Y:S01]  /*1f950*/  FADD R55, R55, R56 ;  /* 0x0000003837377221 */ /* 0x000fe20000000000 */
[----:B------:R-:W-:Y:S01]  /*1f960*/  FADD R52, R52, R53 ;  /* 0x0000003534347221 */ /* 0x000fe20000000000 */
[C---:B----4-:R-:W-:Y:S02]  /*1f970*/  HMMA.16816.F32.BF16 R120, R8.reuse, R12, R120 ;  /* 0x0000000c0878723c */ /* 0x050fe40000041878 */
[----:B------:R-:W-:Y:S01]  /*1f980*/  @!P0 FMUL R25, R25, 0.5 ;  /* 0x3f00000019198820 */ /* 0x000fe20000400000 */
[----:B------:R-:W-:Y:S01]  /*1f990*/  FADD R54, R54, R55 ;  /* 0x0000003736367221 */ /* 0x000fe20000000000 */
[----:B-1----:R-:W-:Y:S01]  /*1f9a0*/  @!P5 FMUL R63, R63, R63 ;  /* 0x0000003f3f3fd220 */ /* 0x002fe20000400000 */
[----:B------:R-:W-:Y:S01]  /*1f9b0*/  FADD R47, R47, R52 ;  /* 0x000000342f2f7221 */ /* 0x000fe20000000000 */
[C---:B------:R-:W-:Y:S01]  /*1f9c0*/  HMMA.16816.F32.BF16 R128, R8.reuse, R16, R128 ;  /* 0x000000100880723c */ /* 0x040fe20000041880 */
[-C--:B------:R-:W-:Y:S01]  /*1f9d0*/  FMUL R12, R61, R67.reuse ;  /* 0x000000433d0c7220 */ /* 0x080fe20000400000 */
[----:B------:R-:W-:Y:S01]  /*1f9e0*/  FADD R57, R57, R54 ;  /* 0x0000003639397221 */ /* 0x000fe20000000000 */
[----:B------:R-:W1:Y:S01]  /*1f9f0*/  MUFU.EX2 R61, R25 ;  /* 0x00000019003d7308 */ /* 0x000e620000000800 */
[----:B------:R-:W-:Y:S01]  /*1fa00*/  @!P1 FMUL R134, R134, 0.5 ;  /* 0x3f00000086869820 */ /* 0x000fe20000400000 */
[C---:B------:R-:W-:Y:S01]  /*1fa10*/  FADD R69, -R59.reuse, R12 ;  /* 0x0000000c3b457221 */ /* 0x040fe20000000100 */
[----:B------:R-:W-:Y:S01]  /*1fa20*/  FMUL R12, R60, R67 ;  /* 0x000000433c0c7220 */ /* 0x000fe20000400000 */
[C---:B------:R-:W-:Y:S01]  /*1fa30*/  HMMA.16816.F32.BF16 R124, R8.reuse, R18, R124 ;  /* 0x00000012087c723c */ /* 0x040fe2000004187c */
[----:B------:R-:W3:Y:S02]  /*1fa40*/  LDSM.16.MT88.4 R16, [R211+0xc800] ;  /* 0x00c80000d310783b */ /* 0x000ee40000004200 */
[----:B------:R-:W-:Y:S01]  /*1fa50*/  FADD R133, -R59, R12 ;  /* 0x0000000c3b857221 */ /* 0x000fe20000000100 */
[----:B------:R-:W-:Y:S01]  /*1fa60*/  FSETP.GEU.AND P4, PT, R69, -126, PT ;  /* 0xc2fc00004500780b */ /* 0x000fe20003f8e000 */
[----:B------:R4:W5:Y:S01]  /*1fa70*/  MUFU.EX2 R60, R24 ;  /* 0x00000018003c7308 */ /* 0x0009620000000800 */
[----:B------:R-:W-:Y:S01]  /*1fa80*/  HMMA.16816.F32.BF16 R116, R8, R14, R116 ;  /* 0x0000000e0874723c */ /* 0x000fe20000041874 */
[----:B------:R-:W3:Y:S01]  /*1fa90*/  LDSM.16.MT88.4 R12, [R212+0x10800] ;  /* 0x01080000d40c783b */ /* 0x000ee20000004200 */
[----:B------:R-:W-:-:S04]  /*1faa0*/  FSETP.GEU.AND P2, PT, R133, -126, PT ;  /* 0xc2fc00008500780b */ /* 0x000fc80003f4e000 */
[C---:B------:R-:W-:Y:S01]  /*1fab0*/  HMMA.16816.F32.BF16 R96, R8.reuse, R48, R96 ;  /* 0x000000300860723c */ /* 0x040fe20000041860 */
[----:B-1----:R-:W-:Y:S01]  /*1fac0*/  @!P0 FMUL R61, R61, R61 ;  /* 0x0000003d3d3d8220 */ /* 0x002fe20000400000 */
[C---:B------:R-:W-:Y:S01]  /*1fad0*/  FSETP.GEU.AND P0, PT, R68.reuse, -126, PT ;  /* 0xc2fc00004400780b */ /* 0x040fe20003f0e000 */
[----:B------:R-:W1:Y:S02]  /*1fae0*/  MUFU.EX2 R134, R134 ;  /* 0x0000008600867308 */ /* 0x000e640000000800 */
[----:B------:R-:W-:Y:S01]  /*1faf0*/  @!P4 FMUL R69, R69, 0.5 ;  /* 0x3f0000004545c820 */ /* 0x000fe20000400000 */
[C---:B--2---:R-:W-:Y:S01]  /*1fb00*/  HMMA.16816.F32.BF16 R112, R8.reuse, R20, R112 ;  /* 0x000000140870723c */ /* 0x044fe20000041870 */
[----:B------:R-:W-:Y:S02]  /*1fb10*/  FMUL R48, R163, R67 ;  /* 0x00000043a3307220 */ /* 0x000fe40000400000 */
[----:B------:R-:W-:Y:S01]  /*1fb20*/  @!P2 FMUL R133, R133, 0.5 ;  /* 0x3f0000008585a820 */ /* 0x000fe20000400000 */
[----:B----4-:R-:W2:Y:S01]  /*1fb30*/  LDSM.16.MT88.4 R24, [R215+0xd000] ;  /* 0x00d00000d718783b */ /* 0x010ea20000004200 */
[----:B------:R-:W4:Y:S01]  /*1fb40*/  MUFU.EX2 R66, R69 ;  /* 0x0000004500427308 */ /* 0x000f220000000800 */
[----:B------:R-:W-:Y:S01]  /*1fb50*/  HMMA.16816.F32.BF16 R108, R8, R22, R108 ;  /* 0x00000016086c723c */ /* 0x000fe2000004186c */
[----:B------:R-:W-:Y:S01]  /*1fb60*/  FADD R48, -R135, R48 ;  /* 0x0000003087307221 */ /* 0x000fe20000000100 */
[----:B------:R-:W2:Y:S01]  /*1fb70*/  LDSM.16.MT88.4 R20, [R213+0xd000] ;  /* 0x00d00000d514783b */ /* 0x000ea20000004200 */
[----:B------:R-:W-:Y:S01]  /*1fb80*/  @!P0 FMUL R68, R68, 0.5 ;  /* 0x3f00000044448820 */ /* 0x000fe20000400000 */
[----:B-----5:R-:W-:-:S02]  /*1fb90*/  @!P6 FMUL R60, R60, R60 ;  /* 0x0000003c3c3ce220 */ /* 0x020fc40000400000 */
[----:B------:R-:W-:Y:S01]  /*1fba0*/  HMMA.16816.F32.BF16 R92, R8, R50, R92 ;  /* 0x00000032085c723c */ /* 0x000fe2000004185c */
[----:B------:R-:W5:Y:S01]  /*1fbb0*/  MUFU.EX2 R49, R68 ;  /* 0x0000004400317308 */ /* 0x000f620000000800 */
[----:B-1----:R-:W-:Y:S01]  /*1fbc0*/  @!P1 FMUL R134, R134, R134 ;  /* 0x0000008686869220 */ /* 0x002fe20000400000 */
[----:B------:R-:W-:-:S03]  /*1fbd0*/  FSETP.GEU.AND P1, PT, R48, -126, PT ;  /* 0xc2fc00003000780b */ /* 0x000fc60003f2e000 */
[C---:B------:R-:W-:Y:S01]  /*1fbe0*/  HMMA.16816.F32.BF16 R88, R8.reuse, R32, R88 ;  /* 0x000000200858723c */ /* 0x040fe20000041858 */
[----:B------:R-:W-:Y:S01]  /*1fbf0*/  FMUL R50, R161, R67 ;  /* 0x00000043a1327220 */ /* 0x000fe20000400000 */
[C---:B------:R-:W-:Y:S01]  /*1fc00*/  FADD R161, -R135.reuse, R160 ;  /* 0x000000a087a17221 */ /* 0x040fe20000000100 */
[----:B------:R-:W1:Y:S01]  /*1fc10*/  MUFU.EX2 R133, R133 ;  /* 0x0000008500857308 */ /* 0x000e620000000800 */
[----:B----4-:R-:W-:Y:S01]  /*1fc20*/  @!P4 FMUL R66, R66, R66 ;  /* 0x000000424242c220 */ /* 0x010fe20000400000 */
[----:B------:R-:W-:Y:S01]  /*1fc30*/  FADD R50, -R135, R50 ;  /* 0x0000003287327221 */ /* 0x000fe20000000100 */
[----:B---3--:R-:W-:Y:S01]  /*1fc40*/  HMMA.16816.F32.BF16 R104, R8, R16, R104 ;  /* 0x000000100868723c */ /* 0x008fe20000041868 */
[----:B------:R-:W-:-:S03]  /*1fc50*/  FSETP.GEU.AND P4, PT, R138, -126, PT ;  /* 0xc2fc00008a00780b */ /* 0x000fc60003f8e000 */
[----:B------:R-:W-:Y:S01]  /*1fc60*/  @!P1 FMUL R48, R48, 0.5 ;  /* 0x3f00000030309820 */ /* 0x000fe20000400000 */
[----:B------:R-:W-:Y:S01]  /*1fc70*/  FSETP.GEU.AND P6, PT, R50, -126, PT ;  /* 0xc2fc00003200780b */ /* 0x000fe20003fce000 */
[C---:B------:R-:W-:Y:S01]  /*1fc80*/  HMMA.16816.F32.BF16 R100, R8.reuse, R18, R100 ;  /* 0x000000120864723c */ /* 0x040fe20000041864 */
[----:B-----5:R-:W-:Y:S01]  /*1fc90*/  @!P0 FMUL R49, R49, R49 ;  /* 0x0000003131318220 */ /* 0x020fe20000400000 */
[----:B------:R-:W3:Y:S01]  /*1fca0*/  LDSM.16.MT88.4 R16, [R212+0xd000] ;  /* 0x00d00000d410783b */ /* 0x000ee20000004200 */
[----:B------:R-:W-:Y:S01]  /*1fcb0*/  FMUL R68, R141, R67 ;  /* 0x000000438d447220 */ /* 0x000fe20000400000 */
[----:B------:R-:W4:Y:S02]  /*1fcc0*/  MUFU.EX2 R48, R48 ;  /* 0x0000003000307308 */ /* 0x000f240000000800 */
[----:B------:R-:W-:Y:S01]  /*1fcd0*/  HMMA.16816.F32.BF16 R84, R8, R34, R84 ;  /* 0x000000220854723c */ /* 0x000fe20000041854 */
[----:B------:R-:W5:Y:S01]  /*1fce0*/  LDSM.16.MT88.4 R32, [R211+0xd000] ;  /* 0x00d00000d320783b */ /* 0x000f620000004200 */
[----:B-1----:R-:W-:Y:S01]  /*1fcf0*/  @!P2 FMUL R133, R133, R133 ;  /* 0x000000858585a220 */ /* 0x002fe20000400000 */
[----:B------:R-:W-:Y:S01]  /*1fd00*/  FADD R68, -R59, R68 ;  /* 0x000000443b447221 */ /* 0x000fe20000000100 */
[----:B------:R-:W-:-:S02]  /*1fd10*/  @!P4 FMUL R138, R138, 0.5 ;  /* 0x3f0000008a8ac820 */ /* 0x000fc40000400000 */
[----:B------:R-:W-:Y:S01]  /*1fd20*/  HMMA.16816.F32.BF16 R80, R8, R12, R80 ;  /* 0x0000000c0850723c */ /* 0x000fe20000041850 */
[----:B------:R-:W-:-:S03]  /*1fd30*/  @!P6 FMUL R50, R50, 0.5 ;  /* 0x3f0000003232e820 */ /* 0x000fc60000400000 */
[----:B------:R-:W1:Y:S02]  /*1fd40*/  MUFU.EX2 R138, R138 ;  /* 0x0000008a008a7308 */ /* 0x000e640000000800 */
[C---:B------:R-:W-:Y:S01]  /*1fd50*/  HMMA.16816.F32.BF16 R76, R8.reuse, R14, R76 ;  /* 0x0000000e084c723c */ /* 0x040fe2000004184c */
[----:B------:R-:W-:Y:S01]  /*1fd60*/  F2FP.BF16.F32.PACK_AB R12, R61, R58 ;  /* 0x0000003a3d0c723e */ /* 0x000fe200000010ff */
[----:B------:R-:W-:Y:S01]  /*1fd70*/  FADD R58, R58, R47 ;  /* 0x0000002f3a3a7221 */ /* 0x000fe20000000000 */
[----:B------:R-:W-:Y:S01]  /*1fd80*/  F2FP.BF16.F32.PACK_AB R13, R133, R66 ;  /* 0x00000042850d723e */ /* 0x000fe200000010ff */
[----:B----4-:R-:W-:Y:S01]  /*1fd90*/  @!P1 FMUL R48, R48, R48 ;  /* 0x0000003030309220 */ /* 0x010fe20000400000 */
[----:B------:R-:W-:Y:S01]  /*1fda0*/  FADD R66, R66, R57 ;  /* 0x0000003942427221 */ /* 0x000fe20000000000 */
[C---:B------:R-:W-:Y:S01]  /*1fdb0*/  HMMA.16816.F32.BF16 R72, R8.reuse, R28, R72 ;  /* 0x0000001c0848723c */ /* 0x040fe20000041848 */
[----:B------:R-:W-:Y:S01]  /*1fdc0*/  F2FP.BF16.F32.PACK_AB R14, R63, R60 ;  /* 0x0000003c3f0e723e */ /* 0x000fe200000010ff */
[----:B------:R-:W4:Y:S01]  /*1fdd0*/  MUFU.EX2 R50, R50 ;  /* 0x0000003200327308 */ /* 0x000f220000000800 */
[----:B------:R-:W-:Y:S01]  /*1fde0*/  F2FP.BF16.F32.PACK_AB R15, R49, R134 ;  /* 0x00000086310f723e */ /* 0x000fe200000010ff */
[----:B------:R-:W-:Y:S01]  /*1fdf0*/  FADD R61, R61, R58 ;  /* 0x0000003a3d3d7221 */ /* 0x000fe20000000000 */
[----:B------:R-:W-:Y:S01]  /*1fe00*/  FADD R133, R133, R66 ;  /* 0x0000004285857221 */ /* 0x000fe20000000000 */
[----:B------:R-:W-:Y:S01]  /*1fe10*/  HMMA.16816.F32.BF16 R4, R8, R30, R4 ;  /* 0x0000001e0804723c */ /* 0x000fe20000041804 */
[----:B------:R-:W-:Y:S01]  /*1fe20*/  LDSM.16.MT88.4 R28, [R215+0xd800] ;  /* 0x00d80000d71c783b */ /* 0x000fe20000004200 */
[----:B------:R-:W-:Y:S01]  /*1fe30*/  FADD R60, R60, R61 ;  /* 0x0000003d3c3c7221 */ /* 0x000fe20000000000 */
[----:B-1----:R-:W-:Y:S01]  /*1fe40*/  @!P4 FMUL R138, R138, R138 ;  /* 0x0000008a8a8ac220 */ /* 0x002fe20000400000 */
[----:B------:R-:W-:-:S02]  /*1fe50*/  FADD R134, R134, R133 ;  /* 0x0000008586867221 */ /* 0x000fc40000000000 */
[C---:B--2---:R-:W-:Y:S01]  /*1fe60*/  HMMA.16816.F32.BF16 R128, R12.reuse, R24, R128 ;  /* 0x000000180c80723c */ /* 0x044fe20000041880 */
[-C--:B------:R-:W-:Y:S01]  /*1fe70*/  FMUL R8, R157, R67.reuse ;  /* 0x000000439d087220 */ /* 0x080fe20000400000 */
[----:B------:R-:W-:Y:S01]  /*1fe80*/  FADD R63, R63, R60 ;  /* 0x0000003c3f3f7221 */ /* 0x000fe20000000000 */
[----:B------:R-:W-:Y:S02]  /*1fe90*/  FADD R49, R49, R134 ;  /* 0x0000008631317221 */ /* 0x000fe40000000000 */
[----:B------:R-:W-:Y:S01]  /*1fea0*/  FADD R51, -R135, R8 ;  /* 0x0000000887337221 */ /* 0x000fe20000000100 */
[-C--:B------:R-:W-:Y:S01]  /*1feb0*/  FMUL R8, R159, R67.reuse ;  /* 0x000000439f087220 */ /* 0x080fe20000400000 */
[-C--:B------:R-:W-:Y:S01]  /*1fec0*/  FMUL R24, R147, R67.reuse ;  /* 0x0000004393187220 */ /* 0x080fe20000400000 */
[C---:B------:R-:W-:Y:S01]  /*1fed0*/  HMMA.16816.F32.BF16 R120, R12.reuse, R20, R120 ;  /* 0x000000140c78723c */ /* 0x040fe20000041878 */
[----:B----4-:R-:W-:Y:S01]  /*1fee0*/  @!P6 FMUL R50, R50, R50 ;  /* 0x000000323232e220 */ /* 0x010fe20000400000 */
[----:B------:R-:W-:Y:S01]  /*1fef0*/  FSETP.GEU.AND P0, PT, R51, -126, PT ;  /* 0xc2fc00003300780b */ /* 0x000fe20003f0e000 */
[----:B------:R-:W-:Y:S01]  /*1ff00*/  FADD R69, -R59, R24 ;  /* 0x000000183b457221 */ /* 0x000fe20000000100 */
[----:B------:R-:W-:Y:S01]  /*1ff10*/  FMUL R24, R149, R67 ;  /* 0x0000004395187220 */ /* 0x000fe20000400000 */
[----:B------:R-:W-:Y:S01]  /*1ff20*/  FADD R139, -R135, R8 ;  /* 0x00000008878b7221 */ /* 0x000fe20000000100 */
[C---:B------:R-:W-:Y:S01]  /*1ff30*/  HMMA.16816.F32.BF16 R116, R12.reuse, R22, R116 ;  /* 0x000000160c74723c */ /* 0x040fe20000041874 */
[----:B------:R-:W1:Y:S01]  /*1ff40*/  LDSM.16.MT88.4 R8, [R212+0x11000] ;  /* 0x01100000d408783b */ /* 0x000e620000004200 */
[----:B------:R-:W-:Y:S01]  /*1ff50*/  FADD R143, -R59, R24 ;  /* 0x000000183b8f7221 */ /* 0x000fe20000000100 */
[----:B------:R-:W-:Y:S01]  /*1ff60*/  FSETP.GEU.AND P2, PT, R69, -126, PT ;  /* 0xc2fc00004500780b */ /* 0x000fe20003f4e000 */
[----:B------:R-:W-:Y:S01]  /*1ff70*/  FADD R147, -R135, R252 ;  /* 0x000000fc87937221 */ /* 0x000fe20000000100 */
[----:B------:R-:W-:Y:S01]  /*1ff80*/  FSETP.GEU.AND P5, PT, R139, -126, PT ;  /* 0xc2fc00008b00780b */ /* 0x000fe20003fae000 */
[----:B------:R-:W2:Y:S01]  /*1ff90*/  LDSM.16.MT88.4 R20, [R215+0x11000] ;  /* 0x01100000d714783b */ /* 0x000ea20000004200 */
[----:B------:R-:W-:Y:S01]  /*1ffa0*/  FSETP.GEU.AND P1, PT, R143, -126, PT ;  /* 0xc2fc00008f00780b */ /* 0x000fe20003f2e000 */
[----:B---3--:R-:W-:Y:S01]  /*1ffb0*/  HMMA.16816.F32.BF16 R112, R12, R16, R112 ;  /* 0x000000100c70723c */ /* 0x008fe20000041870 */
[----:B------:R-:W-:Y:S01]  /*1ffc0*/  @!P0 FMUL R51, R51, 0.5 ;  /* 0x3f00000033338820 */ /* 0x000fe20000400000 */
[----:B------:R-:W-:Y:S01]  /*1ffd0*/  FADD R149, -R59, R194 ;  /* 0x000000c23b957221 */ /* 0x000fe20000000100 */
[----:B------:R-:W-:Y:S01]  /*1ffe0*/  FSETP.GEU.AND P6, PT, R147, -126, PT ;  /* 0xc2fc00009300780b */ /* 0x000fe20003fce000 */
[----:B------:R-:W-:-:S02]  /*1fff0*/  FADD R0, R138, R49 ;  /* 0x000000318a007221 */ /* 0x000fc40000000000 */
[C---:B------:R-:W-:Y:S01]  /*20000*/  HMMA.16816.F32.BF16 R108, R12.reuse, R18, R108 ;  /* 0x000000120c6c723c */ /* 0x040fe2000004186c */
[----:B------:R-:W3:Y:S01]  /*20010*/  MUFU.EX2 R51, R51 ;  /* 0x0000003300337308 */ /* 0x000ee20000000800 */
[----:B------:R-:W-:Y:S01]  /*20020*/  @!P2 FMUL R69, R69, 0.5 ;  /* 0x3f0000004545a820 */ /* 0x000fe20000400000 */
[----:B------:R-:W4:Y:S01]  /*20030*/  LDSM.16.MT88.4 R16, [R213+0x11000] ;  /* 0x01100000d510783b */ /* 0x000f220000004200 */
[----:B------:R-:W-:Y:S01]  /*20040*/  @!P5 FMUL R139, R139, 0.5 ;  /* 0x3f0000008b8bd820 */ /* 0x000fe20000400000 */
[----:B------:R-:W-:Y:S01]  /*20050*/  FSETP.GEU.AND P4, PT, R149, -126, PT ;  /* 0xc2fc00009500780b */ /* 0x000fe20003f8e000 */
[----:B------:R-:W-:Y:S01]  /*20060*/  @!P1 FMUL R143, R143, 0.5 ;  /* 0x3f0000008f8f9820 */ /* 0x000fe20000400000 */
[----:B-----5:R-:W-:Y:S02]  /*20070*/  HMMA.16816.F32.BF16 R104, R12, R32, R104 ;  /* 0x000000200c68723c */ /* 0x020fe40000041868 */
[----:B------:R-:W5:Y:S01]  /*20080*/  MUFU.EX2 R141, R69 ;  /* 0x00000045008d7308 */ /* 0x000f620000000800 */
[----:B------:R-:W-:-:S03]  /*20090*/  @!P6 FMUL R147, R147, 0.5 ;  /* 0x3f0000009393e820 */ /* 0x000fc60000400000 */
[C---:B------:R-:W-:Y:S01]  /*200a0*/  HMMA.16816.F32.BF16 R100, R12.reuse, R34, R100 ;  /* 0x000000220c64723c */ /* 0x040fe20000041864 */
[----:B------:R-:W4:Y:S03]  /*200b0*/  LDSM.16.MT88.4 R32, [R211+0x11000] ;  /* 0x01100000d320783b */ /* 0x000f260000004200 */
[----:B------:R-:W2:Y:S01]  /*200c0*/  MUFU.EX2 R139, R139 ;  /* 0x0000008b008b7308 */ /* 0x000ea20000000800 */
[----:B---3--:R-:W-:Y:S01]  /*200d0*/  @!P0 FMUL R51, R51, R51 ;  /* 0x0000003333338220 */ /* 0x008fe20000400000 */
[----:B------:R-:W-:Y:S01]  /*200e0*/  FSETP.GEU.AND P0, PT, R68, -126, PT ;  /* 0xc2fc00004400780b */ /* 0x000fe20003f0e000 */
[----:B------:R-:W-:Y:S01]  /*200f0*/  HMMA.16816.F32.BF16 R124, R12, R26, R124 ;  /* 0x0000001a0c7c723c */ /* 0x000fe2000004187c */
[----:B------:R-:W3:Y:S01]  /*20100*/  LDSM.16.MT88.4 R24, [R213+0xd800] ;  /* 0x00d80000d518783b */ /* 0x000ee20000004200 */
[----:B------:R-:W-:-:S03]  /*20110*/  @!P4 FMUL R149, R149, 0.5 ;  /* 0x3f0000009595c820 */ /* 0x000fc60000400000 */
[----:B------:R-:W2:Y:S01]  /*20120*/  MUFU.EX2 R143, R143 ;  /* 0x0000008f008f7308 */ /* 0x000ea20000000800 */
[----:B-----5:R-:W-:Y:S01]  /*20130*/  @!P2 FMUL R141, R141, R141 ;  /* 0x0000008d8d8da220 */ /* 0x020fe20000400000 */
[C---:B-1----:R-:W-:Y:S01]  /*20140*/  HMMA.16816.F32.BF16 R80, R12.reuse, R8, R80 ;  /* 0x000000080c50723c */ /* 0x042fe20000041850 */
[----:B------:R-:W-:Y:S01]  /*20150*/  FSETP.GEU.AND P2, PT, R178, -126, PT ;  /* 0xc2fc0000b200780b */ /* 0x000fe20003f4e000 */
[----:B------:R-:W-:Y:S01]  /*20160*/  FADD R69, -R135, R184 ;  /* 0x000000b887457221 */ /* 0x000fe20000000100 */
[----:B------:R-:W-:Y:S02]  /*20170*/  FADD R0, R141, R0 ;  /* 0x000000008d007221 */ /* 0x000fe40000000000 */
[----:B------:R-:W-:Y:S01]  /*20180*/  @!P0 FMUL R68, R68, 0.5 ;  /* 0x3f00000044448820 */ /* 0x000fe20000400000 */
[C---:B------:R-:W-:Y:S01]  /*20190*/  HMMA.16816.F32.BF16 R76, R12.reuse, R10, R76 ;  /* 0x0000000a0c4c723c */ /* 0x040fe2000004184c */
[----:B--2---:R-:W-:Y:S01]  /*201a0*/  @!P5 FMUL R139, R139, R139 ;  /* 0x0000008b8b8bd220 */ /* 0x004fe20000400000 */
[----:B------:R-:W-:Y:S01]  /*201b0*/  F2FP.BF16.F32.PACK_AB R8, R51, R48 ;  /* 0x000000303308723e */ /* 0x000fe200000010ff */
[----:B------:R-:W1:Y:S01]  /*201c0*/  MUFU.EX2 R172, R68 ;  /* 0x0000004400ac7308 */ /* 0x000e620000000800 */
[----:B------:R-:W-:Y:S01]  /*201d0*/  F2FP.BF16.F32.PACK_AB R9, R141, R138 ;  /* 0x0000008a8d09723e */ /* 0x000fe200000010ff */
[----:B------:R-:W-:Y:S01]  /*201e0*/  FADD R48, R48, R63 ;  /* 0x0000003f30307221 */ /* 0x000fe20000000000 */
[C---:B------:R-:W-:Y:S01]  /*201f0*/  HMMA.16816.F32.BF16 R96, R12.reuse, R20, R96 ;  /* 0x000000140c60723c */ /* 0x040fe20000041860 */
[----:B------:R-:W-:Y:S01]  /*20200*/  F2FP.BF16.F32.PACK_AB R10, R139, R50 ;  /* 0x000000328b0a723e */ /* 0x000fe200000010ff */
[----:B------:R-:W-:Y:S01]  /*20210*/  @!P2 FMUL R178, R178, 0.5 ;  /* 0x3f000000b2b2a820 */ /* 0x000fe20000400000 */
[----:B------:R-:W-:Y:S01]  /*20220*/  @!P1 FMUL R143, R143, R143 ;  /* 0x0000008f8f8f9220 */ /* 0x000fe20000400000 */
[----:B------:R-:W-:Y:S01]  /*20230*/  FSETP.GEU.AND P5, PT, R176, -126, PT ;  /* 0xc2fc0000b000780b */ /* 0x000fe20003fae000 */
[----:B------:R-:W2:Y:S01]  /*20240*/  MUFU.EX2 R147, R147 ;  /* 0x0000009300937308 */ /* 0x000ea20000000800 */
[----:B------:R-:W-:Y:S01]  /*20250*/  HMMA.16816.F32.BF16 R92, R12, R22, R92 ;  /* 0x000000160c5c723c */ /* 0x000fe2000004185c */
[----:B------:R-:W5:Y:S01]  /*20260*/  LDSM.16.MT88.4 R20, [R212+0xd800] ;  /* 0x00d80000d414783b */ /* 0x000f620000004200 */
[----:B------:R-:W-:Y:S01]  /*20270*/  FADD R51, R51, R48 ;  /* 0x0000003033337221 */ /* 0x000fe20000000000 */
[----:B------:R-:W-:-:S03]  /*20280*/  MOV R138, R38 ;  /* 0x00000026008a7202 */ /* 0x000fc60000000f00 */
[C---:B----4-:R-:W-:Y:S01]  /*20290*/  HMMA.16816.F32.BF16 R88, R12.reuse, R16, R88 ;  /* 0x000000100c58723c */ /* 0x050fe20000041858 */
[----:B------:R-:W4:Y:S01]  /*202a0*/  MUFU.EX2 R149, R149 ;  /* 0x0000009500957308 */ /* 0x000f220000000800 */
[----:B-1----:R-:W-:Y:S01]  /*202b0*/  @!P0 FMUL R172, R172, R172 ;  /* 0x000000acacac8220 */ /* 0x002fe20000400000 */
[----:B------:R-:W-:Y:S01]  /*202c0*/  FSETP.GEU.AND P0, PT, R174, -126, PT ;  /* 0xc2fc0000ae00780b */ /* 0x000fe20003f0e000 */
[----:B------:R-:W-:Y:S01]  /*202d0*/  FMUL R68, R180, R67 ;  /* 0x00000043b4447220 */ /* 0x000fe20000400000 */
[----:B------:R-:W-:Y:S01]  /*202e0*/  @!P5 FMUL R176, R176, 0.5 ;  /* 0x3f000000b0b0d820 */ /* 0x000fe20000400000 */
[C---:B------:R-:W-:Y:S01]  /*202f0*/  HMMA.16816.F32.BF16 R84, R12.reuse, R18, R84 ;  /* 0x000000120c54723c */ /* 0x040fe20000041854 */
[----:B------:R-:W-:Y:S01]  /*20300*/  F2FP.BF16.F32.PACK_AB R11, R172, R143 ;  /* 0x0000008fac0b723e */ /* 0x000fe200000010ff */
[----:B------:R-:W1:Y:S01]  /*20310*/  LDSM.16.MT88.4 R16, [R211+0xd800] ;  /* 0x00d80000d310783b */ /* 0x000e620000004200 */
[----:B------:R-:W3:Y:S01]  /*20320*/  MUFU.EX2 R178, R178 ;  /* 0x000000b200b27308 */ /* 0x000ee20000000800 */
[----:B--2---:R-:W-:Y:S01]  /*20330*/  @!P6 FMUL R147, R147, R147 ;  /* 0x000000939393e220 */ /* 0x004fe20000400000 */
[----:B------:R-:W-:Y:S01]  /*20340*/  FADD R68, -R135, R68 ;  /* 0x0000004487447221 */ /* 0x000fe20000000100 */
[----:B------:R-:W-:Y:S01]  /*20350*/  HMMA.16816.F32.BF16 R72, R12, R32, R72 ;  /* 0x000000200c48723c */ /* 0x000fe20000041848 */
[----:B------:R-:W-:Y:S01]  /*20360*/  FSETP.GEU.AND P6, PT, R155, -126, PT ;  /* 0xc2fc00009b00780b */ /* 0x000fe20003fce000 */
[----:B------:R-:W-:Y:S01]  /*20370*/  FADD R50, R50, R51 ;  /* 0x0000003332327221 */ /* 0x000fe20000000000 */
[----:B------:R-:W-:Y:S01]  /*20380*/  FADD R143, R143, R0 ;  /* 0x000000008f8f7221 */ /* 0x000fe20000000000 */
[----:B------:R-:W-:Y:S01]  /*20390*/  @!P0 FMUL R174, R174, 0.5 ;  /* 0x3f000000aeae8820 */ /* 0x000fe20000400000 */
[----:B------:R-:W2:Y:S01]  /*203a0*/  MUFU.EX2 R176, R176 ;  /* 0x000000b000b07308 */ /* 0x000ea20000000800 */
[----:B------:R-:W-:Y:S01]  /*203b0*/  HMMA.16816.F32.BF16 R128, R8, R28, R128 ;  /* 0x0000001c0880723c */ /* 0x000fe20000041880 */
[----:B----4-:R-:W-:Y:S01]  /*203c0*/  @!P4 FMUL R149, R149, R149 ;  /* 0x000000959595c220 */ /* 0x010fe20000400000 */
[----:B------:R-:W-:Y:S01]  /*203d0*/  FADD R0, R139, R50 ;  /* 0x000000328b007221 */ /* 0x000fe20000000000 */
[----:B------:R-:W-:Y:S01]  /*203e0*/  FADD R172, R172, R143 ;  /* 0x0000008facac7221 */ /* 0x000fe20000000000 */
[----:B------:R-:W-:-:S02]  /*203f0*/  MOV R139, R39 ;  /* 0x00000027008b7202 */ /* 0x000fc40000000f00 */
[----:B------:R-:W-:Y:S01]  /*20400*/  HMMA.16816.F32.BF16 R4, R12, R34, R4 ;  /* 0x000000220c04723c */ /* 0x000fe20000041804 */
[-C--:B------:R-:W-:Y:S01]  /*20410*/  FMUL R28, R145, R67.reuse ;  /* 0x00000043911c7220 */ /* 0x080fe20000400000 */
[----:B------:R-:W4:Y:S01]  /*20420*/  LDSM.16.MT88.4 R12, [R215+0x11800] ;  /* 0x01180000d70c783b */ /* 0x000f220000004200 */
[----:B------:R-:W5:Y:S01]  /*20430*/  MUFU.EX2 R174, R174 ;  /* 0x000000ae00ae7308 */ /* 0x000f620000000800 */
[----:B---3--:R-:W-:Y:S01]  /*20440*/  @!P2 FMUL R178, R178, R178 ;  /* 0x000000b2b2b2a220 */ /* 0x008fe20000400000 */
[----:B------:R-:W-:Y:S01]  /*20450*/  FADD R145, -R135, R28 ;  /* 0x0000001c87917221 */ /* 0x000fe20000000100 */
[C---:B------:R-:W-:Y:S01]  /*20460*/  HMMA.16816.F32.BF16 R120, R8.reuse, R24, R120 ;  /* 0x000000180878723c */ /* 0x040fe20000041878 */
[----:B------:R-:W-:Y:S01]  /*20470*/  FMUL R28, R246, R67 ;  /* 0x00000043f61c7220 */ /* 0x000fe20000400000 */
[----:B------:R-:W-:Y:S01]  /*20480*/  LDSM.16.MT88.4 R32, [R215+0x12000] ;  /* 0x01200000d720783b */ /* 0x000fe20000004200 */
[----:B------:R-:W-:Y:S01]  /*20490*/  FSETP.GEU.AND P2, PT, R166, -126, PT ;  /* 0xc2fc0000a600780b */ /* 0x000fe20003f4e000 */
[----:B--2---:R-:W-:Y:S01]  /*204a0*/  @!P5 FMUL R176, R176, R176 ;  /* 0x000000b0b0b0d220 */ /* 0x004fe20000400000 */
[----:B------:R-:W-:Y:S01]  /*204b0*/  FSETP.GEU.AND P1, PT, R145, -126, PT ;  /* 0xc2fc00009100780b */ /* 0x000fe20003f2e000 */
[----:B------:R-:W-:Y:S01]  /*204c0*/  HMMA.16816.F32.BF16 R116, R8, R26, R116 ;  /* 0x0000001a0874723c */ /* 0x000fe20000041874 */
[----:B------:R-:W2:Y:S01]  /*204d0*/  LDSM.16.MT88.4 R24, [R213+0x11800] ;  /* 0x01180000d518783b */ /* 0x000ea20000004200 */
[----:B------:R-:W-:Y:S01]  /*204e0*/  FADD R28, -R59, R28 ;  /* 0x0000001c3b1c7221 */ /* 0x000fe20000000100 */
[----:B------:R-:W-:Y:S01]  /*204f0*/  FSETP.GEU.AND P5, PT, R68, -126, PT ;  /* 0xc2fc00004400780b */ /* 0x000fe20003fae000 */
[----:B------:R-:W-:-:S02]  /*20500*/  @!P6 FMUL R155, R155, 0.5 ;  /* 0x3f0000009b9be820 */ /* 0x000fc40000400000 */
[C---:B-----5:R-:W-:Y:S01]  /*20510*/  HMMA.16816.F32.BF16 R112, R8.reuse, R20, R112 ;  /* 0x000000140870723c */ /* 0x060fe20000041870 */
[----:B------:R-:W-:Y:S01]  /*20520*/  @!P0 FMUL R174, R174, R174 ;  /* 0x000000aeaeae8220 */ /* 0x000fe20000400000 */
[----:B------:R-:W-:Y:S02]  /*20530*/  FSETP.GEU.AND P0, PT, R28, -126, PT ;  /* 0xc2fc00001c00780b */ /* 0x000fe40003f0e000 */
[----:B------:R-:W-:Y:S01]  /*20540*/  @!P2 FMUL R166, R166, 0.5 ;  /* 0x3f000000a6a6a820 */ /* 0x000fe20000400000 */
[----:B------:R-:W3:Y:S01]  /*20550*/  MUFU.EX2 R155, R155 ;  /* 0x0000009b009b7308 */ /* 0x000ee20000000800 */
[----:B------:R-:W-:Y:S01]  /*20560*/  @!P1 FMUL R145, R145, 0.5 ;  /* 0x3f00000091919820 */ /* 0x000fe20000400000 */
[----:B------:R-:W-:Y:S01]  /*20570*/  HMMA.16816.F32.BF16 R108, R8, R22, R108 ;  /* 0x00000016086c723c */ /* 0x000fe2000004186c */
[----:B------:R-:W5:Y:S02]  /*20580*/  LDSM.16.MT88.4 R20, [R212+0x11800] ;  /* 0x01180000d414783b */ /* 0x000f640000004200 */
[----:B------:R-:W-:-:S03]  /*20590*/  @!P5 FMUL R68, R68, 0.5 ;  /* 0x3f0000004444d820 */ /* 0x000fc60000400000 */
[----:B------:R-:W4:Y:S01]  /*205a0*/  MUFU.EX2 R145, R145 ;  /* 0x0000009100917308 */ /* 0x000f220000000800 */
[----:B-1----:R-:W-:Y:S01]  /*205b0*/  HMMA.16816.F32.BF16 R104, R8, R16, R104 ;  /* 0x000000100868723c */ /* 0x002fe20000041868 */
[----:B------:R-:W-:-:S05]  /*205c0*/  @!P0 FMUL R28, R28, 0.5 ;  /* 0x3f0000001c1c8820 */ /* 0x000fca0000400000 */
[----:B------:R-:W-:Y:S01]  /*205d0*/  HMMA.16816.F32.BF16 R100, R8, R18, R100 ;  /* 0x000000120864723c */ /* 0x000fe20000041864 */
[----:B------:R-:W1:Y:S01]  /*205e0*/  LDSM.16.MT88.4 R16, [R211+0x11800] ;  /* 0x01180000d310783b */ /* 0x000e620000004200 */
[----:B------:R-:W2:Y:S01]  /*205f0*/  MUFU.EX2 R188, R28 ;  /* 0x0000001c00bc7308 */ /* 0x000ea20000000800 */
[----:B---3--:R-:W-:-:S03]  /*20600*/  @!P6 FMUL R155, R155, R155 ;  /* 0x0000009b9b9be220 */ /* 0x008fc60000400000 */
[----:B----4-:R-:W-:Y:S01]  /*20610*/  HMMA.16816.F32.BF16 R96, R8, R12, R96 ;  /* 0x0000000c0860723c */ /* 0x010fe20000041860 */
[----:B------:R-:W-:Y:S01]  /*20620*/  @!P1 FMUL R145, R145, R145 ;  /* 0x0000009191919220 */ /* 0x000fe20000400000 */
[----:B------:R-:W-:-:S04]  /*20630*/  FSETP.GEU.AND P1, PT, R151, -126, PT ;  /* 0xc2fc00009700780b */ /* 0x000fc80003f2e000 */
[C---:B------:R-:W-:Y:S01]  /*20640*/  HMMA.16816.F32.BF16 R92, R8.reuse, R14, R92 ;  /* 0x0000000e085c723c */ /* 0x040fe2000004185c */
[----:B------:R-:W3:Y:S01]  /*20650*/  LDSM.16.MT88.4 R12, [R215+0xe000] ;  /* 0x00e00000d70c783b */ /* 0x000ee20000004200 */
[----:B------:R-:W4:Y:S04]  /*20660*/  MUFU.EX2 R166, R166 ;  /* 0x000000a600a67308 */ /* 0x000f280000000800 */
[----:B--2---:R-:W-:Y:S01]  /*20670*/  HMMA.16816.F32.BF16 R88, R8, R24, R88 ;  /* 0x000000180858723c */ /* 0x004fe20000041858 */
[----:B------:R-:W-:Y:S01]  /*20680*/  @!P0 FMUL R188, R188, R188 ;  /* 0x000000bcbcbc8220 */ /* 0x000fe20000400000 */
[----:B------:R-:W-:Y:S01]  /*20690*/  FSETP.GEU.AND P0, PT, R69, -126, PT ;  /* 0xc2fc00004500780b */ /* 0x000fe20003f0e000 */
[----:B------:R-:W-:-:S03]  /*206a0*/  @!P1 FMUL R151, R151, 0.5 ;  /* 0x3f00000097979820 */ /* 0x000fc60000400000 */
[C---:B------:R-:W-:Y:S01]  /*206b0*/  HMMA.16816.F32.BF16 R84, R8.reuse, R26, R84 ;  /* 0x0000001a0854723c */ /* 0x040fe20000041854 */
[----:B------:R-:W2:Y:S02]  /*206c0*/  LDSM.16.MT88.4 R24, [R213+0xe000] ;  /* 0x00e00000d518783b */ /* 0x000ea40000004200 */
[----:B------:R-:W1:Y:S03]  /*206d0*/  MUFU.EX2 R151, R151 ;  /* 0x0000009700977308 */ /* 0x000e660000000800 */
[----:B-----5:R-:W-:Y:S01]  /*206e0*/  HMMA.16816.F32.BF16 R80, R8, R20, R80 ;  /* 0x000000140850723c */ /* 0x020fe20000041850 */
[----:B----4-:R-:W-:Y:S02]  /*206f0*/  @!P2 FMUL R166, R166, R166 ;  /* 0x000000a6a6a6a220 */ /* 0x010fe40000400000 */
[----:B------:R-:W-:-:S03]  /*20700*/  @!P0 FMUL R69, R69, 0.5 ;  /* 0x3f00000045458820 */ /* 0x000fc60000400000 */
[C---:B------:R-:W-:Y:S01]  /*20710*/  HMMA.16816.F32.BF16 R76, R8.reuse, R22, R76 ;  /* 0x00000016084c723c */ /* 0x040fe2000004184c */
[----:B------:R-:W4:Y:S05]  /*20720*/  LDSM.16.MT88.4 R20, [R212+0xe000] ;  /* 0x00e00000d414783b */ /* 0x000f2a0000004200 */
[----:B------:R-:W-:Y:S01]  /*20730*/  HMMA.16816.F32.BF16 R124, R8, R30, R124 ;  /* 0x0000001e087c723c */ /* 0x000fe2000004187c */
[----:B------:R-:W-:Y:S01]  /*20740*/  LDSM.16.MT88.4 R28, [R213+0x12000] ;  /* 0x01200000d51c783b */ /* 0x000fe20000004200 */
[----:B-1----:R-:W-:Y:S01]  /*20750*/  @!P1 FMUL R151, R151, R151 ;  /* 0x0000009797979220 */ /* 0x002fe20000400000 */
[----:B------:R-:W-:-:S03]  /*20760*/  FSETP.GEU.AND P1, PT, R153, -126, PT ;  /* 0xc2fc00009900780b */ /* 0x000fc60003f2e000 */
[C---:B------:R-:W-:Y:S06]  /*20770*/  HMMA.16816.F32.BF16 R72, R8.reuse, R16, R72 ;  /* 0x000000100848723c */ /* 0x040fec0000041848 */
[----:B------:R-:W-:Y:S01]  /*20780*/  HMMA.16816.F32.BF16 R4, R8, R18, R4 ;  /* 0x000000120804723c */ /* 0x000fe20000041804 */
[----:B------:R-:W1:Y:S03]  /*20790*/  LDSM.16.MT88.4 R16, [R211+0xe000] ;  /* 0x00e00000d310783b */ /* 0x000e660000004200 */
[----:B------:R-:W-:-:S03]  /*207a0*/  @!P1 FMUL R153, R153, 0.5 ;  /* 0x3f00000099999820 */ /* 0x000fc60000400000 */
[----:B------:R-:W-:Y:S01]  /*207b0*/  F2FP.BF16.F32.PACK_AB R8, R174, R145 ;  /* 0x00000091ae08723e */ /* 0x000fe200000010ff */
[----:B------:R-:W-:Y:S01]  /*207c0*/  FADD R145, R145, R0 ;  /* 0x0000000091917221 */ /* 0x000fe20000000000 */
[----:B------:R-:W-:Y:S02]  /*207d0*/  F2FP.BF16.F32.PACK_AB R10, R176, R147 ;  /* 0x00000093b00a723e */ /* 0x000fe400000010ff */
[----:B------:R-:W-:Y:S01]  /*207e0*/  F2FP.BF16.F32.PACK_AB R9, R178, R149 ;  /* 0x00000095b209723e */ /* 0x000fe200000010ff */
[----:B------:R-:W5:Y:S01]  /*207f0*/  MUFU.EX2 R153, R153 ;  /* 0x0000009900997308 */ /* 0x000f620000000800 */
[----:B------:R-:W-:Y:S01]  /*20800*/  F2FP.BF16.F32.PACK_AB R11, R188, R151 ;  /* 0x00000097bc0b723e */ /* 0x000fe200000010ff */
[----:B------:R-:W-:Y:S01]  /*20810*/  FADD R149, R149, R172 ;  /* 0x000000ac95957221 */ /* 0x000fe20000000000 */
[----:B------:R-:W-:-:S03]  /*20820*/  FADD R174, R174, R145 ;  /* 0x00000091aeae7221 */ /* 0x000fc60000000000 */
[----:B------:R-:W-:Y:S01]  /*20830*/  FADD R178, R178, R149 ;  /* 0x00000095b2b27221 */ /* 0x000fe20000000000 */
[----:B------:R-:W-:Y:S01]  /*20840*/  FADD R147, R147, R174 ;  /* 0x000000ae93937221 */ /* 0x000fe20000000000 */
[----:B---3--:R-:W-:Y:S02]  /*20850*/  HMMA.16816.F32.BF16 R128, R8, R12, R128 ;  /* 0x0000000c0880723c */ /* 0x008fe40000041880 */
[----:B------:R-:W-:Y:S01]  /*20860*/  FADD R151, R151, R178 ;  /* 0x000000b297977221 */ /* 0x000fe20000000000 */
[----:B------:R-:W-:-:S03]  /*20870*/  FADD R176, R176, R147 ;  /* 0x00000093b0b07221 */ /* 0x000fc60000000000 */
[C---:B--2---:R-:W-:Y:S01]  /*20880*/  HMMA.16816.F32.BF16 R120, R8.reuse, R24, R120 ;  /* 0x000000180878723c */ /* 0x044fe20000041878 */
[----:B------:R-:W-:Y:S01]  /*20890*/  FMUL R12, R170, R67 ;  /* 0x00000043aa0c7220 */ /* 0x000fe20000400000 */
[----:B------:R-:W-:Y:S01]  /*208a0*/  FADD R188, R188, R151 ;  /* 0x00000097bcbc7221 */ /* 0x000fe20000000000 */
[----:B------:R-:W2:Y:S01]  /*208b0*/  MUFU.EX2 R170, R69 ;  /* 0x0000004500aa7308 */ /* 0x000ea20000000800 */
[----:B-----5:R-:W-:Y:S01]  /*208c0*/  @!P1 FMUL R153, R153, R153 ;  /* 0x0000009999999220 */ /* 0x020fe20000400000 */
[----:B------:R-:W-:Y:S01]  /*208d0*/  FADD R157, -R59, R12 ;  /* 0x0000000c3b9d7221 */ /* 0x000fe20000000100 */
[C---:B------:R-:W-:Y:S01]  /*208e0*/  HMMA.16816.F32.BF16 R124, R8.reuse, R14, R124 ;  /* 0x0000000e087c723c */ /* 0x040fe2000004187c */
[----:B------:R-:W-:Y:S01]  /*208f0*/  FMUL R24, R164, R67 ;  /* 0x00000043a4187220 */ /* 0x000fe20000400000 */
[----:B------:R-:W3:Y:S02]  /*20900*/  LDSM.16.MT88.4 R12, [R212+0x12000] ;  /* 0x01200000d40c783b */ /* 0x000ee40000004200 */
[----:B------:R-:W-:Y:S01]  /*20910*/  FSETP.GEU.AND P4, PT, R157, -126, PT ;  /* 0xc2fc00009d00780b */ /* 0x000fe20003f8e000 */
[----:B------:R-:W-:Y:S01]  /*20920*/  FADD R159, -R59, R24 ;  /* 0x000000183b9f7221 */ /* 0x000fe20000000100 */
[----:B------:R-:W-:Y:S01]  /*20930*/  HMMA.16816.F32.BF16 R116, R8, R26, R116 ;  /* 0x0000001a0874723c */ /* 0x000fe20000041874 */
[----:B------:R-:W5:Y:S01]  /*20940*/  LDSM.16.MT88.4 R24, [R211+0x12000] ;  /* 0x01200000d318783b */ /* 0x000f620000004200 */
[----:B------:R-:W1:Y:S02]  /*20950*/  MUFU.EX2 R164, R68 ;  /* 0x0000004400a47308 */ /* 0x000e640000000800 */
[----:B------:R-:W-:-:S02]  /*20960*/  FSETP.GEU.AND P1, PT, R159, -126, PT ;  /* 0xc2fc00009f00780b */ /* 0x000fc40003f2e000 */
[----:B----4-:R-:W-:Y:S01]  /*20970*/  HMMA.16816.F32.BF16 R112, R8, R20, R112 ;  /* 0x000000140870723c */ /* 0x010fe20000041870 */
[----:B--2---:R-:W-:Y:S01]  /*20980*/  @!P0 FMUL R170, R170, R170 ;  /* 0x000000aaaaaa8220 */ /* 0x004fe20000400000 */
[----:B------:R-:W-:-:S03]  /*20990*/  FSETP.GEU.AND P0, PT, R168, -126, PT ;  /* 0xc2fc0000a800780b */ /* 0x000fc60003f0e000 */
[----:B------:R-:W-:Y:S01]  /*209a0*/  @!P4 FMUL R157, R157, 0.5 ;  /* 0x3f0000009d9dc820 */ /* 0x000fe20000400000 */
[C---:B------:R-:W-:Y:S01]  /*209b0*/  HMMA.16816.F32.BF16 R108, R8.reuse, R22, R108 ;  /* 0x00000016086c723c */ /* 0x040fe2000004186c */
[----:B------:R-:W2:Y:S04]  /*209c0*/  LDSM.16.MT88.4 R20, [R215+0xe800] ;  /* 0x00e80000d714783b */ /* 0x000ea80000004200 */
[----:B------:R-:W-:Y:S01]  /*209d0*/  @!P1 FMUL R159, R159, 0.5 ;  /* 0x3f0000009f9f9820 */ /* 0x000fe20000400000 */
[----:B-1----:R-:W-:Y:S01]  /*209e0*/  HMMA.16816.F32.BF16 R104, R8, R16, R104 ;  /* 0x000000100868723c */ /* 0x002fe20000041868 */
[----:B------:R-:W1:Y:S01]  /*209f0*/  MUFU.EX2 R157, R157 ;  /* 0x0000009d009d7308 */ /* 0x000e620000000800 */
[----:B------:R-:W-:Y:S01]  /*20a00*/  @!P5 FMUL R164, R164, R164 ;  /* 0x000000a4a4a4d220 */ /* 0x000fe20000400000 */
[----:B------:R-:W-:Y:S01]  /*20a10*/  FMUL R68, R158, R67 ;  /* 0x000000439e447220 */ /* 0x000fe20000400000 */
[----:B------:R-:W-:-:S02]  /*20a20*/  @!P0 FMUL R168, R168, 0.5 ;  /* 0x3f000000a8a88820 */ /* 0x000fc40000400000 */
[C---:B------:R-:W-:Y:S01]  /*20a30*/  HMMA.16816.F32.BF16 R100, R8.reuse, R18, R100 ;  /* 0x000000120864723c */ /* 0x040fe20000041864 */
[----:B------:R-:W4:Y:S01]  /*20a40*/  LDSM.16.MT88.4 R16, [R213+0xe800] ;  /* 0x00e80000d510783b */ /* 0x000f220000004200 */
[----:B------:R-:W-:Y:S01]  /*20a50*/  FADD R68, -R135, R68 ;  /* 0x0000004487447221 */ /* 0x000fe20000000100 */
[----:B------:R-:W3:Y:S03]  /*20a60*/  MUFU.EX2 R159, R159 ;  /* 0x0000009f009f7308 */ /* 0x000ee60000000800 */
[----:B------:R-:W-:Y:S01]  /*20a70*/  HMMA.16816.F32.BF16 R96, R8, R32, R96 ;  /* 0x000000200860723c */ /* 0x000fe20000041860 */
[----:B------:R-:W-:-:S04]  /*20a80*/  FSETP.GEU.AND P6, PT, R68, -126, PT ;  /* 0xc2fc00004400780b */ /* 0x000fc80003fce000 */
[----:B------:R-:W5:Y:S01]  /*20a90*/  MUFU.EX2 R168, R168 ;  /* 0x000000a800a87308 */ /* 0x000f620000000800 */
[----:B-1----:R-:W-:Y:S01]  /*20aa0*/  @!P4 FMUL R157, R157, R157 ;  /* 0x0000009d9d9dc220 */ /* 0x002fe20000400000 */
[C---:B------:R-:W-:Y:S01]  /*20ab0*/  HMMA.16816.F32.BF16 R92, R8.reuse, R34, R92 ;  /* 0x00000022085c723c */ /* 0x040fe2000004185c */
[----:B------:R-:W-:Y:S05]  /*20ac0*/  LDSM.16.MT88.4 R32, [R212+0x12800] ;  /* 0x01280000d420783b */ /* 0x000fea0000004200 */
[----:B------:R-:W-:Y:S01]  /*20ad0*/  HMMA.16816.F32.BF16 R88, R8, R28, R88 ;  /* 0x0000001c0858723c */ /* 0x000fe20000041858 */
[----:B---3--:R-:W-:Y:S01]  /*20ae0*/  @!P1 FMUL R159, R159, R159 ;  /* 0x0000009f9f9f9220 */ /* 0x008fe20000400000 */
[----:B------:R-:W-:-:S04]  /*20af0*/  @!P6 FMUL R68, R68, 0.5 ;  /* 0x3f0000004444e820 */ /* 0x000fc80000400000 */
[----:B------:R-:W-:Y:S01]  /*20b00*/  HMMA.16816.F32.BF16 R84, R8, R30, R84 ;  /* 0x0000001e0854723c */ /* 0x000fe20000041854 */
[----:B------:R-:W1:Y:S01]  /*20b10*/  LDSM.16.MT88.4 R28, [R212+0xe800] ;  /* 0x00e80000d41c783b */ /* 0x000e620000004200 */
[----:B-----5:R-:W-:Y:S01]  /*20b20*/  @!P0 FMUL R168, R168, R168 ;  /* 0x000000a8a8a88220 */ /* 0x020fe20000400000 */
[----:B------:R-:W-:-:S03]  /*20b30*/  FSETP.GEU.AND P0, PT, R161, -126, PT ;  /* 0xc2fc0000a100780b */ /* 0x000fc60003f0e000 */
[C---:B------:R-:W-:Y:S06]  /*20b40*/  HMMA.16816.F32.BF16 R80, R8.reuse, R12, R80 ;  /* 0x0000000c0850723c */ /* 0x040fec0000041850 */
[C---:B------:R-:W-:Y:S01]  /*20b50*/  HMMA.16816.F32.BF16 R76, R8.reuse, R14, R76 ;  /* 0x0000000e084c723c */ /* 0x040fe2000004184c */
[----:B------:R-:W-:Y:S01]  /*20b60*/  F2FP.BF16.F32.PACK_AB R12, R170, R153 ;  /* 0x00000099aa0c723e */ /* 0x000fe200000010ff */
[----:B------:R-:W-:Y:S01]  /*20b70*/  FADD R153, R153, R176 ;  /* 0x000000b099997221 */ /* 0x000fe20000000000 */
[----:B------:R-:W-:Y:S01]  /*20b80*/  F2FP.BF16.F32.PACK_AB R13, R166, R157 ;  /* 0x0000009da60d723e */ /* 0x000fe200000010ff */
[----:B------:R-:W-:Y:S01]  /*20b90*/  FADD R157, R157, R188 ;  /* 0x000000bc9d9d7221 */ /* 0x000fe20000000000 */
[----:B------:R-:W-:Y:S01]  /*20ba0*/  @!P0 FMUL R161, R161, 0.5 ;  /* 0x3f000000a1a18820 */ /* 0x000fe20000400000 */
[C---:B------:R-:W-:Y:S01]  /*20bb0*/  HMMA.16816.F32.BF16 R72, R8.reuse, R24, R72 ;  /* 0x000000180848723c */ /* 0x040fe20000041848 */
[----:B------:R-:W-:Y:S01]  /*20bc0*/  F2FP.BF16.F32.PACK_AB R14, R164, R155 ;  /* 0x0000009ba40e723e */ /* 0x000fe200000010ff */
[----:B------:R-:W-:Y:S01]  /*20bd0*/  FADD R170, R170, R153 ;  /* 0x00000099aaaa7221 */ /* 0x000fe20000000000 */
[----:B------:R-:W-:Y:S01]  /*20be0*/  F2FP.BF16.F32.PACK_AB R15, R168, R159 ;  /* 0x0000009fa80f723e */ /* 0x000fe200000010ff */
[----:B------:R-:W-:Y:S01]  /*20bf0*/  FADD R166, R166, R157 ;  /* 0x0000009da6a67221 */ /* 0x000fe20000000000 */
[----:B------:R-:W3:Y:S01]  /*20c00*/  MUFU.EX2 R161, R161 ;  /* 0x000000a100a17308 */ /* 0x000ee20000000800 */
[----:B------:R-:W-:Y:S01]  /*20c10*/  HMMA.16816.F32.BF16 R4, R8, R26, R4 ;  /* 0x0000001a0804723c */ /* 0x000fe20000041804 */
[----:B------:R-:W5:Y:S04]  /*20c20*/  LDSM.16.MT88.4 R8, [R211+0xe800] ;  /* 0x00e80000d308783b */ /* 0x000f680000004200 */
[----:B------:R-:W5:Y:S01]  /*20c30*/  LDSM.16.MT88.4 R24, [R215+0x12800] ;  /* 0x01280000d718783b */ /* 0x000f620000004200 */
[C---:B--2---:R-:W-:Y:S06]  /*20c40*/  HMMA.16816.F32.BF16 R128, R12.reuse, R20, R128 ;  /* 0x000000140c80723c */ /* 0x044fec0000041880 */
[----:B----4-:R-:W-:Y:S01]  /*20c50*/  HMMA.16816.F32.BF16 R120, R12, R16, R120 ;  /* 0x000000100c78723c */ /* 0x010fe20000041878 */
[----:B------:R-:W-:Y:S01]  /*20c60*/  FMUL R20, R162, R67 ;  /* 0x00000043a2147220 */ /* 0x000fe20000400000 */
[----:B---3--:R-:W-:-:S03]  /*20c70*/  @!P0 FMUL R161, R161, R161 ;  /* 0x000000a1a1a18220 */ /* 0x008fc60000400000 */
[----:B------:R-:W-:Y:S01]  /*20c80*/  FADD R20, -R135, R20 ;  /* 0x0000001487147221 */ /* 0x000fe20000000100 */
[C---:B------:R-:W-:Y:S01]  /*20c90*/  HMMA.16816.F32.BF16 R116, R12.reuse, R18, R116 ;  /* 0x000000120c74723c */ /* 0x040fe20000041874 */
[----:B------:R-:W2:Y:S03]  /*20ca0*/  LDSM.16.MT88.4 R16, [R213+0x12800] ;  /* 0x01280000d510783b */ /* 0x000ea60000004200 */
[----:B------:R-:W-:Y:S02]  /*20cb0*/  FSETP.GEU.AND P1, PT, R20, -126, PT ;  /* 0xc2fc00001400780b */ /* 0x000fe40003f2e000 */
[C---:B------:R-:W-:Y:S06]  /*20cc0*/  HMMA.16816.F32.BF16 R124, R12.reuse, R22, R124 ;  /* 0x000000160c7c723c */ /* 0x040fec000004187c */
[----:B-1----:R-:W-:Y:S01]  /*20cd0*/  HMMA.16816.F32.BF16 R112, R12, R28, R112 ;  /* 0x0000001c0c70723c */ /* 0x002fe20000041870 */
[----:B------:R-:W-:-:S04]  /*20ce0*/  FMUL R22, R156, R67 ;  /* 0x000000439c167220 */ /* 0x000fc80000400000 */
[----:B------:R-:W-:Y:S01]  /*20cf0*/  @!P1 FMUL R20, R20, 0.5 ;  /* 0x3f00000014149820 */ /* 0x000fe20000400000 */
[----:B------:R-:W-:Y:S01]  /*20d00*/  FADD R163, -R135, R22 ;  /* 0x0000001687a37221 */ /* 0x000fe20000000100 */
[C---:B------:R-:W-:Y:S01]  /*20d10*/  HMMA.16816.F32.BF16 R108, R12.reuse, R30, R108 ;  /* 0x0000001e0c6c723c */ /* 0x040fe2000004186c */
[----:B------:R-:W-:Y:S01]  /*20d20*/  LDSM.16.MT88.4 R28, [R215+0xf000] ;  /* 0x00f00000d71c783b */ /* 0x000fe20000004200 */
[----:B------:R-:W1:Y:S02]  /*20d30*/  MUFU.EX2 R156, R20 ;  /* 0x00000014009c7308 */ /* 0x000e640000000800 */
[----:B------:R-:W-:Y:S02]  /*20d40*/  FSETP.GEU.AND P5, PT, R163, -126, PT ;  /* 0xc2fc0000a300780b */ /* 0x000fe40003fae000 */
[C---:B-----5:R-:W-:Y:S06]  /*20d50*/  HMMA.16816.F32.BF16 R104, R12.reuse, R8, R104 ;  /* 0x000000080c68723c */ /* 0x060fec0000041868 */
[C---:B------:R-:W-:Y:S01]  /*20d60*/  HMMA.16816.F32.BF16 R96, R12.reuse, R24, R96 ;  /* 0x000000180c60723c */ /* 0x040fe20000041860 */
[-C--:B------:R-:W-:Y:S01]  /*20d70*/  FMUL R8, R152, R67.reuse ;  /* 0x0000004398087220 */ /* 0x080fe20000400000 */
[C---:B------:R-:W-:Y:S01]  /*20d80*/  FADD R9, -R59.reuse, R154 ;  /* 0x0000009a3b097221 */ /* 0x040fe20000000100 */
[----:B------:R-:W3:Y:S02]  /*20d90*/  MUFU.EX2 R152, R68 ;  /* 0x0000004400987308 */ /* 0x000ee40000000800 */
[C---:B------:R-:W-:Y:S01]  /*20da0*/  FADD R165, -R59.reuse, R8 ;  /* 0x000000083ba57221 */ /* 0x040fe20000000100 */
[-C--:B------:R-:W-:Y:S01]  /*20db0*/  FMUL R8, R150, R67.reuse ;  /* 0x0000004396087220 */ /* 0x080fe20000400000 */
[----:B------:R-:W-:Y:S01]  /*20dc0*/  FADD R150, -R59, R148 ;  /* 0x000000943b967221 */ /* 0x000fe20000000100 */
[----:B-1----:R-:W-:Y:S01]  /*20dd0*/  @!P1 FMUL R156, R156, R156 ;  /* 0x0000009c9c9c9220 */ /* 0x002fe20000400000 */
[----:B------:R-:W-:Y:S01]  /*20de0*/  FSETP.GEU.AND P4, PT, R9, -126, PT ;  /* 0xc2fc00000900780b */ /* 0x000fe20003f8e000 */
[----:B------:R-:W-:Y:S01]  /*20df0*/  FADD R8, -R59, R8 ;  /* 0x000000083b087221 */ /* 0x000fe20000000100 */
[----:B------:R-:W-:Y:S01]  /*20e00*/  FSETP.GEU.AND P2, PT, R165, -126, PT ;  /* 0xc2fc0000a500780b */ /* 0x000fe20003f4e000 */
[C---:B--2---:R-:W-:Y:S01]  /*20e10*/  HMMA.16816.F32.BF16 R88, R12.reuse, R16, R88 ;  /* 0x000000100c58723c */ /* 0x044fe20000041858 */
[----:B------:R-:W-:Y:S01]  /*20e20*/  FSETP.GEU.AND P1, PT, R150, -126, PT ;  /* 0xc2fc00009600780b */ /* 0x000fe20003f2e000 */
[----:B------:R-:W-:Y:S01]  /*20e30*/  @!P5 FMUL R163, R163, 0.5 ;  /* 0x3f000000a3a3d820 */ /* 0x000fe20000400000 */
[----:B------:R-:W-:Y:S01]  /*20e40*/  FSETP.GEU.AND P0, PT, R8, -126, PT ;  /* 0xc2fc00000800780b */ /* 0x000fe20003f0e000 */
[----:B------:R-:W1:Y:S02]  /*20e50*/  LDSM.16.MT88.4 R20, [R211+0x12800] ;  /* 0x01280000d314783b */ /* 0x000e640000004200 */
[C---:B------:R-:W-:Y:S02]  /*20e60*/  HMMA.16816.F32.BF16 R84, R12.reuse, R18, R84 ;  /* 0x000000120c54723c */ /* 0x040fe40000041854 */
[----:B------:R-:W2:Y:S01]  /*20e70*/  LDSM.16.MT88.4 R16, [R212+0xf000] ;  /* 0x00f00000d410783b */ /* 0x000ea20000004200 */
[----:B------:R-:W4:Y:S01]  /*20e80*/  MUFU.EX2 R163, R163 ;  /* 0x000000a300a37308 */ /* 0x000f220000000800 */
[----:B------:R-:W-:Y:S01]  /*20e90*/  @!P4 FMUL R9, R9, 0.5 ;  /* 0x3f0000000909c820 */ /* 0x000fe20000400000 */
[----:B---3--:R-:W-:Y:S01]  /*20ea0*/  @!P6 FMUL R152, R152, R152 ;  /* 0x000000989898e220 */ /* 0x008fe20000400000 */
[C---:B------:R-:W-:Y:S01]  /*20eb0*/  HMMA.16816.F32.BF16 R92, R12.reuse, R26, R92 ;  /* 0x0000001a0c5c723c */ /* 0x040fe2000004185c */
[----:B------:R-:W-:Y:S01]  /*20ec0*/  @!P2 FMUL R165, R165, 0.5 ;  /* 0x3f000000a5a5a820 */ /* 0x000fe20000400000 */
[----:B------:R-:W-:Y:S01]  /*20ed0*/  @!P1 FMUL R150, R150, 0.5 ;  /* 0x3f00000096969820 */ /* 0x000fe20000400000 */
[----:B------:R-:W3:Y:S01]  /*20ee0*/  LDSM.16.MT88.4 R24, [R213+0xf000] ;  /* 0x00f00000d518783b */ /* 0x000ee20000004200 */
[----:B------:R-:W-:Y:S01]  /*20ef0*/  @!P0 FMUL R8, R8, 0.5 ;  /* 0x3f00000008088820 */ /* 0x000fe20000400000 */
[----:B------:R-:W5:Y:S01]  /*20f00*/  MUFU.EX2 R148, R9 ;  /* 0x0000000900947308 */ /* 0x000f620000000800 */
[----:B------:R-:W-:Y:S01]  /*20f10*/  HMMA.16816.F32.BF16 R80, R12, R32, R80 ;  /* 0x000000200c50723c */ /* 0x000fe20000041850 */
[----:B------:R-:W-:-:S04]  /*20f20*/  FMUL R68, R132, R67 ;  /* 0x0000004384447220 */ /* 0x000fc80000400000 */
[----:B------:R-:W-:Y:S01]  /*20f30*/  FADD R68, -R59, R68 ;  /* 0x000000443b447221 */ /* 0x000fe20000000100 */
[----:B------:R-:W-:Y:S01]  /*20f40*/  HMMA.16816.F32.BF16 R100, R12, R10, R100 ;  /* 0x0000000a0c64723c */ /* 0x000fe20000041864 */
[----:B------:R-:W1:Y:S01]  /*20f50*/  MUFU.EX2 R165, R165 ;  /* 0x000000a500a57308 */ /* 0x000e620000000800 */
[----:B----4-:R-:W-:Y:S01]  /*20f60*/  @!P5 FMUL R163, R163, R163 ;  /* 0x000000a3a3a3d220 */ /* 0x010fe20000400000 */
[----:B------:R-:W-:-:S03]  /*20f70*/  FMUL R32, R146, R67 ;  /* 0x0000004392207220 */ /* 0x000fc60000400000 */
[----:B------:R-:W-:Y:S01]  /*20f80*/  HMMA.16816.F32.BF16 R76, R12, R34, R76 ;  /* 0x000000220c4c723c */ /* 0x000fe2000004184c */
[----:B------:R-:W-:Y:S01]  /*20f90*/  F2FP.BF16.F32.PACK_AB R10, R163, R152 ;  /* 0x00000098a30a723e */ /* 0x000fe200000010ff */
[C---:B------:R-:W-:Y:S01]  /*20fa0*/  FADD R32, -R135.reuse, R32 ;  /* 0x0000002087207221 */ /* 0x040fe20000000100 */
[----:B------:R-:W4:Y:S01]  /*20fb0*/  MUFU.EX2 R150, R150 ;  /* 0x0000009600967308 */ /* 0x000f220000000800 */
[----:B-----5:R-:W-:Y:S01]  /*20fc0*/  @!P4 FMUL R148, R148, R148 ;  /* 0x000000949494c220 */ /* 0x020fe20000400000 */
[----:B------:R-:W-:Y:S02]  /*20fd0*/  FSETP.GEU.AND P4, PT, R68, -126, PT ;  /* 0xc2fc00004400780b */ /* 0x000fe40003f8e000 */
[----:B------:R-:W-:Y:S01]  /*20fe0*/  FADD R35, -R135, R144 ;  /* 0x0000009087237221 */ /* 0x000fe20000000100 */
[----:B------:R-:W-:-:S03]  /*20ff0*/  FMUL R34, R142, R67 ;  /* 0x000000438e227220 */ /* 0x000fc60000400000 */
[----:B------:R-:W5:Y:S01]  /*21000*/  MUFU.EX2 R33, R8 ;  /* 0x0000000800217308 */ /* 0x000f620000000800 */
[----:B-1----:R-:W-:Y:S01]  /*21010*/  @!P2 FMUL R165, R165, R165 ;  /* 0x000000a5a5a5a220 */ /* 0x002fe20000400000 */
[C---:B------:R-:W-:Y:S01]  /*21020*/  FADD R34, -R135.reuse, R34 ;  /* 0x0000002287227221 */ /* 0x040fe20000000100 */
[C---:B------:R-:W-:Y:S01]  /*21030*/  HMMA.16816.F32.BF16 R72, R12.reuse, R20, R72 ;  /* 0x000000140c48723c */ /* 0x040fe20000041848 */
[----:B------:R-:W-:Y:S02]  /*21040*/  FADD R135, -R135, R140 ;  /* 0x0000008c87877221 */ /* 0x000fe40000000100 */
[----:B------:R-:W-:Y:S01]  /*21050*/  F2FP.BF16.F32.PACK_AB R9, R165, R148 ;  /* 0x00000094a509723e */ /* 0x000fe200000010ff */
[----:B------:R-:W-:Y:S01]  /*21060*/  @!P4 FMUL R68, R68, 0.5 ;  /* 0x3f0000004444c820 */ /* 0x000fe20000400000 */
[----:B------:R-:W-:Y:S01]  /*21070*/  FSETP.GEU.AND P5, PT, R34, -126, PT ;  /* 0xc2fc00002200780b */ /* 0x000fe20003fae000 */
[----:B----4-:R-:W-:Y:S01]  /*21080*/  @!P1 FMUL R150, R150, R150 ;  /* 0x0000009696969220 */ /* 0x010fe20000400000 */
[----:B------:R-:W-:Y:S01]  /*21090*/  FSETP.GEU.AND P1, PT, R32, -126, PT ;  /* 0xc2fc00002000780b */ /* 0x000fe20003f2e000 */
[----:B------:R-:W-:Y:S01]  /*210a0*/  HMMA.16816.F32.BF16 R4, R12, R22, R4 ;  /* 0x000000160c04723c */ /* 0x000fe20000041804 */
[----:B------:R-:W1:Y:S01]  /*210b0*/  LDSM.16.MT88.4 R20, [R211+0xf000] ;  /* 0x00f00000d314783b */ /* 0x000e620000004200 */
[----:B------:R-:W-:-:S03]  /*210c0*/  FSETP.GEU.AND P6, PT, R135, -126, PT ;  /* 0xc2fc00008700780b */ /* 0x000fc60003fce000 */
[----:B------:R-:W4:Y:S01]  /*210d0*/  LDSM.16.MT88.4 R12, [R215+0x13000] ;  /* 0x01300000d70c783b */ /* 0x000f220000004200 */
[----:B-----5:R-:W-:Y:S01]  /*210e0*/  @!P0 FMUL R33, R33, R33 ;  /* 0x0000002121218220 */ /* 0x020fe20000400000 */
[----:B------:R-:W-:Y:S02]  /*210f0*/  F2FP.BF16.F32.PACK_AB R8, R161, R156 ;  /* 0x0000009ca108723e */ /* 0x000fe400000010ff */
[----:B------:R-:W-:Y:S01]  /*21100*/  FSETP.GEU.AND P0, PT, R35, -126, PT ;  /* 0xc2fc00002300780b */ /* 0x000fe20003f0e000 */
[----:B------:R-:W-:Y:S01]  /*21110*/  @!P5 FMUL R34, R34, 0.5 ;  /* 0x3f0000002222d820 */ /* 0x000fe20000400000 */
[----:B------:R-:W-:Y:S01]  /*21120*/  F2FP.BF16.F32.PACK_AB R11, R33, R150 ;  /* 0x00000096210b723e */ /* 0x000fe200000010ff */
[----:B------:R-:W-:-:S03]  /*21130*/  @!P1 FMUL R32, R32, 0.5 ;  /* 0x3f00000020209820 */ /* 0x000fc60000400000 */
[----:B------:R-:W-:Y:S01]  /*21140*/  @!P6 FMUL R135, R135, 0.5 ;  /* 0x3f0000008787e820 */ /* 0x000fe20000400000 */
[----:B------:R-:W5:Y:S02]  /*21150*/  MUFU.EX2 R34, R34 ;  /* 0x0000002200227308 */ /* 0x000f640000000800 */
[C---:B--2---:R-:W-:Y:S04]  /*21160*/  HMMA.16816.F32.BF16 R112, R8.reuse, R16, R112 ;  /* 0x000000100870723c */ /* 0x044fe80000041870 */
[----:B------:R-:W-:Y:S02]  /*21170*/  @!P0 FMUL R35, R35, 0.5 ;  /* 0x3f00000023238820 */ /* 0x000fe40000400000 */
[----:B------:R-:W-:Y:S01]  /*21180*/  HMMA.16816.F32.BF16 R128, R8, R28, R128 ;  /* 0x0000001c0880723c */ /* 0x000fe20000041880 */
[----:B------:R-:W-:Y:S01]  /*21190*/  FMUL R16, R65, R67 ;  /* 0x0000004341107220 */ /* 0x000fe20000400000 */
[----:B------:R-:W2:Y:S01]  /*211a0*/  MUFU.EX2 R32, R32 ;  /* 0x0000002000207308 */ /* 0x000ea20000000800 */
[----:B------:R-:W-:-:S02]  /*211b0*/  FADD R67, -R59, R70 ;  /* 0x000000463b437221 */ /* 0x000fc40000000100 */
[----:B------:R-:W-:Y:S01]  /*211c0*/  FADD R62, -R59, R16 ;  /* 0x000000103b3e7221 */ /* 0x000fe20000000100 */
[C---:B------:R-:W-:Y:S01]  /*211d0*/  HMMA.16816.F32.BF16 R124, R8.reuse, R30, R124 ;  /* 0x0000001e087c723c */ /* 0x040fe2000004187c */
[----:B------:R-:W4:Y:S01]  /*211e0*/  LDSM.16.MT88.4 R28, [R213+0x13000] ;  /* 0x01300000d51c783b */ /* 0x000f220000004200 */
[----:B-----5:R-:W-:Y:S02]  /*211f0*/  @!P5 FMUL R34, R34, R34 ;  /* 0x000000222222d220 */ /* 0x020fe40000400000 */
[----:B------:R-:W5:Y:S01]  /*21200*/  MUFU.EX2 R35, R35 ;  /* 0x0000002300237308 */ /* 0x000f620000000800 */
[----:B------:R-:W-:Y:S01]  /*21210*/  FSETP.GEU.AND P2, PT, R62, -126, PT ;  /* 0xc2fc00003e00780b */ /* 0x000fe20003f4e000 */
[C---:B---3--:R-:W-:Y:S06]  /*21220*/  HMMA.16816.F32.BF16 R120, R8.reuse, R24, R120 ;  /* 0x000000180878723c */ /* 0x048fec0000041878 */
[C---:B------:R-:W-:Y:S01]  /*21230*/  HMMA.16816.F32.BF16 R116, R8.reuse, R26, R116 ;  /* 0x0000001a0874723c */ /* 0x040fe20000041874 */
[----:B------:R-:W3:Y:S01]  /*21240*/  LDSM.16.MT88.4 R24, [R212+0x13000] ;  /* 0x01300000d418783b */ /* 0x000ee20000004200 */
[----:B--2---:R-:W-:Y:S01]  /*21250*/  @!P1 FMUL R32, R32, R32 ;  /* 0x0000002020209220 */ /* 0x004fe20000400000 */
[----:B------:R-:W-:Y:S01]  /*21260*/  FSETP.GEU.AND P1, PT, R64, -126, PT ;  /* 0xc2fc00004000780b */ /* 0x000fe20003f2e000 */
[----:B------:R-:W2:Y:S02]  /*21270*/  MUFU.EX2 R65, R135 ;  /* 0x0000008700417308 */ /* 0x000ea40000000800 */
[----:B------:R-:W-:Y:S01]  /*21280*/  HMMA.16816.F32.BF16 R108, R8, R18, R108 ;  /* 0x00000012086c723c */ /* 0x000fe2000004186c */
[----:B------:R-:W3:Y:S01]  /*21290*/  LDSM.16.MT88.4 R16, [R211+0x13000] ;  /* 0x01300000d310783b */ /* 0x000ee20000004200 */
[----:B------:R-:W-:Y:S01]  /*212a0*/  @!P2 FMUL R62, R62, 0.5 ;  /* 0x3f0000003e3ea820 */ /* 0x000fe20000400000 */
[----:B-----5:R-:W-:Y:S01]  /*212b0*/  @!P0 FMUL R35, R35, R35 ;  /* 0x0000002323238220 */ /* 0x020fe20000400000 */
[----:B------:R-:W-:-:S02]  /*212c0*/  FSETP.GEU.AND P0, PT, R67, -126, PT ;  /* 0xc2fc00004300780b */ /* 0x000fc40003f0e000 */
[C---:B-1----:R-:W-:Y:S01]  /*212d0*/  HMMA.16816.F32.BF16 R104, R8.reuse, R20, R104 ;  /* 0x000000140868723c */ /* 0x042fe20000041868 */
[----:B------:R-:W1:Y:S03]  /*212e0*/  MUFU.EX2 R59, R68 ;  /* 0x00000044003b7308 */ /* 0x000e660000000800 */
[----:B------:R-:W-:Y:S02]  /*212f0*/  @!P1 FMUL R64, R64, 0.5 ;  /* 0x3f00000040409820 */ /* 0x000fe40000400000 */
[C---:B------:R-:W-:Y:S01]  /*21300*/  HMMA.16816.F32.BF16 R100, R8.reuse, R22, R100 ;  /* 0x000000160864723c */ /* 0x040fe20000041864 */
[----:B------:R-:W-:Y:S02]  /*21310*/  LDSM.16.MT88.4 R20, [R215+0xf800] ;  /* 0x00f80000d714783b */ /* 0x000fe40000004200 */
[----:B------:R-:W5:Y:S01]  /*21320*/  MUFU.EX2 R62, R62 ;  /* 0x0000003e003e7308 */ /* 0x000f620000000800 */
[----:B--2---:R-:W-:Y:S01]  /*21330*/  @!P6 FMUL R65, R65, R65 ;  /* 0x000000414141e220 */ /* 0x004fe20000400000 */
[----:B------:R-:W-:Y:S01]  /*21340*/  @!P0 FMUL R67, R67, 0.5 ;  /* 0x3f00000043438820 */ /* 0x000fe20000400000 */
[----:B----4-:R-:W-:Y:S03]  /*21350*/  HMMA.16816.F32.BF16 R96, R8, R12, R96 ;  /* 0x0000000c0860723c */ /* 0x010fe60000041860 */
[----:B------:R-:W-:-:S02]  /*21360*/  F2FP.BF16.F32.PACK_AB R70, R34, R65 ;  /* 0x000000412246723e */ /* 0x000fc400000010ff */
[----:B------:R-:W2:Y:S01]  /*21370*/  MUFU.EX2 R64, R64 ;  /* 0x0000004000407308 */ /* 0x000ea20000000800 */
[----:B------:R-:W-:Y:S01]  /*21380*/  HMMA.16816.F32.BF16 R92, R8, R14, R92 ;  /* 0x0000000e085c723c */ /* 0x000fe2000004185c */
[----:B------:R-:W4:Y:S01]  /*21390*/  LDSM.16.MT88.4 R12, [R213+0xf800] ;  /* 0x00f80000d50c783b */ /* 0x000f220000004200 */
[----:B-1----:R-:W-:Y:S01]  /*213a0*/  @!P4 FMUL R59, R59, R59 ;  /* 0x0000003b3b3bc220 */ /* 0x002fe20000400000 */
[----:B------:R-:W-:-:S03]  /*213b0*/  F2FP.BF16.F32.PACK_AB R68, R35, R32 ;  /* 0x000000202344723e */ /* 0x000fc600000010ff */
[----:B------:R-:W-:Y:S01]  /*213c0*/  HMMA.16816.F32.BF16 R88, R8, R28, R88 ;  /* 0x0000001c0858723c */ /* 0x000fe20000041858 */
[----:B------:R-:W1:Y:S01]  /*213d0*/  MUFU.EX2 R29, R67 ;  /* 0x00000043001d7308 */ /* 0x000e620000000800 */
[----:B-----5:R-:W-:-:S04]  /*213e0*/  @!P2 FMUL R62, R62, R62 ;  /* 0x0000003e3e3ea220 */ /* 0x020fc80000400000 */
[----:B------:R-:W-:Y:S01]  /*213f0*/  HMMA.16816.F32.BF16 R84, R8, R30, R84 ;  /* 0x0000001e0854723c */ /* 0x000fe20000041854 */
[----:B------:R-:W-:Y:S01]  /*21400*/  F2FP.BF16.F32.PACK_AB R69, R62, R59 ;  /* 0x0000003b3e45723e */ /* 0x000fe200000010ff */
[----:B--2---:R-:W-:-:S04]  /*21410*/  @!P1 FMUL R64, R64, R64 ;  /* 0x0000004040409220 */ /* 0x004fc80000400000 */
[C---:B---3--:R-:W-:Y:S06]  /*21420*/  HMMA.16816.F32.BF16 R80, R8.reuse, R24, R80 ;  /* 0x000000180850723c */ /* 0x048fec0000041850 */
[C---:B------:R-:W-:Y:S01]  /*21430*/  HMMA.16816.F32.BF16 R76, R8.reuse, R26, R76 ;  /* 0x0000001a084c723c */ /* 0x040fe2000004184c */
[----:B-1----:R-:W-:Y:S01]  /*21440*/  @!P0 FMUL R29, R29, R29 ;  /* 0x0000001d1d1d8220 */ /* 0x002fe20000400000 */
[----:B------:R-:W1:Y:S04]  /*21450*/  LDSM.16.MT88.4 R24, [R212+0xf800] ;  /* 0x00f80000d418783b */ /* 0x000e680000004200 */
[----:B------:R-:W-:Y:S01]  /*21460*/  HMMA.16816.F32.BF16 R72, R8, R16, R72 ;  /* 0x000000100848723c */ /* 0x000fe20000041848 */
[----:B------:R-:W-:-:S05]  /*21470*/  F2FP.BF16.F32.PACK_AB R71, R29, R64 ;  /* 0x000000401d47723e */ /* 0x000fca00000010ff */
[----:B------:R-:W-:Y:S01]  /*21480*/  HMMA.16816.F32.BF16 R4, R8, R18, R4 ;  /* 0x000000120804723c */ /* 0x000fe20000041804 */
[----:B------:R-:W2:Y:S04]  /*21490*/  LDSM.16.MT88.4 R8, [R211+0xf800] ;  /* 0x00f80000d308783b */ /* 0x000ea80000004200 */
[----:B------:R-:W3:Y:S01]  /*214a0*/  LDSM.16.MT88.4 R16, [R215+0x13800] ;  /* 0x01380000d710783b */ /* 0x000ee20000004200 */
[C---:B----4-:R-:W-:Y:S06]  /*214b0*/  HMMA.16816.F32.BF16 R120, R68.reuse, R12, R120 ;  /* 0x0000000c4478723c */ /* 0x050fec0000041878 */
[C---:B------:R-:W-:Y:S01]  /*214c0*/  HMMA.16816.F32.BF16 R116, R68.reuse, R14, R116 ;  /* 0x0000000e4474723c */ /* 0x040fe20000041874 */
[----:B------:R-:W4:Y:S05]  /*214d0*/  LDSM.16.MT88.4 R12, [R213+0x13800] ;  /* 0x01380000d50c783b */ /* 0x000f2a0000004200 */
[C---:B------:R-:W-:Y:S06]  /*214e0*/  HMMA.16816.F32.BF16 R128, R68.reuse, R20, R128 ;  /* 0x000000144480723c */ /* 0x040fec0000041880 */
[C---:B------:R-:W-:Y:S06]  /*214f0*/  HMMA.16816.F32.BF16 R124, R68.reuse, R22, R124 ;  /* 0x00000016447c723c */ /* 0x040fec000004187c */
[C---:B-1----:R-:W-:Y:S06]  /*21500*/  HMMA.16816.F32.BF16 R112, R68.reuse, R24, R112 ;  /* 0x000000184470723c */ /* 0x042fec0000041870 */
[C---:B------:R-:W-:Y:S06]  /*21510*/  HMMA.16816.F32.BF16 R108, R68.reuse, R26, R108 ;  /* 0x0000001a446c723c */ /* 0x040fec000004186c */
[C---:B--2---:R-:W-:Y:S06]  /*21520*/  HMMA.16816.F32.BF16 R104, R68.reuse, R8, R104 ;  /* 0x000000084468723c */ /* 0x044fec0000041868 */
[C---:B------:R-:W-:Y:S01]  /*21530*/  HMMA.16816.F32.BF16 R100, R68.reuse, R10, R100 ;  /* 0x0000000a4464723c */ /* 0x040fe20000041864 */
[----:B------:R-:W1:Y:S05]  /*21540*/  LDSM.16.MT88.4 R8, [R212+0x13800] ;  /* 0x01380000d408783b */ /* 0x000e6a0000004200 */
[C---:B---3--:R-:W-:Y:S06]  /*21550*/  HMMA.16816.F32.BF16 R96, R68.reuse, R16, R96 ;  /* 0x000000104460723c */ /* 0x048fec0000041860 */
[C---:B------:R-:W-:Y:S01]  /*21560*/  HMMA.16816.F32.BF16 R92, R68.reuse, R18, R92 ;  /* 0x00000012445c723c */ /* 0x040fe2000004185c */
[----:B------:R-:W2:Y:S05]  /*21570*/  LDSM.16.MT88.4 R16, [R211+0x13800] ;  /* 0x01380000d310783b */ /* 0x000eaa0000004200 */
[C---:B----4-:R-:W-:Y:S06]  /*21580*/  HMMA.16816.F32.BF16 R88, R68.reuse, R12, R88 ;  /* 0x0000000c4458723c */ /* 0x050fec0000041858 */
[----:B------:R-:W-:Y:S01]  /*21590*/  HMMA.16816.F32.BF16 R84, R68, R14, R84 ;  /* 0x0000000e4454723c */ /* 0x000fe20000041854 */
[----:B------:R-:W-:-:S04]  /*215a0*/  FADD R13, R159, R166 ;  /* 0x000000a69f0d7221 */ /* 0x000fc80000000000 */
[----:B------:R-:W-:-:S04]  /*215b0*/  FADD R13, R168, R13 ;  /* 0x0000000da80d7221 */ /* 0x000fc80000000000 */
[----:B------:R-:W-:-:S04]  /*215c0*/  FADD R148, R148, R13 ;  /* 0x0000000d94947221 */ /* 0x000fc80000000000 */
[----:B------:R-:W-:Y:S01]  /*215d0*/  FADD R165, R165, R148 ;  /* 0x00000094a5a57221 */ /* 0x000fe20000000000 */
[----:B-1----:R-:W-:Y:S03]  /*215e0*/  HMMA.16816.F32.BF16 R80, R68, R8, R80 ;  /* 0x000000084450723c */ /* 0x002fe60000041850 */
[----:B------:R-:W-:-:S04]  /*215f0*/  FADD R0, R150, R165 ;  /* 0x000000a596007221 */ /* 0x000fc80000000000 */
[----:B------:R-:W-:Y:S01]  /*21600*/  FADD R0, R33, R0 ;  /* 0x0000000021007221 */ /* 0x000fe20000000000 */
[C---:B------:R-:W-:Y:S01]  /*21610*/  HMMA.16816.F32.BF16 R76, R68.reuse, R10, R76 ;  /* 0x0000000a444c723c */ /* 0x040fe2000004184c */
[----:B------:R-:W-:Y:S02]  /*21620*/  FADD R9, R155, R170 ;  /* 0x000000aa9b097221 */ /* 0x000fe40000000000 */
[----:B------:R-:W-:Y:S02]  /*21630*/  FADD R59, R59, R0 ;  /* 0x000000003b3b7221 */ /* 0x000fe40000000000 */
[----:B------:R-:W-:Y:S01]  /*21640*/  FADD R9, R164, R9 ;  /* 0x00000009a4097221 */ /* 0x000fe20000000000 */
[----:B--2---:R-:W-:Y:S01]  /*21650*/  HMMA.16816.F32.BF16 R72, R68, R16, R72 ;  /* 0x000000104448723c */ /* 0x004fe20000041848 */
[----:B------:R-:W-:Y:S02]  /*21660*/  FADD R59, R62, R59 ;  /* 0x0000003b3e3b7221 */ /* 0x000fe40000000000 */
[----:B------:R-:W-:-:S02]  /*21670*/  FADD R156, R156, R9 ;  /* 0x000000099c9c7221 */ /* 0x000fc40000000000 */
[----:B------:R-:W-:Y:S01]  /*21680*/  FADD R64, R64, R59 ;  /* 0x0000003b40407221 */ /* 0x000fe20000000000 */
[----:B------:R-:W-:Y:S01]  /*21690*/  HMMA.16816.F32.BF16 R68, R68, R18, R4 ;  /* 0x000000124444723c */ /* 0x000fe20000041804 */
[----:B------:R-:W-:Y:S02]  /*216a0*/  FADD R161, R161, R156 ;  /* 0x0000009ca1a17221 */ /* 0x000fe40000000000 */
[----:B------:R-:W-:Y:S02]  /*216b0*/  FADD R245, R29, R64 ;  /* 0x000000401df57221 */ /* 0x000fe40000000000 */
[----:B------:R-:W-:-:S04]  /*216c0*/  FADD R152, R152, R161 ;  /* 0x000000a198987221 */ /* 0x000fc80000000000 */
[----:B------:R-:W-:-:S04]  /*216d0*/  FADD R163, R163, R152 ;  /* 0x00000098a3a37221 */ /* 0x000fc80000000000 */
[----:B------:R-:W-:-:S04]  /*216e0*/  FADD R32, R32, R163 ;  /* 0x000000a320207221 */ /* 0x000fc80000000000 */
[----:B------:R-:W-:-:S04]  /*216f0*/  FADD R32, R35, R32 ;  /* 0x0000002023207221 */ /* 0x000fc80000000000 */
[----:B------:R-:W-:-:S04]  /*21700*/  FADD R65, R65, R32 ;  /* 0x0000002041417221 */ /* 0x000fc80000000000 */
[----:B------:R-:W-:-:S07]  /*21710*/  FADD R247, R34, R65 ;  /* 0x0000004122f77221 */ /* 0x000fce0000000000 */
.L_x_2540:
[----:B------:R-:W-:Y:S05]  /*21720*/  @!P3 BRA `(.L_x_2549) ;  /* 0x0000006c0064b947 */ /* 0x000fea0003800000 */
[----:B------:R-:W-:Y:S02]  /*21730*/  MOV R2, R138 ;  /* 0x0000008a00027202 */ /* 0x000fe40000000f00 */
[----:B------:R-:W-:Y:S02]  /*21740*/  MOV R0, R139 ;  /* 0x0000008b00007202 */ /* 0x000fe40000000f00 */
.L_x_2558:
        /* <DEDUP_REMOVED lines=20> */
[----:B--2---:R-:W2:Y:S02]  /*21890*/  LD.E R11, desc[UR8][R14.64+0x170] ;  /* 0x000170080e0b7980 */ /* 0x004ea4000c101900 */
        /* <DEDUP_REMOVED lines=10> */
[-C--:B------:R-:W-:Y:S01]  /*21940*/  LOP3.LUT R12, R12, R11.reuse, RZ, 0x3c, !PT ;  /* 0x0000000b0c0c7212 */ /* 0x080fe200078e3cff */
        /* <DEDUP_REMOVED lines=21> */
[----:B------:R-:W3:Y:S01]  /*21aa0*/  LD.E.64 R12, desc[UR8][R14.64+0x40] ;  /* 0x000040080e0c7980 */ /* 0x000ee2000c101b00 */
[----:B------:R-:W-:Y:S02]  /*21ab0*/  ISETP.NE.AND P2, PT, R11, RZ, PT ;  /* 0x000000ff0b00720c */ /* 0x000fe40003f45270 */
[----:B------:R-:W-:Y:S04]  /*21ac0*/  LOP3.LUT R5, RZ, R11, RZ, 0x33, !PT ;  /* 0x0000000bff057212 */ /* 0x000fe800078e33ff */
        /* <DEDUP_REMOVED lines=13> */
[----:B------:R-:W4:Y:S04]  /*21ba0*/  LD.E R7, desc[UR14][R18.64] ;  /* 0x0000000e12077980 */ /* 0x000f28000c101900 */
[----:B------:R-:W-:Y:S01]  /*21bb0*/  SHF.R.S32.HI R6, RZ, 0x1f, R11 ;  /* 0x0000001fff067819 */ /* 0x000fe2000001140b */
[-C--:B---3--:R-:W-:Y:S02]  /*21bc0*/  IMAD R5, R13, R11.reuse, RZ ;  /* 0x0000000b0d057224 */ /* 0x088fe400078e02ff */
[C---:B------:R-:W-:Y:S04]  /*21bd0*/  IMAD.WIDE.U32 R8, R12.reuse, R11, RZ ;  /* 0x0000000b0c087225 */ /* 0x040fe800078e00ff */
[----:B------:R-:W-:Y:S04]  /*21be0*/  IMAD R5, R12, R6, R5 ;  /* 0x000000060c057224 */ /* 0x000fe800078e0205 */
[----:B------:R-:W-:Y:S02]  /*21bf0*/  IMAD.IADD R9, R9, 0x1, R5 ;  /* 0x0000000109097824 */ /* 0x000fe400078e0205 */
[----:B----4-:R-:W-:Y:S04]  /*21c00*/  IMAD.IADD R7, R4, 0x1, -R7 ;  /* 0x0000000104077824 */ /* 0x010fe800078e0a07 */
[----:B--2---:R-:W-:Y:S01]  /*21c10*/  IMAD R5, R17, R7, RZ ;  /* 0x0000000711057224 */ /* 0x004fe200078e02ff */
[----:B------:R-:W-:Y:S01]  /*21c20*/  SHF.R.S32.HI R4, RZ, 0x1f, R7 ;  /* 0x0000001fff047819 */ /* 0x000fe20000011407 */
[----:B------:R-:W-:Y:S04]  /*21c30*/  IMAD.WIDE.U32 R8, R7, R16, R8 ;  /* 0x0000001007087225 */ /* 0x000fe800078e0008 */
[----:B------:R-:W-:Y:S04]  /*21c40*/  IMAD R5, R16, R4, R5 ;  /* 0x0000000410057224 */ /* 0x000fe800078e0205 */
[----:B------:R-:W-:Y:S01]  /*21c50*/  IMAD.IADD R6, R9, 0x1, R5 ;  /* 0x0000000109067824 */ /* 0x000fe200078e0205 */
[----:B------:R-:W-:Y:S05]  /*21c60*/  BRA `(.L_x_2552) ;  /* 0x0000000000187947 */ /* 0x000fea0003800000 */
.L_x_2551:
[----:B-1----:R-:W-:Y:S02]  /*21c70*/  R2UR UR8, R248 ;  /* 0x00000000f80872ca */ /* 0x002fe400000e0000 */
[----:B------:R-:W-:Y:S11]  /*21c80*/  R2UR UR9, R249 ;  /* 0x00000000f90972ca */ /* 0x000ff600000e0000 */
[----:B------:R-:W-:Y:S02]  /*21c90*/  @!UPT UIADD3 URZ, URZ, URZ, URZ ;  /* 0x0000003f3f3ff290 */ /* 0x000fe4000fffe03f */
[----:B--2---:R-:W2:Y:S02]  /*21ca0*/  LD.E R8, desc[UR8][R14.64+0x40] ;  /* 0x000040080e087980 */ /* 0x004ea4000c101900 */
[----:B--2---:R-:W-:Y:S05]  /*21cb0*/  IMAD.U32 R8, R8, -0x80, RZ ;  /* 0xffffff8008087824 */ /* 0x004fea00078e00ff */
[----:B------:R-:W-:Y:S02]  /*21cc0*/  SHF.R.S32.HI R6, RZ, 0x1f, R8 ;  /* 0x0000001fff067819 */ /* 0x000fe40000011408 */
.L_x_2552:
[----:B------:R-:W-:Y:S05]  /*21cd0*/  BSYNC B0 ;  /* 0x0000000000007941 */ /* 0x000fea0003800000 */
.L_x_2550:
[C---:B------:R-:W-:Y:S01]  /*21ce0*/  LOP3.LUT P3, RZ, R240.reuse, 0x1, RZ, 0xc0, !PT ;  /* 0x00000001f0ff7812 */ /* 0x040fe2000786c0ff */
[----:B------:R-:W-:Y:S01]  /*21cf0*/  BSSY B1, `(.L_x_2553) ;  /* 0x0000250000017945 */ /* 0x000fe20003800000 */
[----:B------:R-:W-:Y:S02]  /*21d00*/  LOP3.LUT P2, RZ, R240, 0x2, RZ, 0xc0, !PT ;  /* 0x00000002f0ff7812 */ /* 0x000fe4000784c0ff */
[C---:B------:R-:W-:Y:S02]  /*21d10*/  LEA R250, P1, R8.reuse, R136, 0x1 ;  /* 0x0000008808fa7211 */ /* 0x040fe400078208ff */
[CC--:B------:R-:W-:Y:S02]  /*21d20*/  IADD3 R7, P0, R8.reuse, R222.reuse, RZ ;  /* 0x000000de08077210 */ /* 0x0c0fe40007f1e0ff */
[-C--:B------:R-:W-:Y:S02]  /*21d30*/  LEA.HI.X R251, R8, R137.reuse, R6, 0x1, P1 ;  /* 0x0000008908fb7211 */ /* 0x080fe400008f0c06 */
[----:B------:R-:W-:Y:S01]  /*21d40*/  IADD3 R5, P1, R7, R222, RZ ;  /* 0x000000de07057210 */ /* 0x000fe20007f3e0ff */
[--C-:B------:R-:W-:Y:S02]  /*21d50*/  IMAD.X R6, R6, 0x1, R223.reuse, P0 ;  /* 0x0000000106067824 */ /* 0x100fe400000e06df */
[C---:B------:R-:W-:Y:S02]  /*21d60*/  @P3 R2UR UR10, R248.reuse ;  /* 0x00000000f80a32ca */ /* 0x040fe400000e0000 */
[C---:B------:R-:W-:Y:S02]  /*21d70*/  @P3 R2UR UR11, R249.reuse ;  /* 0x00000000f90b32ca */ /* 0x040fe400000e0000 */
[C---:B------:R-:W-:Y:S02]  /*21d80*/  @P2 R2UR UR8, R248.reuse ;  /* 0x00000000f80822ca */ /* 0x040fe400000e0000 */
[----:B------:R-:W-:Y:S02]  /*21d90*/  @P2 R2UR UR9, R249 ;  /* 0x00000000f90922ca */ /* 0x000fe400000e0000 */
[CC--:B------:R-:W-:Y:S02]  /*21da0*/  @P3 LEA R22, P4, R7.reuse, R136.reuse, 0x1 ;  /* 0x0000008807163211 */ /* 0x0c0fe400078808ff */
[C---:B------:R-:W-:Y:S02]  /*21db0*/  @P2 R2UR UR14, R248.reuse ;  /* 0x00000000f80e22ca */ /* 0x040fe400000e0000 */
[-CC-:B------:R-:W-:Y:S02]  /*21dc0*/  @P3 LEA.HI.X R23, R7, R137.reuse, R6.reuse, 0x1, P4 ;  /* 0x0000008907173211 */ /* 0x180fe400020f0c06 */
[----:B------:R-:W-:Y:S01]  /*21dd0*/  @P2 R2UR UR15, R249 ;  /* 0x00000000f90f22ca */ /* 0x000fe200000e0000 */
[----:B------:R-:W-:Y:S01]  /*21de0*/  @!PT LDS RZ, [RZ] ;  /* 0x00000000fffff984 */ /* 0x000fe20000000800 */
[----:B------:R-:W-:Y:S01]  /*21df0*/  @!PT LDS RZ, [RZ] ;  /* 0x00000000fffff984 */ /* 0x000fe20000000800 */
[----:B------:R-:W-:Y:S01]  /*21e00*/  @!PT LDS RZ, [RZ] ;  /* 0x00000000fffff984 */ /* 0x000fe20000000800 */
[----:B------:R-:W-:Y:S01]  /*21e10*/  @P3 LDGSTS.E.BYPASS.LTC128B.128 [R244+0xc000], desc[UR10][R250.64] ;  /* 0x0c000000faf43fae */ /* 0x000fe2000b901d4a */
[CC--:B------:R-:W-:Y:S02]  /*21e20*/  @P2 LEA R14, P0, R7.reuse, R136.reuse, 0x1 ;  /* 0x00000088070e2211 */ /* 0x0c0fe400078008ff */
[----:B------:R-:W-:Y:S01]  /*21e30*/  @P3 R2UR UR12, R248 ;  /* 0x00000000f80c32ca */ /* 0x000fe200000e0000 */
[----:B------:R-:W-:Y:S01]  /*21e40*/  @!P3 STS.128 [R244+0xc000], RZ ;  /* 0x00c000fff400b388 */ /* 0x000fe20000000c00 */
[-C--:B------:R-:W-:Y:S01]  /*21e50*/  @P2 LEA.HI.X R15, R7, R137.reuse, R6, 0x1, P0 ;  /* 0x00000089070f2211 */ /* 0x080fe200000f0c06 */
[--C-:B------:R-:W-:Y:S01]  /*21e60*/  IMAD.X R6, R6, 0x1, R223.reuse, P1 ;  /* 0x0000000106067824 */ /* 0x100fe200008e06df */
[C---:B------:R-:W-:Y:S01]  /*21e70*/  @P3 R2UR UR13, R249.reuse ;  /* 0x00000000f90d32ca */ /* 0x040fe200000e0000 */
[----:B------:R-:W-:Y:S01]  /*21e80*/  @!PT LDS RZ, [RZ] ;  /* 0x00000000fffff984 */ /* 0x000fe20000000800 */
[----:B------:R-:W-:Y:S01]  /*21e90*/  @!PT LDS RZ, [RZ] ;  /* 0x00000000fffff984 */ /* 0x000fe20000000800 */
[----:B------:R-:W-:Y:S01]  /*21ea0*/  @!PT LDS RZ, [RZ] ;  /* 0x00000000fffff984 */ /* 0x000fe20000000800 */
[----:B------:R-:W-:Y:S01]  /*21eb0*/  @P2 LDGSTS.E.BYPASS.LTC128B.128 [R244+0x10000], desc[UR8][R250.64+0x80] ;  /* 0x10000080faf42fae */ /* 0x000fe2000b901d48 */
[C---:B------:R-:W-:Y:S02]  /*21ec0*/  @P3 R2UR UR8, R248.reuse ;  /* 0x00000000f80832ca */ /* 0x040fe400000e0000 */
[----:B------:R-:W-:Y:S01]  /*21ed0*/  @P3 R2UR UR9, R249 ;  /* 0x00000000f90932ca */ /* 0x000fe200000e0000 */
[----:B------:R-:W-:Y:S01]  /*21ee0*/  @!P2 STS.128 [R244+0x10000], RZ ;  /* 0x010000fff400a388 */ /* 0x000fe20000000c00 */
[CC--:B------:R-:W-:Y:S02]  /*21ef0*/  @P3 LEA R20, P4, R5.reuse, R136.reuse, 0x1 ;  /* 0x0000008805143211 */ /* 0x0c0fe400078808ff */
[----:B------:R-:W-:Y:S02]  /*21f00*/  @P2 R2UR UR10, R248 ;  /* 0x00000000f80a22ca */ /* 0x000fe400000e0000 */
[-CC-:B------:R-:W-:Y:S02]  /*21f10*/  @P3 LEA.HI.X R21, R5, R137.reuse, R6.reuse, 0x1, P4 ;  /* 0x0000008905153211 */ /* 0x180fe400020f0c06 */
[----:B------:R-:W-:Y:S02]  /*21f20*/  @P2 R2UR UR11, R249 ;  /* 0x00000000f90b22ca */ /* 0x000fe400000e0000 */
[C---:B------:R-:W-:Y:S02]  /*21f30*/  @P2 LEA R12, P0, R5.reuse, R136, 0x1 ;  /* 0x00000088050c2211 */ /* 0x040fe400078008ff */
[C---:B------:R-:W-:Y:S01]  /*21f40*/  IADD3 R7, P1, R5.reuse, R222, RZ ;  /* 0x000000de05077210 */ /* 0x040fe20007f3e0ff */
[----:B------:R-:W-:Y:S01]  /*21f50*/  @!PT LDS RZ, [RZ] ;  /* 0x00000000fffff984 */ /* 0x000fe20000000800 */
[----:B------:R-:W-:Y:S01]  /*21f60*/  @!PT LDS RZ, [RZ] ;  /* 0x00000000fffff984 */ /* 0x000fe20000000800 */
[----:B------:R-:W-:Y:S01]  /*21f70*/  @!PT LDS RZ, [RZ] ;  /* 0x00000000fffff984 */ /* 0x000fe20000000800 */
[----:B------:R1:W-:Y:S01]  /*21f80*/  @P3 LDGSTS.E.BYPASS.LTC128B.128 [R244+0xc800], desc[UR8][R22.64] ;  /* 0x0c80000016f43fae */ /* 0x0003e2000b901d48 */
[-C--:B------:R-:W-:Y:S02]  /*21f90*/  @P2 LEA.HI.X R13, R5, R137.reuse, R6, 0x1, P0 ;  /* 0x00000089050d2211 */ /* 0x080fe400000f0c06 */
[CC--:B------:R-:W-:Y:S01]  /*21fa0*/  @P3 LEA R18, P4, R7.reuse, R136.reuse, 0x1 ;  /* 0x0000008807123211 */ /* 0x0c0fe200078808ff */
[----:B------:R-:W-:Y:S01]  /*21fb0*/  @!P3 STS.128 [R244+0xc800], RZ ;  /* 0x00c800fff400b388 */ /* 0x000fe20000000c00 */
[--C-:B------:R-:W-:Y:S01]  /*21fc0*/  IMAD.X R6, R6, 0x1, R223.reuse, P1 ;  /* 0x0000000106067824 */ /* 0x100fe200008e06df */
[C---:B------:R-:W-:Y:S02]  /*21fd0*/  @P2 LEA R10, P0, R7.reuse, R136, 0x1 ;  /* 0x00000088070a2211 */ /* 0x040fe400078008ff */
        /* <DEDUP_REMOVED lines=23> */
[-C--:B------:R-:W-:Y:S01]  /*22150*/  @P3 LEA R24, P4, R7, R136.reuse, 0x1 ;  /* 0x0000008807183211 */ /* 0x080fe200078808ff */
[--C-:B------:R-:W-:Y:S01]  /*22160*/  IMAD.X R6, R6, 0x1, R223.reuse, P1 ;  /* 0x0000000106067824 */ /* 0x100fe200008e06df */
[C---:B------:R-:W-:Y:S01]  /*22170*/  @P2 R2UR UR16, R248.reuse ;  /* 0x00000000f81022ca */ /* 0x040fe200000e0000 */
[----:B------:R-:W-:Y:S01]  /*22180*/  @!P2 STS.128 [R244+0x11000], RZ ;  /* 0x011000fff400a388 */ /* 0x000fe20000000c00 */
[----:B------:R-:W-:Y:S02]  /*22190*/  @P2 R2UR UR17, R249 ;  /* 0x00000000f91122ca */ /* 0x000fe400000e0000 */
[CCC-:B------:R-:W-:Y:S01]  /*221a0*/  @P3 LEA.HI.X R25, R7.reuse, R137.reuse, R6.reuse, 0x1, P4 ;  /* 0x0000008907193211 */ /* 0x1c0fe200020f0c06 */
[----:B------:R-:W-:Y:S01]  /*221b0*/  @!PT LDS RZ, [RZ] ;  /* 0x00000000fffff984 */ /* 0x000fe20000000800 */
[----:B------:R-:W-:Y:S01]  /*221c0*/  @!PT LDS RZ, [RZ] ;  /* 0x00000000fffff984 */ /* 0x000fe20000000800 */
[----:B------:R-:W-:Y:S01]  /*221d0*/  @!PT LDS RZ, [RZ] ;  /* 0x00000000fffff984 */ /* 0x000fe20000000800 */
[----:B------:R-:W-:Y:S01]  /*221e0*/  @P3 LDGSTS.E.BYPASS.LTC128B.128 [R244+0xd800], desc[UR8][R18.64] ;  /* 0x0d80000012f43fae */ /* 0x000fe2000b901d48 */
[C---:B-1----:R-:W-:Y:S02]  /*221f0*/  @P2 LEA R22, P1, R7.reuse, R136, 0x1 ;  /* 0x0000008807162211 */ /* 0x042fe400078208ff */
[C---:B------:R-:W-:Y:S01]  /*22200*/  IADD3 R5, P0, R7.reuse, R222, RZ ;  /* 0x000000de07057210 */ /* 0x040fe20007f1e0ff */
[----:B------:R-:W-:Y:S01]  /*22210*/  @!P3 STS.128 [R244+0xd800], RZ ;  /* 0x00d800fff400b388 */ /* 0x000fe20000000c00 */
[-C--:B------:R-:W-:Y:S02]  /*22220*/  @P2 LEA.HI.X R23, R7, R137.reuse, R6, 0x1, P1 ;  /* 0x0000008907172211 */ /* 0x080fe400008f0c06 */
[-C--:B------:R-:W-:Y:S01]  /*22230*/  @P3 LEA R26, P6, R5, R136.reuse, 0x1 ;  /* 0x00000088051a3211 */ /* 0x080fe200078c08ff */
[----:B------:R-:W-:Y:S01]  /*22240*/  @!PT LDS RZ, [RZ] ;  /* 0x00000000fffff984 */ /* 0x000fe20000000800 */
[----:B------:R-:W-:Y:S01]  /*22250*/  @!PT LDS RZ, [RZ] ;  /* 0x00000000fffff984 */ /* 0x000fe20000000800 */
[----:B------:R-:W-:Y:S01]  /*22260*/  @!PT LDS RZ, [RZ] ;  /* 0x00000000fffff984 */ /* 0x000fe20000000800 */
[----:B------:R-:W-:Y:S01]  /*22270*/  @P2 LDGSTS.E.BYPASS.LTC128B.128 [R244+0x11800], desc[UR14][R10.64+0x80] ;  /* 0x118000800af42fae */ /* 0x000fe2000b901d4e */
[----:B------:R-:W-:Y:S01]  /*22280*/  @P3 R2UR UR14, R248 ;  /* 0x00000000f80e32ca */ /* 0x000fe200000e0000 */
[--C-:B------:R-:W-:Y:S01]  /*22290*/  IMAD.X R6, R6, 0x1, R223.reuse, P0 ;  /* 0x0000000106067824 */ /* 0x100fe200000e06df */
[----:B------:R-:W-:Y:S01]  /*222a0*/  @P3 R2UR UR15, R249 ;  /* 0x00000000f90f32ca */ /* 0x000fe200000e0000 */
[----:B------:R-:W-:Y:S01]  /*222b0*/  @!P2 STS.128 [R244+0x11800], RZ ;  /* 0x011800fff400a388 */ /* 0x000fe20000000c00 */
[C---:B------:R-:W-:Y:S02]  /*222c0*/  @P2 LEA R28, P1, R5.reuse, R136, 0x1 ;  /* 0x00000088051c2211 */ /* 0x040fe400078208ff */
[-CC-:B------:R-:W-:Y:S01]  /*222d0*/  @P3 LEA.HI.X R27, R5, R137.reuse, R6.reuse, 0x1, P6 ;  /* 0x00000089051b3211 */ /* 0x180fe200030f0c06 */
[----:B------:R-:W-:Y:S01]  /*222e0*/  @!PT LDS RZ, [RZ] ;  /* 0x00000000fffff984 */ /* 0x000fe20000000800 */
[----:B------:R-:W-:Y:S01]  /*222f0*/  @!PT LDS RZ, [RZ] ;  /* 0x00000000fffff984 */ /* 0x000fe20000000800 */
[----:B------:R-:W-:Y:S01]  /*22300*/  @!PT LDS RZ, [RZ] ;  /* 0x00000000fffff984 */ /* 0x000fe20000000800 */
[----:B------:R-:W-:Y:S01]  /*22310*/  @P3 LDGSTS.E.BYPASS.LTC128B.128 [R244+0xe000], desc[UR12][R16.64] ;  /* 0x0e00000010f43fae */ /* 0x000fe2000b901d4c */
[C---:B------:R-:W-:Y:S02]  /*22320*/  @P2 R2UR UR12, R248.reuse ;  /* 0x00000000f80c22ca */ /* 0x040fe400000e0000 */
[----:B------:R-:W-:Y:S01]  /*22330*/  @P2 R2UR UR13, R249 ;  /* 0x00000000f90d22ca */ /* 0x000fe200000e0000 */
[----:B------:R-:W-:Y:S01]  /*22340*/  @!P3 STS.128 [R244+0xe000], RZ ;  /* 0x00e000fff400b388 */ /* 0x000fe20000000c00 */
[C---:B------:R-:W-:Y:S02]  /*22350*/  IADD3 R4, P5, R5.reuse, R222, RZ ;  /* 0x000000de05047210 */ /* 0x040fe40007fbe0ff */
[-C--:B------:R-:W-:Y:S01]  /*22360*/  @P2 LEA.HI.X R29, R5, R137.reuse, R6, 0x1, P1 ;  /* 0x00000089051d2211 */ /* 0x080fe200008f0c06 */
[----:B------:R-:W-:Y:S01]  /*22370*/  @!PT LDS RZ, [RZ] ;  /* 0x00000000fffff984 */ /* 0x000fe20000000800 */
[----:B------:R-:W-:Y:S01]  /*22380*/  @!PT LDS RZ, [RZ] ;  /* 0x00000000fffff984 */ /* 0x000fe20000000800 */
[----:B------:R-:W-:Y:S01]  /*22390*/  @!PT LDS RZ, [RZ] ;  /* 0x00000000fffff984 */ /* 0x000fe20000000800 */
[----:B------:R1:W-:Y:S01]  /*223a0*/  @P2 LDGSTS.E.BYPASS.LTC128B.128 [R244+0x12000], desc[UR10][R8.64+0x80] ;  /* 0x1200008008f42fae */ /* 0x0003e2000b901d4a */
[----:B------:R-:W-:Y:S01]  /*223b0*/  @P3 R2UR UR10, R248 ;  /* 0x00000000f80a32ca */ /* 0x000fe200000e0000 */
[----:B------:R-:W-:Y:S01]  /*223c0*/  IMAD.X R7, R6, 0x1, R223, P5 ;  /* 0x0000000106077824 */ /* 0x000fe200028e06df */
[C---:B------:R-:W-:Y:S01]  /*223d0*/  @P3 R2UR UR11, R249.reuse ;  /* 0x00000000f90b32ca */ /* 0x040fe200000e0000 */
[----:B------:R-:W-:Y:S01]  /*223e0*/  @!P2 STS.128 [R244+0x12000], RZ ;  /* 0x012000fff400a388 */ /* 0x000fe20000000c00 */
[CC--:B------:R-:W-:Y:S02]  /*223f0*/  @P3 LEA R30, P4, R4.reuse, R136.reuse, 0x1 ;  /* 0x00000088041e3211 */ /* 0x0c0fe400078808ff */
[C---:B------:R-:W-:Y:S01]  /*22400*/  @P2 LEA R36, P0, R4.reuse, R136, 0x1 ;  /* 0x0000008804242211 */ /* 0x040fe200078008ff */
[----:B------:R-:W-:Y:S01]  /*22410*/  @!PT LDS RZ, [RZ] ;  /* 0x00000000fffff984 */ /* 0x000fe20000000800 */
[----:B------:R-:W-:Y:S01]  /*22420*/  @!PT LDS RZ, [RZ] ;  /* 0x00000000fffff984 */ /* 0x000fe20000000800 */
[----:B------:R-:W-:Y:S01]  /*22430*/  @!PT LDS RZ, [RZ] ;  /* 0x00000000fffff984 */ /* 0x000fe20000000800 */
[----:B------:R-:W-:Y:S01]  /*22440*/  @P3 LDGSTS.E.BYPASS.LTC128B.128 [R244+0xe800], desc[UR8][R24.64] ;  /* 0x0e80000018f43fae */ /* 0x000fe2000b901d48 */
[-CC-:B------:R-:W-:Y:S02]  /*22450*/  @P3 LEA.HI.X R31, R4, R137.reuse, R7.reuse, 0x1, P4 ;  /* 0x00000089041f3211 */ /* 0x180fe400020f0c07 */
[----:B------:R-:W-:Y:S01]  /*22460*/  @P2 R2UR UR8, R248 ;  /* 0x00000000f80822ca */ /* 0x000fe200000e0000 */
[----:B------:R-:W-:Y:S01]  /*22470*/  @!P3 STS.128 [R244+0xe800], RZ ;  /* 0x00e800fff400b388 */ /* 0x000fe20000000c00 */
[----:B------:R-:W-:Y:S02]  /*22480*/  @P2 R2UR UR9, R249 ;  /* 0x00000000f90922ca */ /* 0x000fe400000e0000 */
[----:B------:R-:W-:Y:S01]  /*22490*/  @P2 LEA.HI.X R37, R4, R137, R7, 0x1, P0 ;  /* 0x0000008904252211 */ /* 0x000fe200000f0c07 */
[----:B------:R-:W-:Y:S01]  /*224a0*/  @!PT LDS RZ, [RZ] ;  /* 0x00000000fffff984 */ /* 0x000fe20000000800 */
[----:B------:R-:W-:Y:S01]  /*224b0*/  @!PT LDS RZ, [RZ] ;  /* 0x00000000fffff984 */ /* 0x000fe20000000800 */
[----:B------:R-:W-:Y:S01]  /*224c0*/  @!PT LDS RZ, [RZ] ;  /* 0x00000000fffff984 */ /* 0x000fe20000000800 */
[----:B------:R-:W-:Y:S01]  /*224d0*/  @P2 LDGSTS.E.BYPASS.LTC128B.128 [R244+0x12800], desc[UR16][R22.64+0x80] ;  /* 0x1280008016f42fae */ /* 0x000fe2000b901d50 */
[----:B------:R-:W-:Y:S03]  /*224e0*/  ISETP.GT.AND P0, PT, R241, R226, PT ;  /* 0x000000e2f100720c */ /* 0x000fe60003f04270 */
        /* <DEDUP_REMOVED lines=23> */
[----:B------:R-:W5:Y:S04]  /*22660*/  LDSM.16.M88.4 R16, [R220+0x4800] ;  /* 0x00480000dc10783b */ /* 0x000f680000000200 */
[----:B--2---:R-:W2:Y:S04]  /*22670*/  LDSM.16.M88.4 R24, [R220+0x5000] ;  /* 0x00500000dc18783b */ /* 0x004ea80000000200 */
[----:B------:R-:W3:Y:S04]  /*22680*/  LDSM.16.M88.4 R32, [R220+0x5800] ;  /* 0x00580000dc20783b */ /* 0x000ee80000000200 */
[----:B------:R-:W0:Y:S04]  /*22690*/  LDGDEPBAR ;  /* 0x00000000000079af */ /* 0x000e280000000000 */
[----:B------:R-:W4:Y:S04]  /*226a0*/  LDSM.16.M88.4 R40, [R220+0x6000] ;  /* 0x00600000dc28783b */ /* 0x000f280000000200 */
        /* <DEDUP_REMOVED lines=9> */
[C---:B-----5:R-:W-:Y:S01]  /*22740*/  HMMA.16816.F32.BF16 R12, R64.reuse, R16, RZ ;  /* 0x00000010400c723c */ /* 0x060fe200000418ff */
[----:B------:R-:W5:Y:S04]  /*22750*/  LDSM.16.M88.4 R152, [R208] ;  /* 0x00000000d098783b */ /* 0x000f680000000200 */
        /* <DEDUP_REMOVED lines=13> */
[C---:B----4-:R-:W-:Y:S01]  /*22830*/  HMMA.16816.F32.BF16 R36, R64.reuse, R40, RZ ;  /* 0x000000284024723c */ /* 0x050fe200000418ff */
        /* <DEDUP_REMOVED lines=37> */
[----:B------:R-:W5:Y:S05]  /*22a90*/  LDSM.16.M88.4 R164, [R203] ;  /* 0x00000000cba4783b */ /* 0x000f6a0000000200 */
[C---:B----4-:R-:W-:Y:S06]  /*22aa0*/  HMMA.16816.F32.BF16 R12, R160.reuse, R148, R12 ;  /* 0x00000094a00c723c */ /* 0x050fec000004180c */
[C---:B------:R-:W-:Y:S01]  /*22ab0*/  HMMA.16816.F32.BF16 R16, R160.reuse, R150, R16 ;  /* 0x00000096a010723c */ /* 0x040fe20000041810 */
[----:B------:R-:W4:Y:S05]  /*22ac0*/  LDSM.16.M88.4 R148, [R203+0x1000] ;  /* 0x00100000cb94783b */ /* 0x000f2a0000000200 */
        /* <DEDUP_REMOVED lines=19> */
[C---:B-----5:R-:W-:Y:S06]  /*22c00*/  HMMA.16816.F32.BF16 R4, R144.reuse, R164, R4 ;  /* 0x000000a49004723c */ /* 0x060fec0000041804 */
[C---:B------:R-:W-:Y:S01]  /*22c10*/  HMMA.16816.F32.BF16 R8, R144.reuse, R166, R8 ;  /* 0x000000a69008723c */ /* 0x040fe20000041808 */
[----:B------:R-:W-:Y:S05]  /*22c20*/  LDSM.16.M88.4 R164, [R201] ;  /* 0x00000000c9a4783b */ /* 0x000fea0000000200 */
[C---:B------:R-:W-:Y:S06]  /*22c30*/  HMMA.16816.F32.BF16 R12, R144.reuse, R172, R12 ;  /* 0x000000ac900c723c */ /* 0x040fec000004180c */
[C---:B------:R-:W-:Y:S01]  /*22c40*/  HMMA.16816.F32.BF16 R16, R144.reuse, R174, R16 ;  /* 0x000000ae9010723c */ /* 0x040fe20000041810 */
[----:B------:R-:W-:Y:S05]  /*22c50*/  LDSM.16.M88.4 R172, [R196] ;  /* 0x00000000c4ac783b */ /* 0x000fea0000000200 */
[C---:B----4-:R-:W-:Y:S06]  /*22c60*/  HMMA.16816.F32.BF16 R20, R144.reuse, R148, R20 ;  /* 0x000000949014723c */ /* 0x050fec0000041814 */
        /* <DEDUP_REMOVED lines=115> */
[C---:B------:R-:W-:Y:S02]  /*233a0*/  R2UR UR8, R248.reuse ;  /* 0x00000000f80872ca */ /* 0x040fe400000e0000 */
[C---:B------:R-:W-:Y:S02]  /*233b0*/  R2UR UR9, R249.reuse ;  /* 0x00000000f90972ca */ /* 0x040fe400000e0000 */
[C---:B------:R-:W-:Y:S02]  /*233c0*/  R2UR UR12, R248.reuse ;  /* 0x00000000f80c72ca */ /* 0x040fe400000e0000 */
[C---:B------:R-:W-:Y:S02]  /*233d0*/  R2UR UR13, R249.reuse ;  /* 0x00000000f90d72ca */ /* 0x040fe400000e0000 */
[C---:B------:R-:W-:Y:S02]  /*233e0*/  R2UR UR14, R248.reuse ;  /* 0x00000000f80e72ca */ /* 0x040fe400000e0000 */
[C---:B------:R-:W-:Y:S02]  /*233f0*/  R2UR UR15, R249.reuse ;  /* 0x00000000f90f72ca */ /* 0x040fe400000e0000 */
[----:B------:R-:W-:Y:S02]  /*23400*/  R2UR UR10, R248 ;  /* 0x00000000f80a72ca */ /* 0x000fe400000e0000 */
[----:B------:R-:W-:Y:S01]  /*23410*/  R2UR UR11, R249 ;  /* 0x00000000f90b72ca */ /* 0x000fe200000e0000 */
[----:B-1----:R-:W2:Y:S11]  /*23420*/  LD.E R145, desc[UR8][R140.64+0x170] ;  /* 0x000170088c917980 */ /* 0x002eb6000c101900 */
        /* <DEDUP_REMOVED lines=10> */
[C---:B------:R-:W-:Y:S01]  /*234d0*/  VIADD R142, R132.reuse, 0xffffff80 ;  /* 0xffffff80848e7836 */ /* 0x040fe20000000000 */
        /* <DEDUP_REMOVED lines=51> */
.L_x_2556:
[----:B------:R-:W-:Y:S02]  /*23810*/  R2UR UR8, R248 ;  /* 0x00000000f80872ca */ /* 0x000fe400000e0000 */
[----:B------:R-:W-:Y:S11]  /*23820*/  R2UR UR9, R249 ;  /* 0x00000000f90972ca */ /* 0x000ff600000e0000 */
[----:B------:R-:W-:Y:S02]  /*23830*/  @!UPT UIADD3 URZ, URZ, URZ, URZ ;  /* 0x0000003f3f3ff290 */ /* 0x000fe4000fffe03f */
[----:B-1----:R-:W2:Y:S02]  /*23840*/  LD.E R138, desc[UR8][R140.64+0x38] ;  /* 0x000038088c8a7980 */ /* 0x002ea4000c101900 */
[----:B--2---:R-:W-:Y:S05]  /*23850*/  IMAD.U32 R138, R138, -0x80, RZ ;  /* 0xffffff808a8a7824 */ /* 0x004fea00078e00ff */
[----:B------:R-:W-:Y:S02]  /*23860*/  SHF.R.S32.HI R134, RZ, 0x1f, R138 ;  /* 0x0000001fff867819 */ /* 0x000fe4000001148a */
.L_x_2557:
[----:B------:R-:W-:Y:S05]  /*23870*/  BSYNC B0 ;  /* 0x0000000000007941 */ /* 0x000fea0003800000 */
.L_x_2555:
[C---:B------:R-:W-:Y:S02]  /*23880*/  LOP3.LUT P0, RZ, R240.reuse, 0x1, RZ, 0xc0, !PT ;  /* 0x00000001f0ff7812 */ /* 0x040fe4000780c0ff */
        /* <DEDUP_REMOVED lines=20> */
[----:B------:R2:W-:Y:S01]  /*239d0*/  @!P0 STS.128 [R244+0x4000], RZ ;  /* 0x004000fff4008388 */ /* 0x0005e20000000c00 */
        /* <DEDUP_REMOVED lines=9> */
[----:B------:R2:W-:Y:S01]  /*23a70*/  @!P1 STS.128 [R244+0x8000], RZ ;  /* 0x008000fff4009388 */ /* 0x0005e20000000c00 */
[CC--:B------:R-:W-:Y:S02]  /*23a80*/  @P0 LEA R148, P4, R133.reuse, R228.reuse, 0x1 ;  /* 0x000000e485940211 */ /* 0x0c0fe400078808ff */
[C---:B------:R-:W-:Y:S02]  /*23a90*/  @P1 R2UR UR10, R248.reuse ;  /* 0x00000000f80a12ca */ /* 0x040fe400000e0000 */
[-CC-:B------:R-:W-:Y:S02]  /*23aa0*/  @P0 LEA.HI.X R149, R133, R227.reuse, R134.reuse, 0x1, P4 ;  /* 0x000000e385950211 */ /* 0x180fe400020f0c86 */
[----:B------:R-:W-:Y:S02]  /*23ab0*/  @P1 R2UR UR11, R249 ;  /* 0x00000000f90b12ca */ /* 0x000fe400000e0000 */
[C---:B------:R-:W-:Y:S02]  /*23ac0*/  @P1 LEA R142, P2, R133.reuse, R228, 0x1 ;  /* 0x000000e4858e1211 */ /* 0x040fe400078408ff */
[----:B------:R-:W-:Y:S01]  /*23ad0*/  @P1 R2UR UR16, R248 ;  /* 0x00000000f81012ca */ /* 0x000fe200000e0000 */
[----:B------:R-:W-:Y:S01]  /*23ae0*/  @!PT LDS RZ, [RZ] ;  /* 0x00000000fffff984 */ /* 0x000fe20000000800 */
[----:B------:R-:W-:Y:S01]  /*23af0*/  @!PT LDS RZ, [RZ] ;  /* 0x00000000fffff984 */ /* 0x000fe20000000800 */
[----:B------:R-:W-:Y:S01]  /*23b00*/  @!PT LDS RZ, [RZ] ;  /* 0x00000000fffff984 */ /* 0x000fe20000000800 */
[----:B------:R1:W-:Y:S01]  /*23b10*/  @P0 LDGSTS.E.BYPASS.LTC128B.128 [R244+0x4800], desc[UR8][R156.64] ;  /* 0x048000009cf40fae */ /* 0x0003e2000b901d48 */
[-C--:B------:R-:W-:Y:S02]  /*23b20*/  @P1 LEA.HI.X R143, R133, R227.reuse, R134, 0x1, P2 ;  /* 0x000000e3858f1211 */ /* 0x080fe400010f0c86 */
        /* <DEDUP_REMOVED lines=8> */
[--C-:B------:R-:W-:Y:S01]  /*23bb0*/  IMAD.X R134, R134, 0x1, R225.reuse, P3 ;  /* 0x0000000186867824 */ /* 0x100fe200018e06e1 */
        /* <DEDUP_REMOVED lines=26> */
[--C-:B------:R-:W-:Y:S01]  /*23d60*/  IMAD.X R134, R134, 0x1, R225.reuse, P3 ;  /* 0x0000000186867824 */ /* 0x100fe200018e06e1 */
[C---:B-1----:R-:W-:Y:S02]  /*23d70*/  @P1 LEA R156, P3, R135.reuse, R228, 0x1 ;  /* 0x000000e4879c1211 */ /* 0x042fe400078608ff */
        /* <DEDUP_REMOVED lines=9> */
[C---:B------:R-:W-:Y:S01]  /*23e10*/  @P0 R2UR UR14, R248.reuse ;  /* 0x00000000f80e02ca */ /* 0x040fe200000e0000 */
[----:B------:R2:W-:Y:S01]  /*23e20*/  @!P1 STS.128 [R244+0x9800], RZ ;  /* 0x009800fff4009388 */ /* 0x0005e20000000c00 */
[----:B------:R-:W-:Y:S02]  /*23e30*/  @P0 R2UR UR15, R249 ;  /* 0x00000000f90f02ca */ /* 0x000fe400000e0000 */
[CC--:B------:R-:W-:Y:S01]  /*23e40*/  @P0 LEA R164, P6, R133.reuse, R228.reuse, 0x1 ;  /* 0x000000e485a40211 */ /* 0x0c0fe200078c08ff */
[----:B------:R-:W-:Y:S01]  /*23e50*/  @!PT LDS RZ, [RZ] ;  /* 0x00000000fffff984 */ /* 0x000fe20000000800 */
[----:B------:R-:W-:Y:S01]  /*23e60*/  @!PT LDS RZ, [RZ] ;  /* 0x00000000fffff984 */ /* 0x000fe20000000800 */
[----:B------:R-:W-:Y:S01]  /*23e70*/  @!PT LDS RZ, [RZ] ;  /* 0x00000000fffff984 */ /* 0x000fe20000000800 */
[----:B------:R2:W-:Y:S01]  /*23e80*/  @P0 LDGSTS.E.BYPASS.LTC128B.128 [R244+0x6000], desc[UR12][R154.64] ;  /* 0x060000009af40fae */ /* 0x0005e2000b901d4c */
[C---:B------:R-:W-:Y:S02]  /*23e90*/  @P1 R2UR UR12, R248.reuse ;  /* 0x00000000f80c12ca */ /* 0x040fe400000e0000 */
[-CC-:B------:R-:W-:Y:S01]  /*23ea0*/  @P0 LEA.HI.X R165, R133, R227.reuse, R134.reuse, 0x1, P6 ;  /* 0x000000e385a50211 */ /* 0x180fe200030f0c86 */
[----:B------:R2:W-:Y:S01]  /*23eb0*/  @!P0 STS.128 [R244+0x6000], RZ ;  /* 0x006000fff4008388 */ /* 0x0005e20000000c00 */
[----:B------:R-:W-:Y:S02]  /*23ec0*/  @P1 R2UR UR13, R249 ;  /* 0x00000000f90d12ca */ /* 0x000fe400000e0000 */
[C---:B------:R-:W-:Y:S01]  /*23ed0*/  @P1 LEA R160, P3, R133.reuse, R228, 0x1 ;  /* 0x000000e485a01211 */ /* 0x040fe200078608ff */
[----:B------:R-:W-:Y:S01]  /*23ee0*/  @!PT LDS RZ, [RZ] ;  /* 0x00000000fffff984 */ /* 0x000fe20000000800 */
[----:B------:R-:W-:Y:S01]  /*23ef0*/  @!PT LDS RZ, [RZ] ;  /* 0x00000000fffff984 */ /* 0x000fe20000000800 */
[----:B------:R-:W-:Y:S01]  /*23f00*/  @!PT LDS RZ, [RZ] ;  /* 0x00000000fffff984 */ /* 0x000fe20000000800 */
[----:B------:R2:W-:Y:S01]  /*23f10*/  @P1 LDGSTS.E.BYPASS.LTC128B.128 [R244+0xa000], desc[UR10][R152.64+0x80] ;  /* 0x0a00008098f41fae */ /* 0x0005e2000b901d4a */
[C---:B------:R-:W-:Y:S02]  /*23f20*/  @P0 R2UR UR10, R248.reuse ;  /* 0x00000000f80a02ca */ /* 0x040fe400000e0000 */
[-C--:B------:R-:W-:Y:S01]  /*23f30*/  @P1 LEA.HI.X R161, R133, R227.reuse, R134, 0x1, P3 ;  /* 0x000000e385a11211 */ /* 0x080fe200018f0c86 */
[----:B------:R2:W-:Y:S01]  /*23f40*/  @!P1 STS.128 [R244+0xa000], RZ ;  /* 0x00a000fff4009388 */ /* 0x0005e20000000c00 */
[----:B------:R-:W-:Y:S02]  /*23f50*/  @P0 R2UR UR11, R249 ;  /* 0x00000000f90b02ca */ /* 0x000fe400000e0000 */
[----:B------:R-:W-:Y:S01]  /*23f60*/  IADD3 R132, P5, R133, R224, RZ ;  /* 0x000000e085847210 */ /* 0x000fe20007fbe0ff */
[----:B------:R-:W-:Y:S01]  /*23f70*/  @!PT LDS RZ, [RZ] ;  /* 0x00000000fffff984 */ /* 0x000fe20000000800 */
[----:B------:R-:W-:Y:S01]  /*23f80*/  @!PT LDS RZ, [RZ] ;  /* 0x00000000fffff984 */ /* 0x000fe20000000800 */
[----:B------:R-:W-:Y:S01]  /*23f90*/  @!PT LDS RZ, [RZ] ;  /* 0x00000000fffff984 */ /* 0x000fe20000000800 */
[----:B------:R2:W-:Y:S01]  /*23fa0*/  @P0 LDGSTS.E.BYPASS.LTC128B.128 [R244+0x6800], desc[UR8][R158.64] ;  /* 0x068000009ef40fae */ /* 0x0005e2000b901d48 */
[----:B------:R-:W-:Y:S02]  /*23fb0*/  @P1 R2UR UR8, R248 ;  /* 0x00000000f80812ca */ /* 0x000fe400000e0000 */
[-C--:B------:R-:W-:Y:S01]  /*23fc0*/  @P0 LEA R162, P4, R132, R228.reuse, 0x1 ;  /* 0x000000e484a20211 */ /* 0x080fe200078808ff */
        /* <DEDUP_REMOVED lines=34> */
.L_x_2554:
[----:B------:R-:W-:Y:S05]  /*241f0*/  BSYNC B1 ;  /* 0x0000000000017941 */ /* 0x000fea0003800000 */
.L_x_2553:
[----:B------:R-:W-:Y:S01]  /*24200*/  R2UR UR8, R248 ;  /* 0x00000000f80872ca */ /* 0x000fe200000e0000 */
[----:B------:R-:W3:Y:S01]  /*24210*/  S2R R132, SR_TID.X ;  /* 0x0000000000847919 */ /* 0x000ee20000002100 */
[----:B------:R-:W-:Y:S11]  /*24220*/  R2UR UR9, R249 ;  /* 0x00000000f90972ca */ /* 0x000ff600000e0000 */
[----:B------:R-:W-:Y:S02]  /*24230*/  @!UPT UIADD3 URZ, URZ, URZ, URZ ;  /* 0x0000003f3f3ff290 */ /* 0x000fe4000fffe03f */
[----:B-1----:R1:W4:Y:S01]  /*24240*/  LD.E R140, desc[UR8][R140.64+0xdc] ;  /* 0x0000dc088c8c7980 */ /* 0x002322000c101900 */
[----:B---3--:R-:W-:Y:S04]  /*24250*/  SHF.L.U32 R132, R132, 0x1, RZ ;  /* 0x0000000184847819 */ /* 0x008fe800000006ff */
[----:B------:R-:W-:Y:S04]  /*24260*/  LOP3.LUT R132, R132, 0x6, RZ, 0xc0, !PT ;  /* 0x0000000684847812 */ /* 0x000fe800078ec0ff */
[----:B------:R-:W-:Y:S04]  /*24270*/  LEA R132, R241, R132, 0x7 ;  /* 0x00000084f1847211 */ /* 0x000fe800078e38ff */
[C---:B------:R-:W-:Y:S01]  /*24280*/  IADD3 R134, R132.reuse, 0x1, RZ ;  /* 0x0000000184867810 */ /* 0x040fe20007ffe0ff */
[C---:B--2---:R-:W-:Y:S01]  /*24290*/  VIADD R138, R132.reuse, 0x9 ;  /* 0x00000009848a7836 */ /* 0x044fe20000000000 */
[C---:B------:R-:W-:Y:S02]  /*242a0*/  IADD3 R133, R132.reuse, 0x8, RZ ;  /* 0x0000000884857810 */ /* 0x040fe40007ffe0ff */
[C---:B------:R-:W-:Y:S02]  /*242b0*/  ISETP.GE.AND P4, PT, R132.reuse, R242, PT ;  /* 0x000000f28400720c */ /* 0x040fe40003f86270 */
[----:B------:R-:W-:Y:S02]  /*242c0*/  ISETP.GE.AND P3, PT, R132, R238, PT ;  /* 0x000000ee8400720c */ /* 0x000fe40003f66270 */
[CC--:B------:R-:W-:Y:S02]  /*242d0*/  ISETP.GE.AND P2, PT, R134.reuse, R242.reuse, PT ;  /* 0x000000f28600720c */ /* 0x0c0fe40003f46270 */
[C---:B------:R-:W-:Y:S02]  /*242e0*/  ISETP.GE.AND P5, PT, R133.reuse, R242, PT ;  /* 0x000000f28500720c */ /* 0x040fe40003fa6270 */
[CC--:B------:R-:W-:Y:S02]  /*242f0*/  ISETP.GE.AND P0, PT, R133.reuse, R238.reuse, PT ;  /* 0x000000ee8500720c */ /* 0x0c0fe40003f06270 */
[----:B------:R-:W-:Y:S02]  /*24300*/  ISETP.GE.AND P6, PT, R134, R238, PT ;  /* 0x000000ee8600720c */ /* 0x000fe40003fc6270 */
[C---:B------:R-:W-:Y:S02]  /*24310*/  ISETP.GE.OR P4, PT, R132.reuse, R239, !P4 ;  /* 0x000000ef8400720c */ /* 0x040fe40006786670 */
[----:B------:R-:W-:Y:S02]  /*24320*/  ISETP.GE.OR P3, PT, R132, R243, !P3 ;  /* 0x000000f38400720c */ /* 0x000fe40005f66670 */
[----:B------:R-:W-:Y:S02]  /*24330*/  ISETP.GE.AND P1, PT, R138, R242, PT ;  /* 0x000000f28a00720c */ /* 0x000fe40003f26270 */
[-C--:B------:R-:W-:Y:S02]  /*24340*/  ISETP.GE.OR P2, PT, R134, R239.reuse, !P2 ;  /* 0x000000ef8600720c */ /* 0x080fe40005746670 */
[C---:B------:R-:W-:Y:S02]  /*24350*/  ISETP.GE.OR P5, PT, R133.reuse, R239, !P5 ;  /* 0x000000ef8500720c */ /* 0x040fe40006fa6670 */
[----:B------:R-:W-:Y:S02]  /*24360*/  ISETP.GE.OR P0, PT, R133, R243, !P0 ;  /* 0x000000f38500720c */ /* 0x000fe40004706670 */
[----:B------:R-:W-:Y:S02]  /*24370*/  ISETP.GE.OR P1, PT, R138, R239, !P1 ;  /* 0x000000ef8a00720c */ /* 0x000fe40004f26670 */
[----:B------:R-:W-:Y:S02]  /*24380*/  FSEL R135, R4, -INF , !P4 ;  /* 0xff80000004877808 */ /* 0x000fe40006000000 */
[----:B------:R-:W-:Y:S02]  /*24390*/  FSEL R133, R6, -INF , !P3 ;  /* 0xff80000006857808 */ /* 0x000fe40005800000 */
[-C--:B------:R-:W-:Y:S02]  /*243a0*/  ISETP.GE.OR P6, PT, R134, R243.reuse, !P6 ;  /* 0x000000f38600720c */ /* 0x080fe400077c6670 */
[C---:B------:R-:W-:Y:S02]  /*243b0*/  IADD3 R134, R132.reuse, 0x10, RZ ;  /* 0x0000001084867810 */ /* 0x040fe40007ffe0ff */
[C---:B------:R-:W-:Y:S02]  /*243c0*/  IADD3 R4, R132.reuse, 0x11, RZ ;  /* 0x0000001184047810 */ /* 0x040fe40007ffe0ff */
[----:B------:R-:W-:Y:S02]  /*243d0*/  IADD3 R6, R132, 0x18, RZ ;  /* 0x0000001884067810 */ /* 0x000fe40007ffe0ff */
[----:B-1----:R-:W-:Y:S02]  /*243e0*/  FSEL R141, R5, -INF , !P2 ;  /* 0xff800000058d7808 */ /* 0x002fe40005000000 */
[----:B------:R-:W-:Y:S02]  /*243f0*/  FSEL R7, R7, -INF , !P6 ;  /* 0xff80000007077808 */ /* 0x000fe40007000000 */
[----:B------:R-:W-:Y:S02]  /*24400*/  FSEL R145, R8, -INF , !P5 ;  /* 0xff80000008917808 */ /* 0x000fe40006800000 */
[----:B------:R-:W-:Y:S02]  /*24410*/  FSEL R9, R9, -INF , !P1 ;  /* 0xff80000009097808 */ /* 0x000fe40004800000 */
[----:B------:R-:W-:Y:S02]  /*24420*/  FSEL R5, R10, -INF , !P0 ;  /* 0xff8000000a057808 */ /* 0x000fe40004000000 */
[----:B------:R-:W-:Y:S02]  /*24430*/  ISETP.GE.AND P4, PT, R138, R238, PT ;  /* 0x000000ee8a00720c */ /* 0x000fe40003f86270 */
[-C--:B------:R-:W-:Y:S02]  /*24440*/  ISETP.GE.AND P3, PT, R134, R242.reuse, PT ;  /* 0x000000f28600720c */ /* 0x080fe40003f66270 */
[C---:B------:R-:W-:Y:S02]  /*24450*/  ISETP.GE.AND P1, PT, R6.reuse, R242, PT ;  /* 0x000000f20600720c */ /* 0x040fe40003f26270 */
[----:B------:R-:W-:Y:S02]  /*24460*/  ISETP.GE.AND P0, PT, R6, R238, PT ;  /* 0x000000ee0600720c */ /* 0x000fe40003f06270 */
[C---:B------:R-:W-:Y:S02]  /*24470*/  ISETP.GE.AND P6, PT, R4.reuse, R242, PT ;  /* 0x000000f20400720c */ /* 0x040fe40003fc6270 */
[-C--:B------:R-:W-:Y:S02]  /*24480*/  ISETP.GE.AND P5, PT, R4, R238.reuse, PT ;  /* 0x000000ee0400720c */ /* 0x080fe40003fa6270 */
[----:B------:R-:W-:Y:S02]  /*24490*/  ISETP.GE.AND P2, PT, R134, R238, PT ;  /* 0x000000ee8600720c */ /* 0x000fe40003f46270 */
[----:B------:R-:W-:Y:S02]  /*244a0*/  ISETP.GE.OR P4, PT, R138, R243, !P4 ;  /* 0x000000f38a00720c */ /* 0x000fe40006786670 */
[----:B------:R-:W-:Y:S02]  /*244b0*/  ISETP.GE.OR P3, PT, R134, R239, !P3 ;  /* 0x000000ef8600720c */ /* 0x000fe40005f66670 */
[----:B------:R-:W-:Y:S02]  /*244c0*/  ISETP.GE.OR P0, PT, R6, R243, !P0 ;  /* 0x000000f30600720c */ /* 0x000fe40004706670 */
[C---:B------:R-:W-:Y:S02]  /*244d0*/  ISETP.GE.OR P6, PT, R4.reuse, R239, !P6 ;  /* 0x000000ef0400720c */ /* 0x040fe400077c6670 */
[----:B------:R-:W-:Y:S02]  /*244e0*/  ISETP.GE.OR P5, PT, R4, R243, !P5 ;  /* 0x000000f30400720c */ /* 0x000fe40006fa6670 */
[----:B------:R-:W-:Y:S01]  /*244f0*/  ISETP.GE.OR P1, PT, R6, R239, !P1 ;  /* 0x000000ef0600720c */ /* 0x000fe20004f26670 */
[----:B------:R-:W-:Y:S01]  /*24500*/  VIADD R6, R132, 0x20 ;  /* 0x0000002084067836 */ /* 0x000fe20000000000 */
        /* <DEDUP_REMOVED lines=11> */
[-C--:B------:R-:W-:Y:S02]  /*245c0*/  ISETP.GE.OR P4, PT, R4, R239.reuse, !P4 ;  /* 0x000000ef0400720c */ /* 0x080fe40006786670 */
[C---:B------:R-:W-:Y:S02]  /*245d0*/  ISETP.GE.OR P6, PT, R6.reuse, R239, !P6 ;  /* 0x000000ef0600720c */ /* 0x040fe400077c6670 */
[----:B------:R-:W-:Y:S02]  /*245e0*/  ISETP.GE.OR P2, PT, R6, R243, !P2 ;  /* 0x000000f30600720c */ /* 0x000fe40005746670 */
[C---:B------:R-:W-:Y:S02]  /*245f0*/  IADD3 R4, R132.reuse, 0x21, RZ ;  /* 0x0000002184047810 */ /* 0x040fe40007ffe0ff */
[----:B------:R-:W-:Y:S02]  /*24600*/  IADD3 R6, R132, 0x28, RZ ;  /* 0x0000002884067810 */ /* 0x000fe40007ffe0ff */
[----:B------:R-:W-:Y:S02]  /*24610*/  FSEL R139, R15, -INF , !P5 ;  /* 0xff8000000f8b7808 */ /* 0x000fe40006800000 */
[----:B------:R-:W-:Y:S02]  /*24620*/  FSEL R16, R16, -INF , !P1 ;  /* 0xff80000010107808 */ /* 0x000fe40004800000 */
[----:B------:R-:W-:Y:S02]  /*24630*/  FSEL R248, R18, -INF , !P0 ;  /* 0xff80000012f87808 */ /* 0x000fe40004000000 */
[C---:B------:R-:W-:Y:S02]  /*24640*/  ISETP.GE.AND P5, PT, R4.reuse, R242, PT ;  /* 0x000000f20400720c */ /* 0x040fe40003fa6270 */
[----:B------:R-:W-:Y:S02]  /*24650*/  ISETP.GE.AND P1, PT, R4, R238, PT ;  /* 0x000000ee0400720c */ /* 0x000fe40003f26270 */
[----:B------:R-:W-:Y:S02]  /*24660*/  FSEL R250, R17, -INF , !P4 ;  /* 0xff80000011fa7808 */ /* 0x000fe40006000000 */
[C---:B------:R-:W-:Y:S02]  /*24670*/  ISETP.GE.AND P4, PT, R6.reuse, R242, PT ;  /* 0x000000f20600720c */ /* 0x040fe40003f86270 */
[----:B------:R-:W-:Y:S02]  /*24680*/  ISETP.GE.AND P0, PT, R6, R238, PT ;  /* 0x000000ee0600720c */ /* 0x000fe40003f06270 */
[C---:B------:R-:W-:Y:S02]  /*24690*/  ISETP.GE.OR P5, PT, R4.reuse, R239, !P5 ;  /* 0x000000ef0400720c */ /* 0x040fe40006fa6670 */
[----:B------:R-:W-:Y:S02]  /*246a0*/  ISETP.GE.OR P1, PT, R4, R243, !P1 ;  /* 0x000000f30400720c */ /* 0x000fe40004f26670 */
[----:B------:R-:W-:Y:S02]  /*246b0*/  IADD3 R4, R132, 0x29, RZ ;  /* 0x0000002984047810 */ /* 0x000fe40007ffe0ff */
        /* <DEDUP_REMOVED lines=74> */
[----:B------:R-:W-:Y:S01]  /*24b60*/  IADD3 R6, R132, 0x58, RZ ;  /* 0x0000005884067810 */ /* 0x000fe20007ffe0ff */
[----:B----4-:R-:W-:Y:S01]  /*24b70*/  FMUL R146, R7, R140 ;  /* 0x0000008c07927220 */ /* 0x010fe20000400000 */
[C---:B------:R-:W-:Y:S01]  /*24b80*/  FMNMX R8, R135.reuse, R0, !PT ;  /* 0x0000000087087209 */ /* 0x040fe20007800000 */
[-C--:B------:R-:W-:Y:S01]  /*24b90*/  FMUL R135, R135, R140.reuse ;  /* 0x0000008c87877220 */ /* 0x080fe20000400000 */
[----:B------:R-:W-:Y:S01]  /*24ba0*/  FSEL R162, R41, -INF , !P5 ;  /* 0xff80000029a27808 */ /* 0x000fe20006800000 */
[----:B------:R-:W-:Y:S01]  /*24bb0*/  FMUL R142, R11, R140 ;  /* 0x0000008c0b8e7220 */ /* 0x000fe20000400000 */
[----:B------:R-:W-:Y:S02]  /*24bc0*/  FSEL R158, R42, -INF , !P0 ;  /* 0xff8000002a9e7808 */ /* 0x000fe40004000000 */
[----:B------:R-:W-:Y:S02]  /*24bd0*/  FSEL R166, R39, -INF , !P3 ;  /* 0xff80000027a67808 */ /* 0x000fe40005800000 */
[-C--:B------:R-:W-:Y:S02]  /*24be0*/  ISETP.GE.AND P3, PT, R4, R242.reuse, PT ;  /* 0x000000f20400720c */ /* 0x080fe40003f66270 */
        /* <DEDUP_REMOVED lines=10> */
[----:B------:R-:W-:Y:S02]  /*24c90*/  FMNMX R10, R133, R2, !PT ;  /* 0x00000002850a7209 */ /* 0x000fe40007800000 */
[----:B------:R-:W-:Y:S02]  /*24ca0*/  FSEL R195, R45, -INF , !P3 ;  /* 0xff8000002dc37808 */ /* 0x000fe40005800000 */
[----:B------:R-:W-:Y:S02]  /*24cb0*/  FSEL R193, R46, -INF , !P2 ;  /* 0xff8000002ec17808 */ /* 0x000fe40005000000 */
[----:B------:R-:W-:Y:S02]  /*24cc0*/  MOV R37, R12 ;  /* 0x0000000c00257202 */ /* 0x000fe40000000f00 */
[C---:B------:R-:W-:Y:S01]  /*24cd0*/  FMNMX R8, R9.reuse, R8, !PT ;  /* 0x0000000809087209 */ /* 0x040fe20007800000 */
[----:B------:R-:W-:Y:S01]  /*24ce0*/  FMUL R9, R9, R140 ;  /* 0x0000008c09097220 */ /* 0x000fe20000400000 */
[C---:B------:R-:W-:Y:S02]  /*24cf0*/  ISETP.GE.AND P2, PT, R6.reuse, R238, PT ;  /* 0x000000ee0600720c */ /* 0x040fe40003f46270 */
[C---:B------:R-:W-:Y:S02]  /*24d00*/  ISETP.GE.AND P3, PT, R6.reuse, R242, PT ;  /* 0x000000f20600720c */ /* 0x040fe40003f66270 */
[----:B------:R-:W-:Y:S02]  /*24d10*/  FMNMX R10, R7, R10, !PT ;  /* 0x0000000a070a7209 */ /* 0x000fe40007800000 */
[----:B------:R-:W-:Y:S02]  /*24d20*/  MOV R36, R13 ;  /* 0x0000000d00247202 */ /* 0x000fe40000000f00 */
[----:B------:R-:W-:Y:S02]  /*24d30*/  FMNMX R8, R37, R8, !PT ;  /* 0x0000000825087209 */ /* 0x000fe40007800000 */
[C---:B------:R-:W-:Y:S02]  /*24d40*/  ISETP.GE.OR P2, PT, R6.reuse, R243, !P2 ;  /* 0x000000f30600720c */ /* 0x040fe40005746670 */
[----:B------:R-:W-:Y:S02]  /*24d50*/  ISETP.GE.OR P3, PT, R6, R239, !P3 ;  /* 0x000000ef0600720c */ /* 0x000fe40005f66670 */
[----:B------:R-:W-:Y:S02]  /*24d60*/  FMNMX R6, R5, R10, !PT ;  /* 0x0000000a05067209 */ /* 0x000fe40007800000 */
[----:B------:R-:W-:Y:S02]  /*24d70*/  FMNMX R8, R36, R8, !PT ;  /* 0x0000000824087209 */ /* 0x000fe40007800000 */
[----:B------:R-:W-:Y:S02]  /*24d80*/  FMNMX R6, R11, R6, !PT ;  /* 0x000000060b067209 */ /* 0x000fe40007800000 */
[----:B------:R-:W-:Y:S02]  /*24d90*/  FMNMX R13, R16, R8, !PT ;  /* 0x00000008100d7209 */ /* 0x000fe40007800000 */
        /* <DEDUP_REMOVED lines=8> */
[----:B------:R-:W-:Y:S02]  /*24e20*/  IADD3 R4, R132, 0x59, RZ ;  /* 0x0000005984047810 */ /* 0x000fe40007ffe0ff */
[----:B------:R-:W-:Y:S02]  /*24e30*/  FMNMX R15, R194, R15, !PT ;  /* 0x0000000fc20f7209 */ /* 0x000fe40007800000 */
[C---:B------:R-:W-:Y:S01]  /*24e40*/  FMNMX R13, R252.reuse, R13, !PT ;  /* 0x0000000dfc0d7209 */ /* 0x040fe20007800000 */
[----:B------:R-:W-:Y:S01]  /*24e50*/  FMUL R252, R252, R140 ;  /* 0x0000008cfcfc7220 */ /* 0x000fe20000400000 */
[----:B------:R-:W-:Y:S02]  /*24e60*/  FSEL R160, R43, -INF , !P1 ;  /* 0xff8000002ba07808 */ /* 0x000fe40004800000 */
[----:B------:R-:W-:Y:S01]  /*24e70*/  FSEL R249, R44, -INF , !P4 ;  /* 0xff8000002cf97808 */ /* 0x000fe20006000000 */
[----:B------:R-:W-:Y:S01]  /*24e80*/  LDSM.16.MT88.4 R40, [R211+0xc000] ;  /* 0x00c00000d328783b */ /* 0x000fe20000004200 */
[----:B------:R-:W-:Y:S02]  /*24e90*/  FMNMX R15, R188, R15, !PT ;  /* 0x0000000fbc0f7209 */ /* 0x000fe40007800000 */
[C---:B------:R-:W-:Y:S02]  /*24ea0*/  ISETP.GE.AND P1, PT, R4.reuse, R242, PT ;  /* 0x000000f20400720c */ /* 0x040fe40003f26270 */
[----:B------:R-:W-:Y:S02]  /*24eb0*/  ISETP.GE.AND P4, PT, R4, R238, PT ;  /* 0x000000ee0400720c */ /* 0x000fe40003f86270 */
[----:B------:R-:W-:Y:S02]  /*24ec0*/  FMNMX R13, R192, R13, !PT ;  /* 0x0000000dc00d7209 */ /* 0x000fe40007800000 */
[----:B------:R-:W-:Y:S02]  /*24ed0*/  ISETP.GE.OR P4, PT, R4, R243, !P4 ;  /* 0x000000f30400720c */ /* 0x000fe40006786670 */
[----:B------:R-:W-:Y:S02]  /*24ee0*/  FMNMX R15, R186, R15, !PT ;  /* 0x0000000fba0f7209 */ /* 0x000fe40007800000 */
[----:B------:R-:W-:Y:S02]  /*24ef0*/  ISETP.GE.OR P1, PT, R4, R239, !P1 ;  /* 0x000000ef0400720c */ /* 0x000fe40004f26670 */
[----:B------:R-:W-:Y:S02]  /*24f00*/  IADD3 R4, R132, 0x61, RZ ;  /* 0x0000006184047810 */ /* 0x000fe40007ffe0ff */
        /* <DEDUP_REMOVED lines=8> */
[C---:B------:R-:W-:Y:S01]  /*24f90*/  FMNMX R13, R182.reuse, R13, !PT ;  /* 0x0000000db60d7209 */ /* 0x040fe20007800000 */
[-C--:B------:R-:W-:Y:S01]  /*24fa0*/  FMUL R182, R182, R140.reuse ;  /* 0x0000008cb6b67220 */ /* 0x080fe20000400000 */
        /* <DEDUP_REMOVED lines=8> */
[----:B------:R-:W-:Y:S01]  /*25030*/  FSEL R187, R49, -INF , !P1 ;  /* 0xff80000031bb7808 */ /* 0x000fe20004800000 */
[----:B------:R-:W-:Y:S01]  /*25040*/  FMUL R49, R37, R140 ;  /* 0x0000008c25317220 */ /* 0x000fe20000400000 */
[C---:B------:R-:W-:Y:S02]  /*25050*/  ISETP.GE.AND P1, PT, R4.reuse, R242, PT ;  /* 0x000000f20400720c */ /* 0x040fe40003f26270 */
[----:B------:R-:W-:Y:S02]  /*25060*/  ISETP.GE.AND P0, PT, R4, R238, PT ;  /* 0x000000ee0400720c */ /* 0x000fe40003f06270 */
[----:B------:R-:W-:Y:S02]  /*25070*/  FMNMX R13, R152, R17, !PT ;  /* 0x00000011980d7209 */ /* 0x000fe40007800000 */
[C---:B------:R-:W-:Y:S01]  /*25080*/  FMNMX R6, R174.reuse, R15, !PT ;  /* 0x0000000fae067209 */ /* 0x040fe20007800000 */
[----:B------:R-:W-:Y:S01]  /*25090*/  FMUL R174, R174, R140 ;  /* 0x0000008caeae7220 */ /* 0x000fe20000400000 */
[C---:B------:R-:W-:Y:S02]  /*250a0*/  ISETP.GE.OR P1, PT, R4.reuse, R239, !P1 ;  /* 0x000000ef0400720c */ /* 0x040fe40004f26670 */
[----:B------:R-:W-:Y:S02]  /*250b0*/  ISETP.GE.OR P0, PT, R4, R243, !P0 ;  /* 0x000000f30400720c */ /* 0x000fe40004706670 */
[----:B------:R-:W-:Y:S02]  /*250c0*/  FMNMX R13, R172, R13, !PT ;  /* 0x0000000dac0d7209 */ /* 0x000fe40007800000 */
[----:B------:R-:W-:Y:S02]  /*250d0*/  IADD3 R4, R132, 0x69, RZ ;  /* 0x0000006984047810 */ /* 0x000fe40007ffe0ff */
        /* <DEDUP_REMOVED lines=12> */
[----:B------:R-:W-:Y:S01]  /*251a0*/  FMUL R168, R168, R140 ;  /* 0x0000008ca8a87220 */ /* 0x000fe20000400000 */
[----:B------:R-:W-:Y:S02]  /*251b0*/  FMNMX R6, R162, R15, !PT ;  /* 0x0000000fa2067209 */ /* 0x000fe40007800000 */
[----:B------:R-:W-:Y:S02]  /*251c0*/  FSEL R179, R53, -INF , !P6 ;  /* 0xff80000035b37808 */ /* 0x000fe40007000000 */
[----:B------:R-:W-:Y:S02]  /*251d0*/  FSEL R177, R54, -INF , !P2 ;  /* 0xff80000036b17808 */ /* 0x000fe40005000000 */
[----:B------:R-:W-:Y:S02]  /*251e0*/  FMNMX R13, R166, R13, !PT ;  /* 0x0000000da60d7209 */ /* 0x000fe40007800000 */
[C---:B------:R-:W-:Y:S02]  /*251f0*/  ISETP.GE.AND P6, PT, R4.reuse, R242, PT ;  /* 0x000000f20400720c */ /* 0x040fe40003fc6270 */
[----:B------:R-:W-:Y:S02]  /*25200*/  ISETP.GE.AND P2, PT, R4, R238, PT ;  /* 0x000000ee0400720c */ /* 0x000fe40003f46270 */
[C---:B------:R-:W-:Y:S01]  /*25210*/  FMNMX R6, R249.reuse, R6, !PT ;  /* 0x00000006f9067209 */ /* 0x040fe20007800000 */
[----:B------:R-:W-:Y:S01]  /*25220*/  FMUL R249, R249, R140 ;  /* 0x0000008cf9f97220 */ /* 0x000fe20000400000 */
        /* <DEDUP_REMOVED lines=13> */
[-C--:B------:R-:W-:Y:S02]  /*25300*/  ISETP.GE.OR P5, PT, R4, R239.reuse, !P5 ;  /* 0x000000ef0400720c */ /* 0x080fe40006fa6670 */
[----:B------:R-:W-:Y:S02]  /*25310*/  IADD3 R4, R132, 0x78, RZ ;  /* 0x0000007884047810 */ /* 0x000fe40007ffe0ff */
[C---:B------:R-:W-:Y:S01]  /*25320*/  FMNMX R8, R187.reuse, R8, !PT ;  /* 0x00000008bb087209 */ /* 0x040fe20007800000 */
[----:B------:R-:W-:Y:S01]  /*25330*/  FMUL R187, R187, R140 ;  /* 0x0000008cbbbb7220 */ /* 0x000fe20000400000 */
        /* <DEDUP_REMOVED lines=9> */
[C---:B------:R-:W-:Y:S01]  /*253d0*/  FMNMX R6, R179.reuse, R10, !PT ;  /* 0x0000000ab3067209 */ /* 0x040fe20007800000 */
[----:B------:R-:W-:Y:S01]  /*253e0*/  FMUL R179, R179, R140 ;  /* 0x0000008cb3b37220 */ /* 0x000fe20000400000 */
[----:B------:R-:W-:Y:S02]  /*253f0*/  ISETP.GE.OR P0, PT, R4, R243, !P0 ;  /* 0x000000f30400720c */ /* 0x000fe40004706670 */
[----:B------:R-:W-:Y:S02]  /*25400*/  FMNMX R4, R185, R8, !PT ;  /* 0x00000008b9047209 */ /* 0x000fe40007800000 */
[C---:B------:R-:W-:Y:S01]  /*25410*/  FMNMX R6, R173.reuse, R6, !PT ;  /* 0x00000006ad067209 */ /* 0x040fe20007800000 */
[----:B------:R-:W-:Y:S01]  /*25420*/  FMUL R173, R173, R140 ;  /* 0x0000008cadad7220 */ /* 0x000fe20000400000 */
[----:B------:R-:W-:Y:S02]  /*25430*/  FMNMX R4, R177, R4, !PT ;  /* 0x00000004b1047209 */ /* 0x000fe40007800000 */
[----:B------:R-:W-:Y:S02]  /*25440*/  IADD3 R132, R132, 0x79, RZ ;  /* 0x0000007984847810 */ /* 0x000fe40007ffe0ff */
[----:B------:R-:W-:Y:S02]  /*25450*/  FSEL R165, R60, -INF , !P6 ;  /* 0xff8000003ca57808 */ /* 0x000fe40007000000 */
[C---:B------:R-:W-:Y:S01]  /*25460*/  FMNMX R6, R171.reuse, R6, !PT ;  /* 0x00000006ab067209 */ /* 0x040fe20007800000 */
[----:B------:R-:W-:Y:S01]  /*25470*/  FMUL R171, R171, R140 ;  /* 0x0000008cabab7220 */ /* 0x000fe20000400000 */
[----:B------:R-:W-:Y:S02]  /*25480*/  FMNMX R4, R175, R4, !PT ;  /* 0x00000004af047209 */ /* 0x000fe40007800000 */
[----:B------:R-:W-:Y:S02]  /*25490*/  FSEL R169, R59, -INF , !P3 ;  /* 0xff8000003ba97808 */ /* 0x000fe40005800000 */
[----:B------:R-:W-:Y:S02]  /*254a0*/  ISETP.GE.AND P3, PT, R132, R242, PT ;  /* 0x000000f28400720c */ /* 0x000fe40003f66270 */
[----:B------:R-:W-:Y:S02]  /*254b0*/  FSEL R163, R61, -INF , !P5 ;  /* 0xff8000003da37808 */ /* 0x000fe40006800000 */
[C---:B------:R-:W-:Y:S01]  /*254c0*/  FMNMX R6, R165.reuse, R6, !PT ;  /* 0x00000006a5067209 */ /* 0x040fe20007800000 */
[----:B------:R-:W-:Y:S01]  /*254d0*/  FMUL R165, R165, R140 ;  /* 0x0000008ca5a57220 */ /* 0x000fe20000400000 */
[----:B------:R-:W-:Y:S02]  /*254e0*/  FMNMX R4, R167, R4, !PT ;  /* 0x00000004a7047209 */ /* 0x000fe40007800000 */
[----:B------:R-:W-:Y:S02]  /*254f0*/  FSEL R149, R64, -INF , !P4 ;  /* 0xff80000040957808 */ /* 0x000fe40006000000 */
[----:B------:R-:W-:Y:S02]  /*25500*/  ISETP.GE.OR P3, PT, R132, R239, !P3 ;  /* 0x000000ef8400720c */ /* 0x000fe40005f66670 */
[C---:B------:R-:W-:Y:S01]  /*25510*/  FMNMX R6, R163.reuse, R6, !PT ;  /* 0x00000006a3067209 */ /* 0x040fe20007800000 */
[----:B------:R-:W-:Y:S01]  /*25520*/  FMUL R163, R163, R140 ;  /* 0x0000008ca3a37220 */ /* 0x000fe20000400000 */
[----:B------:R-:W-:Y:S02]  /*25530*/  FMNMX R4, R169, R4, !PT ;  /* 0x00000004a9047209 */ /* 0x000fe40007800000 */
[----:B------:R-:W-:Y:S02]  /*25540*/  FSEL R161, R62, -INF , !P2 ;  /* 0xff8000003ea17808 */ /* 0x000fe40005000000 */
[----:B------:R-:W-:Y:S02]  /*25550*/  FSEL R153, R65, -INF , !P3 ;  /* 0xff80000041997808 */ /* 0x000fe40005800000 */
[----:B------:R-:W-:Y:S02]  /*25560*/  FMNMX R8, R149, R6, !PT ;  /* 0x0000000695087209 */ /* 0x000fe40007800000 */
[----:B------:R-:W-:Y:S02]  /*25570*/  FSEL R155, R63, -INF , !P1 ;  /* 0xff8000003f9b7808 */ /* 0x000fe40004800000 */
[----:B------:R-:W-:Y:S02]  /*25580*/  ISETP.GE.AND P1, PT, R132, R238, PT ;  /* 0x000000ee8400720c */ /* 0x000fe40003f26270 */
[----:B------:R-:W-:Y:S02]  /*25590*/  FMNMX R4, R161, R4, !PT ;  /* 0x00000004a1047209 */ /* 0x000fe40007800000 */
[C---:B------:R-:W-:Y:S01]  /*255a0*/  FMNMX R6, R153.reuse, R8, !PT ;  /* 0x0000000899067209 */ /* 0x040fe20007800000 */
[----:B------:R-:W-:Y:S01]  /*255b0*/  FMUL R153, R153, R140 ;  /* 0x0000008c99997220 */ /* 0x000fe20000400000 */
[----:B------:R-:W-:Y:S02]  /*255c0*/  FSEL R157, R66, -INF , !P0 ;  /* 0xff800000429d7808 */ /* 0x000fe40004000000 */
[----:B------:R-:W-:Y:S01]  /*255d0*/  ISETP.GE.OR P1, PT, R132, R243, !P1 ;  /* 0x000000f38400720c */ /* 0x000fe20004f26670 */
[----:B------:R-:W1:Y:S01]  /*255e0*/  SHFL.BFLY PT, R17, R6, 0x2, 0x1f ;  /* 0x0c401f0006117f89 */ /* 0x000e6200000e0000 */
[----:B------:R-:W-:Y:S02]  /*255f0*/  FMNMX R8, R155, R4, !PT ;  /* 0x000000049b087209 */ /* 0x000fe40007800000 */
[----:B------:R-:W-:Y:S02]  /*25600*/  FSEL R159, R67, -INF , !P1 ;  /* 0xff800000439f7808 */ /* 0x000fe40004800000 */
[----:B------:R-:W-:Y:S03]  /*25610*/  FMNMX R8, R157, R8, !PT ;  /* 0x000000089d087209 */ /* 0x000fe60007800000 */
[----:B------:R-:W-:Y:S01]  /*25620*/  LDSM.16.MT88.4 R64, [R212+0x10000] ;  /* 0x01000000d440783b */ /* 0x000fe20000004200 */
[----:B------:R-:W-:Y:S02]  /*25630*/  MOV R51, R139 ;  /* 0x0000008b00337202 */ /* 0x000fe40000000f00 */
[----:B------:R-:W-:Y:S02]  /*25640*/  FMNMX R15, R159, R8, !PT ;  /* 0x000000089f0f7209 */ /* 0x000fe40007800000 */
[----:B------:R-:W-:Y:S02]  /*25650*/  MOV R52, R14 ;  /* 0x0000000e00347202 */ /* 0x000fe40000000f00 */
[----:B------:R-:W-:Y:S01]  /*25660*/  MOV R50, R16 ;  /* 0x0000001000327202 */ /* 0x000fe20000000f00 */
[----:B------:R-:W2:Y:S01]  /*25670*/  SHFL.BFLY PT, R8, R15, 0x2, 0x1f ;  /* 0x0c401f000f087f89 */ /* 0x000ea200000e0000 */
[----:B-1----:R-:W-:Y:S07]  /*25680*/  FMNMX R4, R6, R17, !PT ;  /* 0x0000001106047209 */ /* 0x002fee0007800000 */
[----:B------:R-:W1:Y:S01]  /*25690*/  SHFL.BFLY PT, R139, R4, 0x1, 0x1f ;  /* 0x0c201f00048b7f89 */ /* 0x000e6200000e0000 */
[----:B--2---:R-:W-:Y:S07]  /*256a0*/  FMNMX R13, R15, R8, !PT ;  /* 0x000000080f0d7209 */ /* 0x004fee0007800000 */
[----:B------:R-:W2:Y:S01]  /*256b0*/  SHFL.BFLY PT, R138, R13, 0x1, 0x1f ;  /* 0x0c201f000d8a7f89 */ /* 0x000ea200000e0000 */
[----:B-1----:R-:W-:Y:S01]  /*256c0*/  FMNMX R139, R4, R139, !PT ;  /* 0x0000008b048b7209 */ /* 0x002fe20007800000 */
[----:B------:R-:W-:Y:S03]  /*256d0*/  FMUL R4, R133, R140 ;  /* 0x0000008c85047220 */ /* 0x000fe60000400000 */
[----:B------:R-:W-:Y:S01]  /*256e0*/  FSETP.NEU.AND P4, PT, R139, -INF , PT ;  /* 0xff8000008b00780b */ /* 0x000fe20003f8d000 */
[----:B------:R-:W-:Y:S05]  /*256f0*/  FMUL R150, R140, R139 ;  /* 0x0000008b8c967220 */ /* 0x000fea0000400000 */
[----:B------:R-:W-:Y:S02]  /*25700*/  FSEL R150, R150, RZ, P4 ;  /* 0x000000ff96967208 */ /* 0x000fe40002000000 */
[----:B--2---:R-:W-:Y:S03]  /*25710*/  FMNMX R138, R13, R138, !PT ;  /* 0x0000008a0d8a7209 */ /* 0x004fe60007800000 */
[C---:B------:R-:W-:Y:S01]  /*25720*/  FADD R151, -R150.reuse, R135 ;  /* 0x0000008796977221 */ /* 0x040fe20000000100 */
[C---:B------:R-:W-:Y:S01]  /*25730*/  FADD R148, -R150.reuse, R141 ;  /* 0x0000008d96947221 */ /* 0x040fe20000000100 */
[----:B------:R-:W-:Y:S01]  /*25740*/  FADD R144, -R150, R145 ;  /* 0x0000009196907221 */ /* 0x000fe20000000100 */
[----:B------:R-:W-:Y:S01]  /*25750*/  FSETP.NEU.AND P1, PT, R138, -INF , PT ;  /* 0xff8000008a00780b */ /* 0x000fe20003f2d000 */
[----:B------:R-:W-:Y:S01]  /*25760*/  FMUL R143, R140, R138 ;  /* 0x0000008a8c8f7220 */ /* 0x000fe20000400000 */
[----:B------:R-:W-:Y:S01]  /*25770*/  FSETP.GEU.AND P0, PT, R151, -126, PT ;  /* 0xc2fc00009700780b */ /* 0x000fe20003f0e000 */
[----:B------:R-:W-:Y:S01]  /*25780*/  FADD R141, -R150, R9 ;  /* 0x00000009968d7221 */ /* 0x000fe20000000100 */
[----:B------:R-:W-:Y:S01]  /*25790*/  FSETP.GEU.AND P6, PT, R148, -126, PT ;  /* 0xc2fc00009400780b */ /* 0x000fe20003fce000 */
[----:B------:R-:W1:Y:S01]  /*257a0*/  LDSM.16.MT88.4 R12, [R215+0xc000] ;  /* 0x00c00000d70c783b */ /* 0x000e620000004200 */
[----:B------:R-:W-:Y:S01]  /*257b0*/  FSEL R143, R143, RZ, P1 ;  /* 0x000000ff8f8f7208 */ /* 0x000fe20000800000 */
[----:B------:R-:W-:Y:S01]  /*257c0*/  FADD R49, -R150, R49 ;  /* 0x0000003196317221 */ /* 0x000fe20000000100 */
[----:B------:R-:W-:Y:S02]  /*257d0*/  FSEL R7, R138, RZ, P1 ;  /* 0x000000ff8a077208 */ /* 0x000fe40000800000 */
[----:B------:R-:W-:Y:S01]  /*257e0*/  FSETP.GEU.AND P5, PT, R144, -126, PT ;  /* 0xc2fc00009000780b */ /* 0x000fe20003fae000 */
[----:B------:R-:W-:Y:S01]  /*257f0*/  FADD R147, -R143, R4 ;  /* 0x000000048f937221 */ /* 0x000fe20000000100 */
[----:B------:R-:W-:Y:S01]  /*25800*/  FMUL R4, R5, R140 ;  /* 0x0000008c05047220 */ /* 0x000fe20000400000 */
[----:B------:R-:W-:Y:S01]  /*25810*/  FSEL R5, R139, RZ, P4 ;  /* 0x000000ff8b057208 */ /* 0x000fe20002000000 */
[----:B------:R-:W-:Y:S01]  /*25820*/  FADD R7, -R7, R2 ;  /* 0x0000000207077221 */ /* 0x000fe20000000100 */
[----:B------:R-:W-:Y:S01]  /*25830*/  @!P0 FMUL R151, R151, 0.5 ;  /* 0x3f00000097978820 */ /* 0x000fe20000400000 */
[----:B------:R-:W-:Y:S01]  /*25840*/  FSETP.GEU.AND P3, PT, R147, -126, PT ;  /* 0xc2fc00009300780b */ /* 0x000fe20003f6e000 */
[----:B------:R-:W-:Y:S01]  /*25850*/  @!P6 FMUL R148, R148, 0.5 ;  /* 0x3f0000009494e820 */ /* 0x000fe20000400000 */
[----:B------:R-:W-:Y:S01]  /*25860*/  FADD R5, -R5, R0 ;  /* 0x0000000005057221 */ /* 0x000fe20000000100 */
[C---:B------:R-:W-:Y:S01]  /*25870*/  FADD R145, -R143.reuse, R4 ;  /* 0x000000048f917221 */ /* 0x040fe20000000100 */
[C---:B------:R-:W-:Y:S01]  /*25880*/  FADD R146, -R143.reuse, R146 ;  /* 0x000000928f927221 */ /* 0x040fe20000000100 */
[----:B------:R-:W2:Y:S01]  /*25890*/  MUFU.EX2 R151, R151 ;  /* 0x0000009700977308 */ /* 0x000ea20000000800 */
[----:B------:R-:W-:Y:S01]  /*258a0*/  FADD R142, -R143, R142 ;  /* 0x0000008e8f8e7221 */ /* 0x000fe20000000100 */
[C---:B------:R-:W-:Y:S01]  /*258b0*/  FMUL R5, R140.reuse, R5 ;  /* 0x000000058c057220 */ /* 0x040fe20000400000 */
[----:B------:R-:W-:Y:S01]  /*258c0*/  FMUL R4, R140, R7 ;  /* 0x000000078c047220 */ /* 0x000fe20000400000 */
[----:B------:R-:W-:Y:S01]  /*258d0*/  FSETP.GEU.AND P2, PT, R146, -126, PT ;  /* 0xc2fc00009200780b */ /* 0x000fe20003f4e000 */
[----:B------:R-:W-:Y:S01]  /*258e0*/  @!P5 FMUL R144, R144, 0.5 ;  /* 0x3f0000009090d820 */ /* 0x000fe20000400000 */
[----:B------:R-:W-:Y:S02]  /*258f0*/  FSETP.GEU.AND P4, PT, R141, -126, PT ;  /* 0xc2fc00008d00780b */ /* 0x000fe40003f8e000 */
[----:B------:R-:W-:Y:S02]  /*25900*/  @!P3 FMUL R147, R147, 0.5 ;  /* 0x3f0000009393b820 */ /* 0x000fe40000400000 */
[----:B------:R-:W3:Y:S01]  /*25910*/  MUFU.EX2 R148, R148 ;  /* 0x0000009400947308 */ /* 0x000ee20000000800 */
[----:B------:R-:W-:Y:S09]  /*25920*/  FSETP.GEU.AND P1, PT, R145, -126, PT ;  /* 0xc2fc00009100780b */ /* 0x000ff20003f2e000 */
[----:B------:R-:W4:Y:S01]  /*25930*/  MUFU.EX2 R147, R147 ;  /* 0x0000009300937308 */ /* 0x000f220000000800 */
[----:B--2---:R-:W-:Y:S01]  /*25940*/  @!P0 FMUL R151, R151, R151 ;  /* 0x0000009797978220 */ /* 0x004fe20000400000 */
[----:B------:R-:W-:Y:S01]  /*25950*/  FSETP.GEU.AND P0, PT, R142, -126, PT ;  /* 0xc2fc00008e00780b */ /* 0x000fe20003f0e000 */
[----:B------:R-:W-:Y:S01]  /*25960*/  @!P2 FMUL R146, R146, 0.5 ;  /* 0x3f0000009292a820 */ /* 0x000fe20000400000 */
[----:B------:R-:W-:Y:S01]  /*25970*/  @!P4 FMUL R141, R141, 0.5 ;  /* 0x3f0000008d8dc820 */ /* 0x000fe20000400000 */
[----:B------:R-:W-:Y:S05]  /*25980*/  @!P1 FMUL R145, R145, 0.5 ;  /* 0x3f00000091919820 */ /* 0x000fea0000400000 */
[----:B------:R-:W2:Y:S01]  /*25990*/  MUFU.EX2 R144, R144 ;  /* 0x0000009000907308 */ /* 0x000ea20000000800 */
[----:B---3--:R-:W-:Y:S01]  /*259a0*/  @!P6 FMUL R148, R148, R148 ;  /* 0x000000949494e220 */ /* 0x008fe20000400000 */
[----:B------:R-:W-:Y:S04]  /*259b0*/  FSETP.GEU.AND P6, PT, R5, -126, PT ;  /* 0xc2fc00000500780b */ /* 0x000fe80003fce000 */
[----:B------:R-:W-:Y:S01]  /*259c0*/  F2FP.BF16.F32.PACK_AB R132, R148, R151 ;  /* 0x000000979484723e */ /* 0x000fe200000010ff */
[----:B------:R-:W-:Y:S03]  /*259d0*/  @!P0 FMUL R142, R142, 0.5 ;  /* 0x3f0000008e8e8820 */ /* 0x000fe60000400000 */
[----:B------:R-:W3:Y:S01]  /*259e0*/  MUFU.EX2 R146, R146 ;  /* 0x0000009200927308 */ /* 0x000ee20000000800 */
[----:B----4-:R-:W-:Y:S01]  /*259f0*/  @!P3 FMUL R147, R147, R147 ;  /* 0x000000939393b220 */ /* 0x010fe20000400000 */
[----:B------:R-:W-:Y:S03]  /*25a00*/  FSETP.GEU.AND P3, PT, R4, -126, PT ;  /* 0xc2fc00000400780b */ /* 0x000fe60003f6e000 */
[----:B------:R-:W-:Y:S05]  /*25a10*/  @!P6 FMUL R5, R5, 0.5 ;  /* 0x3f0000000505e820 */ /* 0x000fea0000400000 */
[----:B------:R-:W4:Y:S01]  /*25a20*/  MUFU.EX2 R141, R141 ;  /* 0x0000008d008d7308 */ /* 0x000f220000000800 */
[----:B--2---:R-:W-:Y:S04]  /*25a30*/  @!P5 FMUL R144, R144, R144 ;  /* 0x000000909090d220 */ /* 0x004fe80000400000 */
[----:B------:R-:W-:Y:S05]  /*25a40*/  @!P3 FMUL R4, R4, 0.5 ;  /* 0x3f0000000404b820 */ /* 0x000fea0000400000 */
[----:B------:R-:W2:Y:S01]  /*25a50*/  MUFU.EX2 R145, R145 ;  /* 0x0000009100917308 */ /* 0x000ea20000000800 */
[----:B---3--:R-:W-:Y:S05]  /*25a60*/  @!P2 FMUL R146, R146, R146 ;  /* 0x000000929292a220 */ /* 0x008fea0000400000 */
[----:B------:R-:W-:Y:S04]  /*25a70*/  F2FP.BF16.F32.PACK_AB R133, R146, R147 ;  /* 0x000000939285723e */ /* 0x000fe800000010ff */
[----:B------:R-:W3:Y:S01]  /*25a80*/  MUFU.EX2 R142, R142 ;  /* 0x0000008e008e7308 */ /* 0x000ee20000000800 */
[----:B----4-:R-:W-:Y:S05]  /*25a90*/  @!P4 FMUL R141, R141, R141 ;  /* 0x0000008d8d8dc220 */ /* 0x010fea0000400000 */
[----:B------:R-:W-:Y:S04]  /*25aa0*/  F2FP.BF16.F32.PACK_AB R134, R141, R144 ;  /* 0x000000908d86723e */ /* 0x000fe800000010ff */
[----:B------:R-:W4:Y:S01]  /*25ab0*/  MUFU.EX2 R2, R5 ;  /* 0x0000000500027308 */ /* 0x000f220000000800 */
[----:B--2---:R-:W-:Y:S09]  /*25ac0*/  @!P1 FMUL R145, R145, R145 ;  /* 0x0000009191919220 */ /* 0x004ff20000400000 */
[----:B------:R-:W2:Y:S01]  /*25ad0*/  MUFU.EX2 R0, R4 ;  /* 0x0000000400007308 */ /* 0x000ea20000000800 */
[----:B---3--:R-:W-:Y:S01]  /*25ae0*/  @!P0 FMUL R142, R142, R142 ;  /* 0x0000008e8e8e8220 */ /* 0x008fe20000400000 */
[C---:B------:R-:W-:Y:S04]  /*25af0*/  FSETP.GEU.AND P0, PT, R49.reuse, -126, PT ;  /* 0xc2fc00003100780b */ /* 0x040fe80003f0e000 */
[----:B------:R-:W-:Y:S01]  /*25b00*/  F2FP.BF16.F32.PACK_AB R135, R142, R145 ;  /* 0x000000918e87723e */ /* 0x000fe200000010ff */
[----:B----4-:R-:W-:Y:S04]  /*25b10*/  @!P6 FMUL R2, R2, R2 ;  /* 0x000000020202e220 */ /* 0x010fe80000400000 */
        /* <DEDUP_REMOVED lines=15> */
[----:B------:R-:W-:Y:S01]  /*25c10*/  FMUL R37, R2, R97 ;  /* 0x0000006102257220 */ /* 0x000fe20000400000 */
[C---:B-1----:R-:W-:Y:S05]  /*25c20*/  HMMA.16816.F32.BF16 R4, R132.reuse, R12, R4 ;  /* 0x0000000c8404723c */ /* 0x042fea0000041804 */
[----:B------:R-:W-:Y:S01]  /*25c30*/  FMUL R38, R0, R98 ;  /* 0x0000006200267220 */ /* 0x000fe20000400000 */
[C---:B------:R-:W-:Y:S05]  /*25c40*/  HMMA.16816.F32.BF16 R8, R132.reuse, R14, R8 ;  /* 0x0000000e8408723c */ /* 0x040fea0000041808 */
[C---:B------:R-:W-:Y:S01]  /*25c50*/  FMUL R12, R2.reuse, R120 ;  /* 0x00000078020c7220 */ /* 0x040fe20000400000 */
[----:B------:R-:W-:Y:S01]  /*25c60*/  FMUL R13, R2, R121 ;  /* 0x00000079020d7220 */ /* 0x000fe20000400000 */
[C---:B------:R-:W-:Y:S01]  /*25c70*/  FMUL R14, R0.reuse, R122 ;  /* 0x0000007a000e7220 */ /* 0x040fe20000400000 */
[C---:B------:R-:W-:Y:S03]  /*25c80*/  FMUL R15, R0.reuse, R123 ;  /* 0x0000007b000f7220 */ /* 0x040fe60000400000 */
[----:B------:R-:W-:Y:S01]  /*25c90*/  FMUL R39, R0, R99 ;  /* 0x0000006300277220 */ /* 0x000fe20000400000 */
[C---:B------:R-:W-:Y:S01]  /*25ca0*/  FMUL R56, R2.reuse, R76 ;  /* 0x0000004c02387220 */ /* 0x040fe20000400000 */
[----:B------:R-:W-:Y:S01]  /*25cb0*/  FMUL R57, R2, R77 ;  /* 0x0000004d02397220 */ /* 0x000fe20000400000 */
[C---:B------:R-:W-:Y:S01]  /*25cc0*/  FMUL R58, R0.reuse, R78 ;  /* 0x0000004e003a7220 */ /* 0x040fe20000400000 */
[C---:B------:R-:W-:Y:S03]  /*25cd0*/  HMMA.16816.F32.BF16 R12, R132.reuse, R20, R12 ;  /* 0x00000014840c723c */ /* 0x040fe6000004180c */
[C---:B------:R-:W-:Y:S01]  /*25ce0*/  FMUL R59, R0.reuse, R79 ;  /* 0x0000004f003b7220 */ /* 0x040fe20000400000 */
[----:B------:R-:W-:Y:S01]  /*25cf0*/  FMUL R26, R0, R110 ;  /* 0x0000006e001a7220 */ /* 0x000fe20000400000 */
        /* <DEDUP_REMOVED lines=8> */
[----:B------:R-:W-:Y:S01]  /*25d80*/  FMUL R104, R52, R140 ;  /* 0x0000008c34687220 */ /* 0x000fe20000400000 */
[----:B------:R-:W-:Y:S01]  /*25d90*/  FMUL R30, R0, R106 ;  /* 0x0000006a001e7220 */ /* 0x000fe20000400000 */
[C---:B------:R-:W-:Y:S01]  /*25da0*/  HMMA.16816.F32.BF16 R20, R132.reuse, R32, R20 ;  /* 0x000000208414723c */ /* 0x040fe20000041814 */
[----:B------:R-:W1:Y:S02]  /*25db0*/  LDSM.16.MT88.4 R52, [R213+0x10000] ;  /* 0x01000000d534783b */ /* 0x000e640000004200 */
[----:B------:R-:W-:Y:S01]  /*25dc0*/  FMUL R25, R2, R109 ;  /* 0x0000006d02197220 */ /* 0x000fe20000400000 */
[----:B------:R-:W-:Y:S01]  /*25dd0*/  FMUL R31, R0, R107 ;  /* 0x0000006b001f7220 */ /* 0x000fe20000400000 */
[----:B------:R-:W-:Y:S01]  /*25de0*/  @!P0 FMUL R49, R49, 0.5 ;  /* 0x3f00000031318820 */ /* 0x000fe20000400000 */
[-C--:B------:R-:W-:Y:S01]  /*25df0*/  FMUL R106, R248, R140.reuse ;  /* 0x0000008cf86a7220 */ /* 0x080fe20000400000 */
[----:B------:R-:W-:Y:S01]  /*25e00*/  FMUL R33, R36, R140 ;  /* 0x0000008c24217220 */ /* 0x000fe20000400000 */
[C---:B------:R-:W-:Y:S02]  /*25e10*/  FMUL R36, R2.reuse, R96 ;  /* 0x0000006002247220 */ /* 0x040fe40000400000 */
[C---:B------:R-:W-:Y:S01]  /*25e20*/  HMMA.16816.F32.BF16 R24, R132.reuse, R34, R24 ;  /* 0x000000228418723c */ /* 0x040fe20000041818 */
[----:B------:R-:W-:Y:S02]  /*25e30*/  LDSM.16.MT88.4 R96, [R213+0xd800] ;  /* 0x00d80000d560783b */ /* 0x000fe40000004200 */
[----:B------:R-:W-:Y:S01]  /*25e40*/  FMUL R29, R2, R105 ;  /* 0x00000069021d7220 */ /* 0x000fe20000400000 */
[----:B------:R-:W-:Y:S01]  /*25e50*/  FADD R48, -R150, R33 ;  /* 0x0000002196307221 */ /* 0x000fe20000000100 */
[C---:B------:R-:W-:Y:S01]  /*25e60*/  FMUL R32, R2.reuse, R100 ;  /* 0x0000006402207220 */ /* 0x040fe20000400000 */
[----:B------:R-:W-:Y:S01]  /*25e70*/  FMUL R33, R2, R101 ;  /* 0x0000006502217220 */ /* 0x000fe20000400000 */
[C---:B------:R-:W-:Y:S01]  /*25e80*/  FMUL R34, R0.reuse, R102 ;  /* 0x0000006600227220 */ /* 0x040fe20000400000 */
[----:B------:R-:W-:Y:S01]  /*25e90*/  FMUL R35, R0, R103 ;  /* 0x0000006700237220 */ /* 0x000fe20000400000 */
[----:B------:R-:W-:Y:S01]  /*25ea0*/  FSETP.GEU.AND P6, PT, R48, -126, PT ;  /* 0xc2fc00003000780b */ /* 0x000fe20003fce000 */
[C---:B------:R-:W-:Y:S01]  /*25eb0*/  HMMA.16816.F32.BF16 R28, R132.reuse, R40, R28 ;  /* 0x00000028841c723c */ /* 0x040fe2000004181c */
[----:B------:R2:W-:Y:S02]  /*25ec0*/  MUFU.EX2 R103, R49 ;  /* 0x0000003100677308 */ /* 0x0005e40000000800 */
[----:B------:R-:W-:Y:S01]  /*25ed0*/  FMUL R105, R250, R140 ;  /* 0x0000008cfa697220 */ /* 0x000fe20000400000 */
[C---:B------:R-:W-:Y:S01]  /*25ee0*/  FMUL R60, R2.reuse, R72 ;  /* 0x00000048023c7220 */ /* 0x040fe20000400000 */
[----:B------:R-:W-:Y:S01]  /*25ef0*/  FMUL R61, R2, R73 ;  /* 0x00000049023d7220 */ /* 0x000fe20000400000 */
[C---:B------:R-:W-:Y:S05]  /*25f00*/  HMMA.16816.F32.BF16 R32, R132.reuse, R42, R32 ;  /* 0x0000002a8420723c */ /* 0x040fea0000041820 */
[----:B------:R-:W-:Y:S01]  /*25f10*/  FMUL R40, R51, R140 ;  /* 0x0000008c33287220 */ /* 0x000fe20000400000 */
[C---:B------:R-:W-:Y:S05]  /*25f20*/  HMMA.16816.F32.BF16 R36, R132.reuse, R44, R36 ;  /* 0x0000002c8424723c */ /* 0x040fea0000041824 */
[C---:B------:R-:W-:Y:S01]  /*25f30*/  FADD R101, -R143.reuse, R40 ;  /* 0x000000288f657221 */ /* 0x040fe20000000100 */
[----:B------:R-:W-:Y:S01]  /*25f40*/  @!P6 FMUL R48, R48, 0.5 ;  /* 0x3f0000003030e820 */ /* 0x000fe20000400000 */
[C---:B------:R-:W-:Y:S01]  /*25f50*/  FMUL R40, R2.reuse, R92 ;  /* 0x0000005c02287220 */ /* 0x040fe20000400000 */
[----:B------:R-:W-:Y:S02]  /*25f60*/  FMUL R41, R2, R93 ;  /* 0x0000005d02297220 */ /* 0x000fe40000400000 */
[----:B------:R3:W4:Y:S01]  /*25f70*/  MUFU.EX2 R100, R48 ;  /* 0x0000003000647308 */ /* 0x0007220000000800 */
[C---:B------:R-:W-:Y:S01]  /*25f80*/  FMUL R42, R0.reuse, R94 ;  /* 0x0000005e002a7220 */ /* 0x040fe20000400000 */
[----:B------:R-:W-:Y:S01]  /*25f90*/  FMUL R43, R0, R95 ;  /* 0x0000005f002b7220 */ /* 0x000fe20000400000 */
[C---:B------:R-:W-:Y:S01]  /*25fa0*/  FMUL R44, R2.reuse, R88 ;  /* 0x00000058022c7220 */ /* 0x040fe20000400000 */
[----:B------:R-:W5:Y:S01]  /*25fb0*/  LDSM.16.MT88.4 R92, [R211+0x10000] ;  /* 0x01000000d35c783b */ /* 0x000f620000004200 */
[----:B--2---:R-:W-:Y:S01]  /*25fc0*/  FMUL R49, R2, R85 ;  /* 0x0000005502317220 */ /* 0x004fe20000400000 */
[----:B------:R-:W-:Y:S01]  /*25fd0*/  FMUL R51, R0, R87 ;  /* 0x0000005700337220 */ /* 0x000fe20000400000 */
[----:B------:R-:W-:Y:S01]  /*25fe0*/  FMUL R45, R50, R140 ;  /* 0x0000008c322d7220 */ /* 0x000fe20000400000 */
[----:B------:R-:W-:Y:S01]  /*25ff0*/  FMUL R50, R0, R86 ;  /* 0x0000005600327220 */ /* 0x000fe20000400000 */
[C---:B------:R-:W-:Y:S03]  /*26000*/  HMMA.16816.F32.BF16 R40, R132.reuse, R46, R40 ;  /* 0x0000002e8428723c */ /* 0x040fe60000041828 */
[----:B------:R-:W-:Y:S01]  /*26010*/  FADD R102, -R150, R45 ;  /* 0x0000002d96667221 */ /* 0x000fe20000000100 */
[----:B------:R-:W-:Y:S01]  /*26020*/  FMUL R45, R2, R89 ;  /* 0x00000059022d7220 */ /* 0x000fe20000400000 */
[----:B------:R-:W-:Y:S01]  /*26030*/  FADD R104, -R143, R104 ;  /* 0x000000688f687221 */ /* 0x000fe20000000100 */
[----:B------:R-:W-:Y:S01]  /*26040*/  FADD R105, -R150, R105 ;  /* 0x0000006996697221 */ /* 0x000fe20000000100 */
[C---:B------:R-:W-:Y:S01]  /*26050*/  FMUL R46, R0.reuse, R90 ;  /* 0x0000005a002e7220 */ /* 0x040fe20000400000 */
[----:B------:R-:W-:Y:S01]  /*26060*/  FMUL R47, R0, R91 ;  /* 0x0000005b002f7220 */ /* 0x000fe20000400000 */
[----:B------:R-:W-:Y:S01]  /*26070*/  FSETP.GEU.AND P2, PT, R101, -126, PT ;  /* 0xc2fc00006500780b */ /* 0x000fe20003f4e000 */
[----:B------:R-:W-:Y:S01]  /*26080*/  LDSM.16.MT88.4 R88, [R211+0xc800] ;  /* 0x00c80000d358783b */ /* 0x000fe20000004200 */
[----:B---3--:R-:W-:Y:S01]  /*26090*/  FMUL R48, R2, R84 ;  /* 0x0000005402307220 */ /* 0x008fe20000400000 */
[----:B----4-:R-:W-:Y:S01]  /*260a0*/  @!P6 FMUL R100, R100, R100 ;  /* 0x000000646464e220 */ /* 0x010fe20000400000 */
[----:B------:R-:W-:Y:S01]  /*260b0*/  @!P0 FMUL R103, R103, R103 ;  /* 0x0000006767678220 */ /* 0x000fe20000400000 */
[----:B------:R-:W-:Y:S01]  /*260c0*/  FMUL R62, R0, R74 ;  /* 0x0000004a003e7220 */ /* 0x000fe20000400000 */
[C---:B-1----:R-:W-:Y:S03]  /*260d0*/  HMMA.16816.F32.BF16 R44, R132.reuse, R52, R44 ;  /* 0x00000034842c723c */ /* 0x042fe6000004182c */
[C---:B------:R-:W-:Y:S01]  /*260e0*/  FADD R106, -R143.reuse, R106 ;  /* 0x0000006a8f6a7221 */ /* 0x040fe20000000100 */
[----:B------:R-:W-:Y:S01]  /*260f0*/  FADD R107, -R143, R252 ;  /* 0x000000fc8f6b7221 */ /* 0x000fe20000000100 */
[----:B------:R-:W-:Y:S01]  /*26100*/  LDSM.16.MT88.4 R84, [R213+0xc800] ;  /* 0x00c80000d554783b */ /* 0x000fe20000004200 */
[C---:B------:R-:W-:Y:S03]  /*26110*/  HMMA.16816.F32.BF16 R48, R132.reuse, R54, R48 ;  /* 0x000000368430723c */ /* 0x040fe60000041830 */
[----:B------:R-:W-:Y:S02]  /*26120*/  FSETP.GEU.AND P3, PT, R104, -126, PT ;  /* 0xc2fc00006800780b */ /* 0x000fe40003f6e000 */
[----:B------:R-:W-:Y:S01]  /*26130*/  FSETP.GEU.AND P5, PT, R102, -126, PT ;  /* 0xc2fc00006600780b */ /* 0x000fe20003fae000 */
[C---:B------:R-:W-:Y:S01]  /*26140*/  FMUL R52, R2.reuse, R80 ;  /* 0x0000005002347220 */ /* 0x040fe20000400000 */
[----:B------:R-:W-:Y:S01]  /*26150*/  FSETP.GEU.AND P4, PT, R105, -126, PT ;  /* 0xc2fc00006900780b */ /* 0x000fe20003f8e000 */
[----:B------:R-:W-:Y:S01]  /*26160*/  FMUL R53, R2, R81 ;  /* 0x0000005102357220 */ /* 0x000fe20000400000 */
[----:B------:R-:W-:Y:S02]  /*26170*/  FSETP.GEU.AND P1, PT, R106, -126, PT ;  /* 0xc2fc00006a00780b */ /* 0x000fe40003f2e000 */
[----:B------:R-:W-:Y:S01]  /*26180*/  FSETP.GEU.AND P0, PT, R107, -126, PT ;  /* 0xc2fc00006b00780b */ /* 0x000fe20003f0e000 */
[C---:B------:R-:W-:Y:S01]  /*26190*/  FMUL R54, R0.reuse, R82 ;  /* 0x0000005200367220 */ /* 0x040fe20000400000 */
[----:B------:R-:W-:Y:S01]  /*261a0*/  FMUL R55, R0, R83 ;  /* 0x0000005300377220 */ /* 0x000fe20000400000 */
[----:B------:R-:W-:Y:S01]  /*261b0*/  @!P2 FMUL R101, R101, 0.5 ;  /* 0x3f0000006565a820 */ /* 0x000fe20000400000 */
[----:B------:R-:W1:Y:S01]  /*261c0*/  LDSM.16.MT88.4 R80, [R215+0xc800] ;  /* 0x00c80000d750783b */ /* 0x000e620000004200 */
[----:B------:R-:W-:Y:S01]  /*261d0*/  @!P3 FMUL R104, R104, 0.5 ;  /* 0x3f0000006868b820 */ /* 0x000fe20000400000 */
[----:B------:R-:W-:Y:S01]  /*261e0*/  F2FP.BF16.F32.PACK_AB R72, R100, R103 ;  /* 0x000000676448723e */ /* 0x000fe200000010ff */
[----:B------:R-:W-:Y:S01]  /*261f0*/  @!P5 FMUL R102, R102, 0.5 ;  /* 0x3f0000006666d820 */ /* 0x000fe20000400000 */
[----:B------:R-:W-:Y:S01]  /*26200*/  FMUL R63, R0, R75 ;  /* 0x0000004b003f7220 */ /* 0x000fe20000400000 */
[C---:B------:R-:W-:Y:S01]  /*26210*/  HMMA.16816.F32.BF16 R52, R132.reuse, R64, R52 ;  /* 0x000000408434723c */ /* 0x040fe20000041834 */
[----:B------:R-:W2:Y:S02]  /*26220*/  MUFU.EX2 R101, R101 ;  /* 0x0000006500657308 */ /* 0x000ea40000000800 */
[----:B------:R-:W-:Y:S01]  /*26230*/  @!P4 FMUL R105, R105, 0.5 ;  /* 0x3f0000006969c820 */ /* 0x000fe20000400000 */
[----:B------:R-:W-:Y:S01]  /*26240*/  @!P1 FMUL R106, R106, 0.5 ;  /* 0x3f0000006a6a9820 */ /* 0x000fe20000400000 */
[----:B------:R-:W-:Y:S01]  /*26250*/  @!P0 FMUL R107, R107, 0.5 ;  /* 0x3f0000006b6b8820 */ /* 0x000fe20000400000 */
[C---:B------:R-:W-:Y:S05]  /*26260*/  HMMA.16816.F32.BF16 R56, R132.reuse, R66, R56 ;  /* 0x000000428438723c */ /* 0x040fea0000041838 */
[----:B------:R-:W3:Y:S01]  /*26270*/  MUFU.EX2 R104, R104 ;  /* 0x0000006800687308 */ /* 0x000ee20000000800 */
[C---:B------:R-:W-:Y:S01]  /*26280*/  FMUL R64, R2.reuse, R68 ;  /* 0x0000004402407220 */ /* 0x040fe20000400000 */
[C---:B-----5:R-:W-:Y:S08]  /*26290*/  HMMA.16816.F32.BF16 R60, R132.reuse, R92, R60 ;  /* 0x0000005c843c723c */ /* 0x060ff0000004183c */
[----:B------:R-:W4:Y:S03]  /*262a0*/  MUFU.EX2 R102, R102 ;  /* 0x0000006600667308 */ /* 0x000f260000000800 */
[----:B------:R-:W-:Y:S01]  /*262b0*/  FMUL R65, R2, R69 ;  /* 0x0000004502417220 */ /* 0x000fe20000400000 */
[C---:B------:R-:W-:Y:S01]  /*262c0*/  FMUL R66, R0.reuse, R70 ;  /* 0x0000004600427220 */ /* 0x040fe20000400000 */
[----:B------:R-:W-:Y:S02]  /*262d0*/  FMUL R67, R0, R71 ;  /* 0x0000004700437220 */ /* 0x000fe40000400000 */
[----:B------:R-:W5:Y:S01]  /*262e0*/  LDSM.16.MT88.4 R68, [R215+0x10800] ;  /* 0x01080000d744783b */ /* 0x000f620000004200 */
[----:B--2---:R-:W-:Y:S01]  /*262f0*/  @!P2 FMUL R101, R101, R101 ;  /* 0x000000656565a220 */ /* 0x004fe20000400000 */
[----:B------:R-:W-:Y:S01]  /*26300*/  FMUL R109, R246, R140 ;  /* 0x0000008cf66d7220 */ /* 0x000fe20000400000 */
[----:B------:R-:W2:Y:S01]  /*26310*/  MUFU.EX2 R105, R105 ;  /* 0x0000006900697308 */ /* 0x000ea20000000800 */
[----:B---3--:R-:W-:Y:S01]  /*26320*/  @!P3 FMUL R104, R104, R104 ;  /* 0x000000686868b220 */ /* 0x008fe20000400000 */
[----:B------:R-:W-:Y:S03]  /*26330*/  HMMA.16816.F32.BF16 R64, R132, R94, R64 ;  /* 0x0000005e8440723c */ /* 0x000fe60000041840 */
[----:B------:R-:W-:Y:S01]  /*26340*/  FADD R109, -R150, R109 ;  /* 0x0000006d966d7221 */ /* 0x000fe20000000100 */
[----:B------:R-:W-:Y:S01]  /*26350*/  F2FP.BF16.F32.PACK_AB R73, R101, R104 ;  /* 0x000000686549723e */ /* 0x000fe200000010ff */
[----:B------:R-:W-:Y:S03]  /*26360*/  FMUL R110, R192, R140 ;  /* 0x0000008cc06e7220 */ /* 0x000fe60000400000 */
[----:B------:R-:W3:Y:S03]  /*26370*/  MUFU.EX2 R106, R106 ;  /* 0x0000006a006a7308 */ /* 0x000ee60000000800 */
[----:B----4-:R-:W-:Y:S01]  /*26380*/  @!P5 FMUL R102, R102, R102 ;  /* 0x000000666666d220 */ /* 0x010fe20000400000 */
[-C--:B------:R-:W-:Y:S01]  /*26390*/  FMUL R115, R188, R140.reuse ;  /* 0x0000008cbc737220 */ /* 0x080fe20000400000 */
[-C--:B------:R-:W-:Y:S01]  /*263a0*/  FMUL R114, R184, R140.reuse ;  /* 0x0000008cb8727220 */ /* 0x080fe20000400000 */
[C---:B------:R-:W-:Y:S01]  /*263b0*/  FADD R110, -R143.reuse, R110 ;  /* 0x0000006e8f6e7221 */ /* 0x040fe20000000100 */
[----:B------:R-:W-:Y:S03]  /*263c0*/  FADD R111, -R143, R190 ;  /* 0x000000be8f6f7221 */ /* 0x000fe60000000100 */
[----:B------:R-:W4:Y:S01]  /*263d0*/  MUFU.EX2 R107, R107 ;  /* 0x0000006b006b7308 */ /* 0x000f220000000800 */
[----:B--2---:R-:W-:Y:S01]  /*263e0*/  @!P4 FMUL R105, R105, R105 ;  /* 0x000000696969c220 */ /* 0x004fe20000400000 */
[----:B------:R-:W-:Y:S01]  /*263f0*/  FADD R115, -R150, R115 ;  /* 0x0000007396737221 */ /* 0x000fe20000000100 */
[C---:B------:R-:W-:Y:S01]  /*26400*/  FADD R113, -R143.reuse, R182 ;  /* 0x000000b68f717221 */ /* 0x040fe20000000100 */
[----:B------:R-:W-:Y:S01]  /*26410*/  FADD R114, -R143, R114 ;  /* 0x000000728f727221 */ /* 0x000fe20000000100 */
[----:B------:R-:W-:Y:S01]  /*26420*/  FSETP.GEU.AND P3, PT, R110, -126, PT ;  /* 0xc2fc00006e00780b */ /* 0x000fe20003f6e000 */
[----:B------:R-:W-:Y:S01]  /*26430*/  FMUL R92, R176, R140 ;  /* 0x0000008cb05c7220 */ /* 0x000fe20000400000 */
[----:B------:R-:W-:Y:S01]  /*26440*/  F2FP.BF16.F32.PACK_AB R74, R105, R102 ;  /* 0x00000066694a723e */ /* 0x000fe200000010ff */
[----:B------:R-:W-:Y:S01]  /*26450*/  FMUL R123, R178, R140 ;  /* 0x0000008cb27b7220 */ /* 0x000fe20000400000 */
[----:B---3--:R-:W-:Y:S01]  /*26460*/  @!P1 FMUL R106, R106, R106 ;  /* 0x0000006a6a6a9220 */ /* 0x008fe20000400000 */
[----:B------:R-:W-:Y:S01]  /*26470*/  FSETP.GEU.AND P2, PT, R111, -126, PT ;  /* 0xc2fc00006f00780b */ /* 0x000fe20003f4e000 */
[----:B------:R-:W-:Y:S01]  /*26480*/  FADD R92, -R143, R92 ;  /* 0x0000005c8f5c7221 */ /* 0x000fe20000000100 */
[----:B------:R-:W-:Y:S01]  /*26490*/  FSETP.GEU.AND P5, PT, R115, -126, PT ;  /* 0xc2fc00007300780b */ /* 0x000fe20003fae000 */
[-C--:B------:R-:W-:Y:S01]  /*264a0*/  FMUL R176, R193, R140.reuse ;  /* 0x0000008cc1b07220 */ /* 0x080fe20000400000 */
[----:B------:R-:W-:Y:S01]  /*264b0*/  FSETP.GEU.AND P1, PT, R113, -126, PT ;  /* 0xc2fc00007100780b */ /* 0x000fe20003f2e000 */
[-C--:B------:R-:W-:Y:S01]  /*264c0*/  FMUL R184, R177, R140.reuse ;  /* 0x0000008cb1b87220 */ /* 0x080fe20000400000 */
[----:B------:R-:W-:Y:S01]  /*264d0*/  FMUL R188, R169, R140 ;  /* 0x0000008ca9bc7220 */ /* 0x000fe20000400000 */
[----:B----4-:R-:W-:Y:S01]  /*264e0*/  @!P0 FMUL R107, R107, R107 ;  /* 0x0000006b6b6b8220 */ /* 0x010fe20000400000 */
[----:B------:R-:W-:Y:S01]  /*264f0*/  FSETP.GEU.AND P0, PT, R109, -126, PT ;  /* 0xc2fc00006d00780b */ /* 0x000fe20003f0e000 */
[----:B------:R-:W-:Y:S01]  /*26500*/  @!P3 FMUL R110, R110, 0.5 ;  /* 0x3f0000006e6eb820 */ /* 0x000fe20000400000 */
[----:B------:R-:W-:Y:S01]  /*26510*/  FFMA R147, R0, R245, R147 ;  /* 0x000000f500937223 */ /* 0x000fe20000000093 */
[C---:B------:R-:W-:Y:S01]  /*26520*/  FADD R123, -R150.reuse, R123 ;  /* 0x0000007b967b7221 */ /* 0x040fe20000000100 */
[----:B------:R-:W-:Y:S01]  /*26530*/  F2FP.BF16.F32.PACK_AB R75, R107, R106 ;  /* 0x0000006a6b4b723e */ /* 0x000fe200000010ff */
[----:B------:R-:W-:Y:S01]  /*26540*/  @!P2 FMUL R111, R111, 0.5 ;  /* 0x3f0000006f6fa820 */ /* 0x000fe20000400000 */
[----:B------:R-:W-:Y:S01]  /*26550*/  FADD R121, -R143, R174 ;  /* 0x000000ae8f797221 */ /* 0x000fe20000000100 */
[----:B------:R-:W2:Y:S01]  /*26560*/  MUFU.EX2 R110, R110 ;  /* 0x0000006e006e7308 */ /* 0x000ea20000000800 */
[----:B------:R-:W-:Y:S01]  /*26570*/  @!P5 FMUL R115, R115, 0.5 ;  /* 0x3f0000007373d820 */ /* 0x000fe20000400000 */
[----:B------:R-:W-:Y:S01]  /*26580*/  @!P1 FMUL R113, R113, 0.5 ;  /* 0x3f00000071719820 */ /* 0x000fe20000400000 */
[----:B------:R-:W-:Y:S01]  /*26590*/  FADD R174, -R150, R249 ;  /* 0x000000f996ae7221 */ /* 0x000fe20000000100 */
[C---:B-1----:R-:W-:Y:S06]  /*265a0*/  HMMA.16816.F32.BF16 R4, R72.reuse, R80, R4 ;  /* 0x000000504804723c */ /* 0x042fec0000041804 */
[----:B------:R-:W1:Y:S01]  /*265b0*/  MUFU.EX2 R111, R111 ;  /* 0x0000006f006f7308 */ /* 0x000e620000000800 */
[----:B------:R-:W-:Y:S01]  /*265c0*/  @!P0 FMUL R109, R109, 0.5 ;  /* 0x3f0000006d6d8820 */ /* 0x000fe20000400000 */
[C---:B------:R-:W-:Y:S03]  /*265d0*/  HMMA.16816.F32.BF16 R8, R72.reuse, R82, R8 ;  /* 0x000000524808723c */ /* 0x040fe60000041808 */
[-C--:B------:R-:W-:Y:S03]  /*265e0*/  FMUL R81, R194, R140.reuse ;  /* 0x0000008cc2517220 */ /* 0x080fe60000400000 */
[C---:B------:R-:W-:Y:S02]  /*265f0*/  HMMA.16816.F32.BF16 R12, R72.reuse, R84, R12 ;  /* 0x00000054480c723c */ /* 0x040fe4000004180c */
[----:B------:R-:W3:Y:S03]  /*26600*/  MUFU.EX2 R109, R109 ;  /* 0x0000006d006d7308 */ /* 0x000ee60000000800 */
[----:B------:R-:W-:Y:S01]  /*26610*/  FADD R108, -R150, R81 ;  /* 0x00000051966c7221 */ /* 0x000fe20000000100 */
[C---:B------:R-:W-:Y:S01]  /*26620*/  HMMA.16816.F32.BF16 R16, R72.reuse, R86, R16 ;  /* 0x000000564810723c */ /* 0x040fe20000041810 */
[----:B------:R-:W4:Y:S05]  /*26630*/  LDSM.16.MT88.4 R80, [R213+0x10800] ;  /* 0x01080000d550783b */ /* 0x000f2a0000004200 */
[----:B------:R-:W1:Y:S01]  /*26640*/  MUFU.EX2 R115, R115 ;  /* 0x0000007300737308 */ /* 0x000e620000000800 */
[----:B------:R-:W-:Y:S01]  /*26650*/  FSETP.GEU.AND P6, PT, R108, -126, PT ;  /* 0xc2fc00006c00780b */ /* 0x000fe20003fce000 */
[----:B------:R-:W-:Y:S01]  /*26660*/  FMUL R85, R186, R140 ;  /* 0x0000008cba557220 */ /* 0x000fe20000400000 */
[C---:B------:R-:W-:Y:S03]  /*26670*/  HMMA.16816.F32.BF16 R20, R72.reuse, R76, R20 ;  /* 0x0000004c4814723c */ /* 0x040fe60000041814 */
[----:B------:R-:W-:Y:S03]  /*26680*/  FADD R112, -R150, R85 ;  /* 0x0000005596707221 */ /* 0x000fe60000000100 */
[C---:B------:R-:W-:Y:S01]  /*26690*/  HMMA.16816.F32.BF16 R24, R72.reuse, R78, R24 ;  /* 0x0000004e4818723c */ /* 0x040fe20000041818 */
[----:B------:R-:W4:Y:S01]  /*266a0*/  LDSM.16.MT88.4 R76, [R212+0x10800] ;  /* 0x01080000d44c783b */ /* 0x000f220000004200 */
[----:B------:R-:W3:Y:S01]  /*266b0*/  MUFU.EX2 R113, R113 ;  /* 0x0000007100717308 */ /* 0x000ee20000000800 */
[----:B------:R-:W-:Y:S02]  /*266c0*/  FSETP.GEU.AND P4, PT, R112, -126, PT ;  /* 0xc2fc00007000780b */ /* 0x000fe40003f8e000 */
[----:B--2---:R-:W-:Y:S01]  /*266d0*/  @!P3 FMUL R110, R110, R110 ;  /* 0x0000006e6e6eb220 */ /* 0x004fe20000400000 */
[C---:B------:R-:W-:Y:S03]  /*266e0*/  HMMA.16816.F32.BF16 R28, R72.reuse, R88, R28 ;  /* 0x00000058481c723c */ /* 0x040fe6000004181c */
[----:B------:R-:W2:Y:S01]  /*266f0*/  LDSM.16.MT88.4 R84, [R211+0x10800] ;  /* 0x01080000d354783b */ /* 0x000ea20000004200 */
[C---:B------:R-:W-:Y:S01]  /*26700*/  FSETP.GEU.AND P3, PT, R92.reuse, -126, PT ;  /* 0xc2fc00005c00780b */ /* 0x040fe20003f6e000 */
[----:B-1----:R-:W-:Y:S01]  /*26710*/  @!P2 FMUL R111, R111, R111 ;  /* 0x0000006f6f6fa220 */ /* 0x002fe20000400000 */
[C---:B------:R-:W-:Y:S03]  /*26720*/  HMMA.16816.F32.BF16 R32, R72.reuse, R90, R32 ;  /* 0x0000005a4820723c */ /* 0x040fe60000041820 */
[----:B------:R-:W-:Y:S02]  /*26730*/  FSETP.GEU.AND P2, PT, R121, -126, PT ;  /* 0xc2fc00007900780b */ /* 0x000fe40003f4e000 */
[----:B------:R-:W-:Y:S01]  /*26740*/  LDSM.16.MT88.4 R88, [R212+0xd000] ;  /* 0x00d00000d458783b */ /* 0x000fe20000004200 */
[C---:B-----5:R-:W-:Y:S05]  /*26750*/  HMMA.16816.F32.BF16 R36, R72.reuse, R68, R36 ;  /* 0x000000444824723c */ /* 0x060fea0000041824 */
[----:B------:R-:W-:Y:S01]  /*26760*/  @!P3 FMUL R92, R92, 0.5 ;  /* 0x3f0000005c5cb820 */ /* 0x000fe20000400000 */
[C---:B------:R-:W-:Y:S05]  /*26770*/  HMMA.16816.F32.BF16 R40, R72.reuse, R70, R40 ;  /* 0x000000464828723c */ /* 0x040fea0000041828 */
[----:B---3--:R-:W-:Y:S01]  /*26780*/  @!P0 FMUL R109, R109, R109 ;  /* 0x0000006d6d6d8220 */ /* 0x008fe20000400000 */
[C---:B----4-:R-:W-:Y:S03]  /*26790*/  HMMA.16816.F32.BF16 R44, R72.reuse, R80, R44 ;  /* 0x00000050482c723c */ /* 0x050fe6000004182c */
[----:B------:R-:W-:Y:S02]  /*267a0*/  FSETP.GEU.AND P0, PT, R114, -126, PT ;  /* 0xc2fc00007200780b */ /* 0x000fe40003f0e000 */
[----:B------:R-:W-:Y:S01]  /*267b0*/  F2FP.BF16.F32.PACK_AB R69, R111, R110 ;  /* 0x0000006e6f45723e */ /* 0x000fe200000010ff */
[C---:B------:R-:W-:Y:S01]  /*267c0*/  HMMA.16816.F32.BF16 R48, R72.reuse, R82, R48 ;  /* 0x000000524830723c */ /* 0x040fe20000041830 */
[----:B------:R-:W1:Y:S04]  /*267d0*/  LDSM.16.MT88.4 R80, [R215+0xd000] ;  /* 0x00d00000d750783b */ /* 0x000e680000004200 */
[----:B------:R-:W-:Y:S01]  /*267e0*/  @!P5 FMUL R115, R115, R115 ;  /* 0x000000737373d220 */ /* 0x000fe20000400000 */
[C---:B------:R-:W-:Y:S05]  /*267f0*/  HMMA.16816.F32.BF16 R52, R72.reuse, R76, R52 ;  /* 0x0000004c4834723c */ /* 0x040fea0000041834 */
[----:B------:R-:W-:Y:S01]  /*26800*/  @!P4 FMUL R112, R112, 0.5 ;  /* 0x3f0000007070c820 */ /* 0x000fe20000400000 */
[C---:B------:R-:W-:Y:S01]  /*26810*/  HMMA.16816.F32.BF16 R56, R72.reuse, R78, R56 ;  /* 0x0000004e4838723c */ /* 0x040fe20000041838 */
[----:B------:R-:W3:Y:S04]  /*26820*/  LDSM.16.MT88.4 R76, [R213+0xd000] ;  /* 0x00d00000d54c783b */ /* 0x000ee80000004200 */
[----:B------:R-:W-:Y:S01]  /*26830*/  @!P6 FMUL R108, R108, 0.5 ;  /* 0x3f0000006c6ce820 */ /* 0x000fe20000400000 */
[C---:B--2---:R-:W-:Y:S01]  /*26840*/  HMMA.16816.F32.BF16 R60, R72.reuse, R84, R60 ;  /* 0x00000054483c723c */ /* 0x044fe2000004183c */
[----:B------:R-:W2:Y:S04]  /*26850*/  MUFU.EX2 R112, R112 ;  /* 0x0000007000707308 */ /* 0x000ea80000000800 */
[----:B------:R-:W-:Y:S01]  /*26860*/  @!P0 FMUL R114, R114, 0.5 ;  /* 0x3f00000072728820 */ /* 0x000fe20000400000 */
[----:B------:R-:W-:Y:S01]  /*26870*/  HMMA.16816.F32.BF16 R64, R72, R86, R64 ;  /* 0x000000564840723c */ /* 0x000fe20000041840 */
[----:B------:R-:W4:Y:S04]  /*26880*/  LDSM.16.MT88.4 R72, [R211+0xd000] ;  /* 0x00d00000d348783b */ /* 0x000f280000004200 */
[----:B------:R-:W5:Y:S01]  /*26890*/  MUFU.EX2 R108, R108 ;  /* 0x0000006c006c7308 */ /* 0x000f620000000800 */
[----:B------:R-:W-:Y:S01]  /*268a0*/  @!P1 FMUL R113, R113, R113 ;  /* 0x0000007171719220 */ /* 0x000fe20000400000 */
[-C--:B------:R-:W-:Y:S01]  /*268b0*/  FMUL R85, R180, R140.reuse ;  /* 0x0000008cb4557220 */ /* 0x080fe20000400000 */
[----:B------:R-:W-:Y:S03]  /*268c0*/  FMUL R180, R183, R140 ;  /* 0x0000008cb7b47220 */ /* 0x000fe60000400000 */
[----:B------:R-:W-:Y:S04]  /*268d0*/  FADD R186, -R150, R171 ;  /* 0x000000ab96ba7221 */ /* 0x000fe80000000100 */
[----:B------:R-:W1:Y:S01]  /*268e0*/  MUFU.EX2 R114, R114 ;  /* 0x0000007200727308 */ /* 0x000e620000000800 */
[----:B--2---:R-:W-:Y:S01]  /*268f0*/  @!P4 FMUL R112, R112, R112 ;  /* 0x000000707070c220 */ /* 0x004fe20000400000 */
[----:B------:R-:W-:Y:S01]  /*26900*/  FADD R120, -R150, R85 ;  /* 0x0000005596787221 */ /* 0x000fe20000000100 */
[----:B------:R-:W-:Y:S01]  /*26910*/  FMUL R85, R152, R140 ;  /* 0x0000008c98557220 */ /* 0x000fe20000400000 */
[----:B------:R-:W-:Y:S01]  /*26920*/  @!P2 FMUL R121, R121, 0.5 ;  /* 0x3f0000007979a820 */ /* 0x000fe20000400000 */
[----:B------:R-:W-:Y:S01]  /*26930*/  FADD R176, -R143, R176 ;  /* 0x000000b08fb07221 */ /* 0x000fe20000000100 */
[----:B------:R-:W-:Y:S01]  /*26940*/  F2FP.BF16.F32.PACK_AB R70, R112, R115 ;  /* 0x000000737046723e */ /* 0x000fe200000010ff */
[----:B------:R-:W-:Y:S03]  /*26950*/  FADD R116, -R150, R85 ;  /* 0x0000005596747221 */ /* 0x000fe60000000100 */
[----:B------:R2:W2:Y:S01]  /*26960*/  MUFU.EX2 R152, R92 ;  /* 0x0000005c00987308 */ /* 0x0004a20000000800 */
[----:B-----5:R-:W-:Y:S01]  /*26970*/  @!P6 FMUL R108, R108, R108 ;  /* 0x0000006c6c6ce220 */ /* 0x020fe20000400000 */
[----:B------:R-:W-:Y:S01]  /*26980*/  LDSM.16.MT88.4 R84, [R212+0x11000] ;  /* 0x01100000d454783b */ /* 0x000fe20000004200 */
[----:B------:R-:W-:Y:S01]  /*26990*/  FSETP.GEU.AND P6, PT, R123, -126, PT ;  /* 0xc2fc00007b00780b */ /* 0x000fe20003fce000 */
[C---:B------:R-:W-:Y:S01]  /*269a0*/  FADD R180, -R143.reuse, R180 ;  /* 0x000000b48fb47221 */ /* 0x040fe20000000100 */
[----:B------:R-:W-:Y:S01]  /*269b0*/  FSETP.GEU.AND P4, PT, R116, -126, PT ;  /* 0xc2fc00007400780b */ /* 0x000fe20003f8e000 */
[----:B------:R-:W-:Y:S01]  /*269c0*/  FADD R182, -R150, R179 ;  /* 0x000000b396b67221 */ /* 0x000fe20000000100 */
[----:B------:R-:W-:Y:S03]  /*269d0*/  F2FP.BF16.F32.PACK_AB R68, R108, R109 ;  /* 0x0000006d6c44723e */ /* 0x000fe600000010ff */
[----:B------:R-:W5:Y:S01]  /*269e0*/  MUFU.EX2 R121, R121 ;  /* 0x0000007900797308 */ /* 0x000f620000000800 */
[----:B-1----:R-:W-:Y:S01]  /*269f0*/  @!P0 FMUL R114, R114, R114 ;  /* 0x0000007272728220 */ /* 0x002fe20000400000 */
[----:B------:R-:W-:Y:S01]  /*26a00*/  FSETP.GEU.AND P0, PT, R120, -126, PT ;  /* 0xc2fc00007800780b */ /* 0x000fe20003f0e000 */
[C---:B------:R-:W-:Y:S01]  /*26a10*/  FADD R184, -R143.reuse, R184 ;  /* 0x000000b88fb87221 */ /* 0x040fe20000000100 */
[----:B------:R-:W-:Y:S01]  /*26a20*/  FADD R188, -R143, R188 ;  /* 0x000000bc8fbc7221 */ /* 0x000fe20000000100 */
[----:B------:R-:W-:Y:S01]  /*26a30*/  FADD R146, R146, R147 ;  /* 0x0000009392927221 */ /* 0x000fe20000000000 */
[----:B------:R-:W-:Y:S01]  /*26a40*/  F2FP.BF16.F32.PACK_AB R71, R114, R113 ;  /* 0x000000717247723e */ /* 0x000fe200000010ff */
[----:B------:R-:W-:Y:S01]  /*26a50*/  FFMA R151, R2, R247, R151 ;  /* 0x000000f702977223 */ /* 0x000fe20000000097 */
[----:B------:R-:W-:Y:S01]  /*26a60*/  @!P6 FMUL R123, R123, 0.5 ;  /* 0x3f0000007b7be820 */ /* 0x000fe20000400000 */
[----:B--2---:R-:W-:Y:S01]  /*26a70*/  LDSM.16.MT88.4 R92, [R215+0xd800] ;  /* 0x00d80000d75c783b */ /* 0x004fe20000004200 */
[----:B------:R-:W-:Y:S01]  /*26a80*/  @!P4 FMUL R116, R116, 0.5 ;  /* 0x3f0000007474c820 */ /* 0x000fe20000400000 */
[----:B------:R-:W-:Y:S01]  /*26a90*/  @!P3 FMUL R152, R152, R152 ;  /* 0x000000989898b220 */ /* 0x000fe20000400000 */
[----:B------:R-:W-:Y:S01]  /*26aa0*/  FADD R145, R145, R146 ;  /* 0x0000009291917221 */ /* 0x000fe20000000000 */
[C---:B------:R-:W-:Y:S01]  /*26ab0*/  HMMA.16816.F32.BF16 R4, R68.reuse, R80, R4 ;  /* 0x000000504404723c */ /* 0x040fe20000041804 */
[----:B------:R-:W-:Y:S04]  /*26ac0*/  MUFU.EX2 R123, R123 ;  /* 0x0000007b007b7308 */ /* 0x000fe80000000800 */
[----:B-----5:R-:W-:Y:S01]  /*26ad0*/  @!P2 FMUL R121, R121, R121 ;  /* 0x000000797979a220 */ /* 0x020fe20000400000 */
[C---:B------:R-:W-:Y:S05]  /*26ae0*/  HMMA.16816.F32.BF16 R8, R68.reuse, R82, R8 ;  /* 0x000000524408723c */ /* 0x040fea0000041808 */
[-C--:B------:R-:W-:Y:S01]  /*26af0*/  FMUL R81, R156, R140.reuse ;  /* 0x0000008c9c517220 */ /* 0x080fe20000400000 */
[C---:B---3--:R-:W-:Y:S05]  /*26b00*/  HMMA.16816.F32.BF16 R12, R68.reuse, R76, R12 ;  /* 0x0000004c440c723c */ /* 0x048fea000004180c */
[----:B------:R-:W-:Y:S01]  /*26b10*/  FADD R122, -R150, R81 ;  /* 0x00000051967a7221 */ /* 0x000fe20000000100 */
[C---:B------:R-:W-:Y:S01]  /*26b20*/  HMMA.16816.F32.BF16 R16, R68.reuse, R78, R16 ;  /* 0x0000004e4410723c */ /* 0x040fe20000041810 */
[----:B------:R-:W1:Y:S03]  /*26b30*/  LDSM.16.MT88.4 R76, [R215+0x11000] ;  /* 0x01100000d74c783b */ /* 0x000e660000004200 */
[----:B------:R-:W-:Y:S01]  /*26b40*/  FSETP.GEU.AND P5, PT, R122, -126, PT ;  /* 0xc2fc00007a00780b */ /* 0x000fe20003fae000 */
[-C--:B------:R-:W-:Y:S01]  /*26b50*/  FMUL R156, R154, R140.reuse ;  /* 0x0000008c9a9c7220 */ /* 0x080fe20000400000 */
[C---:B------:R-:W-:Y:S03]  /*26b60*/  HMMA.16816.F32.BF16 R20, R68.reuse, R88, R20 ;  /* 0x000000584414723c */ /* 0x040fe60000041814 */
[----:B------:R-:W2:Y:S02]  /*26b70*/  LDSM.16.MT88.4 R80, [R213+0x11000] ;  /* 0x01100000d550783b */ /* 0x000ea40000004200 */
[----:B------:R-:W-:Y:S01]  /*26b80*/  @!P0 FMUL R120, R120, 0.5 ;  /* 0x3f00000078788820 */ /* 0x000fe20000400000 */
[C---:B------:R-:W-:Y:S05]  /*26b90*/  HMMA.16816.F32.BF16 R24, R68.reuse, R90, R24 ;  /* 0x0000005a4418723c */ /* 0x040fea0000041818 */
[----:B------:R-:W3:Y:S01]  /*26ba0*/  MUFU.EX2 R120, R120 ;  /* 0x0000007800787308 */ /* 0x000ee20000000800 */
[C---:B----4-:R-:W-:Y:S05]  /*26bb0*/  HMMA.16816.F32.BF16 R28, R68.reuse, R72, R28 ;  /* 0x00000048441c723c */ /* 0x050fea000004181c */
[----:B------:R-:W-:Y:S01]  /*26bc0*/  FMUL R88, R251, R140 ;  /* 0x0000008cfb587220 */ /* 0x000fe20000400000 */
[C---:B------:R-:W-:Y:S03]  /*26bd0*/  HMMA.16816.F32.BF16 R32, R68.reuse, R74, R32 ;  /* 0x0000004a4420723c */ /* 0x040fe60000041820 */
[----:B------:R4:W5:Y:S02]  /*26be0*/  MUFU.EX2 R251, R116 ;  /* 0x0000007400fb7308 */ /* 0x0009640000000800 */
[C---:B------:R-:W-:Y:S01]  /*26bf0*/  FADD R154, -R143.reuse, R88 ;  /* 0x000000588f9a7221 */ /* 0x040fe20000000100 */
[----:B------:R-:W-:Y:S01]  /*26c00*/  FADD R156, -R143, R156 ;  /* 0x0000009c8f9c7221 */ /* 0x000fe20000000100 */
[----:B------:R-:W2:Y:S01]  /*26c10*/  LDSM.16.MT88.4 R88, [R211+0x11000] ;  /* 0x01100000d358783b */ /* 0x000ea20000004200 */
[----:B------:R-:W-:Y:S02]  /*26c20*/  F2FP.BF16.F32.PACK_AB R73, R121, R152 ;  /* 0x000000987949723e */ /* 0x000fe400000010ff */
[----:B------:R-:W-:Y:S01]  /*26c30*/  FSETP.GEU.AND P1, PT, R154, -126, PT ;  /* 0xc2fc00009a00780b */ /* 0x000fe20003f2e000 */
[----:B---3--:R-:W-:Y:S01]  /*26c40*/  @!P0 FMUL R120, R120, R120 ;  /* 0x0000007878788220 */ /* 0x008fe20000400000 */
[----:B------:R-:W-:Y:S01]  /*26c50*/  @!P6 FMUL R123, R123, R123 ;  /* 0x0000007b7b7be220 */ /* 0x000fe20000400000 */
[----:B------:R-:W-:Y:S01]  /*26c60*/  FSETP.GEU.AND P0, PT, R156, -126, PT ;  /* 0xc2fc00009c00780b */ /* 0x000fe20003f0e000 */
[----:B------:R-:W-:Y:S01]  /*26c70*/  @!P5 FMUL R122, R122, 0.5 ;  /* 0x3f0000007a7ad820 */ /* 0x000fe20000400000 */
[----:B------:R-:W-:Y:S01]  /*26c80*/  FADD R145, R142, R145 ;  /* 0x000000918e917221 */ /* 0x000fe20000000000 */
[----:B------:R-:W-:Y:S01]  /*26c90*/  FADD R151, R148, R151 ;  /* 0x0000009794977221 */ /* 0x000fe20000000000 */
[C---:B-1----:R-:W-:Y:S01]  /*26ca0*/  HMMA.16816.F32.BF16 R36, R68.reuse, R76, R36 ;  /* 0x0000004c4424723c */ /* 0x042fe20000041824 */
[----:B----4-:R-:W-:Y:S02]  /*26cb0*/  LDSM.16.MT88.4 R116, [R213+0xf800] ;  /* 0x00f80000d574783b */ /* 0x010fe40000004200 */
[----:B------:R-:W-:Y:S01]  /*26cc0*/  F2FP.BF16.F32.PACK_AB R72, R123, R120 ;  /* 0x000000787b48723e */ /* 0x000fe200000010ff */
[----:B-----5:R-:W-:Y:S01]  /*26cd0*/  @!P4 FMUL R251, R251, R251 ;  /* 0x000000fbfbfbc220 */ /* 0x020fe20000400000 */
[----:B------:R-:W-:Y:S01]  /*26ce0*/  FADD R104, R104, R145 ;  /* 0x0000009168687221 */ /* 0x000fe20000000000 */
[C---:B------:R-:W-:Y:S01]  /*26cf0*/  HMMA.16816.F32.BF16 R40, R68.reuse, R78, R40 ;  /* 0x0000004e4428723c */ /* 0x040fe20000041828 */
[----:B------:R-:W1:Y:S02]  /*26d00*/  MUFU.EX2 R122, R122 ;  /* 0x0000007a007a7308 */ /* 0x000e640000000800 */
[----:B------:R-:W3:Y:S02]  /*26d10*/  LDSM.16.MT88.4 R76, [R212+0xd800] ;  /* 0x00d80000d44c783b */ /* 0x000ee40000004200 */
[----:B------:R-:W-:Y:S01]  /*26d20*/  FADD R101, R101, R104 ;  /* 0x0000006865657221 */ /* 0x000fe20000000000 */
[C---:B--2---:R-:W-:Y:S05]  /*26d30*/  HMMA.16816.F32.BF16 R44, R68.reuse, R80, R44 ;  /* 0x00000050442c723c */ /* 0x044fea000004182c */
[----:B------:R-:W-:Y:S01]  /*26d40*/  @!P0 FMUL R156, R156, 0.5 ;  /* 0x3f0000009c9c8820 */ /* 0x000fe20000400000 */
[C---:B------:R-:W-:Y:S05]  /*26d50*/  HMMA.16816.F32.BF16 R48, R68.reuse, R82, R48 ;  /* 0x000000524430723c */ /* 0x040fea0000041830 */
[----:B------:R-:W-:Y:S01]  /*26d60*/  @!P1 FMUL R154, R154, 0.5 ;  /* 0x3f0000009a9a9820 */ /* 0x000fe20000400000 */
[C---:B------:R-:W-:Y:S01]  /*26d70*/  HMMA.16816.F32.BF16 R52, R68.reuse, R84, R52 ;  /* 0x000000544434723c */ /* 0x040fe20000041834 */
[----:B------:R-:W2:Y:S04]  /*26d80*/  MUFU.EX2 R156, R156 ;  /* 0x0000009c009c7308 */ /* 0x000ea80000000800 */
[----:B------:R-:W-:Y:S01]  /*26d90*/  FMUL R81, R170, R140 ;  /* 0x0000008caa517220 */ /* 0x000fe20000400000 */
[C---:B------:R-:W-:Y:S01]  /*26da0*/  HMMA.16816.F32.BF16 R56, R68.reuse, R86, R56 ;  /* 0x000000564438723c */ /* 0x040fe20000041838 */
[----:B------:R-:W-:Y:S04]  /*26db0*/  LDSM.16.MT88.4 R84, [R213+0x11800] ;  /* 0x01180000d554783b */ /* 0x000fe80000004200 */
[----:B------:R-:W4:Y:S01]  /*26dc0*/  MUFU.EX2 R154, R154 ;  /* 0x0000009a009a7308 */ /* 0x000f220000000800 */
[----:B------:R-:W-:Y:S01]  /*26dd0*/  FADD R106, R106, R101 ;  /* 0x000000656a6a7221 */ /* 0x000fe20000000000 */
[C---:B------:R-:W-:Y:S04]  /*26de0*/  HMMA.16816.F32.BF16 R60, R68.reuse, R88, R60 ;  /* 0x00000058443c723c */ /* 0x040fe8000004183c */
[----:B-1----:R-:W-:Y:S02]  /*26df0*/  @!P5 FMUL R122, R122, R122 ;  /* 0x0000007a7a7ad220 */ /* 0x002fe40000400000 */
[----:B------:R-:W-:Y:S01]  /*26e00*/  HMMA.16816.F32.BF16 R64, R68, R90, R64 ;  /* 0x0000005a4440723c */ /* 0x000fe20000041840 */
[----:B------:R-:W1:Y:S04]  /*26e10*/  LDSM.16.MT88.4 R68, [R211+0xd800] ;  /* 0x00d80000d344783b */ /* 0x000e680000004200 */
[----:B--2---:R-:W-:Y:S01]  /*26e20*/  @!P0 FMUL R156, R156, R156 ;  /* 0x0000009c9c9c8220 */ /* 0x004fe20000400000 */
[----:B------:R-:W-:Y:S01]  /*26e30*/  F2FP.BF16.F32.PACK_AB R74, R251, R122 ;  /* 0x0000007afb4a723e */ /* 0x000fe200000010ff */
[----:B------:R-:W-:Y:S01]  /*26e40*/  FADD R90, -R150, R81 ;  /* 0x00000051965a7221 */ /* 0x000fe20000000100 */
[----:B----4-:R-:W-:Y:S01]  /*26e50*/  @!P1 FMUL R154, R154, R154 ;  /* 0x0000009a9a9a9220 */ /* 0x010fe20000400000 */
[----:B------:R-:W2:Y:S02]  /*26e60*/  LDSM.16.MT88.4 R80, [R215+0x11800] ;  /* 0x01180000d750783b */ /* 0x000ea40000004200 */
[-C--:B------:R-:W-:Y:S01]  /*26e70*/  FMUL R91, R172, R140.reuse ;  /* 0x0000008cac5b7220 */ /* 0x080fe20000400000 */
[----:B------:R-:W-:Y:S01]  /*26e80*/  FMUL R88, R166, R140 ;  /* 0x0000008ca6587220 */ /* 0x000fe20000400000 */
[----:B------:R-:W-:Y:S01]  /*26e90*/  F2FP.BF16.F32.PACK_AB R75, R156, R154 ;  /* 0x0000009a9c4b723e */ /* 0x000fe200000010ff */
[C---:B------:R-:W-:Y:S01]  /*26ea0*/  FADD R89, -R143.reuse, R168 ;  /* 0x000000a88f597221 */ /* 0x040fe20000000100 */
[----:B------:R-:W-:Y:S01]  /*26eb0*/  FADD R91, -R150, R91 ;  /* 0x0000005b965b7221 */ /* 0x000fe20000000100 */
[----:B------:R-:W-:Y:S01]  /*26ec0*/  FADD R88, -R143, R88 ;  /* 0x000000588f587221 */ /* 0x000fe20000000100 */
[----:B------:R-:W-:Y:S01]  /*26ed0*/  FSETP.GEU.AND P6, PT, R90, -126, PT ;  /* 0xc2fc00005a00780b */ /* 0x000fe20003fce000 */
[-C--:B------:R-:W-:Y:S01]  /*26ee0*/  FMUL R170, R158, R140.reuse ;  /* 0x0000008c9eaa7220 */ /* 0x080fe20000400000 */
[----:B------:R-:W-:Y:S01]  /*26ef0*/  FSETP.GEU.AND P3, PT, R89, -126, PT ;  /* 0xc2fc00005900780b */ /* 0x000fe20003f6e000 */
[C---:B------:R-:W-:Y:S05]  /*26f00*/  HMMA.16816.F32.BF16 R4, R72.reuse, R92, R4 ;  /* 0x0000005c4804723c */ /* 0x040fea0000041804 */
[----:B------:R-:W-:Y:S01]  /*26f10*/  FSETP.GEU.AND P0, PT, R91, -126, PT ;  /* 0xc2fc00005b00780b */ /* 0x000fe20003f0e000 */
[C---:B------:R-:W-:Y:S03]  /*26f20*/  HMMA.16816.F32.BF16 R8, R72.reuse, R94, R8 ;  /* 0x0000005e4808723c */ /* 0x040fe60000041808 */
[----:B------:R-:W-:Y:S02]  /*26f30*/  FSETP.GEU.AND P2, PT, R88, -126, PT ;  /* 0xc2fc00005800780b */ /* 0x000fe40003f4e000 */
[----:B------:R-:W-:Y:S01]  /*26f40*/  @!P6 FMUL R90, R90, 0.5 ;  /* 0x3f0000005a5ae820 */ /* 0x000fe20000400000 */
[C---:B------:R-:W-:Y:S05]  /*26f50*/  HMMA.16816.F32.BF16 R12, R72.reuse, R96, R12 ;  /* 0x00000060480c723c */ /* 0x040fea000004180c */
[----:B------:R-:W-:Y:S01]  /*26f60*/  @!P3 FMUL R89, R89, 0.5 ;  /* 0x3f0000005959b820 */ /* 0x000fe20000400000 */
[C---:B------:R-:W-:Y:S05]  /*26f70*/  HMMA.16816.F32.BF16 R16, R72.reuse, R98, R16 ;  /* 0x000000624810723c */ /* 0x040fea0000041810 */
[----:B------:R-:W-:Y:S01]  /*26f80*/  @!P0 FMUL R91, R91, 0.5 ;  /* 0x3f0000005b5b8820 */ /* 0x000fe20000400000 */
[C---:B---3--:R-:W-:Y:S03]  /*26f90*/  HMMA.16816.F32.BF16 R20, R72.reuse, R76, R20 ;  /* 0x0000004c4814723c */ /* 0x048fe60000041814 */
[----:B------:R-:W3:Y:S02]  /*26fa0*/  MUFU.EX2 R166, R91 ;  /* 0x0000005b00a67308 */ /* 0x000ee40000000800 */
[----:B------:R-:W-:Y:S01]  /*26fb0*/  @!P2 FMUL R88, R88, 0.5 ;  /* 0x3f0000005858a820 */ /* 0x000fe20000400000 */
[C---:B------:R-:W-:Y:S01]  /*26fc0*/  HMMA.16816.F32.BF16 R24, R72.reuse, R78, R24 ;  /* 0x0000004e4818723c */ /* 0x040fe20000041818 */
[----:B------:R-:W4:Y:S06]  /*26fd0*/  LDSM.16.MT88.4 R76, [R212+0x11800] ;  /* 0x01180000d44c783b */ /* 0x000f2c0000004200 */
[----:B------:R-:W-:Y:S01]  /*26fe0*/  MUFU.EX2 R158, R88 ;  /* 0x00000058009e7308 */ /* 0x000fe20000000800 */
[C---:B-1----:R-:W-:Y:S03]  /*26ff0*/  HMMA.16816.F32.BF16 R28, R72.reuse, R68, R28 ;  /* 0x00000044481c723c */ /* 0x042fe6000004181c */
[-C--:B------:R-:W-:Y:S03]  /*27000*/  FMUL R93, R164, R140.reuse ;  /* 0x0000008ca45d7220 */ /* 0x080fe60000400000 */
[C---:B------:R-:W-:Y:S03]  /*27010*/  HMMA.16816.F32.BF16 R32, R72.reuse, R70, R32 ;  /* 0x000000464820723c */ /* 0x040fe60000041820 */
[----:B------:R-:W1:Y:S02]  /*27020*/  MUFU.EX2 R164, R90 ;  /* 0x0000005a00a47308 */ /* 0x000e640000000800 */
[-C--:B------:R-:W-:Y:S01]  /*27030*/  FMUL R69, R162, R140.reuse ;  /* 0x0000008ca2457220 */ /* 0x080fe20000400000 */
[C---:B--2---:R-:W-:Y:S07]  /*27040*/  HMMA.16816.F32.BF16 R36, R72.reuse, R80, R36 ;  /* 0x000000504824723c */ /* 0x044fee0000041824 */
[----:B------:R2:W5:Y:S01]  /*27050*/  MUFU.EX2 R162, R89 ;  /* 0x0000005900a27308 */ /* 0x0005620000000800 */
[----:B------:R-:W-:Y:S01]  /*27060*/  FMUL R92, R160, R140 ;  /* 0x0000008ca05c7220 */ /* 0x000fe20000400000 */
[C---:B------:R-:W-:Y:S01]  /*27070*/  HMMA.16816.F32.BF16 R40, R72.reuse, R82, R40 ;  /* 0x000000524828723c */ /* 0x040fe20000041828 */
[----:B------:R-:W-:Y:S02]  /*27080*/  LDSM.16.MT88.4 R80, [R215+0xe000] ;  /* 0x00e00000d750783b */ /* 0x000fe40000004200 */
[----:B------:R-:W-:Y:S03]  /*27090*/  FADD R168, -R150, R69 ;  /* 0x0000004596a87221 */ /* 0x000fe60000000100 */
[C---:B------:R-:W-:Y:S03]  /*270a0*/  HMMA.16816.F32.BF16 R44, R72.reuse, R84, R44 ;  /* 0x00000054482c723c */ /* 0x040fe6000004182c */
[----:B------:R-:W5:Y:S01]  /*270b0*/  LDSM.16.MT88.4 R68, [R211+0x11800] ;  /* 0x01180000d344783b */ /* 0x000f620000004200 */
[----:B------:R-:W-:Y:S01]  /*270c0*/  FSETP.GEU.AND P4, PT, R168, -126, PT ;  /* 0xc2fc0000a800780b */ /* 0x000fe20003f8e000 */
[----:B------:R-:W-:Y:S01]  /*270d0*/  FADD R170, -R143, R170 ;  /* 0x000000aa8faa7221 */ /* 0x000fe20000000100 */
[C---:B------:R-:W-:Y:S04]  /*270e0*/  HMMA.16816.F32.BF16 R48, R72.reuse, R86, R48 ;  /* 0x000000564830723c */ /* 0x040fe80000041830 */
[----:B------:R-:W-:Y:S01]  /*270f0*/  FSETP.GEU.AND P1, PT, R170, -126, PT ;  /* 0xc2fc0000aa00780b */ /* 0x000fe20003f2e000 */
[----:B------:R-:W-:Y:S01]  /*27100*/  FADD R93, -R150, R93 ;  /* 0x0000005d965d7221 */ /* 0x000fe20000000100 */
[C---:B----4-:R-:W-:Y:S01]  /*27110*/  HMMA.16816.F32.BF16 R52, R72.reuse, R76, R52 ;  /* 0x0000004c4834723c */ /* 0x050fe20000041834 */
[----:B--2---:R-:W2:Y:S03]  /*27120*/  LDSM.16.MT88.4 R88, [R213+0xe000] ;  /* 0x00e00000d558783b */ /* 0x004ea60000004200 */
[----:B------:R-:W-:Y:S01]  /*27130*/  FSETP.GEU.AND P5, PT, R93, -126, PT ;  /* 0xc2fc00005d00780b */ /* 0x000fe20003fae000 */
[----:B------:R-:W-:Y:S01]  /*27140*/  FADD R92, -R143, R92 ;  /* 0x0000005c8f5c7221 */ /* 0x000fe20000000100 */
[C---:B------:R-:W-:Y:S03]  /*27150*/  HMMA.16816.F32.BF16 R56, R72.reuse, R78, R56 ;  /* 0x0000004e4838723c */ /* 0x040fe60000041838 */
[----:B------:R-:W4:Y:S02]  /*27160*/  LDSM.16.MT88.4 R84, [R212+0xe000] ;  /* 0x00e00000d454783b */ /* 0x000f240000004200 */
[----:B---3--:R-:W-:Y:S01]  /*27170*/  @!P0 FMUL R166, R166, R166 ;  /* 0x000000a6a6a68220 */ /* 0x008fe20000400000 */
[----:B------:R-:W-:Y:S01]  /*27180*/  FSETP.GEU.AND P0, PT, R92, -126, PT ;  /* 0xc2fc00005c00780b */ /* 0x000fe20003f0e000 */
[----:B------:R-:W-:Y:S01]  /*27190*/  @!P4 FMUL R168, R168, 0.5 ;  /* 0x3f000000a8a8c820 */ /* 0x000fe20000400000 */
[----:B------:R-:W-:Y:S03]  /*271a0*/  @!P1 FMUL R170, R170, 0.5 ;  /* 0x3f000000aaaa9820 */ /* 0x000fe60000400000 */
[----:B------:R-:W-:Y:S01]  /*271b0*/  @!P5 FMUL R93, R93, 0.5 ;  /* 0x3f0000005d5dd820 */ /* 0x000fe20000400000 */
[----:B-1----:R-:W-:Y:S01]  /*271c0*/  @!P6 FMUL R164, R164, R164 ;  /* 0x000000a4a4a4e220 */ /* 0x002fe20000400000 */
[----:B------:R-:W1:Y:S01]  /*271d0*/  MUFU.EX2 R168, R168 ;  /* 0x000000a800a87308 */ /* 0x000e620000000800 */
[----:B-----5:R-:W-:Y:S01]  /*271e0*/  @!P3 FMUL R162, R162, R162 ;  /* 0x000000a2a2a2b220 */ /* 0x020fe20000400000 */
[----:B------:R-:W-:Y:S01]  /*271f0*/  @!P2 FMUL R158, R158, R158 ;  /* 0x0000009e9e9ea220 */ /* 0x000fe20000400000 */
[----:B------:R-:W-:Y:S01]  /*27200*/  FADD R96, -R150, R173 ;  /* 0x000000ad96607221 */ /* 0x000fe20000000100 */
[----:B------:R-:W-:Y:S01]  /*27210*/  F2FP.BF16.F32.PACK_AB R76, R164, R166 ;  /* 0x000000a6a44c723e */ /* 0x000fe200000010ff */
[----:B------:R-:W-:Y:S01]  /*27220*/  FADD R107, R107, R106 ;  /* 0x0000006a6b6b7221 */ /* 0x000fe20000000000 */
[----:B------:R-:W-:Y:S01]  /*27230*/  @!P0 FMUL R92, R92, 0.5 ;  /* 0x3f0000005c5c8820 */ /* 0x000fe20000400000 */
[----:B------:R-:W-:Y:S03]  /*27240*/  F2FP.BF16.F32.PACK_AB R77, R158, R162 ;  /* 0x000000a29e4d723e */ /* 0x000fe600000010ff */
[----:B------:R-:W3:Y:S01]  /*27250*/  MUFU.EX2 R160, R93 ;  /* 0x0000005d00a07308 */ /* 0x000ee20000000800 */
[----:B------:R-:W-:Y:S01]  /*27260*/  FSETP.GEU.AND P3, PT, R176, -126, PT ;  /* 0xc2fc0000b000780b */ /* 0x000fe20003f6e000 */
[----:B------:R-:W-:Y:S01]  /*27270*/  FADD R144, R144, R151 ;  /* 0x0000009790907221 */ /* 0x000fe20000000000 */
[C---:B------:R-:W-:Y:S03]  /*27280*/  HMMA.16816.F32.BF16 R60, R72.reuse, R68, R60 ;  /* 0x00000044483c723c */ /* 0x040fe6000004183c */
[----:B------:R-:W-:Y:S04]  /*27290*/  FADD R144, R141, R144 ;  /* 0x000000908d907221 */ /* 0x000fe80000000000 */
[----:B------:R-:W5:Y:S01]  /*272a0*/  MUFU.EX2 R172, R92 ;  /* 0x0000005c00ac7308 */ /* 0x000f620000000800 */
[----:B-1----:R-:W-:Y:S01]  /*272b0*/  @!P4 FMUL R168, R168, R168 ;  /* 0x000000a8a8a8c220 */ /* 0x002fe20000400000 */
[----:B------:R-:W-:Y:S01]  /*272c0*/  HMMA.16816.F32.BF16 R64, R72, R70, R64 ;  /* 0x000000464840723c */ /* 0x000fe20000041840 */
[----:B------:R-:W-:Y:S02]  /*272d0*/  LDSM.16.MT88.4 R68, [R215+0x12000] ;  /* 0x01200000d744783b */ /* 0x000fe40000004200 */
[----:B------:R-:W-:Y:S05]  /*272e0*/  FADD R103, R103, R144 ;  /* 0x0000009067677221 */ /* 0x000fea0000000000 */
[----:B------:R-:W1:Y:S03]  /*272f0*/  MUFU.EX2 R170, R170 ;  /* 0x000000aa00aa7308 */ /* 0x000e660000000800 */
[----:B---3--:R-:W-:Y:S01]  /*27300*/  @!P5 FMUL R160, R160, R160 ;  /* 0x000000a0a0a0d220 */ /* 0x008fe20000400000 */
[----:B------:R-:W-:Y:S01]  /*27310*/  @!P3 FMUL R176, R176, 0.5 ;  /* 0x3f000000b0b0b820 */ /* 0x000fe20000400000 */
[----:B------:R-:W-:Y:S01]  /*27320*/  LDSM.16.MT88.4 R72, [R213+0x12000] ;  /* 0x01200000d548783b */ /* 0x000fe20000004200 */
[----:B------:R-:W-:Y:S02]  /*27330*/  FADD R103, R100, R103 ;  /* 0x0000006764677221 */ /* 0x000fe40000000000 */
[----:B------:R-:W-:Y:S02]  /*27340*/  F2FP.BF16.F32.PACK_AB R78, R168, R160 ;  /* 0x000000a0a84e723e */ /* 0x000fe400000010ff */
[----:B------:R-:W3:Y:S01]  /*27350*/  MUFU.EX2 R176, R176 ;  /* 0x000000b000b07308 */ /* 0x000ee20000000800 */
[----:B-----5:R-:W-:Y:S01]  /*27360*/  @!P0 FMUL R172, R172, R172 ;  /* 0x000000acacac8220 */ /* 0x020fe20000400000 */
[----:B------:R-:W-:Y:S01]  /*27370*/  FSETP.GEU.AND P0, PT, R174, -126, PT ;  /* 0xc2fc0000ae00780b */ /* 0x000fe20003f0e000 */
[----:B------:R-:W5:Y:S01]  /*27380*/  LDSM.16.MT88.4 R92, [R211+0xe000] ;  /* 0x00e00000d35c783b */ /* 0x000f620000004200 */
[----:B------:R-:W-:Y:S04]  /*27390*/  FADD R102, R102, R103 ;  /* 0x0000006766667221 */ /* 0x000fe80000000000 */
[----:B------:R-:W-:Y:S01]  /*273a0*/  FADD R102, R105, R102 ;  /* 0x0000006669667221 */ /* 0x000fe20000000000 */
[----:B-1----:R-:W-:Y:S01]  /*273b0*/  @!P1 FMUL R170, R170, R170 ;  /* 0x000000aaaaaa9220 */ /* 0x002fe20000400000 */
[----:B------:R-:W-:Y:S02]  /*273c0*/  FSETP.GEU.AND P1, PT, R180, -126, PT ;  /* 0xc2fc0000b400780b */ /* 0x000fe40003f2e000 */
[----:B------:R-:W-:Y:S02]  /*273d0*/  FADD R109, R109, R102 ;  /* 0x000000666d6d7221 */ /* 0x000fe40000000000 */
[----:B------:R-:W-:Y:S01]  /*273e0*/  F2FP.BF16.F32.PACK_AB R79, R172, R170 ;  /* 0x000000aaac4f723e */ /* 0x000fe200000010ff */
[----:B------:R-:W-:Y:S01]  /*273f0*/  LDSM.16.MT88.4 R100, [R211+0xf800] ;  /* 0x00f80000d364783b */ /* 0x000fe20000004200 */
[----:B------:R-:W-:Y:S01]  /*27400*/  FADD R108, R108, R109 ;  /* 0x0000006d6c6c7221 */ /* 0x000fe20000000000 */
[----:B---3--:R-:W-:Y:S01]  /*27410*/  @!P3 FMUL R176, R176, R176 ;  /* 0x000000b0b0b0b220 */ /* 0x008fe20000400000 */
[----:B------:R-:W-:Y:S01]  /*27420*/  FSETP.GEU.AND P3, PT, R184, -126, PT ;  /* 0xc2fc0000b800780b */ /* 0x000fe20003f6e000 */
[----:B------:R-:W-:Y:S01]  /*27430*/  @!P0 FMUL R174, R174, 0.5 ;  /* 0x3f000000aeae8820 */ /* 0x000fe20000400000 */
[----:B------:R-:W-:Y:S01]  /*27440*/  FADD R115, R115, R108 ;  /* 0x0000006c73737221 */ /* 0x000fe20000000000 */
[C---:B------:R-:W-:Y:S04]  /*27450*/  HMMA.16816.F32.BF16 R4, R76.reuse, R80, R4 ;  /* 0x000000504c04723c */ /* 0x040fe80000041804 */
[----:B------:R-:W1:Y:S01]  /*27460*/  MUFU.EX2 R174, R174 ;  /* 0x000000ae00ae7308 */ /* 0x000e620000000800 */
[----:B------:R-:W-:Y:S01]  /*27470*/  @!P1 FMUL R180, R180, 0.5 ;  /* 0x3f000000b4b49820 */ /* 0x000fe20000400000 */
[C---:B------:R-:W-:Y:S01]  /*27480*/  HMMA.16816.F32.BF16 R8, R76.reuse, R82, R8 ;  /* 0x000000524c08723c */ /* 0x040fe20000041808 */
[----:B------:R-:W3:Y:S04]  /*27490*/  LDSM.16.MT88.4 R80, [R212+0x12000] ;  /* 0x01200000d450783b */ /* 0x000ee80000004200 */
[----:B------:R-:W-:Y:S01]  /*274a0*/  @!P3 FMUL R184, R184, 0.5 ;  /* 0x3f000000b8b8b820 */ /* 0x000fe20000400000 */
[C---:B--2---:R-:W-:Y:S02]  /*274b0*/  HMMA.16816.F32.BF16 R12, R76.reuse, R88, R12 ;  /* 0x000000584c0c723c */ /* 0x044fe4000004180c */
[----:B------:R-:W2:Y:S03]  /*274c0*/  MUFU.EX2 R180, R180 ;  /* 0x000000b400b47308 */ /* 0x000ea60000000800 */
[----:B------:R-:W-:Y:S01]  /*274d0*/  FADD R115, R112, R115 ;  /* 0x0000007370737221 */ /* 0x000fe20000000000 */
[C---:B------:R-:W-:Y:S06]  /*274e0*/  HMMA.16816.F32.BF16 R16, R76.reuse, R90, R16 ;  /* 0x0000005a4c10723c */ /* 0x040fec0000041810 */
[----:B------:R-:W1:Y:S01]  /*274f0*/  MUFU.EX2 R184, R184 ;  /* 0x000000b800b87308 */ /* 0x000e620000000800 */
[-C--:B------:R-:W-:Y:S01]  /*27500*/  FMUL R89, R195, R140.reuse ;  /* 0x0000008cc3597220 */ /* 0x080fe20000400000 */
[C---:B----4-:R-:W-:Y:S03]  /*27510*/  HMMA.16816.F32.BF16 R20, R76.reuse, R84, R20 ;  /* 0x000000544c14723c */ /* 0x050fe60000041814 */
[-C--:B------:R-:W-:Y:S03]  /*27520*/  FMUL R90, R185, R140.reuse ;  /* 0x0000008cb95a7220 */ /* 0x080fe60000400000 */
[C---:B------:R-:W-:Y:S05]  /*27530*/  HMMA.16816.F32.BF16 R24, R76.reuse, R86, R24 ;  /* 0x000000564c18723c */ /* 0x040fea0000041818 */
[-C--:B------:R-:W-:Y:S01]  /*27540*/  FMUL R85, R189, R140.reuse ;  /* 0x0000008cbd557220 */ /* 0x080fe20000400000 */
[C---:B-----5:R-:W-:Y:S05]  /*27550*/  HMMA.16816.F32.BF16 R28, R76.reuse, R92, R28 ;  /* 0x0000005c4c1c723c */ /* 0x060fea000004181c */
[----:B------:R-:W-:Y:S01]  /*27560*/  FADD R178, -R150, R85 ;  /* 0x0000005596b27221 */ /* 0x000fe20000000100 */
[C---:B------:R-:W-:Y:S01]  /*27570*/  HMMA.16816.F32.BF16 R32, R76.reuse, R94, R32 ;  /* 0x0000005e4c20723c */ /* 0x040fe20000041820 */
[----:B------:R-:W4:Y:S03]  /*27580*/  LDSM.16.MT88.4 R84, [R211+0x12000] ;  /* 0x01200000d354783b */ /* 0x000f260000004200 */
[----:B------:R-:W-:Y:S01]  /*27590*/  FSETP.GEU.AND P5, PT, R178, -126, PT ;  /* 0xc2fc0000b200780b */ /* 0x000fe20003fae000 */
[----:B------:R-:W-:Y:S01]  /*275a0*/  FMUL R88, R191, R140 ;  /* 0x0000008cbf587220 */ /* 0x000fe20000400000 */
[C---:B------:R-:W-:Y:S05]  /*275b0*/  HMMA.16816.F32.BF16 R36, R76.reuse, R68, R36 ;  /* 0x000000444c24723c */ /* 0x040fea0000041824 */
[C---:B------:R-:W-:Y:S01]  /*275c0*/  FADD R89, -R150.reuse, R89 ;  /* 0x0000005996597221 */ /* 0x040fe20000000100 */
[C---:B------:R-:W-:Y:S04]  /*275d0*/  HMMA.16816.F32.BF16 R40, R76.reuse, R70, R40 ;  /* 0x000000464c28723c */ /* 0x040fe80000041828 */
[----:B------:R-:W-:Y:S01]  /*275e0*/  FSETP.GEU.AND P6, PT, R89, -126, PT ;  /* 0xc2fc00005900780b */ /* 0x000fe20003fce000 */
[----:B------:R-:W-:Y:S01]  /*275f0*/  FADD R68, -R150, R187 ;  /* 0x000000bb96447221 */ /* 0x000fe20000000100 */
[C---:B------:R-:W-:Y:S04]  /*27600*/  HMMA.16816.F32.BF16 R44, R76.reuse, R72, R44 ;  /* 0x000000484c2c723c */ /* 0x040fe8000004182c */
[----:B------:R-:W-:Y:S01]  /*27610*/  FSETP.GEU.AND P4, PT, R68, -126, PT ;  /* 0xc2fc00004400780b */ /* 0x000fe20003f8e000 */
[C---:B------:R-:W-:Y:S01]  /*27620*/  FADD R187, -R143.reuse, R90 ;  /* 0x0000005a8fbb7221 */ /* 0x040fe20000000100 */
[C---:B------:R-:W-:Y:S01]  /*27630*/  HMMA.16816.F32.BF16 R48, R76.reuse, R74, R48 ;  /* 0x0000004a4c30723c */ /* 0x040fe20000041830 */
[----:B------:R-:W5:Y:S04]  /*27640*/  LDSM.16.MT88.4 R72, [R215+0xe800] ;  /* 0x00e80000d748783b */ /* 0x000f680000004200 */
[----:B------:R-:W-:Y:S01]  /*27650*/  FADD R88, -R143, R88 ;  /* 0x000000588f587221 */ /* 0x000fe20000000100 */
[C---:B---3--:R-:W-:Y:S04]  /*27660*/  HMMA.16816.F32.BF16 R52, R76.reuse, R80, R52 ;  /* 0x000000504c34723c */ /* 0x048fe80000041834 */
[----:B------:R-:W-:Y:S01]  /*27670*/  FSETP.GEU.AND P2, PT, R88, -126, PT ;  /* 0xc2fc00005800780b */ /* 0x000fe20003f4e000 */
[----:B-1----:R-:W-:Y:S01]  /*27680*/  @!P0 FMUL R174, R174, R174 ;  /* 0x000000aeaeae8220 */ /* 0x002fe20000400000 */
[C---:B------:R-:W-:Y:S01]  /*27690*/  HMMA.16816.F32.BF16 R56, R76.reuse, R82, R56 ;  /* 0x000000524c38723c */ /* 0x040fe20000041838 */
[----:B------:R-:W1:Y:S02]  /*276a0*/  LDSM.16.MT88.4 R80, [R213+0xe800] ;  /* 0x00e80000d550783b */ /* 0x000e640000004200 */
[----:B------:R-:W-:Y:S02]  /*276b0*/  FSETP.GEU.AND P0, PT, R187, -126, PT ;  /* 0xc2fc0000bb00780b */ /* 0x000fe40003f0e000 */
[----:B------:R-:W-:Y:S01]  /*276c0*/  @!P5 FMUL R178, R178, 0.5 ;  /* 0x3f000000b2b2d820 */ /* 0x000fe20000400000 */
[C---:B----4-:R-:W-:Y:S05]  /*276d0*/  HMMA.16816.F32.BF16 R60, R76.reuse, R84, R60 ;  /* 0x000000544c3c723c */ /* 0x050fea000004183c */
[----:B------:R-:W-:Y:S01]  /*276e0*/  @!P6 FMUL R89, R89, 0.5 ;  /* 0x3f0000005959e820 */ /* 0x000fe20000400000 */
[----:B------:R-:W-:Y:S01]  /*276f0*/  HMMA.16816.F32.BF16 R64, R76, R86, R64 ;  /* 0x000000564c40723c */ /* 0x000fe20000041840 */
[----:B------:R-:W3:Y:S01]  /*27700*/  MUFU.EX2 R178, R178 ;  /* 0x000000b200b27308 */ /* 0x000ee20000000800 */
[----:B------:R-:W-:Y:S03]  /*27710*/  LDSM.16.MT88.4 R76, [R215+0x12800] ;  /* 0x01280000d74c783b */ /* 0x000fe60000004200 */
[----:B------:R-:W-:Y:S01]  /*27720*/  @!P0 FMUL R187, R187, 0.5 ;  /* 0x3f000000bbbb8820 */ /* 0x000fe20000400000 */
[----:B------:R-:W-:Y:S01]  /*27730*/  @!P2 FMUL R88, R88, 0.5 ;  /* 0x3f0000005858a820 */ /* 0x000fe20000400000 */
[----:B------:R-:W-:Y:S01]  /*27740*/  @!P4 FMUL R68, R68, 0.5 ;  /* 0x3f0000004444c820 */ /* 0x000fe20000400000 */
[----:B--2---:R-:W-:Y:S03]  /*27750*/  @!P1 FMUL R180, R180, R180 ;  /* 0x000000b4b4b49220 */ /* 0x004fe60000400000 */
[----:B------:R-:W2:Y:S01]  /*27760*/  MUFU.EX2 R189, R89 ;  /* 0x0000005900bd7308 */ /* 0x000ea20000000800 */
[----:B------:R-:W-:Y:S01]  /*27770*/  FADD R84, -R150, R181 ;  /* 0x000000b596547221 */ /* 0x000fe20000000100 */
[----:B------:R-:W-:Y:S01]  /*27780*/  FMUL R92, R175, R140 ;  /* 0x0000008caf5c7220 */ /* 0x000fe20000400000 */
[----:B------:R-:W-:Y:S01]  /*27790*/  @!P3 FMUL R184, R184, R184 ;  /* 0x000000b8b8b8b220 */ /* 0x000fe20000400000 */
[----:B------:R-:W-:Y:S02]  /*277a0*/  FADD R120, R120, R115 ;  /* 0x0000007378787221 */ /* 0x000fe40000000000 */
[----:B------:R-:W-:Y:S04]  /*277b0*/  FADD R92, -R143, R92 ;  /* 0x0000005c8f5c7221 */ /* 0x000fe80000000100 */
[----:B------:R-:W4:Y:S01]  /*277c0*/  MUFU.EX2 R183, R88 ;  /* 0x0000005800b77308 */ /* 0x000f220000000800 */
[----:B---3--:R-:W-:Y:S01]  /*277d0*/  @!P5 FMUL R178, R178, R178 ;  /* 0x000000b2b2b2d220 */ /* 0x008fe20000400000 */
[----:B------:R-:W-:Y:S01]  /*277e0*/  FSETP.GEU.AND P5, PT, R96, -126, PT ;  /* 0xc2fc00006000780b */ /* 0x000fe20003fae000 */
[----:B------:R-:W-:Y:S07]  /*277f0*/  FADD R123, R123, R120 ;  /* 0x000000787b7b7221 */ /* 0x000fee0000000000 */
[----:B------:R-:W3:Y:S01]  /*27800*/  MUFU.EX2 R185, R68 ;  /* 0x0000004400b97308 */ /* 0x000ee20000000800 */
[----:B--2---:R-:W-:Y:S01]  /*27810*/  @!P6 FMUL R189, R189, R189 ;  /* 0x000000bdbdbde220 */ /* 0x004fe20000400000 */
[----:B------:R-:W-:Y:S03]  /*27820*/  FSETP.GEU.AND P6, PT, R182, -126, PT ;  /* 0xc2fc0000b600780b */ /* 0x000fe60003fce000 */
[----:B------:R-:W-:Y:S05]  /*27830*/  @!P5 FMUL R96, R96, 0.5 ;  /* 0x3f0000006060d820 */ /* 0x000fea0000400000 */
[----:B------:R-:W2:Y:S01]  /*27840*/  MUFU.EX2 R187, R187 ;  /* 0x000000bb00bb7308 */ /* 0x000ea20000000800 */
[----:B----4-:R-:W-:Y:S01]  /*27850*/  @!P2 FMUL R183, R183, R183 ;  /* 0x000000b7b7b7a220 */ /* 0x010fe20000400000 */
[----:B------:R-:W4:Y:S01]  /*27860*/  LDSM.16.MT88.4 R88, [R212+0xe800] ;  /* 0x00e80000d458783b */ /* 0x000f220000004200 */
[----:B------:R-:W-:Y:S03]  /*27870*/  FSETP.GEU.AND P2, PT, R92, -126, PT ;  /* 0xc2fc00005c00780b */ /* 0x000fe60003f4e000 */
[----:B------:R-:W-:Y:S01]  /*27880*/  F2FP.BF16.F32.PACK_AB R69, R183, R176 ;  /* 0x000000b0b745723e */ /* 0x000fe200000010ff */
[----:B------:R-:W-:Y:S03]  /*27890*/  @!P6 FMUL R182, R182, 0.5 ;  /* 0x3f000000b6b6e820 */ /* 0x000fe60000400000 */
[----:B------:R1:W1:Y:S01]  /*278a0*/  MUFU.EX2 R169, R96 ;  /* 0x0000006000a97308 */ /* 0x0002620000000800 */
[----:B---3--:R-:W-:Y:S01]  /*278b0*/  @!P4 FMUL R185, R185, R185 ;  /* 0x000000b9b9b9c220 */ /* 0x008fe20000400000 */
[----:B------:R-:W-:Y:S02]  /*278c0*/  F2FP.BF16.F32.PACK_AB R68, R189, R174 ;  /* 0x000000aebd44723e */ /* 0x000fe400000010ff */
[----:B------:R-:W-:Y:S02]  /*278d0*/  FSETP.GEU.AND P4, PT, R186, -126, PT ;  /* 0xc2fc0000ba00780b */ /* 0x000fe40003f8e000 */
[----:B------:R-:W-:Y:S01]  /*278e0*/  F2FP.BF16.F32.PACK_AB R70, R185, R178 ;  /* 0x000000b2b946723e */ /* 0x000fe200000010ff */
[----:B------:R-:W-:Y:S01]  /*278f0*/  @!P2 FMUL R92, R92, 0.5 ;  /* 0x3f0000005c5ca820 */ /* 0x000fe20000400000 */
[----:B--2---:R-:W-:Y:S01]  /*27900*/  @!P0 FMUL R187, R187, R187 ;  /* 0x000000bbbbbb8220 */ /* 0x004fe20000400000 */
[----:B------:R-:W-:Y:S01]  /*27910*/  FSETP.GEU.AND P0, PT, R84, -126, PT ;  /* 0xc2fc00005400780b */ /* 0x000fe20003f0e000 */
[----:B------:R-:W2:Y:S03]  /*27920*/  MUFU.EX2 R182, R182 ;  /* 0x000000b600b67308 */ /* 0x000ea60000000800 */
[----:B------:R-:W-:Y:S01]  /*27930*/  F2FP.BF16.F32.PACK_AB R71, R187, R180 ;  /* 0x000000b4bb47723e */ /* 0x000fe200000010ff */
[----:B-1----:R-:W-:Y:S01]  /*27940*/  LDSM.16.MT88.4 R96, [R213+0xf000] ;  /* 0x00f00000d560783b */ /* 0x002fe20000004200 */
[----:B------:R-:W-:Y:S02]  /*27950*/  @!P5 FMUL R169, R169, R169 ;  /* 0x000000a9a9a9d220 */ /* 0x000fe40000400000 */
[----:B------:R-:W-:Y:S03]  /*27960*/  @!P4 FMUL R186, R186, 0.5 ;  /* 0x3f000000babac820 */ /* 0x000fe60000400000 */
[C---:B-----5:R-:W-:Y:S03]  /*27970*/  HMMA.16816.F32.BF16 R4, R68.reuse, R72, R4 ;  /* 0x000000484404723c */ /* 0x060fe60000041804 */
[----:B------:R-:W1:Y:S02]  /*27980*/  MUFU.EX2 R186, R186 ;  /* 0x000000ba00ba7308 */ /* 0x000e640000000800 */
[----:B------:R-:W-:Y:S01]  /*27990*/  @!P0 FMUL R84, R84, 0.5 ;  /* 0x3f00000054548820 */ /* 0x000fe20000400000 */
[C---:B------:R-:W-:Y:S01]  /*279a0*/  HMMA.16816.F32.BF16 R8, R68.reuse, R74, R8 ;  /* 0x0000004a4408723c */ /* 0x040fe20000041808 */
[----:B------:R-:W3:Y:S04]  /*279b0*/  LDSM.16.MT88.4 R72, [R211+0xe800] ;  /* 0x00e80000d348783b */ /* 0x000ee80000004200 */
[----:B--2---:R-:W-:Y:S01]  /*279c0*/  @!P6 FMUL R182, R182, R182 ;  /* 0x000000b6b6b6e220 */ /* 0x004fe20000400000 */
[C---:B------:R-:W-:Y:S01]  /*279d0*/  HMMA.16816.F32.BF16 R12, R68.reuse, R80, R12 ;  /* 0x00000050440c723c */ /* 0x040fe2000004180c */
[----:B------:R2:W5:Y:S05]  /*279e0*/  MUFU.EX2 R175, R84 ;  /* 0x0000005400af7308 */ /* 0x00056a0000000800 */
[C---:B------:R-:W-:Y:S01]  /*279f0*/  HMMA.16816.F32.BF16 R16, R68.reuse, R82, R16 ;  /* 0x000000524410723c */ /* 0x040fe20000041810 */
[----:B------:R-:W3:Y:S04]  /*27a00*/  LDSM.16.MT88.4 R80, [R213+0x12800] ;  /* 0x01280000d550783b */ /* 0x000ee80000004200 */
[----:B-1----:R-:W-:Y:S01]  /*27a10*/  @!P4 FMUL R186, R186, R186 ;  /* 0x000000bababac220 */ /* 0x002fe20000400000 */
[C---:B----4-:R-:W-:Y:S06]  /*27a20*/  HMMA.16816.F32.BF16 R20, R68.reuse, R88, R20 ;  /* 0x000000584414723c */ /* 0x050fec0000041814 */
[C---:B------:R-:W-:Y:S01]  /*27a30*/  HMMA.16816.F32.BF16 R24, R68.reuse, R90, R24 ;  /* 0x0000005a4418723c */ /* 0x040fe20000041818 */
[----:B--2---:R-:W1:Y:S04]  /*27a40*/  LDSM.16.MT88.4 R84, [R212+0x12800] ;  /* 0x01280000d454783b */ /* 0x004e680000004200 */
[----:B------:R-:W-:Y:S01]  /*27a50*/  FMUL R88, R167, R140 ;  /* 0x0000008ca7587220 */ /* 0x000fe20000400000 */
[----:B-----5:R-:W-:Y:S01]  /*27a60*/  @!P0 FMUL R175, R175, R175 ;  /* 0x000000afafaf8220 */ /* 0x020fe20000400000 */
[----:B------:R2:W4:Y:S01]  /*27a70*/  MUFU.EX2 R167, R92 ;  /* 0x0000005c00a77308 */ /* 0x0005220000000800 */
[C---:B------:R-:W-:Y:S03]  /*27a80*/  FSETP.GEU.AND P0, PT, R188.reuse, -126, PT ;  /* 0xc2fc0000bc00780b */ /* 0x040fe60003f0e000 */
[----:B------:R-:W-:Y:S02]  /*27a90*/  FADD R171, -R143, R88 ;  /* 0x000000588fab7221 */ /* 0x000fe40000000100 */
[----:B------:R-:W5:Y:S03]  /*27aa0*/  LDSM.16.MT88.4 R88, [R211+0x12800] ;  /* 0x01280000d358783b */ /* 0x000f660000004200 */
[----:B------:R-:W-:Y:S01]  /*27ab0*/  FSETP.GEU.AND P1, PT, R171, -126, PT ;  /* 0xc2fc0000ab00780b */ /* 0x000fe20003f2e000 */
[C---:B---3--:R-:W-:Y:S04]  /*27ac0*/  HMMA.16816.F32.BF16 R28, R68.reuse, R72, R28 ;  /* 0x00000048441c723c */ /* 0x048fe8000004181c */
[----:B------:R-:W-:Y:S02]  /*27ad0*/  @!P0 FMUL R188, R188, 0.5 ;  /* 0x3f000000bcbc8820 */ /* 0x000fe40000400000 */
[C---:B------:R-:W-:Y:S01]  /*27ae0*/  HMMA.16816.F32.BF16 R32, R68.reuse, R74, R32 ;  /* 0x0000004a4420723c */ /* 0x040fe20000041820 */
[----:B--2---:R-:W2:Y:S03]  /*27af0*/  LDSM.16.MT88.4 R92, [R215+0xf000] ;  /* 0x00f00000d75c783b */ /* 0x004ea60000004200 */
[----:B------:R-:W3:Y:S01]  /*27b00*/  MUFU.EX2 R188, R188 ;  /* 0x000000bc00bc7308 */ /* 0x000ee20000000800 */
[----:B------:R-:W-:Y:S01]  /*27b10*/  F2FP.BF16.F32.PACK_AB R72, R182, R175 ;  /* 0x000000afb648723e */ /* 0x000fe200000010ff */
[C---:B------:R-:W-:Y:S05]  /*27b20*/  HMMA.16816.F32.BF16 R36, R68.reuse, R76, R36 ;  /* 0x0000004c4424723c */ /* 0x040fea0000041824 */
[----:B------:R-:W-:Y:S01]  /*27b30*/  F2FP.BF16.F32.PACK_AB R74, R186, R169 ;  /* 0x000000a9ba4a723e */ /* 0x000fe200000010ff */
[C---:B------:R-:W-:Y:S01]  /*27b40*/  HMMA.16816.F32.BF16 R40, R68.reuse, R78, R40 ;  /* 0x0000004e4428723c */ /* 0x040fe20000041828 */
[----:B------:R-:W2:Y:S04]  /*27b50*/  LDSM.16.MT88.4 R76, [R212+0xf000] ;  /* 0x00f00000d44c783b */ /* 0x000ea80000004200 */
[----:B----4-:R-:W-:Y:S01]  /*27b60*/  @!P2 FMUL R167, R167, R167 ;  /* 0x000000a7a7a7a220 */ /* 0x010fe20000400000 */
[C---:B------:R-:W-:Y:S05]  /*27b70*/  HMMA.16816.F32.BF16 R44, R68.reuse, R80, R44 ;  /* 0x00000050442c723c */ /* 0x040fea000004182c */
[----:B------:R-:W-:Y:S01]  /*27b80*/  @!P1 FMUL R171, R171, 0.5 ;  /* 0x3f000000abab9820 */ /* 0x000fe20000400000 */
[C---:B------:R-:W-:Y:S01]  /*27b90*/  HMMA.16816.F32.BF16 R48, R68.reuse, R82, R48 ;  /* 0x000000524430723c */ /* 0x040fe20000041830 */
[----:B------:R-:W-:Y:S04]  /*27ba0*/  LDSM.16.MT88.4 R80, [R215+0x13000] ;  /* 0x01300000d750783b */ /* 0x000fe80000004200 */
[----:B------:R-:W4:Y:S01]  /*27bb0*/  MUFU.EX2 R171, R171 ;  /* 0x000000ab00ab7308 */ /* 0x000f220000000800 */
[C---:B-1----:R-:W-:Y:S05]  /*27bc0*/  HMMA.16816.F32.BF16 R52, R68.reuse, R84, R52 ;  /* 0x000000544434723c */ /* 0x042fea0000041834 */
[----:B------:R-:W-:Y:S01]  /*27bd0*/  F2FP.BF16.F32.PACK_AB R73, R167, R184 ;  /* 0x000000b8a749723e */ /* 0x000fe200000010ff */
[C---:B------:R-:W-:Y:S01]  /*27be0*/  HMMA.16816.F32.BF16 R56, R68.reuse, R86, R56 ;  /* 0x000000564438723c */ /* 0x040fe20000041838 */
[----:B------:R-:W-:Y:S04]  /*27bf0*/  LDSM.16.MT88.4 R84, [R213+0x13000] ;  /* 0x01300000d554783b */ /* 0x000fe80000004200 */
[----:B---3--:R-:W-:Y:S01]  /*27c00*/  @!P0 FMUL R188, R188, R188 ;  /* 0x000000bcbcbc8220 */ /* 0x008fe20000400000 */
[C---:B-----5:R-:W-:Y:S05]  /*27c10*/  HMMA.16816.F32.BF16 R60, R68.reuse, R88, R60 ;  /* 0x00000058443c723c */ /* 0x060fea000004183c */
[----:B----4-:R-:W-:Y:S01]  /*27c20*/  @!P1 FMUL R171, R171, R171 ;  /* 0x000000ababab9220 */ /* 0x010fe20000400000 */
[----:B------:R-:W-:Y:S01]  /*27c30*/  HMMA.16816.F32.BF16 R64, R68, R90, R64 ;  /* 0x0000005a4440723c */ /* 0x000fe20000041840 */
[----:B------:R-:W1:Y:S04]  /*27c40*/  LDSM.16.MT88.4 R68, [R211+0xf000] ;  /* 0x00f00000d344783b */ /* 0x000e680000004200 */
[----:B------:R-:W-:Y:S01]  /*27c50*/  F2FP.BF16.F32.PACK_AB R75, R188, R171 ;  /* 0x000000abbc4b723e */ /* 0x000fe200000010ff */
[-C--:B------:R-:W-:Y:S01]  /*27c60*/  FMUL R88, R161, R140.reuse ;  /* 0x0000008ca1587220 */ /* 0x080fe20000400000 */
[-C--:B------:R-:W-:Y:S01]  /*27c70*/  FMUL R91, R149, R140.reuse ;  /* 0x0000008c955b7220 */ /* 0x080fe20000400000 */
[-C--:B------:R-:W-:Y:S03]  /*27c80*/  FMUL R90, R159, R140.reuse ;  /* 0x0000008c9f5a7220 */ /* 0x080fe60000400000 */
[C---:B------:R-:W-:Y:S01]  /*27c90*/  FADD R91, -R150.reuse, R91 ;  /* 0x0000005b965b7221 */ /* 0x040fe20000000100 */
[C---:B--2---:R-:W-:Y:S05]  /*27ca0*/  HMMA.16816.F32.BF16 R4, R72.reuse, R92, R4 ;  /* 0x0000005c4804723c */ /* 0x044fea0000041804 */
[----:B------:R-:W-:Y:S01]  /*27cb0*/  FSETP.GEU.AND P5, PT, R91, -126, PT ;  /* 0xc2fc00005b00780b */ /* 0x000fe20003fae000 */
[C---:B------:R-:W-:Y:S05]  /*27cc0*/  HMMA.16816.F32.BF16 R8, R72.reuse, R94, R8 ;  /* 0x0000005e4808723c */ /* 0x040fea0000041808 */
[----:B------:R-:W-:Y:S01]  /*27cd0*/  FADD R92, -R150, R165 ;  /* 0x000000a5965c7221 */ /* 0x000fe20000000100 */
[C---:B------:R-:W-:Y:S04]  /*27ce0*/  HMMA.16816.F32.BF16 R12, R72.reuse, R96, R12 ;  /* 0x00000060480c723c */ /* 0x040fe8000004180c */
[C---:B------:R-:W-:Y:S01]  /*27cf0*/  FSETP.GEU.AND P0, PT, R92.reuse, -126, PT ;  /* 0xc2fc00005c00780b */ /* 0x040fe20003f0e000 */
[----:B------:R-:W-:Y:S01]  /*27d00*/  FADD R93, -R143, R88 ;  /* 0x000000588f5d7221 */ /* 0x000fe20000000100 */
[C---:B------:R-:W-:Y:S04]  /*27d10*/  HMMA.16816.F32.BF16 R16, R72.reuse, R98, R16 ;  /* 0x000000624810723c */ /* 0x040fe80000041810 */
[----:B------:R-:W-:Y:S01]  /*27d20*/  FSETP.GEU.AND P3, PT, R93, -126, PT ;  /* 0xc2fc00005d00780b */ /* 0x000fe20003f6e000 */
[-C--:B------:R-:W-:Y:S01]  /*27d30*/  FMUL R88, R157, R140.reuse ;  /* 0x0000008c9d587220 */ /* 0x080fe20000400000 */
[C---:B------:R-:W-:Y:S05]  /*27d40*/  HMMA.16816.F32.BF16 R20, R72.reuse, R76, R20 ;  /* 0x0000004c4814723c */ /* 0x040fea0000041814 */
[----:B------:R-:W-:Y:S01]  /*27d50*/  @!P0 FMUL R92, R92, 0.5 ;  /* 0x3f0000005c5c8820 */ /* 0x000fe20000400000 */
[C---:B------:R-:W-:Y:S03]  /*27d60*/  HMMA.16816.F32.BF16 R24, R72.reuse, R78, R24 ;  /* 0x0000004e4818723c */ /* 0x040fe60000041818 */
[----:B------:R-:W2:Y:S02]  /*27d70*/  MUFU.EX2 R149, R92 ;  /* 0x0000005c00957308 */ /* 0x000ea40000000800 */
[----:B------:R-:W-:Y:S01]  /*27d80*/  FMUL R76, R155, R140 ;  /* 0x0000008c9b4c7220 */ /* 0x000fe20000400000 */
[C---:B-1----:R-:W-:Y:S05]  /*27d90*/  HMMA.16816.F32.BF16 R28, R72.reuse, R68, R28 ;  /* 0x00000044481c723c */ /* 0x042fea000004181c */
[----:B------:R-:W-:Y:S01]  /*27da0*/  FADD R89, -R143, R76 ;  /* 0x0000004c8f597221 */ /* 0x000fe20000000100 */
[C---:B------:R-:W-:Y:S01]  /*27db0*/  HMMA.16816.F32.BF16 R32, R72.reuse, R70, R32 ;  /* 0x000000464820723c */ /* 0x040fe20000041820 */
[----:B------:R-:W1:Y:S03]  /*27dc0*/  LDSM.16.MT88.4 R76, [R212+0x13000] ;  /* 0x01300000d44c783b */ /* 0x000e660000004200 */
[----:B------:R-:W-:Y:S01]  /*27dd0*/  FSETP.GEU.AND P2, PT, R89, -126, PT ;  /* 0xc2fc00005900780b */ /* 0x000fe20003f4e000 */
[----:B------:R-:W-:Y:S01]  /*27de0*/  @!P3 FMUL R93, R93, 0.5 ;  /* 0x3f0000005d5db820 */ /* 0x000fe20000400000 */
[C---:B------:R-:W-:Y:S03]  /*27df0*/  HMMA.16816.F32.BF16 R36, R72.reuse, R80, R36 ;  /* 0x000000504824723c */ /* 0x040fe60000041824 */
[----:B------:R-:W3:Y:S01]  /*27e00*/  LDSM.16.MT88.4 R68, [R211+0x13000] ;  /* 0x01300000d344783b */ /* 0x000ee20000004200 */
[----:B------:R-:W4:Y:S01]  /*27e10*/  MUFU.EX2 R0, R93 ;  /* 0x0000005d00007308 */ /* 0x000f220000000800 */
[----:B------:R-:W-:Y:S01]  /*27e20*/  FADD R94, -R150, R163 ;  /* 0x000000a3965e7221 */ /* 0x000fe20000000100 */
[C---:B------:R-:W-:Y:S04]  /*27e30*/  HMMA.16816.F32.BF16 R40, R72.reuse, R82, R40 ;  /* 0x000000524828723c */ /* 0x040fe80000041828 */
[----:B------:R-:W-:Y:S01]  /*27e40*/  FSETP.GEU.AND P6, PT, R94, -126, PT ;  /* 0xc2fc00005e00780b */ /* 0x000fe20003fce000 */
[----:B------:R-:W-:Y:S01]  /*27e50*/  FADD R150, -R150, R153 ;  /* 0x0000009996967221 */ /* 0x000fe20000000100 */
[C---:B------:R-:W-:Y:S04]  /*27e60*/  HMMA.16816.F32.BF16 R44, R72.reuse, R84, R44 ;  /* 0x00000054482c723c */ /* 0x040fe8000004182c */
[----:B------:R-:W-:Y:S01]  /*27e70*/  FSETP.GEU.AND P4, PT, R150, -126, PT ;  /* 0xc2fc00009600780b */ /* 0x000fe20003f8e000 */
[C---:B------:R-:W-:Y:S01]  /*27e80*/  FADD R88, -R143.reuse, R88 ;  /* 0x000000588f587221 */ /* 0x040fe20000000100 */
[C---:B------:R-:W-:Y:S01]  /*27e90*/  HMMA.16816.F32.BF16 R48, R72.reuse, R86, R48 ;  /* 0x000000564830723c */ /* 0x040fe20000041830 */
[----:B------:R-:W-:Y:S03]  /*27ea0*/  LDSM.16.MT88.4 R84, [R213+0x13800] ;  /* 0x01380000d554783b */ /* 0x000fe60000004200 */
[----:B------:R-:W-:Y:S01]  /*27eb0*/  FSETP.GEU.AND P1, PT, R88, -126, PT ;  /* 0xc2fc00005800780b */ /* 0x000fe20003f2e000 */
[----:B------:R-:W-:Y:S01]  /*27ec0*/  FADD R90, -R143, R90 ;  /* 0x0000005a8f5a7221 */ /* 0x000fe20000000100 */
[----:B--2---:R-:W-:Y:S01]  /*27ed0*/  @!P0 FMUL R149, R149, R149 ;  /* 0x0000009595958220 */ /* 0x004fe20000400000 */
[----:B------:R-:W-:Y:S01]  /*27ee0*/  @!P6 FMUL R94, R94, 0.5 ;  /* 0x3f0000005e5ee820 */ /* 0x000fe20000400000 */
[----:B------:R-:W-:Y:S02]  /*27ef0*/  @!P2 FMUL R89, R89, 0.5 ;  /* 0x3f0000005959a820 */ /* 0x000fe40000400000 */
[----:B------:R-:W-:Y:S01]  /*27f00*/  FSETP.GEU.AND P0, PT, R90, -126, PT ;  /* 0xc2fc00005a00780b */ /* 0x000fe20003f0e000 */
[----:B------:R-:W-:Y:S01]  /*27f10*/  @!P5 FMUL R91, R91, 0.5 ;  /* 0x3f0000005b5bd820 */ /* 0x000fe20000400000 */
[----:B------:R-:W-:Y:S01]  /*27f20*/  @!P4 FMUL R150, R150, 0.5 ;  /* 0x3f0000009696c820 */ /* 0x000fe20000400000 */
[----:B------:R2:W5:Y:S01]  /*27f30*/  MUFU.EX2 R140, R94 ;  /* 0x0000005e008c7308 */ /* 0x0005620000000800 */
[----:B----4-:R-:W-:Y:S01]  /*27f40*/  @!P3 FMUL R0, R0, R0 ;  /* 0x000000000000b220 */ /* 0x010fe20000400000 */
[C---:B-1----:R-:W-:Y:S03]  /*27f50*/  HMMA.16816.F32.BF16 R52, R72.reuse, R76, R52 ;  /* 0x0000004c4834723c */ /* 0x042fe60000041834 */
[----:B------:R-:W-:Y:S05]  /*27f60*/  @!P1 FMUL R88, R88, 0.5 ;  /* 0x3f00000058589820 */ /* 0x000fea0000400000 */
[----:B------:R-:W1:Y:S01]  /*27f70*/  MUFU.EX2 R147, R89 ;  /* 0x0000005900937308 */ /* 0x000e620000000800 */
[C---:B------:R-:W-:Y:S03]  /*27f80*/  HMMA.16816.F32.BF16 R56, R72.reuse, R78, R56 ;  /* 0x0000004e4838723c */ /* 0x040fe60000041838 */
[----:B------:R-:W-:Y:S03]  /*27f90*/  @!P0 FMUL R90, R90, 0.5 ;  /* 0x3f0000005a5a8820 */ /* 0x000fe60000400000 */
[C---:B---3--:R-:W-:Y:S03]  /*27fa0*/  HMMA.16816.F32.BF16 R60, R72.reuse, R68, R60 ;  /* 0x00000044483c723c */ /* 0x048fe6000004183c */
[----:B------:R-:W3:Y:S01]  /*27fb0*/  MUFU.EX2 R2, R91 ;  /* 0x0000005b00027308 */ /* 0x000ee20000000800 */
[----:B--2---:R-:W-:Y:S01]  /*27fc0*/  LDSM.16.MT88.4 R92, [R215+0x13800] ;  /* 0x01380000d75c783b */ /* 0x004fe20000004200 */
[----:B------:R-:W-:Y:S01]  /*27fd0*/  FADD R76, R110, R107 ;  /* 0x0000006b6e4c7221 */ /* 0x000fe20000000000 */
[----:B------:R-:W-:Y:S07]  /*27fe0*/  HMMA.16816.F32.BF16 R64, R72, R70, R64 ;  /* 0x000000464840723c */ /* 0x000fee0000041840 */
[----:B------:R-:W2:Y:S01]  /*27ff0*/  MUFU.EX2 R247, R150 ;  /* 0x0000009600f77308 */ /* 0x000ea20000000800 */
[----:B------:R-:W-:Y:S03]  /*28000*/  LDSM.16.MT88.4 R68, [R211+0x13800] ;  /* 0x01380000d344783b */ /* 0x000fe60000004200 */
[----:B------:R-:W-:Y:S01]  /*28010*/  FADD R76, R111, R76 ;  /* 0x0000004c6f4c7221 */ /* 0x000fe20000000000 */
[----:B-----5:R-:W-:Y:S01]  /*28020*/  @!P6 FMUL R140, R140, R140 ;  /* 0x0000008c8c8ce220 */ /* 0x020fe20000400000 */
[----:B-1----:R-:W-:Y:S04]  /*28030*/  @!P2 FMUL R147, R147, R147 ;  /* 0x000000939393a220 */ /* 0x002fe80000400000 */
[----:B------:R-:W1:Y:S01]  /*28040*/  MUFU.EX2 R141, R88 ;  /* 0x00000058008d7308 */ /* 0x000e620000000800 */
[----:B------:R-:W4:Y:S01]  /*28050*/  LDSM.16.MT88.4 R108, [R212+0xf800] ;  /* 0x00f80000d46c783b */ /* 0x000f220000004200 */
[----:B---3--:R-:W-:Y:S01]  /*28060*/  @!P5 FMUL R2, R2, R2 ;  /* 0x000000020202d220 */ /* 0x008fe20000400000 */
[----:B------:R-:W-:Y:S01]  /*28070*/  F2FP.BF16.F32.PACK_AB R132, R140, R149 ;  /* 0x000000958c84723e */ /* 0x000fe200000010ff */
[----:B------:R-:W-:Y:S01]  /*28080*/  FADD R113, R113, R76 ;  /* 0x0000004c71717221 */ /* 0x000fe20000000000 */
[----:B------:R-:W-:Y:S05]  /*28090*/  F2FP.BF16.F32.PACK_AB R133, R147, R0 ;  /* 0x000000009385723e */ /* 0x000fea00000010ff */
[----:B------:R-:W3:Y:S01]  /*280a0*/  MUFU.EX2 R142, R90 ;  /* 0x0000005a008e7308 */ /* 0x000ee20000000800 */
[----:B--2---:R-:W-:Y:S01]  /*280b0*/  @!P4 FMUL R247, R247, R247 ;  /* 0x000000f7f7f7c220 */ /* 0x004fe20000400000 */
[----:B------:R-:W-:Y:S01]  /*280c0*/  FADD R113, R114, R113 ;  /* 0x0000007172717221 */ /* 0x000fe20000000000 */
[----:B------:R-:W2:Y:S03]  /*280d0*/  LDSM.16.MT88.4 R76, [R212+0x13800] ;  /* 0x01380000d44c783b */ /* 0x000ea60000004200 */
[----:B------:R-:W-:Y:S01]  /*280e0*/  F2FP.BF16.F32.PACK_AB R134, R247, R2 ;  /* 0x00000002f786723e */ /* 0x000fe200000010ff */
[----:B------:R-:W-:Y:S01]  /*280f0*/  FADD R152, R152, R113 ;  /* 0x0000007198987221 */ /* 0x000fe20000000000 */
[----:B-1----:R-:W-:Y:S01]  /*28100*/  @!P1 FMUL R141, R141, R141 ;  /* 0x0000008d8d8d9220 */ /* 0x002fe20000400000 */
[----:B---3--:R-:W-:Y:S01]  /*28110*/  @!P0 FMUL R142, R142, R142 ;  /* 0x0000008e8e8e8220 */ /* 0x008fe20000400000 */
[----:B------:R-:W-:Y:S04]  /*28120*/  ISETP.GT.AND P0, PT, R241, R226, PT ;  /* 0x000000e2f100720c */ /* 0x000fe80003f04270 */
[----:B------:R-:W-:Y:S07]  /*28130*/  F2FP.BF16.F32.PACK_AB R135, R142, R141 ;  /* 0x0000008d8e87723e */ /* 0x000fee00000010ff */
[C---:B------:R-:W-:Y:S06]  /*28140*/  HMMA.16816.F32.BF16 R128, R132.reuse, R124, R4 ;  /* 0x0000007c8480723c */ /* 0x040fec0000041804 */
[C---:B------:R-:W-:Y:S05]  /*28150*/  HMMA.16816.F32.BF16 R124, R132.reuse, R126, R8 ;  /* 0x0000007e847c723c */ /* 0x040fea0000041808 */
[----:B------:R-:W-:Y:S01]  /*28160*/  FADD R5, R121, R152 ;  /* 0x0000009879057221 */ /* 0x000fe20000000000 */
[----:B------:R-:W-:Y:S02]  /*28170*/  FADD R4, R122, R123 ;  /* 0x0000007b7a047221 */ /* 0x000fe40000000000 */
[C---:B------:R-:W-:Y:S03]  /*28180*/  HMMA.16816.F32.BF16 R120, R132.reuse, R116, R12 ;  /* 0x000000748478723c */ /* 0x040fe6000004180c */
[----:B------:R-:W-:Y:S01]  /*28190*/  FADD R5, R154, R5 ;  /* 0x000000059a057221 */ /* 0x000fe20000000000 */
[----:B------:R-:W-:Y:S02]  /*281a0*/  FADD R251, R251, R4 ;  /* 0x00000004fbfb7221 */ /* 0x000fe40000000000 */
        /* <DEDUP_REMOVED lines=19> */
[C---:B--2---:R-:W-:Y:S04]  /*282e0*/  HMMA.16816.F32.BF16 R80, R132.reuse, R76, R52 ;  /* 0x0000004c8450723c */ /* 0x044fe80000041834 */
        /* <DEDUP_REMOVED lines=24> */
[----:B------:R-:W-:Y:S01]  /*28470*/  MOV R0, R139 ;  /* 0x0000008b00007202 */ /* 0x000fe20000000f00 */
[----:B------:R-:W-:Y:S01]  /*28480*/  FADD R247, R247, R2 ;  /* 0x00000002f7f77221 */ /* 0x000fe20000000000 */
[----:B------:R-:W-:Y:S01]  /*28490*/  MOV R2, R138 ;  /* 0x0000008a00027202 */ /* 0x000fe20000000f00 */
[----:B------:R-:W-:Y:S01]  /*284a0*/  FADD R245, R142, R141 ;  /* 0x0000008d8ef57221 */ /* 0x000fe20000000000 */
[----:B------:R-:W-:Y:S06]  /*284b0*/  @P0 BRA `(.L_x_2558) ;  /* 0xffffff9000a40947 */ /* 0x000fec000383ffff */
.L_x_2549:
[----:B------:R-:W1:Y:S08]  /*284c0*/  LDC.64 R2, c[0x0][0x208] ;  /* 0x00008200ff027b82 */ /* 0x000e700000000a00 */
[----:B------:R-:W2:Y:S01]  /*284d0*/  LDC.64 R4, c[0x0][0x198] ;  /* 0x00006600ff047b82 */ /* 0x000ea20000000a00 */
[----:B------:R-:W-:Y:S01]  /*284e0*/  UMOV UR6, 0xffffffff ;  /* 0xffffffff00067882 */ /* 0x000fe20000000000 */
[----:B-1----:R-:W-:-:S02]  /*284f0*/  R2UR UR8, R2 ;  /* 0x00000000020872ca */ /* 0x002fc400000e0000 */
[----:B------:R-:W-:-:S13]  /*28500*/  R2UR UR9, R3 ;  /* 0x00000000030972ca */ /* 0x000fda00000e0000 */
[----:B--2---:R1:W5:Y:S01]  /*28510*/  LD.E R8, desc[UR8][R4.64+0xd8] ;  /* 0x0000d80804087980 */ /* 0x004362000c101900 */
        /* <DEDUP_REMOVED lines=8> */
.L_x_2590:
        /* <DEDUP_REMOVED lines=14> */
[----:B-1-3-5:R-:W-:Y:S05]  /*28680*/  CALL.REL.NOINC `($__internal_23_$__cuda_sm20_rcp_rn_f32_slowpath) ;  /* 0x0000001800447944 */ /* 0x02afea0003c00000 */
[----:B------:R-:W-:Y:S01]  /*28690*/  MOV R9, R12 ;  /* 0x0000000c00097202 */ /* 0x000fe20000000f00 */
[----:B------:R-:W-:Y:S05]  /*286a0*/  BRA `(.L_x_2564) ;  /* 0x0000000000107947 */ /* 0x000fea0003800000 */
.L_x_2563:
[----:B------:R-:W2:Y:S02]  /*286b0*/  MUFU.RCP R9, R11 ;  /* 0x0000000b00097308 */ /* 0x000ea40000001000 */
[----:B--2---:R-:W-:-:S04]  /*286c0*/  FFMA R0, R11, R9, -1 ;  /* 0xbf8000000b007423 */ /* 0x004fc80000000009 */
[----:B------:R-:W-:-:S04]  /*286d0*/  FADD.FTZ R0, -R0, -RZ ;  /* 0x800000ff00007221 */ /* 0x000fc80000010100 */
[----:B------:R-:W-:-:S07]  /*286e0*/  FFMA R9, R9, R0, R9 ;  /* 0x0000000009097223 */ /* 0x000fce0000000009 */
.L_x_2564:
[----:B------:R-:W-:Y:S05]  /*286f0*/  BSYNC B1 ;  /* 0x0000000000017941 */ /* 0x000fea0003800000 */
.L_x_2562:
[----:B------:R-:W-:-:S13]  /*28700*/  FSETP.GEU.AND P0, PT, |R11|, 1.175494350822287508e-38, PT ;  /* 0x008000000b00780b */ /* 0x000fda0003f0e200 */
[----:B------:R-:W-:-:S04]  /*28710*/  @!P0 FMUL R11, R11, 16777216 ;  /* 0x4b8000000b0b8820 */ /* 0x000fc80000400000 */
[----:B------:R-:W2:Y:S02]  /*28720*/  MUFU.LG2 R13, R11 ;  /* 0x0000000b000d7308 */ /* 0x000ea40000000c00 */
[----:B--2---:R-:W-:-:S04]  /*28730*/  @!P0 FADD R13, R13, -24 ;  /* 0xc1c000000d0d8421 */ /* 0x004fc80000000000 */
[----:B------:R-:W-:-:S04]  /*28740*/  FMUL R13, R13, 0.69314718246459960938 ;  /* 0x3f3172180d0d7820 */ /* 0x000fc80000400000 */
[----:B-----5:R-:W-:-:S07]  /*28750*/  FFMA R0, R8, R139, R13 ;  /* 0x0000008b08007223 */ /* 0x020fce000000000d */
.L_x_2561:
[----:B------:R-:W-:Y:S05]  /*28760*/  BSYNC B2 ;  /* 0x0000000000027941 */ /* 0x000fea0003800000 */
.L_x_2560:
        /* <DEDUP_REMOVED lines=42> */
[----:B-1-3-5:R-:W-:Y:S05]  /*28a10*/  CALL.REL.NOINC `($__internal_23_$__cuda_sm20_rcp_rn_f32_slowpath) ;  /* 0x0000001400607944 */ /* 0x02afea0003c00000 */
[----:B------:R-:W-:Y:S01]  /*28a20*/  MOV R7, R12 ;  /* 0x0000000c00077202 */ /* 0x000fe20000000f00 */
[----:B------:R-:W-:Y:S05]  /*28a30*/  BRA `(.L_x_2569) ;  /* 0x0000000000107947 */ /* 0x000fea0003800000 */
.L_x_2568:
[----:B------:R-:W2:Y:S02]  /*28a40*/  MUFU.RCP R7, R17 ;  /* 0x0000001100077308 */ /* 0x000ea40000001000 */
[----:B--2---:R-:W-:-:S04]  /*28a50*/  FFMA R6, R17, R7, -1 ;  /* 0xbf80000011067423 */ /* 0x004fc80000000007 */
[----:B------:R-:W-:-:S04]  /*28a60*/  FADD.FTZ R6, -R6, -RZ ;  /* 0x800000ff06067221 */ /* 0x000fc80000010100 */
[----:B------:R-:W-:-:S07]  /*28a70*/  FFMA R7, R7, R6, R7 ;  /* 0x0000000607077223 */ /* 0x000fce0000000007 */
.L_x_2569:
[----:B------:R-:W-:Y:S05]  /*28a80*/  BSYNC B1 ;  /* 0x0000000000017941 */ /* 0x000fea0003800000 */
.L_x_2567:
[----:B------:R-:W-:-:S13]  /*28a90*/  FSETP.GEU.AND P0, PT, |R17|, 1.175494350822287508e-38, PT ;  /* 0x008000001100780b */ /* 0x000fda0003f0e200 */
[----:B------:R-:W-:-:S04]  /*28aa0*/  @!P0 FMUL R17, R17, 16777216 ;  /* 0x4b80000011118820 */ /* 0x000fc80000400000 */
[----:B------:R-:W2:Y:S02]  /*28ab0*/  MUFU.LG2 R9, R17 ;  /* 0x0000001100097308 */ /* 0x000ea40000000c00 */
[----:B--2---:R-:W-:-:S04]  /*28ac0*/  @!P0 FADD R9, R9, -24 ;  /* 0xc1c0000009098421 */ /* 0x004fc80000000000 */
[----:B------:R-:W-:-:S04]  /*28ad0*/  FMUL R9, R9, 0.69314718246459960938 ;  /* 0x3f31721809097820 */ /* 0x000fc80000400000 */
[----:B-----5:R-:W-:-:S07]  /*28ae0*/  FFMA R6, R8, R138, R9 ;  /* 0x0000008a08067223 */ /* 0x020fce0000000009 */
.L_x_2566:
[----:B------:R-:W-:Y:S05]  /*28af0*/  BSYNC B2 ;  /* 0x0000000000027941 */ /* 0x000fea0003800000 */
.L_x_2565:
        /* <DEDUP_REMOVED lines=74> */
[----:B------:R-:W-:Y:S01]  /*28fa0*/  IMAD.IADD R18, R15, 0x1, R16 ;  /* 0x000000010f127824 */ /* 0x000fe200078e0210 */
[----:B------:R-:W-:-:S02]  /*28fb0*/  IADD3 R16, R7, R16, RZ ;  /* 0x0000001007107210 */ /* 0x000fc40007ffe0ff */
        /* <DEDUP_REMOVED lines=28> */
[----:B------:R3:W-:Y:S04]  /*29180*/  STS.64 [R16+0x4800], R70 ;  /* 0x0048004610007388 */ /* 0x0007e80000000a00 */
[----:B--2---:R-:W2:Y:S04]  /*29190*/  LD.E.64 R14, desc[UR10][R4.64+0xb0] ;  /* 0x0000b00a040e7980 */ /* 0x004ea8000c101b00 */
[----:B---3--:R-:W3:Y:S01]  /*291a0*/  LD.E R20, desc[UR8][R4.64+0x60] ;  /* 0x0000600804147980 */ /* 0x008ee2000c101900 */
[----:B------:R-:W1:Y:S01]  /*291b0*/  S2R R13, SR_TID.X ;  /* 0x00000000000d7919 */ /* 0x000e620000002100 */
[----:B----4-:R-:W-:-:S02]  /*291c0*/  LEA.HI R17, R9, R8, RZ, 0x4 ;  /* 0x0000000809117211 */ /* 0x010fc400078f20ff */
[----:B------:R-:W-:Y:S01]  /*291d0*/  SHF.R.S32.HI R12, RZ, 0x1f, R229 ;  /* 0x0000001fff0c7819 */ /* 0x000fe200000114e5 */
[----:B------:R4:W5:Y:S01]  /*291e0*/  LD.E R7, desc[UR8][R4.64+0xcc] ;  /* 0x0000cc0804077980 */ /* 0x000962000c101900 */
[----:B------:R-:W-:-:S03]  /*291f0*/  LOP3.LUT R17, R17, 0xfffffff0, RZ, 0xc0, !PT ;  /* 0xfffffff011117812 */ /* 0x000fc600078ec0ff */
[----:B------:R4:W5:Y:S02]  /*29200*/  LD.E.64 R80, desc[UR8][R4.64+0x78] ;  /* 0x0000780804507980 */ /* 0x000964000c101b00 */
[----:B------:R-:W-:Y:S02]  /*29210*/  IMAD.IADD R76, R8, 0x1, -R17 ;  /* 0x00000001084c7824 */ /* 0x000fe400078e0a11 */
[----:B------:R4:W5:Y:S03]  /*29220*/  LD.E.64 R82, desc[UR8][R4.64+0xa8] ;  /* 0x0000a80804527980 */ /* 0x000966000c101b00 */
[----:B-1----:R-:W-:-:S05]  /*29230*/  LEA.HI R18, R76, R76, RZ, 0x1 ;  /* 0x0000004c4c127211 */ /* 0x002fca00078f08ff */
[----:B------:R-:W-:Y:S01]  /*29240*/  IMAD.SHL.U32 R17, R18, 0x4, RZ ;  /* 0x0000000412117824 */ /* 0x000fe200078e00ff */
[C---:B------:R-:W-:Y:S02]  /*29250*/  LEA.HI R9, R12.reuse, R13, RZ, 0x4 ;  /* 0x0000000d0c097211 */ /* 0x040fe400078f20ff */
[----:B------:R-:W-:Y:S02]  /*29260*/  LEA.HI R12, R12, R229, RZ, 0x5 ;  /* 0x000000e50c0c7211 */ /* 0x000fe400078f28ff */
[----:B------:R-:W-:Y:S02]  /*29270*/  SHF.R.S32.HI R9, RZ, 0x4, R9 ;  /* 0x00000004ff097819 */ /* 0x000fe40000011409 */
[----:B------:R-:W-:Y:S02]  /*29280*/  LOP3.LUT R12, R12, 0xffffffe0, RZ, 0xc0, !PT ;  /* 0xffffffe00c0c7812 */ /* 0x000fe400078ec0ff */
[----:B------:R-:W-:Y:S02]  /*29290*/  SHF.L.U32 R16, R9, 0x6, RZ ;  /* 0x0000000609107819 */ /* 0x000fe400000006ff */
[----:B------:R-:W-:-:S02]  /*292a0*/  IADD3 R12, -R12, R13, RZ ;  /* 0x0000000d0c0c7210 */ /* 0x000fc40007ffe1ff */
[----:B------:R-:W-:Y:S02]  /*292b0*/  SHF.R.S32.HI R13, RZ, 0x1f, R232 ;  /* 0x0000001fff0d7819 */ /* 0x000fe400000114e8 */
[----:B------:R-:W-:Y:S02]  /*292c0*/  LOP3.LUT R16, R16, 0x1c0, RZ, 0xc0, !PT ;  /* 0x000001c010107812 */ /* 0x000fe400078ec0ff */
[----:B------:R-:W-:Y:S02]  /*292d0*/  LEA.HI R12, R13, R12, RZ, 0x2 ;  /* 0x0000000c0d0c7211 */ /* 0x000fe400078f10ff */
[----:B------:R-:W-:Y:S02]  /*292e0*/  SHF.R.S32.HI R19, RZ, 0x1f, R10 ;  /* 0x0000001fff137819 */ /* 0x000fe4000001140a */
[----:B------:R-:W-:Y:S02]  /*292f0*/  LOP3.LUT R13, R18, 0xffffffe, RZ, 0xc0, !PT ;  /* 0x0ffffffe120d7812 */ /* 0x000fe400078ec0ff */
[----:B------:R-:W-:-:S02]  /*29300*/  LOP3.LUT R17, R16, 0x38, R17, 0xf8, !PT ;  /* 0x0000003810117812 */ /* 0x000fc400078ef811 */
[----:B------:R-:W-:Y:S01]  /*29310*/  SHF.R.U32.HI R16, RZ, 0x3, R16 ;  /* 0x00000003ff107819 */ /* 0x000fe20000011610 */
[----:B------:R-:W-:Y:S01]  /*29320*/  IMAD.IADD R13, R76, 0x1, -R13 ;  /* 0x000000014c0d7824 */ /* 0x000fe200078e0a0d */
[----:B------:R-:W-:Y:S02]  /*29330*/  LEA.HI R19, R19, R10, RZ, 0x2 ;  /* 0x0000000a13137211 */ /* 0x000fe400078f10ff */
[----:B------:R-:W-:Y:S02]  /*29340*/  LOP3.LUT R11, R11, 0xffffffe0, RZ, 0xc0, !PT ;  /* 0xffffffe00b0b7812 */ /* 0x000fe400078ec0ff */
[----:B------:R-:W-:Y:S02]  /*29350*/  LOP3.LUT R16, R17, R16, RZ, 0x3c, !PT ;  /* 0x0000001011107212 */ /* 0x000fe400078e3cff */
[----:B------:R-:W-:Y:S02]  /*29360*/  LOP3.LUT R19, R19, 0xffffffc, RZ, 0xc0, !PT ;  /* 0x0ffffffc13137812 */ /* 0x000fe400078ec0ff */
[----:B------:R-:W-:-:S02]  /*29370*/  IADD3 R11, -R11, R8, RZ ;  /* 0x000000080b0b7210 */ /* 0x000fc40007ffe1ff */
[----:B------:R-:W-:Y:S01]  /*29380*/  LEA R8, R13, R16, 0x2 ;  /* 0x000000100d087211 */ /* 0x000fe200078e10ff */
[----:B------:R-:W-:Y:S01]  /*29390*/  IMAD.IADD R19, R10, 0x1, -R19 ;  /* 0x000000010a137824 */ /* 0x000fe200078e0a13 */
[----:B------:R-:W-:Y:S01]  /*293a0*/  SHF.R.S32.HI R12, RZ, 0x2, R12 ;  /* 0x00000002ff0c7819 */ /* 0x000fe2000001140c */
[----:B------:R-:W-:Y:S01]  /*293b0*/  IMAD.SHL.U32 R78, R231, 0x40, RZ ;  /* 0x00000040e74e7824 */ /* 0x000fe200078e00ff */
[----:B------:R-:W-:Y:S01]  /*293c0*/  LEA R8, R8, UR6, 0x2 ;  /* 0x0000000608087c11 */ /* 0x000fe2000f8e10ff */
[----:B------:R-:W-:Y:S01]  /*293d0*/  BAR.SYNC.DEFER_BLOCKING 0x0 ;  /* 0x0000000000007b1d */ /* 0x000fe20000010000 */
[----:B------:R-:W-:Y:S02]  /*293e0*/  LOP3.LUT P0, RZ, R11, 0x3, RZ, 0xc0, !PT ;  /* 0x000000030bff7812 */ /* 0x000fe4000780c0ff */
[----:B------:R-:W-:-:S03]  /*293f0*/  LEA R11, R19, R12, 0x4 ;  /* 0x0000000c130b7211 */ /* 0x000fc600078e20ff */
[----:B------:R4:W1:Y:S04]  /*29400*/  LDS.128 R72, [R8] ;  /* 0x0000000008487984 */ /* 0x0008680000000c00 */
        /* <DEDUP_REMOVED lines=15> */
[----:B---3--:R-:W-:Y:S02]  /*29500*/  IMAD R14, R14, R20, R233 ;  /* 0x000000140e0e7224 */ /* 0x008fe400078e02e9 */
[----:B------:R4:W2:Y:S02]  /*29510*/  LDS.128 R20, [R8+0x6800] ;  /* 0x0068000008147984 */ /* 0x0008a40000000c00 */
[----:B------:R-:W-:Y:S02]  /*29520*/  IMAD R78, R15, R14, R78 ;  /* 0x0000000e0f4e7224 */ /* 0x000fe400078e024e */
[----:B------:R4:W3:Y:S01]  /*29530*/  LDS.128 R12, [R8+0x7800] ;  /* 0x00780000080c7984 */ /* 0x0008e20000000c00 */
[----:B-1----:R-:W-:Y:S05]  /*29540*/  @P0 BRA `(.L_x_2571) ;  /* 0x00000000003c0947 */ /* 0x002fea0003800000 */
[----:B----4-:R-:W-:Y:S01]  /*29550*/  IMAD R8, R231, -0x40, R234 ;  /* 0xffffffc0e7087824 */ /* 0x010fe200078e02ea */
[----:B------:R-:W-:Y:S01]  /*29560*/  SHF.R.S32.HI R10, RZ, 0x1f, R78 ;  /* 0x0000001fff0a7819 */ /* 0x000fe2000001144e */
[----:B------:R-:W-:-:S03]  /*29570*/  VIADD R77, R11, 0x8 ;  /* 0x000000080b4d7836 */ /* 0x000fc60000000000 */
[-C--:B------:R-:W-:Y:S02]  /*29580*/  ISETP.GE.AND P2, PT, R11, R8.reuse, PT ;  /* 0x000000080b00720c */ /* 0x080fe40003f46270 */
[----:B------:R-:W-:Y:S02]  /*29590*/  ISETP.GE.AND P1, PT, R77, R8, PT ;  /* 0x000000084d00720c */ /* 0x000fe40003f26270 */
[----:B------:R-:W-:-:S04]  /*295a0*/  IADD3 R8, P0, R78, R11, RZ ;  /* 0x0000000b4e087210 */ /* 0x000fc80007f1e0ff */
[----:B------:R-:W-:Y:S02]  /*295b0*/  LEA.HI.X.SX32 R11, R11, R10, 0x1, P0 ;  /* 0x0000000a0b0b7211 */ /* 0x000fe400000f0eff */
[----:B-----5:R-:W-:-:S03]  /*295c0*/  LEA R10, P0, R8, R82, 0x2 ;  /* 0x00000052080a7211 */ /* 0x020fc600078010ff */
[C---:B------:R-:W-:Y:S02]  /*295d0*/  @!P2 R2UR UR10, R2.reuse ;  /* 0x00000000020aa2ca */ /* 0x040fe400000e0000 */
[C---:B------:R-:W-:Y:S02]  /*295e0*/  @!P2 R2UR UR11, R3.reuse ;  /* 0x00000000030ba2ca */ /* 0x040fe400000e0000 */
[----:B------:R-:W-:Y:S02]  /*295f0*/  @!P1 R2UR UR8, R2 ;  /* 0x00000000020892ca */ /* 0x000fe400000e0000 */
[----:B------:R-:W-:Y:S02]  /*29600*/  @!P1 R2UR UR9, R3 ;  /* 0x00000000030992ca */ /* 0x000fe400000e0000 */
[----:B------:R-:W-:-:S07]  /*29610*/  LEA.HI.X R11, R8, R83, R11, 0x2, P0 ;  /* 0x00000053080b7211 */ /* 0x000fce00000f140b */
[----:B------:R1:W-:Y:S04]  /*29620*/  @!P2 ST.E desc[UR10][R10.64], R0 ;  /* 0x000000000a00a985 */ /* 0x0003e8000c10190a */
[----:B------:R1:W-:Y:S02]  /*29630*/  @!P1 ST.E desc[UR8][R10.64+0x20], R6 ;  /* 0x000020060a009985 */ /* 0x0003e4000c101908 */
.L_x_2571:
[----:B------:R-:W-:Y:S05]  /*29640*/  BSYNC B0 ;  /* 0x0000000000007941 */ /* 0x000fea0003800000 */
.L_x_2570:
[----:B-----5:R-:W-:Y:S01]  /*29650*/  IMAD.SHL.U32 R82, R76, 0x4, RZ ;  /* 0x000000044c527824 */ /* 0x020fe200078e00ff */
[----:B------:R-:W-:Y:S02]  /*29660*/  R2UR UR8, R2 ;  /* 0x00000000020872ca */ /* 0x000fe400000e0000 */
[----:B------:R-:W-:Y:S02]  /*29670*/  R2UR UR9, R3 ;  /* 0x00000000030972ca */ /* 0x000fe400000e0000 */
[----:B------:R-:W-:Y:S01]  /*29680*/  SHF.R.S32.HI R83, RZ, 0x1f, R82 ;  /* 0x0000001fff537819 */ /* 0x000fe20000011452 */
[----:B------:R-:W-:Y:S02]  /*29690*/  IMAD R234, R231, -0x40, R234 ;  /* 0xffffffc0e7ea7824 */ /* 0x000fe400078e02ea */
[----:B-1----:R-:W-:Y:S02]  /*296a0*/  VIADD R11, R9, 0x8 ;  /* 0x00000008090b7836 */ /* 0x002fe40000000000 */
[----:B------:R-:W-:-:S02]  /*296b0*/  IMAD R7, R78, R7, RZ ;  /* 0x000000074e077224 */ /* 0x000fc400078e02ff */
[----:B------:R-:W-:Y:S01]  /*296c0*/  IMAD.WIDE R84, R9, 0x80, R82 ;  /* 0x0000008009547825 */ /* 0x000fe200078e0252 */
[----:B------:R-:W-:-:S03]  /*296d0*/  ISETP.GE.AND P0, PT, R11, R234, PT ;  /* 0x000000ea0b00720c */ /* 0x000fc60003f06270 */
[----:B----4-:R1:W5:Y:S01]  /*296e0*/  LD.E R4, desc[UR8][R4.64+0xc0] ;  /* 0x0000c00804047980 */ /* 0x010362000c101900 */
[----:B------:R-:W-:Y:S01]  /*296f0*/  IADD3 R11, P2, R84, R7, RZ ;  /* 0x00000007540b7210 */ /* 0x000fe20007f5e0ff */
[C---:B------:R-:W-:Y:S01]  /*29700*/  VIADD R79, R9.reuse, 0x10 ;  /* 0x00000010094f7836 */ /* 0x040fe20000000000 */
[----:B------:R-:W-:Y:S01]  /*29710*/  BSSY B0, `(.L_x_2572) ;  /* 0x000001c000007945 */ /* 0x000fe20003800000 */
[----:B------:R-:W-:Y:S01]  /*29720*/  VIADD R77, R9, 0x18 ;  /* 0x00000018094d7836 */ /* 0x000fe20000000000 */
[----:B------:R-:W-:Y:S01]  /*29730*/  LEA.HI.X.SX32 R0, R7, R85, 0x1, P2 ;  /* 0x0000005507007211 */ /* 0x000fe200010f0eff */
[----:B------:R-:W-:Y:S01]  /*29740*/  VIADD R7, R9, 0x28 ;  /* 0x0000002809077836 */ /* 0x000fe20000000000 */
[----:B------:R-:W-:Y:S02]  /*29750*/  LEA R6, P2, R11, R80, 0x2 ;  /* 0x000000500b067211 */ /* 0x000fe400078410ff */
[-C--:B------:R-:W-:Y:S02]  /*29760*/  ISETP.GE.AND P1, PT, R79, R234.reuse, PT ;  /* 0x000000ea4f00720c */ /* 0x080fe40003f26270 */
[----:B------:R-:W-:-:S02]  /*29770*/  ISETP.GE.AND P4, PT, R7, R234, PT ;  /* 0x000000ea0700720c */ /* 0x000fc40003f86270 */
[----:B------:R-:W-:Y:S02]  /*29780*/  LEA.HI.X R7, R11, R81, R0, 0x2, P2 ;  /* 0x000000510b077211 */ /* 0x000fe400010f1400 */
[-C--:B------:R-:W-:Y:S02]  /*29790*/  ISETP.GE.AND P2, PT, R9, R234.reuse, PT ;  /* 0x000000ea0900720c */ /* 0x080fe40003f46270 */
[----:B------:R-:W-:Y:S01]  /*297a0*/  ISETP.GE.AND P6, PT, R77, R234, PT ;  /* 0x000000ea4d00720c */ /* 0x000fe20003fc6270 */
[----:B-1----:R-:W-:-:S05]  /*297b0*/  VIADD R5, R9, 0x20 ;  /* 0x0000002009057836 */ /* 0x002fca0000000000 */
[----:B------:R-:W-:Y:S01]  /*297c0*/  ISETP.GE.AND P5, PT, R5, R234, PT ;  /* 0x000000ea0500720c */ /* 0x000fe20003fa6270 */
[C---:B------:R-:W-:Y:S02]  /*297d0*/  VIADD R5, R9.reuse, 0x30 ;  /* 0x0000003009057836 */ /* 0x040fe40000000000 */
[----:B------:R-:W-:-:S03]  /*297e0*/  VIADD R9, R9, 0x38 ;  /* 0x0000003809097836 */ /* 0x000fc60000000000 */
[----:B------:R-:W-:Y:S01]  /*297f0*/  ISETP.GE.AND P3, PT, R5, R234, PT ;  /* 0x000000ea0500720c */ /* 0x000fe20003f66270 */
[----:B------:R-:W-:Y:S01]  /*29800*/  VIADD R5, R82, 0x40 ;  /* 0x0000004052057836 */ /* 0x000fe20000000000 */
[----:B------:R-:W-:Y:S11]  /*29810*/  @P2 BRA `(.L_x_2573) ;  /* 0x00000000002c2947 */ /* 0x000ff60003800000 */
        /* <DEDUP_REMOVED lines=11> */
.L_x_2573:
[----:B------:R-:W-:Y:S05]  /*298d0*/  BSYNC B0 ;  /* 0x0000000000007941 */ /* 0x000fea0003800000 */
.L_x_2572:
        /* <DEDUP_REMOVED lines=11> */
.L_x_2575:
[----:B------:R-:W-:Y:S05]  /*29990*/  BSYNC B0 ;  /* 0x0000000000007941 */ /* 0x000fea0003800000 */
.L_x_2574:
        /* <DEDUP_REMOVED lines=10> */
.L_x_2577:
[----:B------:R-:W-:Y:S05]  /*29a40*/  BSYNC B0 ;  /* 0x0000000000007941 */ /* 0x000fea0003800000 */
.L_x_2576:
        /* <DEDUP_REMOVED lines=10> */
.L_x_2579:
[----:B------:R-:W-:Y:S05]  /*29af0*/  BSYNC B0 ;  /* 0x0000000000007941 */ /* 0x000fea0003800000 */
.L_x_2578:
        /* <DEDUP_REMOVED lines=10> */
.L_x_2581:
[----:B------:R-:W-:Y:S05]  /*29ba0*/  BSYNC B0 ;  /* 0x0000000000007941 */ /* 0x000fea0003800000 */
.L_x_2580:
        /* <DEDUP_REMOVED lines=9> */
[----:B--2---:R1:W-:Y:S02]  /*29c40*/  @!P0 ST.E.128 desc[UR8][R6.64+0x5100], R20 ;  /* 0x0051001406008985 */ /* 0x0043e4000c101d08 */
.L_x_2583:
[----:B------:R-:W-:Y:S05]  /*29c50*/  BSYNC B0 ;  /* 0x0000000000007941 */ /* 0x000fea0003800000 */
.L_x_2582:
        /* <DEDUP_REMOVED lines=10> */
.L_x_2585:
[----:B------:R-:W-:Y:S05]  /*29d00*/  BSYNC B0 ;  /* 0x0000000000007941 */ /* 0x000fea0003800000 */
.L_x_2584:
[----:B------:R-:W-:-:S04]  /*29d10*/  MOV R231, 0x0 ;  /* 0x0000000000e77802 */ /* 0x000fc80000000f00 */
[----:B-12345:R-:W-:Y:S05]  /*29d20*/  @P2 RET.REL.NODEC R230 `(_ZN13pytorch_flash24flash_fwd_splitkv_kernelI23Flash_fwd_kernel_traitsILi128ELi64ELi128ELi4ELb0ELb0EN7cutlass10bfloat16_tE19Flash_kernel_traitsILi128ELi64ELi128ELi4ES3_EELb0ELb1ELb0ELb0ELb0ELb0ELb1ELb1EEEvNS_16Flash_fwd_paramsE) ;  /* 0xfffffd60e6b42950 */ /* 0x03efea0003c3ffff */
[-C--:B------:R-:W-:Y:S01]  /*29d30*/  ISETP.GE.AND P1, PT, R82, R4.reuse, PT ;  /* 0x000000045200720c */ /* 0x080fe20003f26270 */
[----:B------:R-:W-:Y:S01]  /*29d40*/  IMAD.MOV.U32 R231, RZ, RZ, 0x0 ;  /* 0x00000000ffe77424 */ /* 0x000fe200078e00ff */
[----:B------:R-:W-:-:S11]  /*29d50*/  ISETP.GE.AND P0, PT, R5, R4, PT ;  /* 0x000000040500720c */ /* 0x000fd60003f06270 */
[----:B------:R-:W-:Y:S02]  /*29d60*/  @!P1 R2UR UR8, R2 ;  /* 0x00000000020892ca */ /* 0x000fe400000e0000 */
[----:B------:R-:W-:-:S13]  /*29d70*/  @!P1 R2UR UR9, R3 ;  /* 0x00000000030992ca */ /* 0x000fda00000e0000 */
[----:B------:R1:W-:Y:S02]  /*29d80*/  @!P1 ST.E.128 desc[UR8][R6.64+0x7000], R44 ;  /* 0x0070002c06009985 */ /* 0x0003e4000c101d08 */
[----:B-1----:R-:W-:Y:S05]  /*29d90*/  @P0 RET.REL.NODEC R230 `(_ZN13pytorch_flash24flash_fwd_splitkv_kernelI23Flash_fwd_kernel_traitsILi128ELi64ELi128ELi4ELb0ELb0EN7cutlass10bfloat16_tE19Flash_kernel_traitsILi128ELi64ELi128ELi4ES3_EELb0ELb1ELb0ELb0ELb0ELb0ELb1ELb1EEEvNS_16Flash_fwd_paramsE) ;  /* 0xfffffd60e6980950 */ /* 0x002fea0003c3ffff */
[----:B------:R-:W-:Y:S01]  /*29da0*/  R2UR UR8, R2 ;  /* 0x00000000020872ca */ /* 0x000fe200000e0000 */
[----:B------:R-:W-:Y:S01]  /*29db0*/  IMAD.MOV.U32 R231, RZ, RZ, 0x0 ;  /* 0x00000000ffe77424 */ /* 0x000fe200078e00ff */
[----:B------:R-:W-:-:S13]  /*29dc0*/  R2UR UR9, R3 ;  /* 0x00000000030972ca */ /* 0x000fda00000e0000 */
[----:B------:R1:W-:Y:S02]  /*29dd0*/  ST.E.128 desc[UR8][R6.64+0x7100], R12 ;  /* 0x0071000c06007985 */ /* 0x0003e4000c101d08 */
[----:B-1----:R-:W-:Y:S05]  /*29de0*/  RET.REL.NODEC R230 `(_ZN13pytorch_flash24flash_fwd_splitkv_kernelI23Flash_fwd_kernel_traitsILi128ELi64ELi128ELi4ELb0ELb0EN7cutlass10bfloat16_tE19Flash_kernel_traitsILi128ELi64ELi128ELi4ES3_EELb0ELb1ELb0ELb0ELb0ELb0ELb1ELb1EEEvNS_16Flash_fwd_paramsE) ;  /* 0xfffffd60e6847950 */ /* 0x002fea0003c3ffff */
.L_x_2559:
[----:B------:R-:W-:Y:S01]  /*29df0*/  MOV R9, 0x2 ;  /* 0x0000000200097802 */ /* 0x000fe20000000f00 */
[----:B------:R-:W-:Y:S01]  /*29e00*/  IMAD.MOV.U32 R6, RZ, RZ, 0x1f ;  /* 0x0000001fff067424 */ /* 0x000fe200078e00ff */
[----:B------:R-:W-:-:S07]  /*29e10*/  MOV R10, 0xffffffff ;  /* 0xffffffff000a7802 */ /* 0x000fce0000000f00 */
[----:B-1---5:R-:W-:Y:S05]  /*29e20*/  WARPSYNC.COLLECTIVE R10, `(.L_x_2586) ;  /* 0x000000000a087348 */ /* 0x022fea0003c00000 */
[----:B------:R1:W2:Y:S02]  /*29e30*/  SHFL.BFLY P0, R21, R247, R9, R6 ;  /* 0x0c000009f7157389 */ /* 0x0002a40000000006 */
[----:B-12---:R-:W-:Y:S01]  /*29e40*/  ENDCOLLECTIVE ;  /* 0x000000000000791b */ /* 0x006fe20003800000 */
.L_x_2586:
[----:B------:R-:W-:Y:S02]  /*29e50*/  IMAD.MOV.U32 R0, RZ, RZ, R21 ;  /* 0x000000ffff007224 */ /* 0x000fe400078e0015 */
[----:B------:R-:W-:Y:S02]  /*29e60*/  IMAD.MOV.U32 R9, RZ, RZ, 0x1 ;  /* 0x00000001ff097424 */ /* 0x000fe400078e00ff */
[----:B------:R-:W-:-:S05]  /*29e70*/  FADD R7, R0, R247 ;  /* 0x000000f700077221 */ /* 0x000fca0000000000 */
[----:B------:R-:W-:-:S07]  /*29e80*/  MOV R247, R7 ;  /* 0x0000000700f77202 */ /* 0x000fce0000000f00 */
[----:B------:R-:W-:Y:S05]  /*29e90*/  WARPSYNC.COLLECTIVE R10, `(.L_x_2587) ;  /* 0x000000000a087348 */ /* 0x000fea0003c00000 */
[----:B------:R1:W2:Y:S02]  /*29ea0*/  SHFL.BFLY P0, R21, R247, R9, R6 ;  /* 0x0c000009f7157389 */ /* 0x0002a40000000006 */
[----:B-12---:R-:W-:Y:S01]  /*29eb0*/  ENDCOLLECTIVE ;  /* 0x000000000000791b */ /* 0x006fe20003800000 */
.L_x_2587:
[----:B------:R-:W-:Y:S01]  /*29ec0*/  MOV R247, R245 ;  /* 0x000000f500f77202 */ /* 0x000fe20000000f00 */
[----:B------:R-:W-:Y:S01]  /*29ed0*/  IMAD.MOV.U32 R9, RZ, RZ, 0x2 ;  /* 0x00000002ff097424 */ /* 0x000fe200078e00ff */
[----:B------:R-:W-:-:S07]  /*29ee0*/  MOV R0, R21 ;  /* 0x0000001500007202 */ /* 0x000fce0000000f00 */
[----:B------:R-:W-:Y:S05]  /*29ef0*/  WARPSYNC.COLLECTIVE R10, `(.L_x_2588) ;  /* 0x000000000a087348 */ /* 0x000fea0003c00000 */
[----:B------:R1:W2:Y:S02]  /*29f00*/  SHFL.BFLY P0, R21, R247, R9, R6 ;  /* 0x0c000009f7157389 */ /* 0x0002a40000000006 */
[----:B-12---:R-:W-:Y:S01]  /*29f10*/  ENDCOLLECTIVE ;  /* 0x000000000000791b */ /* 0x006fe20003800000 */
.L_x_2588:
[----:B------:R-:W-:Y:S01]  /*29f20*/  FADD R11, R7, R0 ;  /* 0x00000000070b7221 */ /* 0x000fe20000000000 */
[----:B------:R-:W-:Y:S01]  /*29f30*/  FADD R20, R21, R245 ;  /* 0x000000f515147221 */ /* 0x000fe20000000000 */
[----:B------:R-:W-:-:S04]  /*29f40*/  MOV R9, 0x1 ;  /* 0x0000000100097802 */ /* 0x000fc80000000f00 */
[----:B------:R-:W-:-:S07]  /*29f50*/  MOV R247, R20 ;  /* 0x0000001400f77202 */ /* 0x000fce0000000f00 */
[----:B------:R-:W-:Y:S05]  /*29f60*/  WARPSYNC.COLLECTIVE R10, `(.L_x_2589) ;  /* 0x000000000a087348 */ /* 0x000fea0003c00000 */
[----:B------:R1:W2:Y:S02]  /*29f70*/  SHFL.BFLY P0, R21, R247, R9, R6 ;  /* 0x0c000009f7157389 */ /* 0x0002a40000000006 */
[----:B-12---:R-:W-:Y:S01]  /*29f80*/  ENDCOLLECTIVE ;  /* 0x000000000000791b */ /* 0x006fe20003800000 */
.L_x_2589:
[----:B------:R-:W-:Y:S05]  /*29f90*/  BRA `(.L_x_2590) ;  /* 0xffffffe400807947 */ /* 0x000fea000383ffff */
        .weak           $__internal_23_$__cuda_sm20_rcp_rn_f32_slowpath
        .type           $__internal_23_$__cuda_sm20_rcp_rn_f32_slowpath,@function
        .size           $__internal_23_$__cuda_sm20_rcp_rn_f32_slowpath,(.L_x_3500 - $__internal_23_$__cuda_sm20_rcp_rn_f32_slowpath)
$__internal_23_$__cuda_sm20_rcp_rn_f32_slowpath:
        /* <DEDUP_REMOVED lines=15> */
.L_x_2592:
        /* <DEDUP_REMOVED lines=33> */
.L_x_2594:
[----:B------:R1:W2:Y:S02]  /*2a2a0*/  MUFU.RCP R12, R11 ;  /* 0x0000000b000c7308 */ /* 0x0002a40000001000 */
.L_x_2593:
[----:B------:R-:W-:Y:S05]  /*2a2b0*/  BSYNC B0 ;  /* 0x0000000000007941 */ /* 0x000fea0003800000 */
.L_x_2591:
[----:B------:R-:W-:-:S04]  /*2a2c0*/  MOV R15, 0x0 ;  /* 0x00000000000f7802 */ /* 0x000fc80000000f00 */
[----:B-12---:R-:W-:Y:S05]  /*2a2d0*/  RET.REL.NODEC R14 `(_ZN13pytorch_flash24flash_fwd_splitkv_kernelI23Flash_fwd_kernel_traitsILi128ELi64ELi128ELi4ELb0ELb0EN7cutlass10bfloat16_tE19Flash_kernel_traitsILi128ELi64ELi128ELi4ES3_EELb0ELb1ELb0ELb0ELb0ELb0ELb1ELb1EEEvNS_16Flash_fwd_paramsE) ;  /* 0xfffffd5c0e487950 */ /* 0x006fea0003c3ffff */
.L_x_2595:
        /* <DEDUP_REMOVED lines=10> */
.L_x_3500:


//--------------------- .text._ZN13pytorch_flash24flash_fwd_splitkv_kernelI23Flash_fwd_kernel_traitsILi128ELi64ELi128ELi4ELb0ELb0EN7cutlass10bfloat16_tE19Flash_kernel_traitsILi128ELi64ELi128ELi4ES3_EELb0ELb0ELb0ELb1ELb1ELb0ELb0ELb0EEEvNS_16Flash_fwd_paramsE --------------------------
	.section	.text._ZN13pytorch_flash24flash_fwd_splitkv_kernelI23Flash_fwd_kernel_traitsILi128ELi64ELi128ELi4ELb0ELb0EN7cutlass10bfloat16_tE19Flash_kernel_traitsILi128ELi64ELi128ELi4ES3_EELb0ELb0ELb0ELb1ELb1ELb0ELb0ELb0EEEvNS_16Flash_fwd_paramsE,"ax",@progbits
	.sectionflags	@"SHF_BARRIERS=1"
	.align	128
        .global         _ZN13pytorch_flash24flash_fwd_splitkv_kernelI23Flash_fwd_kernel_traitsILi128ELi64ELi128ELi4ELb0ELb0EN7cutlass10bfloat16_tE19Flash_kernel_traitsILi128ELi64ELi128ELi4ES3_EELb0ELb0ELb0ELb1ELb1ELb0ELb0ELb0EEEvNS_16Flash_fwd_paramsE
        .type           _ZN13pytorch_flash24flash_fwd_splitkv_kernelI23Flash_fwd_kernel_traitsILi128ELi64ELi128ELi4ELb0ELb0EN7cutlass10bfloat16_tE19Flash_kernel_traitsILi128ELi64ELi128ELi4ES3_EELb0ELb0ELb0ELb1ELb1ELb0ELb0ELb0EEEvNS_16Flash_fwd_paramsE,@function
        .size           _ZN13pytorch_flash24flash_fwd_splitkv_kernelI23Flash_fwd_kernel_traitsILi128ELi64ELi128ELi4ELb0ELb0EN7cutlass10bfloat16_tE19Flash_kernel_traitsILi128ELi64ELi128ELi4ES3_EELb0ELb0ELb0ELb1ELb1ELb0ELb0ELb0EEEvNS_16Flash_fwd_paramsE,(.L_x_3501 - _ZN13pytorch_flash24flash_fwd_splitkv_kernelI23Flash_fwd_kernel_traitsILi128ELi64ELi128ELi4ELb0ELb0EN7cutlass10bfloat16_tE19Flash_kernel_traitsILi128ELi64ELi128ELi4ES3_EELb0ELb0ELb0ELb1ELb1ELb0ELb0ELb0EEEvNS_16Flash_fwd_paramsE)
        .other          _ZN13pytorch_flash24flash_fwd_splitkv_kernelI23Flash_fwd_kernel_traitsILi128ELi64ELi128ELi4ELb0ELb0EN7cutlass10bfloat16_tE19Flash_kernel_traitsILi128ELi64ELi128ELi4ES3_EELb0ELb0ELb0ELb1ELb1ELb0ELb0ELb0EEEvNS_16Flash_fwd_paramsE,@"STO_CUDA_ENTRY STV_DEFAULT"
_ZN13pytorch_flash24flash_fwd_splitkv_kernelI23Flash_fwd_kernel_traitsILi128ELi64ELi128ELi4ELb0ELb0EN7cutlass10bfloat16_tE19Flash_kernel_traitsILi128ELi64ELi128ELi4ES3_EELb0ELb0ELb0ELb1ELb1ELb0ELb0ELb0EEEvNS_16Flash_fwd_paramsE:
.text._ZN13pytorch_flash24flash_fwd_splitkv_kernelI23Flash_fwd_kernel_traitsILi128ELi64ELi128ELi4ELb0ELb0EN7cutlass10bfloat16_tE19Flash_kernel_traitsILi128ELi64ELi128ELi4ES3_EELb0ELb0ELb0ELb1ELb1ELb0ELb0ELb0EEEvNS_16Flash_fwd_paramsE:
[----:B------:R-:W1:Y:S08]  /*0000*/  LDC R1, c[0x0][0x28] ;  /* 0x00000a00ff017b82 */ /* 0x000e700000000800 */
[----:B------:R-:W2:Y:S01]  /*0010*/  LDC.64 R4, c[0x0][0x300] ;  /* 0x0000c000ff047b82 */ /* 0x000ea20000000a00 */
[----:B------:R-:W-:Y:S01]  /*0020*/  IMAD.MOV.U32 R19, RZ, RZ, RZ ;  /* 0x000000ffff137224 */ /* 0x000fe200078e00ff */
[----:B------:R-:W-:-:S06]  /*0030*/  ULDC.64 UR16, c[0x0][0x208] ;  /* 0x0000820000107ab9 */ /* 0x000fcc0000000a00 */
[----:B------:R-:W3:Y:S01]  /*0040*/  LDC.64 R2, c[0x0][0x308] ;  /* 0x0000c200ff027b82 */ /* 0x000ee20000000a00 */
[----:B------:R-:W4:Y:S01]  /*0050*/  S2R R25, SR_CTAID.X ;  /* 0x0000000000197919 */ /* 0x000f220000002500 */
[----:B------:R-:W-:Y:S01]  /*0060*/  ULDC UR8, c[0x0][0x2c4] ;  /* 0x0000b10000087ab9 */ /* 0x000fe20000000800 */
[----:B--2---:R-:W-:-:S04]  /*0070*/  ISETP.NE.U32.AND P0, PT, R4, RZ, PT ;  /* 0x000000ff0400720c */ /* 0x004fc80003f05070 */
[----:B------:R-:W-:Y:S02]  /*0080*/  ISETP.NE.AND.EX P0, PT, R5, RZ, PT, P0 ;  /* 0x000000ff0500720c */ /* 0x000fe40003f05300 */
[----:B---3--:R-:W-:-:S04]  /*0090*/  ISETP.NE.U32.AND P2, PT, R2, RZ, PT ;  /* 0x000000ff0200720c */ /* 0x008fc80003f45070 */
[----:B------:R-:W-:Y:S02]  /*00a0*/  ISETP.NE.AND.EX P2, PT, R3, RZ, PT, P2 ;  /* 0x000000ff0300720c */ /* 0x000fe40003f45320 */
[----:B------:R-:W2:Y:S05]  /*00b0*/  S2R R3, SR_CTAID.Y ;  /* 0x0000000000037919 */ /* 0x000eaa0000002600 */
[----:B------:R-:W2:Y:S08]  /*00c0*/  @P0 LDC.64 R6, c[0x0][0x300] ;  /* 0x0000c000ff060b82 */ /* 0x000eb00000000a00 */
[----:B------:R-:W3:Y:S01]  /*00d0*/  @P2 LDC.64 R4, c[0x0][0x308] ;  /* 0x0000c200ff042b82 */ /* 0x000ee20000000a00 */
[----:B--2---:R-:W-:-:S07]  /*00e0*/  @P0 IMAD.WIDE R8, R3, 0x4, R6 ;  /* 0x0000000403080825 */ /* 0x004fce00078e0206 */
[----:B------:R-:W2:Y:S01]  /*00f0*/  @!P2 LDC.64 R6, c[0x0][0x318] ;  /* 0x0000c600ff06ab82 */ /* 0x000ea20000000a00 */
[----:B---3--:R-:W-:Y:S01]  /*0100*/  @P2 IMAD.WIDE R10, R3, 0x4, R4 ;  /* 0x00000004030a2825 */ /* 0x008fe200078e0204 */
[----:B------:R-:W3:Y:S04]  /*0110*/  @P0 LDG.E R19, desc[UR16][R8.64] ;  /* 0x0000001008130981 */ /* 0x000ee8000c1e1900 */
[----:B------:R-:W3:Y:S02]  /*0120*/  @P2 LDG.E R2, desc[UR16][R10.64] ;  /* 0x000000100a022981 */ /* 0x000ee4000c1e1900 */
[----:B------:R-:W5:Y:S01]  /*0130*/  @!P2 LDC.64 R4, c[0x0][0x2c8] ;  /* 0x0000b200ff04ab82 */ /* 0x000f620000000a00 */
[----:B----4-:R-:W-:-:S05]  /*0140*/  IMAD.SHL.U32 R0, R25, 0x40, RZ ;  /* 0x0000004019007824 */ /* 0x010fca00078e00ff */
[----:B------:R-:W-:Y:S02]  /*0150*/  ISETP.GE.AND P1, PT, R0, UR8, PT ;  /* 0x0000000800007c0c */ /* 0x000fe4000bf26270 */
[----:B--2---:R-:W-:-:S04]  /*0160*/  @!P2 ISETP.NE.U32.AND P0, PT, R6, RZ, PT ;  /* 0x000000ff0600a20c */ /* 0x004fc80003f05070 */
[----:B------:R-:W-:-:S04]  /*0170*/  @!P2 ISETP.NE.AND.EX P0, PT, R7, RZ, PT, P0 ;  /* 0x000000ff0700a20c */ /* 0x000fc80003f05300 */
[----:B-----5:R-:W-:Y:S01]  /*0180*/  @!P2 SEL R5, R5, RZ, P0 ;  /* 0x000000ff0505a207 */ /* 0x020fe20000000000 */
[----:B---3--:R-:W-:Y:S02]  /*0190*/  @P2 IMAD.IADD R2, R2, 0x1, -R19 ;  /* 0x0000000102022824 */ /* 0x008fe400078e0a13 */
[----:B-1----:R-:W-:Y:S06]  /*01a0*/  @P1 EXIT ;  /* 0x000000000000194d */ /* 0x002fec0003800000 */
[----:B------:R-:W-:Y:S01]  /*01b0*/  @!P2 IADD3 R2, R5, R4, -R19 ;  /* 0x000000040502a210 */ /* 0x000fe20007ffe813 */
[----:B------:R-:W-:Y:S01]  /*01c0*/  ULDC UR5, c[0x0][0x2c8] ;  /* 0x0000b20000057ab9 */ /* 0x000fe20000000800 */
[----:B------:R-:W1:Y:S01]  /*01d0*/  S2R R14, SR_CTAID.Z ;  /* 0x00000000000e7919 */ /* 0x000e620000002700 */
[----:B------:R-:W-:Y:S02]  /*01e0*/  UIADD3 UR5, UR5, 0x7f, URZ ;  /* 0x0000007f05057890 */ /* 0x000fe4000fffe03f */
[----:B------:R-:W-:Y:S02]  /*01f0*/  VIADD R5, R2, 0x7f ;  /* 0x0000007f02057836 */ /* 0x000fe40000000000 */
[----:B------:R-:W-:-:S03]  /*0200*/  USHF.R.S32.HI UR4, URZ, 0x1f, UR5 ;  /* 0x0000001f3f047899 */ /* 0x000fc60008011405 */
[----:B------:R-:W-:Y:S01]  /*0210*/  SHF.R.S32.HI R2, RZ, 0x1f, R5 ;  /* 0x0000001fff027819 */ /* 0x000fe20000011405 */
[----:B------:R-:W-:-:S03]  /*0220*/  ULEA.HI UR4, UR4, UR5, URZ, 0x7 ;  /* 0x0000000504047291 */ /* 0x000fc6000f8f383f */
[----:B------:R-:W-:Y:S01]  /*0230*/  LEA.HI R2, R2, R5, RZ, 0x7 ;  /* 0x0000000502027211 */ /* 0x000fe200078f38ff */
[----:B------:R-:W-:Y:S01]  /*0240*/  USHF.R.S32.HI UR4, URZ, 0x7, UR4 ;  /* 0x000000073f047899 */ /* 0x000fe20008011404 */
[----:B------:R-:W2:Y:S02]  /*0250*/  S2R R5, SR_TID.X ;  /* 0x0000000000057919 */ /* 0x000ea40000002100 */
[----:B------:R-:W-:-:S04]  /*0260*/  SHF.R.S32.HI R136, RZ, 0x7, R2 ;  /* 0x00000007ff887819 */ /* 0x000fc80000011402 */
[----:B------:R-:W-:-:S04]  /*0270*/  VIMNMX R136, R136, UR4, PT ;  /* 0x0000000488887c48 */ /* 0x000fc8000bfe0100 */
[----:B------:R-:W-:-:S13]  /*0280*/  ISETP.GT.AND P0, PT, R136, RZ, PT ;  /* 0x000000ff8800720c */ /* 0x000fda0003f04270 */
[----:B-1----:R-:W-:Y:S05]  /*0290*/  @P0 BRA `(.L_x_2596) ;  /* 0x0000000400380947 */ /* 0x002fea0003800000 */
[----:B--2---:R-:W-:Y:S01]  /*02a0*/  SHF.R.S32.HI R4, RZ, 0x1f, R5 ;  /* 0x0000001fff047819 */ /* 0x004fe20000011405 */
[----:B------:R-:W-:Y:S01]  /*02b0*/  ULDC.64 UR6, c[0x0][0x298] ;  /* 0x0000a60000067ab9 */ /* 0x000fe20000000a00 */
[----:B------:R-:W-:Y:S01]  /*02c0*/  SHF.R.S32.HI R7, RZ, 0x1f, R0 ;  /* 0x0000001fff077819 */ /* 0x000fe20000011400 */
[----:B------:R-:W-:Y:S01]  /*02d0*/  ULDC.64 UR4, c[0x0][0x290] ;  /* 0x0000a40000047ab9 */ /* 0x000fe20000000a00 */
[----:B------:R-:W-:Y:S01]  /*02e0*/  LEA.HI R4, R4, R5, RZ, 0x3 ;  /* 0x0000000504047211 */ /* 0x000fe200078f18ff */
[----:B------:R-:W-:Y:S01]  /*02f0*/  ULDC UR9, c[0x0][0x270] ;  /* 0x00009c0000097ab9 */ /* 0x000fe20000000800 */
[----:B------:R-:W-:Y:S01]  /*0300*/  SHF.R.S32.HI R2, RZ, 0x1f, R3 ;  /* 0x0000001fff027819 */ /* 0x000fe20000011403 */
[----:B------:R-:W-:Y:S01]  /*0310*/  IMAD R7, R7, UR6, RZ ;  /* 0x0000000607077c24 */ /* 0x000fe2000f8e02ff */
[----:B------:R-:W-:Y:S01]  /*0320*/  LOP3.LUT R8, R4, 0x1ffffff8, RZ, 0xc0, !PT ;  /* 0x1ffffff804087812 */ /* 0x000fe200078ec0ff */
[----:B------:R-:W-:Y:S01]  /*0330*/  UIMAD.WIDE.U32 UR10, UR6, 0x20, URZ ;  /* 0x00000020060a78a5 */ /* 0x000fe2000f8e003f */
[----:B------:R-:W-:Y:S01]  /*0340*/  SHF.R.S32.HI R4, RZ, 0x3, R4 ;  /* 0x00000003ff047819 */ /* 0x000fe20000011404 */
[----:B------:R-:W-:Y:S01]  /*0350*/  IMAD R6, R0, UR7, R7 ;  /* 0x0000000700067c24 */ /* 0x000fe2000f8e0207 */
[C---:B------:R-:W-:Y:S01]  /*0360*/  LOP3.LUT P4, RZ, R5.reuse, 0x7, RZ, 0xc0, !PT ;  /* 0x0000000705ff7812 */ /* 0x040fe2000788c0ff */
[----:B------:R-:W-:-:S02]  /*0370*/  IMAD.IADD R8, R5, 0x1, -R8 ;  /* 0x0000000105087824 */ /* 0x000fc400078e0a08 */
[----:B------:R-:W-:Y:S02]  /*0380*/  IMAD R2, R2, UR4, RZ ;  /* 0x0000000402027c24 */ /* 0x000fe4000f8e02ff */
[----:B------:R-:W-:-:S05]  /*0390*/  IMAD.SHL.U32 R8, R8, 0x8, RZ ;  /* 0x0000000808087824 */ /* 0x000fca00078e00ff */
[----:B------:R-:W-:-:S03]  /*03a0*/  SHF.R.S32.HI R9, RZ, 0x1f, R8 ;  /* 0x0000001fff097819 */ /* 0x000fc60000011408 */
[----:B------:R-:W-:-:S04]  /*03b0*/  IMAD.WIDE.U32 R8, R0, UR6, R8 ;  /* 0x0000000600087c25 */ /* 0x000fc8000f8e0008 */
[----:B------:R-:W-:Y:S02]  /*03c0*/  IMAD.IADD R7, R9, 0x1, R6 ;  /* 0x0000000109077824 */ /* 0x000fe400078e0206 */
[----:B------:R-:W-:Y:S02]  /*03d0*/  IMAD.MOV.U32 R6, RZ, RZ, R8 ;  /* 0x000000ffff067224 */ /* 0x000fe400078e0008 */
[C---:B------:R-:W-:Y:S01]  /*03e0*/  IMAD R9, R3.reuse, UR5, R2 ;  /* 0x0000000503097c24 */ /* 0x040fe2000f8e0202 */
[----:B------:R-:W-:Y:S01]  /*03f0*/  SHF.R.S32.HI R2, RZ, 0x1f, R14 ;  /* 0x0000001fff027819 */ /* 0x000fe2000001140e */
[----:B------:R-:W-:Y:S01]  /*0400*/  IMAD.WIDE.U32 R6, R3, UR4, R6 ;  /* 0x0000000403067c25 */ /* 0x000fe2000f8e0006 */
[----:B------:R-:W-:-:S03]  /*0410*/  ULDC.64 UR4, c[0x0][0x2a0] ;  /* 0x0000a80000047ab9 */ /* 0x000fc60000000a00 */
[----:B------:R-:W-:Y:S02]  /*0420*/  IMAD.IADD R7, R7, 0x1, R9 ;  /* 0x0000000107077824 */ /* 0x000fe400078e0209 */
[----:B------:R-:W-:Y:S02]  /*0430*/  IMAD R9, R2, UR4, RZ ;  /* 0x0000000402097c24 */ /* 0x000fe4000f8e02ff */
[----:B------:R-:W-:Y:S02]  /*0440*/  IMAD R3, R3, UR9, R14 ;  /* 0x0000000903037c24 */ /* 0x000fe4000f8e020e */
[C---:B------:R-:W-:Y:S02]  /*0450*/  IMAD R9, R14.reuse, UR5, R9 ;  /* 0x000000050e097c24 */ /* 0x040fe4000f8e0209 */
[----:B------:R-:W-:Y:S01]  /*0460*/  IMAD.WIDE.U32 R14, R14, UR4, R6 ;  /* 0x000000040e0e7c25 */ /* 0x000fe2000f8e0006 */
[----:B------:R-:W-:Y:S01]  /*0470*/  SHF.R.S32.HI R6, RZ, 0x1f, R4 ;  /* 0x0000001fff067819 */ /* 0x000fe20000011404 */
[----:B------:R-:W-:Y:S01]  /*0480*/  ULDC.64 UR4, c[0x0][0x2b0] ;  /* 0x0000ac0000047ab9 */ /* 0x000fe20000000a00 */
[----:B------:R-:W-:Y:S01]  /*0490*/  IADD3 R7, -R0, UR8, RZ ;  /* 0x0000000800077c10 */ /* 0x000fe2000fffe1ff */
[----:B------:R-:W-:-:S02]  /*04a0*/  IMAD.IADD R15, R15, 0x1, R9 ;  /* 0x000000010f0f7824 */ /* 0x000fc400078e0209 */
[----:B------:R-:W-:Y:S02]  /*04b0*/  IMAD R5, R6, UR6, RZ ;  /* 0x0000000606057c24 */ /* 0x000fe4000f8e02ff */
[----:B------:R-:W-:Y:S01]  /*04c0*/  IMAD R3, R3, UR8, R0 ;  /* 0x0000000803037c24 */ /* 0x000fe2000f8e0200 */
[----:B------:R-:W-:Y:S01]  /*04d0*/  USHF.L.U32 UR8, UR7, 0x5, URZ ;  /* 0x0000000507087899 */ /* 0x000fe2000800063f */
[C---:B------:R-:W-:Y:S02]  /*04e0*/  IMAD R5, R4.reuse, UR7, R5 ;  /* 0x0000000704057c24 */ /* 0x040fe4000f8e0205 */
[C---:B------:R-:W-:Y:S01]  /*04f0*/  IMAD.WIDE.U32 R14, R4.reuse, UR6, R14 ;  /* 0x00000006040e7c25 */ /* 0x040fe2000f8e000e */
[----:B------:R-:W-:Y:S01]  /*0500*/  IADD3 R2, P0, R3, R4, RZ ;  /* 0x0000000403027210 */ /* 0x000fe20007f1e0ff */
[----:B------:R-:W-:Y:S01]  /*0510*/  ULDC.64 UR6, c[0x0][0x280] ;  /* 0x0000a00000067ab9 */ /* 0x000fe20000000a00 */
[----:B------:R-:W-:Y:S01]  /*0520*/  UIADD3 UR8, UR11, UR8, URZ ;  /* 0x000000080b087290 */ /* 0x000fe2000fffe03f */
[----:B------:R-:W-:Y:S01]  /*0530*/  VIADD R0, R4, 0x10 ;  /* 0x0000001004007836 */ /* 0x000fe20000000000 */
[----:B------:R-:W-:Y:S01]  /*0540*/  LEA R8, P1, R14, UR6, 0x1 ;  /* 0x000000060e087c11 */ /* 0x000fe2000f8208ff */
[----:B------:R-:W-:Y:S01]  /*0550*/  IMAD.IADD R5, R15, 0x1, R5 ;  /* 0x000000010f057824 */ /* 0x000fe200078e0205 */
[----:B------:R-:W-:-:S02]  /*0560*/  LEA.HI.X.SX32 R3, R3, R6, 0x1, P0 ;  /* 0x0000000603037211 */ /* 0x000fc400000f0eff */
[-C--:B------:R-:W-:Y:S01]  /*0570*/  ISETP.GE.OR P3, PT, R0, R7.reuse, P4 ;  /* 0x000000070000720c */ /* 0x080fe20002766670 */
[----:B------:R-:W-:Y:S01]  /*0580*/  VIADD R0, R4, 0x20 ;  /* 0x0000002004007836 */ /* 0x000fe20000000000 */
[----:B------:R-:W-:Y:S02]  /*0590*/  LEA R10, P0, R2, UR4, 0x2 ;  /* 0x00000004020a7c11 */ /* 0x000fe4000f8010ff */
[----:B------:R-:W-:Y:S02]  /*05a0*/  LEA.HI.X R9, R14, UR7, R5, 0x1, P1 ;  /* 0x000000070e097c11 */ /* 0x000fe400088f0c05 */
[----:B------:R-:W-:Y:S02]  /*05b0*/  IADD3 R12, P1, R8, UR10, RZ ;  /* 0x0000000a080c7c10 */ /* 0x000fe4000ff3e0ff */
[----:B------:R-:W-:Y:S01]  /*05c0*/  LEA.HI.X R11, R2, UR5, R3, 0x2, P0 ;  /* 0x00000005020b7c11 */ /* 0x000fe200080f1403 */
[----:B------:R1:W-:Y:S01]  /*05d0*/  STG.E.128 desc[UR16][R8.64], RZ ;  /* 0x000000ff08007986 */ /* 0x0003e2000c101d10 */
[----:B------:R-:W-:-:S02]  /*05e0*/  ISETP.GE.OR P2, PT, R0, R7, P4 ;  /* 0x000000070000720c */ /* 0x000fc40002746670 */
[CC--:B------:R-:W-:Y:S01]  /*05f0*/  ISETP.GE.OR P0, PT, R4.reuse, R7.reuse, P4 ;  /* 0x000000070400720c */ /* 0x0c0fe20002706670 */
[----:B------:R-:W-:Y:S01]  /*0600*/  VIADD R4, R4, 0x30 ;  /* 0x0000003004047836 */ /* 0x000fe20000000000 */
[----:B------:R-:W-:Y:S01]  /*0610*/  IADD3.X R13, R9, UR8, RZ, P1, !PT ;  /* 0x00000008090d7c10 */ /* 0x000fe20008ffe4ff */
[----:B------:R-:W-:Y:S01]  /*0620*/  @!P3 IMAD.MOV.U32 R5, RZ, RZ, 0x7f800000 ;  /* 0x7f800000ff05b424 */ /* 0x000fe200078e00ff */
[----:B------:R-:W-:Y:S01]  /*0630*/  IADD3 R18, P1, R12, UR10, RZ ;  /* 0x0000000a0c127c10 */ /* 0x000fe2000ff3e0ff */
[----:B------:R1:W-:Y:S01]  /*0640*/  STG.E.128 desc[UR16][R8.64+0x80], RZ ;  /* 0x000080ff08007986 */ /* 0x0003e2000c101d10 */
[----:B------:R-:W-:Y:S02]  /*0650*/  ISETP.GE.OR P4, PT, R4, R7, P4 ;  /* 0x000000070400720c */ /* 0x000fe40002786670 */
[----:B------:R-:W-:Y:S01]  /*0660*/  IADD3.X R19, R13, UR8, RZ, P1, !PT ;  /* 0x000000080d137c10 */ /* 0x000fe20008ffe4ff */
[----:B------:R1:W-:Y:S01]  /*0670*/  STG.E.128 desc[UR16][R12.64], RZ ;  /* 0x000000ff0c007986 */ /* 0x0003e2000c101d10 */
[----:B------:R-:W-:Y:S01]  /*0680*/  IADD3 R16, P1, R18, UR10, RZ ;  /* 0x0000000a12107c10 */ /* 0x000fe2000ff3e0ff */
[----:B------:R-:W-:-:S02]  /*0690*/  @!P2 IMAD.MOV.U32 R3, RZ, RZ, 0x7f800000 ;  /* 0x7f800000ff03a424 */ /* 0x000fc400078e00ff */
[----:B------:R-:W-:Y:S01]  /*06a0*/  @!P0 IMAD.MOV.U32 R15, RZ, RZ, 0x7f800000 ;  /* 0x7f800000ff0f8424 */ /* 0x000fe200078e00ff */
[----:B------:R-:W-:Y:S01]  /*06b0*/  IADD3.X R17, R19, UR8, RZ, P1, !PT ;  /* 0x0000000813117c10 */ /* 0x000fe20008ffe4ff */
[----:B------:R1:W-:Y:S04]  /*06c0*/  STG.E.128 desc[UR16][R12.64+0x80], RZ ;  /* 0x000080ff0c007986 */ /* 0x0003e8000c101d10 */
[----:B------:R1:W-:Y:S04]  /*06d0*/  STG.E.128 desc[UR16][R18.64], RZ ;  /* 0x000000ff12007986 */ /* 0x0003e8000c101d10 */
[----:B------:R1:W-:Y:S04]  /*06e0*/  STG.E.128 desc[UR16][R18.64+0x80], RZ ;  /* 0x000080ff12007986 */ /* 0x0003e8000c101d10 */
[----:B------:R1:W-:Y:S04]  /*06f0*/  STG.E.128 desc[UR16][R16.64], RZ ;  /* 0x000000ff10007986 */ /* 0x0003e8000c101d10 */
[----:B------:R1:W-:Y:S04]  /*0700*/  STG.E.128 desc[UR16][R16.64+0x80], RZ ;  /* 0x000080ff10007986 */ /* 0x0003e8000c101d10 */
[----:B------:R1:W-:Y:S04]  /*0710*/  @!P0 STG.E desc[UR16][R10.64], R15 ;  /* 0x0000000f0a008986 */ /* 0x0003e8000c101910 */
[----:B------:R1:W-:Y:S04]  /*0720*/  @!P3 STG.E desc[UR16][R10.64+0x40], R5 ;  /* 0x000040050a00b986 */ /* 0x0003e8000c101910 */
[----:B------:R1:W-:Y:S01]  /*0730*/  @!P2 STG.E desc[UR16][R10.64+0x80], R3 ;  /* 0x000080030a00a986 */ /* 0x0003e2000c101910 */
[----:B------:R-:W-:Y:S05]  /*0740*/  @P4 EXIT ;  /* 0x000000000000494d */ /* 0x000fea0003800000 */
[----:B-1----:R-:W-:-:S05]  /*0750*/  MOV R3, 0x7f800000 ;  /* 0x7f80000000037802 */ /* 0x002fca0000000f00 */
[----:B------:R-:W-:Y:S01]  /*0760*/  STG.E desc[UR16][R10.64+0xc0], R3 ;  /* 0x0000c0030a007986 */ /* 0x000fe2000c101910 */
[----:B------:R-:W-:Y:S05]  /*0770*/  EXIT ;  /* 0x000000000000794d */ /* 0x000fea0003800000 */
.L_x_2596:
[----:B------:R-:W1:Y:S01]  /*0780*/  LDC.64 R6, c[0x0][0x368] ;  /* 0x0000da00ff067b82 */ /* 0x000e620000000a00 */
[----:B------:R-:W-:Y:S01]  /*0790*/  IMAD.MOV.U32 R2, RZ, RZ, R3 ;  /* 0x000000ffff027224 */ /* 0x000fe200078e0003 */
[----:B------:R-:W-:Y:S01]  /*07a0*/  ULDC.64 UR4, c[0x0][0x370] ;  /* 0x0000dc0000047ab9 */ /* 0x000fe20000000a00 */
[----:B-1----:R-:W-:-:S04]  /*07b0*/  ISETP.NE.U32.AND P0, PT, R6, RZ, PT ;  /* 0x000000ff0600720c */ /* 0x002fc80003f05070 */
[----:B------:R-:W-:-:S13]  /*07c0*/  ISETP.NE.AND.EX P0, PT, R7, RZ, PT, P0 ;  /* 0x000000ff0700720c */ /* 0x000fda0003f05300 */
[----:B------:R-:W1:Y:S02]  /*07d0*/  @P0 LDC.64 R6, c[0x0][0x368] ;  /* 0x0000da00ff060b82 */ /* 0x000e640000000a00 */
[----:B-1----:R-:W-:-:S05]  /*07e0*/  @P0 IMAD.WIDE R6, R3, 0x4, R6 ;  /* 0x0000000403060825 */ /* 0x002fca00078e0206 */
[----:B------:R1:W5:Y:S01]  /*07f0*/  @P0 LDG.E R2, desc[UR16][R6.64] ;  /* 0x0000001006020981 */ /* 0x000362000c1e1900 */
[----:B------:R-:W-:Y:S02]  /*0800*/  ISETP.NE.U32.AND P0, PT, RZ, UR4, PT ;  /* 0x00000004ff007c0c */ /* 0x000fe4000bf05070 */
[----:B------:R-:W-:Y:S02]  /*0810*/  CS2R R230, SRZ ;  /* 0x0000000000e67805 */ /* 0x000fe4000001ff00 */
[----:B------:R-:W-:Y:S02]  /*0820*/  PLOP3.LUT P6, PT, PT, PT, PT, 0x80, 0x0 ;  /* 0x000000000000781c */ /* 0x000fe40003fcf070 */
[----:B------:R-:W-:-:S13]  /*0830*/  ISETP.NE.AND.EX P0, PT, RZ, UR5, PT, P0 ;  /* 0x00000005ff007c0c */ /* 0x000fda000bf05300 */
[----:B------:R-:W-:Y:S05]  /*0840*/  @!P0 BRA `(.L_x_2597) ;  /* 0x0000000000248947 */ /* 0x000fea0003800000 */
[----:B-1----:R-:W1:Y:S01]  /*0850*/  LDC.64 R6, c[0x0][0x378] ;  /* 0x0000de00ff067b82 */ /* 0x002e620000000a00 */
[----:B------:R-:W-:Y:S02]  /*0860*/  SHF.R.S32.HI R9, RZ, 0x1f, R3 ;  /* 0x0000001fff097819 */ /* 0x000fe40000011403 */
[----:B------:R-:W-:-:S03]  /*0870*/  PLOP3.LUT P6, PT, PT, PT, PT, 0x8, 0x0 ;  /* 0x000000000000781c */ /* 0x000fc60003fce170 */
[-C--:B-1----:R-:W-:Y:S02]  /*0880*/  IMAD R0, R9, R6.reuse, RZ ;  /* 0x0000000609007224 */ /* 0x082fe400078e02ff */
[----:B------:R-:W-:-:S04]  /*0890*/  IMAD.WIDE.U32 R8, R3, R6, RZ ;  /* 0x0000000603087225 */ /* 0x000fc800078e00ff */
[----:B------:R-:W-:Y:S01]  /*08a0*/  IMAD R7, R3, R7, R0 ;  /* 0x0000000703077224 */ /* 0x000fe200078e0200 */
[----:B------:R-:W-:-:S04]  /*08b0*/  LEA R230, P0, R8, UR4, 0x2 ;  /* 0x0000000408e67c11 */ /* 0x000fc8000f8010ff */
[----:B------:R-:W-:-:S04]  /*08c0*/  IADD3 R7, R9, R7, RZ ;  /* 0x0000000709077210 */ /* 0x000fc80007ffe0ff */
[----:B------:R-:W-:-:S07]  /*08d0*/  LEA.HI.X R231, R8, UR5, R7, 0x2, P0 ;  /* 0x0000000508e77c11 */ /* 0x000fce00080f1407 */
.L_x_2597:
[----:B------:R-:W-:Y:S05]  /*08e0*/  @P6 BRA `(.L_x_2598) ;  /* 0x00000004003c6947 */ /* 0x000fea0003800000 */
[----:B------:R-:W3:Y:S01]  /*08f0*/  LDC R0, c[0x0][0x380] ;  /* 0x0000e000ff007b82 */ /* 0x000ee20000000800 */
[----:B------:R-:W-:Y:S01]  /*0900*/  LEA R9, R136, 0xffffff80, 0x7 ;  /* 0xffffff8088097811 */ /* 0x000fe200078e38ff */
[----:B------:R-:W-:Y:S01]  /*0910*/  ULDC.64 UR8, c[0x0][0x230] ;  /* 0x00008c0000087ab9 */ /* 0x000fe20000000a00 */
[----:B------:R-:W-:Y:S01]  /*0920*/  ULDC.64 UR6, c[0x0][0x248] ;  /* 0x0000920000067ab9 */ /* 0x000fe20000000a00 */
[----:B------:R-:W-:Y:S01]  /*0930*/  ULDC.64 UR4, c[0x0][0x238] ;  /* 0x00008e0000047ab9 */ /* 0x000fe20000000a00 */
[----:B-----5:R-:W-:Y:S01]  /*0940*/  IABS R2, R9 ;  /* 0x0000000900027213 */ /* 0x020fe20000000000 */
[----:B------:R-:W-:Y:S01]  /*0950*/  ULDC.64 UR10, c[0x0][0x260] ;  /* 0x00009800000a7ab9 */ /* 0x000fe20000000a00 */
[----:B-1-3--:R-:W-:-:S04]  /*0960*/  IABS R6, R0 ;  /* 0x0000000000067213 */ /* 0x00afc80000000000 */
[----:B------:R-:W1:Y:S08]  /*0970*/  I2F.RP R8, R6 ;  /* 0x0000000600087306 */ /* 0x000e700000209400 */
        /* <DEDUP_REMOVED lines=9> */
[----:B------:R-:W-:Y:S01]  /*0a10*/  IMAD R7, R6, R7, R2 ;  /* 0x0000000706077224 */ /* 0x000fe200078e0202 */
[----:B------:R-:W-:-:S04]  /*0a20*/  LOP3.LUT R2, R9, R0, RZ, 0x3c, !PT ;  /* 0x0000000009027212 */ /* 0x000fc800078e3cff */
[----:B------:R-:W-:Y:S02]  /*0a30*/  ISETP.GT.U32.AND P1, PT, R6, R7, PT ;  /* 0x000000070600720c */ /* 0x000fe40003f24070 */
[----:B------:R-:W-:-:S11]  /*0a40*/  ISETP.GE.AND P0, PT, R2, RZ, PT ;  /* 0x000000ff0200720c */ /* 0x000fd60003f06270 */
[-C--:B------:R-:W-:Y:S01]  /*0a50*/  @!P1 IADD3 R7, R7, -R6.reuse, RZ ;  /* 0x8000000607079210 */ /* 0x080fe20007ffe0ff */
[----:B------:R-:W-:Y:S01]  /*0a60*/  @!P1 VIADD R11, R11, 0x1 ;  /* 0x000000010b0b9836 */ /* 0x000fe20000000000 */
[----:B------:R-:W-:Y:S02]  /*0a70*/  ISETP.NE.AND P1, PT, R0, RZ, PT ;  /* 0x000000ff0000720c */ /* 0x000fe40003f25270 */
[----:B------:R-:W-:Y:S02]  /*0a80*/  ISETP.GE.U32.AND P2, PT, R7, R6, PT ;  /* 0x000000060700720c */ /* 0x000fe40003f46070 */
[----:B------:R-:W1:Y:S11]  /*0a90*/  LDC R7, c[0x0][0x278] ;  /* 0x00009e00ff077b82 */ /* 0x000e760000000800 */
[----:B------:R-:W-:-:S05]  /*0aa0*/  @P2 IADD3 R11, R11, 0x1, RZ ;  /* 0x000000010b0b2810 */ /* 0x000fca0007ffe0ff */
[----:B------:R-:W-:Y:S01]  /*0ab0*/  @!P0 IMAD.MOV R11, RZ, RZ, -R11 ;  /* 0x000000ffff0b8224 */ /* 0x000fe200078e0a0b */
[----:B------:R-:W-:-:S05]  /*0ac0*/  @!P1 LOP3.LUT R11, RZ, R0, RZ, 0x33, !PT ;  /* 0x00000000ff0b9212 */ /* 0x000fca00078e33ff */
[----:B------:R-:W-:-:S06]  /*0ad0*/  IMAD.WIDE R16, R11, 0x4, R230 ;  /* 0x000000040b107825 */ /* 0x000fcc00078e02e6 */
[----:B------:R-:W3:Y:S01]  /*0ae0*/  LDG.E R16, desc[UR16][R16.64] ;  /* 0x0000001010107981 */ /* 0x000ee2000c1e1900 */
[----:B-1----:R-:W-:Y:S01]  /*0af0*/  IABS R2, R7 ;  /* 0x0000000700027213 */ /* 0x002fe20000000000 */
[----:B------:R-:W-:-:S03]  /*0b00*/  IMAD.MOV R11, RZ, RZ, -R11 ;  /* 0x000000ffff0b7224 */ /* 0x000fc600078e0a0b */
[----:B------:R-:W1:Y:S01]  /*0b10*/  I2F.RP R8, R2 ;  /* 0x0000000200087306 */ /* 0x000e620000209400 */
[----:B------:R-:W-:-:S07]  /*0b20*/  IMAD R9, R0, R11, R9 ;  /* 0x0000000b00097224 */ /* 0x000fce00078e0209 */
[----:B-1----:R-:W1:Y:S02]  /*0b30*/  MUFU.RCP R12, R8 ;  /* 0x00000008000c7308 */ /* 0x002e640000001000 */
[----:B-1----:R-:W-:Y:S02]  /*0b40*/  IADD3 R12, R12, 0xffffffe, RZ ;  /* 0x0ffffffe0c0c7810 */ /* 0x002fe40007ffe0ff */
[----:B------:R-:W-:-:S04]  /*0b50*/  SHF.R.S32.HI R8, RZ, 0x1f, R9 ;  /* 0x0000001fff087819 */ /* 0x000fc80000011409 */
[----:B------:R-:W1:Y:S01]  /*0b60*/  F2I.FTZ.U32.TRUNC.NTZ R13, R12 ;  /* 0x0000000c000d7305 */ /* 0x000e62000021f000 */
[----:B------:R-:W-:Y:S02]  /*0b70*/  IMAD R0, R8, UR6, RZ ;  /* 0x0000000608007c24 */ /* 0x000fe4000f8e02ff */
[----:B-1----:R-:W-:Y:S01]  /*0b80*/  IMAD.MOV R4, RZ, RZ, -R13 ;  /* 0x000000ffff047224 */ /* 0x002fe200078e0a0d */
[----:B------:R-:W-:-:S03]  /*0b90*/  MOV R12, RZ ;  /* 0x000000ff000c7202 */ /* 0x000fc60000000f00 */
[----:B------:R-:W-:Y:S01]  /*0ba0*/  IMAD R6, R4, R2, RZ ;  /* 0x0000000204067224 */ /* 0x000fe200078e02ff */
[----:B------:R-:W-:-:S03]  /*0bb0*/  IABS R4, R14 ;  /* 0x0000000e00047213 */ /* 0x000fc60000000000 */
[----:B------:R-:W-:-:S06]  /*0bc0*/  IMAD.HI.U32 R13, R13, R6, R12 ;  /* 0x000000060d0d7227 */ /* 0x000fcc00078e000c */
[----:B------:R-:W-:-:S04]  /*0bd0*/  IMAD.HI.U32 R10, R13, R4, RZ ;  /* 0x000000040d0a7227 */ /* 0x000fc800078e00ff */
[----:B------:R-:W-:-:S04]  /*0be0*/  IMAD.MOV R13, RZ, RZ, -R10 ;  /* 0x000000ffff0d7224 */ /* 0x000fc800078e0a0a */
[----:B------:R-:W-:-:S05]  /*0bf0*/  IMAD R13, R2, R13, R4 ;  /* 0x0000000d020d7224 */ /* 0x000fca00078e0204 */
[----:B------:R-:W-:-:S13]  /*0c00*/  ISETP.GT.U32.AND P0, PT, R2, R13, PT ;  /* 0x0000000d0200720c */ /* 0x000fda0003f04070 */
[-C--:B------:R-:W-:Y:S02]  /*0c10*/  @!P0 IADD3 R13, R13, -R2.reuse, RZ ;  /* 0x800000020d0d8210 */ /* 0x080fe40007ffe0ff */
[----:B------:R-:W-:Y:S02]  /*0c20*/  @!P0 IADD3 R10, R10, 0x1, RZ ;  /* 0x000000010a0a8810 */ /* 0x000fe40007ffe0ff */
[----:B------:R-:W-:Y:S02]  /*0c30*/  ISETP.GE.U32.AND P1, PT, R13, R2, PT ;  /* 0x000000020d00720c */ /* 0x000fe40003f26070 */
[----:B------:R-:W-:-:S04]  /*0c40*/  LOP3.LUT R2, R14, R7, RZ, 0x3c, !PT ;  /* 0x000000070e027212 */ /* 0x000fc800078e3cff */
[----:B------:R-:W-:-:S07]  /*0c50*/  ISETP.GE.AND P0, PT, R2, RZ, PT ;  /* 0x000000ff0200720c */ /* 0x000fce0003f06270 */
[----:B------:R-:W-:Y:S01]  /*0c60*/  @P1 VIADD R10, R10, 0x1 ;  /* 0x000000010a0a1836 */ /* 0x000fe20000000000 */
[----:B------:R-:W-:-:S05]  /*0c70*/  ISETP.NE.AND P1, PT, R7, RZ, PT ;  /* 0x000000ff0700720c */ /* 0x000fca0003f25270 */
[----:B------:R-:W-:-:S08]  /*0c80*/  @!P0 IADD3 R10, -R10, RZ, RZ ;  /* 0x000000ff0a0a8210 */ /* 0x000fd00007ffe1ff */
[----:B------:R-:W-:Y:S02]  /*0c90*/  @!P1 LOP3.LUT R10, RZ, R7, RZ, 0x33, !PT ;  /* 0x00000007ff0a9212 */ /* 0x000fe400078e33ff */
[----:B---3--:R-:W-:Y:S01]  /*0ca0*/  SHF.R.S32.HI R15, RZ, 0x1f, R16 ;  /* 0x0000001fff0f7819 */ /* 0x008fe20000011410 */
[----:B------:R-:W-:-:S04]  /*0cb0*/  IMAD.WIDE.U32 R12, R16, UR8, RZ ;  /* 0x00000008100c7c25 */ /* 0x000fc8000f8e00ff */
[C---:B------:R-:W-:Y:S01]  /*0cc0*/  IMAD R11, R15.reuse, UR8, RZ ;  /* 0x000000080f0b7c24 */ /* 0x040fe2000f8e02ff */
[----:B------:R-:W-:Y:S01]  /*0cd0*/  MOV R18, R12 ;  /* 0x0000000c00127202 */ /* 0x000fe20000000f00 */
[----:B------:R-:W-:Y:S02]  /*0ce0*/  IMAD R15, R15, UR4, RZ ;  /* 0x000000040f0f7c24 */ /* 0x000fe4000f8e02ff */
[C---:B------:R-:W-:Y:S01]  /*0cf0*/  IMAD R2, R16.reuse, UR9, R11 ;  /* 0x0000000910027c24 */ /* 0x040fe2000f8e020b */
[----:B------:R-:W-:Y:S01]  /*0d00*/  SHF.R.S32.HI R11, RZ, 0x1f, R10 ;  /* 0x0000001fff0b7819 */ /* 0x000fe2000001140a */
[----:B------:R-:W-:Y:S02]  /*0d10*/  IMAD R15, R16, UR5, R15 ;  /* 0x00000005100f7c24 */ /* 0x000fe4000f8e020f */
[----:B------:R-:W-:Y:S02]  /*0d20*/  IMAD.IADD R19, R13, 0x1, R2 ;  /* 0x000000010d137824 */ /* 0x000fe400078e0202 */
[----:B------:R-:W-:-:S02]  /*0d30*/  IMAD R13, R9, UR7, R0 ;  /* 0x00000007090d7c24 */ /* 0x000fc4000f8e0200 */
[----:B------:R-:W-:-:S04]  /*0d40*/  IMAD.WIDE.U32 R6, R9, UR6, R18 ;  /* 0x0000000609067c25 */ /* 0x000fc8000f8e0012 */
[----:B------:R-:W-:Y:S01]  /*0d50*/  IMAD.WIDE.U32 R16, R16, UR4, RZ ;  /* 0x0000000410107c25 */ /* 0x000fe2000f8e00ff */
[----:B------:R-:W-:-:S03]  /*0d60*/  IADD3 R7, R7, R13, RZ ;  /* 0x0000000d07077210 */ /* 0x000fc60007ffe0ff */
[----:B------:R-:W-:Y:S02]  /*0d70*/  IMAD R13, R11, UR10, RZ ;  /* 0x0000000a0b0d7c24 */ /* 0x000fe4000f8e02ff */
[----:B------:R-:W-:-:S04]  /*0d80*/  IMAD.WIDE.U32 R6, R10, UR10, R6 ;  /* 0x0000000a0a067c25 */ /* 0x000fc8000f8e0006 */
[----:B------:R-:W-:Y:S01]  /*0d90*/  IMAD R13, R10, UR11, R13 ;  /* 0x0000000b0a0d7c24 */ /* 0x000fe2000f8e020d */
[----:B------:R-:W-:Y:S01]  /*0da0*/  MOV R12, R6 ;  /* 0x00000006000c7202 */ /* 0x000fe20000000f00 */
[----:B------:R-:W-:-:S03]  /*0db0*/  IMAD.IADD R15, R17, 0x1, R15 ;  /* 0x00000001110f7824 */ /* 0x000fc600078e020f */
[----:B------:R-:W-:Y:S01]  /*0dc0*/  IADD3 R13, R7, R13, RZ ;  /* 0x0000000d070d7210 */ /* 0x000fe20007ffe0ff */
[----:B------:R-:W-:Y:S06]  /*0dd0*/  BRA `(.L_x_2599) ;  /* 0x0000000000ec7947 */ /* 0x000fec0003800000 */
.L_x_2598:
[----:B------:R-:W3:Y:S01]  /*0de0*/  LDC R15, c[0x0][0x278] ;  /* 0x00009e00ff0f7b82 */ /* 0x000ee20000000800 */
[----:B------:R-:W-:Y:S01]  /*0df0*/  SHF.R.S32.HI R21, RZ, 0x1f, R19 ;  /* 0x0000001fff157819 */ /* 0x000fe20000011413 */
[----:B------:R-:W-:Y:S01]  /*0e00*/  ULDC.64 UR6, c[0x0][0x248] ;  /* 0x0000920000067ab9 */ /* 0x000fe20000000a00 */
[----:B------:R-:W-:-:S05]  /*0e10*/  ULDC.64 UR8, c[0x0][0x230] ;  /* 0x00008c0000087ab9 */ /* 0x000fca0000000a00 */
[----:B------:R-:W4:Y:S01]  /*0e20*/  LDC.64 R12, c[0x0][0x260] ;  /* 0x00009800ff0c7b82 */ /* 0x000f220000000a00 */
[----:B-1-3--:R-:W-:-:S04]  /*0e30*/  IABS R7, R15 ;  /* 0x0000000f00077213 */ /* 0x00afc80000000000 */
[----:B------:R-:W1:Y:S08]  /*0e40*/  I2F.RP R10, R7 ;  /* 0x00000007000a7306 */ /* 0x000e700000209400 */
[----:B-1----:R-:W1:Y:S02]  /*0e50*/  MUFU.RCP R8, R10 ;  /* 0x0000000a00087308 */ /* 0x002e640000001000 */
[----:B-1----:R-:W-:Y:S01]  /*0e60*/  IADD3 R8, R8, 0xffffffe, RZ ;  /* 0x0ffffffe08087810 */ /* 0x002fe20007ffe0ff */
[----:B------:R-:W1:Y:S05]  /*0e70*/  LDC.64 R10, c[0x0][0x250] ;  /* 0x00009400ff0a7b82 */ /* 0x000e6a0000000a00 */
[----:B------:R-:W3:Y:S02]  /*0e80*/  F2I.FTZ.U32.TRUNC.NTZ R9, R8 ;  /* 0x0000000800097305 */ /* 0x000ee4000021f000 */
[----:B---3--:R-:W-:Y:S01]  /*0e90*/  IMAD.MOV R0, RZ, RZ, -R9 ;  /* 0x000000ffff007224 */ /* 0x008fe200078e0a09 */
[----:B------:R-:W-:-:S03]  /*0ea0*/  MOV R8, RZ ;  /* 0x000000ff00087202 */ /* 0x000fc60000000f00 */
[----:B------:R-:W-:Y:S01]  /*0eb0*/  IMAD R4, R0, R7, RZ ;  /* 0x0000000700047224 */ /* 0x000fe200078e02ff */
[----:B------:R-:W-:-:S03]  /*0ec0*/  IABS R0, R14 ;  /* 0x0000000e00007213 */ /* 0x000fc60000000000 */
[----:B------:R-:W-:-:S04]  /*0ed0*/  IMAD.HI.U32 R9, R9, R4, R8 ;  /* 0x0000000409097227 */ /* 0x000fc800078e0008 */
[----:B------:R-:W-:-:S04]  /*0ee0*/  IMAD.MOV.U32 R6, RZ, RZ, R0 ;  /* 0x000000ffff067224 */ /* 0x000fc800078e0000 */
[----:B------:R-:W-:Y:S01]  /*0ef0*/  IMAD.HI.U32 R0, R9, R6, RZ ;  /* 0x0000000609007227 */ /* 0x000fe200078e00ff */
[----:B------:R-:W-:-:S04]  /*0f00*/  LEA R9, R136, 0xffffff80, 0x7 ;  /* 0xffffff8088097811 */ /* 0x000fc800078e38ff */
[----:B------:R-:W-:Y:S02]  /*0f10*/  IADD3 R4, -R0, RZ, RZ ;  /* 0x000000ff00047210 */ /* 0x000fe40007ffe1ff */
[----:B------:R-:W-:Y:S02]  /*0f20*/  SHF.R.S32.HI R8, RZ, 0x1f, R9 ;  /* 0x0000001fff087819 */ /* 0x000fe40000011409 */
[----:B------:R-:W-:Y:S01]  /*0f30*/  IADD3 R20, P1, R19, R9, RZ ;  /* 0x0000000913147210 */ /* 0x000fe20007f3e0ff */
[----:B------:R-:W-:-:S03]  /*0f40*/  IMAD R4, R7, R4, R6 ;  /* 0x0000000407047224 */ /* 0x000fc600078e0206 */
[----:B------:R-:W-:Y:S02]  /*0f50*/  IADD3.X R17, R21, R8, RZ, P1, !PT ;  /* 0x0000000815117210 */ /* 0x000fe40000ffe4ff */
[----:B------:R-:W-:-:S03]  /*0f60*/  ISETP.GT.U32.AND P0, PT, R7, R4, PT ;  /* 0x000000040700720c */ /* 0x000fc60003f04070 */
[----:B------:R-:W-:-:S04]  /*0f70*/  IMAD R17, R17, UR6, RZ ;  /* 0x0000000611117c24 */ /* 0x000fc8000f8e02ff */
[----:B------:R-:W-:Y:S01]  /*0f80*/  IMAD R16, R20, UR7, R17 ;  /* 0x0000000714107c24 */ /* 0x000fe2000f8e0211 */
[----:B-----5:R-:W-:-:S05]  /*0f90*/  SHF.R.S32.HI R17, RZ, 0x1f, R2 ;  /* 0x0000001fff117819 */ /* 0x020fca0000011402 */
[----:B------:R-:W-:Y:S01]  /*0fa0*/  @!P0 IMAD.IADD R4, R4, 0x1, -R7 ;  /* 0x0000000104048824 */ /* 0x000fe200078e0a07 */
[----:B------:R-:W-:Y:S02]  /*0fb0*/  @!P0 IADD3 R0, R0, 0x1, RZ ;  /* 0x0000000100008810 */ /* 0x000fe40007ffe0ff */
[----:B------:R-:W-:Y:S02]  /*0fc0*/  ISETP.NE.AND P0, PT, R15, RZ, PT ;  /* 0x000000ff0f00720c */ /* 0x000fe40003f05270 */
[----:B------:R-:W-:Y:S02]  /*0fd0*/  ISETP.GE.U32.AND P2, PT, R4, R7, PT ;  /* 0x000000070400720c */ /* 0x000fe40003f46070 */
[----:B------:R-:W-:Y:S01]  /*0fe0*/  LOP3.LUT R4, R14, R15, RZ, 0x3c, !PT ;  /* 0x0000000f0e047212 */ /* 0x000fe200078e3cff */
[----:B------:R-:W3:Y:S03]  /*0ff0*/  LDC.64 R6, c[0x0][0x238] ;  /* 0x00008e00ff067b82 */ /* 0x000ee60000000a00 */
[----:B------:R-:W-:Y:S01]  /*1000*/  ISETP.GE.AND P1, PT, R4, RZ, PT ;  /* 0x000000ff0400720c */ /* 0x000fe20003f26270 */
[----:B-1----:R-:W-:-:S02]  /*1010*/  IMAD R4, R21, R10, RZ ;  /* 0x0000000a15047224 */ /* 0x002fc400078e02ff */
[----:B------:R-:W-:-:S04]  /*1020*/  IMAD.WIDE.U32 R20, R20, UR6, RZ ;  /* 0x0000000614147c25 */ /* 0x000fc8000f8e00ff */
[----:B------:R-:W-:Y:S01]  /*1030*/  @P2 VIADD R0, R0, 0x1 ;  /* 0x0000000100002836 */ /* 0x000fe20000000000 */
[----:B------:R-:W-:Y:S01]  /*1040*/  IADD3 R21, R21, R16, RZ ;  /* 0x0000001015157210 */ /* 0x000fe20007ffe0ff */
[----:B------:R-:W-:Y:S02]  /*1050*/  IMAD R4, R19, R11, R4 ;  /* 0x0000000b13047224 */ /* 0x000fe400078e0204 */
[----:B------:R-:W-:Y:S02]  /*1060*/  IMAD R11, R17, UR8, RZ ;  /* 0x00000008110b7c24 */ /* 0x000fe4000f8e02ff */
[----:B------:R-:W-:Y:S01]  /*1070*/  @!P1 IADD3 R0, -R0, RZ, RZ ;  /* 0x000000ff00009210 */ /* 0x000fe20007ffe1ff */
[----:B------:R-:W-:Y:S01]  /*1080*/  IMAD.WIDE.U32 R18, R19, R10, RZ ;  /* 0x0000000a13127225 */ /* 0x000fe200078e00ff */
[----:B------:R-:W-:-:S03]  /*1090*/  @!P0 LOP3.LUT R0, RZ, R15, RZ, 0x33, !PT ;  /* 0x0000000fff008212 */ /* 0x000fc600078e33ff */
[C---:B------:R-:W-:Y:S01]  /*10a0*/  IMAD R10, R2.reuse, UR9, R11 ;  /* 0x00000009020a7c24 */ /* 0x040fe2000f8e020b */
[----:B------:R-:W-:Y:S01]  /*10b0*/  SHF.R.S32.HI R11, RZ, 0x1f, R0 ;  /* 0x0000001fff0b7819 */ /* 0x000fe20000011400 */
[----:B------:R-:W-:-:S04]  /*10c0*/  IMAD.WIDE.U32 R20, R2, UR8, R20 ;  /* 0x0000000802147c25 */ /* 0x000fc8000f8e0014 */
[----:B------:R-:W-:Y:S01]  /*10d0*/  IMAD.IADD R19, R19, 0x1, R4 ;  /* 0x0000000113137824 */ /* 0x000fe200078e0204 */
[----:B------:R-:W-:Y:S01]  /*10e0*/  IADD3 R21, R21, R10, RZ ;  /* 0x0000000a15157210 */ /* 0x000fe20007ffe0ff */
[----:B---3--:R-:W-:Y:S01]  /*10f0*/  IMAD R17, R17, R6, RZ ;  /* 0x0000000611117224 */ /* 0x008fe200078e02ff */
[----:B------:R-:W-:Y:S01]  /*1100*/  MOV R10, R0 ;  /* 0x00000000000a7202 */ /* 0x000fe20000000f00 */
[----:B----4-:R-:W-:Y:S02]  /*1110*/  IMAD R4, R11, R12, RZ ;  /* 0x0000000c0b047224 */ /* 0x010fe400078e02ff */
[C---:B------:R-:W-:Y:S02]  /*1120*/  IMAD R7, R2.reuse, R7, R17 ;  /* 0x0000000702077224 */ /* 0x040fe400078e0211 */
[----:B------:R-:W-:-:S04]  /*1130*/  IMAD.WIDE.U32 R16, R2, R6, R18 ;  /* 0x0000000602107225 */ /* 0x000fc800078e0012 */
[----:B------:R-:W-:Y:S01]  /*1140*/  IMAD.WIDE.U32 R20, R0, R12, R20 ;  /* 0x0000000c00147225 */ /* 0x000fe200078e0014 */
[----:B------:R-:W-:-:S03]  /*1150*/  IADD3 R15, R17, R7, RZ ;  /* 0x00000007110f7210 */ /* 0x000fc60007ffe0ff */
[----:B------:R-:W-:Y:S02]  /*1160*/  IMAD R13, R0, R13, R4 ;  /* 0x0000000d000d7224 */ /* 0x000fe400078e0204 */
[----:B------:R-:W-:-:S03]  /*1170*/  IMAD.MOV.U32 R12, RZ, RZ, R20 ;  /* 0x000000ffff0c7224 */ /* 0x000fc600078e0014 */
[----:B------:R-:W-:-:S07]  /*1180*/  IADD3 R13, R21, R13, RZ ;  /* 0x0000000d150d7210 */ /* 0x000fce0007ffe0ff */
.L_x_2599:
[----:B--2---:R-:W-:Y:S01]  /*1190*/  SHF.R.S32.HI R0, RZ, 0x1f, R5 ;  /* 0x0000001fff007819 */ /* 0x004fe20000011405 */
[----:B------:R-:W-:Y:S01]  /*11a0*/  ULDC.64 UR4, c[0x0][0x228] ;  /* 0x00008a0000047ab9 */ /* 0x000fe20000000a00 */
[----:B------:R-:W-:Y:S01]  /*11b0*/  SHF.R.S32.HI R2, RZ, 0x1f, R3 ;  /* 0x0000001fff027819 */ /* 0x000fe20000011403 */
[----:B------:R-:W-:Y:S01]  /*11c0*/  ULDC.64 UR10, c[0x0][0x268] ;  /* 0x00009a00000a7ab9 */ /* 0x000fe20000000a00 */
[CC--:B------:R-:W-:Y:S01]  /*11d0*/  LEA.HI R6, R0.reuse, R5.reuse, RZ, 0x3 ;  /* 0x0000000500067211 */ /* 0x0c0fe200078f18ff */
[----:B------:R-:W1:Y:S01]  /*11e0*/  S2UR UR18, SR_CgaCtaId ;  /* 0x00000000001279c3 */ /* 0x000e620000008800 */
[-C--:B------:R-:W-:Y:S01]  /*11f0*/  LEA.HI R18, R0, R5.reuse, RZ, 0x4 ;  /* 0x0000000500127211 */ /* 0x080fe200078f20ff */
[----:B------:R-:W-:Y:S01]  /*1200*/  IMAD R2, R2, UR4, RZ ;  /* 0x0000000402027c24 */ /* 0x000fe2000f8e02ff */
[----:B------:R-:W-:Y:S01]  /*1210*/  SHF.R.S32.HI R22, RZ, 0x3, R6 ;  /* 0x00000003ff167819 */ /* 0x000fe20000011406 */
[----:B------:R-:W-:Y:S01]  /*1220*/  ULDC.64 UR14, c[0x0][0x240] ;  /* 0x00009000000e7ab9 */ /* 0x000fe20000000a00 */
[----:B------:R-:W-:Y:S01]  /*1230*/  LOP3.LUT R88, R6, 0xfffffff8, RZ, 0xc0, !PT ;  /* 0xfffffff806587812 */ /* 0x000fe200078ec0ff */
[----:B------:R-:W-:Y:S01]  /*1240*/  ULDC.64 UR12, c[0x0][0x210] ;  /* 0x00008400000c7ab9 */ /* 0x000fe20000000a00 */
[----:B------:R-:W-:Y:S01]  /*1250*/  SHF.R.S32.HI R7, RZ, 0x4, R18 ;  /* 0x00000004ff077819 */ /* 0x000fe20000011412 */
[----:B------:R-:W-:Y:S01]  /*1260*/  IMAD.SHL.U32 R227, R22, 0x40, RZ ;  /* 0x0000004016e37824 */ /* 0x000fe200078e00ff */
[----:B------:R-:W-:Y:S01]  /*1270*/  LEA.HI R20, R0, R5, RZ, 0x6 ;  /* 0x0000000500147211 */ /* 0x000fe200078f30ff */
[----:B------:R-:W-:Y:S01]  /*1280*/  IMAD.IADD R88, R5, 0x1, -R88 ;  /* 0x0000000105587824 */ /* 0x000fe200078e0a58 */
[----:B------:R-:W-:-:S02]  /*1290*/  LEA.HI R4, R18, R7, RZ, 0x1 ;  /* 0x0000000712047211 */ /* 0x000fc400078f08ff */
[----:B------:R-:W-:Y:S01]  /*12a0*/  LOP3.LUT R18, R18, 0xfffffff0, RZ, 0xc0, !PT ;  /* 0xfffffff012127812 */ /* 0x000fe200078ec0ff */
[----:B------:R-:W-:Y:S01]  /*12b0*/  IMAD.SHL.U32 R228, R88, 0x8, RZ ;  /* 0x0000000858e47824 */ /* 0x000fe200078e00ff */
[----:B------:R-:W-:Y:S01]  /*12c0*/  LOP3.LUT R227, R227, 0x1c0, RZ, 0xc0, !PT ;  /* 0x000001c0e3e37812 */ /* 0x000fe200078ec0ff */
[----:B------:R-:W-:Y:S01]  /*12d0*/  IMAD.SHL.U32 R20, R20, 0x8, RZ ;  /* 0x0000000814147824 */ /* 0x000fe200078e00ff */
[----:B------:R-:W-:Y:S01]  /*12e0*/  LOP3.LUT R4, R4, 0xfffffffe, RZ, 0xc0, !PT ;  /* 0xfffffffe04047812 */ /* 0x000fe200078ec0ff */
[----:B------:R-:W-:Y:S01]  /*12f0*/  IMAD.IADD R18, R5, 0x1, -R18 ;  /* 0x0000000105127824 */ /* 0x000fe200078e0a12 */
[----:B------:R-:W-:Y:S02]  /*1300*/  LOP3.LUT R26, R227, 0x38, R228, 0xf8, !PT ;  /* 0x00000038e31a7812 */ /* 0x000fe400078ef8e4 */
[----:B------:R-:W-:Y:S01]  /*1310*/  SHF.R.U32.HI R227, RZ, 0x3, R227 ;  /* 0x00000003ffe37819 */ /* 0x000fe200000116e3 */
[----:B------:R-:W-:Y:S01]  /*1320*/  IMAD.IADD R4, R7, 0x1, -R4 ;  /* 0x0000000107047824 */ /* 0x000fe200078e0a04 */
[----:B------:R-:W-:Y:S01]  /*1330*/  SHF.R.S32.HI R17, RZ, 0x1f, R18 ;  /* 0x0000001fff117819 */ /* 0x000fe20000011412 */
[----:B------:R-:W-:Y:S01]  /*1340*/  IMAD R7, R3, UR5, R2 ;  /* 0x0000000503077c24 */ /* 0x000fe2000f8e0202 */
[----:B------:R-:W-:-:S02]  /*1350*/  SHF.R.S32.HI R229, RZ, 0x1f, R228 ;  /* 0x0000001fffe57819 */ /* 0x000fc400000114e4 */
[----:B------:R-:W-:Y:S02]  /*1360*/  LOP3.LUT R227, R26, R227, RZ, 0x3c, !PT ;  /* 0x000000e31ae37212 */ /* 0x000fe400078e3cff */
[----:B------:R-:W-:Y:S01]  /*1370*/  LEA.HI R2, R17, R18, RZ, 0x3 ;  /* 0x0000001211027211 */ /* 0x000fe200078f18ff */
[----:B------:R-:W-:Y:S01]  /*1380*/  IMAD R17, R11, UR10, RZ ;  /* 0x0000000a0b117c24 */ /* 0x000fe2000f8e02ff */
[----:B------:R-:W-:Y:S01]  /*1390*/  SHF.R.S32.HI R11, RZ, 0x1f, R14 ;  /* 0x0000001fff0b7819 */ /* 0x000fe2000001140e */
[----:B------:R-:W-:Y:S01]  /*13a0*/  IMAD.WIDE.U32 R26, R3, UR4, R228 ;  /* 0x00000004031a7c25 */ /* 0x000fe2000f8e00e4 */
[----:B------:R-:W-:Y:S01]  /*13b0*/  LOP3.LUT R227, R227, 0x7ffffe00, R20, 0xf8, !PT ;  /* 0x7ffffe00e3e37812 */ /* 0x000fe200078ef814 */
[----:B------:R-:W-:Y:S01]  /*13c0*/  ULDC.64 UR4, c[0x0][0x258] ;  /* 0x0000960000047ab9 */ /* 0x000fe20000000a00 */
[C---:B------:R-:W-:Y:S01]  /*13d0*/  IADD3 R20, P0, R228.reuse, R16, RZ ;  /* 0x00000010e4147210 */ /* 0x040fe20007f1e0ff */
[----:B------:R-:W-:Y:S01]  /*13e0*/  IMAD.IADD R27, R27, 0x1, R7 ;  /* 0x000000011b1b7824 */ /* 0x000fe200078e0207 */
[----:B------:R-:W-:Y:S01]  /*13f0*/  SHF.R.S32.HI R23, RZ, 0x1f, R22 ;  /* 0x0000001fff177819 */ /* 0x000fe20000011416 */
[----:B------:R-:W-:Y:S01]  /*1400*/  IMAD R11, R11, UR4, RZ ;  /* 0x000000040b0b7c24 */ /* 0x000fe2000f8e02ff */
[----:B------:R-:W-:Y:S01]  /*1410*/  IADD3 R12, P1, R228, R12, RZ ;  /* 0x0000000ce40c7210 */ /* 0x000fe20007f3e0ff */
[----:B------:R-:W-:Y:S01]  /*1420*/  IMAD.X R21, R229, 0x1, R15, P0 ;  /* 0x00000001e5157824 */ /* 0x000fe200000e060f */
[----:B------:R-:W-:Y:S01]  /*1430*/  IADD3 R9, P0, R22, R9, RZ ;  /* 0x0000000916097210 */ /* 0x000fe20007f1e0ff */
[----:B------:R-:W-:Y:S01]  /*1440*/  IMAD R15, R23, UR6, RZ ;  /* 0x00000006170f7c24 */ /* 0x000fe2000f8e02ff */
[----:B------:R-:W-:Y:S01]  /*1450*/  LOP3.LUT R3, R2, 0xfffffff8, RZ, 0xc0, !PT ;  /* 0xfffffff802037812 */ /* 0x000fe200078ec0ff */
[----:B------:R-:W-:Y:S01]  /*1460*/  IMAD.X R13, R229, 0x1, R13, P1 ;  /* 0x00000001e50d7824 */ /* 0x000fe200008e060d */
[----:B------:R-:W-:Y:S01]  /*1470*/  LEA.HI R5, R0, R5, RZ, 0x5 ;  /* 0x0000000500057211 */ /* 0x000fe200078f28ff */
[----:B------:R-:W-:-:S02]  /*1480*/  IMAD R11, R14, UR5, R11 ;  /* 0x000000050e0b7c24 */ /* 0x000fc4000f8e020b */
[----:B------:R-:W-:Y:S01]  /*1490*/  IMAD.WIDE.U32 R26, R14, UR4, R26 ;  /* 0x000000040e1a7c25 */ /* 0x000fe2000f8e001a */
[----:B------:R-:W-:-:S03]  /*14a0*/  ULDC.64 UR4, c[0x0][0x218] ;  /* 0x0000860000047ab9 */ /* 0x000fc60000000a00 */
[----:B------:R-:W-:-:S04]  /*14b0*/  IMAD.WIDE R24, R25, 0x40, R22 ;  /* 0x0000004019187825 */ /* 0x000fc800078e0216 */
[C---:B------:R-:W-:Y:S02]  /*14c0*/  IMAD R15, R22.reuse, UR7, R15 ;  /* 0x00000007160f7c24 */ /* 0x040fe4000f8e020f */
[----:B------:R-:W-:-:S04]  /*14d0*/  IMAD.WIDE.U32 R12, R22, UR6, R12 ;  /* 0x00000006160c7c25 */ /* 0x000fc8000f8e000c */
[----:B------:R-:W-:Y:S02]  /*14e0*/  IMAD.IADD R27, R27, 0x1, R11 ;  /* 0x000000011b1b7824 */ /* 0x000fe400078e020b */
[----:B------:R-:W-:Y:S02]  /*14f0*/  IMAD R11, R25, UR14, RZ ;  /* 0x0000000e190b7c24 */ /* 0x000fe4000f8e02ff */
[----:B------:R-:W-:Y:S01]  /*1500*/  IMAD.X R8, R23, 0x1, R8, P0 ;  /* 0x0000000117087824 */ /* 0x000fe200000e0608 */
[----:B------:R-:W-:Y:S01]  /*1510*/  LEA R224, P0, R12, UR4, 0x1 ;  /* 0x000000040ce07c11 */ /* 0x000fe2000f8008ff */
[----:B------:R-:W-:Y:S01]  /*1520*/  IMAD.IADD R15, R13, 0x1, R15 ;  /* 0x000000010d0f7824 */ /* 0x000fe200078e020f */
[----:B------:R-:W-:Y:S01]  /*1530*/  UMOV UR4, 0x400 ;  /* 0x0000040000047882 */ /* 0x000fe20000000000 */
[C---:B------:R-:W-:Y:S02]  /*1540*/  IMAD R11, R24.reuse, UR15, R11 ;  /* 0x0000000f180b7c24 */ /* 0x040fe4000f8e020b */
[----:B------:R-:W-:Y:S01]  /*1550*/  IMAD.WIDE.U32 R24, R24, UR14, R26 ;  /* 0x0000000e18187c25 */ /* 0x000fe2000f8e001a */
[----:B------:R-:W-:Y:S01]  /*1560*/  LEA.HI.X R225, R12, UR5, R15, 0x1, P0 ;  /* 0x000000050ce17c11 */ /* 0x000fe200080f0c0f */
[----:B-1----:R-:W-:-:S02]  /*1570*/  ULEA UR5, UR18, UR4, 0x18 ;  /* 0x0000000412057291 */ /* 0x002fc4000f8ec03f */
[C---:B------:R-:W-:Y:S01]  /*1580*/  IMAD R7, R10.reuse, UR11, R17 ;  /* 0x0000000b0a077c24 */ /* 0x040fe2000f8e0211 */
[----:B------:R-:W-:Y:S01]  /*1590*/  USHF.L.U32 UR4, UR14, 0x5, URZ ;  /* 0x000000050e047899 */ /* 0x000fe2000800063f */
[----:B------:R-:W-:Y:S01]  /*15a0*/  IMAD.WIDE.U32 R20, R10, UR10, R20 ;  /* 0x0000000a0a147c25 */ /* 0x000fe2000f8e0014 */
[----:B------:R-:W-:Y:S01]  /*15b0*/  LEA R10, P0, R24, UR12, 0x1 ;  /* 0x0000000c180a7c11 */ /* 0x000fe2000f8008ff */
[----:B------:R-:W-:Y:S01]  /*15c0*/  USHF.L.U64.HI UR12, UR14, 0x5, UR15 ;  /* 0x000000050e0c7899 */ /* 0x000fe2000801020f */
[----:B------:R-:W-:Y:S01]  /*15d0*/  LEA R227, R227, UR5, 0x1 ;  /* 0x00000005e3e37c11 */ /* 0x000fe2000f8e08ff */
[----:B------:R-:W-:Y:S01]  /*15e0*/  IMAD.IADD R11, R25, 0x1, R11 ;  /* 0x00000001190b7824 */ /* 0x000fe200078e020b */
[----:B------:R-:W-:Y:S01]  /*15f0*/  USHF.L.U32 UR15, UR6, 0x5, URZ ;  /* 0x00000005060f7899 */ /* 0x000fe2000800063f */
[----:B------:R-:W-:Y:S01]  /*1600*/  IMAD.IADD R3, R18, 0x1, -R3 ;  /* 0x0000000112037824 */ /* 0x000fe200078e0a03 */
[----:B------:R-:W-:Y:S01]  /*1610*/  USHF.L.U64.HI UR14, UR6, 0x5, UR7 ;  /* 0x00000005060e7899 */ /* 0x000fe20008010207 */
[----:B------:R-:W-:Y:S01]  /*1620*/  IMAD.IADD R21, R21, 0x1, R7 ;  /* 0x0000000115157824 */ /* 0x000fe200078e0207 */
[----:B------:R-:W-:Y:S01]  /*1630*/  LEA.HI.X R11, R24, UR13, R11, 0x1, P0 ;  /* 0x0000000d180b7c11 */ /* 0x000fe200080f0c0b */
[----:B------:R-:W-:Y:S01]  /*1640*/  ULDC.64 UR10, c[0x0][0x250] ;  /* 0x00009400000a7ab9 */ /* 0x000fe20000000a00 */
[----:B------:R-:W-:Y:S01]  /*1650*/  IADD3 R12, P0, R10, UR4, RZ ;  /* 0x000000040a0c7c10 */ /* 0x000fe2000ff1e0ff */
[----:B------:R-:W-:Y:S01]  /*1660*/  IMAD R8, R8, UR10, RZ ;  /* 0x0000000a08087c24 */ /* 0x000fe2000f8e02ff */
[----:B------:R-:W-:Y:S01]  /*1670*/  USHF.L.U32 UR18, UR10, 0x5, URZ ;  /* 0x000000050a127899 */ /* 0x000fe2000800063f */
[----:B------:R-:W-:Y:S01]  /*1680*/  @!PT LDS RZ, [RZ] ;  /* 0x00000000fffff984 */ /* 0x000fe20000000800 */
[----:B------:R-:W-:Y:S01]  /*1690*/  @!PT LDS RZ, [RZ] ;  /* 0x00000000fffff984 */ /* 0x000fe20000000800 */
[----:B------:R-:W-:Y:S01]  /*16a0*/  @!PT LDS RZ, [RZ] ;  /* 0x00000000fffff984 */ /* 0x000fe20000000800 */
[----:B------:R-:W-:Y:S01]  /*16b0*/  LDGSTS.E.BYPASS.LTC128B.128 [R227], desc[UR16][R10.64] ;  /* 0x000000000ae37fae */ /* 0x000fe2000b901d50 */
[----:B------:R-:W-:Y:S01]  /*16c0*/  IADD3.X R13, R11, UR12, RZ, P0, !PT ;  /* 0x0000000c0b0d7c10 */ /* 0x000fe200087fe4ff */
[C---:B------:R-:W-:Y:S01]  /*16d0*/  IMAD R8, R9.reuse, UR11, R8 ;  /* 0x0000000b09087c24 */ /* 0x040fe2000f8e0208 */
[----:B------:R-:W-:Y:S01]  /*16e0*/  IADD3 R14, P0, R12, UR4, RZ ;  /* 0x000000040c0e7c10 */ /* 0x000fe2000ff1e0ff */
[----:B------:R-:W-:Y:S01]  /*16f0*/  LDGSTS.E.BYPASS.LTC128B.128 [R227+0x2000], desc[UR16][R10.64+0x80] ;  /* 0x020000800ae37fae */ /* 0x000fe2000b901d50 */
[----:B------:R-:W-:Y:S01]  /*1700*/  IMAD.WIDE.U32 R20, R9, UR10, R20 ;  /* 0x0000000a09147c25 */ /* 0x000fe2000f8e0014 */
[----:B------:R-:W-:Y:S01]  /*1710*/  USHF.L.U64.HI UR11, UR10, 0x5, UR11 ;  /* 0x000000050a0b7899 */ /* 0x000fe2000801020b */
[----:B------:R-:W-:Y:S01]  /*1720*/  IADD3.X R15, R13, UR12, RZ, P0, !PT ;  /* 0x0000000c0d0f7c10 */ /* 0x000fe200087fe4ff */
[----:B------:R-:W-:Y:S01]  /*1730*/  LDGSTS.E.BYPASS.LTC128B.128 [R227+0x800], desc[UR16][R12.64] ;  /* 0x008000000ce37fae */ /* 0x000fe2000b901d50 */
[----:B------:R-:W-:Y:S01]  /*1740*/  IADD3 R16, P0, R14, UR4, RZ ;  /* 0x000000040e107c10 */ /* 0x000fe2000ff1e0ff */
[----:B------:R-:W-:Y:S01]  /*1750*/  IMAD.SHL.U32 R9, R88, 0x40, RZ ;  /* 0x0000004058097824 */ /* 0x000fe200078e00ff */
[----:B------:R-:W-:Y:S01]  /*1760*/  UIADD3 UR4, UR5, 0x4000, URZ ;  /* 0x0000400005047890 */ /* 0x000fe2000fffe03f */
[----:B------:R-:W-:Y:S01]  /*1770*/  LDGSTS.E.BYPASS.LTC128B.128 [R227+0x2800], desc[UR16][R12.64+0x80] ;  /* 0x028000800ce37fae */ /* 0x000fe2000b901d50 */
[----:B------:R-:W-:Y:S01]  /*1780*/  IADD3.X R17, R15, UR12, RZ, P0, !PT ;  /* 0x0000000c0f117c10 */ /* 0x000fe200087fe4ff */
[----:B------:R-:W-:Y:S01]  /*1790*/  ULDC.64 UR12, c[0x0][0x220] ;  /* 0x00008800000c7ab9 */ /* 0x000fe20000000a00 */
[----:B------:R-:W-:Y:S01]  /*17a0*/  IADD3 R24, P0, R224, UR15, RZ ;  /* 0x0000000fe0187c10 */ /* 0x000fe2000ff1e0ff */
[----:B------:R-:W-:Y:S01]  /*17b0*/  LDGSTS.E.BYPASS.LTC128B.128 [R227+0x1000], desc[UR16][R14.64] ;  /* 0x010000000ee37fae */ /* 0x000fe2000b901d50 */
[----:B------:R-:W-:Y:S01]  /*17c0*/  LOP3.LUT R9, R9, 0x1c0, RZ, 0xc0, !PT ;  /* 0x000001c009097812 */ /* 0x000fe200078ec0ff */
[----:B------:R-:W-:Y:S01]  /*17d0*/  IMAD.IADD R223, R21, 0x1, R8 ;  /* 0x0000000115df7824 */ /* 0x000fe200078e0208 */
[----:B------:R-:W-:Y:S01]  /*17e0*/  IADD3.X R25, R225, UR14, RZ, P0, !PT ;  /* 0x0000000ee1197c10 */ /* 0x000fe200087fe4ff */
[----:B------:R-:W-:Y:S01]  /*17f0*/  LDGSTS.E.BYPASS.LTC128B.128 [R227+0x3000], desc[UR16][R14.64+0x80] ;  /* 0x030000800ee37fae */ /* 0x000fe2000b901d50 */
[----:B------:R-:W-:Y:S01]  /*1800*/  IADD3 R22, P0, R24, UR15, RZ ;  /* 0x0000000f18167c10 */ /* 0x000fe2000ff1e0ff */
[----:B------:R-:W-:Y:S01]  /*1810*/  IMAD.SHL.U32 R8, R4, 0x8, RZ ;  /* 0x0000000804087824 */ /* 0x000fe200078e00ff */
[----:B------:R-:W-:Y:S01]  /*1820*/  LOP3.LUT R7, R9, 0x8, R6, 0xf8, !PT ;  /* 0x0000000809077812 */ /* 0x000fe200078ef806 */
[----:B------:R-:W-:Y:S01]  /*1830*/  LDGSTS.E.BYPASS.LTC128B.128 [R227+0x1800], desc[UR16][R16.64] ;  /* 0x0180000010e37fae */ /* 0x000fe2000b901d50 */
[----:B------:R-:W-:Y:S01]  /*1840*/  IADD3.X R23, R25, UR14, RZ, P0, !PT ;  /* 0x0000000e19177c10 */ /* 0x000fe200087fe4ff */
[----:B------:R-:W-:Y:S01]  /*1850*/  IMAD.SHL.U32 R133, R2, 0x40, RZ ;  /* 0x0000004002857824 */ /* 0x000fe200078e00ff */
[----:B------:R-:W-:Y:S01]  /*1860*/  IADD3 R18, P0, R22, UR15, RZ ;  /* 0x0000000f16127c10 */ /* 0x000fe2000ff1e0ff */
[----:B------:R1:W-:Y:S01]  /*1870*/  LDGSTS.E.BYPASS.LTC128B.128 [R227+0x3800], desc[UR16][R16.64+0x80] ;  /* 0x0380008010e37fae */ /* 0x0003e2000b901d50 */
[----:B------:R-:W-:Y:S01]  /*1880*/  SHF.R.U32.HI R6, RZ, 0x3, R9 ;  /* 0x00000003ff067819 */ /* 0x000fe20000011609 */
[----:B------:R-:W-:Y:S01]  /*1890*/  IMAD.SHL.U32 R9, R3, 0x40, RZ ;  /* 0x0000004003097824 */ /* 0x000fe200078e00ff */
[----:B------:R-:W-:Y:S01]  /*18a0*/  IADD3.X R19, R23, UR14, RZ, P0, !PT ;  /* 0x0000000e17137c10 */ /* 0x000fe200087fe4ff */
[----:B------:R-:W-:Y:S01]  /*18b0*/  LDGSTS.E.BYPASS.LTC128B.128 [R227+0x4000], desc[UR16][R224.64] ;  /* 0x04000000e0e37fae */ /* 0x000fe2000b901d50 */
[----:B------:R-:W-:-:S02]  /*18c0*/  LOP3.LUT R7, R7, R6, RZ, 0x3c, !PT ;  /* 0x0000000607077212 */ /* 0x000fc400078e3cff */
[----:B------:R-:W-:Y:S01]  /*18d0*/  LOP3.LUT R9, R9, 0x1c0, RZ, 0xc0, !PT ;  /* 0x000001c009097812 */ /* 0x000fe200078ec0ff */
[----:B------:R-:W-:Y:S01]  /*18e0*/  LDGSTS.E.BYPASS.LTC128B.128 [R227+0x8000], desc[UR16][R224.64+0x80] ;  /* 0x08000080e0e37fae */ /* 0x000fe2000b901d50 */
[----:B------:R-:W-:Y:S01]  /*18f0*/  SHF.R.S32.HI R2, RZ, 0x5, R5 ;  /* 0x00000005ff027819 */ /* 0x000fe20000011405 */
[----:B------:R-:W-:Y:S01]  /*1900*/  IMAD R0, R4, 0x200, R7 ;  /* 0x0000020004007824 */ /* 0x000fe200078e0207 */
[----:B------:R-:W-:Y:S01]  /*1910*/  LOP3.LUT R8, R9, 0x8, R8, 0xf8, !PT ;  /* 0x0000000809087812 */ /* 0x000fe200078ef808 */
[----:B------:R-:W-:Y:S01]  /*1920*/  LDGSTS.E.BYPASS.LTC128B.128 [R227+0x4800], desc[UR16][R24.64] ;  /* 0x0480000018e37fae */ /* 0x000fe2000b901d50 */
[----:B------:R-:W-:Y:S02]  /*1930*/  SHF.R.U32.HI R9, RZ, 0x3, R9 ;  /* 0x00000003ff097819 */ /* 0x000fe40000011609 */
[----:B------:R-:W-:Y:S01]  /*1940*/  LOP3.LUT R133, R133, 0xfffffe00, RZ, 0xc0, !PT ;  /* 0xfffffe0085857812 */ /* 0x000fe200078ec0ff */
[----:B------:R-:W-:Y:S01]  /*1950*/  LDGSTS.E.BYPASS.LTC128B.128 [R227+0x8800], desc[UR16][R24.64+0x80] ;  /* 0x0880008018e37fae */ /* 0x000fe2000b901d50 */
[----:B------:R-:W-:-:S02]  /*1960*/  LOP3.LUT R132, R8, R9, RZ, 0x3c, !PT ;  /* 0x0000000908847212 */ /* 0x000fc400078e3cff */
[----:B------:R-:W-:Y:S01]  /*1970*/  LEA R112, R0, UR5, 0x1 ;  /* 0x0000000500707c11 */ /* 0x000fe2000f8e08ff */
[----:B------:R-:W-:Y:S01]  /*1980*/  LDGSTS.E.BYPASS.LTC128B.128 [R227+0x5000], desc[UR16][R22.64] ;  /* 0x0500000016e37fae */ /* 0x000fe2000b901d50 */
[----:B------:R-:W-:Y:S01]  /*1990*/  IMAD R221, R2, 0x400, R133 ;  /* 0x0000040002dd7824 */ /* 0x000fe200078e0285 */
[----:B------:R-:W-:Y:S01]  /*19a0*/  LOP3.LUT P1, RZ, R3, 0x2, RZ, 0xc0, !PT ;  /* 0x0000000203ff7812 */ /* 0x000fe2000782c0ff */
[----:B------:R-:W-:Y:S01]  /*19b0*/  IMAD.MOV.U32 R2, RZ, RZ, 0x20 ;  /* 0x00000020ff027424 */ /* 0x000fe200078e00ff */
[----:B------:R-:W-:Y:S01]  /*19c0*/  LDGSTS.E.BYPASS.LTC128B.128 [R227+0x9000], desc[UR16][R22.64+0x80] ;  /* 0x0900008016e37fae */ /* 0x000fe2000b901d50 */
[----:B------:R-:W-:Y:S01]  /*19d0*/  IMAD.IADD R221, R221, 0x1, R132 ;  /* 0x00000001dddd7824 */ /* 0x000fe200078e0284 */
[----:B------:R-:W-:Y:S02]  /*19e0*/  LEA R220, R0, UR4, 0x1 ;  /* 0x0000000400dc7c11 */ /* 0x000fe4000f8e08ff */
[----:B-1----:R-:W-:Y:S01]  /*19f0*/  IADD3 R16, P0, R18, UR15, RZ ;  /* 0x0000000f12107c10 */ /* 0x002fe2000ff1e0ff */
[----:B------:R-:W-:Y:S01]  /*1a00*/  LDGSTS.E.BYPASS.LTC128B.128 [R227+0x5800], desc[UR16][R18.64] ;  /* 0x0580000012e37fae */ /* 0x000fe2000b901d50 */
[----:B------:R-:W-:Y:S01]  /*1a10*/  LEA R221, R221, UR5, 0x1 ;  /* 0x00000005dddd7c11 */ /* 0x000fe2000f8e08ff */
[----:B------:R-:W-:Y:S01]  /*1a20*/  VIADD R218, R220, 0x20 ;  /* 0x00000020dcda7836 */ /* 0x000fe20000000000 */
[----:B------:R-:W-:Y:S01]  /*1a30*/  IADD3.X R17, R19, UR14, RZ, P0, !PT ;  /* 0x0000000e13117c10 */ /* 0x000fe200087fe4ff */
[----:B------:R-:W-:Y:S01]  /*1a40*/  LDGSTS.E.BYPASS.LTC128B.128 [R227+0x9800], desc[UR16][R18.64+0x80] ;  /* 0x0980008012e37fae */ /* 0x000fe2000b901d50 */
[----:B------:R-:W-:-:S02]  /*1a50*/  IADD3 R14, P0, R16, UR15, RZ ;  /* 0x0000000f100e7c10 */ /* 0x000fc4000ff1e0ff */
[----:B------:R-:W-:Y:S01]  /*1a60*/  SEL R2, R2, 0xffffffe0, !P1 ;  /* 0xffffffe002027807 */ /* 0x000fe20004800000 */
[----:B------:R-:W-:Y:S01]  /*1a70*/  LDGSTS.E.BYPASS.LTC128B.128 [R227+0x6000], desc[UR16][R16.64] ;  /* 0x0600000010e37fae */ /* 0x000fe2000b901d50 */
[----:B------:R-:W-:Y:S02]  /*1a80*/  IADD3.X R15, R17, UR14, RZ, P0, !PT ;  /* 0x0000000e110f7c10 */ /* 0x000fe400087fe4ff */
[----:B------:R-:W-:Y:S01]  /*1a90*/  IADD3 R12, P0, R14, UR15, RZ ;  /* 0x0000000f0e0c7c10 */ /* 0x000fe2000ff1e0ff */
[----:B------:R-:W-:Y:S01]  /*1aa0*/  LDGSTS.E.BYPASS.LTC128B.128 [R227+0xa000], desc[UR16][R16.64+0x80] ;  /* 0x0a00008010e37fae */ /* 0x000fe2000b901d50 */
[----:B------:R-:W-:Y:S01]  /*1ab0*/  IMAD.IADD R219, R221, 0x1, R2 ;  /* 0x00000001dddb7824 */ /* 0x000fe200078e0202 */
[----:B------:R-:W-:Y:S01]  /*1ac0*/  LOP3.LUT P1, RZ, R3, 0x4, RZ, 0xc0, !PT ;  /* 0x0000000403ff7812 */ /* 0x000fe2000782c0ff */
[----:B------:R-:W-:Y:S01]  /*1ad0*/  IMAD.MOV.U32 R3, RZ, RZ, 0x40 ;  /* 0x00000040ff037424 */ /* 0x000fe200078e00ff */
[----:B------:R-:W-:Y:S01]  /*1ae0*/  IADD3.X R13, R15, UR14, RZ, P0, !PT ;  /* 0x0000000e0f0d7c10 */ /* 0x000fe200087fe4ff */
[----:B------:R-:W-:Y:S01]  /*1af0*/  LDGSTS.E.BYPASS.LTC128B.128 [R227+0x6800], desc[UR16][R14.64] ;  /* 0x068000000ee37fae */ /* 0x000fe2000b901d50 */
[----:B------:R-:W-:-:S02]  /*1b00*/  IADD3 R10, P0, R12, UR15, RZ ;  /* 0x0000000f0c0a7c10 */ /* 0x000fc4000ff1e0ff */
[----:B------:R-:W-:Y:S01]  /*1b10*/  SEL R0, R3, 0xffffffc0, !P1 ;  /* 0xffffffc003007807 */ /* 0x000fe20004800000 */
[----:B------:R-:W-:Y:S01]  /*1b20*/  LDGSTS.E.BYPASS.LTC128B.128 [R227+0xa800], desc[UR16][R14.64+0x80] ;  /* 0x0a8000800ee37fae */ /* 0x000fe2000b901d50 */
[----:B------:R-:W-:Y:S02]  /*1b30*/  IADD3.X R11, R13, UR14, RZ, P0, !PT ;  /* 0x0000000e0d0b7c10 */ /* 0x000fe400087fe4ff */
[C---:B------:R-:W-:Y:S01]  /*1b40*/  LEA R222, P0, R20.reuse, UR12, 0x1 ;  /* 0x0000000c14de7c11 */ /* 0x040fe2000f8008ff */
[----:B------:R-:W-:Y:S01]  /*1b50*/  LDGSTS.E.BYPASS.LTC128B.128 [R227+0x7000], desc[UR16][R12.64] ;  /* 0x070000000ce37fae */ /* 0x000fe2000b901d50 */
[--C-:B------:R-:W-:Y:S02]  /*1b60*/  IMAD.IADD R217, R221, 0x1, R0.reuse ;  /* 0x00000001ddd97824 */ /* 0x100fe400078e0200 */
[----:B------:R-:W-:Y:S01]  /*1b70*/  LEA.HI.X R223, R20, UR13, R223, 0x1, P0 ;  /* 0x0000000d14df7c11 */ /* 0x000fe200080f0cdf */
[----:B------:R1:W-:Y:S01]  /*1b80*/  LDGSTS.E.BYPASS.LTC128B.128 [R227+0xb000], desc[UR16][R12.64+0x80] ;  /* 0x0b0000800ce37fae */ /* 0x0003e2000b901d50 */
[----:B------:R-:W-:Y:S01]  /*1b90*/  IADD3 R6, P0, R222, UR18, RZ ;  /* 0x00000012de067c10 */ /* 0x000fe2000ff1e0ff */
[----:B------:R-:W-:-:S02]  /*1ba0*/  IMAD.IADD R215, R219, 0x1, R0 ;  /* 0x00000001dbd77824 */ /* 0x000fc400078e0200 */
[----:B------:R-:W-:Y:S01]  /*1bb0*/  LDGSTS.E.BYPASS.LTC128B.128 [R227+0x7800], desc[UR16][R10.64] ;  /* 0x078000000ae37fae */ /* 0x000fe2000b901d50 */
[----:B------:R-:W-:-:S03]  /*1bc0*/  IADD3.X R7, R223, UR11, RZ, P0, !PT ;  /* 0x0000000bdf077c10 */ /* 0x000fc600087fe4ff */
[----:B------:R2:W-:Y:S04]  /*1bd0*/  LDGSTS.E.BYPASS.LTC128B.128 [R227+0xb800], desc[UR16][R10.64+0x80] ;  /* 0x0b8000800ae37fae */ /* 0x0005e8000b901d50 */
[----:B------:R-:W0:Y:S01]  /*1be0*/  LDGDEPBAR ;  /* 0x00000000000079af */ /* 0x000e220000000000 */
[----:B-1----:R-:W-:-:S04]  /*1bf0*/  IADD3 R12, P0, R6, UR18, RZ ;  /* 0x00000012060c7c10 */ /* 0x002fc8000ff1e0ff */
[----:B------:R-:W-:Y:S02]  /*1c00*/  IADD3.X R13, R7, UR11, RZ, P0, !PT ;  /* 0x0000000b070d7c10 */ /* 0x000fe400087fe4ff */
[----:B--2---:R-:W-:Y:S01]  /*1c10*/  IADD3 R10, P0, R12, UR18, RZ ;  /* 0x000000120c0a7c10 */ /* 0x004fe2000ff1e0ff */
[----:B------:R-:W-:-:S04]  /*1c20*/  DEPBAR.LE SB0, 0x0 ;  /* 0x000080000000791a */ /* 0x000fc80000000000 */
[----:B------:R-:W-:Y:S01]  /*1c30*/  BAR.SYNC.DEFER_BLOCKING 0x0 ;  /* 0x0000000000007b1d */ /* 0x000fe20000010000 */
[----:B------:R-:W-:Y:S02]  /*1c40*/  IADD3.X R11, R13, UR11, RZ, P0, !PT ;  /* 0x0000000b0d0b7c10 */ /* 0x000fe400087fe4ff */
[----:B------:R-:W-:-:S04]  /*1c50*/  IADD3 R8, P0, R10, UR18, RZ ;  /* 0x000000120a087c10 */ /* 0x000fc8000ff1e0ff */
[----:B------:R-:W-:Y:S02]  /*1c60*/  IADD3.X R9, R11, UR11, RZ, P0, !PT ;  /* 0x0000000b0b097c10 */ /* 0x000fe400087fe4ff */
[----:B------:R-:W-:-:S04]  /*1c70*/  IADD3 R4, P0, R8, UR18, RZ ;  /* 0x0000001208047c10 */ /* 0x000fc8000ff1e0ff */
[----:B------:R-:W-:Y:S01]  /*1c80*/  IADD3.X R5, R9, UR11, RZ, P0, !PT ;  /* 0x0000000b09057c10 */ /* 0x000fe200087fe4ff */
[----:B------:R-:W-:Y:S01]  /*1c90*/  @!PT LDS RZ, [RZ] ;  /* 0x00000000fffff984 */ /* 0x000fe20000000800 */
[----:B------:R-:W-:Y:S01]  /*1ca0*/  @!PT LDS RZ, [RZ] ;  /* 0x00000000fffff984 */ /* 0x000fe20000000800 */
[----:B------:R-:W-:Y:S01]  /*1cb0*/  @!PT LDS RZ, [RZ] ;  /* 0x00000000fffff984 */ /* 0x000fe20000000800 */
[----:B------:R-:W-:Y:S04]  /*1cc0*/  LDGSTS.E.BYPASS.LTC128B.128 [R227+0xc000], desc[UR16][R222.64] ;  /* 0x0c000000dee37fae */ /* 0x000fe8000b901d50 */
[----:B------:R-:W-:Y:S04]  /*1cd0*/  LDGSTS.E.BYPASS.LTC128B.128 [R227+0x10000], desc[UR16][R222.64+0x80] ;  /* 0x10000080dee37fae */ /* 0x000fe8000b901d50 */
[----:B------:R-:W-:Y:S04]  /*1ce0*/  LDGSTS.E.BYPASS.LTC128B.128 [R227+0xc800], desc[UR16][R6.64] ;  /* 0x0c80000006e37fae */ /* 0x000fe8000b901d50 */
[----:B------:R1:W-:Y:S04]  /*1cf0*/  LDGSTS.E.BYPASS.LTC128B.128 [R227+0x10800], desc[UR16][R6.64+0x80] ;  /* 0x1080008006e37fae */ /* 0x0003e8000b901d50 */
[----:B------:R-:W-:Y:S04]  /*1d00*/  LDGSTS.E.BYPASS.LTC128B.128 [R227+0xd000], desc[UR16][R12.64] ;  /* 0x0d0000000ce37fae */ /* 0x000fe8000b901d50 */
[----:B------:R2:W-:Y:S04]  /*1d10*/  LDGSTS.E.BYPASS.LTC128B.128 [R227+0x11000], desc[UR16][R12.64+0x80] ;  /* 0x110000800ce37fae */ /* 0x0005e8000b901d50 */
[----:B------:R-:W-:Y:S04]  /*1d20*/  LDGSTS.E.BYPASS.LTC128B.128 [R227+0xd800], desc[UR16][R10.64] ;  /* 0x0d8000000ae37fae */ /* 0x000fe8000b901d50 */
[----:B------:R-:W-:Y:S04]  /*1d30*/  LDGSTS.E.BYPASS.LTC128B.128 [R227+0x11800], desc[UR16][R10.64+0x80] ;  /* 0x118000800ae37fae */ /* 0x000fe8000b901d50 */
[----:B------:R-:W-:Y:S04]  /*1d40*/  LDGSTS.E.BYPASS.LTC128B.128 [R227+0xe000], desc[UR16][R8.64] ;  /* 0x0e00000008e37fae */ /* 0x000fe8000b901d50 */
[----:B------:R3:W-:Y:S01]  /*1d50*/  LDGSTS.E.BYPASS.LTC128B.128 [R227+0x12000], desc[UR16][R8.64+0x80] ;  /* 0x1200008008e37fae */ /* 0x0007e2000b901d50 */
[----:B-1----:R-:W-:-:S03]  /*1d60*/  IADD3 R6, P0, R4, UR18, RZ ;  /* 0x0000001204067c10 */ /* 0x002fc6000ff1e0ff */
[----:B------:R-:W-:Y:S01]  /*1d70*/  LDGSTS.E.BYPASS.LTC128B.128 [R227+0xe800], desc[UR16][R4.64] ;  /* 0x0e80000004e37fae */ /* 0x000fe2000b901d50 */
[----:B------:R-:W-:-:S03]  /*1d80*/  IADD3.X R7, R5, UR11, RZ, P0, !PT ;  /* 0x0000000b05077c10 */ /* 0x000fc600087fe4ff */
[----:B------:R-:W-:Y:S01]  /*1d90*/  LDGSTS.E.BYPASS.LTC128B.128 [R227+0x12800], desc[UR16][R4.64+0x80] ;  /* 0x1280008004e37fae */ /* 0x000fe2000b901d50 */
[----:B--2---:R-:W-:-:S03]  /*1da0*/  IADD3 R12, P0, R6, UR18, RZ ;  /* 0x00000012060c7c10 */ /* 0x004fc6000ff1e0ff */
[----:B------:R-:W-:Y:S01]  /*1db0*/  LDGSTS.E.BYPASS.LTC128B.128 [R227+0xf000], desc[UR16][R6.64] ;  /* 0x0f00000006e37fae */ /* 0x000fe2000b901d50 */
[----:B------:R-:W-:-:S03]  /*1dc0*/  IADD3.X R13, R7, UR11, RZ, P0, !PT ;  /* 0x0000000b070d7c10 */ /* 0x000fc600087fe4ff */
[----:B------:R1:W-:Y:S01]  /*1dd0*/  LDGSTS.E.BYPASS.LTC128B.128 [R227+0x13000], desc[UR16][R6.64+0x80] ;  /* 0x1300008006e37fae */ /* 0x0003e2000b901d50 */
[----:B------:R-:W-:-:S03]  /*1de0*/  LOP3.LUT P0, RZ, R88, 0x2, RZ, 0xc0, !PT ;  /* 0x0000000258ff7812 */ /* 0x000fc6000780c0ff */
[----:B------:R-:W-:Y:S04]  /*1df0*/  LDGSTS.E.BYPASS.LTC128B.128 [R227+0xf800], desc[UR16][R12.64] ;  /* 0x0f8000000ce37fae */ /* 0x000fe8000b901d50 */
[----:B------:R2:W-:Y:S04]  /*1e00*/  LDGSTS.E.BYPASS.LTC128B.128 [R227+0x13800], desc[UR16][R12.64+0x80] ;  /* 0x138000800ce37fae */ /* 0x0005e8000b901d50 */
[----:B---3--:R-:W-:Y:S02]  /*1e10*/  LDSM.16.M88.4 R8, [R221] ;  /* 0x00000000dd08783b */ /* 0x008fe40000000200 */
[----:B------:R-:W-:Y:S01]  /*1e20*/  @P0 VIADD R218, R220, 0xffffffe0 ;  /* 0xffffffe0dcda0836 */ /* 0x000fe20000000000 */
[----:B------:R-:W-:Y:S01]  /*1e30*/  LOP3.LUT P0, RZ, R88, 0x4, RZ, 0xc0, !PT ;  /* 0x0000000458ff7812 */ /* 0x000fe2000780c0ff */
[----:B------:R-:W3:Y:S02]  /*1e40*/  LDSM.16.M88.4 R64, [R112+0x4000] ;  /* 0x004000007040783b */ /* 0x000ee40000000200 */
[----:B------:R-:W-:Y:S01]  /*1e50*/  VIADD R210, R218, 0x800 ;  /* 0x00000800dad27836 */ /* 0x000fe20000000000 */
[----:B------:R-:W-:Y:S01]  /*1e60*/  SEL R3, R3, 0xffffffc0, !P0 ;  /* 0xffffffc003037807 */ /* 0x000fe20004000000 */
[----:B------:R-:W4:Y:S01]  /*1e70*/  LDSM.16.M88.4 R56, [R112+0x4800] ;  /* 0x004800007038783b */ /* 0x000f220000000200 */
[----:B------:R-:W-:Y:S01]  /*1e80*/  ISETP.GE.AND P0, PT, R136, 0x2, PT ;  /* 0x000000028800780c */ /* 0x000fe20003f06270 */
[----:B------:R-:W-:-:S02]  /*1e90*/  VIADD R209, R218, 0x1000 ;  /* 0x00001000dad17836 */ /* 0x000fc40000000000 */
[----:B------:R-:W5:Y:S01]  /*1ea0*/  LDSM.16.M88.4 R48, [R112+0x5000] ;  /* 0x005000007030783b */ /* 0x000f620000000200 */
[----:B------:R-:W-:Y:S02]  /*1eb0*/  IMAD.IADD R216, R220, 0x1, R3 ;  /* 0x00000001dcd87824 */ /* 0x000fe400078e0203 */
[----:B------:R-:W-:Y:S01]  /*1ec0*/  IMAD.IADD R203, R3, 0x1, R218 ;  /* 0x0000000103cb7824 */ /* 0x000fe200078e02da */
[----:B------:R-:W2:Y:S01]  /*1ed0*/  LDSM.16.M88.4 R40, [R112+0x5800] ;  /* 0x005800007028783b */ /* 0x000ea20000000200 */
[C---:B------:R-:W-:Y:S02]  /*1ee0*/  VIADD R208, R218.reuse, 0x1800 ;  /* 0x00001800dad07836 */ /* 0x040fe40000000000 */
[C---:B------:R-:W-:Y:S01]  /*1ef0*/  VIADD R207, R218.reuse, 0x2000 ;  /* 0x00002000dacf7836 */ /* 0x040fe20000000000 */
[----:B------:R-:W2:Y:S01]  /*1f00*/  LDSM.16.M88.4 R32, [R112+0x6000] ;  /* 0x006000007020783b */ /* 0x000ea20000000200 */
[C---:B------:R-:W-:Y:S02]  /*1f10*/  VIADD R206, R218.reuse, 0x2800 ;  /* 0x00002800dace7836 */ /* 0x040fe40000000000 */
[C---:B------:R-:W-:Y:S01]  /*1f20*/  VIADD R205, R218.reuse, 0x3000 ;  /* 0x00003000dacd7836 */ /* 0x040fe20000000000 */
[----:B------:R-:W2:Y:S01]  /*1f30*/  LDSM.16.M88.4 R24, [R112+0x6800] ;  /* 0x006800007018783b */ /* 0x000ea20000000200 */
[----:B------:R-:W-:-:S02]  /*1f40*/  VIADD R204, R218, 0x3800 ;  /* 0x00003800dacc7836 */ /* 0x000fc40000000000 */
[C---:B------:R-:W-:Y:S01]  /*1f50*/  VIADD R202, R218.reuse, 0x4000 ;  /* 0x00004000daca7836 */ /* 0x040fe20000000000 */
[----:B------:R-:W2:Y:S01]  /*1f60*/  LDSM.16.M88.4 R16, [R112+0x7000] ;  /* 0x007000007010783b */ /* 0x000ea20000000200 */
[C---:B------:R-:W-:Y:S02]  /*1f70*/  VIADD R201, R218.reuse, 0x4800 ;  /* 0x00004800dac97836 */ /* 0x040fe40000000000 */
[C---:B------:R-:W-:Y:S01]  /*1f80*/  VIADD R200, R218.reuse, 0x5000 ;  /* 0x00005000dac87836 */ /* 0x040fe20000000000 */
[----:B-1----:R-:W1:Y:S01]  /*1f90*/  LDSM.16.M88.4 R4, [R112+0x7800] ;  /* 0x007800007004783b */ /* 0x002e620000000200 */
[C---:B------:R-:W-:Y:S02]  /*1fa0*/  VIADD R199, R218.reuse, 0x5800 ;  /* 0x00005800dac77836 */ /* 0x040fe40000000000 */
[C---:B------:R-:W-:Y:S01]  /*1fb0*/  VIADD R198, R218.reuse, 0x6000 ;  /* 0x00006000dac67836 */ /* 0x040fe20000000000 */
[----:B------:R-:W-:Y:S01]  /*1fc0*/  LDSM.16.M88.4 R84, [R219] ;  /* 0x00000000db54783b */ /* 0x000fe20000000200 */
[----:B------:R-:W-:-:S02]  /*1fd0*/  VIADD R197, R218, 0x6800 ;  /* 0x00006800dac57836 */ /* 0x000fc40000000000 */
[C---:B------:R-:W-:Y:S01]  /*1fe0*/  VIADD R196, R218.reuse, 0x7000 ;  /* 0x00007000dac47836 */ /* 0x040fe20000000000 */
[----:B------:R-:W1:Y:S01]  /*1ff0*/  LDSM.16.M88.4 R80, [R218] ;  /* 0x00000000da50783b */ /* 0x000e620000000200 */
[----:B------:R-:W-:Y:S01]  /*2000*/  VIADD R3, R218, 0x7800 ;  /* 0x00007800da037836 */ /* 0x000fe20000000000 */
[C---:B---3--:R-:W-:Y:S02]  /*2010*/  HMMA.16816.F32.BF16 R68, R8.reuse, R64, RZ ;  /* 0x000000400844723c */ /* 0x048fe400000418ff */
[----:B------:R-:W3:Y:S04]  /*2020*/  LDSM.16.M88.4 R76, [R218+0x800] ;  /* 0x00080000da4c783b */ /* 0x000ee80000000200 */
[----:B------:R-:W1:Y:S01]  /*2030*/  LDSM.16.M88.4 R72, [R218+0x1000] ;  /* 0x00100000da48783b */ /* 0x000e620000000200 */
[C---:B----4-:R-:W-:Y:S03]  /*2040*/  HMMA.16816.F32.BF16 R60, R8.reuse, R56, RZ ;  /* 0x00000038083c723c */ /* 0x050fe600000418ff */
[----:B------:R-:W-:Y:S03]  /*2050*/  LDSM.16.M88.4 R100, [R218+0x1800] ;  /* 0x00180000da64783b */ /* 0x000fe60000000200 */
[C---:B-----5:R-:W-:Y:S01]  /*2060*/  HMMA.16816.F32.BF16 R52, R8.reuse, R48, RZ ;  /* 0x000000300834723c */ /* 0x060fe200000418ff */
[----:B------:R-:W-:Y:S04]  /*2070*/  LDSM.16.M88.4 R96, [R218+0x2800] ;  /* 0x00280000da60783b */ /* 0x000fe80000000200 */
[----:B------:R-:W-:Y:S01]  /*2080*/  LDSM.16.M88.4 R88, [R218+0x3000] ;  /* 0x00300000da58783b */ /* 0x000fe20000000200 */
[C---:B--2---:R-:W-:Y:S03]  /*2090*/  HMMA.16816.F32.BF16 R44, R8.reuse, R40, RZ ;  /* 0x00000028082c723c */ /* 0x044fe600000418ff */
[----:B------:R-:W-:Y:S03]  /*20a0*/  LDSM.16.M88.4 R92, [R218+0x3800] ;  /* 0x00380000da5c783b */ /* 0x000fe60000000200 */
[C---:B------:R-:W-:Y:S01]  /*20b0*/  HMMA.16816.F32.BF16 R36, R8.reuse, R32, RZ ;  /* 0x000000200824723c */ /* 0x040fe200000418ff */
[----:B------:R-:W-:Y:S04]  /*20c0*/  LDSM.16.M88.4 R108, [R216+0x1800] ;  /* 0x00180000d86c783b */ /* 0x000fe80000000200 */
[----:B------:R-:W-:Y:S01]  /*20d0*/  LDSM.16.M88.4 R104, [R216+0x2000] ;  /* 0x00200000d868783b */ /* 0x000fe20000000200 */
[C---:B------:R-:W-:Y:S03]  /*20e0*/  HMMA.16816.F32.BF16 R28, R8.reuse, R24, RZ ;  /* 0x00000018081c723c */ /* 0x040fe600000418ff */
        /* <DEDUP_REMOVED lines=13> */
[C---:B-1----:R-:W-:Y:S06]  /*21c0*/  HMMA.16816.F32.BF16 R12, R8.reuse, R4, RZ ;  /* 0x00000004080c723c */ /* 0x042fec00000418ff */
[----:B------:R-:W-:Y:S01]  /*21d0*/  HMMA.16816.F32.BF16 R8, R8, R6, RZ ;  /* 0x000000060808723c */ /* 0x000fe200000418ff */
[----:B------:R-:W1:Y:S05]  /*21e0*/  LDSM.16.M88.4 R4, [R218+0x2000] ;  /* 0x00200000da04783b */ /* 0x000e6a0000000200 */
[C---:B------:R-:W-:Y:S06]  /*21f0*/  HMMA.16816.F32.BF16 R68, R84.reuse, R80, R68 ;  /* 0x000000505444723c */ /* 0x040fec0000041844 */
[C---:B------:R-:W-:Y:S01]  /*2200*/  HMMA.16816.F32.BF16 R64, R84.reuse, R82, R64 ;  /* 0x000000525440723c */ /* 0x040fe20000041840 */
[----:B------:R-:W-:Y:S05]  /*2210*/  LDSM.16.M88.4 R80, [R217] ;  /* 0x00000000d950783b */ /* 0x000fea0000000200 */
[C---:B---3--:R-:W-:Y:S06]  /*2220*/  HMMA.16816.F32.BF16 R60, R84.reuse, R76, R60 ;  /* 0x0000004c543c723c */ /* 0x048fec000004183c */
[C---:B------:R-:W-:Y:S01]  /*2230*/  HMMA.16816.F32.BF16 R56, R84.reuse, R78, R56 ;  /* 0x0000004e5438723c */ /* 0x040fe20000041838 */
[----:B------:R-:W2:Y:S05]  /*2240*/  LDSM.16.M88.4 R76, [R216] ;  /* 0x00000000d84c783b */ /* 0x000eaa0000000200 */
        /* <DEDUP_REMOVED lines=12> */
[C---:B------:R-:W-:Y:S06]  /*2310*/  HMMA.16816.F32.BF16 R20, R84.reuse, R88, R20 ;  /* 0x000000585414723c */ /* 0x040fec0000041814 */
        /* <DEDUP_REMOVED lines=23> */
[----:B------:R-:W4:Y:S05]  /*2490*/  LDSM.16.M88.4 R88, [R203+0x2000] ;  /* 0x00200000cb58783b */ /* 0x000f2a0000000200 */
[C---:B-----5:R-:W-:Y:S06]  /*24a0*/  HMMA.16816.F32.BF16 R20, R80.reuse, R84, R20 ;  /* 0x000000545014723c */ /* 0x060fec0000041814 */
[C---:B------:R-:W-:Y:S01]  /*24b0*/  HMMA.16816.F32.BF16 R16, R80.reuse, R86, R16 ;  /* 0x000000565010723c */ /* 0x040fe20000041810 */
[----:B------:R-:W5:Y:S05]  /*24c0*/  LDSM.16.M88.4 R84, [R203+0x2800] ;  /* 0x00280000cb54783b */ /* 0x000f6a0000000200 */
[C---:B------:R-:W-:Y:S06]  /*24d0*/  HMMA.16816.F32.BF16 R12, R80.reuse, R100, R12 ;  /* 0x00000064500c723c */ /* 0x040fec000004180c */
[----:B------:R-:W-:Y:S01]  /*24e0*/  HMMA.16816.F32.BF16 R8, R80, R102, R8 ;  /* 0x000000665008723c */ /* 0x000fe20000041808 */
[----:B------:R-:W4:Y:S04]  /*24f0*/  LDSM.16.M88.4 R80, [R203+0x3000] ;  /* 0x00300000cb50783b */ /* 0x000f280000000200 */
[----:B------:R-:W-:Y:S01]  /*2500*/  LDSM.16.M88.4 R100, [R203+0x3800] ;  /* 0x00380000cb64783b */ /* 0x000fe20000000200 */
        /* <DEDUP_REMOVED lines=11> */
[----:B------:R-:W1:Y:S05]  /*25c0*/  LDSM.16.M88.4 R92, [R112+0x9800] ;  /* 0x00980000705c783b */ /* 0x000e6a0000000200 */
        /* <DEDUP_REMOVED lines=12> */
[----:B------:R-:W-:Y:S05]  /*2690*/  LDSM.16.M88.4 R76, [R218+0x4800] ;  /* 0x00480000da4c783b */ /* 0x000fea0000000200 */
[C---:B---3--:R-:W-:Y:S06]  /*26a0*/  HMMA.16816.F32.BF16 R60, R104.reuse, R72, R60 ;  /* 0x00000048683c723c */ /* 0x048fec000004183c */
        /* <DEDUP_REMOVED lines=8> */
[----:B------:R-:W3:Y:S01]  /*2730*/  LDSM.16.M88.4 R96, [R218+0x5800] ;  /* 0x00580000da60783b */ /* 0x000ee20000000200 */
        /* <DEDUP_REMOVED lines=11> */
[----:B------:R-:W2:Y:S05]  /*27f0*/  LDSM.16.M88.4 R80, [R218+0x7800] ;  /* 0x00780000da50783b */ /* 0x000eaa0000000200 */
[C---:B------:R-:W-:Y:S06]  /*2800*/  HMMA.16816.F32.BF16 R12, R104.reuse, R108, R12 ;  /* 0x0000006c680c723c */ /* 0x040fec000004180c */
[----:B------:R-:W-:Y:S01]  /*2810*/  HMMA.16816.F32.BF16 R8, R104, R110, R8 ;  /* 0x0000006e6808723c */ /* 0x000fe20000041808 */
[----:B------:R-:W-:Y:S04]  /*2820*/  LDSM.16.M88.4 R104, [R217+0x2000] ;  /* 0x00200000d968783b */ /* 0x000fe80000000200 */
[----:B------:R-:W-:Y:S01]  /*2830*/  LDSM.16.M88.4 R108, [R216+0x7800] ;  /* 0x00780000d86c783b */ /* 0x000fe20000000200 */
[C---:B-1----:R-:W-:Y:S06]  /*2840*/  HMMA.16816.F32.BF16 R60, R4.reuse, R76, R60 ;  /* 0x0000004c043c723c */ /* 0x042fec000004183c */
[C---:B------:R-:W-:Y:S01]  /*2850*/  HMMA.16816.F32.BF16 R56, R4.reuse, R78, R56 ;  /* 0x0000004e0438723c */ /* 0x040fe20000041838 */
[----:B------:R-:W1:Y:S05]  /*2860*/  LDSM.16.M88.4 R76, [R216+0x4000] ;  /* 0x00400000d84c783b */ /* 0x000e6a0000000200 */
[C---:B------:R-:W-:Y:S06]  /*2870*/  HMMA.16816.F32.BF16 R52, R4.reuse, R72, R52 ;  /* 0x000000480434723c */ /* 0x040fec0000041834 */
[C---:B------:R-:W-:Y:S01]  /*2880*/  HMMA.16816.F32.BF16 R48, R4.reuse, R74, R48 ;  /* 0x0000004a0430723c */ /* 0x040fe20000041830 */
[----:B------:R-:W1:Y:S05]  /*2890*/  LDSM.16.M88.4 R72, [R216+0x4800] ;  /* 0x00480000d848783b */ /* 0x000e6a0000000200 */
        /* <DEDUP_REMOVED lines=15> */
[C---:B------:R-:W-:Y:S06]  /*2990*/  HMMA.16816.F32.BF16 R12, R4.reuse, R80, R12 ;  /* 0x00000050040c723c */ /* 0x040fec000004180c */
[----:B------:R-:W-:Y:S01]  /*29a0*/  HMMA.16816.F32.BF16 R8, R4, R82, R8 ;  /* 0x000000520408723c */ /* 0x000fe20000041808 */
[----:B------:R-:W2:Y:S04]  /*29b0*/  LDSM.16.M88.4 R4, [R215+0x2000] ;  /* 0x00200000d704783b */ /* 0x000ea80000000200 */
[----:B------:R-:W3:Y:S01]  /*29c0*/  LDSM.16.M88.4 R80, [R203+0x6800] ;  /* 0x00680000cb50783b */ /* 0x000ee20000000200 */
[C---:B-1----:R-:W-:Y:S06]  /*29d0*/  HMMA.16816.F32.BF16 R68, R104.reuse, R76, R68 ;  /* 0x0000004c6844723c */ /* 0x042fec0000041844 */
[C---:B------:R-:W-:Y:S01]  /*29e0*/  HMMA.16816.F32.BF16 R64, R104.reuse, R78, R64 ;  /* 0x0000004e6840723c */ /* 0x040fe20000041840 */
[----:B------:R-:W1:Y:S05]  /*29f0*/  LDSM.16.M88.4 R76, [R203+0x7000] ;  /* 0x00700000cb4c783b */ /* 0x000e6a0000000200 */
[C---:B------:R-:W-:Y:S06]  /*2a00*/  HMMA.16816.F32.BF16 R60, R104.reuse, R72, R60 ;  /* 0x00000048683c723c */ /* 0x040fec000004183c */
[----:B------:R-:W-:Y:S01]  /*2a10*/  HMMA.16816.F32.BF16 R56, R104, R74, R56 ;  /* 0x0000004a6838723c */ /* 0x000fe20000041838 */
[----:B------:R-:W4:Y:S01]  /*2a20*/  LDSM.16.M88.4 R72, [R203+0x7800] ;  /* 0x00780000cb48783b */ /* 0x000f220000000200 */
[----:B------:R-:W-:-:S04]  /*2a30*/  DEPBAR.LE SB0, 0x0 ;  /* 0x000080000000791a */ /* 0x000fc80000000000 */
        /* <DEDUP_REMOVED lines=11> */
[----:B------:R-:W-:Y:S06]  /*2af0*/  HMMA.16816.F32.BF16 R8, R104, R110, R8 ;  /* 0x0000006e6808723c */ /* 0x000fec0000041808 */
[C---:B--2---:R-:W-:Y:S06]  /*2b00*/  HMMA.16816.F32.BF16 R68, R4.reuse, R100, R68 ;  /* 0x000000640444723c */ /* 0x044fec0000041844 */
        /* <DEDUP_REMOVED lines=10> */
[C---:B------:R-:W-:Y:S06]  /*2bb0*/  HMMA.16816.F32.BF16 R24, R4.reuse, R82, R24 ;  /* 0x000000520418723c */ /* 0x040fec0000041818 */
[C---:B-1----:R-:W-:Y:S06]  /*2bc0*/  HMMA.16816.F32.BF16 R20, R4.reuse, R76, R20 ;  /* 0x0000004c0414723c */ /* 0x042fec0000041814 */
[C---:B------:R-:W-:Y:S06]  /*2bd0*/  HMMA.16816.F32.BF16 R16, R4.reuse, R78, R16 ;  /* 0x0000004e0410723c */ /* 0x040fec0000041810 */
[C---:B----4-:R-:W-:Y:S06]  /*2be0*/  HMMA.16816.F32.BF16 R12, R4.reuse, R72, R12 ;  /* 0x00000048040c723c */ /* 0x050fec000004180c */
[----:B------:R-:W-:Y:S07]  /*2bf0*/  HMMA.16816.F32.BF16 R8, R4, R74, R8 ;  /* 0x0000004a0408723c */ /* 0x000fee0000041808 */
[----:B------:R-:W-:Y:S01]  /*2c00*/  LOP3.LUT R4, R132, R133, RZ, 0xfc, !PT ;  /* 0x0000008584047212 */ /* 0x000fe200078efcff */
[----:B------:R-:W-:Y:S06]  /*2c10*/  BAR.SYNC.DEFER_BLOCKING 0x0 ;  /* 0x0000000000007b1d */ /* 0x000fec0000010000 */
[----:B------:R-:W-:Y:S10]  /*2c20*/  @!P0 BRA `(.L_x_2600) ;  /* 0x0000000400908947 */ /* 0x000ff40003800000 */
[----:B------:R-:W-:Y:S05]  /*2c30*/  @P6 BRA `(.L_x_2601) ;  /* 0x0000000000ec6947 */ /* 0x000fea0003800000 */
[----:B------:R-:W1:Y:S01]  /*2c40*/  LDC R6, c[0x0][0x380] ;  /* 0x0000e000ff067b82 */ /* 0x000e620000000800 */
[C---:B------:R-:W-:Y:S02]  /*2c50*/  LEA R77, R136.reuse, 0xffffff00, 0x7 ;  /* 0xffffff00884d7811 */ /* 0x040fe400078e38ff */
[----:B------:R-:W-:Y:S02]  /*2c60*/  LEA R79, R136, 0xffffff80, 0x7 ;  /* 0xffffff80884f7811 */ /* 0x000fe400078e38ff */
[----:B------:R-:W-:Y:S02]  /*2c70*/  IABS R7, R77 ;  /* 0x0000004d00077213 */ /* 0x000fe40000000000 */
[----:B------:R-:W-:Y:S02]  /*2c80*/  IABS R73, R79 ;  /* 0x0000004f00497213 */ /* 0x000fe40000000000 */
[-C--:B-1----:R-:W-:Y:S02]  /*2c90*/  IABS R5, R6.reuse ;  /* 0x0000000600057213 */ /* 0x082fe40000000000 */
[----:B------:R-:W-:-:S02]  /*2ca0*/  LOP3.LUT R79, R79, R6, RZ, 0x3c, !PT ;  /* 0x000000064f4f7212 */ /* 0x000fc400078e3cff */
[----:B------:R-:W1:Y:S01]  /*2cb0*/  I2F.RP R76, R5 ;  /* 0x00000005004c7306 */ /* 0x000e620000209400 */
[----:B------:R-:W-:Y:S02]  /*2cc0*/  LOP3.LUT R77, R77, R6, RZ, 0x3c, !PT ;  /* 0x000000064d4d7212 */ /* 0x000fe400078e3cff */
[----:B------:R-:W-:-:S05]  /*2cd0*/  ISETP.GE.AND P3, PT, R79, RZ, PT ;  /* 0x000000ff4f00720c */ /* 0x000fca0003f66270 */
        /* <DEDUP_REMOVED lines=9> */
[----:B------:R-:W-:Y:S02]  /*2d70*/  IMAD.MOV R72, RZ, RZ, -R75 ;  /* 0x000000ffff487224 */ /* 0x000fe400078e0a4b */
[----:B------:R-:W-:Y:S02]  /*2d80*/  IMAD.MOV R74, RZ, RZ, -R76 ;  /* 0x000000ffff4a7224 */ /* 0x000fe400078e0a4c */
[C---:B------:R-:W-:Y:S02]  /*2d90*/  IMAD R72, R5.reuse, R72, R7 ;  /* 0x0000004805487224 */ /* 0x040fe400078e0207 */
        /* <DEDUP_REMOVED lines=10> */
[----:B------:R-:W-:Y:S02]  /*2e40*/  ISETP.NE.AND P2, PT, R6, RZ, PT ;  /* 0x000000ff0600720c */ /* 0x000fe40003f45270 */
[----:B------:R-:W-:-:S05]  /*2e50*/  LOP3.LUT R72, RZ, R6, RZ, 0x33, !PT ;  /* 0x00000006ff487212 */ /* 0x000fca00078e33ff */
        /* <DEDUP_REMOVED lines=11> */
[----:B------:R-:W-:-:S05]  /*2f10*/  IMAD R72, R5, R6, -0x80 ;  /* 0xffffff8005487424 */ /* 0x000fca00078e0206 */
[----:B------:R-:W-:-:S05]  /*2f20*/  SHF.R.S32.HI R5, RZ, 0x1f, R72 ;  /* 0x0000001fff057819 */ /* 0x000fca0000011448 */
[----:B------:R-:W-:-:S04]  /*2f30*/  IMAD R5, R5, UR6, RZ ;  /* 0x0000000605057c24 */ /* 0x000fc8000f8e02ff */
[C---:B------:R-:W-:Y:S02]  /*2f40*/  IMAD R5, R72.reuse, UR7, R5 ;  /* 0x0000000748057c24 */ /* 0x040fe4000f8e0205 */
[----:B--2---:R-:W-:Y:S02]  /*2f50*/  IMAD.IADD R7, R7, 0x1, -R74 ;  /* 0x0000000107077824 */ /* 0x004fe400078e0a4a */
[----:B------:R-:W-:-:S03]  /*2f60*/  IMAD.WIDE.U32 R74, R72, UR6, RZ ;  /* 0x00000006484a7c25 */ /* 0x000fc6000f8e00ff */
[----:B------:R-:W-:Y:S02]  /*2f70*/  SHF.R.S32.HI R6, RZ, 0x1f, R7 ;  /* 0x0000001fff067819 */ /* 0x000fe40000011407 */
[----:B------:R-:W-:-:S03]  /*2f80*/  IADD3 R75, R75, R5, RZ ;  /* 0x000000054b4b7210 */ /* 0x000fc60007ffe0ff */
[----:B------:R-:W-:Y:S02]  /*2f90*/  IMAD R6, R6, UR8, RZ ;  /* 0x0000000806067c24 */ /* 0x000fe4000f8e02ff */
[----:B------:R-:W-:-:S04]  /*2fa0*/  IMAD.WIDE.U32 R74, R7, UR8, R74 ;  /* 0x00000008074a7c25 */ /* 0x000fc8000f8e004a */
[----:B------:R-:W-:Y:S01]  /*2fb0*/  IMAD R6, R7, UR9, R6 ;  /* 0x0000000907067c24 */ /* 0x000fe2000f8e0206 */
[----:B------:R-:W-:-:S03]  /*2fc0*/  MOV R5, R74 ;  /* 0x0000004a00057202 */ /* 0x000fc60000000f00 */
[----:B------:R-:W-:Y:S01]  /*2fd0*/  IMAD.IADD R6, R75, 0x1, R6 ;  /* 0x000000014b067824 */ /* 0x000fe200078e0206 */
[----:B------:R-:W-:Y:S06]  /*2fe0*/  BRA `(.L_x_2602) ;  /* 0x0000000000107947 */ /* 0x000fec0003800000 */
.L_x_2601:
[----:B------:R-:W-:-:S04]  /*2ff0*/  ULEA UR6, -UR6, URZ, 0x7 ;  /* 0x0000003f06067291 */ /* 0x000fc8000f8e393f */
[----:B------:R-:W-:Y:S02]  /*3000*/  USHF.R.S32.HI UR4, URZ, 0x1f, UR6 ;  /* 0x0000001f3f047899 */ /* 0x000fe40008011406 */
[----:B------:R-:W-:-:S04]  /*3010*/  MOV R5, UR6 ;  /* 0x0000000600057c02 */ /* 0x000fc80008000f00 */
[----:B------:R-:W-:-:S07]  /*3020*/  MOV R6, UR4 ;  /* 0x0000000400067c02 */ /* 0x000fce0008000f00 */
.L_x_2602:
[----:B------:R-:W-:-:S04]  /*3030*/  LEA R224, P1, R5, R224, 0x1 ;  /* 0x000000e005e07211 */ /* 0x000fc800078208ff */
[----:B------:R-:W-:Y:S02]  /*3040*/  LEA.HI.X R225, R5, R225, R6, 0x1, P1 ;  /* 0x000000e105e17211 */ /* 0x000fe400008f0c06 */
[----:B------:R-:W-:-:S03]  /*3050*/  IADD3 R80, P1, R224, UR15, RZ ;  /* 0x0000000fe0507c10 */ /* 0x000fc6000ff3e0ff */
        /* <DEDUP_REMOVED lines=9> */
[----:B------:R-:W-:-:S03]  /*30f0*/  IADD3 R76, P1, R78, UR15, RZ ;  /* 0x0000000f4e4c7c10 */ /* 0x000fc6000ff3e0ff */
        /* <DEDUP_REMOVED lines=15> */
[----:B------:R-:W-:-:S03]  /*31f0*/  IADD3.X R83, R7, UR14, RZ, P1, !PT ;  /* 0x0000000e07537c10 */ /* 0x000fc60008ffe4ff */
[----:B------:R1:W-:Y:S04]  /*3200*/  LDGSTS.E.BYPASS.LTC128B.128 [R227+0x6800], desc[UR16][R72.64] ;  /* 0x0680000048e37fae */ /* 0x0003e8000b901d50 */
[----:B------:R1:W-:Y:S04]  /*3210*/  LDGSTS.E.BYPASS.LTC128B.128 [R227+0xa800], desc[UR16][R72.64+0x80] ;  /* 0x0a80008048e37fae */ /* 0x0003e8000b901d50 */
[----:B------:R1:W-:Y:S04]  /*3220*/  LDGSTS.E.BYPASS.LTC128B.128 [R227+0x7000], desc[UR16][R6.64] ;  /* 0x0700000006e37fae */ /* 0x0003e8000b901d50 */
[----:B------:R1:W-:Y:S04]  /*3230*/  LDGSTS.E.BYPASS.LTC128B.128 [R227+0xb000], desc[UR16][R6.64+0x80] ;  /* 0x0b00008006e37fae */ /* 0x0003e8000b901d50 */
[----:B------:R1:W-:Y:S04]  /*3240*/  LDGSTS.E.BYPASS.LTC128B.128 [R227+0x7800], desc[UR16][R82.64] ;  /* 0x0780000052e37fae */ /* 0x0003e8000b901d50 */
[----:B------:R1:W-:Y:S04]  /*3250*/  LDGSTS.E.BYPASS.LTC128B.128 [R227+0xb800], desc[UR16][R82.64+0x80] ;  /* 0x0b80008052e37fae */ /* 0x0003e8000b901d50 */
[----:B------:R-:W0:Y:S02]  /*3260*/  LDGDEPBAR ;  /* 0x00000000000079af */ /* 0x000e240000000000 */
.L_x_2600:
        /* <DEDUP_REMOVED lines=11> */
[----:B------:R-:W-:Y:S01]  /*3320*/  FMUL R143, R60, UR4 ;  /* 0x000000043c8f7c20 */ /* 0x000fe20008400000 */
[----:B------:R-:W-:Y:S01]  /*3330*/  FMNMX R6, R62, R5, !PT ;  /* 0x000000053e067209 */ /* 0x000fe20007800000 */
[----:B------:R-:W-:Y:S01]  /*3340*/  LDSM.16.MT88.4 R108, [R214+0xc000] ;  /* 0x00c00000d66c783b */ /* 0x000fe20000004200 */
[----:B------:R-:W-:Y:S01]  /*3350*/  IADD3 R213, R2, R214, RZ ;  /* 0x000000d602d57210 */ /* 0x000fe20007ffe0ff */
[----:B------:R-:W-:Y:S01]  /*3360*/  FMUL R137, R58, UR4 ;  /* 0x000000043a897c20 */ /* 0x000fe20008400000 */
[C---:B------:R-:W-:Y:S01]  /*3370*/  FMNMX R5, R63.reuse, R6, !PT ;  /* 0x000000063f057209 */ /* 0x040fe20007800000 */
[----:B------:R-:W-:Y:S01]  /*3380*/  FMUL R63, R63, UR4 ;  /* 0x000000043f3f7c20 */ /* 0x000fe20008400000 */
[----:B------:R-:W-:Y:S01]  /*3390*/  FMUL R139, R56, UR4 ;  /* 0x00000004388b7c20 */ /* 0x000fe20008400000 */
[----:B------:R-:W-:Y:S01]  /*33a0*/  IADD3 R212, R0, R214, RZ ;  /* 0x000000d600d47210 */ /* 0x000fe20007ffe0ff */
[----:B------:R-:W-:Y:S01]  /*33b0*/  LDSM.16.MT88.4 R100, [R213+0xc000] ;  /* 0x00c00000d564783b */ /* 0x000fe20000004200 */
        /* <DEDUP_REMOVED lines=48> */
[----:B------:R-:W-:-:S02]  /*36c0*/  FMNMX R72, R34, R7, !PT ;  /* 0x0000000722487209 */ /* 0x000fc40007800000 */
        /* <DEDUP_REMOVED lines=38> */
[----:B------:R-:W-:Y:S01]  /*3930*/  IADD3 R211, R0, R213, RZ ;  /* 0x000000d500d37210 */ /* 0x000fe20007ffe0ff */
[----:B------:R-:W1:Y:S01]  /*3940*/  SHFL.BFLY PT, R5, R72, 0x2, 0x1f ;  /* 0x0c401f0048057f89 */ /* 0x000e6200000e0000 */
[C---:B------:R-:W-:Y:S01]  /*3950*/  FMNMX R7, R17.reuse, R6, !PT ;  /* 0x0000000611077209 */ /* 0x040fe20007800000 */
[----:B------:R-:W-:Y:S02]  /*3960*/  FMUL R17, R17, UR4 ;  /* 0x0000000411117c20 */ /* 0x000fe40008400000 */
[----:B------:R-:W-:Y:S01]  /*3970*/  LDSM.16.MT88.4 R84, [R211+0xc000] ;  /* 0x00c00000d354783b */ /* 0x000fe20000004200 */
[----:B------:R-:W-:-:S03]  /*3980*/  FMNMX R6, R12, R7, !PT ;  /* 0x000000070c067209 */ /* 0x000fc60007800000 */
[----:B------:R-:W-:Y:S01]  /*3990*/  LDSM.16.MT88.4 R116, [R211+0x10000] ;  /* 0x01000000d374783b */ /* 0x000fe20000004200 */
[C---:B------:R-:W-:Y:S01]  /*39a0*/  FMNMX R7, R13.reuse, R6, !PT ;  /* 0x000000060d077209 */ /* 0x040fe20007800000 */
[----:B------:R-:W-:-:S03]  /*39b0*/  FMUL R13, R13, UR4 ;  /* 0x000000040d0d7c20 */ /* 0x000fc60008400000 */
[----:B------:R-:W-:-:S04]  /*39c0*/  FMNMX R6, R8, R7, !PT ;  /* 0x0000000708067209 */ /* 0x000fc80007800000 */
[C---:B------:R-:W-:Y:S01]  /*39d0*/  FMNMX R7, R9.reuse, R6, !PT ;  /* 0x0000000609077209 */ /* 0x040fe20007800000 */
[----:B------:R-:W-:-:S04]  /*39e0*/  FMUL R9, R9, UR4 ;  /* 0x0000000409097c20 */ /* 0x000fc80008400000 */
[----:B------:R-:W2:Y:S01]  /*39f0*/  SHFL.BFLY PT, R6, R7, 0x2, 0x1f ;  /* 0x0c401f0007067f89 */ /* 0x000ea200000e0000 */
[----:B-1----:R-:W-:-:S05]  /*3a00*/  FMNMX R5, R72, R5, !PT ;  /* 0x0000000548057209 */ /* 0x002fca0007800000 */
[----:B------:R-:W1:Y:S01]  /*3a10*/  SHFL.BFLY PT, R144, R5, 0x1, 0x1f ;  /* 0x0c201f0005907f89 */ /* 0x000e6200000e0000 */
[----:B--2---:R-:W-:-:S05]  /*3a20*/  FMNMX R6, R7, R6, !PT ;  /* 0x0000000607067209 */ /* 0x004fca0007800000 */
        /* <DEDUP_REMOVED lines=13> */
[----:B--2---:R-:W-:Y:S01]  /*3b00*/  FMNMX R145, R6, R145, !PT ;  /* 0x0000009106917209 */ /* 0x004fe20007800000 */
[----:B------:R-:W-:Y:S01]  /*3b10*/  FADD R137, -R160, R137 ;  /* 0x00000089a0897221 */ /* 0x000fe20000000100 */
[----:B------:R-:W-:Y:S01]  /*3b20*/  FSETP.GEU.AND P5, PT, R148, -126, PT ;  /* 0xc2fc00009400780b */ /* 0x000fe20003fae000 */
[C---:B------:R-:W-:Y:S01]  /*3b30*/  FADD R0, -R160.reuse, R59 ;  /* 0x0000003ba0007221 */ /* 0x040fe20000000100 */
[C---:B------:R-:W-:Y:S01]  /*3b40*/  FSETP.NEU.AND P2, PT, R145.reuse, -INF , PT ;  /* 0xff8000009100780b */ /* 0x040fe20003f4d000 */
[----:B------:R-:W-:Y:S01]  /*3b50*/  FMUL R162, R145, UR4 ;  /* 0x0000000491a27c20 */ /* 0x000fe20008400000 */
[----:B------:R-:W-:Y:S01]  /*3b60*/  FSETP.GEU.AND P4, PT, R147, -126, PT ;  /* 0xc2fc00009300780b */ /* 0x000fe20003f8e000 */
[----:B------:R-:W-:Y:S01]  /*3b70*/  FADD R157, -R160, R157 ;  /* 0x0000009da09d7221 */ /* 0x000fe20000000100 */
[----:B------:R-:W-:Y:S01]  /*3b80*/  FSETP.GEU.AND P3, PT, R142, -126, PT ;  /* 0xc2fc00008e00780b */ /* 0x000fe20003f6e000 */
[----:B------:R-:W-:Y:S01]  /*3b90*/  FADD R165, -R160, R165 ;  /* 0x000000a5a0a57221 */ /* 0x000fe20000000100 */
[----:B------:R-:W-:Y:S01]  /*3ba0*/  FSEL R162, R162, RZ, P2 ;  /* 0x000000ffa2a27208 */ /* 0x000fe20001000000 */
[----:B------:R-:W-:Y:S01]  /*3bb0*/  @!P1 FMUL R149, R149, 0.5 ;  /* 0x3f00000095959820 */ /* 0x000fe20000400000 */
[C---:B------:R-:W-:Y:S01]  /*3bc0*/  FADD R173, -R160.reuse, R173 ;  /* 0x000000ada0ad7221 */ /* 0x040fe20000000100 */
[C---:B------:R-:W-:Y:S01]  /*3bd0*/  FADD R169, -R160.reuse, R169 ;  /* 0x000000a9a0a97221 */ /* 0x040fe20000000100 */
[----:B------:R-:W-:Y:S01]  /*3be0*/  FADD R177, -R160, R177 ;  /* 0x000000b1a0b17221 */ /* 0x000fe20000000100 */
[C---:B------:R-:W-:Y:S01]  /*3bf0*/  FADD R150, -R162.reuse, R5 ;  /* 0x00000005a2967221 */ /* 0x040fe20000000100 */
[----:B------:R-:W-:Y:S01]  /*3c00*/  FADD R153, -R162, R69 ;  /* 0x00000045a2997221 */ /* 0x000fe20000000100 */
[----:B------:R-:W1:Y:S01]  /*3c10*/  MUFU.EX2 R149, R149 ;  /* 0x0000009500957308 */ /* 0x000e620000000800 */
[----:B------:R-:W-:Y:S01]  /*3c20*/  @!P5 FMUL R148, R148, 0.5 ;  /* 0x3f0000009494d820 */ /* 0x000fe20000400000 */
[----:B------:R-:W-:Y:S01]  /*3c30*/  @!P4 FMUL R147, R147, 0.5 ;  /* 0x3f0000009393c820 */ /* 0x000fe20000400000 */
[----:B------:R-:W-:Y:S01]  /*3c40*/  FSETP.GEU.AND P2, PT, R150, -126, PT ;  /* 0xc2fc00009600780b */ /* 0x000fe20003f4e000 */
[----:B------:R-:W-:Y:S01]  /*3c50*/  @!P3 FMUL R142, R142, 0.5 ;  /* 0x3f0000008e8eb820 */ /* 0x000fe20000400000 */
[C---:B------:R-:W-:Y:S01]  /*3c60*/  FADD R151, -R162.reuse, R151 ;  /* 0x00000097a2977221 */ /* 0x040fe20000000100 */
[C---:B------:R-:W-:Y:S01]  /*3c70*/  FADD R146, -R162.reuse, R65 ;  /* 0x00000041a2927221 */ /* 0x040fe20000000100 */
[C---:B------:R-:W-:Y:S01]  /*3c80*/  FADD R143, -R162.reuse, R143 ;  /* 0x0000008fa28f7221 */ /* 0x040fe20000000100 */
[----:B------:R-:W2:Y:S01]  /*3c90*/  MUFU.EX2 R148, R148 ;  /* 0x0000009400947308 */ /* 0x000ea20000000800 */
[C---:B------:R-:W-:Y:S01]  /*3ca0*/  FADD R140, -R162.reuse, R61 ;  /* 0x0000003da28c7221 */ /* 0x040fe20000000100 */
[C---:B------:R-:W-:Y:S01]  /*3cb0*/  FADD R139, -R162.reuse, R139 ;  /* 0x0000008ba28b7221 */ /* 0x040fe20000000100 */
[C---:B------:R-:W-:Y:S01]  /*3cc0*/  FADD R2, -R162.reuse, R57 ;  /* 0x00000039a2027221 */ /* 0x040fe20000000100 */
[----:B------:R-:W3:Y:S01]  /*3cd0*/  LDSM.16.MT88.4 R68, [R213+0x10000] ;  /* 0x01000000d544783b */ /* 0x000ee20000004200 */
[----:B------:R-:W-:Y:S01]  /*3ce0*/  FADD R155, -R162, R53 ;  /* 0x00000035a29b7221 */ /* 0x000fe20000000100 */
[----:B------:R-:W-:Y:S01]  /*3cf0*/  FMUL R53, R54, UR4 ;  /* 0x0000000436357c20 */ /* 0x000fe20008400000 */
[----:B------:R-:W-:Y:S01]  /*3d00*/  FADD R159, -R162, R49 ;  /* 0x00000031a29f7221 */ /* 0x000fe20000000100 */
[----:B------:R-:W-:Y:S01]  /*3d10*/  @!P2 FMUL R150, R150, 0.5 ;  /* 0x3f0000009696a820 */ /* 0x000fe20000400000 */
[----:B-1----:R-:W-:Y:S01]  /*3d20*/  @!P1 FMUL R149, R149, R149 ;  /* 0x0000009595959220 */ /* 0x002fe20000400000 */
[----:B------:R-:W-:Y:S01]  /*3d30*/  FSETP.GEU.AND P1, PT, R153, -126, PT ;  /* 0xc2fc00009900780b */ /* 0x000fe20003f2e000 */
[----:B------:R-:W1:Y:S01]  /*3d40*/  MUFU.EX2 R147, R147 ;  /* 0x0000009300937308 */ /* 0x000e620000000800 */
[----:B------:R-:W4:Y:S01]  /*3d50*/  LDSM.16.MT88.4 R60, [R212+0x10000] ;  /* 0x01000000d43c783b */ /* 0x000f220000004200 */
[----:B------:R-:W-:Y:S01]  /*3d60*/  FADD R154, -R160, R53 ;  /* 0x00000035a09a7221 */ /* 0x000fe20000000100 */
[C---:B------:R-:W-:Y:S01]  /*3d70*/  FADD R164, -R162.reuse, R41 ;  /* 0x00000029a2a47221 */ /* 0x040fe20000000100 */
[C---:B------:R-:W-:Y:S01]  /*3d80*/  FADD R163, -R162.reuse, R163 ;  /* 0x000000a3a2a37221 */ /* 0x040fe20000000100 */
[----:B------:R-:W-:Y:S01]  /*3d90*/  FADD R168, -R162, R37 ;  /* 0x00000025a2a87221 */ /* 0x000fe20000000100 */
[----:B--2---:R-:W-:Y:S01]  /*3da0*/  @!P5 FMUL R148, R148, R148 ;  /* 0x000000949494d220 */ /* 0x004fe20000400000 */
[----:B------:R-:W-:Y:S01]  /*3db0*/  FSETP.GEU.AND P5, PT, R151, -126, PT ;  /* 0xc2fc00009700780b */ /* 0x000fe20003fae000 */
[----:B------:R-:W2:Y:S01]  /*3dc0*/  MUFU.EX2 R142, R142 ;  /* 0x0000008e008e7308 */ /* 0x000ea20000000800 */
[----:B------:R-:W-:Y:S01]  /*3dd0*/  FMUL R37, R38, UR4 ;  /* 0x0000000426257c20 */ /* 0x000fe20008400000 */
[----:B------:R-:W-:Y:S01]  /*3de0*/  FADD R167, -R162, R167 ;  /* 0x000000a7a2a77221 */ /* 0x000fe20000000100 */
[----:B------:R-:W-:Y:S01]  /*3df0*/  F2FP.BF16.F32.PACK_AB R5, R148, R149 ;  /* 0x000000959405723e */ /* 0x000fe200000010ff */
[----:B------:R-:W-:Y:S01]  /*3e00*/  @!P1 FMUL R153, R153, 0.5 ;  /* 0x3f00000099999820 */ /* 0x000fe20000400000 */
[----:B------:R-:W-:Y:S01]  /*3e10*/  FADD R170, -R160, R37 ;  /* 0x00000025a0aa7221 */ /* 0x000fe20000000100 */
[----:B------:R-:W-:Y:S01]  /*3e20*/  FADD R172, -R162, R33 ;  /* 0x00000021a2ac7221 */ /* 0x000fe20000000100 */
[----:B------:R-:W-:Y:S01]  /*3e30*/  LDSM.16.MT88.4 R36, [R211+0xd800] ;  /* 0x00d80000d324783b */ /* 0x000fe20000004200 */
[----:B------:R-:W5:Y:S01]  /*3e40*/  MUFU.EX2 R150, R150 ;  /* 0x0000009600967308 */ /* 0x000f620000000800 */
[----:B-1----:R-:W-:Y:S01]  /*3e50*/  @!P4 FMUL R147, R147, R147 ;  /* 0x000000939393c220 */ /* 0x002fe20000400000 */
[----:B------:R-:W-:Y:S01]  /*3e60*/  FSETP.GEU.AND P4, PT, R146, -126, PT ;  /* 0xc2fc00009200780b */ /* 0x000fe20003f8e000 */
[C---:B------:R-:W-:Y:S01]  /*3e70*/  FADD R171, -R162.reuse, R171 ;  /* 0x000000aba2ab7221 */ /* 0x040fe20000000100 */
[----:B------:R-:W-:Y:S01]  /*3e80*/  @!P5 FMUL R151, R151, 0.5 ;  /* 0x3f0000009797d820 */ /* 0x000fe20000400000 */
[C---:B------:R-:W-:Y:S01]  /*3e90*/  FADD R175, -R162.reuse, R175 ;  /* 0x000000afa2af7221 */ /* 0x040fe20000000100 */
[C---:B------:R-:W-:Y:S01]  /*3ea0*/  FADD R176, -R162.reuse, R25 ;  /* 0x00000019a2b07221 */ /* 0x040fe20000000100 */
[----:B------:R-:W-:Y:S01]  /*3eb0*/  FADD R180, -R162, R17 ;  /* 0x00000011a2b47221 */ /* 0x000fe20000000100 */
[----:B------:R-:W1:Y:S01]  /*3ec0*/  MUFU.EX2 R153, R153 ;  /* 0x0000009900997308 */ /* 0x000e620000000800 */
[----:B--2---:R-:W-:Y:S01]  /*3ed0*/  @!P3 FMUL R142, R142, R142 ;  /* 0x0000008e8e8eb220 */ /* 0x004fe20000400000 */
[----:B------:R-:W-:Y:S01]  /*3ee0*/  FSETP.GEU.AND P3, PT, R141, -126, PT ;  /* 0xc2fc00008d00780b */ /* 0x000fe20003f6e000 */
[C---:B------:R-:W-:Y:S01]  /*3ef0*/  FADD R181, -R160.reuse, R181 ;  /* 0x000000b5a0b57221 */ /* 0x040fe20000000100 */
[----:B------:R-:W-:Y:S01]  /*3f00*/  FADD R182, -R160, R19 ;  /* 0x00000013a0b67221 */ /* 0x000fe20000000100 */
[----:B------:R-:W-:Y:S01]  /*3f10*/  FADD R179, -R162, R179 ;  /* 0x000000b3a2b37221 */ /* 0x000fe20000000100 */
[----:B------:R-:W-:Y:S01]  /*3f20*/  F2FP.BF16.F32.PACK_AB R7, R142, R147 ;  /* 0x000000938e07723e */ /* 0x000fe200000010ff */
[----:B------:R-:W-:Y:S01]  /*3f30*/  @!P4 FMUL R146, R146, 0.5 ;  /* 0x3f0000009292c820 */ /* 0x000fe20000400000 */
[----:B------:R-:W2:Y:S01]  /*3f40*/  MUFU.EX2 R151, R151 ;  /* 0x0000009700977308 */ /* 0x000ea20000000800 */
[----:B-----5:R-:W-:Y:S01]  /*3f50*/  @!P2 FMUL R150, R150, R150 ;  /* 0x000000969696a220 */ /* 0x020fe20000400000 */
[----:B------:R-:W-:Y:S01]  /*3f60*/  FSETP.GEU.AND P2, PT, R138, -126, PT ;  /* 0xc2fc00008a00780b */ /* 0x000fe20003f4e000 */
[----:B------:R-:W-:Y:S01]  /*3f70*/  FMUL R17, R12, UR4 ;  /* 0x000000040c117c20 */ /* 0x000fe20008400000 */
[----:B------:R-:W-:Y:S01]  /*3f80*/  FADD R148, R149, R148 ;  /* 0x0000009495947221 */ /* 0x000fe20000000000 */
[----:B------:R-:W-:Y:S01]  /*3f90*/  FADD R237, -R162, R9 ;  /* 0x00000009a2ed7221 */ /* 0x000fe20000000100 */
[----:B------:R-:W-:Y:S01]  /*3fa0*/  FADD R235, -R160, R11 ;  /* 0x0000000ba0eb7221 */ /* 0x000fe20000000100 */
        /* <DEDUP_REMOVED lines=10> */
[----:B------:R-:W-:Y:S01]  /*4050*/  FADD R150, R150, R153 ;  /* 0x0000009996967221 */ /* 0x000fe20000000000 */
[----:B------:R-:W-:-:S03]  /*4060*/  FADD R142, R142, R147 ;  /* 0x000000938e8e7221 */ /* 0x000fc60000000000 */
        /* <DEDUP_REMOVED lines=26> */
[----:B-1----:R-:W-:Y:S01]  /*4210*/  @!P5 FMUL R140, R140, R140 ;  /* 0x0000008c8c8cd220 */ /* 0x002fe20000400000 */
[----:B------:R-:W-:Y:S01]  /*4220*/  HMMA.16816.F32.BF16 R96, R4, R92, RZ ;  /* 0x0000005c0460723c */ /* 0x000fe200000418ff */
[----:B------:R-:W-:-:S03]  /*4230*/  FADD R138, R138, R141 ;  /* 0x0000008d8a8a7221 */ /* 0x000fc60000000000 */
[----:B------:R-:W-:Y:S01]  /*4240*/  F2FP.BF16.F32.PACK_AB R132, R140, R143 ;  /* 0x0000008f8c84723e */ /* 0x000fe200000010ff */
[----:B------:R-:W-:Y:S01]  /*4250*/  @!P1 FMUL R0, R0, 0.5 ;  /* 0x3f00000000009820 */ /* 0x000fe20000400000 */
[----:B------:R-:W1:Y:S01]  /*4260*/  MUFU.EX2 R137, R137 ;  /* 0x0000008900897308 */ /* 0x000e620000000800 */
[----:B--2---:R-:W-:Y:S01]  /*4270*/  @!P4 FMUL R139, R139, R139 ;  /* 0x0000008b8b8bc220 */ /* 0x004fe20000400000 */
[----:B------:R-:W-:Y:S01]  /*4280*/  HMMA.16816.F32.BF16 R88, R4, R84, RZ ;  /* 0x000000540458723c */ /* 0x000fe200000418ff */
[----:B------:R-:W-:-:S04]  /*4290*/  FADD R143, R143, R146 ;  /* 0x000000928f8f7221 */ /* 0x000fc80000000000 */
[----:B------:R-:W-:Y:S01]  /*42a0*/  FADD R140, R140, R143 ;  /* 0x0000008f8c8c7221 */ /* 0x000fe20000000000 */
[----:B------:R-:W2:Y:S01]  /*42b0*/  MUFU.EX2 R0, R0 ;  /* 0x0000000000007308 */ /* 0x000ea20000000800 */
[----:B-----5:R-:W-:Y:S01]  /*42c0*/  @!P3 FMUL R2, R2, R2 ;  /* 0x000000020202b220 */ /* 0x020fe20000400000 */
[----:B------:R-:W-:Y:S01]  /*42d0*/  HMMA.16816.F32.BF16 R80, R4, R76, RZ ;  /* 0x0000004c0450723c */ /* 0x000fe200000418ff */
[----:B------:R-:W-:-:S03]  /*42e0*/  FSETP.GEU.AND P3, PT, R157, -126, PT ;  /* 0xc2fc00009d00780b */ /* 0x000fc60003f6e000 */
[C---:B------:R-:W-:Y:S01]  /*42f0*/  F2FP.BF16.F32.PACK_AB R134, R2.reuse, R139 ;  /* 0x0000008b0286723e */ /* 0x040fe200000010ff */
[----:B------:R-:W-:Y:S01]  /*4300*/  FADD R139, R139, R140 ;  /* 0x0000008c8b8b7221 */ /* 0x000fe20000000000 */
[----:B---3--:R-:W-:Y:S01]  /*4310*/  HMMA.16816.F32.BF16 R72, R4, R68, RZ ;  /* 0x000000440448723c */ /* 0x008fe200000418ff */
[----:B-1----:R-:W-:Y:S01]  /*4320*/  @!P2 FMUL R137, R137, R137 ;  /* 0x000000898989a220 */ /* 0x002fe20000400000 */
[----:B------:R-:W-:Y:S01]  /*4330*/  FSETP.GEU.AND P2, PT, R155, -126, PT ;  /* 0xc2fc00009b00780b */ /* 0x000fe20003f4e000 */
[----:B------:R-:W-:-:S03]  /*4340*/  FADD R139, R2, R139 ;  /* 0x0000008b028b7221 */ /* 0x000fc60000000000 */
[C---:B----4-:R-:W-:Y:S02]  /*4350*/  HMMA.16816.F32.BF16 R64, R4.reuse, R60, RZ ;  /* 0x0000003c0440723c */ /* 0x050fe400000418ff */
[----:B------:R-:W-:Y:S01]  /*4360*/  @!P3 FMUL R157, R157, 0.5 ;  /* 0x3f0000009d9db820 */ /* 0x000fe20000400000 */
[----:B--2---:R-:W-:Y:S01]  /*4370*/  @!P1 FMUL R0, R0, R0 ;  /* 0x0000000000009220 */ /* 0x004fe20000400000 */
[----:B------:R-:W-:Y:S02]  /*4380*/  FSETP.GEU.AND P1, PT, R154, -126, PT ;  /* 0xc2fc00009a00780b */ /* 0x000fe40003f2e000 */
[C---:B------:R-:W-:Y:S02]  /*4390*/  HMMA.16816.F32.BF16 R100, R4.reuse, R102, RZ ;  /* 0x000000660464723c */ /* 0x040fe400000418ff */
[C---:B------:R-:W-:Y:S01]  /*43a0*/  F2FP.BF16.F32.PACK_AB R135, R0.reuse, R137 ;  /* 0x000000890087723e */ /* 0x040fe200000010ff */
[----:B------:R-:W-:Y:S01]  /*43b0*/  @!P2 FMUL R155, R155, 0.5 ;  /* 0x3f0000009b9ba820 */ /* 0x000fe20000400000 */
[----:B------:R-:W1:Y:S01]  /*43c0*/  MUFU.EX2 R157, R157 ;  /* 0x0000009d009d7308 */ /* 0x000e620000000800 */
[----:B------:R-:W-:Y:S01]  /*43d0*/  FADD R137, R137, R138 ;  /* 0x0000008a89897221 */ /* 0x000fe20000000000 */
[----:B------:R-:W-:Y:S03]  /*43e0*/  HMMA.16816.F32.BF16 R92, R4, R94, RZ ;  /* 0x0000005e045c723c */ /* 0x000fe600000418ff */
[----:B------:R-:W-:-:S02]  /*43f0*/  FADD R137, R0, R137 ;  /* 0x0000008900897221 */ /* 0x000fc40000000000 */
[----:B------:R-:W-:Y:S01]  /*4400*/  @!P1 FMUL R154, R154, 0.5 ;  /* 0x3f0000009a9a9820 */ /* 0x000fe20000400000 */
[----:B------:R-:W-:Y:S01]  /*4410*/  HMMA.16816.F32.BF16 R112, R132, R128, R112 ;  /* 0x000000808470723c */ /* 0x000fe20000041870 */
[----:B------:R-:W2:Y:S05]  /*4420*/  MUFU.EX2 R155, R155 ;  /* 0x0000009b009b7308 */ /* 0x000eaa0000000800 */
[C---:B------:R-:W-:Y:S01]  /*4430*/  HMMA.16816.F32.BF16 R84, R4.reuse, R86, RZ ;  /* 0x000000560454723c */ /* 0x040fe200000418ff */
[----:B------:R-:W-:Y:S02]  /*4440*/  FMUL R129, R52, UR4 ;  /* 0x0000000434817c20 */ /* 0x000fe40008400000 */
[----:B------:R-:W3:Y:S01]  /*4450*/  MUFU.EX2 R154, R154 ;  /* 0x0000009a009a7308 */ /* 0x000ee20000000800 */
[----:B------:R-:W4:Y:S01]  /*4460*/  LDSM.16.MT88.4 R52, [R213+0x10800] ;  /* 0x01080000d534783b */ /* 0x000f220000004200 */
[----:B------:R-:W-:Y:S01]  /*4470*/  FADD R152, -R162, R129 ;  /* 0x00000081a2987221 */ /* 0x000fe20000000100 */
[----:B------:R-:W-:Y:S01]  /*4480*/  HMMA.16816.F32.BF16 R76, R4, R78, RZ ;  /* 0x0000004e044c723c */ /* 0x000fe200000418ff */
[----:B-1----:R-:W-:-:S03]  /*4490*/  @!P3 FMUL R157, R157, R157 ;  /* 0x0000009d9d9db220 */ /* 0x002fc60000400000 */
[----:B------:R-:W-:Y:S02]  /*44a0*/  FSETP.GEU.AND P4, PT, R152, -126, PT ;  /* 0xc2fc00009800780b */ /* 0x000fe40003f8e000 */
[----:B------:R-:W-:Y:S01]  /*44b0*/  HMMA.16816.F32.BF16 R68, R4, R70, RZ ;  /* 0x000000460444723c */ /* 0x000fe200000418ff */
[----:B--2---:R-:W-:-:S05]  /*44c0*/  @!P2 FMUL R155, R155, R155 ;  /* 0x0000009b9b9ba220 */ /* 0x004fca0000400000 */
[----:B------:R-:W-:Y:S01]  /*44d0*/  HMMA.16816.F32.BF16 R60, R4, R62, RZ ;  /* 0x0000003e043c723c */ /* 0x000fe200000418ff */
[----:B---3--:R-:W-:-:S04]  /*44e0*/  @!P1 FMUL R154, R154, R154 ;  /* 0x0000009a9a9a9220 */ /* 0x008fc80000400000 */
[----:B------:R-:W-:Y:S01]  /*44f0*/  @!P4 FMUL R152, R152, 0.5 ;  /* 0x3f0000009898c820 */ /* 0x000fe20000400000 */
[C---:B------:R-:W-:Y:S05]  /*4500*/  HMMA.16816.F32.BF16 R56, R4.reuse, R116, RZ ;  /* 0x000000740438723c */ /* 0x040fea00000418ff */
[----:B------:R-:W1:Y:S01]  /*4510*/  MUFU.EX2 R152, R152 ;  /* 0x0000009800987308 */ /* 0x000e620000000800 */
[----:B------:R-:W-:Y:S01]  /*4520*/  HMMA.16816.F32.BF16 R4, R4, R118, RZ ;  /* 0x000000760404723c */ /* 0x000fe200000418ff */
[----:B------:R-:W2:Y:S05]  /*4530*/  LDSM.16.MT88.4 R116, [R211+0xc800] ;  /* 0x00c80000d374783b */ /* 0x000eaa0000004200 */
[C---:B------:R-:W-:Y:S01]  /*4540*/  HMMA.16816.F32.BF16 R108, R132.reuse, R130, R108 ;  /* 0x00000082846c723c */ /* 0x040fe2000004186c */
[----:B------:R-:W3:Y:S05]  /*4550*/  LDSM.16.MT88.4 R128, [R214+0x10800] ;  /* 0x01080000d680783b */ /* 0x000eea0000004200 */
[----:B------:R-:W-:Y:S01]  /*4560*/  HMMA.16816.F32.BF16 R104, R132, R124, R104 ;  /* 0x0000007c8468723c */ /* 0x000fe20000041868 */
[----:B-1----:R-:W-:Y:S01]  /*4570*/  @!P4 FMUL R152, R152, R152 ;  /* 0x000000989898c220 */ /* 0x002fe20000400000 */
[----:B------:R-:W-:-:S04]  /*4580*/  FSETP.GEU.AND P4, PT, R159, -126, PT ;  /* 0xc2fc00009f00780b */ /* 0x000fc80003f8e000 */
[----:B------:R-:W-:Y:S01]  /*4590*/  HMMA.16816.F32.BF16 R96, R132, R120, R96 ;  /* 0x000000788460723c */ /* 0x000fe20000041860 */
[----:B------:R-:W-:-:S04]  /*45a0*/  FMUL R125, R50, UR4 ;  /* 0x00000004327d7c20 */ /* 0x000fc80008400000 */
[----:B------:R-:W-:Y:S01]  /*45b0*/  FADD R158, -R160, R125 ;  /* 0x0000007da09e7221 */ /* 0x000fe20000000100 */
[----:B------:R-:W-:Y:S01]  /*45c0*/  HMMA.16816.F32.BF16 R92, R132, R122, R92 ;  /* 0x0000007a845c723c */ /* 0x000fe2000004185c */
[----:B------:R-:W-:-:S03]  /*45d0*/  FMUL R121, R48, UR4 ;  /* 0x0000000430797c20 */ /* 0x000fc60008400000 */
[----:B------:R-:W-:Y:S01]  /*45e0*/  FSETP.GEU.AND P2, PT, R158, -126, PT ;  /* 0xc2fc00009e00780b */ /* 0x000fe20003f4e000 */
[----:B------:R-:W-:Y:S01]  /*45f0*/  FADD R156, -R162, R121 ;  /* 0x00000079a29c7221 */ /* 0x000fe20000000100 */
[----:B------:R-:W-:Y:S01]  /*4600*/  @!P4 FMUL R159, R159, 0.5 ;  /* 0x3f0000009f9fc820 */ /* 0x000fe20000400000 */
[----:B------:R-:W1:Y:S01]  /*4610*/  LDSM.16.MT88.4 R120, [R212+0x10800] ;  /* 0x01080000d478783b */ /* 0x000e620000004200 */
[C---:B------:R-:W-:Y:S02]  /*4620*/  HMMA.16816.F32.BF16 R100, R132.reuse, R126, R100 ;  /* 0x0000007e8464723c */ /* 0x040fe40000041864 */
[----:B------:R-:W-:Y:S01]  /*4630*/  FSETP.GEU.AND P5, PT, R156, -126, PT ;  /* 0xc2fc00009c00780b */ /* 0x000fe20003fae000 */
[----:B------:R-:W-:Y:S01]  /*4640*/  LDSM.16.MT88.4 R124, [R211+0xd000] ;  /* 0x00d00000d37c783b */ /* 0x000fe20000004200 */
[----:B------:R-:W5:Y:S02]  /*4650*/  MUFU.EX2 R159, R159 ;  /* 0x0000009f009f7308 */ /* 0x000f640000000800 */
[----:B----4-:R-:W-:Y:S03]  /*4660*/  HMMA.16816.F32.BF16 R72, R132, R52, R72 ;  /* 0x000000348448723c */ /* 0x010fe60000041848 */
[----:B------:R-:W-:-:S03]  /*4670*/  @!P2 FMUL R158, R158, 0.5 ;  /* 0x3f0000009e9ea820 */ /* 0x000fc60000400000 */
[C---:B--2---:R-:W-:Y:S03]  /*4680*/  HMMA.16816.F32.BF16 R88, R132.reuse, R116, R88 ;  /* 0x000000748458723c */ /* 0x044fe60000041858 */
[----:B------:R-:W-:Y:S01]  /*4690*/  @!P5 FMUL R156, R156, 0.5 ;  /* 0x3f0000009c9cd820 */ /* 0x000fe20000400000 */
[----:B------:R-:W2:Y:S02]  /*46a0*/  MUFU.EX2 R158, R158 ;  /* 0x0000009e009e7308 */ /* 0x000ea40000000800 */
[----:B---3--:R-:W-:Y:S01]  /*46b0*/  HMMA.16816.F32.BF16 R80, R132, R128, R80 ;  /* 0x000000808450723c */ /* 0x008fe20000041850 */
[----:B------:R-:W-:Y:S02]  /*46c0*/  FMUL R117, R51, UR4 ;  /* 0x0000000433757c20 */ /* 0x000fe40008400000 */
[----:B------:R-:W3:Y:S01]  /*46d0*/  LDSM.16.MT88.4 R48, [R211+0x10800] ;  /* 0x01080000d330783b */ /* 0x000ee20000004200 */
[----:B-----5:R-:W-:-:S02]  /*46e0*/  @!P4 FMUL R159, R159, R159 ;  /* 0x0000009f9f9fc220 */ /* 0x020fc40000400000 */
[C---:B------:R-:W-:Y:S01]  /*46f0*/  HMMA.16816.F32.BF16 R84, R132.reuse, R118, R84 ;  /* 0x000000768454723c */ /* 0x040fe20000041854 */
[----:B------:R-:W-:Y:S01]  /*4700*/  FADD R129, -R160, R117 ;  /* 0x00000075a0817221 */ /* 0x000fe20000000100 */
[----:B------:R-:W4:Y:S01]  /*4710*/  MUFU.EX2 R156, R156 ;  /* 0x0000009c009c7308 */ /* 0x000f220000000800 */
[----:B------:R-:W5:Y:S01]  /*4720*/  LDSM.16.MT88.4 R116, [R214+0xd000] ;  /* 0x00d00000d674783b */ /* 0x000f620000004200 */
[----:B------:R-:W-:Y:S01]  /*4730*/  F2FP.BF16.F32.PACK_AB R128, R155, R152 ;  /* 0x000000989b80723e */ /* 0x000fe200000010ff */
[----:B------:R-:W-:Y:S01]  /*4740*/  FADD R152, R152, R139 ;  /* 0x0000008b98987221 */ /* 0x000fe20000000000 */
[----:B------:R-:W-:Y:S01]  /*4750*/  FSETP.GEU.AND P1, PT, R129, -126, PT ;  /* 0xc2fc00008100780b */ /* 0x000fe20003f2e000 */
[----:B------:R-:W-:Y:S01]  /*4760*/  HMMA.16816.F32.BF16 R76, R132, R130, R76 ;  /* 0x00000082844c723c */ /* 0x000fe2000004184c */
[----:B--2---:R-:W-:Y:S01]  /*4770*/  @!P2 FMUL R158, R158, R158 ;  /* 0x0000009e9e9ea220 */ /* 0x004fe20000400000 */
[----:B------:R-:W-:-:S04]  /*4780*/  FADD R155, R155, R152 ;  /* 0x000000989b9b7221 */ /* 0x000fc80000000000 */
[C---:B------:R-:W-:Y:S01]  /*4790*/  HMMA.16816.F32.BF16 R68, R132.reuse, R54, R68 ;  /* 0x000000368444723c */ /* 0x040fe20000041844 */
[----:B------:R-:W2:Y:S05]  /*47a0*/  LDSM.16.MT88.4 R52, [R213+0xd000] ;  /* 0x00d00000d534783b */ /* 0x000eaa0000004200 */
[----:B------:R-:W-:Y:S01]  /*47b0*/  @!P1 FMUL R129, R129, 0.5 ;  /* 0x3f00000081819820 */ /* 0x000fe20000400000 */
[----:B----4-:R-:W-:Y:S01]  /*47c0*/  @!P5 FMUL R156, R156, R156 ;  /* 0x0000009c9c9cd220 */ /* 0x010fe20000400000 */
[C---:B-1----:R-:W-:Y:S01]  /*47d0*/  HMMA.16816.F32.BF16 R64, R132.reuse, R120, R64 ;  /* 0x000000788440723c */ /* 0x042fe20000041840 */
[----:B------:R-:W-:Y:S01]  /*47e0*/  FSETP.GEU.AND P5, PT, R163, -126, PT ;  /* 0xc2fc0000a300780b */ /* 0x000fe20003fae000 */
[----:B------:R-:W1:Y:S02]  /*47f0*/  MUFU.EX2 R161, R129 ;  /* 0x0000008100a17308 */ /* 0x000e640000000800 */
[C---:B------:R-:W-:Y:S01]  /*4800*/  F2FP.BF16.F32.PACK_AB R130, R159.reuse, R156 ;  /* 0x0000009c9f82723e */ /* 0x040fe200000010ff */
[----:B------:R-:W-:Y:S01]  /*4810*/  FADD R156, R156, R155 ;  /* 0x0000009b9c9c7221 */ /* 0x000fe20000000000 */
[----:B------:R-:W-:Y:S01]  /*4820*/  HMMA.16816.F32.BF16 R60, R132, R122, R60 ;  /* 0x0000007a843c723c */ /* 0x000fe2000004183c */
[----:B------:R-:W4:Y:S02]  /*4830*/  LDSM.16.MT88.4 R120, [R212+0xd000] ;  /* 0x00d00000d478783b */ /* 0x000f240000004200 */
[----:B------:R-:W-:-:S05]  /*4840*/  FADD R159, R159, R156 ;  /* 0x0000009c9f9f7221 */ /* 0x000fca0000000000 */
[----:B------:R-:W-:Y:S01]  /*4850*/  @!P5 FMUL R163, R163, 0.5 ;  /* 0x3f000000a3a3d820 */ /* 0x000fe20000400000 */
[----:B---3--:R-:W-:Y:S01]  /*4860*/  HMMA.16816.F32.BF16 R56, R132, R48, R56 ;  /* 0x000000308438723c */ /* 0x008fe20000041838 */
[----:B-1----:R-:W-:Y:S01]  /*4870*/  @!P1 FMUL R161, R161, R161 ;  /* 0x000000a1a1a19220 */ /* 0x002fe20000400000 */
[----:B------:R-:W-:-:S03]  /*4880*/  F2FP.BF16.F32.PACK_AB R129, R157, R154 ;  /* 0x0000009a9d81723e */ /* 0x000fc600000010ff */
[----:B------:R-:W1:Y:S01]  /*4890*/  MUFU.EX2 R163, R163 ;  /* 0x000000a300a37308 */ /* 0x000e620000000800 */
[----:B------:R-:W-:Y:S01]  /*48a0*/  HMMA.16816.F32.BF16 R4, R132, R50, R4 ;  /* 0x000000328404723c */ /* 0x000fe20000041804 */
[----:B------:R-:W3:Y:S01]  /*48b0*/  LDSM.16.MT88.4 R48, [R214+0x11000] ;  /* 0x01100000d630783b */ /* 0x000ee20000004200 */
[----:B------:R-:W-:Y:S01]  /*48c0*/  F2FP.BF16.F32.PACK_AB R131, R161, R158 ;  /* 0x0000009ea183723e */ /* 0x000fe200000010ff */
[----:B------:R-:W-:-:S04]  /*48d0*/  FADD R154, R154, R137 ;  /* 0x000000899a9a7221 */ /* 0x000fc80000000000 */
[----:B------:R-:W-:Y:S01]  /*48e0*/  FADD R133, -R162, R45 ;  /* 0x0000002da2857221 */ /* 0x000fe20000000100 */
[----:B------:R-:W-:Y:S01]  /*48f0*/  FMUL R45, R46, UR4 ;  /* 0x000000042e2d7c20 */ /* 0x000fe20008400000 */
[C---:B-----5:R-:W-:Y:S01]  /*4900*/  HMMA.16816.F32.BF16 R112, R128.reuse, R116, R112 ;  /* 0x000000748070723c */ /* 0x060fe20000041870 */
[C---:B------:R-:W-:Y:S01]  /*4910*/  FADD R135, -R160.reuse, R47 ;  /* 0x0000002fa0877221 */ /* 0x040fe20000000100 */
[----:B------:R-:W-:Y:S01]  /*4920*/  FADD R157, R157, R154 ;  /* 0x0000009a9d9d7221 */ /* 0x000fe20000000000 */
[----:B------:R-:W-:Y:S01]  /*4930*/  FADD R134, -R160, R45 ;  /* 0x0000002da0867221 */ /* 0x000fe20000000100 */
[----:B------:R-:W-:Y:S02]  /*4940*/  FSETP.GEU.AND P2, PT, R133, -126, PT ;  /* 0xc2fc00008500780b */ /* 0x000fe40003f4e000 */
[C---:B--2---:R-:W-:Y:S01]  /*4950*/  HMMA.16816.F32.BF16 R104, R128.reuse, R52, R104 ;  /* 0x000000348068723c */ /* 0x044fe20000041868 */
[----:B------:R-:W-:Y:S01]  /*4960*/  FMUL R117, R44, UR4 ;  /* 0x000000042c757c20 */ /* 0x000fe20008400000 */
[----:B------:R-:W-:Y:S01]  /*4970*/  FSETP.GEU.AND P1, PT, R134, -126, PT ;  /* 0xc2fc00008600780b */ /* 0x000fe20003f2e000 */
[----:B------:R-:W2:Y:S01]  /*4980*/  LDSM.16.MT88.4 R44, [R212+0x11000] ;  /* 0x01100000d42c783b */ /* 0x000ea20000004200 */
[----:B------:R-:W-:Y:S01]  /*4990*/  FSETP.GEU.AND P3, PT, R135, -126, PT ;  /* 0xc2fc00008700780b */ /* 0x000fe20003f6e000 */
[----:B------:R-:W-:Y:S01]  /*49a0*/  FADD R132, -R162, R117 ;  /* 0x00000075a2847221 */ /* 0x000fe20000000100 */
[----:B------:R-:W-:Y:S01]  /*49b0*/  FMUL R117, R43, UR4 ;  /* 0x000000042b757c20 */ /* 0x000fe20008400000 */
[C---:B------:R-:W-:Y:S01]  /*49c0*/  HMMA.16816.F32.BF16 R100, R128.reuse, R54, R100 ;  /* 0x000000368064723c */ /* 0x040fe20000041864 */
[----:B------:R-:W5:Y:S01]  /*49d0*/  LDSM.16.MT88.4 R52, [R213+0x11000] ;  /* 0x01100000d534783b */ /* 0x000f620000004200 */
[----:B-1----:R-:W-:Y:S01]  /*49e0*/  @!P5 FMUL R163, R163, R163 ;  /* 0x000000a3a3a3d220 */ /* 0x002fe20000400000 */
[----:B------:R-:W-:Y:S01]  /*49f0*/  FSETP.GEU.AND P4, PT, R132, -126, PT ;  /* 0xc2fc00008400780b */ /* 0x000fe20003f8e000 */
[----:B------:R-:W-:Y:S01]  /*4a00*/  @!P2 FMUL R133, R133, 0.5 ;  /* 0x3f0000008585a820 */ /* 0x000fe20000400000 */
[----:B------:R-:W-:Y:S01]  /*4a10*/  FADD R166, -R160, R117 ;  /* 0x00000075a0a67221 */ /* 0x000fe20000000100 */
[----:B------:R-:W1:Y:S01]  /*4a20*/  LDSM.16.MT88.4 R40, [R211+0x11000] ;  /* 0x01100000d328783b */ /* 0x000e620000004200 */
[C---:B------:R-:W-:Y:S01]  /*4a30*/  HMMA.16816.F32.BF16 R108, R128.reuse, R118, R108 ;  /* 0x00000076806c723c */ /* 0x040fe2000004186c */
[----:B------:R-:W-:Y:S01]  /*4a40*/  @!P1 FMUL R134, R134, 0.5 ;  /* 0x3f00000086869820 */ /* 0x000fe20000400000 */
[----:B------:R-:W-:Y:S01]  /*4a50*/  FSETP.GEU.AND P5, PT, R171, -126, PT ;  /* 0xc2fc0000ab00780b */ /* 0x000fe20003fae000 */
[----:B------:R-:W3:Y:S01]  /*4a60*/  MUFU.EX2 R133, R133 ;  /* 0x0000008500857308 */ /* 0x000ee20000000800 */
[----:B------:R-:W-:Y:S01]  /*4a70*/  @!P3 FMUL R135, R135, 0.5 ;  /* 0x3f0000008787b820 */ /* 0x000fe20000400000 */
[----:B------:R-:W-:Y:S01]  /*4a80*/  LDSM.16.MT88.4 R116, [R213+0x11800] ;  /* 0x01180000d574783b */ /* 0x000fe20000004200 */
[----:B----4-:R-:W-:Y:S01]  /*4a90*/  HMMA.16816.F32.BF16 R96, R128, R120, R96 ;  /* 0x000000788060723c */ /* 0x010fe20000041860 */
[----:B------:R-:W-:-:S02]  /*4aa0*/  FADD R158, R158, R157 ;  /* 0x0000009d9e9e7221 */ /* 0x000fc40000000000 */
[----:B------:R-:W-:Y:S02]  /*4ab0*/  @!P4 FMUL R132, R132, 0.5 ;  /* 0x3f0000008484c820 */ /* 0x000fe40000400000 */
[----:B------:R-:W4:Y:S01]  /*4ac0*/  MUFU.EX2 R134, R134 ;  /* 0x0000008600867308 */ /* 0x000f220000000800 */
[C---:B---3--:R-:W-:Y:S01]  /*4ad0*/  HMMA.16816.F32.BF16 R80, R128.reuse, R48, R80 ;  /* 0x000000308050723c */ /* 0x048fe20000041850 */
[----:B------:R-:W-:Y:S01]  /*4ae0*/  FMUL R121, R35, UR4 ;  /* 0x0000000423797c20 */ /* 0x000fe20008400000 */
[----:B------:R-:W-:Y:S01]  /*4af0*/  FADD R161, R161, R158 ;  /* 0x0000009ea1a17221 */ /* 0x000fe20000000000 */
[----:B------:R-:W-:Y:S01]  /*4b00*/  LDSM.16.MT88.4 R32, [R211+0x11800] ;  /* 0x01180000d320783b */ /* 0x000fe20000004200 */
[----:B------:R-:W-:Y:S01]  /*4b10*/  @!P5 FMUL R171, R171, 0.5 ;  /* 0x3f000000ababd820 */ /* 0x000fe20000400000 */
[----:B------:R-:W-:Y:S01]  /*4b20*/  FADD R174, -R160, R121 ;  /* 0x00000079a0ae7221 */ /* 0x000fe20000000100 */
[C---:B------:R-:W-:Y:S01]  /*4b30*/  HMMA.16816.F32.BF16 R76, R128.reuse, R50, R76 ;  /* 0x00000032804c723c */ /* 0x040fe2000004184c */
[----:B------:R-:W3:Y:S01]  /*4b40*/  MUFU.EX2 R132, R132 ;  /* 0x0000008400847308 */ /* 0x000ee20000000800 */
[----:B------:R-:W-:Y:S01]  /*4b50*/  @!P2 FMUL R133, R133, R133 ;  /* 0x000000858585a220 */ /* 0x000fe20000400000 */
[C---:B------:R-:W-:Y:S01]  /*4b60*/  FSETP.GEU.AND P2, PT, R165.reuse, -126, PT ;  /* 0xc2fc0000a500780b */ /* 0x040fe20003f4e000 */
[----:B------:R-:W-:Y:S02]  /*4b70*/  LDSM.16.MT88.4 R48, [R214+0xd800] ;  /* 0x00d80000d630783b */ /* 0x000fe40000004200 */
[C---:B------:R-:W-:Y:S02]  /*4b80*/  HMMA.16816.F32.BF16 R92, R128.reuse, R122, R92 ;  /* 0x0000007a805c723c */ /* 0x040fe4000004185c */
[----:B------:R-:W-:Y:S01]  /*4b90*/  LDSM.16.MT88.4 R120, [R213+0x13000] ;  /* 0x01300000d578783b */ /* 0x000fe20000004200 */
[----:B------:R-:W1:Y:S01]  /*4ba0*/  MUFU.EX2 R135, R135 ;  /* 0x0000008700877308 */ /* 0x000e620000000800 */
[----:B----4-:R-:W-:Y:S01]  /*4bb0*/  @!P1 FMUL R134, R134, R134 ;  /* 0x0000008686869220 */ /* 0x010fe20000400000 */
[----:B------:R-:W-:Y:S01]  /*4bc0*/  FSETP.GEU.AND P1, PT, R166, -126, PT ;  /* 0xc2fc0000a600780b */ /* 0x000fe20003f2e000 */
[C---:B--2---:R-:W-:Y:S04]  /*4bd0*/  HMMA.16816.F32.BF16 R64, R128.reuse, R44, R64 ;  /* 0x0000002c8040723c */ /* 0x044fe80000041840 */
[----:B------:R-:W-:Y:S01]  /*4be0*/  @!P2 FMUL R165, R165, 0.5 ;  /* 0x3f000000a5a5a820 */ /* 0x000fe20000400000 */
[----:B------:R-:W2:Y:S01]  /*4bf0*/  MUFU.EX2 R171, R171 ;  /* 0x000000ab00ab7308 */ /* 0x000ea20000000800 */
[----:B---3--:R-:W-:Y:S01]  /*4c00*/  @!P4 FMUL R132, R132, R132 ;  /* 0x000000848484c220 */ /* 0x008fe20000400000 */
[----:B------:R-:W-:Y:S01]  /*4c10*/  FSETP.GEU.AND P4, PT, R164, -126, PT ;  /* 0xc2fc0000a400780b */ /* 0x000fe20003f8e000 */
[C---:B------:R-:W-:Y:S01]  /*4c20*/  HMMA.16816.F32.BF16 R60, R128.reuse, R46, R60 ;  /* 0x0000002e803c723c */ /* 0x040fe2000004183c */
[----:B------:R-:W3:Y:S03]  /*4c30*/  LDSM.16.MT88.4 R44, [R213+0xd800] ;  /* 0x00d80000d52c783b */ /* 0x000ee60000004200 */
[----:B------:R-:W-:Y:S01]  /*4c40*/  @!P1 FMUL R166, R166, 0.5 ;  /* 0x3f000000a6a69820 */ /* 0x000fe20000400000 */
[----:B------:R-:W4:Y:S01]  /*4c50*/  MUFU.EX2 R165, R165 ;  /* 0x000000a500a57308 */ /* 0x000f220000000800 */
[----:B-1----:R-:W-:Y:S01]  /*4c60*/  @!P3 FMUL R135, R135, R135 ;  /* 0x000000878787b220 */ /* 0x002fe20000400000 */
[----:B-----5:R-:W-:Y:S01]  /*4c70*/  HMMA.16816.F32.BF16 R72, R128, R52, R72 ;  /* 0x000000348048723c */ /* 0x020fe20000041848 */
[----:B------:R-:W-:-:S04]  /*4c80*/  FSETP.GEU.AND P3, PT, R169, -126, PT ;  /* 0xc2fc0000a900780b */ /* 0x000fc80003f6e000 */
[----:B------:R-:W-:Y:S01]  /*4c90*/  @!P4 FMUL R164, R164, 0.5 ;  /* 0x3f000000a4a4c820 */ /* 0x000fe20000400000 */
[----:B------:R-:W1:Y:S01]  /*4ca0*/  MUFU.EX2 R166, R166 ;  /* 0x000000a600a67308 */ /* 0x000e620000000800 */
[C---:B------:R-:W-:Y:S01]  /*4cb0*/  HMMA.16816.F32.BF16 R68, R128.reuse, R54, R68 ;  /* 0x000000368044723c */ /* 0x040fe20000041844 */
[----:B------:R-:W-:Y:S01]  /*4cc0*/  F2FP.BF16.F32.PACK_AB R52, R133, R132 ;  /* 0x000000848534723e */ /* 0x000fe200000010ff */
[----:B--2---:R-:W-:Y:S01]  /*4cd0*/  @!P5 FMUL R171, R171, R171 ;  /* 0x000000abababd220 */ /* 0x004fe20000400000 */
[----:B------:R-:W-:Y:S01]  /*4ce0*/  F2FP.BF16.F32.PACK_AB R53, R135, R134 ;  /* 0x000000868735723e */ /* 0x000fe200000010ff */
[----:B------:R-:W-:Y:S01]  /*4cf0*/  FADD R132, R132, R159 ;  /* 0x0000009f84847221 */ /* 0x000fe20000000000 */
[----:B------:R-:W-:Y:S01]  /*4d00*/  FSETP.GEU.AND P5, PT, R175, -126, PT ;  /* 0xc2fc0000af00780b */ /* 0x000fe20003fae000 */
[C---:B------:R-:W-:Y:S01]  /*4d10*/  HMMA.16816.F32.BF16 R56, R128.reuse, R40, R56 ;  /* 0x000000288038723c */ /* 0x040fe20000041838 */
[----:B------:R-:W2:Y:S01]  /*4d20*/  MUFU.EX2 R164, R164 ;  /* 0x000000a400a47308 */ /* 0x000ea20000000800 */
[----:B----4-:R-:W-:Y:S01]  /*4d30*/  @!P2 FMUL R165, R165, R165 ;  /* 0x000000a5a5a5a220 */ /* 0x010fe20000400000 */
[----:B------:R-:W-:Y:S01]  /*4d40*/  FSETP.GEU.AND P2, PT, R168, -126, PT ;  /* 0xc2fc0000a800780b */ /* 0x000fe20003f4e000 */
[----:B------:R-:W-:Y:S01]  /*4d50*/  @!P3 FMUL R169, R169, 0.5 ;  /* 0x3f000000a9a9b820 */ /* 0x000fe20000400000 */
[----:B------:R-:W-:Y:S01]  /*4d60*/  FADD R134, R134, R161 ;  /* 0x000000a186867221 */ /* 0x000fe20000000000 */
[C---:B------:R-:W-:Y:S01]  /*4d70*/  HMMA.16816.F32.BF16 R4, R128.reuse, R42, R4 ;  /* 0x0000002a8004723c */ /* 0x040fe20000041804 */
[----:B------:R-:W4:Y:S01]  /*4d80*/  LDSM.16.MT88.4 R40, [R212+0xd800] ;  /* 0x00d80000d428783b */ /* 0x000f220000004200 */
[----:B------:R-:W-:Y:S01]  /*4d90*/  FADD R132, R133, R132 ;  /* 0x0000008485847221 */ /* 0x000fe20000000000 */
[----:B------:R-:W-:Y:S01]  /*4da0*/  FADD R134, R135, R134 ;  /* 0x0000008687867221 */ /* 0x000fe20000000000 */
[----:B-1----:R-:W-:Y:S01]  /*4db0*/  @!P1 FMUL R166, R166, R166 ;  /* 0x000000a6a6a69220 */ /* 0x002fe20000400000 */
[----:B------:R-:W-:Y:S01]  /*4dc0*/  FSETP.GEU.AND P1, PT, R170, -126, PT ;  /* 0xc2fc0000aa00780b */ /* 0x000fe20003f2e000 */
[C---:B------:R-:W-:Y:S01]  /*4dd0*/  HMMA.16816.F32.BF16 R88, R128.reuse, R124, R88 ;  /* 0x0000007c8058723c */ /* 0x040fe20000041858 */
[----:B------:R-:W1:Y:S01]  /*4de0*/  MUFU.EX2 R169, R169 ;  /* 0x000000a900a97308 */ /* 0x000e620000000800 */
[----:B------:R-:W-:Y:S01]  /*4df0*/  @!P5 FMUL R175, R175, 0.5 ;  /* 0x3f000000afafd820 */ /* 0x000fe20000400000 */
[----:B------:R-:W-:Y:S01]  /*4e00*/  F2FP.BF16.F32.PACK_AB R55, R166, R165 ;  /* 0x000000a5a637723e */ /* 0x000fe200000010ff */
[----:B------:R-:W-:Y:S01]  /*4e10*/  @!P2 FMUL R168, R168, 0.5 ;  /* 0x3f000000a8a8a820 */ /* 0x000fe20000400000 */
[----:B------:R-:W-:Y:S01]  /*4e20*/  FADD R165, R165, R134 ;  /* 0x00000086a5a57221 */ /* 0x000fe20000000000 */
[----:B--2---:R-:W-:Y:S01]  /*4e30*/  @!P4 FMUL R164, R164, R164 ;  /* 0x000000a4a4a4c220 */ /* 0x004fe20000400000 */
[----:B------:R-:W-:Y:S01]  /*4e40*/  FSETP.GEU.AND P4, PT, R167, -126, PT ;  /* 0xc2fc0000a700780b */ /* 0x000fe20003f8e000 */
[----:B------:R-:W-:Y:S01]  /*4e50*/  HMMA.16816.F32.BF16 R84, R128, R126, R84 ;  /* 0x0000007e8054723c */ /* 0x000fe20000041854 */
[----:B------:R-:W2:Y:S01]  /*4e60*/  MUFU.EX2 R175, R175 ;  /* 0x000000af00af7308 */ /* 0x000ea20000000800 */
[----:B------:R-:W-:Y:S01]  /*4e70*/  FADD R165, R166, R165 ;  /* 0x000000a5a6a57221 */ /* 0x000fe20000000000 */
[----:B------:R-:W-:Y:S01]  /*4e80*/  F2FP.BF16.F32.PACK_AB R54, R164, R163 ;  /* 0x000000a3a436723e */ /* 0x000fe200000010ff */
[----:B------:R-:W-:Y:S01]  /*4e90*/  @!P1 FMUL R170, R170, 0.5 ;  /* 0x3f000000aaaa9820 */ /* 0x000fe20000400000 */
[----:B------:R-:W-:-:S04]  /*4ea0*/  FADD R163, R163, R132 ;  /* 0x00000084a3a37221 */ /* 0x000fc80000000000 */
[----:B------:R-:W5:Y:S01]  /*4eb0*/  MUFU.EX2 R168, R168 ;  /* 0x000000a800a87308 */ /* 0x000f620000000800 */
[----:B---3--:R-:W-:Y:S01]  /*4ec0*/  HMMA.16816.F32.BF16 R104, R52, R44, R104 ;  /* 0x0000002c3468723c */ /* 0x008fe20000041868 */
[----:B-1----:R-:W-:Y:S01]  /*4ed0*/  @!P3 FMUL R169, R169, R169 ;  /* 0x000000a9a9a9b220 */ /* 0x002fe20000400000 */
[----:B------:R-:W-:Y:S01]  /*4ee0*/  @!P4 FMUL R167, R167, 0.5 ;  /* 0x3f000000a7a7c820 */ /* 0x000fe20000400000 */
[----:B------:R-:W-:-:S03]  /*4ef0*/  FADD R164, R164, R163 ;  /* 0x000000a3a4a47221 */ /* 0x000fc60000000000 */
[C---:B------:R-:W-:Y:S01]  /*4f00*/  HMMA.16816.F32.BF16 R100, R52.reuse, R46, R100 ;  /* 0x0000002e3464723c */ /* 0x040fe20000041864 */
[----:B------:R-:W1:Y:S01]  /*4f10*/  MUFU.EX2 R170, R170 ;  /* 0x000000aa00aa7308 */ /* 0x000e620000000800 */
[----:B------:R-:W3:Y:S01]  /*4f20*/  LDSM.16.MT88.4 R44, [R212+0x11800] ;  /* 0x01180000d42c783b */ /* 0x000ee20000004200 */
[----:B--2---:R-:W-:Y:S01]  /*4f30*/  @!P5 FMUL R175, R175, R175 ;  /* 0x000000afafafd220 */ /* 0x004fe20000400000 */
[----:B------:R-:W-:Y:S02]  /*4f40*/  FSETP.GEU.AND P5, PT, R179, -126, PT ;  /* 0xc2fc0000b300780b */ /* 0x000fe40003fae000 */
[C---:B------:R-:W-:Y:S03]  /*4f50*/  HMMA.16816.F32.BF16 R112, R52.reuse, R48, R112 ;  /* 0x000000303470723c */ /* 0x040fe60000041870 */
[----:B------:R-:W2:Y:S01]  /*4f60*/  MUFU.EX2 R167, R167 ;  /* 0x000000a700a77308 */ /* 0x000ea20000000800 */
[----:B-----5:R-:W-:Y:S01]  /*4f70*/  @!P2 FMUL R168, R168, R168 ;  /* 0x000000a8a8a8a220 */ /* 0x020fe20000400000 */
[----:B------:R-:W-:Y:S01]  /*4f80*/  FSETP.GEU.AND P2, PT, R173, -126, PT ;  /* 0xc2fc0000ad00780b */ /* 0x000fe20003f4e000 */
[C---:B------:R-:W-:Y:S01]  /*4f90*/  HMMA.16816.F32.BF16 R108, R52.reuse, R50, R108 ;  /* 0x00000032346c723c */ /* 0x040fe2000004186c */
[----:B------:R-:W5:Y:S04]  /*4fa0*/  LDSM.16.MT88.4 R48, [R214+0x11800] ;  /* 0x01180000d630783b */ /* 0x000f680000004200 */
[----:B------:R-:W-:Y:S01]  /*4fb0*/  @!P5 FMUL R179, R179, 0.5 ;  /* 0x3f000000b3b3d820 */ /* 0x000fe20000400000 */
[----:B-1----:R-:W-:Y:S01]  /*4fc0*/  @!P1 FMUL R170, R170, R170 ;  /* 0x000000aaaaaa9220 */ /* 0x002fe20000400000 */
[----:B------:R-:W-:Y:S01]  /*4fd0*/  FSETP.GEU.AND P1, PT, R174, -126, PT ;  /* 0xc2fc0000ae00780b */ /* 0x000fe20003f2e000 */
[C---:B------:R-:W-:Y:S03]  /*4fe0*/  HMMA.16816.F32.BF16 R56, R52.reuse, R32, R56 ;  /* 0x000000203438723c */ /* 0x040fe60000041838 */
[----:B------:R-:W1:Y:S01]  /*4ff0*/  MUFU.EX2 R179, R179 ;  /* 0x000000b300b37308 */ /* 0x000e620000000800 */
[----:B------:R-:W-:Y:S01]  /*5000*/  @!P2 FMUL R173, R173, 0.5 ;  /* 0x3f000000adada820 */ /* 0x000fe20000400000 */
[----:B--2---:R-:W-:Y:S01]  /*5010*/  @!P4 FMUL R167, R167, R167 ;  /* 0x000000a7a7a7c220 */ /* 0x004fe20000400000 */
[----:B------:R-:W-:Y:S01]  /*5020*/  FSETP.GEU.AND P4, PT, R172, -126, PT ;  /* 0xc2fc0000ac00780b */ /* 0x000fe20003f8e000 */
[----:B----4-:R-:W-:Y:S01]  /*5030*/  HMMA.16816.F32.BF16 R96, R52, R40, R96 ;  /* 0x000000283460723c */ /* 0x010fe20000041860 */
[----:B------:R-:W-:-:S03]  /*5040*/  FMUL R33, R28, UR4 ;  /* 0x000000041c217c20 */ /* 0x000fc60008400000 */
[----:B------:R-:W2:Y:S01]  /*5050*/  MUFU.EX2 R173, R173 ;  /* 0x000000ad00ad7308 */ /* 0x000ea20000000800 */
[----:B------:R-:W-:Y:S01]  /*5060*/  @!P1 FMUL R174, R174, 0.5 ;  /* 0x3f000000aeae9820 */ /* 0x000fe20000400000 */
[C---:B------:R-:W-:Y:S01]  /*5070*/  HMMA.16816.F32.BF16 R92, R52.reuse, R42, R92 ;  /* 0x0000002a345c723c */ /* 0x040fe2000004185c */
[----:B------:R-:W-:Y:S05]  /*5080*/  LDSM.16.MT88.4 R40, [R214+0xe000] ;  /* 0x00e00000d628783b */ /* 0x000fea0000004200 */
[----:B------:R-:W4:Y:S01]  /*5090*/  MUFU.EX2 R174, R174 ;  /* 0x000000ae00ae7308 */ /* 0x000f220000000800 */
[----:B------:R-:W-:Y:S01]  /*50a0*/  @!P4 FMUL R172, R172, 0.5 ;  /* 0x3f000000acacc820 */ /* 0x000fe20000400000 */
[----:B------:R-:W-:Y:S01]  /*50b0*/  HMMA.16816.F32.BF16 R88, R52, R36, R88 ;  /* 0x000000243458723c */ /* 0x000fe20000041858 */
[----:B-1----:R-:W-:-:S05]  /*50c0*/  @!P5 FMUL R179, R179, R179 ;  /* 0x000000b3b3b3d220 */ /* 0x002fca0000400000 */
[----:B------:R-:W1:Y:S01]  /*50d0*/  MUFU.EX2 R172, R172 ;  /* 0x000000ac00ac7308 */ /* 0x000e620000000800 */
[----:B---3--:R-:W-:Y:S01]  /*50e0*/  HMMA.16816.F32.BF16 R64, R52, R44, R64 ;  /* 0x0000002c3440723c */ /* 0x008fe20000041840 */
[----:B--2---:R-:W-:-:S05]  /*50f0*/  @!P2 FMUL R173, R173, R173 ;  /* 0x000000adadada220 */ /* 0x004fca0000400000 */
[----:B------:R-:W-:Y:S01]  /*5100*/  HMMA.16816.F32.BF16 R60, R52, R46, R60 ;  /* 0x0000002e343c723c */ /* 0x000fe2000004183c */
[----:B------:R-:W2:Y:S01]  /*5110*/  LDSM.16.MT88.4 R44, [R212+0xe000] ;  /* 0x00e00000d42c783b */ /* 0x000ea20000004200 */
[----:B----4-:R-:W-:-:S04]  /*5120*/  @!P1 FMUL R174, R174, R174 ;  /* 0x000000aeaeae9220 */ /* 0x010fc80000400000 */
[----:B------:R-:W-:Y:S01]  /*5130*/  HMMA.16816.F32.BF16 R84, R52, R38, R84 ;  /* 0x000000263454723c */ /* 0x000fe20000041854 */
[----:B------:R-:W3:Y:S01]  /*5140*/  LDSM.16.MT88.4 R36, [R213+0xe000] ;  /* 0x00e00000d524783b */ /* 0x000ee20000004200 */
[----:B-1----:R-:W-:-:S04]  /*5150*/  @!P4 FMUL R172, R172, R172 ;  /* 0x000000acacacc220 */ /* 0x002fc80000400000 */
        /* <DEDUP_REMOVED lines=12> */
[----:B------:R-:W-:Y:S01]  /*5220*/  FADD R171, R171, R168 ;  /* 0x000000a8abab7221 */ /* 0x000fe20000000000 */
[----:B------:R-:W-:-:S03]  /*5230*/  FADD R173, R173, R170 ;  /* 0x000000aaadad7221 */ /* 0x000fc60000000000 */
[----:B------:R-:W-:Y:S01]  /*5240*/  FADD R171, R172, R171 ;  /* 0x000000abacab7221 */ /* 0x000fe20000000000 */
[----:B------:R-:W-:Y:S01]  /*5250*/  HMMA.16816.F32.BF16 R4, R52, R34, R4 ;  /* 0x000000223404723c */ /* 0x000fe20000041804 */
[----:B------:R-:W-:-:S05]  /*5260*/  FADD R173, R174, R173 ;  /* 0x000000adaead7221 */ /* 0x000fca0000000000 */
[C---:B--2---:R-:W-:Y:S01]  /*5270*/  HMMA.16816.F32.BF16 R96, R48.reuse, R44, R96 ;  /* 0x0000002c3060723c */ /* 0x044fe20000041860 */
[----:B------:R-:W-:Y:S01]  /*5280*/  FADD R53, -R162, R29 ;  /* 0x0000001da2357221 */ /* 0x000fe20000000100 */
[----:B------:R-:W-:Y:S01]  /*5290*/  FMUL R29, R30, UR4 ;  /* 0x000000041e1d7c20 */ /* 0x000fe20008400000 */
[----:B------:R-:W-:Y:S01]  /*52a0*/  FADD R52, -R162, R33 ;  /* 0x00000021a2347221 */ /* 0x000fe20000000100 */
[----:B------:R-:W-:Y:S01]  /*52b0*/  FMUL R55, R31, UR4 ;  /* 0x000000041f377c20 */ /* 0x000fe20008400000 */
[----:B------:R-:W1:Y:S01]  /*52c0*/  LDSM.16.MT88.4 R32, [R211+0xe000] ;  /* 0x00e00000d320783b */ /* 0x000e620000004200 */
[----:B------:R-:W-:Y:S01]  /*52d0*/  FADD R54, -R160, R29 ;  /* 0x0000001da0367221 */ /* 0x000fe20000000100 */
[----:B------:R-:W-:Y:S01]  /*52e0*/  FSETP.GEU.AND P2, PT, R53, -126, PT ;  /* 0xc2fc00003500780b */ /* 0x000fe20003f4e000 */
[----:B------:R-:W-:Y:S01]  /*52f0*/  FMUL R45, R27, UR4 ;  /* 0x000000041b2d7c20 */ /* 0x000fe20008400000 */
[----:B------:R-:W-:Y:S01]  /*5300*/  FSETP.GEU.AND P4, PT, R52, -126, PT ;  /* 0xc2fc00003400780b */ /* 0x000fe20003f8e000 */
[----:B------:R-:W-:Y:S01]  /*5310*/  FADD R55, -R160, R55 ;  /* 0x00000037a0377221 */ /* 0x000fe20000000100 */
[----:B------:R-:W-:Y:S01]  /*5320*/  FSETP.GEU.AND P1, PT, R54, -126, PT ;  /* 0xc2fc00003600780b */ /* 0x000fe20003f2e000 */
[----:B------:R-:W-:Y:S01]  /*5330*/  FADD R44, -R160, R45 ;  /* 0x0000002da02c7221 */ /* 0x000fe20000000100 */
[----:B------:R-:W2:Y:S01]  /*5340*/  LDSM.16.MT88.4 R28, [R214+0x12000] ;  /* 0x01200000d61c783b */ /* 0x000ea20000004200 */
[----:B------:R-:W-:Y:S01]  /*5350*/  HMMA.16816.F32.BF16 R112, R48, R40, R112 ;  /* 0x000000283070723c */ /* 0x000fe20000041870 */
[----:B------:R-:W-:-:S02]  /*5360*/  FSETP.GEU.AND P3, PT, R55, -126, PT ;  /* 0xc2fc00003700780b */ /* 0x000fc40003f6e000 */
[----:B------:R-:W-:Y:S03]  /*5370*/  LDSM.16.MT88.4 R24, [R211+0x12000] ;  /* 0x01200000d318783b */ /* 0x000fe60000004200 */
[----:B------:R-:W-:Y:S01]  /*5380*/  @!P2 FMUL R53, R53, 0.5 ;  /* 0x3f0000003535a820 */ /* 0x000fe20000400000 */
[C---:B------:R-:W-:Y:S01]  /*5390*/  HMMA.16816.F32.BF16 R108, R48.reuse, R42, R108 ;  /* 0x0000002a306c723c */ /* 0x040fe2000004186c */
[----:B------:R-:W-:Y:S01]  /*53a0*/  @!P4 FMUL R52, R52, 0.5 ;  /* 0x3f0000003434c820 */ /* 0x000fe20000400000 */
[----:B------:R-:W4:Y:S01]  /*53b0*/  LDSM.16.MT88.4 R40, [R212+0x12000] ;  /* 0x01200000d428783b */ /* 0x000f220000004200 */
[----:B------:R-:W-:Y:S02]  /*53c0*/  @!P1 FMUL R54, R54, 0.5 ;  /* 0x3f00000036369820 */ /* 0x000fe40000400000 */
[----:B------:R-:W5:Y:S01]  /*53d0*/  MUFU.EX2 R53, R53 ;  /* 0x0000003500357308 */ /* 0x000f620000000800 */
[----:B---3--:R-:W-:Y:S01]  /*53e0*/  HMMA.16816.F32.BF16 R104, R48, R36, R104 ;  /* 0x000000243068723c */ /* 0x008fe20000041868 */
[----:B------:R-:W-:-:S05]  /*53f0*/  @!P3 FMUL R55, R55, 0.5 ;  /* 0x3f0000003737b820 */ /* 0x000fca0000400000 */
[C---:B------:R-:W-:Y:S01]  /*5400*/  HMMA.16816.F32.BF16 R100, R48.reuse, R38, R100 ;  /* 0x000000263064723c */ /* 0x040fe20000041864 */
[----:B------:R-:W3:Y:S01]  /*5410*/  MUFU.EX2 R52, R52 ;  /* 0x0000003400347308 */ /* 0x000ee20000000800 */
[----:B------:R-:W4:Y:S04]  /*5420*/  LDSM.16.MT88.4 R36, [R213+0x12000] ;  /* 0x01200000d524783b */ /* 0x000f280000004200 */
[C---:B------:R-:W-:Y:S03]  /*5430*/  HMMA.16816.F32.BF16 R92, R48.reuse, R46, R92 ;  /* 0x0000002e305c723c */ /* 0x040fe6000004185c */
[----:B------:R-:W2:Y:S01]  /*5440*/  MUFU.EX2 R54, R54 ;  /* 0x0000003600367308 */ /* 0x000ea20000000800 */
[----:B-----5:R-:W-:Y:S01]  /*5450*/  @!P2 FMUL R53, R53, R53 ;  /* 0x000000353535a220 */ /* 0x020fe20000400000 */
[C---:B------:R-:W-:Y:S01]  /*5460*/  FSETP.GEU.AND P2, PT, R177.reuse, -126, PT ;  /* 0xc2fc0000b100780b */ /* 0x040fe20003f4e000 */
[C---:B-1----:R-:W-:Y:S05]  /*5470*/  HMMA.16816.F32.BF16 R88, R48.reuse, R32, R88 ;  /* 0x000000203058723c */ /* 0x042fea0000041858 */
[----:B------:R-:W1:Y:S01]  /*5480*/  MUFU.EX2 R55, R55 ;  /* 0x0000003700377308 */ /* 0x000e620000000800 */
[----:B---3--:R-:W-:Y:S01]  /*5490*/  @!P4 FMUL R52, R52, R52 ;  /* 0x000000343434c220 */ /* 0x008fe20000400000 */
[----:B------:R-:W-:Y:S01]  /*54a0*/  FSETP.GEU.AND P4, PT, R176, -126, PT ;  /* 0xc2fc0000b000780b */ /* 0x000fe20003f8e000 */
[C---:B------:R-:W-:Y:S01]  /*54b0*/  HMMA.16816.F32.BF16 R84, R48.reuse, R34, R84 ;  /* 0x000000223054723c */ /* 0x040fe20000041854 */
[----:B------:R-:W3:Y:S03]  /*54c0*/  LDSM.16.MT88.4 R32, [R214+0xe800] ;  /* 0x00e80000d620783b */ /* 0x000ee60000004200 */
[----:B------:R-:W-:Y:S01]  /*54d0*/  @!P2 FMUL R177, R177, 0.5 ;  /* 0x3f000000b1b1a820 */ /* 0x000fe20000400000 */
[----:B--2---:R-:W-:Y:S01]  /*54e0*/  @!P1 FMUL R54, R54, R54 ;  /* 0x0000003636369220 */ /* 0x004fe20000400000 */
[----:B------:R-:W-:Y:S01]  /*54f0*/  FSETP.GEU.AND P1, PT, R44, -126, PT ;  /* 0xc2fc00002c00780b */ /* 0x000fe20003f2e000 */
[C---:B------:R-:W-:Y:S03]  /*5500*/  HMMA.16816.F32.BF16 R80, R48.reuse, R28, R80 ;  /* 0x0000001c3050723c */ /* 0x040fe60000041850 */
[----:B------:R-:W2:Y:S02]  /*5510*/  MUFU.EX2 R177, R177 ;  /* 0x000000b100b17308 */ /* 0x000ea40000000800 */
[----:B------:R-:W-:Y:S01]  /*5520*/  @!P4 FMUL R176, R176, 0.5 ;  /* 0x3f000000b0b0c820 */ /* 0x000fe20000400000 */
[----:B-1----:R-:W-:Y:S01]  /*5530*/  @!P3 FMUL R55, R55, R55 ;  /* 0x000000373737b220 */ /* 0x002fe20000400000 */
[C---:B------:R-:W-:Y:S01]  /*5540*/  HMMA.16816.F32.BF16 R76, R48.reuse, R30, R76 ;  /* 0x0000001e304c723c */ /* 0x040fe2000004184c */
[----:B------:R-:W1:Y:S03]  /*5550*/  LDSM.16.MT88.4 R28, [R213+0xe800] ;  /* 0x00e80000d51c783b */ /* 0x000e660000004200 */
[----:B------:R-:W5:Y:S01]  /*5560*/  MUFU.EX2 R176, R176 ;  /* 0x000000b000b07308 */ /* 0x000f620000000800 */
[----:B------:R-:W-:Y:S01]  /*5570*/  F2FP.BF16.F32.PACK_AB R45, R55, R54 ;  /* 0x00000036372d723e */ /* 0x000fe200000010ff */
[----:B------:R-:W-:Y:S01]  /*5580*/  @!P1 FMUL R44, R44, 0.5 ;  /* 0x3f0000002c2c9820 */ /* 0x000fe20000400000 */
[----:B----4-:R-:W-:Y:S01]  /*5590*/  HMMA.16816.F32.BF16 R64, R48, R40, R64 ;  /* 0x000000283040723c */ /* 0x010fe20000041840 */
[----:B------:R-:W-:-:S04]  /*55a0*/  FADD R54, R54, R173 ;  /* 0x000000ad36367221 */ /* 0x000fc80000000000 */
[----:B------:R-:W4:Y:S01]  /*55b0*/  MUFU.EX2 R178, R44 ;  /* 0x0000002c00b27308 */ /* 0x000f220000000800 */
[----:B--2---:R-:W-:Y:S01]  /*55c0*/  @!P2 FMUL R177, R177, R177 ;  /* 0x000000b1b1b1a220 */ /* 0x004fe20000400000 */
[----:B------:R-:W-:Y:S01]  /*55d0*/  HMMA.16816.F32.BF16 R72, R48, R36, R72 ;  /* 0x000000243048723c */ /* 0x000fe20000041848 */
[----:B------:R-:W-:-:S05]  /*55e0*/  FADD R54, R55, R54 ;  /* 0x0000003637367221 */ /* 0x000fca0000000000 */
[C---:B------:R-:W-:Y:S01]  /*55f0*/  HMMA.16816.F32.BF16 R68, R48.reuse, R38, R68 ;  /* 0x000000263044723c */ /* 0x040fe20000041844 */
[----:B-----5:R-:W-:Y:S01]  /*5600*/  @!P4 FMUL R176, R176, R176 ;  /* 0x000000b0b0b0c220 */ /* 0x020fe20000400000 */
[----:B------:R-:W2:Y:S04]  /*5610*/  LDSM.16.MT88.4 R36, [R212+0xe800] ;  /* 0x00e80000d424783b */ /* 0x000ea80000004200 */
[----:B------:R-:W-:Y:S01]  /*5620*/  F2FP.BF16.F32.PACK_AB R46, R176, R175 ;  /* 0x000000afb02e723e */ /* 0x000fe200000010ff */
[----:B------:R-:W-:Y:S01]  /*5630*/  HMMA.16816.F32.BF16 R60, R48, R42, R60 ;  /* 0x0000002a303c723c */ /* 0x000fe2000004183c */
[----:B------:R-:W5:Y:S01]  /*5640*/  LDSM.16.MT88.4 R40, [R211+0xe800] ;  /* 0x00e80000d328783b */ /* 0x000f620000004200 */
[----:B----4-:R-:W-:Y:S01]  /*5650*/  @!P1 FMUL R178, R178, R178 ;  /* 0x000000b2b2b29220 */ /* 0x010fe20000400000 */
[----:B------:R-:W-:Y:S01]  /*5660*/  F2FP.BF16.F32.PACK_AB R44, R53, R52 ;  /* 0x00000034352c723e */ /* 0x000fe200000010ff */
[----:B------:R-:W-:-:S02]  /*5670*/  FADD R52, R52, R171 ;  /* 0x000000ab34347221 */ /* 0x000fc40000000000 */
[----:B------:R-:W-:Y:S01]  /*5680*/  HMMA.16816.F32.BF16 R56, R48, R24, R56 ;  /* 0x000000183038723c */ /* 0x000fe20000041838 */
[----:B------:R-:W-:Y:S01]  /*5690*/  F2FP.BF16.F32.PACK_AB R47, R178, R177 ;  /* 0x000000b1b22f723e */ /* 0x000fe200000010ff */
[----:B------:R-:W-:Y:S01]  /*56a0*/  FADD R52, R53, R52 ;  /* 0x0000003435347221 */ /* 0x000fe20000000000 */
[----:B------:R-:W-:-:S03]  /*56b0*/  FADD R177, R177, R54 ;  /* 0x00000036b1b17221 */ /* 0x000fc60000000000 */
[----:B------:R-:W-:Y:S01]  /*56c0*/  HMMA.16816.F32.BF16 R4, R48, R26, R4 ;  /* 0x0000001a3004723c */ /* 0x000fe20000041804 */
[----:B------:R-:W4:Y:S01]  /*56d0*/  LDSM.16.MT88.4 R24, [R214+0x12800] ;  /* 0x01280000d618783b */ /* 0x000f220000004200 */
[----:B------:R-:W-:Y:S01]  /*56e0*/  FADD R175, R175, R52 ;  /* 0x00000034afaf7221 */ /* 0x000fe20000000000 */
[----:B------:R-:W-:-:S03]  /*56f0*/  FADD R178, R178, R177 ;  /* 0x000000b1b2b27221 */ /* 0x000fc60000000000 */
[C---:B---3--:R-:W-:Y:S01]  /*5700*/  HMMA.16816.F32.BF16 R112, R44.reuse, R32, R112 ;  /* 0x000000202c70723c */ /* 0x048fe20000041870 */
[----:B------:R-:W-:Y:S01]  /*5710*/  FMUL R51, R22, UR4 ;  /* 0x0000000416337c20 */ /* 0x000fe20008400000 */
[----:B------:R-:W-:Y:S01]  /*5720*/  FADD R49, -R162, R21 ;  /* 0x00000015a2317221 */ /* 0x000fe20000000100 */
[----:B------:R-:W-:Y:S01]  /*5730*/  FADD R50, -R160, R23 ;  /* 0x00000017a0327221 */ /* 0x000fe20000000100 */
[----:B------:R-:W-:Y:S01]  /*5740*/  FADD R175, R176, R175 ;  /* 0x000000afb0af7221 */ /* 0x000fe20000000000 */
[----:B------:R-:W-:Y:S01]  /*5750*/  FADD R51, -R160, R51 ;  /* 0x00000033a0337221 */ /* 0x000fe20000000100 */
[C---:B------:R-:W-:Y:S01]  /*5760*/  HMMA.16816.F32.BF16 R108, R44.reuse, R34, R108 ;  /* 0x000000222c6c723c */ /* 0x040fe2000004186c */
[----:B------:R-:W-:Y:S01]  /*5770*/  FMUL R33, R20, UR4 ;  /* 0x0000000414217c20 */ /* 0x000fe20008400000 */
[----:B------:R-:W-:Y:S01]  /*5780*/  FSETP.GEU.AND P2, PT, R49, -126, PT ;  /* 0xc2fc00003100780b */ /* 0x000fe20003f4e000 */
[----:B------:R-:W-:Y:S01]  /*5790*/  LDSM.16.MT88.4 R20, [R212+0x12800] ;  /* 0x01280000d414783b */ /* 0x000fe20000004200 */
[----:B------:R-:W-:Y:S01]  /*57a0*/  FSETP.GEU.AND P1, PT, R51, -126, PT ;  /* 0xc2fc00003300780b */ /* 0x000fe20003f2e000 */
[----:B------:R-:W-:Y:S01]  /*57b0*/  FADD R48, -R162, R33 ;  /* 0x00000021a2307221 */ /* 0x000fe20000000100 */
[----:B-1----:R-:W-:Y:S01]  /*57c0*/  HMMA.16816.F32.BF16 R104, R44, R28, R104 ;  /* 0x0000001c2c68723c */ /* 0x002fe20000041868 */
[----:B------:R-:W-:Y:S01]  /*57d0*/  LDSM.16.MT88.4 R32, [R211+0x12800] ;  /* 0x01280000d320783b */ /* 0x000fe20000004200 */
[----:B------:R-:W-:-:S02]  /*57e0*/  FSETP.GEU.AND P3, PT, R50, -126, PT ;  /* 0xc2fc00003200780b */ /* 0x000fc40003f6e000 */
[----:B------:R-:W-:Y:S02]  /*57f0*/  FSETP.GEU.AND P4, PT, R48, -126, PT ;  /* 0xc2fc00003000780b */ /* 0x000fe40003f8e000 */
[C---:B------:R-:W-:Y:S01]  /*5800*/  HMMA.16816.F32.BF16 R100, R44.reuse, R30, R100 ;  /* 0x0000001e2c64723c */ /* 0x040fe20000041864 */
[----:B------:R-:W1:Y:S02]  /*5810*/  LDSM.16.MT88.4 R28, [R213+0x12800] ;  /* 0x01280000d51c783b */ /* 0x000e640000004200 */
[----:B------:R-:W-:Y:S02]  /*5820*/  @!P2 FMUL R49, R49, 0.5 ;  /* 0x3f0000003131a820 */ /* 0x000fe40000400000 */
[----:B------:R-:W-:Y:S01]  /*5830*/  @!P1 FMUL R51, R51, 0.5 ;  /* 0x3f00000033339820 */ /* 0x000fe20000400000 */
[C---:B--2---:R-:W-:Y:S03]  /*5840*/  HMMA.16816.F32.BF16 R96, R44.reuse, R36, R96 ;  /* 0x000000242c60723c */ /* 0x044fe60000041860 */
[----:B------:R-:W2:Y:S01]  /*5850*/  MUFU.EX2 R49, R49 ;  /* 0x0000003100317308 */ /* 0x000ea20000000800 */
[----:B------:R-:W-:Y:S01]  /*5860*/  @!P3 FMUL R50, R50, 0.5 ;  /* 0x3f0000003232b820 */ /* 0x000fe20000400000 */
[----:B------:R-:W-:Y:S01]  /*5870*/  @!P4 FMUL R48, R48, 0.5 ;  /* 0x3f0000003030c820 */ /* 0x000fe20000400000 */
[C---:B------:R-:W-:Y:S01]  /*5880*/  HMMA.16816.F32.BF16 R92, R44.reuse, R38, R92 ;  /* 0x000000262c5c723c */ /* 0x040fe2000004185c */
[----:B------:R-:W-:Y:S04]  /*5890*/  LDSM.16.MT88.4 R36, [R212+0x13000] ;  /* 0x01300000d424783b */ /* 0x000fe80000004200 */
[----:B------:R-:W3:Y:S01]  /*58a0*/  MUFU.EX2 R48, R48 ;  /* 0x0000003000307308 */ /* 0x000ee20000000800 */
[C---:B-----5:R-:W-:Y:S06]  /*58b0*/  HMMA.16816.F32.BF16 R88, R44.reuse, R40, R88 ;  /* 0x000000282c58723c */ /* 0x060fec0000041858 */
[C---:B------:R-:W-:Y:S01]  /*58c0*/  HMMA.16816.F32.BF16 R84, R44.reuse, R42, R84 ;  /* 0x0000002a2c54723c */ /* 0x040fe20000041854 */
[----:B------:R-:W5:Y:S01]  /*58d0*/  MUFU.EX2 R51, R51 ;  /* 0x0000003300337308 */ /* 0x000f620000000800 */
[----:B--2---:R-:W-:Y:S01]  /*58e0*/  @!P2 FMUL R49, R49, R49 ;  /* 0x000000313131a220 */ /* 0x004fe20000400000 */
[----:B------:R-:W-:Y:S01]  /*58f0*/  FSETP.GEU.AND P2, PT, R181, -126, PT ;  /* 0xc2fc0000b500780b */ /* 0x000fe20003f4e000 */
[----:B------:R-:W-:Y:S02]  /*5900*/  LDSM.16.MT88.4 R40, [R214+0x13000] ;  /* 0x01300000d628783b */ /* 0x000fe40000004200 */
[C---:B----4-:R-:W-:Y:S03]  /*5910*/  HMMA.16816.F32.BF16 R80, R44.reuse, R24, R80 ;  /* 0x000000182c50723c */ /* 0x050fe60000041850 */
[----:B------:R-:W2:Y:S01]  /*5920*/  MUFU.EX2 R50, R50 ;  /* 0x0000003200327308 */ /* 0x000ea20000000800 */
[----:B---3--:R-:W-:Y:S01]  /*5930*/  @!P4 FMUL R48, R48, R48 ;  /* 0x000000303030c220 */ /* 0x008fe20000400000 */
[----:B------:R-:W-:Y:S01]  /*5940*/  FSETP.GEU.AND P4, PT, R180, -126, PT ;  /* 0xc2fc0000b400780b */ /* 0x000fe20003f8e000 */
[C---:B------:R-:W-:Y:S01]  /*5950*/  HMMA.16816.F32.BF16 R76, R44.reuse, R26, R76 ;  /* 0x0000001a2c4c723c */ /* 0x040fe2000004184c */
[----:B------:R-:W3:Y:S02]  /*5960*/  LDSM.16.MT88.4 R24, [R214+0xf000] ;  /* 0x00f00000d618783b */ /* 0x000ee40000004200 */
[----:B------:R-:W-:Y:S01]  /*5970*/  F2FP.BF16.F32.PACK_AB R16, R49, R48 ;  /* 0x000000303110723e */ /* 0x000fe200000010ff */
[----:B------:R-:W-:Y:S01]  /*5980*/  @!P2 FMUL R181, R181, 0.5 ;  /* 0x3f000000b5b5a820 */ /* 0x000fe20000400000 */
[----:B------:R-:W-:Y:S01]  /*5990*/  FADD R48, R48, R175 ;  /* 0x000000af30307221 */ /* 0x000fe20000000000 */
[----:B-----5:R-:W-:Y:S01]  /*59a0*/  @!P1 FMUL R51, R51, R51 ;  /* 0x0000003333339220 */ /* 0x020fe20000400000 */
[----:B------:R-:W-:Y:S01]  /*59b0*/  FSETP.GEU.AND P1, PT, R182, -126, PT ;  /* 0xc2fc0000b600780b */ /* 0x000fe20003f2e000 */
[----:B-1----:R-:W-:Y:S01]  /*59c0*/  HMMA.16816.F32.BF16 R72, R44, R28, R72 ;  /* 0x0000001c2c48723c */ /* 0x002fe20000041848 */
[----:B------:R-:W-:Y:S01]  /*59d0*/  FADD R48, R49, R48 ;  /* 0x0000003031307221 */ /* 0x000fe20000000000 */
[----:B------:R-:W1:Y:S02]  /*59e0*/  MUFU.EX2 R181, R181 ;  /* 0x000000b500b57308 */ /* 0x000e640000000800 */
[----:B------:R-:W-:-:S02]  /*59f0*/  @!P4 FMUL R180, R180, 0.5 ;  /* 0x3f000000b4b4c820 */ /* 0x000fc40000400000 */
[C---:B------:R-:W-:Y:S01]  /*5a00*/  HMMA.16816.F32.BF16 R68, R44.reuse, R30, R68 ;  /* 0x0000001e2c44723c */ /* 0x040fe20000041844 */
[----:B------:R-:W-:Y:S01]  /*5a10*/  LDSM.16.MT88.4 R28, [R211+0xf000] ;  /* 0x00f00000d31c783b */ /* 0x000fe20000004200 */
[----:B--2---:R-:W-:Y:S02]  /*5a20*/  @!P3 FMUL R50, R50, R50 ;  /* 0x000000323232b220 */ /* 0x004fe40000400000 */
[----:B------:R-:W2:Y:S02]  /*5a30*/  MUFU.EX2 R180, R180 ;  /* 0x000000b400b47308 */ /* 0x000ea40000000800 */
[----:B------:R-:W-:Y:S01]  /*5a40*/  @!P1 FMUL R182, R182, 0.5 ;  /* 0x3f000000b6b69820 */ /* 0x000fe20000400000 */
[C---:B------:R-:W-:Y:S05]  /*5a50*/  HMMA.16816.F32.BF16 R64, R44.reuse, R20, R64 ;  /* 0x000000142c40723c */ /* 0x040fea0000041840 */
[----:B------:R-:W4:Y:S01]  /*5a60*/  MUFU.EX2 R182, R182 ;  /* 0x000000b600b67308 */ /* 0x000f220000000800 */
[C---:B------:R-:W-:Y:S01]  /*5a70*/  HMMA.16816.F32.BF16 R60, R44.reuse, R22, R60 ;  /* 0x000000162c3c723c */ /* 0x040fe2000004183c */
[----:B-1----:R-:W-:Y:S01]  /*5a80*/  @!P2 FMUL R181, R181, R181 ;  /* 0x000000b5b5b5a220 */ /* 0x002fe20000400000 */
[----:B------:R-:W-:Y:S04]  /*5a90*/  LDSM.16.MT88.4 R20, [R213+0xf000] ;  /* 0x00f00000d514783b */ /* 0x000fe80000004200 */
[----:B------:R-:W-:Y:S01]  /*5aa0*/  HMMA.16816.F32.BF16 R56, R44, R32, R56 ;  /* 0x000000202c38723c */ /* 0x000fe20000041838 */
[----:B--2---:R-:W-:-:S05]  /*5ab0*/  @!P4 FMUL R180, R180, R180 ;  /* 0x000000b4b4b4c220 */ /* 0x004fca0000400000 */
[----:B------:R-:W-:Y:S01]  /*5ac0*/  HMMA.16816.F32.BF16 R4, R44, R34, R4 ;  /* 0x000000222c04723c */ /* 0x000fe20000041804 */
[----:B------:R-:W1:Y:S01]  /*5ad0*/  LDSM.16.MT88.4 R32, [R212+0xf000] ;  /* 0x00f00000d420783b */ /* 0x000e620000004200 */
[----:B------:R-:W-:Y:S01]  /*5ae0*/  F2FP.BF16.F32.PACK_AB R18, R180, R179 ;  /* 0x000000b3b412723e */ /* 0x000fe200000010ff */
[----:B------:R-:W-:Y:S01]  /*5af0*/  FADD R179, R179, R48 ;  /* 0x00000030b3b37221 */ /* 0x000fe20000000000 */
[----:B----4-:R-:W-:-:S03]  /*5b00*/  @!P1 FMUL R182, R182, R182 ;  /* 0x000000b6b6b69220 */ /* 0x010fc60000400000 */
[----:B------:R-:W-:Y:S01]  /*5b10*/  FADD R45, -R162, R13 ;  /* 0x0000000da22d7221 */ /* 0x000fe20000000100 */
[----:B------:R-:W-:Y:S01]  /*5b20*/  FMUL R13, R14, UR4 ;  /* 0x000000040e0d7c20 */ /* 0x000fe20008400000 */
[----:B------:R-:W-:Y:S01]  /*5b30*/  FADD R44, -R162, R17 ;  /* 0x00000011a22c7221 */ /* 0x000fe20000000100 */
[----:B------:R-:W-:Y:S01]  /*5b40*/  FADD R47, -R160, R15 ;  /* 0x0000000fa02f7221 */ /* 0x000fe20000000100 */
[----:B------:R-:W-:Y:S01]  /*5b50*/  FMUL R15, R8, UR4 ;  /* 0x00000004080f7c20 */ /* 0x000fe20008400000 */
[----:B------:R-:W-:Y:S01]  /*5b60*/  FADD R46, -R160, R13 ;  /* 0x0000000da02e7221 */ /* 0x000fe20000000100 */
[----:B------:R-:W-:Y:S01]  /*5b70*/  FSETP.GEU.AND P2, PT, R45, -126, PT ;  /* 0xc2fc00002d00780b */ /* 0x000fe20003f4e000 */
[----:B------:R-:W-:Y:S01]  /*5b80*/  FMUL R13, R10, UR4 ;  /* 0x000000040a0d7c20 */ /* 0x000fe20008400000 */
[----:B------:R-:W-:Y:S01]  /*5b90*/  FSETP.GEU.AND P4, PT, R44, -126, PT ;  /* 0xc2fc00002c00780b */ /* 0x000fe20003f8e000 */
[----:B------:R-:W-:Y:S01]  /*5ba0*/  FADD R116, -R162, R15 ;  /* 0x0000000fa2747221 */ /* 0x000fe20000000100 */
[----:B------:R-:W-:Y:S01]  /*5bb0*/  FSETP.GEU.AND P1, PT, R46, -126, PT ;  /* 0xc2fc00002e00780b */ /* 0x000fe20003f2e000 */
[----:B------:R-:W-:Y:S01]  /*5bc0*/  FADD R162, -R160, R13 ;  /* 0x0000000da0a27221 */ /* 0x000fe20000000100 */
[----:B------:R-:W-:Y:S01]  /*5bd0*/  F2FP.BF16.F32.PACK_AB R17, R50, R51 ;  /* 0x000000333211723e */ /* 0x000fe200000010ff */
[----:B------:R-:W-:Y:S01]  /*5be0*/  FADD R51, R51, R178 ;  /* 0x000000b233337221 */ /* 0x000fe20000000000 */
[----:B------:R-:W-:Y:S01]  /*5bf0*/  F2FP.BF16.F32.PACK_AB R19, R182, R181 ;  /* 0x000000b5b613723e */ /* 0x000fe200000010ff */
[----:B------:R-:W-:Y:S01]  /*5c00*/  FADD R179, R180, R179 ;  /* 0x000000b3b4b37221 */ /* 0x000fe20000000000 */
[----:B------:R-:W-:Y:S01]  /*5c10*/  FSETP.GEU.AND P3, PT, R47, -126, PT ;  /* 0xc2fc00002f00780b */ /* 0x000fe20003f6e000 */
[----:B------:R-:W-:Y:S01]  /*5c20*/  FADD R50, R50, R51 ;  /* 0x0000003332327221 */ /* 0x000fe20000000000 */
[----:B------:R-:W-:Y:S01]  /*5c30*/  FSETP.GEU.AND P5, PT, R116, -126, PT ;  /* 0xc2fc00007400780b */ /* 0x000fe20003fae000 */
[----:B------:R-:W-:-:S02]  /*5c40*/  @!P2 FMUL R45, R45, 0.5 ;  /* 0x3f0000002d2da820 */ /* 0x000fc40000400000 */
[----:B------:R-:W-:Y:S01]  /*5c50*/  @!P4 FMUL R44, R44, 0.5 ;  /* 0x3f0000002c2cc820 */ /* 0x000fe20000400000 */
[C---:B---3--:R-:W-:Y:S01]  /*5c60*/  HMMA.16816.F32.BF16 R112, R16.reuse, R24, R112 ;  /* 0x000000181070723c */ /* 0x048fe20000041870 */
[----:B------:R-:W-:Y:S01]  /*5c70*/  @!P1 FMUL R46, R46, 0.5 ;  /* 0x3f0000002e2e9820 */ /* 0x000fe20000400000 */
[----:B------:R-:W-:Y:S01]  /*5c80*/  FADD R181, R181, R50 ;  /* 0x00000032b5b57221 */ /* 0x000fe20000000000 */
[----:B------:R-:W2:Y:S03]  /*5c90*/  MUFU.EX2 R45, R45 ;  /* 0x0000002d002d7308 */ /* 0x000ea60000000800 */
[C---:B------:R-:W-:Y:S01]  /*5ca0*/  HMMA.16816.F32.BF16 R108, R16.reuse, R26, R108 ;  /* 0x0000001a106c723c */ /* 0x040fe2000004186c */
[----:B------:R-:W-:Y:S01]  /*5cb0*/  LDSM.16.MT88.4 R24, [R211+0x13000] ;  /* 0x01300000d318783b */ /* 0x000fe20000004200 */
[----:B------:R-:W-:Y:S01]  /*5cc0*/  @!P3 FMUL R47, R47, 0.5 ;  /* 0x3f0000002f2fb820 */ /* 0x000fe20000400000 */
[----:B------:R-:W-:Y:S01]  /*5cd0*/  @!P5 FMUL R116, R116, 0.5 ;  /* 0x3f0000007474d820 */ /* 0x000fe20000400000 */
[----:B------:R-:W-:Y:S01]  /*5ce0*/  FADD R181, R182, R181 ;  /* 0x000000b5b6b57221 */ /* 0x000fe20000000000 */
[----:B------:R-:W3:Y:S01]  /*5cf0*/  MUFU.EX2 R44, R44 ;  /* 0x0000002c002c7308 */ /* 0x000ee20000000800 */
[C---:B-1----:R-:W-:Y:S06]  /*5d00*/  HMMA.16816.F32.BF16 R8, R16.reuse, R34, R92 ;  /* 0x000000221008723c */ /* 0x042fec000004185c */
[C---:B------:R-:W-:Y:S01]  /*5d10*/  HMMA.16816.F32.BF16 R12, R16.reuse, R32, R96 ;  /* 0x00000020100c723c */ /* 0x040fe20000041860 */
[----:B------:R-:W1:Y:S01]  /*5d20*/  MUFU.EX2 R46, R46 ;  /* 0x0000002e002e7308 */ /* 0x000e620000000800 */
[----:B--2---:R-:W-:Y:S01]  /*5d30*/  @!P2 FMUL R45, R45, R45 ;  /* 0x0000002d2d2da220 */ /* 0x004fe20000400000 */
[----:B------:R-:W-:Y:S01]  /*5d40*/  FSETP.GEU.AND P2, PT, R162, -126, PT ;  /* 0xc2fc0000a200780b */ /* 0x000fe20003f4e000 */
[----:B------:R-:W2:Y:S02]  /*5d50*/  LDSM.16.MT88.4 R32, [R214+0xf800] ;  /* 0x00f80000d620783b */ /* 0x000ea40000004200 */
[C---:B------:R-:W-:Y:S02]  /*5d60*/  HMMA.16816.F32.BF16 R92, R16.reuse, R30, R84 ;  /* 0x0000001e105c723c */ /* 0x040fe40000041854 */
[----:B------:R-:W4:Y:S01]  /*5d70*/  LDSM.16.MT88.4 R84, [R212+0xf800] ;  /* 0x00f80000d454783b */ /* 0x000f220000004200 */
[----:B------:R-:W5:Y:S01]  /*5d80*/  MUFU.EX2 R47, R47 ;  /* 0x0000002f002f7308 */ /* 0x000f620000000800 */
[----:B---3--:R-:W-:Y:S01]  /*5d90*/  @!P4 FMUL R44, R44, R44 ;  /* 0x0000002c2c2cc220 */ /* 0x008fe20000400000 */
[----:B------:R-:W-:Y:S01]  /*5da0*/  FSETP.GEU.AND P4, PT, R237, -126, PT ;  /* 0xc2fc0000ed00780b */ /* 0x000fe20003f8e000 */
[C---:B------:R-:W-:Y:S04]  /*5db0*/  HMMA.16816.F32.BF16 R104, R16.reuse, R20, R104 ;  /* 0x000000141068723c */ /* 0x040fe80000041868 */
[----:B------:R-:W-:Y:S01]  /*5dc0*/  @!P2 FMUL R162, R162, 0.5 ;  /* 0x3f000000a2a2a820 */ /* 0x000fe20000400000 */
[----:B------:R-:W3:Y:S01]  /*5dd0*/  MUFU.EX2 R160, R116 ;  /* 0x0000007400a07308 */ /* 0x000ee20000000800 */
[----:B-1----:R-:W-:Y:S01]  /*5de0*/  @!P1 FMUL R46, R46, R46 ;  /* 0x0000002e2e2e9220 */ /* 0x002fe20000400000 */
[----:B------:R-:W-:Y:S01]  /*5df0*/  FSETP.GEU.AND P1, PT, R235, -126, PT ;  /* 0xc2fc0000eb00780b */ /* 0x000fe20003f2e000 */
[C---:B------:R-:W-:Y:S04]  /*5e00*/  HMMA.16816.F32.BF16 R20, R16.reuse, R22, R100 ;  /* 0x000000161014723c */ /* 0x040fe80000041864 */
[----:B------:R-:W-:Y:S01]  /*5e10*/  @!P4 FMUL R237, R237, 0.5 ;  /* 0x3f000000ededc820 */ /* 0x000fe20000400000 */
[----:B------:R-:W1:Y:S01]  /*5e20*/  MUFU.EX2 R162, R162 ;  /* 0x000000a200a27308 */ /* 0x000e620000000800 */
[----:B-----5:R-:W-:Y:S01]  /*5e30*/  @!P3 FMUL R47, R47, R47 ;  /* 0x0000002f2f2fb220 */ /* 0x020fe20000400000 */
[C---:B------:R-:W-:Y:S04]  /*5e40*/  HMMA.16816.F32.BF16 R100, R16.reuse, R120, R72 ;  /* 0x000000781064723c */ /* 0x040fe80000041848 */
[----:B------:R-:W-:Y:S01]  /*5e50*/  F2FP.BF16.F32.PACK_AB R117, R47, R46 ;  /* 0x0000002e2f75723e */ /* 0x000fe200000010ff */
[----:B------:R-:W-:Y:S01]  /*5e60*/  @!P1 FMUL R235, R235, 0.5 ;  /* 0x3f000000ebeb9820 */ /* 0x000fe20000400000 */
[----:B------:R-:W5:Y:S01]  /*5e70*/  MUFU.EX2 R237, R237 ;  /* 0x000000ed00ed7308 */ /* 0x000f620000000800 */
[----:B---3--:R-:W-:Y:S01]  /*5e80*/  @!P5 FMUL R160, R160, R160 ;  /* 0x000000a0a0a0d220 */ /* 0x008fe20000400000 */
[----:B------:R-:W-:Y:S01]  /*5e90*/  F2FP.BF16.F32.PACK_AB R116, R45, R44 ;  /* 0x0000002c2d74723e */ /* 0x000fe200000010ff */
[----:B------:R-:W-:Y:S01]  /*5ea0*/  HMMA.16816.F32.BF16 R88, R16, R28, R88 ;  /* 0x0000001c1058723c */ /* 0x000fe20000041858 */
[----:B------:R-:W3:Y:S01]  /*5eb0*/  LDSM.16.MT88.4 R28, [R213+0xf800] ;  /* 0x00f80000d51c783b */ /* 0x000ee20000004200 */
[----:B------:R-:W-:Y:S01]  /*5ec0*/  FADD R44, R44, R179 ;  /* 0x000000b32c2c7221 */ /* 0x000fe20000000000 */
[----:B------:R-:W-:-:S02]  /*5ed0*/  FADD R46, R46, R181 ;  /* 0x000000b52e2e7221 */ /* 0x000fc40000000000 */
[----:B------:R-:W2:Y:S01]  /*5ee0*/  MUFU.EX2 R235, R235 ;  /* 0x000000eb00eb7308 */ /* 0x000ea20000000800 */
[----:B-1----:R-:W-:Y:S01]  /*5ef0*/  @!P2 FMUL R162, R162, R162 ;  /* 0x000000a2a2a2a220 */ /* 0x002fe20000400000 */
[----:B------:R-:W-:Y:S01]  /*5f00*/  HMMA.16816.F32.BF16 R124, R16, R40, R80 ;  /* 0x00000028107c723c */ /* 0x000fe20000041850 */
[----:B------:R-:W-:Y:S01]  /*5f10*/  FADD R45, R45, R44 ;  /* 0x0000002c2d2d7221 */ /* 0x000fe20000000000 */
[----:B------:R-:W-:-:S04]  /*5f20*/  FADD R47, R47, R46 ;  /* 0x0000002e2f2f7221 */ /* 0x000fc80000000000 */
[----:B------:R-:W-:Y:S01]  /*5f30*/  HMMA.16816.F32.BF16 R120, R16, R122, R68 ;  /* 0x0000007a1078723c */ /* 0x000fe20000041844 */
[----:B-----5:R-:W-:-:S05]  /*5f40*/  @!P4 FMUL R237, R237, R237 ;  /* 0x000000edededc220 */ /* 0x020fca0000400000 */
[----:B------:R-:W-:Y:S01]  /*5f50*/  F2FP.BF16.F32.PACK_AB R118, R237, R160 ;  /* 0x000000a0ed76723e */ /* 0x000fe200000010ff */
[----:B------:R-:W-:Y:S01]  /*5f60*/  HMMA.16816.F32.BF16 R96, R16, R42, R76 ;  /* 0x0000002a1060723c */ /* 0x000fe2000004184c */
[----:B------:R-:W-:Y:S01]  /*5f70*/  FADD R160, R160, R45 ;  /* 0x0000002da0a07221 */ /* 0x000fe20000000000 */
[----:B--2---:R-:W-:-:S03]  /*5f80*/  @!P1 FMUL R235, R235, R235 ;  /* 0x000000ebebeb9220 */ /* 0x004fc60000400000 */
[----:B------:R-:W-:Y:S01]  /*5f90*/  FADD R237, R237, R160 ;  /* 0x000000a0eded7221 */ /* 0x000fe20000000000 */
[----:B------:R-:W-:Y:S01]  /*5fa0*/  HMMA.16816.F32.BF16 R64, R16, R36, R64 ;  /* 0x000000241040723c */ /* 0x000fe20000041840 */
[----:B------:R-:W-:Y:S01]  /*5fb0*/  F2FP.BF16.F32.PACK_AB R119, R235, R162 ;  /* 0x000000a2eb77723e */ /* 0x000fe200000010ff */
[----:B------:R-:W-:-:S04]  /*5fc0*/  FADD R162, R162, R47 ;  /* 0x0000002fa2a27221 */ /* 0x000fc80000000000 */
[----:B------:R-:W-:Y:S01]  /*5fd0*/  HMMA.16816.F32.BF16 R60, R16, R38, R60 ;  /* 0x00000026103c723c */ /* 0x000fe2000004183c */
[----:B------:R-:W-:Y:S01]  /*5fe0*/  LDSM.16.MT88.4 R36, [R211+0xf800] ;  /* 0x00f80000d324783b */ /* 0x000fe20000004200 */
[----:B------:R-:W-:-:S04]  /*5ff0*/  FADD R235, R235, R162 ;  /* 0x000000a2ebeb7221 */ /* 0x000fc80000000000 */
[C---:B------:R-:W-:Y:S01]  /*6000*/  HMMA.16816.F32.BF16 R68, R116.reuse, R34, R108 ;  /* 0x000000227444723c */ /* 0x040fe2000004186c */
[----:B------:R-:W1:Y:S05]  /*6010*/  LDSM.16.MT88.4 R108, [R212+0x13800] ;  /* 0x01380000d46c783b */ /* 0x000e6a0000004200 */
[----:B----4-:R-:W-:Y:S01]  /*6020*/  HMMA.16816.F32.BF16 R80, R116, R84, R12 ;  /* 0x000000547450723c */ /* 0x010fe2000004180c */
[----:B------:R-:W-:Y:S05]  /*6030*/  LDSM.16.MT88.4 R12, [R213+0x13800] ;  /* 0x01380000d50c783b */ /* 0x000fea0000004200 */
[C---:B------:R-:W-:Y:S06]  /*6040*/  HMMA.16816.F32.BF16 R56, R16.reuse, R24, R56 ;  /* 0x000000181038723c */ /* 0x040fec0000041838 */
[----:B------:R-:W-:Y:S01]  /*6050*/  HMMA.16816.F32.BF16 R4, R16, R26, R4 ;  /* 0x0000001a1004723c */ /* 0x000fe20000041804 */
[----:B------:R-:W2:Y:S05]  /*6060*/  LDSM.16.MT88.4 R16, [R214+0x13800] ;  /* 0x01380000d610783b */ /* 0x000eaa0000004200 */
[C---:B------:R-:W-:Y:S01]  /*6070*/  HMMA.16816.F32.BF16 R84, R116.reuse, R86, R8 ;  /* 0x000000567454723c */ /* 0x040fe20000041808 */
[----:B------:R-:W4:Y:S05]  /*6080*/  LDSM.16.MT88.4 R8, [R211+0x13800] ;  /* 0x01380000d308783b */ /* 0x000f2a0000004200 */
[C---:B---3--:R-:W-:Y:S06]  /*6090*/  HMMA.16816.F32.BF16 R72, R116.reuse, R28, R104 ;  /* 0x0000001c7448723c */ /* 0x048fec0000041868 */
[C---:B------:R-:W-:Y:S06]  /*60a0*/  HMMA.16816.F32.BF16 R128, R116.reuse, R32, R112 ;  /* 0x000000207480723c */ /* 0x040fec0000041870 */
[C---:B-1----:R-:W-:Y:S06]  /*60b0*/  HMMA.16816.F32.BF16 R104, R116.reuse, R108, R64 ;  /* 0x0000006c7468723c */ /* 0x042fec0000041840 */
[C---:B------:R-:W-:Y:S06]  /*60c0*/  HMMA.16816.F32.BF16 R76, R116.reuse, R30, R20 ;  /* 0x0000001e744c723c */ /* 0x040fec0000041814 */
[C---:B------:R-:W-:Y:S06]  /*60d0*/  HMMA.16816.F32.BF16 R88, R116.reuse, R36, R88 ;  /* 0x000000247458723c */ /* 0x040fec0000041858 */
[C---:B------:R-:W-:Y:S06]  /*60e0*/  HMMA.16816.F32.BF16 R92, R116.reuse, R38, R92 ;  /* 0x00000026745c723c */ /* 0x040fec000004185c */
[C---:B--2---:R-:W-:Y:S06]  /*60f0*/  HMMA.16816.F32.BF16 R124, R116.reuse, R16, R124 ;  /* 0x00000010747c723c */ /* 0x044fec000004187c */
[C---:B------:R-:W-:Y:S06]  /*6100*/  HMMA.16816.F32.BF16 R96, R116.reuse, R18, R96 ;  /* 0x000000127460723c */ /* 0x040fec0000041860 */
[C---:B------:R-:W-:Y:S06]  /*6110*/  HMMA.16816.F32.BF16 R100, R116.reuse, R12, R100 ;  /* 0x0000000c7464723c */ /* 0x040fec0000041864 */
[C---:B------:R-:W-:Y:S06]  /*6120*/  HMMA.16816.F32.BF16 R120, R116.reuse, R14, R120 ;  /* 0x0000000e7478723c */ /* 0x040fec0000041878 */
[C---:B------:R-:W-:Y:S06]  /*6130*/  HMMA.16816.F32.BF16 R108, R116.reuse, R110, R60 ;  /* 0x0000006e746c723c */ /* 0x040fec000004183c */
[C---:B----4-:R-:W-:Y:S06]  /*6140*/  HMMA.16816.F32.BF16 R112, R116.reuse, R8, R56 ;  /* 0x000000087470723c */ /* 0x050fec0000041838 */
[----:B------:R-:W-:Y:S01]  /*6150*/  HMMA.16816.F32.BF16 R116, R116, R10, R4 ;  /* 0x0000000a7474723c */ /* 0x000fe20000041804 */
[----:B------:R-:W-:-:S08]  /*6160*/  NOP ;  /* 0x0000000000007918 */ /* 0x000fd00000000000 */
[----:B------:R-:W-:-:S15]  /*6170*/  @!P0 BRA `(.L_x_2603) ;  /* 0x0000004c00908947 */ /* 0x000fde0003800000 */
[----:B------:R-:W-:Y:S01]  /*6180*/  ULEA UR10, -UR10, URZ, 0x7 ;  /* 0x0000003f0a0a7291 */ /* 0x000fe2000f8e393f */
[----:B------:R-:W-:Y:S01]  /*6190*/  IADD3 R233, R136, -0x2, RZ ;  /* 0xfffffffe88e97810 */ /* 0x000fe20007ffe0ff */
[----:B------:R-:W-:Y:S01]  /*61a0*/  IMAD.MOV.U32 R0, RZ, RZ, R145 ;  /* 0x000000ffff007224 */ /* 0x000fe200078e0091 */
[----:B------:R-:W-:Y:S01]  /*61b0*/  MOV R239, R144 ;  /* 0x0000009000ef7202 */ /* 0x000fe20000000f00 */
[----:B------:R-:W-:Y:S02]  /*61c0*/  USHF.R.S32.HI UR4, URZ, 0x1f, UR10 ;  /* 0x0000001f3f047899 */ /* 0x000fe4000801140a */
[----:B------:R-:W-:Y:S01]  /*61d0*/  MOV R232, UR10 ;  /* 0x0000000a00e87c02 */ /* 0x000fe20008000f00 */
[----:B------:R-:W-:-:S03]  /*61e0*/  ULDC UR7, c[0x0][0x248] ;  /* 0x0000920000077ab9 */ /* 0x000fc60000000800 */
[----:B------:R-:W-:Y:S01]  /*61f0*/  IMAD.U32 R226, RZ, RZ, UR4 ;  /* 0x00000004ffe27e24 */ /* 0x000fe2000f8e00ff */
[----:B------:R-:W-:-:S06]  /*6200*/  ULDC UR4, c[0x0][0x2ec] ;  /* 0x0000bb0000047ab9 */ /* 0x000fcc0000000800 */
.L_x_2607:
[----:B------:R-:W-:Y:S04]  /*6210*/  DEPBAR.LE SB0, 0x0 ;  /* 0x000080000000791a */ /* 0x000fe80000000000 */
[----:B------:R-:W-:Y:S01]  /*6220*/  BAR.SYNC.DEFER_BLOCKING 0x0 ;  /* 0x0000000000007b1d */ /* 0x000fe20000010000 */
[----:B------:R-:W-:Y:S02]  /*6230*/  MOV R12, R232 ;  /* 0x000000e8000c7202 */ /* 0x000fe40000000f00 */
[----:B------:R-:W-:Y:S03]  /*6240*/  MOV R2, R226 ;  /* 0x000000e200027202 */ /* 0x000fe60000000f00 */
[----:B------:R-:W-:Y:S05]  /*6250*/  @P6 BRA `(.L_x_2604) ;  /* 0x0000000000f46947 */ /* 0x000fea0003800000 */
        /* <DEDUP_REMOVED lines=61> */
.L_x_2604:
[C---:B------:R-:W-:Y:S04]  /*6630*/  LEA R222, P0, R12.reuse, R222, 0x1 ;  /* 0x000000de0cde7211 */ /* 0x040fe800078008ff */
[----:B------:R-:W-:Y:S02]  /*6640*/  LEA.HI.X R223, R12, R223, R2, 0x1, P0 ;  /* 0x000000df0cdf7211 */ /* 0x000fe400000f0c02 */
[----:B------:R-:W-:Y:S03]  /*6650*/  IADD3 R58, P0, R222, UR18, RZ ;  /* 0x00000012de3a7c10 */ /* 0x000fe6000ff1e0ff */
[----:B------:R-:W-:Y:S01]  /*6660*/  @!PT LDS RZ, [RZ] ;  /* 0x00000000fffff984 */ /* 0x000fe20000000800 */
[----:B------:R-:W-:Y:S01]  /*6670*/  @!PT LDS RZ, [RZ] ;  /* 0x00000000fffff984 */ /* 0x000fe20000000800 */
[----:B------:R-:W-:Y:S01]  /*6680*/  @!PT LDS RZ, [RZ] ;  /* 0x00000000fffff984 */ /* 0x000fe20000000800 */
        /* <DEDUP_REMOVED lines=27> */
[----:B------:R1:W-:Y:S04]  /*6840*/  LDGSTS.E.BYPASS.LTC128B.128 [R227+0x13000], desc[UR16][R48.64+0x80] ;  /* 0x1300008030e37fae */ /* 0x0003e8000b901d50 */
[----:B------:R-:W-:Y:S04]  /*6850*/  LDGSTS.E.BYPASS.LTC128B.128 [R227+0xf800], desc[UR16][R60.64] ;  /* 0x0f8000003ce37fae */ /* 0x000fe8000b901d50 */
[----:B------:R2:W-:Y:S04]  /*6860*/  LDGSTS.E.BYPASS.LTC128B.128 [R227+0x13800], desc[UR16][R60.64+0x80] ;  /* 0x138000803ce37fae */ /* 0x0005e8000b901d50 */
[----:B------:R-:W-:Y:S04]  /*6870*/  LDSM.16.M88.4 R132, [R221] ;  /* 0x00000000dd84783b */ /* 0x000fe80000000200 */
[----:B------:R-:W3:Y:S04]  /*6880*/  LDSM.16.M88.4 R136, [R220] ;  /* 0x00000000dc88783b */ /* 0x000ee80000000200 */
        /* <DEDUP_REMOVED lines=29> */
[----:B------:R-:W-:Y:S05]  /*6a60*/  LDSM.16.M88.4 R152, [R216] ;  /* 0x00000000d898783b */ /* 0x000fea0000000200 */
        /* <DEDUP_REMOVED lines=178> */
[----:B------:R-:W-:Y:S06]  /*7590*/  @P6 BRA `(.L_x_2606) ;  /* 0x0000000000f46947 */ /* 0x000fec0003800000 */
        /* <DEDUP_REMOVED lines=61> */
.L_x_2606:
        /* <DEDUP_REMOVED lines=36> */
.L_x_2605:
        /* <DEDUP_REMOVED lines=833> */
.L_x_2603:
        /* <DEDUP_REMOVED lines=21> */
[----:B------:R-:W-:Y:S05]  /*b110*/  CALL.REL.NOINC `($__internal_24_$__cuda_sm20_rcp_rn_f32_slowpath) ;  /* 0x0000001000d87944 */ /* 0x000fea0003c00000 */
[----:B------:R-:W-:Y:S01]  /*b120*/  MOV R0, R2 ;  /* 0x0000000200007202 */ /* 0x000fe20000000f00 */
[----:B------:R-:W-:Y:S05]  /*b130*/  BRA `(.L_x_2612) ;  /* 0x0000000000107947 */ /* 0x000fea0003800000 */
.L_x_2611:
[----:B------:R-:W1:Y:S02]  /*b140*/  MUFU.RCP R2, R7 ;  /* 0x0000000700027308 */ /* 0x000e640000001000 */
[----:B-1----:R-:W-:-:S04]  /*b150*/  FFMA R0, R7, R2, -1 ;  /* 0xbf80000007007423 */ /* 0x002fc80000000002 */
[----:B------:R-:W-:-:S04]  /*b160*/  FADD.FTZ R0, -R0, -RZ ;  /* 0x800000ff00007221 */ /* 0x000fc80000010100 */
[----:B------:R-:W-:-:S07]  /*b170*/  FFMA R0, R2, R0, R2 ;  /* 0x0000000002007223 */ /* 0x000fce0000000002 */
.L_x_2612:
[----:B------:R-:W-:Y:S05]  /*b180*/  BSYNC B1 ;  /* 0x0000000000017941 */ /* 0x000fea0003800000 */
.L_x_2610:
[----:B------:R-:W-:Y:S01]  /*b190*/  FSETP.GEU.AND P0, PT, |R7|, 1.175494350822287508e-38, PT ;  /* 0x008000000700780b */ /* 0x000fe20003f0e200 */
[----:B------:R-:W-:-:S12]  /*b1a0*/  ULDC UR4, c[0x0][0x2e8] ;  /* 0x0000ba0000047ab9 */ /* 0x000fd80000000800 */
[----:B------:R-:W-:-:S04]  /*b1b0*/  @!P0 FMUL R7, R7, 16777216 ;  /* 0x4b80000007078820 */ /* 0x000fc80000400000 */
[----:B------:R-:W1:Y:S02]  /*b1c0*/  MUFU.LG2 R10, R7 ;  /* 0x00000007000a7308 */ /* 0x000e640000000c00 */
[----:B-1----:R-:W-:-:S04]  /*b1d0*/  @!P0 FADD R10, R10, -24 ;  /* 0xc1c000000a0a8421 */ /* 0x002fc80000000000 */
[----:B------:R-:W-:-:S04]  /*b1e0*/  FMUL R10, R10, 0.69314718246459960938 ;  /* 0x3f3172180a0a7820 */ /* 0x000fc80000400000 */
[----:B------:R-:W-:-:S07]  /*b1f0*/  FFMA R10, R145, UR4, R10 ;  /* 0x00000004910a7c23 */ /* 0x000fce000800000a */
.L_x_2609:
[----:B------:R-:W-:Y:S05]  /*b200*/  BSYNC B2 ;  /* 0x0000000000027941 */ /* 0x000fea0003800000 */
.L_x_2608:
[----:B------:R-:W1:Y:S01]  /*b210*/  S2R R2, SR_TID.X ;  /* 0x0000000000027919 */ /* 0x000e620000002100 */
        /* <DEDUP_REMOVED lines=35> */
[----:B------:R-:W-:-:S04]  /*b450*/  LEA.HI R3, R3, R2, RZ, 0x5 ;  /* 0x0000000203037211 */ /* 0x000fc800078f28ff */
[----:B------:R-:W-:-:S04]  /*b460*/  LOP3.LUT R3, R3, 0xffffffe0, RZ, 0xc0, !PT ;  /* 0xffffffe003037812 */ /* 0x000fc800078ec0ff */
[----:B------:R-:W-:Y:S01]  /*b470*/  IADD3 R3, -R3, R2, RZ ;  /* 0x0000000203037210 */ /* 0x000fe20007ffe1ff */
        /* <DEDUP_REMOVED lines=8> */
[----:B------:R-:W-:Y:S05]  /*b500*/  CALL.REL.NOINC `($__internal_24_$__cuda_sm20_rcp_rn_f32_slowpath) ;  /* 0x0000000c00dc7944 */ /* 0x000fea0003c00000 */
[----:B------:R-:W-:Y:S05]  /*b510*/  BRA `(.L_x_2617) ;  /* 0x0000000000107947 */ /* 0x000fea0003800000 */
.L_x_2616:
[----:B------:R-:W1:Y:S02]  /*b520*/  MUFU.RCP R5, R14 ;  /* 0x0000000e00057308 */ /* 0x000e640000001000 */
[----:B-1----:R-:W-:-:S04]  /*b530*/  FFMA R0, R14, R5, -1 ;  /* 0xbf8000000e007423 */ /* 0x002fc80000000005 */
[----:B------:R-:W-:-:S04]  /*b540*/  FADD.FTZ R0, -R0, -RZ ;  /* 0x800000ff00007221 */ /* 0x000fc80000010100 */
[----:B------:R-:W-:-:S07]  /*b550*/  FFMA R2, R5, R0, R5 ;  /* 0x0000000005027223 */ /* 0x000fce0000000005 */
.L_x_2617:
[----:B------:R-:W-:Y:S05]  /*b560*/  BSYNC B1 ;  /* 0x0000000000017941 */ /* 0x000fea0003800000 */
.L_x_2615:
        /* <DEDUP_REMOVED lines=8> */
.L_x_2614:
[----:B------:R-:W-:Y:S05]  /*b5f0*/  BSYNC B2 ;  /* 0x0000000000027941 */ /* 0x000fea0003800000 */
.L_x_2613:
        /* <DEDUP_REMOVED lines=43> */
[----:B------:R-:W-:Y:S01]  /*b8b0*/  SHF.R.S32.HI R4, RZ, 0x1f, R2 ;  /* 0x0000001fff047819 */ /* 0x000fe20000011402 */
        /* <DEDUP_REMOVED lines=25> */
[----:B------:R-:W-:Y:S02]  /*ba50*/  R2P PR, R7, 0x6 ;  /* 0x0000000607007804 */ /* 0x000fe40000000000 */
[----:B------:R-:W-:Y:S01]  /*ba60*/  F2FP.BF16.F32.PACK_AB R94, R95, R94 ;  /* 0x0000005e5f5e723e */ /* 0x000fe200000010ff */
[----:B------:R-:W-:Y:S01]  /*ba70*/  IMAD.U32 R2, R9, 0x2, R2 ;  /* 0x0000000209027824 */ /* 0x000fe200078e0002 */
[----:B------:R-:W-:-:S02]  /*ba80*/  F2FP.BF16.F32.PACK_AB R124, R125, R124 ;  /* 0x0000007c7d7c723e */ /* 0x000fc400000010ff */
[----:B------:R-:W-:Y:S02]  /*ba90*/  SEL R6, R6, 0xffffffc0, !P2 ;  /* 0xffffffc006067807 */ /* 0x000fe40005000000 */
[----:B------:R-:W-:Y:S01]  /*baa0*/  LEA R9, R2, UR4, 0x1 ;  /* 0x0000000402097c11 */ /* 0x000fe2000f8e08ff */
[----:B------:R-:W-:Y:S01]  /*bab0*/  IMAD.MOV.U32 R2, RZ, RZ, 0x20 ;  /* 0x00000020ff027424 */ /* 0x000fe200078e00ff */
[----:B------:R-:W-:Y:S01]  /*bac0*/  F2FP.BF16.F32.PACK_AB R126, R127, R126 ;  /* 0x0000007e7f7e723e */ /* 0x000fe200000010ff */
[----:B------:R-:W-:Y:S01]  /*bad0*/  ULDC.U8 UR4, c[0x0][0x3d8] ;  /* 0x0000f60000047ab9 */ /* 0x000fe20000000000 */
        /* <DEDUP_REMOVED lines=26> */
[----:B------:R-:W-:-:S02]  /*bc80*/  F2FP.BF16.F32.PACK_AB R112, R113, R112 ;  /* 0x000000707170723e */ /* 0x000fc400000010ff */
[----:B------:R-:W-:Y:S01]  /*bc90*/  F2FP.BF16.F32.PACK_AB R114, R115, R114 ;  /* 0x000000727372723e */ /* 0x000fe200000010ff */
[----:B------:R1:W-:Y:S01]  /*bca0*/  STS [R15+0x400], R78 ;  /* 0x0004004e0f007388 */ /* 0x0003e20000000800 */
[----:B------:R-:W-:Y:S02]  /*bcb0*/  F2FP.BF16.F32.PACK_AB R116, R117, R116 ;  /* 0x000000747574723e */ /* 0x000fe400000010ff */
[----:B------:R-:W-:Y:S01]  /*bcc0*/  F2FP.BF16.F32.PACK_AB R12, R119, R12 ;  /* 0x0000000c770c723e */ /* 0x000fe200000010ff */
[----:B------:R1:W-:Y:S01]  /*bcd0*/  STS [R17], R80 ;  /* 0x0000005011007388 */ /* 0x0003e20000000800 */
[----:B------:R-:W-:-:S03]  /*bce0*/  ISETP.NE.AND P0, PT, RZ, UR4, PT ;  /* 0x00000004ff007c0c */ /* 0x000fc6000bf05270 */
        /* <DEDUP_REMOVED lines=23> */
[----:B------:R-:W-:Y:S05]  /*be60*/  @!P0 BRA `(.L_x_2618) ;  /* 0x00000000001c8947 */ /* 0x000fea0003800000 */
[----:B------:R-:W2:Y:S01]  /*be70*/  S2UR UR8, SR_CTAID.Z ;  /* 0x00000000000879c3 */ /* 0x000ea20000002700 */
[----:B------:R-:W-:Y:S01]  /*be80*/  ULDC UR9, c[0x0][0x2e4] ;  /* 0x0000b90000097ab9 */ /* 0x000fe20000000800 */
[----:B------:R-:W-:-:S06]  /*be90*/  ULDC UR6, c[0x0][0x2c4] ;  /* 0x0000b10000067ab9 */ /* 0x000fcc0000000800 */
[----:B------:R-:W3:Y:S01]  /*bea0*/  S2UR UR7, SR_CTAID.Y ;  /* 0x00000000000779c3 */ /* 0x000ee20000002600 */
[----:B--2---:R-:W-:-:S04]  /*beb0*/  UIMAD UR9, UR8, UR9, URZ ;  /* 0x00000009080972a4 */ /* 0x004fc8000f8e023f */
[----:B---3--:R-:W-:Y:S01]  /*bec0*/  UIMAD UR9, UR7, UR6, UR9 ;  /* 0x00000006070972a4 */ /* 0x008fe2000f8e0209 */
[----:B------:R-:W-:Y:S05]  /*bed0*/  BRA `(.L_x_2619) ;  /* 0x0000000000187947 */ /* 0x000fea0003800000 */
.L_x_2618:
[----:B------:R-:W-:Y:S01]  /*bee0*/  S2UR UR8, SR_CTAID.Z ;  /* 0x00000000000879c3 */ /* 0x000fe20000002700 */
[----:B------:R-:W-:Y:S01]  /*bef0*/  ULDC UR9, c[0x0][0x270] ;  /* 0x00009c0000097ab9 */ /* 0x000fe20000000800 */
[----:B------:R-:W-:-:S06]  /*bf00*/  ULDC UR6, c[0x0][0x2c4] ;  /* 0x0000b10000067ab9 */ /* 0x000fcc0000000800 */
[----:B------:R-:W2:Y:S02]  /*bf10*/  S2UR UR7, SR_CTAID.Y ;  /* 0x00000000000779c3 */ /* 0x000ea40000002600 */
[----:B--2---:R-:W-:-:S04]  /*bf20*/  UIMAD UR9, UR7, UR9, UR8 ;  /* 0x00000009070972a4 */ /* 0x004fc8000f8e0208 */
[----:B------:R-:W-:Y:S02]  /*bf30*/  UIMAD UR9, UR9, UR6, URZ ;  /* 0x00000006090972a4 */ /* 0x000fe4000f8e023f */
.L_x_2619:
[----:B-1----:R-:W-:Y:S01]  /*bf40*/  SHF.R.S32.HI R7, RZ, 0x1f, R4 ;  /* 0x0000001fff077819 */ /* 0x002fe20000011404 */
[----:B------:R-:W-:Y:S01]  /*bf50*/  BAR.SYNC.DEFER_BLOCKING 0x0 ;  /* 0x0000000000007b1d */ /* 0x000fe20000010000 */
[----:B------:R-:W-:Y:S02]  /*bf60*/  LOP3.LUT P0, RZ, R3, 0x3, RZ, 0xc0, !PT ;  /* 0x0000000303ff7812 */ /* 0x000fe4000780c0ff */
[----:B------:R-:W-:Y:S02]  /*bf70*/  SHF.R.S32.HI R2, RZ, 0x1f, R3 ;  /* 0x0000001fff027819 */ /* 0x000fe40000011403 */
[----:B------:R-:W-:Y:S01]  /*bf80*/  LEA.HI R6, R7, R4, RZ, 0x2 ;  /* 0x0000000407067211 */ /* 0x000fe200078f10ff */
[----:B------:R-:W-:Y:S01]  /*bf90*/  BSSY B0, `(.L_x_2620) ;  /* 0x0000015000007945 */ /* 0x000fe20003800000 */
[----:B------:R-:W-:Y:S02]  /*bfa0*/  LEA.HI R2, R2, R3, RZ, 0x2 ;  /* 0x0000000302027211 */ /* 0x000fe400078f10ff */
[----:B------:R-:W-:-:S02]  /*bfb0*/  LOP3.LUT R3, R6, 0xffffffc, RZ, 0xc0, !PT ;  /* 0x0ffffffc06037812 */ /* 0x000fc400078ec0ff */
[----:B------:R-:W-:-:S03]  /*bfc0*/  SHF.R.S32.HI R2, RZ, 0x2, R2 ;  /* 0x00000002ff027819 */ /* 0x000fc60000011402 */
[----:B------:R-:W-:-:S04]  /*bfd0*/  IMAD.IADD R3, R4, 0x1, -R3 ;  /* 0x0000000104037824 */ /* 0x000fc800078e0a03 */
[----:B------:R-:W-:Y:S01]  /*bfe0*/  IMAD R4, R3, 0x10, R2 ;  /* 0x0000001003047824 */ /* 0x000fe200078e0202 */
[----:B------:R-:W-:Y:S06]  /*bff0*/  @P0 BRA `(.L_x_2621) ;  /* 0x0000000000380947 */ /* 0x000fec0003800000 */
[----:B------:R-:W1:Y:S01]  /*c000*/  S2UR UR5, SR_CTAID.X ;  /* 0x00000000000579c3 */ /* 0x000e620000002500 */
[C---:B------:R-:W-:Y:S01]  /*c010*/  VIADD R3, R4.reuse, 0x8 ;  /* 0x0000000804037836 */ /* 0x040fe20000000000 */
[----:B-1----:R-:W-:Y:S02]  /*c020*/  ULEA UR4, UR5, UR9, 0x6 ;  /* 0x0000000905047291 */ /* 0x002fe4000f8e303f */
[----:B------:R-:W-:Y:S02]  /*c030*/  UIMAD UR5, UR5, -0x40, UR6 ;  /* 0xffffffc0050578a4 */ /* 0x000fe4000f8e0206 */
[----:B------:R-:W-:Y:S02]  /*c040*/  USHF.R.S32.HI UR10, URZ, 0x1f, UR4 ;  /* 0x0000001f3f0a7899 */ /* 0x000fe40008011404 */
[----:B------:R-:W-:Y:S02]  /*c050*/  IADD3 R2, P0, R4, UR4, RZ ;  /* 0x0000000404027c10 */ /* 0x000fe4000ff1e0ff */
[----:B------:R-:W-:-:S02]  /*c060*/  ISETP.GE.AND P1, PT, R3, UR5, PT ;  /* 0x0000000503007c0c */ /* 0x000fc4000bf26270 */
[C---:B------:R-:W-:Y:S01]  /*c070*/  ISETP.GE.AND P2, PT, R4.reuse, UR5, PT ;  /* 0x0000000504007c0c */ /* 0x040fe2000bf46270 */
[----:B------:R-:W-:Y:S01]  /*c080*/  ULDC.64 UR4, c[0x0][0x2b0] ;  /* 0x0000ac0000047ab9 */ /* 0x000fe20000000a00 */
[----:B------:R-:W-:Y:S02]  /*c090*/  LEA.HI.X.SX32 R3, R4, UR10, 0x1, P0 ;  /* 0x0000000a04037c11 */ /* 0x000fe400080f0eff */
[----:B------:R-:W-:-:S04]  /*c0a0*/  LEA R6, P0, R2, UR4, 0x2 ;  /* 0x0000000402067c11 */ /* 0x000fc8000f8010ff */
[----:B------:R-:W-:-:S05]  /*c0b0*/  LEA.HI.X R7, R2, UR5, R3, 0x2, P0 ;  /* 0x0000000502077c11 */ /* 0x000fca00080f1403 */
[----:B------:R1:W-:Y:S04]  /*c0c0*/  @!P2 STG.E desc[UR16][R6.64], R10 ;  /* 0x0000000a0600a986 */ /* 0x0003e8000c101910 */
[----:B------:R1:W-:Y:S02]  /*c0d0*/  @!P1 STG.E desc[UR16][R6.64+0x20], R13 ;  /* 0x0000200d06009986 */ /* 0x0003e4000c101910 */
.L_x_2621:
[----:B------:R-:W-:Y:S05]  /*c0e0*/  BSYNC B0 ;  /* 0x0000000000007941 */ /* 0x000fea0003800000 */
.L_x_2620:
[----:B------:R-:W2:Y:S01]  /*c0f0*/  S2UR UR5, SR_CTAID.X ;  /* 0x00000000000579c3 */ /* 0x000ea20000002500 */
[----:B-1----:R-:W-:Y:S01]  /*c100*/  MOV R10, R228 ;  /* 0x000000e4000a7202 */ /* 0x002fe20000000f00 */
[----:B------:R-:W-:Y:S01]  /*c110*/  LDS.128 R16, [R227+0x800] ;  /* 0x00080000e3107984 */ /* 0x000fe20000000c00 */
[----:B------:R-:W-:Y:S02]  /*c120*/  MOV R11, R229 ;  /* 0x000000e5000b7202 */ /* 0x000fe40000000f00 */
[----:B------:R-:W-:Y:S01]  /*c130*/  LEA.HI R0, R5, R0, RZ, 0x3 ;  /* 0x0000000005007211 */ /* 0x000fe200078f18ff */
[----:B------:R-:W-:Y:S02]  /*c140*/  LDS.128 R20, [R227+0x2800] ;  /* 0x00280000e3147984 */ /* 0x000fe40000000c00 */
[----:B------:R-:W1:Y:S01]  /*c150*/  LDC.64 R6, c[0x0][0x298] ;  /* 0x0000a600ff067b82 */ /* 0x000e620000000a00 */
[----:B------:R-:W-:Y:S01]  /*c160*/  SHF.R.S32.HI R0, RZ, 0x3, R0 ;  /* 0x00000003ff007819 */ /* 0x000fe20000011400 */
[----:B------:R-:W-:Y:S03]  /*c170*/  LDS.128 R32, [R227+0x1000] ;  /* 0x00100000e3207984 */ /* 0x000fe60000000c00 */
[----:B------:R-:W-:Y:S01]  /*c180*/  SHF.R.S32.HI R5, RZ, 0x1f, R0 ;  /* 0x0000001fff057819 */ /* 0x000fe20000011400 */
[----:B------:R-:W-:Y:S02]  /*c190*/  LDS.128 R24, [R227+0x3000] ;  /* 0x00300000e3187984 */ /* 0x000fe40000000c00 */
[----:B------:R-:W3:Y:S02]  /*c1a0*/  LDC.64 R8, c[0x0][0x290] ;  /* 0x0000a400ff087b82 */ /* 0x000ee40000000a00 */
[----:B------:R-:W-:Y:S04]  /*c1b0*/  LDS.128 R28, [R227+0x1800] ;  /* 0x00180000e31c7984 */ /* 0x000fe80000000c00 */
[----:B------:R-:W-:Y:S01]  /*c1c0*/  LDS.128 R36, [R227+0x3800] ;  /* 0x00380000e3247984 */ /* 0x000fe20000000c00 */
[----:B--2---:R-:W-:Y:S01]  /*c1d0*/  USHF.L.U32 UR5, UR5, 0x6, URZ ;  /* 0x0000000605057899 */ /* 0x004fe2000800063f */
[----:B------:R-:W2:Y:S03]  /*c1e0*/  LDC.64 R2, c[0x0][0x2a0] ;  /* 0x0000a800ff027b82 */ /* 0x000ea60000000a00 */
[----:B------:R-:W-:-:S02]  /*c1f0*/  USHF.R.S32.HI UR4, URZ, 0x1f, UR5 ;  /* 0x0000001f3f047899 */ /* 0x000fc40008011405 */
[----:B-1----:R-:W-:-:S04]  /*c200*/  IMAD.WIDE.U32 R10, R6, UR5, R10 ;  /* 0x00000005060a7c25 */ /* 0x002fc8000f8e000a */
[----:B------:R-:W-:Y:S01]  /*c210*/  IMAD R4, R6, UR4, RZ ;  /* 0x0000000406047c24 */ /* 0x000fe2000f8e02ff */
[----:B------:R-:W-:Y:S01]  /*c220*/  USHF.R.S32.HI UR4, URZ, 0x1f, UR7 ;  /* 0x0000001f3f047899 */ /* 0x000fe20008011407 */
[----:B------:R-:W-:Y:S02]  /*c230*/  IMAD R5, R5, R6, RZ ;  /* 0x0000000605057224 */ /* 0x000fe400078e02ff */
[----:B------:R-:W-:Y:S02]  /*c240*/  IMAD R13, R7, UR5, R4 ;  /* 0x00000005070d7c24 */ /* 0x000fe4000f8e0204 */
[----:B------:R-:W-:Y:S02]  /*c250*/  IMAD R5, R0, R7, R5 ;  /* 0x0000000700057224 */ /* 0x000fe400078e0205 */
[----:B---3--:R-:W-:Y:S01]  /*c260*/  IMAD R4, R8, UR4, RZ ;  /* 0x0000000408047c24 */ /* 0x008fe2000f8e02ff */
[----:B------:R-:W-:Y:S01]  /*c270*/  USHF.R.S32.HI UR4, URZ, 0x1f, UR8 ;  /* 0x0000001f3f047899 */ /* 0x000fe20008011408 */
[----:B------:R-:W-:-:S02]  /*c280*/  IMAD.IADD R11, R13, 0x1, R11 ;  /* 0x000000010d0b7824 */ /* 0x000fc400078e020b */
[----:B------:R-:W-:Y:S01]  /*c290*/  IMAD R9, R9, UR7, R4 ;  /* 0x0000000709097c24 */ /* 0x000fe2000f8e0204 */
[----:B------:R-:W1:Y:S01]  /*c2a0*/  LDS.128 R12, [R227+0x2000] ;  /* 0x00200000e30c7984 */ /* 0x000e620000000c00 */
[----:B------:R-:W-:-:S04]  /*c2b0*/  IMAD.WIDE.U32 R40, R8, UR7, R10 ;  /* 0x0000000708287c25 */ /* 0x000fc8000f8e000a */
[C---:B--2---:R-:W-:Y:S01]  /*c2c0*/  IMAD R4, R2.reuse, UR4, RZ ;  /* 0x0000000402047c24 */ /* 0x044fe2000f8e02ff */
[----:B------:R-:W-:Y:S01]  /*c2d0*/  IADD3 R41, R9, R41, RZ ;  /* 0x0000002909297210 */ /* 0x000fe20007ffe0ff */
[----:B------:R-:W-:Y:S01]  /*c2e0*/  ULDC.64 UR4, c[0x0][0x280] ;  /* 0x0000a00000047ab9 */ /* 0x000fe20000000a00 */
[----:B------:R-:W2:Y:S01]  /*c2f0*/  LDS.128 R8, [R227] ;  /* 0x00000000e3087984 */ /* 0x000ea20000000c00 */
[----:B------:R-:W-:Y:S02]  /*c300*/  IMAD R3, R3, UR8, R4 ;  /* 0x0000000803037c24 */ /* 0x000fe4000f8e0204 */
[----:B------:R-:W-:-:S04]  /*c310*/  IMAD.WIDE.U32 R40, R2, UR8, R40 ;  /* 0x0000000802287c25 */ /* 0x000fc8000f8e0028 */
[----:B------:R-:W-:Y:S02]  /*c320*/  IMAD.IADD R41, R3, 0x1, R41 ;  /* 0x0000000103297824 */ /* 0x000fe400078e0229 */
[----:B------:R-:W-:Y:S01]  /*c330*/  IMAD.WIDE.U32 R2, R0, R6, R40 ;  /* 0x0000000600027225 */ /* 0x000fe200078e0028 */
[C---:B------:R-:W-:Y:S02]  /*c340*/  SHF.L.U32 R0, R6.reuse, 0x5, RZ ;  /* 0x0000000506007819 */ /* 0x040fe400000006ff */
[----:B------:R-:W-:Y:S02]  /*c350*/  SHF.L.U64.HI R6, R6, 0x5, R7 ;  /* 0x0000000506067819 */ /* 0x000fe40000010207 */
[----:B------:R-:W-:Y:S02]  /*c360*/  LEA R4, P1, R2, UR4, 0x1 ;  /* 0x0000000402047c11 */ /* 0x000fe4000f8208ff */
[----:B------:R-:W-:Y:S02]  /*c370*/  IADD3 R5, R5, R3, RZ ;  /* 0x0000000305057210 */ /* 0x000fe40007ffe0ff */
[----:B------:R-:W-:-:S02]  /*c380*/  IADD3 R40, P0, R0, R4, RZ ;  /* 0x0000000400287210 */ /* 0x000fc40007f1e0ff */
[----:B------:R-:W-:Y:S02]  /*c390*/  LEA.HI.X R5, R2, UR5, R5, 0x1, P1 ;  /* 0x0000000502057c11 */ /* 0x000fe400088f0c05 */
[----:B------:R-:W-:-:S03]  /*c3a0*/  IADD3 R2, P1, R40, R0, RZ ;  /* 0x0000000028027210 */ /* 0x000fc60007f3e0ff */
[----:B------:R-:W-:Y:S01]  /*c3b0*/  IMAD.X R41, R6, 0x1, R5, P0 ;  /* 0x0000000106297824 */ /* 0x000fe200000e0605 */
[----:B------:R-:W-:-:S04]  /*c3c0*/  IADD3 R42, P0, R2, R0, RZ ;  /* 0x00000000022a7210 */ /* 0x000fc80007f1e0ff */
[-C--:B------:R-:W-:Y:S01]  /*c3d0*/  IADD3.X R3, R41, R6.reuse, RZ, P1, !PT ;  /* 0x0000000629037210 */ /* 0x080fe20000ffe4ff */
[----:B-1----:R-:W-:Y:S03]  /*c3e0*/  STG.E.128 desc[UR16][R4.64+0x80], R12 ;  /* 0x0000800c04007986 */ /* 0x002fe6000c101d10 */
[----:B------:R-:W-:Y:S01]  /*c3f0*/  IADD3.X R43, R3, R6, RZ, P0, !PT ;  /* 0x00000006032b7210 */ /* 0x000fe200007fe4ff */
[----:B--2---:R-:W-:Y:S04]  /*c400*/  STG.E.128 desc[UR16][R4.64], R8 ;  /* 0x0000000804007986 */ /* 0x004fe8000c101d10 */
[----:B------:R-:W-:Y:S04]  /*c410*/  STG.E.128 desc[UR16][R40.64], R16 ;  /* 0x0000001028007986 */ /* 0x000fe8000c101d10 */
[----:B------:R-:W-:Y:S04]  /*c420*/  STG.E.128 desc[UR16][R40.64+0x80], R20 ;  /* 0x0000801428007986 */ /* 0x000fe8000c101d10 */
[----:B------:R-:W-:Y:S04]  /*c430*/  STG.E.128 desc[UR16][R2.64], R32 ;  /* 0x0000002002007986 */ /* 0x000fe8000c101d10 */
[----:B------:R-:W-:Y:S04]  /*c440*/  STG.E.128 desc[UR16][R2.64+0x80], R24 ;  /* 0x0000801802007986 */ /* 0x000fe8000c101d10 */
[----:B------:R-:W-:Y:S04]  /*c450*/  STG.E.128 desc[UR16][R42.64], R28 ;  /* 0x0000001c2a007986 */ /* 0x000fe8000c101d10 */
[----:B------:R-:W-:Y:S01]  /*c460*/  STG.E.128 desc[UR16][R42.64+0x80], R36 ;  /* 0x000080242a007986 */ /* 0x000fe2000c101d10 */
[----:B------:R-:W-:Y:S05]  /*c470*/  EXIT ;  /* 0x000000000000794d */ /* 0x000fea0003800000 */
        .weak           $__internal_24_$__cuda_sm20_rcp_rn_f32_slowpath
        .type           $__internal_24_$__cuda_sm20_rcp_rn_f32_slowpath,@function
        .size           $__internal_24_$__cuda_sm20_rcp_rn_f32_slowpath,(.L_x_3501 - $__internal_24_$__cuda_sm20_rcp_rn_f32_slowpath)
$__internal_24_$__cuda_sm20_rcp_rn_f32_slowpath:
        /* <DEDUP_REMOVED lines=15> */
.L_x_2623:
        /* <DEDUP_REMOVED lines=33> */
.L_x_2625:
[----:B------:R1:W2:Y:S02]  /*c780*/  MUFU.RCP R2, R7 ;  /* 0x0000000700027308 */ /* 0x0002a40000001000 */
.L_x_2624:
[----:B------:R-:W-:Y:S05]  /*c790*/  BSYNC B0 ;  /* 0x0000000000007941 */ /* 0x000fea0003800000 */
.L_x_2622:
[----:B------:R-:W-:Y:S02]  /*c7a0*/  MOV R8, R6 ;  /* 0x0000000600087202 */ /* 0x000fe40000000f00 */
[----:B------:R-:W-:-:S04]  /*c7b0*/  MOV R9, 0x0 ;  /* 0x0000000000097802 */ /* 0x000fc80000000f00 */
[----:B-12---:R-:W-:Y:S05]  /*c7c0*/  RET.REL.NODEC R8 `(_ZN13pytorch_flash24flash_fwd_splitkv_kernelI23Flash_fwd_kernel_traitsILi128ELi64ELi128ELi4ELb0ELb0EN7cutlass10bfloat16_tE19Flash_kernel_traitsILi128ELi64ELi128ELi4ES3_EELb0ELb0ELb0ELb1ELb1ELb0ELb0ELb0EEEvNS_16Flash_fwd_paramsE) ;  /* 0xffffff38080c7950 */ /* 0x006fea0003c3ffff */
.L_x_2626:
        /* <DEDUP_REMOVED lines=11> */
.L_x_3501:


//--------------------- .text._ZN13pytorch_flash24flash_fwd_splitkv_kernelI23Flash_fwd_kernel_traitsILi128ELi64ELi128ELi4ELb0ELb0EN7cutlass10bfloat16_tE19Flash_kernel_traitsILi128ELi64ELi128ELi4ES3_EELb0ELb0ELb0ELb0ELb1ELb0ELb0ELb1EEEvNS_16Flash_fwd_paramsE --------------------------
	.section	.text._ZN13pytorch_flash24flash_fwd_splitkv_kernelI23Flash_fwd_kernel_traitsILi128ELi64ELi128ELi4ELb0ELb0EN7cutlass10bfloat16_tE19Flash_kernel_traitsILi128ELi64ELi128ELi4ES3_EELb0ELb0ELb0ELb0ELb1ELb0ELb0ELb1EEEvNS_16Flash_fwd_paramsE,"ax",@progbits
	.sectionflags	@"SHF_BARRIERS=1"
	.align	128
        .global         _ZN13pytorch_flash24flash_fwd_splitkv_kernelI23Flash_fwd_kernel_traitsILi128ELi64ELi128ELi4ELb0ELb0EN7cutlass10bfloat16_tE19Flash_kernel_traitsILi128ELi64ELi128ELi4ES3_EELb0ELb0ELb0ELb0ELb1ELb0ELb0ELb1EEEvNS_16Flash_fwd_paramsE
        .type           _ZN13pytorch_flash24flash_fwd_splitkv_kernelI23Flash_fwd_kernel_traitsILi128ELi64ELi128ELi4ELb0ELb0EN7cutlass10bfloat16_tE19Flash_kernel_traitsILi128ELi64ELi128ELi4ES3_EELb0ELb0ELb0ELb0ELb1ELb0ELb0ELb1EEEvNS_16Flash_fwd_paramsE,@function
        .size           _ZN13pytorch_flash24flash_fwd_splitkv_kernelI23Flash_fwd_kernel_traitsILi128ELi64ELi128ELi4ELb0ELb0EN7cutlass10bfloat16_tE19Flash_kernel_traitsILi128ELi64ELi128ELi4ES3_EELb0ELb0ELb0ELb0ELb1ELb0ELb0ELb1EEEvNS_16Flash_fwd_paramsE,(.L_x_3502 - _ZN13pytorch_flash24flash_fwd_splitkv_kernelI23Flash_fwd_kernel_traitsILi128ELi64ELi128ELi4ELb0ELb0EN7cutlass10bfloat16_tE19Flash_kernel_traitsILi128ELi64ELi128ELi4ES3_EELb0ELb0ELb0ELb0ELb1ELb0ELb0ELb1EEEvNS_16Flash_fwd_paramsE)
        .other          _ZN13pytorch_flash24flash_fwd_splitkv_kernelI23Flash_fwd_kernel_traitsILi128ELi64ELi128ELi4ELb0ELb0EN7cutlass10bfloat16_tE19Flash_kernel_traitsILi128ELi64ELi128ELi4ES3_EELb0ELb0ELb0ELb0ELb1ELb0ELb0ELb1EEEvNS_16Flash_fwd_paramsE,@"STO_CUDA_ENTRY STV_DEFAULT"
_ZN13pytorch_flash24flash_fwd_splitkv_kernelI23Flash_fwd_kernel_traitsILi128ELi64ELi128ELi4ELb0ELb0EN7cutlass10bfloat16_tE19Flash_kernel_traitsILi128ELi64ELi128ELi4ES3_EELb0ELb0ELb0ELb0ELb1ELb0ELb0ELb1EEEvNS_16Flash_fwd_paramsE:
.text._ZN13pytorch_flash24flash_fwd_splitkv_kernelI23Flash_fwd_kernel_traitsILi128ELi64ELi128ELi4ELb0ELb0EN7cutlass10bfloat16_tE19Flash_kernel_traitsILi128ELi64ELi128ELi4ES3_EELb0ELb0ELb0ELb0ELb1ELb0ELb0ELb1EEEvNS_16Flash_fwd_paramsE:
[----:B------:R-:W1:Y:S01]  /*0000*/  LDC R1, c[0x0][0x28] ;  /* 0x00000a00ff017b82 */ /* 0x000e620000000800 */
[----:B------:R-:W2:Y:S07]  /*0010*/  S2R R23, SR_CTAID.Y ;  /* 0x0000000000177919 */ /* 0x000eae0000002600 */
[----:B------:R-:W2:Y:S01]  /*0020*/  LDC.64 R4, c[0x0][0x2f0] ;  /* 0x0000bc00ff047b82 */ /* 0x000ea20000000a00 */
[----:B------:R-:W-:Y:S01]  /*0030*/  ULDC.64 UR4, c[0x0][0x2f0] ;  /* 0x0000bc0000047ab9 */ /* 0x000fe20000000a00 */
[----:B------:R-:W-:Y:S01]  /*0040*/  IMAD.MOV.U32 R227, RZ, RZ, -0x1 ;  /* 0xffffffffffe37424 */ /* 0x000fe200078e00ff */
[----:B------:R-:W-:Y:S01]  /*0050*/  ISETP.NE.U32.AND P1, PT, RZ, UR4, PT ;  /* 0x00000004ff007c0c */ /* 0x000fe2000bf25070 */
[----:B------:R-:W-:Y:S01]  /*0060*/  ULDC.64 UR6, c[0x0][0x208] ;  /* 0x0000820000067ab9 */ /* 0x000fe20000000a00 */
[----:B------:R-:W-:-:S02]  /*0070*/  ULDC.64 UR8, c[0x0][0x300] ;  /* 0x0000c00000087ab9 */ /* 0x000fc40000000a00 */
[----:B------:R-:W-:Y:S01]  /*0080*/  ISETP.NE.AND.EX P1, PT, RZ, UR5, PT, P1 ;  /* 0x00000005ff007c0c */ /* 0x000fe2000bf25310 */
[----:B------:R-:W3:Y:S08]  /*0090*/  LDC.U8 R0, c[0x0][0x3c2] ;  /* 0x0000f080ff007b82 */ /* 0x000ef00000000000 */
[----:B------:R-:W4:Y:S08]  /*00a0*/  LDC.64 R2, c[0x0][0x2f8] ;  /* 0x0000be00ff027b82 */ /* 0x000f300000000a00 */
[----:B------:R-:W1:Y:S01]  /*00b0*/  LDC.64 R6, c[0x0][0x2f8] ;  /* 0x0000be00ff067b82 */ /* 0x000e620000000a00 */
[----:B--2---:R-:W-:-:S07]  /*00c0*/  IMAD.WIDE R4, R23, 0x4, R4 ;  /* 0x0000000417047825 */ /* 0x004fce00078e0204 */
[----:B------:R-:W2:Y:S01]  /*00d0*/  LDC.64 R158, c[0x0][0x300] ;  /* 0x0000c000ff9e7b82 */ /* 0x000ea20000000a00 */
[----:B------:R-:W2:Y:S04]  /*00e0*/  @P1 LDG.E R227, desc[UR6][R4.64] ;  /* 0x0000000604e31981 */ /* 0x000ea8000c1e1900 */
[----:B------:R2:W2:Y:S01]  /*00f0*/  @P1 LDG.E R226, desc[UR6][R4.64+0x4] ;  /* 0x0000040604e21981 */ /* 0x0004a2000c1e1900 */
[----:B---3--:R-:W-:Y:S01]  /*0100*/  ISETP.NE.AND P2, PT, R0, RZ, PT ;  /* 0x000000ff0000720c */ /* 0x008fe20003f45270 */
[----:B------:R-:W-:Y:S01]  /*0110*/  IMAD.MOV.U32 R19, RZ, RZ, -0x1 ;  /* 0xffffffffff137424 */ /* 0x000fe200078e00ff */
[----:B----4-:R-:W-:Y:S01]  /*0120*/  ISETP.EQ.U32.AND P3, PT, R2, RZ, PT ;  /* 0x000000ff0200720c */ /* 0x010fe20003f62070 */
[----:B------:R-:W-:Y:S01]  /*0130*/  IMAD.MOV.U32 R8, RZ, RZ, RZ ;  /* 0x000000ffff087224 */ /* 0x000fe200078e00ff */
[----:B------:R-:W-:-:S02]  /*0140*/  ISETP.NE.U32.AND P0, PT, RZ, UR8, PT ;  /* 0x00000008ff007c0c */ /* 0x000fc4000bf05070 */
[----:B------:R-:W-:Y:S01]  /*0150*/  ISETP.EQ.OR.EX P3, PT, R3, RZ, !P2, P3 ;  /* 0x000000ff0300720c */ /* 0x000fe20005762730 */
[----:B-1----:R-:W-:Y:S01]  /*0160*/  IMAD.WIDE R6, R23, 0x4, R6 ;  /* 0x0000000417067825 */ /* 0x002fe200078e0206 */
[----:B------:R-:W-:-:S03]  /*0170*/  ISETP.NE.AND.EX P0, PT, RZ, UR9, PT, P0 ;  /* 0x00000009ff007c0c */ /* 0x000fc6000bf05300 */
[----:B--2---:R-:W-:-:S08]  /*0180*/  IMAD.WIDE R158, R23, 0x4, R158 ;  /* 0x00000004179e7825 */ /* 0x004fd000078e029e */
[----:B------:R1:W5:Y:S04]  /*0190*/  @!P3 LDG.E R19, desc[UR6][R6.64] ;  /* 0x000000060613b981 */ /* 0x000368000c1e1900 */
[----:B------:R1:W5:Y:S01]  /*01a0*/  @P0 LDG.E R8, desc[UR6][R158.64] ;  /* 0x000000069e080981 */ /* 0x000362000c1e1900 */
[--C-:B------:R-:W-:Y:S01]  /*01b0*/  SHF.R.S32.HI R5, RZ, 0x1f, R23.reuse ;  /* 0x0000001fff057819 */ /* 0x100fe20000011417 */
[----:B------:R-:W-:Y:S01]  /*01c0*/  IMAD.MOV.U32 R9, RZ, RZ, R23 ;  /* 0x000000ffff097224 */ /* 0x000fe200078e0017 */
[----:B------:R-:W2:Y:S01]  /*01d0*/  S2R R17, SR_CTAID.X ;  /* 0x0000000000117919 */ /* 0x000ea20000002500 */
[----:B------:R-:W3:Y:S01]  /*01e0*/  S2R R154, SR_CTAID.Z ;  /* 0x00000000009a7919 */ /* 0x000ee20000002700 */
[----:B------:R-:W4:Y:S01]  /*01f0*/  S2R R65, SR_TID.X ;  /* 0x0000000000417919 */ /* 0x000f220000002100 */
[----:B------:R-:W-:-:S06]  /*0200*/  @P1 IMAD.IADD R226, R226, 0x1, -R227 ;  /* 0x00000001e2e21824 */ /* 0x000fcc00078e0ae3 */
[----:B------:R-:W1:Y:S01]  /*0210*/  @!P1 LDC R226, c[0x0][0x2c4] ;  /* 0x0000b100ffe29b82 */ /* 0x000e620000000800 */
[----:B------:R-:W-:-:S04]  /*0220*/  ISETP.NE.U32.AND P1, PT, R2, RZ, PT ;  /* 0x000000ff0200720c */ /* 0x000fc80003f25070 */
[----:B------:R-:W-:-:S13]  /*0230*/  ISETP.NE.AND.EX P1, PT, R3, RZ, PT, P1 ;  /* 0x000000ff0300720c */ /* 0x000fda0003f25310 */
[----:B--234-:R-:W-:Y:S05]  /*0240*/  @!P1 BRA `(.L_x_2627) ;  /* 0x0000000000109947 */ /* 0x01cfea0003800000 */
[----:B------:R-:W2:Y:S02]  /*0250*/  @P2 LDG.E R0, desc[UR6][R6.64+0x4] ;  /* 0x0000040606002981 */ /* 0x000ea4000c1e1900 */
[----:B--2--5:R-:W-:-:S06]  /*0260*/  @P2 IADD3 R87, R0, -R19, RZ ;  /* 0x8000001300572210 */ /* 0x024fcc0007ffe0ff */
[----:B------:R3:W5:Y:S01]  /*0270*/  @!P2 LDG.E R87, desc[UR6][R6.64] ;  /* 0x000000060657a981 */ /* 0x000762000c1e1900 */
[----:B------:R-:W-:Y:S05]  /*0280*/  BRA `(.L_x_2628) ;  /* 0x0000000000047947 */ /* 0x000fea0003800000 */
.L_x_2627:
[----:B------:R-:W2:Y:S02]  /*0290*/  LDC R87, c[0x0][0x2c8] ;  /* 0x0000b200ff577b82 */ /* 0x000ea40000000800 */
.L_x_2628:
[----:B------:R-:W4:Y:S02]  /*02a0*/  LDC.64 R2, c[0x0][0x308] ;  /* 0x0000c200ff027b82 */ /* 0x000f240000000a00 */
[----:B----4-:R-:W-:-:S04]  /*02b0*/  ISETP.NE.U32.AND P3, PT, R2, RZ, PT ;  /* 0x000000ff0200720c */ /* 0x010fc80003f65070 */
[----:B------:R-:W-:-:S13]  /*02c0*/  ISETP.NE.AND.EX P3, PT, R3, RZ, PT, P3 ;  /* 0x000000ff0300720c */ /* 0x000fda0003f65330 */
[----:B------:R-:W4:Y:S01]  /*02d0*/  @P3 LDC.64 R2, c[0x0][0x308] ;  /* 0x0000c200ff023b82 */ /* 0x000f220000000a00 */
[----:B------:R-:W-:-:S07]  /*02e0*/  IMAD.SHL.U32 R151, R17, 0x40, RZ ;  /* 0x0000004011977824 */ /* 0x000fce00078e00ff */
[----:B------:R-:W3:Y:S02]  /*02f0*/  @!P3 LDC R0, c[0x0][0x2cc] ;  /* 0x0000b300ff00bb82 */ /* 0x000ee40000000800 */
[----:B-1-34-:R-:W-:-:S06]  /*0300*/  @P3 IMAD.WIDE R6, R23, 0x4, R2 ;  /* 0x0000000417063825 */ /* 0x01afcc00078e0202 */
[----:B------:R-:W1:Y:S01]  /*0310*/  @!P3 LDC.64 R2, c[0x0][0x318] ;  /* 0x0000c600ff02bb82 */ /* 0x000e620000000a00 */
[----:B------:R-:W3:Y:S01]  /*0320*/  @P3 LDG.E R7, desc[UR6][R6.64] ;  /* 0x0000000606073981 */ /* 0x000ee2000c1e1900 */
[----:B------:R-:W-:Y:S01]  /*0330*/  ISETP.GT.AND P2, PT, R226, R151, PT ;  /* 0x00000097e200720c */ /* 0x000fe20003f44270 */
[----:B--2--5:R-:W-:Y:S01]  /*0340*/  IMAD.IADD R87, R87, 0x1, -R8 ;  /* 0x0000000157577824 */ /* 0x024fe200078e0a08 */
[----:B-1----:R-:W-:-:S04]  /*0350*/  @!P3 ISETP.NE.U32.AND P1, PT, R2, RZ, PT ;  /* 0x000000ff0200b20c */ /* 0x002fc80003f25070 */
[----:B------:R-:W-:-:S04]  /*0360*/  @!P3 ISETP.NE.AND.EX P1, PT, R3, RZ, PT, P1 ;  /* 0x000000ff0300b20c */ /* 0x000fc80003f25310 */
[----:B------:R-:W-:Y:S01]  /*0370*/  @!P3 SEL R0, R0, RZ, P1 ;  /* 0x000000ff0000b207 */ /* 0x000fe20000800000 */
[----:B---3--:R-:W-:Y:S02]  /*0380*/  @P3 IMAD.IADD R66, R7, 0x1, -R8 ;  /* 0x0000000107423824 */ /* 0x008fe400078e0a08 */
[----:B------:R-:W-:Y:S06]  /*0390*/  @!P2 EXIT ;  /* 0x000000000000a94d */ /* 0x000fec0003800000 */
[----:B------:R-:W-:Y:S01]  /*03a0*/  @!P3 IMAD.IADD R66, R87, 0x1, R0 ;  /* 0x000000015742b824 */ /* 0x000fe200078e0200 */
[----:B------:R-:W-:Y:S02]  /*03b0*/  ULDC UR5, c[0x0][0x2c8] ;  /* 0x0000b20000057ab9 */ /* 0x000fe40000000800 */
[----:B------:R-:W-:Y:S01]  /*03c0*/  UIADD3 UR5, UR5, 0x7f, URZ ;  /* 0x0000007f05057890 */ /* 0x000fe2000fffe03f */
[----:B------:R-:W-:-:S03]  /*03d0*/  VIADD R3, R66, 0x7f ;  /* 0x0000007f42037836 */ /* 0x000fc60000000000 */
[----:B------:R-:W-:Y:S02]  /*03e0*/  USHF.R.S32.HI UR4, URZ, 0x1f, UR5 ;  /* 0x0000001f3f047899 */ /* 0x000fe40008011405 */
[----:B------:R-:W-:Y:S02]  /*03f0*/  SHF.R.S32.HI R0, RZ, 0x1f, R3 ;  /* 0x0000001fff007819 */ /* 0x000fe40000011403 */
[----:B------:R-:W-:Y:S02]  /*0400*/  ULEA.HI UR4, UR4, UR5, URZ, 0x7 ;  /* 0x0000000504047291 */ /* 0x000fe4000f8f383f */
[----:B------:R-:W-:Y:S02]  /*0410*/  LEA.HI R0, R0, R3, RZ, 0x7 ;  /* 0x0000000300007211 */ /* 0x000fe400078f38ff */
[----:B------:R-:W-:Y:S02]  /*0420*/  USHF.R.S32.HI UR4, URZ, 0x7, UR4 ;  /* 0x000000073f047899 */ /* 0x000fe40008011404 */
[----:B------:R-:W-:-:S04]  /*0430*/  SHF.R.S32.HI R53, RZ, 0x7, R0 ;  /* 0x00000007ff357819 */ /* 0x000fc80000011400 */
[----:B------:R-:W-:-:S04]  /*0440*/  VIMNMX R53, R53, UR4, PT ;  /* 0x0000000435357c48 */ /* 0x000fc8000bfe0100 */
[----:B------:R-:W-:-:S13]  /*0450*/  ISETP.GT.AND P1, PT, R53, RZ, PT ;  /* 0x000000ff3500720c */ /* 0x000fda0003f24270 */
[----:B------:R-:W-:Y:S05]  /*0460*/  @P1 BRA `(.L_x_2629) ;  /* 0x0000000400e81947 */ /* 0x000fea0003800000 */
[----:B------:R-:W-:Y:S01]  /*0470*/  ISETP.NE.AND P0, PT, R227, -0x1, PT ;  /* 0xffffffffe300780c */ /* 0x000fe20003f05270 */
[----:B------:R-:W1:Y:S01]  /*0480*/  LDC.64 R6, c[0x0][0x298] ;  /* 0x0000a600ff067b82 */ /* 0x000e620000000a00 */
[----:B------:R-:W-:Y:S01]  /*0490*/  SHF.R.S32.HI R4, RZ, 0x1f, R65 ;  /* 0x0000001fff047819 */ /* 0x000fe20000011441 */
[----:B------:R-:W-:Y:S01]  /*04a0*/  ULDC.64 UR4, c[0x0][0x2a0] ;  /* 0x0000a80000047ab9 */ /* 0x000fe20000000a00 */
[----:B------:R-:W-:Y:S01]  /*04b0*/  SHF.R.S32.HI R9, RZ, 0x1f, R151 ;  /* 0x0000001fff097819 */ /* 0x000fe20000011497 */
[----:B------:R-:W-:Y:S01]  /*04c0*/  ULDC UR8, c[0x0][0x270] ;  /* 0x00009c0000087ab9 */ /* 0x000fe20000000800 */
[----:B------:R-:W-:Y:S01]  /*04d0*/  LEA.HI R4, R4, R65, RZ, 0x3 ;  /* 0x0000004104047211 */ /* 0x000fe200078f18ff */
[----:B------:R-:W-:Y:S01]  /*04e0*/  BSSY B0, `(.L_x_2630) ;  /* 0x0000031000007945 */ /* 0x000fe20003800000 */
[----:B------:R-:W-:Y:S02]  /*04f0*/  LOP3.LUT P6, RZ, R65, 0x7, RZ, 0xc0, !PT ;  /* 0x0000000741ff7812 */ /* 0x000fe400078cc0ff */
[----:B------:R-:W-:-:S02]  /*0500*/  LOP3.LUT R0, R4, 0x1ffffff8, RZ, 0xc0, !PT ;  /* 0x1ffffff804007812 */ /* 0x000fc400078ec0ff */
[----:B------:R-:W-:Y:S01]  /*0510*/  SHF.R.S32.HI R4, RZ, 0x3, R4 ;  /* 0x00000003ff047819 */ /* 0x000fe20000011404 */
[----:B------:R-:W2:Y:S02]  /*0520*/  @!P0 LDC.64 R2, c[0x0][0x290] ;  /* 0x0000a400ff028b82 */ /* 0x000ea40000000a00 */
[----:B------:R-:W-:-:S04]  /*0530*/  IMAD.IADD R0, R65, 0x1, -R0 ;  /* 0x0000000141007824 */ /* 0x000fc800078e0a00 */
[----:B------:R-:W-:-:S05]  /*0540*/  IMAD.SHL.U32 R14, R0, 0x8, RZ ;  /* 0x00000008000e7824 */ /* 0x000fca00078e00ff */
[----:B------:R-:W-:Y:S01]  /*0550*/  SHF.R.S32.HI R15, RZ, 0x1f, R14 ;  /* 0x0000001fff0f7819 */ /* 0x000fe2000001140e */
[----:B-1----:R-:W-:-:S04]  /*0560*/  @P0 IMAD.WIDE.U32 R10, R227, R6, RZ ;  /* 0x00000006e30a0225 */ /* 0x002fc800078e00ff */
[-C--:B------:R-:W-:Y:S02]  /*0570*/  IMAD R0, R9, R6.reuse, RZ ;  /* 0x0000000609007224 */ /* 0x080fe400078e02ff */
[----:B------:R-:W-:-:S04]  /*0580*/  IMAD.WIDE.U32 R14, R151, R6, R14 ;  /* 0x00000006970e7225 */ /* 0x000fc800078e000e */
[----:B------:R-:W-:Y:S02]  /*0590*/  @P0 IMAD R227, R227, R7, R11 ;  /* 0x00000007e3e30224 */ /* 0x000fe400078e020b */
[-C--:B--2---:R-:W-:Y:S02]  /*05a0*/  @!P0 IMAD R8, R5, R2.reuse, RZ ;  /* 0x0000000205088224 */ /* 0x084fe400078e02ff */
[----:B------:R-:W-:-:S04]  /*05b0*/  @!P0 IMAD.WIDE.U32 R12, R23, R2, RZ ;  /* 0x00000002170c8225 */ /* 0x000fc800078e00ff */
[----:B------:R-:W-:Y:S01]  /*05c0*/  @!P0 IMAD R3, R23, R3, R8 ;  /* 0x0000000317038224 */ /* 0x000fe200078e0208 */
[----:B------:R-:W-:Y:S01]  /*05d0*/  IADD3 R8, R4, 0x10, RZ ;  /* 0x0000001004087810 */ /* 0x000fe20007ffe0ff */
[----:B------:R-:W-:Y:S02]  /*05e0*/  @!P0 IMAD.MOV.U32 R10, RZ, RZ, R12 ;  /* 0x000000ffff0a8224 */ /* 0x000fe400078e000c */
[----:B------:R-:W-:Y:S01]  /*05f0*/  IMAD R0, R151, R7, R0 ;  /* 0x0000000797007224 */ /* 0x000fe200078e0200 */
[----:B------:R-:W-:Y:S01]  /*0600*/  @!P0 IADD3 R227, R13, R3, RZ ;  /* 0x000000030de38210 */ /* 0x000fe20007ffe0ff */
[----:B------:R-:W-:Y:S01]  /*0610*/  IMAD.IADD R5, R226, 0x1, -R151 ;  /* 0x00000001e2057824 */ /* 0x000fe200078e0a97 */
[----:B------:R-:W-:Y:S01]  /*0620*/  IADD3 R10, P0, R10, R14, RZ ;  /* 0x0000000e0a0a7210 */ /* 0x000fe20007f1e0ff */
[C---:B------:R-:W-:Y:S01]  /*0630*/  VIADD R2, R4.reuse, 0x20 ;  /* 0x0000002004027836 */ /* 0x040fe20000000000 */
[----:B------:R-:W-:Y:S02]  /*0640*/  SHF.R.S32.HI R3, RZ, 0x1f, R154 ;  /* 0x0000001fff037819 */ /* 0x000fe4000001149a */
[----:B------:R-:W-:Y:S01]  /*0650*/  IADD3.X R11, R227, R15, R0, P0, !PT ;  /* 0x0000000fe30b7210 */ /* 0x000fe200007fe400 */
[----:B------:R-:W-:Y:S01]  /*0660*/  IMAD R0, R23, UR8, R154 ;  /* 0x0000000817007c24 */ /* 0x000fe2000f8e029a */
[-C--:B------:R-:W-:Y:S01]  /*0670*/  ISETP.GE.AND P0, PT, R4, R5.reuse, PT ;  /* 0x000000050400720c */ /* 0x080fe20003f06270 */
[----:B------:R-:W-:Y:S01]  /*0680*/  IMAD R3, R3, UR4, RZ ;  /* 0x0000000403037c24 */ /* 0x000fe2000f8e02ff */
[----:B------:R-:W-:-:S02]  /*0690*/  ISETP.GE.AND P2, PT, R8, R5, PT ;  /* 0x000000050800720c */ /* 0x000fc40003f46270 */
[-C--:B------:R-:W-:Y:S01]  /*06a0*/  ISETP.GE.OR P4, PT, R8, R5.reuse, P6 ;  /* 0x000000050800720c */ /* 0x080fe20003786670 */
[----:B------:R-:W-:Y:S01]  /*06b0*/  IMAD R3, R154, UR5, R3 ;  /* 0x000000059a037c24 */ /* 0x000fe2000f8e0203 */
[-C--:B------:R-:W-:Y:S01]  /*06c0*/  ISETP.GE.AND P1, PT, R2, R5.reuse, PT ;  /* 0x000000050200720c */ /* 0x080fe20003f26270 */
[----:B------:R-:W-:Y:S01]  /*06d0*/  IMAD.WIDE.U32 R154, R154, UR4, R10 ;  /* 0x000000049a9a7c25 */ /* 0x000fe2000f8e000a */
[----:B------:R-:W-:Y:S01]  /*06e0*/  ULDC UR4, c[0x0][0x2c4] ;  /* 0x0000b10000047ab9 */ /* 0x000fe20000000800 */
[-C--:B------:R-:W-:Y:S02]  /*06f0*/  ISETP.GE.OR P3, PT, R2, R5.reuse, P6 ;  /* 0x000000050200720c */ /* 0x080fe40003766670 */
[----:B------:R-:W-:Y:S01]  /*0700*/  IMAD R151, R0, UR4, R151 ;  /* 0x0000000400977c24 */ /* 0x000fe2000f8e0297 */
[----:B------:R-:W-:Y:S02]  /*0710*/  ISETP.GE.OR P5, PT, R4, R5, P6 ;  /* 0x000000050400720c */ /* 0x000fe400037a6670 */
[----:B------:R-:W-:-:S02]  /*0720*/  SHF.R.S32.HI R8, RZ, 0x1f, R4 ;  /* 0x0000001fff087819 */ /* 0x000fc40000011404 */
[----:B------:R-:W-:Y:S01]  /*0730*/  IADD3 R15, R155, R3, RZ ;  /* 0x000000039b0f7210 */ /* 0x000fe20007ffe0ff */
        /* <DEDUP_REMOVED lines=11> */
.L_x_2631:
[----:B------:R-:W-:Y:S05]  /*07f0*/  BSYNC B0 ;  /* 0x0000000000007941 */ /* 0x000fea0003800000 */
.L_x_2630:
        /* <DEDUP_REMOVED lines=17> */
.L_x_2633:
[----:B------:R-:W-:Y:S05]  /*0910*/  BSYNC B0 ;  /* 0x0000000000007941 */ /* 0x000fea0003800000 */
.L_x_2632:
        /* <DEDUP_REMOVED lines=16> */
.L_x_2635:
[----:B------:R-:W-:Y:S05]  /*0a20*/  BSYNC B0 ;  /* 0x0000000000007941 */ /* 0x000fea0003800000 */
.L_x_2634:
        /* <DEDUP_REMOVED lines=14> */
.L_x_2637:
[----:B------:R-:W-:Y:S05]  /*0b10*/  BSYNC B0 ;  /* 0x0000000000007941 */ /* 0x000fea0003800000 */
.L_x_2636:
[----:B------:R-:W-:Y:S01]  /*0b20*/  ISETP.GE.OR P6, PT, R10, R5, P6 ;  /* 0x000000050a00720c */ /* 0x000fe200037c6670 */
[----:B------:R-:W-:Y:S01]  /*0b30*/  ULDC.64 UR4, c[0x0][0x2b0] ;  /* 0x0000ac0000047ab9 */ /* 0x000fe20000000a00 */
[----:B------:R-:W-:Y:S01]  /*0b40*/  LEA.HI.X.SX32 R151, R151, R8, 0x1, P0 ;  /* 0x0000000897977211 */ /* 0x000fe200000f0eff */
[----:B------:R-:W-:Y:S01]  /*0b50*/  @!P5 IMAD.MOV.U32 R9, RZ, RZ, 0x7f800000 ;  /* 0x7f800000ff09d424 */ /* 0x000fe200078e00ff */
[C---:B------:R-:W-:Y:S01]  /*0b60*/  LEA R4, P0, R2.reuse, UR4, 0x2 ;  /* 0x0000000402047c11 */ /* 0x040fe2000f8010ff */
[----:B---3--:R-:W-:Y:S02]  /*0b70*/  @!P4 IMAD.MOV.U32 R7, RZ, RZ, 0x7f800000 ;  /* 0x7f800000ff07c424 */ /* 0x008fe400078e00ff */
[----:B------:R-:W-:Y:S01]  /*0b80*/  @!P3 IMAD.MOV.U32 R3, RZ, RZ, 0x7f800000 ;  /* 0x7f800000ff03b424 */ /* 0x000fe200078e00ff */
        /* <DEDUP_REMOVED lines=8> */
.L_x_2629:
[----:B------:R-:W1:Y:S01]  /*0c10*/  LDC.64 R2, c[0x0][0x368] ;  /* 0x0000da00ff027b82 */ /* 0x000e620000000a00 */
[----:B------:R-:W-:Y:S01]  /*0c20*/  ULDC.64 UR10, c[0x0][0x370] ;  /* 0x0000dc00000a7ab9 */ /* 0x000fe20000000a00 */
[----:B-1----:R-:W-:-:S04]  /*0c30*/  ISETP.NE.U32.AND P1, PT, R2, RZ, PT ;  /* 0x000000ff0200720c */ /* 0x002fc80003f25070 */
[----:B------:R-:W-:-:S13]  /*0c40*/  ISETP.NE.AND.EX P1, PT, R3, RZ, PT, P1 ;  /* 0x000000ff0300720c */ /* 0x000fda0003f25310 */
[----:B------:R-:W1:Y:S01]  /*0c50*/  @P1 LDC.64 R2, c[0x0][0x368] ;  /* 0x0000da00ff021b82 */ /* 0x000e620000000a00 */
[----:B------:R-:W-:Y:S01]  /*0c60*/  UPLOP3.LUT UP0, UPT, UPT, UPT, UPT, 0x40, 0x0 ;  /* 0x000000000000789c */ /* 0x000fe20003f0e870 */
[----:B-1----:R-:W-:-:S05]  /*0c70*/  @P1 IMAD.WIDE R2, R23, 0x4, R2 ;  /* 0x0000000417021825 */ /* 0x002fca00078e0202 */
[----:B------:R1:W5:Y:S01]  /*0c80*/  @P1 LDG.E R23, desc[UR6][R2.64] ;  /* 0x0000000602171981 */ /* 0x000362000c1e1900 */
[----:B------:R-:W-:Y:S02]  /*0c90*/  ISETP.NE.U32.AND P1, PT, RZ, UR10, PT ;  /* 0x0000000aff007c0c */ /* 0x000fe4000bf25070 */
[----:B------:R-:W-:Y:S02]  /*0ca0*/  CS2R R230, SRZ ;  /* 0x0000000000e67805 */ /* 0x000fe4000001ff00 */
[----:B------:R-:W-:-:S13]  /*0cb0*/  ISETP.NE.AND.EX P1, PT, RZ, UR11, PT, P1 ;  /* 0x0000000bff007c0c */ /* 0x000fda000bf25310 */
[----:B------:R-:W-:Y:S05]  /*0cc0*/  @!P1 BRA `(.L_x_2638) ;  /* 0x00000000003c9947 */ /* 0x000fea0003800000 */
[----:B------:R-:W-:Y:S01]  /*0cd0*/  R2UR UR13, R5 ;  /* 0x00000000050d72ca */ /* 0x000fe200000e0000 */
[----:B------:R-:W-:Y:S01]  /*0ce0*/  ULDC.64 UR4, c[0x0][0x378] ;  /* 0x0000de0000047ab9 */ /* 0x000fe20000000a00 */
[C---:B------:R-:W-:Y:S02]  /*0cf0*/  R2UR UR14, R9.reuse ;  /* 0x00000000090e72ca */ /* 0x040fe400000e0000 */
[----:B------:R-:W-:-:S09]  /*0d00*/  R2UR UR12, R9 ;  /* 0x00000000090c72ca */ /* 0x000fd200000e0000 */
[----:B------:R-:W-:Y:S02]  /*0d10*/  UIMAD UR13, UR13, UR4, URZ ;  /* 0x000000040d0d72a4 */ /* 0x000fe4000f8e023f */
[----:B------:R-:W-:Y:S02]  /*0d20*/  UIMAD.WIDE.U32 UR14, UR14, UR4, URZ ;  /* 0x000000040e0e72a5 */ /* 0x000fe4000f8e003f */
[----:B------:R-:W-:Y:S02]  /*0d30*/  UIMAD UR5, UR12, UR5, UR13 ;  /* 0x000000050c0572a4 */ /* 0x000fe4000f8e020d */
[----:B------:R-:W-:Y:S02]  /*0d40*/  ULEA UR10, UP1, UR14, UR10, 0x2 ;  /* 0x0000000a0e0a7291 */ /* 0x000fe4000f82103f */
[----:B------:R-:W-:Y:S02]  /*0d50*/  UIADD3 UR5, UR15, UR5, URZ ;  /* 0x000000050f057290 */ /* 0x000fe4000fffe03f */
[----:B------:R-:W-:-:S02]  /*0d60*/  UISETP.NE.U32.AND UP0, UPT, UR10, URZ, UPT ;  /* 0x0000003f0a00728c */ /* 0x000fc4000bf05070 */
[----:B------:R-:W-:Y:S01]  /*0d70*/  USHF.L.U64.HI UR5, UR14, 0x2, UR5 ;  /* 0x000000020e057899 */ /* 0x000fe20008010205 */
[----:B------:R-:W-:-:S03]  /*0d80*/  IMAD.U32 R230, RZ, RZ, UR10 ;  /* 0x0000000affe67e24 */ /* 0x000fc6000f8e00ff */
[----:B------:R-:W-:-:S04]  /*0d90*/  UIADD3.X UR5, UR5, UR11, URZ, UP1, !UPT ;  /* 0x0000000b05057290 */ /* 0x000fc80008ffe43f */
[----:B------:R-:W-:Y:S02]  /*0da0*/  UISETP.NE.AND.EX UP0, UPT, UR5, URZ, UPT, UP0 ;  /* 0x0000003f0500728c */ /* 0x000fe4000bf05300 */
[----:B------:R-:W-:-:S09]  /*0db0*/  IMAD.U32 R231, RZ, RZ, UR5 ;  /* 0x00000005ffe77e24 */ /* 0x000fd2000f8e00ff */
.L_x_2638:
[----:B------:R-:W-:-:S13]  /*0dc0*/  PLOP3.LUT P1, PT, PT, PT, UP0, 0x40, 0x0 ;  /* 0x000000000000781c */ /* 0x000fda0003f2e808 */
[----:B------:R-:W-:Y:S05]  /*0dd0*/  @P1 BRA `(.L_x_2639) ;  /* 0x0000000400401947 */ /* 0x000fea0003800000 */
[----:B------:R-:W2:Y:S01]  /*0de0*/  LDC R8, c[0x0][0x380] ;  /* 0x0000e000ff087b82 */ /* 0x000ea20000000800 */
[----:B------:R-:W-:Y:S01]  /*0df0*/  LEA R15, R53, 0xffffff80, 0x7 ;  /* 0xffffff80350f7811 */ /* 0x000fe200078e38ff */
[----:B------:R-:W-:-:S06]  /*0e00*/  ULDC.64 UR4, c[0x0][0x230] ;  /* 0x00008c0000047ab9 */ /* 0x000fcc0000000a00 */
[----:B------:R-:W3:Y:S08]  /*0e10*/  LDC R11, c[0x0][0x278] ;  /* 0x00009e00ff0b7b82 */ /* 0x000ef00000000800 */
[----:B------:R-:W4:Y:S01]  /*0e20*/  LDC.64 R160, c[0x0][0x248] ;  /* 0x00009200ffa07b82 */ /* 0x000f220000000a00 */
[----:B-12---:R-:W-:-:S04]  /*0e30*/  IABS R2, R8 ;  /* 0x0000000800027213 */ /* 0x006fc80000000000 */
[----:B------:R-:W1:Y:S08]  /*0e40*/  I2F.RP R4, R2 ;  /* 0x0000000200047306 */ /* 0x000e700000209400 */
[----:B-1----:R-:W1:Y:S02]  /*0e50*/  MUFU.RCP R6, R4 ;  /* 0x0000000400067308 */ /* 0x002e640000001000 */
[----:B-1----:R-:W-:-:S06]  /*0e60*/  IADD3 R6, R6, 0xffffffe, RZ ;  /* 0x0ffffffe06067810 */ /* 0x002fcc0007ffe0ff */
[----:B------:R-:W1:Y:S02]  /*0e70*/  F2I.FTZ.U32.TRUNC.NTZ R7, R6 ;  /* 0x0000000600077305 */ /* 0x000e64000021f000 */
[----:B-1----:R-:W-:Y:S01]  /*0e80*/  IMAD.MOV R3, RZ, RZ, -R7 ;  /* 0x000000ffff037224 */ /* 0x002fe200078e0a07 */
[----:B------:R-:W-:-:S03]  /*0e90*/  MOV R6, RZ ;  /* 0x000000ff00067202 */ /* 0x000fc60000000f00 */
[----:B------:R-:W-:Y:S01]  /*0ea0*/  IMAD R0, R3, R2, RZ ;  /* 0x0000000203007224 */ /* 0x000fe200078e02ff */
[----:B------:R-:W-:-:S03]  /*0eb0*/  IABS R3, R15 ;  /* 0x0000000f00037213 */ /* 0x000fc60000000000 */
        /* <DEDUP_REMOVED lines=10> */
[----:B------:R-:W-:-:S13]  /*0f60*/  ISETP.GE.U32.AND P3, PT, R3, R2, PT ;  /* 0x000000020300720c */ /* 0x000fda0003f66070 */
[----:B------:R-:W-:-:S05]  /*0f70*/  @P3 IADD3 R13, R13, 0x1, RZ ;  /* 0x000000010d0d3810 */ /* 0x000fca0007ffe0ff */
[----:B------:R-:W-:Y:S01]  /*0f80*/  @!P1 IMAD.MOV R13, RZ, RZ, -R13 ;  /* 0x000000ffff0d9224 */ /* 0x000fe200078e0a0d */
[----:B------:R-:W-:-:S05]  /*0f90*/  @!P2 LOP3.LUT R13, RZ, R8, RZ, 0x33, !PT ;  /* 0x00000008ff0da212 */ /* 0x000fca00078e33ff */
[----:B------:R-:W-:-:S05]  /*0fa0*/  IMAD.WIDE R18, R13, 0x4, R230 ;  /* 0x000000040d127825 */ /* 0x000fca00078e02e6 */
[----:B------:R-:W2:Y:S01]  /*0fb0*/  LDG.E R4, desc[UR6][R18.64] ;  /* 0x0000000612047981 */ /* 0x000ea2000c1e1900 */
[----:B---3--:R-:W-:-:S04]  /*0fc0*/  IABS R2, R11 ;  /* 0x0000000b00027213 */ /* 0x008fc80000000000 */
[----:B------:R-:W1:Y:S08]  /*0fd0*/  I2F.RP R10, R2 ;  /* 0x00000002000a7306 */ /* 0x000e700000209400 */
[----:B-1----:R-:W1:Y:S02]  /*0fe0*/  MUFU.RCP R7, R10 ;  /* 0x0000000a00077308 */ /* 0x002e640000001000 */
[----:B-1----:R-:W-:-:S06]  /*0ff0*/  IADD3 R7, R7, 0xffffffe, RZ ;  /* 0x0ffffffe07077810 */ /* 0x002fcc0007ffe0ff */
[----:B------:R-:W1:Y:S02]  /*1000*/  F2I.FTZ.U32.TRUNC.NTZ R7, R7 ;  /* 0x0000000700077305 */ /* 0x000e64000021f000 */
[----:B-1----:R-:W-:-:S04]  /*1010*/  IMAD.MOV R0, RZ, RZ, -R7 ;  /* 0x000000ffff007224 */ /* 0x002fc800078e0a07 */
        /* <DEDUP_REMOVED lines=9> */
[----:B------:R-:W-:-:S12]  /*10b0*/  IMAD R15, R8, R6, R15 ;  /* 0x00000006080f7224 */ /* 0x000fd800078e020f */
        /* <DEDUP_REMOVED lines=20> */
[----:B----4-:R-:W-:-:S02]  /*1200*/  IMAD R6, R13, R160, RZ ;  /* 0x000000a00d067224 */ /* 0x010fc400078e02ff */
[----:B------:R-:W-:-:S04]  /*1210*/  IMAD.WIDE.U32 R10, R15, R160, R18 ;  /* 0x000000a00f0a7225 */ /* 0x000fc800078e0012 */
[----:B------:R-:W-:Y:S02]  /*1220*/  IMAD R6, R15, R161, R6 ;  /* 0x000000a10f067224 */ /* 0x000fe400078e0206 */
[----:B------:R-:W-:-:S03]  /*1230*/  IMAD.MOV.U32 R18, RZ, RZ, R10 ;  /* 0x000000ffff127224 */ /* 0x000fc600078e000a */
[----:B------:R-:W-:Y:S01]  /*1240*/  IADD3 R19, R11, R6, RZ ;  /* 0x000000060b137210 */ /* 0x000fe20007ffe0ff */
[----:B------:R-:W-:Y:S02]  /*1250*/  IMAD R11, R129, UR4, RZ ;  /* 0x00000004810b7c24 */ /* 0x000fe4000f8e02ff */
[----:B------:R-:W-:-:S04]  /*1260*/  IMAD.WIDE.U32 R6, R4, R2, RZ ;  /* 0x0000000204067225 */ /* 0x000fc800078e00ff */
[C---:B------:R-:W-:Y:S01]  /*1270*/  IMAD R11, R0.reuse, UR5, R11 ;  /* 0x00000005000b7c24 */ /* 0x040fe2000f8e020b */
[----:B------:R-:W-:Y:S01]  /*1280*/  MOV R2, R6 ;  /* 0x0000000600027202 */ /* 0x000fe20000000f00 */
[----:B------:R-:W-:-:S04]  /*1290*/  IMAD.WIDE.U32 R18, R0, UR4, R18 ;  /* 0x0000000400127c25 */ /* 0x000fc8000f8e0012 */
[----:B------:R-:W-:Y:S01]  /*12a0*/  IMAD.IADD R21, R7, 0x1, R3 ;  /* 0x0000000107157824 */ /* 0x000fe200078e0203 */
[----:B------:R-:W-:Y:S02]  /*12b0*/  IADD3 R19, R19, R11, RZ ;  /* 0x0000000b13137210 */ /* 0x000fe40007ffe0ff */
[----:B------:R-:W-:Y:S01]  /*12c0*/  MOV R4, R18 ;  /* 0x0000001200047202 */ /* 0x000fe20000000f00 */
[----:B------:R-:W-:Y:S06]  /*12d0*/  BRA `(.L_x_2640) ;  /* 0x0000000400347947 */ /* 0x000fec0003800000 */
.L_x_2639:
        /* <DEDUP_REMOVED lines=47> */
[----:B------:R-:W-:-:S07]  /*15d0*/  IADD3 R11, R11, R4, RZ ;  /* 0x000000040b0b7210 */ /* 0x000fce0007ffe0ff */
.L_x_2641:
[----:B------:R-:W-:Y:S01]  /*15e0*/  IMAD R4, R13, R160, RZ ;  /* 0x000000a00d047224 */ /* 0x000fe200078e02ff */
[----:B------:R-:W-:Y:S01]  /*15f0*/  @!P1 LOP3.LUT R0, RZ, R21, RZ, 0x33, !PT ;  /* 0x00000015ff009212 */ /* 0x000fe200078e33ff */
[----:B------:R-:W-:Y:S01]  /*1600*/  IMAD.WIDE.U32 R10, R160, R15, R10 ;  /* 0x0000000fa00a7225 */ /* 0x000fe200078e000a */
[----:B------:R-:W-:Y:S02]  /*1610*/  @P4 IADD3 R19, R8, R19, RZ ;  /* 0x0000001308134210 */ /* 0x000fe40007ffe0ff */
[----:B------:R-:W-:Y:S01]  /*1620*/  SHF.R.S32.HI R129, RZ, 0x1f, R0 ;  /* 0x0000001fff817819 */ /* 0x000fe20000011400 */
[----:B------:R-:W-:Y:S02]  /*1630*/  IMAD R4, R161, R15, R4 ;  /* 0x0000000fa1047224 */ /* 0x000fe400078e0204 */
[----:B-1----:R-:W-:-:S03]  /*1640*/  @P4 IMAD.WIDE.U32 R20, R19, R6, RZ ;  /* 0x0000000613144225 */ /* 0x002fc600078e00ff */
[----:B------:R-:W-:Y:S01]  /*1650*/  IADD3 R11, R11, R4, RZ ;  /* 0x000000040b0b7210 */ /* 0x000fe20007ffe0ff */
[-C--:B--2---:R-:W-:Y:S02]  /*1660*/  IMAD R4, R129, R2.reuse, RZ ;  /* 0x0000000281047224 */ /* 0x084fe400078e02ff */
[----:B------:R-:W-:Y:S02]  /*1670*/  @P4 IMAD R21, R19, R7, R21 ;  /* 0x0000000713154224 */ /* 0x000fe400078e0215 */
[----:B------:R-:W-:Y:S01]  /*1680*/  IMAD.WIDE.U32 R10, R0, R2, R10 ;  /* 0x00000002000a7225 */ /* 0x000fe200078e000a */
[----:B------:R-:W-:-:S03]  /*1690*/  @P4 MOV R2, R20 ;  /* 0x0000001400024202 */ /* 0x000fc60000000f00 */
[----:B------:R-:W-:Y:S01]  /*16a0*/  IMAD R3, R0, R3, R4 ;  /* 0x0000000300037224 */ /* 0x000fe200078e0204 */
[----:B------:R-:W-:-:S04]  /*16b0*/  MOV R4, R10 ;  /* 0x0000000a00047202 */ /* 0x000fc80000000f00 */
        /* <DEDUP_REMOVED lines=13> */
[----:B------:R-:W-:Y:S02]  /*1790*/  IADD3 R21, R21, R3, RZ ;  /* 0x0000000315157210 */ /* 0x000fe40007ffe0ff */
[----:B------:R-:W-:-:S07]  /*17a0*/  MOV R2, R20 ;  /* 0x0000001400027202 */ /* 0x000fce0000000f00 */
.L_x_2640:
[----:B------:R1:W5:Y:S01]  /*17b0*/  @P0 LDG.E R3, desc[UR6][R158.64] ;  /* 0x000000069e030981 */ /* 0x000362000c1e1900 */
[----:B------:R-:W-:Y:S01]  /*17c0*/  SHF.R.S32.HI R8, RZ, 0x1f, R65 ;  /* 0x0000001fff087819 */ /* 0x000fe20000011441 */
[----:B------:R-:W2:Y:S01]  /*17d0*/  LDC.64 R6, c[0x0][0x240] ;  /* 0x00009000ff067b82 */ /* 0x000ea20000000a00 */
[----:B------:R-:W-:Y:S01]  /*17e0*/  ISETP.NE.AND P1, PT, R227, -0x1, PT ;  /* 0xffffffffe300780c */ /* 0x000fe20003f25270 */
[----:B------:R-:W-:Y:S01]  /*17f0*/  ULDC.64 UR4, c[0x0][0x268] ;  /* 0x00009a0000047ab9 */ /* 0x000fe20000000a00 */
[CC--:B------:R-:W-:Y:S01]  /*1800*/  LEA.HI R10, R8.reuse, R65.reuse, RZ, 0x3 ;  /* 0x00000041080a7211 */ /* 0x0c0fe200078f18ff */
[----:B------:R-:W-:Y:S01]  /*1810*/  ULDC.64 UR14, c[0x0][0x220] ;  /* 0x00008800000e7ab9 */ /* 0x000fe20000000a00 */
[-C--:B------:R-:W-:Y:S01]  /*1820*/  LEA.HI R148, R8, R65.reuse, RZ, 0x4 ;  /* 0x0000004108947211 */ /* 0x080fe200078f20ff */
[----:B------:R-:W-:Y:S01]  /*1830*/  ULDC.64 UR10, c[0x0][0x218] ;  /* 0x00008600000a7ab9 */ /* 0x000fe20000000a00 */
[----:B------:R-:W-:Y:S01]  /*1840*/  SHF.R.S32.HI R228, RZ, 0x3, R10 ;  /* 0x00000003ffe47819 */ /* 0x000fe2000001140a */
[----:B------:R-:W3:Y:S01]  /*1850*/  LDC R146, c[0x0][0x2e0] ;  /* 0x0000b800ff927b82 */ /* 0x000ee20000000800 */
[----:B------:R-:W-:Y:S01]  /*1860*/  LOP3.LUT R10, R10, 0xfffffff8, RZ, 0xc0, !PT ;  /* 0xfffffff80a0a7812 */ /* 0x000fe200078ec0ff */
[----:B------:R-:W-:Y:S01]  /*1870*/  ULDC.64 UR12, c[0x0][0x258] ;  /* 0x00009600000c7ab9 */ /* 0x000fe20000000a00 */
[----:B------:R-:W-:Y:S01]  /*1880*/  LOP3.LUT R12, R148, 0xfffffff0, RZ, 0xc0, !PT ;  /* 0xfffffff0940c7812 */ /* 0x000fe200078ec0ff */
[----:B------:R-:W-:Y:S01]  /*1890*/  IMAD.SHL.U32 R25, R228, 0x40, RZ ;  /* 0x00000040e4197824 */ /* 0x000fe200078e00ff */
[----:B------:R-:W-:Y:S01]  /*18a0*/  SHF.R.S32.HI R229, RZ, 0x1f, R228 ;  /* 0x0000001fffe57819 */ /* 0x000fe200000114e4 */
[C---:B------:R-:W-:Y:S01]  /*18b0*/  IMAD.IADD R67, R65.reuse, 0x1, -R10 ;  /* 0x0000000141437824 */ /* 0x040fe200078e0a0a */
[----:B------:R-:W-:Y:S01]  /*18c0*/  LEA.HI R8, R8, R65, RZ, 0x6 ;  /* 0x0000004108087211 */ /* 0x000fe200078f30ff */
[----:B------:R-:W4:Y:S01]  /*18d0*/  @!P1 LDC.64 R10, c[0x0][0x228] ;  /* 0x00008a00ff0a9b82 */ /* 0x000f220000000a00 */
[----:B------:R-:W-:Y:S01]  /*18e0*/  IMAD.IADD R147, R65, 0x1, -R12 ;  /* 0x0000000141937824 */ /* 0x000fe200078e0a0c */
[----:B------:R-:W-:Y:S01]  /*18f0*/  LOP3.LUT R25, R25, 0x1c0, RZ, 0xc0, !PT ;  /* 0x000001c019197812 */ /* 0x000fe200078ec0ff */
[----:B------:R-:W-:Y:S01]  /*1900*/  IMAD.SHL.U32 R16, R67, 0x8, RZ ;  /* 0x0000000843107824 */ /* 0x000fe200078e00ff */
[----:B------:R-:W-:Y:S01]  /*1910*/  SHF.R.S32.HI R90, RZ, 0x1f, R87 ;  /* 0x0000001fff5a7819 */ /* 0x000fe20000011457 */
[----:B------:R-:W-:Y:S01]  /*1920*/  IMAD.SHL.U32 R149, R8, 0x8, RZ ;  /* 0x0000000808957824 */ /* 0x000fe200078e00ff */
[----:B------:R-:W-:Y:S01]  /*1930*/  SHF.R.S32.HI R68, RZ, 0x1f, R147 ;  /* 0x0000001fff447819 */ /* 0x000fe20000011493 */
[----:B------:R-:W-:Y:S01]  /*1940*/  IMAD.MOV.U32 R52, RZ, RZ, 0x10 ;  /* 0x00000010ff347424 */ /* 0x000fe200078e00ff */
[----:B-----5:R-:W-:Y:S01]  /*1950*/  LOP3.LUT R23, R25, 0x38, R16, 0xf8, !PT ;  /* 0x0000003819177812 */ /* 0x020fe200078ef810 */
[----:B--2---:R-:W-:Y:S01]  /*1960*/  @P1 IMAD.WIDE.U32 R26, R227, R6, RZ ;  /* 0x00000006e31a1225 */ /* 0x004fe200078e00ff */
[----:B------:R-:W-:-:S02]  /*1970*/  SHF.R.U32.HI R12, RZ, 0x3, R25 ;  /* 0x00000003ff0c7819 */ /* 0x000fc40000011619 */
[----:B------:R-:W-:Y:S01]  /*1980*/  LEA.HI R68, R68, R147, RZ, 0x3 ;  /* 0x0000009344447211 */ /* 0x000fe200078f18ff */
[----:B------:R-:W-:Y:S01]  /*1990*/  IMAD.WIDE R24, R17, 0x40, R228 ;  /* 0x0000004011187825 */ /* 0x000fe200078e02e4 */
[----:B------:R-:W-:Y:S02]  /*19a0*/  IADD3 R20, P2, R16, R2, RZ ;  /* 0x0000000210147210 */ /* 0x000fe40007f5e0ff */
[----:B------:R-:W-:Y:S01]  /*19b0*/  SHF.R.S32.HI R17, RZ, 0x1f, R16 ;  /* 0x0000001fff117819 */ /* 0x000fe20000011410 */
[----:B------:R-:W-:Y:S01]  /*19c0*/  IMAD.MOV.U32 R50, RZ, RZ, 0x20 ;  /* 0x00000020ff327424 */ /* 0x000fe200078e00ff */
[----:B------:R-:W-:Y:S01]  /*19d0*/  LOP3.LUT R12, R23, R12, RZ, 0x3c, !PT ;  /* 0x0000000c170c7212 */ /* 0x000fe200078e3cff */
[----:B------:R-:W-:Y:S01]  /*19e0*/  IMAD R23, R129, UR4, RZ ;  /* 0x0000000481177c24 */ /* 0x000fe2000f8e02ff */
[----:B------:R-:W-:Y:S01]  /*19f0*/  LOP3.LUT R2, R68, 0xfffffff8, RZ, 0xc0, !PT ;  /* 0xfffffff844027812 */ /* 0x000fe200078ec0ff */
[----:B------:R-:W-:Y:S01]  /*1a00*/  IMAD.SHL.U32 R138, R160, 0x10, RZ ;  /* 0x00000010a08a7824 */ /* 0x000fe200078e00ff */
[----:B------:R-:W-:Y:S01]  /*1a10*/  IADD3.X R21, R17, R21, RZ, P2, !PT ;  /* 0x0000001511157210 */ /* 0x000fe200017fe4ff */
[----:B------:R-:W-:Y:S01]  /*1a20*/  IMAD R23, R0, UR5, R23 ;  /* 0x0000000500177c24 */ /* 0x000fe2000f8e0217 */
[----:B------:R-:W-:Y:S01]  /*1a30*/  IADD3 R15, P2, R228, R15, RZ ;  /* 0x0000000fe40f7210 */ /* 0x000fe20007f5e0ff */
[----:B------:R-:W-:Y:S01]  /*1a40*/  IMAD.IADD R147, R147, 0x1, -R2 ;  /* 0x0000000193937824 */ /* 0x000fe200078e0a02 */
[----:B------:R-:W-:Y:S01]  /*1a50*/  LEA.HI R90, R90, R87, RZ, 0x7 ;  /* 0x000000575a5a7211 */ /* 0x000fe200078f38ff */
[----:B------:R-:W-:Y:S01]  /*1a60*/  IMAD.WIDE.U32 R28, R0, UR4, R20 ;  /* 0x00000004001c7c25 */ /* 0x000fe2000f8e0014 */
[----:B------:R-:W-:Y:S01]  /*1a70*/  ULDC.64 UR4, c[0x0][0x250] ;  /* 0x0000940000047ab9 */ /* 0x000fe20000000a00 */
[----:B---3--:R-:W-:-:S02]  /*1a80*/  LEA.HI R146, R146, R146, RZ, 0x1 ;  /* 0x0000009292927211 */ /* 0x008fc400078f08ff */
[-C--:B----4-:R-:W-:Y:S01]  /*1a90*/  @!P1 IMAD R2, R5, R10.reuse, RZ ;  /* 0x0000000a05029224 */ /* 0x090fe200078e02ff */
[----:B------:R-:W-:Y:S01]  /*1aa0*/  SHF.R.S32.HI R90, RZ, 0x7, R90 ;  /* 0x00000007ff5a7819 */ /* 0x000fe2000001145a */
[----:B------:R-:W-:Y:S01]  /*1ab0*/  IMAD.IADD R29, R29, 0x1, R23 ;  /* 0x000000011d1d7824 */ /* 0x000fe200078e0217 */
[----:B------:R-:W-:Y:S01]  /*1ac0*/  LOP3.LUT R149, R12, 0xfffffe00, R149, 0xf8, !PT ;  /* 0xfffffe000c957812 */ /* 0x000fe200078ef895 */
[C---:B------:R-:W-:Y:S01]  /*1ad0*/  @!P1 IMAD.WIDE.U32 R22, R9.reuse, R10, RZ ;  /* 0x0000000a09169225 */ /* 0x040fe200078e00ff */
[----:B------:R-:W-:Y:S02]  /*1ae0*/  VIMNMX R90, RZ, R90, !PT ;  /* 0x0000005aff5a7248 */ /* 0x000fe40007fe0100 */
[----:B------:R-:W-:Y:S01]  /*1af0*/  SHF.L.U64.HI R139, R160, 0x4, R161 ;  /* 0x00000004a08b7819 */ /* 0x000fe200000102a1 */
[----:B------:R-:W-:Y:S01]  /*1b00*/  @!P1 IMAD R2, R9, R11, R2 ;  /* 0x0000000b09029224 */ /* 0x000fe200078e0202 */
[----:B------:R-:W-:Y:S01]  /*1b10*/  SHF.R.S32.HI R145, RZ, 0x1, R146 ;  /* 0x00000001ff917819 */ /* 0x000fe20000011492 */
[----:B------:R-:W-:Y:S01]  /*1b20*/  IMAD.X R13, R229, 0x1, R13, P2 ;  /* 0x00000001e50d7824 */ /* 0x000fe200010e060d */
[----:B------:R-:W-:Y:S01]  /*1b30*/  IADD3 R152, P2, R16, R4, RZ ;  /* 0x0000000410987210 */ /* 0x000fe20007f5e0ff */
[----:B------:R-:W-:Y:S01]  /*1b40*/  @P1 IMAD R21, R227, R7, R27 ;  /* 0x00000007e3151224 */ /* 0x000fe200078e021b */
[----:B------:R-:W-:Y:S01]  /*1b50*/  @!P1 IADD3 R21, R23, R2, RZ ;  /* 0x0000000217159210 */ /* 0x000fe20007ffe0ff */
[----:B------:R-:W-:-:S02]  /*1b60*/  IMAD R2, R25, R6, RZ ;  /* 0x0000000619027224 */ /* 0x000fc400078e02ff */
[----:B------:R-:W-:Y:S02]  /*1b70*/  IMAD R8, R13, UR4, RZ ;  /* 0x000000040d087c24 */ /* 0x000fe4000f8e02ff */
[----:B------:R-:W-:Y:S02]  /*1b80*/  IMAD R4, R229, R160, RZ ;  /* 0x000000a0e5047224 */ /* 0x000fe400078e02ff */
[----:B------:R-:W-:Y:S02]  /*1b90*/  IMAD.X R153, R17, 0x1, R19, P2 ;  /* 0x0000000111997824 */ /* 0x000fe400010e0613 */
[----:B------:R-:W-:Y:S02]  /*1ba0*/  @!P1 IMAD.MOV.U32 R26, RZ, RZ, R22 ;  /* 0x000000ffff1a9224 */ /* 0x000fe400078e0016 */
[----:B------:R-:W-:Y:S02]  /*1bb0*/  IMAD R2, R24, R7, R2 ;  /* 0x0000000718027224 */ /* 0x000fe400078e0202 */
[C---:B------:R-:W-:Y:S01]  /*1bc0*/  IMAD R8, R15.reuse, UR5, R8 ;  /* 0x000000050f087c24 */ /* 0x040fe2000f8e0208 */
[----:B------:R-:W-:Y:S01]  /*1bd0*/  IADD3 R26, P1, R16, R26, RZ ;  /* 0x0000001a101a7210 */ /* 0x000fe20007f3e0ff */
[----:B------:R-:W-:-:S04]  /*1be0*/  IMAD.WIDE.U32 R28, R15, UR4, R28 ;  /* 0x000000040f1c7c25 */ /* 0x000fc8000f8e001c */
[C---:B------:R-:W-:Y:S01]  /*1bf0*/  IMAD R7, R228.reuse, R161, R4 ;  /* 0x000000a1e4077224 */ /* 0x040fe200078e0204 */
[----:B------:R-:W-:Y:S01]  /*1c00*/  SHF.R.S32.HI R4, RZ, 0x1f, R154 ;  /* 0x0000001fff047819 */ /* 0x000fe2000001149a */
[----:B------:R-:W-:-:S04]  /*1c10*/  IMAD.WIDE.U32 R152, R228, R160, R152 ;  /* 0x000000a0e4987225 */ /* 0x000fc800078e0098 */
[----:B------:R-:W-:Y:S01]  /*1c20*/  IMAD.IADD R8, R29, 0x1, R8 ;  /* 0x000000011d087824 */ /* 0x000fe200078e0208 */
[----:B------:R-:W-:Y:S01]  /*1c30*/  IADD3 R64, R153, R7, RZ ;  /* 0x0000000799407210 */ /* 0x000fe20007ffe0ff */
[----:B------:R-:W-:Y:S01]  /*1c40*/  IMAD.X R27, R17, 0x1, R21, P1 ;  /* 0x00000001111b7824 */ /* 0x000fe200008e0615 */
[----:B------:R-:W-:Y:S01]  /*1c50*/  LEA R94, P1, R28, UR14, 0x1 ;  /* 0x0000000e1c5e7c11 */ /* 0x000fe2000f8208ff */
[----:B------:R-:W-:Y:S01]  /*1c60*/  IMAD R157, R4, UR12, RZ ;  /* 0x0000000c049d7c24 */ /* 0x000fe2000f8e02ff */
[----:B------:R-:W-:Y:S01]  /*1c70*/  SHF.L.U64.HI R95, R28, 0x1, R8 ;  /* 0x000000011c5f7819 */ /* 0x000fe20000010208 */
[----:B------:R-:W-:Y:S01]  /*1c80*/  IMAD.WIDE.U32 R10, R24, R6, R26 ;  /* 0x00000006180a7225 */ /* 0x000fe200078e001a */
[C---:B------:R-:W-:Y:S02]  /*1c90*/  LEA R92, P2, R152.reuse, UR10, 0x1 ;  /* 0x0000000a985c7c11 */ /* 0x040fe4000f8408ff */
[----:B------:R-:W-:Y:S01]  /*1ca0*/  SHF.L.U64.HI R91, R152, 0x1, R64 ;  /* 0x00000001985b7819 */ /* 0x000fe20000010240 */
[----:B------:R-:W-:Y:S01]  /*1cb0*/  IMAD.IADD R11, R11, 0x1, R2 ;  /* 0x000000010b0b7824 */ /* 0x000fe200078e0202 */
[----:B------:R-:W-:Y:S01]  /*1cc0*/  IADD3.X R95, R95, UR15, RZ, P1, !PT ;  /* 0x0000000f5f5f7c10 */ /* 0x000fe20008ffe4ff */
[C---:B------:R-:W-:Y:S01]  /*1cd0*/  IMAD R157, R154.reuse, UR13, R157 ;  /* 0x0000000d9a9d7c24 */ /* 0x040fe2000f8e029d */
[----:B------:R-:W-:Y:S01]  /*1ce0*/  IADD3.X R91, R91, UR11, RZ, P2, !PT ;  /* 0x0000000b5b5b7c10 */ /* 0x000fe200097fe4ff */
[----:B------:R-:W-:Y:S01]  /*1cf0*/  IMAD.WIDE.U32 R154, R154, UR12, R10 ;  /* 0x0000000c9a9a7c25 */ /* 0x000fe2000f8e000a */
[----:B------:R-:W-:Y:S01]  /*1d00*/  R2P PR, R147, 0x6 ;  /* 0x0000000693007804 */ /* 0x000fe20000000000 */
[----:B------:R-:W-:-:S02]  /*1d10*/  USHF.L.U64.HI UR12, UR4, 0x4, UR5 ;  /* 0x00000004040c7899 */ /* 0x000fc40008010205 */
[----:B------:R-:W-:Y:S01]  /*1d20*/  USHF.L.U32 UR13, UR4, 0x4, URZ ;  /* 0x00000004040d7899 */ /* 0x000fe2000800063f */
[----:B------:R-:W-:Y:S01]  /*1d30*/  IMAD.SHL.U32 R144, R67, 0x4, RZ ;  /* 0x0000000443907824 */ /* 0x000fe200078e00ff */
[----:B------:R-:W-:Y:S01]  /*1d40*/  SEL R52, R52, 0xfffffff0, !P1 ;  /* 0xfffffff034347807 */ /* 0x000fe20004800000 */
[----:B------:R-:W-:Y:S01]  /*1d50*/  IMAD.MOV.U32 R222, RZ, RZ, R92 ;  /* 0x000000ffffde7224 */ /* 0x000fe200078e005c */
[----:B------:R-:W-:Y:S01]  /*1d60*/  SEL R50, R50, 0xffffffe0, !P2 ;  /* 0xffffffe032327807 */ /* 0x000fe20005000000 */
[----:B------:R-:W-:Y:S01]  /*1d70*/  IMAD.MOV.U32 R223, RZ, RZ, R91 ;  /* 0x000000ffffdf7224 */ /* 0x000fe200078e005b */
[----:B------:R-:W-:Y:S01]  /*1d80*/  IADD3 R157, R155, R157, RZ ;  /* 0x0000009d9b9d7210 */ /* 0x000fe20007ffe0ff */
[----:B------:R-:W-:Y:S02]  /*1d90*/  IMAD.MOV.U32 R224, RZ, RZ, R94 ;  /* 0x000000ffffe07224 */ /* 0x000fe400078e005e */
[----:B------:R-:W-:Y:S01]  /*1da0*/  IMAD.MOV.U32 R225, RZ, RZ, R95 ;  /* 0x000000ffffe17224 */ /* 0x000fe200078e005f */
[----:B------:R-:W-:-:S02]  /*1db0*/  @!P0 MOV R3, RZ ;  /* 0x000000ff00038202 */ /* 0x000fc40000000f00 */
[----:B------:R-:W-:-:S13]  /*1dc0*/  ISETP.GT.AND P0, PT, R53, R90, PT ;  /* 0x0000005a3500720c */ /* 0x000fda0003f04270 */
[----:B-1----:R-:W-:Y:S05]  /*1dd0*/  @!P0 BRA `(.L_x_2642) ;  /* 0x000000b800308947 */ /* 0x002fea0003800000 */
[----:B------:R-:W1:Y:S01]  /*1de0*/  LDC.64 R108, c[0x0][0x338] ;  /* 0x0000ce00ff6c7b82 */ /* 0x000e620000000a00 */
[----:B------:R-:W-:Y:S01]  /*1df0*/  ULDC.64 UR10, c[0x0][0x330] ;  /* 0x0000cc00000a7ab9 */ /* 0x000fe20000000a00 */
[----:B------:R-:W-:Y:S01]  /*1e00*/  LEA R136, R53, 0xffffff80, 0x7 ;  /* 0xffffff8035887811 */ /* 0x000fe200078e38ff */
[----:B------:R-:W-:Y:S01]  /*1e10*/  IMAD R4, R5, UR10, RZ ;  /* 0x0000000a05047c24 */ /* 0x000fe2000f8e02ff */
[----:B------:R-:W-:Y:S01]  /*1e20*/  SHF.R.S32.HI R6, RZ, 0x1f, R87 ;  /* 0x0000001fff067819 */ /* 0x000fe20000011457 */
[C---:B------:R-:W-:Y:S01]  /*1e30*/  IMAD.WIDE.U32 R10, R9.reuse, UR10, R16 ;  /* 0x0000000a090a7c25 */ /* 0x040fe2000f8e0010 */
[----:B------:R-:W-:Y:S01]  /*1e40*/  SHF.R.S32.HI R7, RZ, 0x1f, R136 ;  /* 0x0000001fff077819 */ /* 0x000fe20000011488 */
[----:B------:R-:W-:Y:S01]  /*1e50*/  ULDC.64 UR46, c[0x0][0x340] ;  /* 0x0000d000002e7ab9 */ /* 0x000fe20000000a00 */
[----:B------:R-:W-:Y:S01]  /*1e60*/  UIMAD.WIDE.U32 UR24, UR4, 0x40, URZ ;  /* 0x00000040041878a5 */ /* 0x000fe2000f8e003f */
[----:B------:R-:W-:Y:S01]  /*1e70*/  IMAD R4, R9, UR11, R4 ;  /* 0x0000000b09047c24 */ /* 0x000fe2000f8e0204 */
[----:B------:R-:W-:Y:S01]  /*1e80*/  ULDC.64 UR10, c[0x0][0x328] ;  /* 0x0000ca00000a7ab9 */ /* 0x000fe20000000a00 */
[----:B------:R-:W-:Y:S01]  /*1e90*/  USHF.L.U32 UR41, UR5, 0x6, URZ ;  /* 0x0000000605297899 */ /* 0x000fe2000800063f */
[----:B------:R-:W-:Y:S01]  /*1ea0*/  IMAD R2, R5, UR10, RZ ;  /* 0x0000000a05027c24 */ /* 0x000fe2000f8e02ff */
[----:B------:R-:W-:Y:S01]  /*1eb0*/  IADD3 R5, P1, P0, R136, R228, -R87 ;  /* 0x000000e488057210 */ /* 0x000fe2000783e857 */
[----:B------:R-:W-:Y:S01]  /*1ec0*/  IMAD.WIDE.U32 R12, R9, UR10, R16 ;  /* 0x0000000a090c7c25 */ /* 0x000fe2000f8e0010 */
[----:B------:R-:W-:Y:S01]  /*1ed0*/  UIMAD.WIDE.U32 UR20, UR4, 0x20, URZ ;  /* 0x00000020041478a5 */ /* 0x000fe2000f8e003f */
[----:B------:R-:W2:Y:S01]  /*1ee0*/  LDC R89, c[0x0][0x340] ;  /* 0x0000d000ff597b82 */ /* 0x000ea20000000800 */
[----:B------:R-:W-:Y:S01]  /*1ef0*/  IADD3.X R7, R7, R229, ~R6, P1, P0 ;  /* 0x000000e507077210 */ /* 0x000fe20000fe0c06 */
[----:B------:R-:W-:Y:S01]  /*1f00*/  IMAD R2, R9, UR11, R2 ;  /* 0x0000000b09027c24 */ /* 0x000fe2000f8e0202 */
[----:B------:R-:W-:Y:S01]  /*1f10*/  USHF.L.U32 UR33, UR5, 0x5, URZ ;  /* 0x0000000505217899 */ /* 0x000fe2000800063f */
[----:B------:R-:W-:Y:S01]  /*1f20*/  IMAD.IADD R11, R11, 0x1, R4 ;  /* 0x000000010b0b7824 */ /* 0x000fe200078e0204 */
[----:B------:R-:W-:Y:S01]  /*1f30*/  UIMAD.WIDE.U32 UR14, UR4, 0x60, URZ ;  /* 0x00000060040e78a5 */ /* 0x000fe2000f8e003f */
[----:B------:R-:W-:Y:S01]  /*1f40*/  IMAD R4, R7, UR46, RZ ;  /* 0x0000002e07047c24 */ /* 0x000fe2000f8e02ff */
[----:B------:R-:W-:Y:S01]  /*1f50*/  IADD3 R13, R13, R2, RZ ;  /* 0x000000020d0d7210 */ /* 0x000fe20007ffe0ff */
[-C--:B-1----:R-:W-:Y:S01]  /*1f60*/  IMAD R2, R7, R108.reuse, RZ ;  /* 0x0000006c07027224 */ /* 0x082fe200078e02ff */
[----:B------:R-:W-:Y:S01]  /*1f70*/  UIMAD UR38, UR5, 0x60, URZ ;  /* 0x00000060052678a4 */ /* 0x000fe2000f8e023f */
[C---:B------:R-:W-:Y:S01]  /*1f80*/  IMAD R4, R5.reuse, UR47, R4 ;  /* 0x0000002f05047c24 */ /* 0x040fe2000f8e0204 */
[----:B------:R-:W-:Y:S01]  /*1f90*/  UIMAD.WIDE.U32 UR60, UR4, 0xa0, URZ ;  /* 0x000000a0043c78a5 */ /* 0x000fe2000f8e003f */
[C---:B------:R-:W-:Y:S01]  /*1fa0*/  IMAD.WIDE.U32 R6, R5.reuse, UR46, R10 ;  /* 0x0000002e05067c25 */ /* 0x040fe2000f8e000a */
[----:B------:R-:W-:Y:S01]  /*1fb0*/  UIMAD UR44, UR5, 0xa0, URZ ;  /* 0x000000a0052c78a4 */ /* 0x000fe2000f8e023f */
[C---:B------:R-:W-:Y:S01]  /*1fc0*/  SHF.L.U64.HI R96, R108.reuse, 0x4, R109 ;  /* 0x000000046c607819 */ /* 0x040fe2000001026d */
[----:B------:R-:W-:Y:S01]  /*1fd0*/  UIMAD.WIDE.U32 UR58, UR4, 0xc0, URZ ;  /* 0x000000c0043a78a5 */ /* 0x000fe2000f8e003f */
[C---:B------:R-:W-:Y:S01]  /*1fe0*/  IMAD.WIDE.U32 R12, R5.reuse, R108, R12 ;  /* 0x0000006c050c7225 */ /* 0x040fe200078e000c */
[----:B------:R-:W-:Y:S01]  /*1ff0*/  UIMAD UR18, UR5, 0xc0, URZ ;  /* 0x000000c0051278a4 */ /* 0x000fe2000f8e023f */
[----:B------:R-:W-:Y:S01]  /*2000*/  SHF.L.U64.HI R98, R108, 0x5, R109 ;  /* 0x000000056c627819 */ /* 0x000fe2000001026d */
[----:B------:R-:W-:Y:S01]  /*2010*/  UIMAD UR48, UR5, 0xe0, URZ ;  /* 0x000000e0053078a4 */ /* 0x000fe2000f8e023f */
[----:B------:R-:W-:Y:S01]  /*2020*/  IMAD R2, R5, R109, R2 ;  /* 0x0000006d05027224 */ /* 0x000fe200078e0202 */
[----:B------:R-:W-:Y:S01]  /*2030*/  UIMAD.WIDE.U32 UR56, UR4, 0xe0, URZ ;  /* 0x000000e0043878a5 */ /* 0x000fe2000f8e003f */
[----:B------:R-:W-:Y:S01]  /*2040*/  IMAD.IADD R136, R136, 0x1, R3 ;  /* 0x0000000188887824 */ /* 0x000fe200078e0203 */
[----:B------:R-:W-:Y:S01]  /*2050*/  ULDC.64 UR10, c[0x0][0x350] ;  /* 0x0000d400000a7ab9 */ /* 0x000fe20000000a00 */
[----:B------:R-:W-:Y:S01]  /*2060*/  ULDC.64 UR4, c[0x0][0x348] ;  /* 0x0000d20000047ab9 */ /* 0x000fe20000000a00 */
[----:B------:R-:W-:Y:S01]  /*2070*/  IMAD.IADD R7, R7, 0x1, R4 ;  /* 0x0000000107077824 */ /* 0x000fe200078e0204 */
[----:B------:R-:W-:Y:S01]  /*2080*/  MOV R4, R12 ;  /* 0x0000000c00047202 */ /* 0x000fe20000000f00 */
[----:B------:R-:W-:Y:S01]  /*2090*/  IMAD R127, R129, UR10, RZ ;  /* 0x0000000a817f7c24 */ /* 0x000fe2000f8e02ff */
[----:B------:R-:W-:Y:S01]  /*20a0*/  ULDC.64 UR16, c[0x0][0x320] ;  /* 0x0000c80000107ab9 */ /* 0x000fe20000000a00 */
[----:B------:R-:W-:Y:S01]  /*20b0*/  IMAD.IADD R5, R13, 0x1, R2 ;  /* 0x000000010d057824 */ /* 0x000fe200078e0202 */
[C---:B------:R-:W-:Y:S01]  /*20c0*/  SHF.L.U64.HI R109, R108.reuse, 0x6, R109 ;  /* 0x000000066c6d7819 */ /* 0x040fe2000001026d */
[----:B------:R-:W-:Y:S01]  /*20d0*/  IMAD R129, R129, UR4, RZ ;  /* 0x0000000481817c24 */ /* 0x000fe2000f8e02ff */
[----:B------:R-:W-:Y:S01]  /*20e0*/  SHF.L.U32 R110, R108, 0x6, RZ ;  /* 0x000000066c6e7819 */ /* 0x000fe200000006ff */
[----:B------:R-:W-:Y:S01]  /*20f0*/  IMAD R51, R228, R145, R144 ;  /* 0x00000091e4337224 */ /* 0x000fe200078e0290 */
[C---:B------:R-:W-:Y:S01]  /*2100*/  R2UR UR23, R145.reuse ;  /* 0x00000000911772ca */ /* 0x040fe200000e0000 */
[C---:B------:R-:W-:Y:S01]  /*2110*/  IMAD R136, R145.reuse, R136, RZ ;  /* 0x0000008891887224 */ /* 0x040fe200078e02ff */
[----:B------:R-:W-:Y:S01]  /*2120*/  R2UR UR22, R145 ;  /* 0x00000000911672ca */ /* 0x000fe200000e0000 */
[C---:B------:R-:W-:Y:S01]  /*2130*/  IMAD R127, R0.reuse, UR11, R127 ;  /* 0x0000000b007f7c24 */ /* 0x040fe2000f8e027f */
[----:B------:R-:W-:Y:S01]  /*2140*/  UIMAD.WIDE.U32 UR36, UR46, 0xe0, URZ ;  /* 0x000000e02e2478a5 */ /* 0x000fe2000f8e003f */
[----:B------:R-:W-:Y:S01]  /*2150*/  IMAD.WIDE.U32 R2, R0, UR10, R6 ;  /* 0x0000000a00027c25 */ /* 0x000fe2000f8e0006 */
[----:B------:R-:W-:Y:S01]  /*2160*/  SHF.R.S32.HI R137, RZ, 0x1f, R136 ;  /* 0x0000001fff897819 */ /* 0x000fe20000011488 */
[----:B------:R-:W-:Y:S01]  /*2170*/  ULDC.64 UR10, c[0x0][0x360] ;  /* 0x0000d800000a7ab9 */ /* 0x000fe20000000a00 */
[----:B------:R-:W-:Y:S01]  /*2180*/  IADD3 R54, P1, R136, R51, RZ ;  /* 0x0000003388367210 */ /* 0x000fe20007f3e0ff */
[C---:B------:R-:W-:Y:S01]  /*2190*/  IMAD R129, R0.reuse, UR5, R129 ;  /* 0x0000000500817c24 */ /* 0x040fe2000f8e0281 */
[----:B------:R-:W-:Y:S01]  /*21a0*/  IADD3 R127, R3, R127, RZ ;  /* 0x0000007f037f7210 */ /* 0x000fe20007ffe0ff */
[----:B------:R-:W-:Y:S01]  /*21b0*/  IMAD.WIDE.U32 R4, R0, UR4, R4 ;  /* 0x0000000400047c25 */ /* 0x000fe2000f8e0004 */
[----:B------:R-:W-:Y:S01]  /*21c0*/  ULDC.64 UR4, c[0x0][0x358] ;  /* 0x0000d60000047ab9 */ /* 0x000fe20000000a00 */
[----:B------:R-:W-:Y:S01]  /*21d0*/  UIADD3 UR41, UR25, UR41, URZ ;  /* 0x0000002919297290 */ /* 0x000fe2000fffe03f */
[----:B------:R-:W-:Y:S01]  /*21e0*/  MOV R173, UR61 ;  /* 0x0000003d00ad7c02 */ /* 0x000fe20008000f00 */
[----:B------:R-:W-:Y:S01]  /*21f0*/  IMAD.IADD R0, R144, 0x1, R51 ;  /* 0x0000000190007824 */ /* 0x000fe200078e0233 */
[-C--:B------:R-:W-:Y:S01]  /*2200*/  LEA.HI.X.SX32 R51, R51, R137.reuse, 0x1, P1 ;  /* 0x0000008933337211 */ /* 0x080fe200008f0eff */
[----:B------:R-:W-:Y:S01]  /*2210*/  IMAD.U32 R176, RZ, RZ, UR14 ;  /* 0x0000000effb07e24 */ /* 0x000fe2000f8e00ff */
[----:B------:R-:W-:Y:S01]  /*2220*/  LEA R130, P1, R2, UR16, 0x1 ;  /* 0x0000001002827c11 */ /* 0x000fe2000f8208ff */
[----:B------:R-:W-:Y:S01]  /*2230*/  IMAD.U32 R177, RZ, RZ, UR15 ;  /* 0x0000000fffb17e24 */ /* 0x000fe2000f8e00ff */
[----:B------:R-:W-:Y:S01]  /*2240*/  IADD3 R136, P0, R136, R0, RZ ;  /* 0x0000000088887210 */ /* 0x000fe20007f1e0ff */
[----:B------:R-:W-:Y:S01]  /*2250*/  ULDC.64 UR14, c[0x0][0x318] ;  /* 0x0000c600000e7ab9 */ /* 0x000fe20000000a00 */
[----:B------:R-:W-:Y:S01]  /*2260*/  SHF.L.U64.HI R51, R54, 0x1, R51 ;  /* 0x0000000136337819 */ /* 0x000fe20000010233 */
[----:B------:R-:W-:Y:S01]  /*2270*/  IMAD.IADD R129, R5, 0x1, R129 ;  /* 0x0000000105817824 */ /* 0x000fe200078e0281 */
[----:B------:R-:W-:Y:S01]  /*2280*/  LEA.HI.X.SX32 R137, R0, R137, 0x1, P0 ;  /* 0x0000008900897211 */ /* 0x000fe200000f0eff */
[----:B------:R-:W-:Y:S01]  /*2290*/  IMAD.SHL.U32 R54, R54, 0x2, RZ ;  /* 0x0000000236367824 */ /* 0x000fe200078e00ff */
[----:B------:R-:W-:Y:S01]  /*22a0*/  LEA R132, P0, R4, UR14, 0x1 ;  /* 0x0000000e04847c11 */ /* 0x000fe2000f8008ff */
[----:B------:R-:W-:Y:S01]  /*22b0*/  IMAD.SHL.U32 R97, R108, 0x10, RZ ;  /* 0x000000106c617824 */ /* 0x000fe200078e00ff */
[----:B------:R-:W-:Y:S01]  /*22c0*/  LEA.HI.X R127, R2, UR17, R127, 0x1, P1 ;  /* 0x00000011027f7c11 */ /* 0x000fe200088f0c7f */
[----:B------:R-:W-:Y:S01]  /*22d0*/  IMAD.SHL.U32 R88, R145, 0x10, RZ ;  /* 0x0000001091587824 */ /* 0x000fe200078e00ff */
[----:B------:R-:W-:Y:S01]  /*22e0*/  LEA.HI.X R129, R4, UR15, R129, 0x1, P0 ;  /* 0x0000000f04817c11 */ /* 0x000fe200080f0c81 */
[----:B------:R-:W-:Y:S01]  /*22f0*/  IMAD.SHL.U32 R99, R108, 0x20, RZ ;  /* 0x000000206c637824 */ /* 0x000fe200078e00ff */
[----:B------:R-:W-:Y:S01]  /*2300*/  IADD3 R10, P1, R54, UR10, RZ ;  /* 0x0000000a360a7c10 */ /* 0x000fe2000ff3e0ff */
[----:B------:R-:W-:Y:S01]  /*2310*/  VIADD R85, R88, 0x40 ;  /* 0x0000004058557836 */ /* 0x000fe20000000000 */
[----:B------:R-:W-:Y:S01]  /*2320*/  IADD3 R54, P0, R54, UR4, RZ ;  /* 0x0000000436367c10 */ /* 0x000fe2000ff1e0ff */
[----:B------:R-:W-:Y:S01]  /*2330*/  UIADD3 UR33, UR21, UR33, URZ ;  /* 0x0000002115217290 */ /* 0x000fe2000fffe03f */
[----:B------:R-:W-:Y:S01]  /*2340*/  SHF.L.U64.HI R137, R136, 0x1, R137 ;  /* 0x0000000188897819 */ /* 0x000fe20000010289 */
[----:B------:R-:W-:Y:S01]  /*2350*/  IMAD.IADD R83, R88, 0x1, R85 ;  /* 0x0000000158537824 */ /* 0x000fe200078e0255 */
[C---:B------:R-:W-:Y:S01]  /*2360*/  IADD3.X R9, R51.reuse, UR11, RZ, P1, !PT ;  /* 0x0000000b33097c10 */ /* 0x040fe20008ffe4ff */
[----:B------:R-:W-:Y:S01]  /*2370*/  USHF.L.U32 UR27, UR23, 0x5, URZ ;  /* 0x00000005171b7899 */ /* 0x000fe2000800063f */
[----:B------:R-:W-:Y:S01]  /*2380*/  SHF.L.U32 R136, R136, 0x1, RZ ;  /* 0x0000000188887819 */ /* 0x000fe200000006ff */
[----:B------:R-:W-:Y:S01]  /*2390*/  IMAD.IADD R81, R88, 0x1, R83 ;  /* 0x0000000158517824 */ /* 0x000fe200078e0253 */
[----:B------:R-:W-:Y:S01]  /*23a0*/  IADD3.X R51, R51, UR5, RZ, P0, !PT ;  /* 0x0000000533337c10 */ /* 0x000fe200087fe4ff */
[----:B------:R-:W-:Y:S01]  /*23b0*/  USHF.L.U32 UR23, UR23, 0x6, URZ ;  /* 0x0000000617177899 */ /* 0x000fe2000800063f */
[----:B------:R-:W-:Y:S01]  /*23c0*/  IADD3 R103, P1, P0, R138, 0x40, R138 ;  /* 0x000000408a677810 */ /* 0x000fe2000783e08a */
[----:B------:R-:W-:Y:S01]  /*23d0*/  UIMAD UR25, UR22, 0x30, URZ ;  /* 0x00000030161978a4 */ /* 0x000fe2000f8e023f */
[C---:B------:R-:W-:Y:S01]  /*23e0*/  IADD3 R134, P3, R136.reuse, UR10, RZ ;  /* 0x0000000a88867c10 */ /* 0x040fe2000ff7e0ff */
[----:B------:R-:W-:Y:S01]  /*23f0*/  IMAD.SHL.U32 R5, R161, 0x40, RZ ;  /* 0x00000040a1057824 */ /* 0x000fe200078e00ff */
[----:B------:R-:W-:Y:S01]  /*2400*/  IADD3 R136, P2, R136, UR4, RZ ;  /* 0x0000000488887c10 */ /* 0x000fe2000ff5e0ff */
[----:B------:R-:W-:Y:S01]  /*2410*/  UIMAD UR21, UR22, 0x50, URZ ;  /* 0x00000050161578a4 */ /* 0x000fe2000f8e023f */
[----:B------:R-:W-:Y:S01]  /*2420*/  IADD3.X R104, R139, RZ, R139, P1, P0 ;  /* 0x000000ff8b687210 */ /* 0x000fe20000fe048b */
[----:B------:R-:W-:Y:S01]  /*2430*/  IMAD.SHL.U32 R3, R161, 0x20, RZ ;  /* 0x00000020a1037824 */ /* 0x000fe200078e00ff */
[----:B------:R-:W-:Y:S01]  /*2440*/  IADD3 R107, P0, R138, R103, RZ ;  /* 0x000000678a6b7210 */ /* 0x000fe20007f1e0ff */
[----:B------:R-:W-:Y:S01]  /*2450*/  UIMAD UR19, UR22, 0x60, URZ ;  /* 0x00000060161378a4 */ /* 0x000fe2000f8e023f */
[C---:B------:R-:W-:Y:S01]  /*2460*/  IADD3.X R135, R137.reuse, UR11, RZ, P3, !PT ;  /* 0x0000000b89877c10 */ /* 0x040fe20009ffe4ff */
[----:B------:R-:W-:Y:S01]  /*2470*/  IMAD.WIDE.U32 R162, R160, 0x40, RZ ;  /* 0x00000040a0a27825 */ /* 0x000fe200078e00ff */
[----:B------:R-:W-:Y:S01]  /*2480*/  IADD3.X R137, R137, UR5, RZ, P2, !PT ;  /* 0x0000000589897c10 */ /* 0x000fe200097fe4ff */
[----:B------:R-:W-:Y:S01]  /*2490*/  UIMAD.WIDE.U32 UR54, UR46, 0x60, URZ ;  /* 0x000000602e3678a5 */ /* 0x000fe2000f8e003f */
[----:B------:R-:W-:Y:S01]  /*24a0*/  IADD3 R102, P2, P1, R97, 0x40, R97 ;  /* 0x0000004061667810 */ /* 0x000fe2000795e061 */
[C---:B------:R-:W-:Y:S01]  /*24b0*/  IMAD.X R108, R139.reuse, 0x1, R104, P0 ;  /* 0x000000018b6c7824 */ /* 0x040fe200000e0668 */
[----:B------:R-:W-:Y:S01]  /*24c0*/  IADD3 R113, P0, R138, R107, RZ ;  /* 0x0000006b8a717210 */ /* 0x000fe20007f1e0ff */
[----:B------:R-:W-:Y:S01]  /*24d0*/  UIMAD.WIDE.U32 UR52, UR46, 0xa0, URZ ;  /* 0x000000a02e3478a5 */ /* 0x000fe2000f8e003f */
[--C-:B------:R-:W-:Y:S01]  /*24e0*/  IADD3.X R101, R96, RZ, R96.reuse, P2, P1 ;  /* 0x000000ff60657210 */ /* 0x100fe200017e2460 */
[----:B------:R-:W-:Y:S01]  /*24f0*/  UIMAD.WIDE.U32 UR50, UR46, 0xc0, URZ ;  /* 0x000000c02e3278a5 */ /* 0x000fe2000f8e003f */
[----:B------:R-:W-:Y:S01]  /*2500*/  IADD3 R106, P1, R102, R97, RZ ;  /* 0x00000061666a7210 */ /* 0x000fe20007f3e0ff */
[----:B------:R-:W-:Y:S01]  /*2510*/  IMAD.WIDE.U32 R160, R160, 0x20, RZ ;  /* 0x00000020a0a07825 */ /* 0x000fe200078e00ff */
[----:B------:R-:W-:Y:S01]  /*2520*/  IADD3.X R116, R139, R108, RZ, P0, !PT ;  /* 0x0000006c8b747210 */ /* 0x000fe200007fe4ff */
[----:B------:R-:W-:Y:S01]  /*2530*/  USHF.L.U64.HI UR29, UR46, 0x4, UR47 ;  /* 0x000000042e1d7899 */ /* 0x000fe2000801022f */
[----:B------:R-:W-:Y:S01]  /*2540*/  IADD3 R117, P0, R138, R113, RZ ;  /* 0x000000718a757210 */ /* 0x000fe20007f1e0ff */
[----:B------:R-:W-:Y:S01]  /*2550*/  IMAD.X R105, R101, 0x1, R96, P1 ;  /* 0x0000000165697824 */ /* 0x000fe200008e0660 */
[----:B------:R-:W-:Y:S01]  /*2560*/  R2UR UR17, R177 ;  /* 0x00000000b11172ca */ /* 0x000fe200000e0000 */
[----:B------:R-:W-:Y:S01]  /*2570*/  USHF.L.U32 UR30, UR46, 0x4, URZ ;  /* 0x000000042e1e7899 */ /* 0x000fe2000800063f */
[----:B------:R-:W-:Y:S01]  /*2580*/  IADD3 R114, P1, R106, R97, RZ ;  /* 0x000000616a727210 */ /* 0x000fe20007f3e0ff */
[----:B------:R-:W-:Y:S01]  /*2590*/  IMAD.X R120, R139, 0x1, R116, P0 ;  /* 0x000000018b787824 */ /* 0x000fe200000e0674 */
[----:B------:R-:W-:Y:S01]  /*25a0*/  IADD3 R79, R88, R81, RZ ;  /* 0x00000051584f7210 */ /* 0x000fe20007ffe0ff */
[----:B------:R-:W-:Y:S01]  /*25b0*/  USHF.L.U64.HI UR31, UR46, 0x5, UR47 ;  /* 0x000000052e1f7899 */ /* 0x000fe2000801022f */
[----:B------:R-:W-:Y:S01]  /*25c0*/  IADD3 R121, P0, R138, R117, RZ ;  /* 0x000000758a797210 */ /* 0x000fe20007f1e0ff */
[----:B------:R-:W-:Y:S01]  /*25d0*/  USHF.L.U32 UR32, UR46, 0x5, URZ ;  /* 0x000000052e207899 */ /* 0x000fe2000800063f */
[----:B------:R-:W-:Y:S01]  /*25e0*/  R2UR UR16, R176 ;  /* 0x00000000b01072ca */ /* 0x000fe200000e0000 */
[----:B------:R-:W-:Y:S01]  /*25f0*/  IMAD.IADD R77, R88, 0x1, R79 ;  /* 0x00000001584d7824 */ /* 0x000fe200078e024f */
[-C--:B------:R-:W-:Y:S01]  /*2600*/  IADD3.X R111, R105, R96.reuse, RZ, P1, !PT ;  /* 0x00000060696f7210 */ /* 0x080fe20000ffe4ff */
[----:B------:R-:W-:Y:S01]  /*2610*/  IMAD.X R124, R139, 0x1, R120, P0 ;  /* 0x000000018b7c7824 */ /* 0x000fe200000e0678 */
[----:B------:R-:W-:Y:S01]  /*2620*/  IADD3 R118, P1, R114, R97, RZ ;  /* 0x0000006172767210 */ /* 0x000fe20007f3e0ff */
[----:B------:R-:W-:Y:S01]  /*2630*/  IMAD.IADD R75, R88, 0x1, R77 ;  /* 0x00000001584b7824 */ /* 0x000fe200078e024d */
[----:B------:R-:W-:Y:S01]  /*2640*/  IADD3 R125, P0, R138, R121, RZ ;  /* 0x000000798a7d7210 */ /* 0x000fe20007f1e0ff */
[----:B------:R-:W-:Y:S01]  /*2650*/  UMOV UR15, UR17 ;  /* 0x00000011000f7c82 */ /* 0x000fe20008000000 */
[-C--:B------:R-:W-:Y:S01]  /*2660*/  IADD3.X R115, R111, R96.reuse, RZ, P1, !PT ;  /* 0x000000606f737210 */ /* 0x080fe20000ffe4ff */
[----:B------:R-:W-:Y:S01]  /*2670*/  UIMAD UR17, UR22, 0x70, URZ ;  /* 0x00000070161178a4 */ /* 0x000fe2000f8e023f */
[-C--:B------:R-:W-:Y:S01]  /*2680*/  IADD3 R122, P1, R118, R97.reuse, RZ ;  /* 0x00000061767a7210 */ /* 0x080fe20007f3e0ff */
[----:B------:R-:W-:Y:S01]  /*2690*/  IMAD.X R128, R139, 0x1, R124, P0 ;  /* 0x000000018b807824 */ /* 0x000fe200000e067c */
[----:B------:R-:W-:Y:S01]  /*26a0*/  USHF.L.U64.HI UR39, UR46, 0x6, UR47 ;  /* 0x000000062e277899 */ /* 0x000fe2000801022f */
[----:B------:R-:W-:Y:S01]  /*26b0*/  IMAD.IADD R73, R88, 0x1, R75 ;  /* 0x0000000158497824 */ /* 0x000fe200078e024b */
[----:B------:R-:W-:Y:S01]  /*26c0*/  IADD3.X R119, R115, R96, RZ, P1, !PT ;  /* 0x0000006073777210 */ /* 0x000fe20000ffe4ff */
[----:B------:R-:W-:Y:S01]  /*26d0*/  USHF.L.U32 UR40, UR46, 0x6, URZ ;  /* 0x000000062e287899 */ /* 0x000fe2000800063f */
[----:B------:R-:W-:Y:S01]  /*26e0*/  IADD3 R126, P0, R122, R97, RZ ;  /* 0x000000617a7e7210 */ /* 0x000fe20007f1e0ff */
[----:B------:R-:W-:Y:S01]  /*26f0*/  UIMAD UR35, UR47, 0x60, URZ ;  /* 0x000000602f2378a4 */ /* 0x000fe2000f8e023f */
[----:B------:R-:W-:Y:S01]  /*2700*/  IMAD.U32 R166, RZ, RZ, UR36 ;  /* 0x00000024ffa67e24 */ /* 0x000fe2000f8e00ff */
[----:B------:R-:W-:Y:S01]  /*2710*/  UIMAD UR43, UR47, 0xa0, URZ ;  /* 0x000000a02f2b78a4 */ /* 0x000fe2000f8e023f */
[----:B------:R-:W-:Y:S01]  /*2720*/  IMAD.U32 R167, RZ, RZ, UR37 ;  /* 0x00000025ffa77e24 */ /* 0x000fe2000f8e00ff */
[----:B------:R-:W-:Y:S01]  /*2730*/  UIMAD UR45, UR47, 0xc0, URZ ;  /* 0x000000c02f2d78a4 */ /* 0x000fe2000f8e023f */
[C---:B------:R-:W-:Y:S01]  /*2740*/  VIADD R71, R228.reuse, 0x10 ;  /* 0x00000010e4477836 */ /* 0x040fe20000000000 */
[----:B------:R-:W-:Y:S01]  /*2750*/  USHF.L.U32 UR42, UR24, 0x1, URZ ;  /* 0x00000001182a7899 */ /* 0x000fe2000800063f */
[C---:B------:R-:W-:Y:S01]  /*2760*/  VIADD R70, R228.reuse, 0x20 ;  /* 0x00000020e4467836 */ /* 0x040fe20000000000 */
[----:B------:R-:W-:Y:S01]  /*2770*/  USHF.L.U32 UR34, UR20, 0x1, URZ ;  /* 0x0000000114227899 */ /* 0x000fe2000800063f */
[C---:B------:R-:W-:Y:S01]  /*2780*/  IADD3 R69, R228.reuse, 0x30, RZ ;  /* 0x00000030e4457810 */ /* 0x040fe20007ffe0ff */
[----:B------:R-:W-:Y:S01]  /*2790*/  UMOV UR14, UR16 ;  /* 0x00000010000e7c82 */ /* 0x000fe20008000000 */
[----:B------:R-:W-:Y:S01]  /*27a0*/  UIADD3 UR46, UR59, UR18, URZ ;  /* 0x000000123b2e7290 */ /* 0x000fe2000fffe03f */
[C---:B------:R-:W-:Y:S01]  /*27b0*/  VIADD R143, R228.reuse, 0x40 ;  /* 0x00000040e48f7836 */ /* 0x040fe20000000000 */
[----:B------:R-:W-:Y:S01]  /*27c0*/  USHF.L.U64.HI UR41, UR24, 0x1, UR41 ;  /* 0x0000000118297899 */ /* 0x000fe20008010229 */
[C---:B------:R-:W-:Y:S01]  /*27d0*/  VIADD R142, R228.reuse, 0x50 ;  /* 0x00000050e48e7836 */ /* 0x040fe20000000000 */
[----:B------:R-:W-:Y:S01]  /*27e0*/  USHF.L.U64.HI UR33, UR20, 0x1, UR33 ;  /* 0x0000000114217899 */ /* 0x000fe20008010221 */
[C---:B------:R-:W-:Y:S01]  /*27f0*/  VIADD R141, R228.reuse, 0x60 ;  /* 0x00000060e48d7836 */ /* 0x040fe20000000000 */
[----:B------:R-:W-:Y:S01]  /*2800*/  UIMAD UR47, UR47, 0xe0, URZ ;  /* 0x000000e02f2f78a4 */ /* 0x000fe2000f8e023f */
[----:B------:R-:W-:Y:S01]  /*2810*/  IADD3 R140, R228, 0x70, RZ ;  /* 0x00000070e48c7810 */ /* 0x000fe20007ffe0ff */
[----:B------:R-:W-:Y:S01]  /*2820*/  USHF.R.S32.HI UR26, URZ, 0x1f, UR27 ;  /* 0x0000001f3f1a7899 */ /* 0x000fe2000801141b */
[----:B------:R-:W-:Y:S01]  /*2830*/  VIADD R12, R16, 0x40 ;  /* 0x00000040100c7836 */ /* 0x000fe20000000000 */
[----:B------:R-:W-:Y:S01]  /*2840*/  USHF.R.S32.HI UR24, URZ, 0x1f, UR25 ;  /* 0x0000001f3f187899 */ /* 0x000fe20008011419 */
[----:B------:R-:W-:Y:S01]  /*2850*/  IMAD.MOV.U32 R11, RZ, RZ, R53 ;  /* 0x000000ffff0b7224 */ /* 0x000fe200078e0035 */
[----:B------:R-:W-:Y:S01]  /*2860*/  USHF.R.S32.HI UR22, URZ, 0x1f, UR23 ;  /* 0x0000001f3f167899 */ /* 0x000fe20008011417 */
[----:B------:R-:W-:Y:S01]  /*2870*/  IADD3 R112, R163, R5, RZ ;  /* 0x00000005a3707210 */ /* 0x000fe20007ffe0ff */
[----:B------:R-:W-:Y:S01]  /*2880*/  USHF.R.S32.HI UR20, URZ, 0x1f, UR21 ;  /* 0x0000001f3f147899 */ /* 0x000fe20008011415 */
[----:B------:R-:W-:Y:S01]  /*2890*/  IMAD.IADD R100, R161, 0x1, R3 ;  /* 0x00000001a1647824 */ /* 0x000fe200078e0203 */
[----:B------:R-:W-:Y:S01]  /*28a0*/  USHF.R.S32.HI UR18, URZ, 0x1f, UR19 ;  /* 0x0000001f3f127899 */ /* 0x000fe20008011413 */
[----:B------:R-:W-:Y:S01]  /*28b0*/  SHF.R.S32.HI R86, RZ, 0x1f, R88 ;  /* 0x0000001fff567819 */ /* 0x000fe20000011458 */
[----:B------:R-:W-:Y:S01]  /*28c0*/  USHF.R.S32.HI UR16, URZ, 0x1f, UR17 ;  /* 0x0000001f3f107899 */ /* 0x000fe20008011411 */
[----:B--2---:R-:W-:Y:S01]  /*28d0*/  LEA R89, -R89, RZ, 0x7 ;  /* 0x000000ff59597211 */ /* 0x004fe200078e39ff */
[----:B------:R-:W-:Y:S01]  /*28e0*/  IMAD.X R123, R119, 0x1, R96, P0 ;  /* 0x00000001777b7824 */ /* 0x000fe200000e0660 */
[----:B------:R-:W-:Y:S01]  /*28f0*/  SHF.R.S32.HI R84, RZ, 0x1f, R85 ;  /* 0x0000001fff547819 */ /* 0x000fe20000011455 */
[----:B------:R-:W-:Y:S01]  /*2900*/  IMAD.U32 R172, RZ, RZ, UR60 ;  /* 0x0000003cffac7e24 */ /* 0x000fe2000f8e00ff */
        /* <DEDUP_REMOVED lines=12> */
[----:B------:R-:W-:Y:S01]  /*29d0*/  MOV R178, UR54 ;  /* 0x0000003600b27c02 */ /* 0x000fe20008000f00 */
[----:B------:R-:W-:Y:S01]  /*29e0*/  IMAD.U32 R175, RZ, RZ, UR53 ;  /* 0x00000035ffaf7e24 */ /* 0x000fe2000f8e00ff */
[----:B------:R-:W-:Y:S01]  /*29f0*/  MOV R171, UR51 ;  /* 0x0000003300ab7c02 */ /* 0x000fe20008000f00 */
[----:B------:R-:W-:Y:S01]  /*2a00*/  IMAD.U32 R170, RZ, RZ, UR50 ;  /* 0x00000032ffaa7e24 */ /* 0x000fe2000f8e00ff */
[----:B------:R-:W-:-:S02]  /*2a10*/  UIADD3 UR38, UR15, UR38, URZ ;  /* 0x000000260f267290 */ /* 0x000fc4000fffe03f */
[----:B------:R-:W-:Y:S02]  /*2a20*/  UIADD3 UR48, UR57, UR48, URZ ;  /* 0x0000003039307290 */ /* 0x000fe4000fffe03f */
[----:B------:R-:W-:Y:S02]  /*2a30*/  USHF.L.U64.HI UR29, UR30, 0x1, UR29 ;  /* 0x000000011e1d7899 */ /* 0x000fe4000801021d */
[----:B------:R-:W-:Y:S02]  /*2a40*/  USHF.L.U64.HI UR31, UR32, 0x1, UR31 ;  /* 0x00000001201f7899 */ /* 0x000fe4000801021f */
[----:B------:R-:W-:Y:S02]  /*2a50*/  UIADD3 UR35, UR55, UR35, URZ ;  /* 0x0000002337237290 */ /* 0x000fe4000fffe03f */
[----:B------:R-:W-:Y:S02]  /*2a60*/  USHF.L.U64.HI UR39, UR40, 0x1, UR39 ;  /* 0x0000000128277899 */ /* 0x000fe40008010227 */
[----:B------:R-:W-:-:S02]  /*2a70*/  UIADD3 UR43, UR53, UR43, URZ ;  /* 0x0000002b352b7290 */ /* 0x000fc4000fffe03f */
[----:B------:R-:W-:Y:S02]  /*2a80*/  UIADD3 UR45, UR51, UR45, URZ ;  /* 0x0000002d332d7290 */ /* 0x000fe4000fffe03f */
[----:B------:R-:W-:Y:S02]  /*2a90*/  UIADD3 UR44, UR61, UR44, URZ ;  /* 0x0000002c3d2c7290 */ /* 0x000fe4000fffe03f */
[----:B------:R-:W-:Y:S02]  /*2aa0*/  USHF.L.U32 UR30, UR30, 0x1, URZ ;  /* 0x000000011e1e7899 */ /* 0x000fe4000800063f */
[----:B------:R-:W-:Y:S02]  /*2ab0*/  USHF.L.U32 UR32, UR32, 0x1, URZ ;  /* 0x0000000120207899 */ /* 0x000fe4000800063f */
[----:B------:R-:W-:Y:S02]  /*2ac0*/  USHF.L.U32 UR40, UR40, 0x1, URZ ;  /* 0x0000000128287899 */ /* 0x000fe4000800063f */
[----:B------:R-:W-:-:S02]  /*2ad0*/  UIADD3 UR47, UR37, UR47, URZ ;  /* 0x0000002f252f7290 */ /* 0x000fc4000fffe03f */
[----:B------:R-:W-:Y:S02]  /*2ae0*/  USHF.L.U32 UR50, UR27, 0x1, URZ ;  /* 0x000000011b327899 */ /* 0x000fe4000800063f */
[----:B------:R-:W-:Y:S02]  /*2af0*/  USHF.L.U32 UR52, UR25, 0x1, URZ ;  /* 0x0000000119347899 */ /* 0x000fe4000800063f */
[----:B------:R-:W-:Y:S02]  /*2b00*/  USHF.L.U32 UR54, UR23, 0x1, URZ ;  /* 0x0000000117367899 */ /* 0x000fe4000800063f */
[----:B------:R-:W-:Y:S02]  /*2b10*/  USHF.L.U32 UR56, UR21, 0x1, URZ ;  /* 0x0000000115387899 */ /* 0x000fe4000800063f */
[----:B------:R-:W-:Y:S02]  /*2b20*/  USHF.L.U32 UR58, UR19, 0x1, URZ ;  /* 0x00000001133a7899 */ /* 0x000fe4000800063f */
[----:B------:R-:W-:-:S02]  /*2b30*/  USHF.L.U32 UR60, UR17, 0x1, URZ ;  /* 0x00000001113c7899 */ /* 0x000fc4000800063f */
[----:B------:R-:W-:Y:S02]  /*2b40*/  USHF.L.U64.HI UR49, UR27, 0x1, UR26 ;  /* 0x000000011b317899 */ /* 0x000fe4000801021a */
[----:B------:R-:W-:Y:S02]  /*2b50*/  USHF.L.U64.HI UR51, UR25, 0x1, UR24 ;  /* 0x0000000119337899 */ /* 0x000fe40008010218 */
[----:B------:R-:W-:Y:S02]  /*2b60*/  USHF.L.U64.HI UR53, UR23, 0x1, UR22 ;  /* 0x0000000117357899 */ /* 0x000fe40008010216 */
[----:B------:R-:W-:Y:S02]  /*2b70*/  USHF.L.U64.HI UR55, UR21, 0x1, UR20 ;  /* 0x0000000115377899 */ /* 0x000fe40008010214 */
[----:B------:R-:W-:Y:S02]  /*2b80*/  USHF.L.U64.HI UR57, UR19, 0x1, UR18 ;  /* 0x0000000113397899 */ /* 0x000fe40008010212 */
[----:B------:R-:W-:Y:S01]  /*2b90*/  USHF.L.U64.HI UR59, UR17, 0x1, UR16 ;  /* 0x00000001113b7899 */ /* 0x000fe20008010210 */
[----:B------:R-:W-:Y:S01]  /*2ba0*/  ULDC UR5, c[0x0][0x2e0] ;  /* 0x0000b80000057ab9 */ /* 0x000fe20000000800 */
[----:B------:R-:W-:Y:S01]  /*2bb0*/  ULDC.U8 UR28, c[0x0][0x3c3] ;  /* 0x0000f0c0001c7ab9 */ /* 0x000fe20000000000 */
[----:B------:R-:W-:Y:S01]  /*2bc0*/  ULDC UR15, c[0x0][0x2e0] ;  /* 0x0000b800000f7ab9 */ /* 0x000fe20000000800 */
[----:B------:R-:W-:Y:S01]  /*2bd0*/  ULDC UR14, c[0x0][0x2e0] ;  /* 0x0000b800000e7ab9 */ /* 0x000fe20000000800 */
[----:B------:R-:W-:-:S07]  /*2be0*/  ULDC.64 UR10, c[0x0][0x248] ;  /* 0x00009200000a7ab9 */ /* 0x000fce0000000a00 */
.L_x_2712:
[----:B-1----:R-:W-:Y:S01]  /*2bf0*/  MOV R18, UR14 ;  /* 0x0000000e00127c02 */ /* 0x002fe20008000f00 */
[----:B------:R-:W-:Y:S01]  /*2c00*/  IMAD.SHL.U32 R14, R11, 0x80, RZ ;  /* 0x000000800b0e7824 */ /* 0x000fe200078e00ff */
[----:B------:R-:W-:Y:S01]  /*2c10*/  R2UR UR14, R178 ;  /* 0x00000000b20e72ca */ /* 0x000fe200000e0000 */
[----:B------:R-:W-:Y:S01]  /*2c20*/  IMAD.U32 R183, RZ, RZ, UR13 ;  /* 0x0000000dffb77e24 */ /* 0x000fe2000f8e00ff */
[----:B------:R-:W-:Y:S01]  /*2c30*/  R2UR UR36, R174 ;  /* 0x00000000ae2472ca */ /* 0x000fe200000e0000 */
[----:B------:R-:W-:Y:S01]  /*2c40*/  VIADD R13, R14, 0xffffff80 ;  /* 0xffffff800e0d7836 */ /* 0x000fe20000000000 */
[----:B----4-:R-:W-:Y:S01]  /*2c50*/  MOV R21, UR18 ;  /* 0x0000001200157c02 */ /* 0x010fe20008000f00 */
[----:B------:R-:W-:Y:S01]  /*2c60*/  IMAD.U32 R3, RZ, RZ, UR13 ;  /* 0x0000000dff037e24 */ /* 0x000fe2000f8e00ff */
[----:B------:R-:W-:Y:S01]  /*2c70*/  R2UR UR18, R170 ;  /* 0x00000000aa1272ca */ /* 0x000fe200000e0000 */
[--C-:B------:R-:W-:Y:S01]  /*2c80*/  IMAD.IADD R5, R66, 0x1, -R13.reuse ;  /* 0x0000000142057824 */ /* 0x100fe200078e0a0d */
[----:B------:R-:W-:Y:S01]  /*2c90*/  MOV R4, UR16 ;  /* 0x0000001000047c02 */ /* 0x000fe20008000f00 */
[----:B------:R-:W-:Y:S01]  /*2ca0*/  IMAD.IADD R0, R87, 0x1, -R13 ;  /* 0x0000000157007824 */ /* 0x000fe200078e0a0d */
[----:B------:R-:W-:Y:S01]  /*2cb0*/  R2UR UR16, R166 ;  /* 0x00000000a61072ca */ /* 0x000fe200000e0000 */
[----:B------:R-:W-:Y:S01]  /*2cc0*/  IMAD.MOV.U32 R131, RZ, RZ, R127 ;  /* 0x000000ffff837224 */ /* 0x000fe200078e007f */
[CC--:B------:R-:W-:Y:S01]  /*2cd0*/  ISETP.GE.AND P0, PT, R71.reuse, R5.reuse, PT ;  /* 0x000000054700720c */ /* 0x0c0fe20003f06270 */
[----:B------:R-:W-:Y:S01]  /*2ce0*/  IMAD.U32 R2, RZ, RZ, UR12 ;  /* 0x0000000cff027e24 */ /* 0x000fe2000f8e00ff */
[CC--:B------:R-:W-:Y:S02]  /*2cf0*/  ISETP.GE.AND P1, PT, R70.reuse, R5.reuse, PT ;  /* 0x000000054600720c */ /* 0x0c0fe40003f26270 */
[-C--:B------:R-:W-:Y:S02]  /*2d00*/  ISETP.GE.AND P3, PT, R71, R0.reuse, !P0 ;  /* 0x000000004700720c */ /* 0x080fe40004766270 */
[-C--:B------:R-:W-:Y:S02]  /*2d10*/  ISETP.GE.AND P1, PT, R70, R0.reuse, !P1 ;  /* 0x000000004600720c */ /* 0x080fe40004f26270 */
[-C--:B------:R-:W-:Y:S02]  /*2d20*/  ISETP.GE.AND P6, PT, R69, R5.reuse, PT ;  /* 0x000000054500720c */ /* 0x080fe40003fc6270 */
[-C--:B------:R-:W-:Y:S02]  /*2d30*/  ISETP.GE.AND P5, PT, R143, R5.reuse, PT ;  /* 0x000000058f00720c */ /* 0x080fe40003fa6270 */
[-C--:B------:R-:W-:Y:S02]  /*2d40*/  ISETP.GE.AND P6, PT, R69, R0.reuse, !P6 ;  /* 0x000000004500720c */ /* 0x080fe400077c6270 */
[----:B------:R-:W-:Y:S02]  /*2d50*/  ISETP.GE.AND P5, PT, R143, R0, !P5 ;  /* 0x000000008f00720c */ /* 0x000fe40006fa6270 */
[----:B------:R-:W-:Y:S02]  /*2d60*/  ISETP.GE.AND P4, PT, R142, R5, PT ;  /* 0x000000058e00720c */ /* 0x000fe40003f86270 */
[----:B------:R-:W-:Y:S02]  /*2d70*/  @P3 LEA R182, P0, R183, R94, 0x1 ;  /* 0x0000005eb7b63211 */ /* 0x000fe400078008ff */
[C---:B------:R-:W-:Y:S02]  /*2d80*/  @P3 IADD3 R186, P2, R130.reuse, UR30, RZ ;  /* 0x0000001e82ba3c10 */ /* 0x040fe4000ff5e0ff */
[----:B------:R-:W-:Y:S02]  /*2d90*/  @P3 LEA.HI.X R183, R3, R95, R2, 0x1, P0 ;  /* 0x0000005f03b73211 */ /* 0x000fe400000f0c02 */
[C---:B------:R-:W-:Y:S02]  /*2da0*/  LEA R2, P0, R89.reuse, R130, 0x1 ;  /* 0x0000008259027211 */ /* 0x040fe400078008ff */
[----:B------:R-:W-:Y:S02]  /*2db0*/  P2R R150, PR, RZ, 0x8 ;  /* 0x00000008ff967803 */ /* 0x000fe40000000000 */
[----:B------:R-:W-:Y:S02]  /*2dc0*/  LEA.HI.X.SX32 R3, R89, R131, 0x1, P0 ;  /* 0x0000008359037211 */ /* 0x000fe400000f0eff */
[----:B------:R-:W-:Y:S02]  /*2dd0*/  @P1 IADD3 R180, P0, R130, UR32, RZ ;  /* 0x0000002082b41c10 */ /* 0x000fe4000ff1e0ff */
[-C--:B------:R-:W-:Y:S02]  /*2de0*/  ISETP.GE.AND P4, PT, R142, R0.reuse, !P4 ;  /* 0x000000008e00720c */ /* 0x080fe40006786270 */
[----:B------:R-:W-:Y:S02]  /*2df0*/  @P3 IADD3.X R187, R127, UR29, RZ, P2, !PT ;  /* 0x0000001d7fbb3c10 */ /* 0x000fe400097fe4ff */
[-C--:B------:R-:W-:Y:S02]  /*2e00*/  ISETP.GE.AND P3, PT, R141, R5.reuse, PT ;  /* 0x000000058d00720c */ /* 0x080fe40003f66270 */
[----:B------:R-:W-:Y:S02]  /*2e10*/  @P1 IADD3.X R181, R127, UR31, RZ, P0, !PT ;  /* 0x0000001f7fb51c10 */ /* 0x000fe400087fe4ff */
[----:B------:R-:W-:Y:S02]  /*2e20*/  @P6 IADD3 R58, P0, R130, UR14, RZ ;  /* 0x0000000e823a6c10 */ /* 0x000fe4000ff1e0ff */
[-C--:B------:R-:W-:Y:S02]  /*2e30*/  ISETP.GE.AND P3, PT, R141, R0.reuse, !P3 ;  /* 0x000000008d00720c */ /* 0x080fe40005f66270 */
[-C--:B------:R-:W-:Y:S02]  /*2e40*/  ISETP.GE.AND P2, PT, R140, R5.reuse, PT ;  /* 0x000000058c00720c */ /* 0x080fe40003f46270 */
[C---:B------:R-:W-:Y:S02]  /*2e50*/  @P6 IADD3.X R59, R127.reuse, UR35, RZ, P0, !PT ;  /* 0x000000237f3b6c10 */ /* 0x040fe400087fe4ff */
[----:B------:R-:W-:Y:S02]  /*2e60*/  @P5 IADD3 R56, P0, R130, UR40, RZ ;  /* 0x0000002882385c10 */ /* 0x000fe4000ff1e0ff */
[-C--:B------:R-:W-:Y:S02]  /*2e70*/  ISETP.GE.AND P2, PT, R140, R0.reuse, !P2 ;  /* 0x000000008c00720c */ /* 0x080fe40005746270 */
[C---:B------:R-:W-:Y:S02]  /*2e80*/  @P5 IADD3.X R57, R127.reuse, UR39, RZ, P0, !PT ;  /* 0x000000277f395c10 */ /* 0x040fe400087fe4ff */
[----:B------:R-:W-:Y:S02]  /*2e90*/  @P4 IADD3 R48, P0, R130, UR36, RZ ;  /* 0x0000002482304c10 */ /* 0x000fe4000ff1e0ff */
[----:B------:R-:W-:Y:S02]  /*2ea0*/  R2UR UR14, R176 ;  /* 0x00000000b00e72ca */ /* 0x000fe400000e0000 */
[C---:B------:R-:W-:Y:S02]  /*2eb0*/  @P4 IADD3.X R49, R127.reuse, UR43, RZ, P0, !PT ;  /* 0x0000002b7f314c10 */ /* 0x040fe400087fe4ff */
[C---:B------:R-:W-:Y:S02]  /*2ec0*/  @P3 IADD3 R44, P0, R130.reuse, UR18, RZ ;  /* 0x00000012822c3c10 */ /* 0x040fe4000ff1e0ff */
[----:B------:R-:W-:Y:S02]  /*2ed0*/  MOV R8, UR10 ;  /* 0x0000000a00087c02 */ /* 0x000fe40008000f00 */
[C---:B------:R-:W-:Y:S02]  /*2ee0*/  @P3 IADD3.X R45, R127.reuse, UR45, RZ, P0, !PT ;  /* 0x0000002d7f2d3c10 */ /* 0x040fe400087fe4ff */
[----:B------:R-:W-:Y:S02]  /*2ef0*/  @P2 IADD3 R40, P0, R130, UR16, RZ ;  /* 0x0000001082282c10 */ /* 0x000fe4000ff1e0ff */
[----:B------:R-:W-:Y:S02]  /*2f00*/  R2UR UR10, R172 ;  /* 0x00000000ac0a72ca */ /* 0x000fe400000e0000 */
[----:B------:R-:W-:Y:S01]  /*2f10*/  @P2 IADD3.X R41, R127, UR47, RZ, P0, !PT ;  /* 0x0000002f7f292c10 */ /* 0x000fe200087fe4ff */
[----:B------:R-:W-:Y:S01]  /*2f20*/  IMAD.MOV.U32 R127, RZ, RZ, R3 ;  /* 0x000000ffff7f7224 */ /* 0x000fe200078e0003 */
[C---:B------:R-:W-:Y:S02]  /*2f30*/  @P1 IADD3 R184, P0, R94.reuse, UR34, RZ ;  /* 0x000000225eb81c10 */ /* 0x040fe4000ff1e0ff */
[----:B------:R-:W-:Y:S02]  /*2f40*/  MOV R6, UR8 ;  /* 0x0000000800067c02 */ /* 0x000fe40008000f00 */
[C---:B------:R-:W-:Y:S02]  /*2f50*/  @P1 IADD3.X R185, R95.reuse, UR33, RZ, P0, !PT ;  /* 0x000000215fb91c10 */ /* 0x040fe400087fe4ff */
[----:B------:R-:W-:Y:S02]  /*2f60*/  @P6 IADD3 R62, P0, R94, UR14, RZ ;  /* 0x0000000e5e3e6c10 */ /* 0x000fe4000ff1e0ff */
[----:B------:R-:W-:Y:S02]  /*2f70*/  R2UR UR8, R168 ;  /* 0x00000000a80872ca */ /* 0x000fe400000e0000 */
        /* <DEDUP_REMOVED lines=9> */
[----:B------:R-:W-:Y:S02]  /*3010*/  @P3 IADD3.X R43, R95, UR46, RZ, P0, !PT ;  /* 0x0000002e5f2b3c10 */ /* 0x000fe400087fe4ff */
[----:B------:R-:W-:Y:S02]  /*3020*/  @P2 IADD3 R18, P0, R94, UR36, RZ ;  /* 0x000000245e122c10 */ /* 0x000fe4000ff1e0ff */
[----:B------:R-:W-:Y:S02]  /*3030*/  R2UR UR15, R179 ;  /* 0x00000000b30f72ca */ /* 0x000fe400000e0000 */
[----:B------:R-:W-:Y:S02]  /*3040*/  R2UR UR15, R177 ;  /* 0x00000000b10f72ca */ /* 0x000fe400000e0000 */
[----:B------:R-:W-:Y:S02]  /*3050*/  R2UR UR15, R19 ;  /* 0x00000000130f72ca */ /* 0x000fe400000e0000 */
[----:B------:R-:W-:Y:S02]  /*3060*/  @P2 IADD3.X R19, R95, UR48, RZ, P0, !PT ;  /* 0x000000305f132c10 */ /* 0x000fe400087fe4ff */
[----:B------:R-:W-:Y:S02]  /*3070*/  ISETP.GE.AND P0, PT, R228, R5, PT ;  /* 0x00000005e400720c */ /* 0x000fe40003f06270 */
[----:B------:R-:W-:Y:S02]  /*3080*/  R2UR UR16, R4 ;  /* 0x00000000041072ca */ /* 0x000fe400000e0000 */
[----:B------:R-:W-:Y:S02]  /*3090*/  P2R R4, PR, RZ, 0x2 ;  /* 0x00000002ff047803 */ /* 0x000fe40000000000 */
[----:B------:R-:W-:Y:S02]  /*30a0*/  ISETP.GE.AND P1, PT, R228, R0, !P0 ;  /* 0x00000000e400720c */ /* 0x000fe40004726270 */
[----:B------:R-:W-:Y:S02]  /*30b0*/  ISETP.NE.AND P0, PT, R150, RZ, PT ;  /* 0x000000ff9600720c */ /* 0x000fe40003f05270 */
[----:B------:R-:W-:Y:S02]  /*30c0*/  MOV R22, UR19 ;  /* 0x0000001300167c02 */ /* 0x000fe40008000f00 */
[----:B------:R-:W-:Y:S02]  /*30d0*/  MOV R20, UR17 ;  /* 0x0000001100147c02 */ /* 0x000fe40008000f00 */
[----:B------:R-:W-:Y:S02]  /*30e0*/  R2UR UR18, R21 ;  /* 0x00000000151272ca */ /* 0x000fe400000e0000 */
[----:B------:R-:W-:Y:S02]  /*30f0*/  MOV R7, UR9 ;  /* 0x0000000900077c02 */ /* 0x000fe40008000f00 */
[----:B------:R-:W-:Y:S01]  /*3100*/  R2UR UR8, R6 ;  /* 0x00000000060872ca */ /* 0x000fe200000e0000 */
[----:B------:R-:W2:Y:S01]  /*3110*/  @P1 LDG.E.128 R28, desc[UR6][R130.64] ;  /* 0x00000006821c1981 */ /* 0x000ea2000c1e1d00 */
[----:B------:R-:W-:Y:S02]  /*3120*/  R2UR UR19, R171 ;  /* 0x00000000ab1372ca */ /* 0x000fe400000e0000 */
[----:B------:R-:W-:Y:S02]  /*3130*/  R2UR UR19, R22 ;  /* 0x00000000161372ca */ /* 0x000fe400000e0000 */
[----:B------:R-:W-:Y:S02]  /*3140*/  R2UR UR17, R167 ;  /* 0x00000000a71172ca */ /* 0x000fe400000e0000 */
[----:B------:R-:W-:Y:S02]  /*3150*/  R2UR UR17, R20 ;  /* 0x00000000141172ca */ /* 0x000fe400000e0000 */
[----:B------:R-:W-:Y:S02]  /*3160*/  R2UR UR9, R169 ;  /* 0x00000000a90972ca */ /* 0x000fe400000e0000 */
[----:B------:R-:W-:Y:S02]  /*3170*/  R2UR UR9, R7 ;  /* 0x00000000070972ca */ /* 0x000fe400000e0000 */
[----:B------:R-:W-:Y:S02]  /*3180*/  P2R R0, PR, RZ, 0x2 ;  /* 0x00000002ff007803 */ /* 0x000fe40000000000 */
[----:B------:R-:W-:Y:S02]  /*3190*/  MOV R15, UR11 ;  /* 0x0000000b000f7c02 */ /* 0x000fe40008000f00 */
[----:B------:R-:W-:Y:S02]  /*31a0*/  R2UR UR37, R175 ;  /* 0x00000000af2572ca */ /* 0x000fe400000e0000 */
[----:B------:R-:W-:Y:S02]  /*31b0*/  R2UR UR11, R173 ;  /* 0x00000000ad0b72ca */ /* 0x000fe400000e0000 */
[----:B------:R-:W-:Y:S02]  /*31c0*/  R2UR UR37, R165 ;  /* 0x00000000a52572ca */ /* 0x000fe400000e0000 */
[----:B------:R-:W-:Y:S02]  /*31d0*/  R2UR UR11, R15 ;  /* 0x000000000f0b72ca */ /* 0x000fe400000e0000 */
[----:B------:R-:W-:Y:S01]  /*31e0*/  R2UR UR10, R8 ;  /* 0x00000000080a72ca */ /* 0x000fe200000e0000 */
[----:B--2---:R1:W-:Y:S04]  /*31f0*/  @P1 STG.E.128 desc[UR6][R94.64], R28 ;  /* 0x0000001c5e001986 */ /* 0x0043e8000c101d06 */
[----:B------:R2:W3:Y:S02]  /*3200*/  @P1 LDG.E.128 R24, desc[UR6][R130.64+0x80] ;  /* 0x0000800682181981 */ /* 0x0004e4000c1e1d00 */
[----:B--2---:R-:W-:Y:S02]  /*3210*/  IMAD.MOV.U32 R130, RZ, RZ, R2 ;  /* 0x000000ffff827224 */ /* 0x004fe400078e0002 */
[----:B---3--:R2:W-:Y:S01]  /*3220*/  @P1 STG.E.128 desc[UR6][R94.64+0x80], R24 ;  /* 0x000080185e001986 */ /* 0x0085e2000c101d06 */
[----:B------:R-:W-:Y:S03]  /*3230*/  ISETP.NE.AND P1, PT, R4, RZ, PT ;  /* 0x000000ff0400720c */ /* 0x000fe60003f25270 */
[----:B------:R-:W3:Y:S04]  /*3240*/  @P0 LDG.E.128 R20, desc[UR6][R186.64] ;  /* 0x00000006ba140981 */ /* 0x000ee8000c1e1d00 */
[----:B---3--:R3:W-:Y:S04]  /*3250*/  @P0 STG.E.128 desc[UR6][R182.64], R20 ;  /* 0x00000014b6000986 */ /* 0x0087e8000c101d06 */
[----:B------:R-:W4:Y:S04]  /*3260*/  @P0 LDG.E.128 R4, desc[UR6][R186.64+0x80] ;  /* 0x00008006ba040981 */ /* 0x000f28000c1e1d00 */
[----:B----4-:R4:W-:Y:S01]  /*3270*/  @P0 STG.E.128 desc[UR6][R182.64+0x80], R4 ;  /* 0x00008004b6000986 */ /* 0x0109e2000c101d06 */
[----:B------:R-:W-:Y:S03]  /*3280*/  ISETP.NE.AND P0, PT, RZ, UR5, PT ;  /* 0x00000005ff007c0c */ /* 0x000fe6000bf05270 */
[----:B------:R-:W5:Y:S04]  /*3290*/  @P1 LDG.E.128 R36, desc[UR6][R180.64] ;  /* 0x00000006b4241981 */ /* 0x000f68000c1e1d00 */
[----:B-----5:R5:W-:Y:S04]  /*32a0*/  @P1 STG.E.128 desc[UR6][R184.64], R36 ;  /* 0x00000024b8001986 */ /* 0x020be8000c101d06 */
[----:B------:R-:W2:Y:S04]  /*32b0*/  @P1 LDG.E.128 R32, desc[UR6][R180.64+0x80] ;  /* 0x00008006b4201981 */ /* 0x000ea8000c1e1d00 */
[----:B--2---:R2:W-:Y:S04]  /*32c0*/  @P1 STG.E.128 desc[UR6][R184.64+0x80], R32 ;  /* 0x00008020b8001986 */ /* 0x0045e8000c101d06 */
[----:B-1----:R-:W2:Y:S04]  /*32d0*/  @P6 LDG.E.128 R28, desc[UR6][R58.64] ;  /* 0x000000063a1c6981 */ /* 0x002ea8000c1e1d00 */
[----:B--2---:R1:W-:Y:S04]  /*32e0*/  @P6 STG.E.128 desc[UR6][R62.64], R28 ;  /* 0x0000001c3e006986 */ /* 0x0043e8000c101d06 */
[----:B------:R-:W2:Y:S04]  /*32f0*/  @P6 LDG.E.128 R24, desc[UR6][R58.64+0x80] ;  /* 0x000080063a186981 */ /* 0x000ea8000c1e1d00 */
[----:B--2---:R2:W-:Y:S04]  /*3300*/  @P6 STG.E.128 desc[UR6][R62.64+0x80], R24 ;  /* 0x000080183e006986 */ /* 0x0045e8000c101d06 */
[----:B---3--:R-:W3:Y:S04]  /*3310*/  @P5 LDG.E.128 R20, desc[UR6][R56.64] ;  /* 0x0000000638145981 */ /* 0x008ee8000c1e1d00 */
[----:B---3--:R3:W-:Y:S04]  /*3320*/  @P5 STG.E.128 desc[UR6][R60.64], R20 ;  /* 0x000000143c005986 */ /* 0x0087e8000c101d06 */
[----:B----4-:R-:W4:Y:S04]  /*3330*/  @P5 LDG.E.128 R4, desc[UR6][R56.64+0x80] ;  /* 0x0000800638045981 */ /* 0x010f28000c1e1d00 */
[----:B----4-:R4:W-:Y:S04]  /*3340*/  @P5 STG.E.128 desc[UR6][R60.64+0x80], R4 ;  /* 0x000080043c005986 */ /* 0x0109e8000c101d06 */
[----:B-----5:R-:W5:Y:S04]  /*3350*/  @P4 LDG.E.128 R36, desc[UR6][R48.64] ;  /* 0x0000000630244981 */ /* 0x020f68000c1e1d00 */
[----:B-----5:R1:W-:Y:S04]  /*3360*/  @P4 STG.E.128 desc[UR6][R46.64], R36 ;  /* 0x000000242e004986 */ /* 0x0203e8000c101d06 */
[----:B------:R-:W5:Y:S04]  /*3370*/  @P4 LDG.E.128 R32, desc[UR6][R48.64+0x80] ;  /* 0x0000800630204981 */ /* 0x000f68000c1e1d00 */
[----:B-----5:R2:W-:Y:S04]  /*3380*/  @P4 STG.E.128 desc[UR6][R46.64+0x80], R32 ;  /* 0x000080202e004986 */ /* 0x0205e8000c101d06 */
[----:B-1----:R-:W5:Y:S04]  /*3390*/  @P3 LDG.E.128 R28, desc[UR6][R44.64] ;  /* 0x000000062c1c3981 */ /* 0x002f68000c1e1d00 */
[----:B-----5:R1:W-:Y:S04]  /*33a0*/  @P3 STG.E.128 desc[UR6][R42.64], R28 ;  /* 0x0000001c2a003986 */ /* 0x0203e8000c101d06 */
[----:B--2---:R-:W2:Y:S04]  /*33b0*/  @P3 LDG.E.128 R24, desc[UR6][R44.64+0x80] ;  /* 0x000080062c183981 */ /* 0x004ea8000c1e1d00 */
[----:B--2---:R1:W-:Y:S04]  /*33c0*/  @P3 STG.E.128 desc[UR6][R42.64+0x80], R24 ;  /* 0x000080182a003986 */ /* 0x0043e8000c101d06 */
[----:B---3--:R-:W2:Y:S04]  /*33d0*/  @P2 LDG.E.128 R20, desc[UR6][R40.64] ;  /* 0x0000000628142981 */ /* 0x008ea8000c1e1d00 */
[----:B--2---:R1:W-:Y:S04]  /*33e0*/  @P2 STG.E.128 desc[UR6][R18.64], R20 ;  /* 0x0000001412002986 */ /* 0x0043e8000c101d06 */
[----:B----4-:R-:W2:Y:S04]  /*33f0*/  @P2 LDG.E.128 R4, desc[UR6][R40.64+0x80] ;  /* 0x0000800628042981 */ /* 0x010ea8000c1e1d00 */
[----:B--2---:R1:W-:Y:S01]  /*3400*/  @P2 STG.E.128 desc[UR6][R18.64+0x80], R4 ;  /* 0x0000800412002986 */ /* 0x0043e2000c101d06 */
[----:B------:R-:W-:Y:S05]  /*3410*/  @!P0 BRA `(.L_x_2643) ;  /* 0x0000009400988947 */ /* 0x000fea0003800000 */
[----:B------:R-:W-:Y:S11]  /*3420*/  ISETP.NE.AND P0, PT, RZ, UR28, PT ;  /* 0x0000001cff007c0c */ /* 0x000ff6000bf05270 */
[----:B------:R-:W-:Y:S02]  /*3430*/  @!UPT UIADD3 URZ, URZ, URZ, URZ ;  /* 0x0000003f3f3ff290 */ /* 0x000fe4000fffe03f */
[----:B------:R-:W-:Y:S05]  /*3440*/  @!P0 BRA `(.L_x_2644) ;  /* 0x0000003400a48947 */ /* 0x000fea0003800000 */
[----:B------:R-:W-:Y:S01]  /*3450*/  ISETP.NE.AND P0, PT, R0, RZ, PT ;  /* 0x000000ff0000720c */ /* 0x000fe20003f05270 */
[----:B------:R-:W-:Y:S11]  /*3460*/  BSSY B0, `(.L_x_2645) ;  /* 0x0000063000007945 */ /* 0x000ff60003800000 */
[----:B------:R-:W-:Y:S01]  /*3470*/  @!UPT UIADD3 URZ, URZ, URZ, URZ ;  /* 0x0000003f3f3ff290 */ /* 0x000fe2000fffe03f */
[----:B------:R-:W-:Y:S05]  /*3480*/  @!P0 BRA `(.L_x_2646) ;  /* 0x0000000400808947 */ /* 0x000fea0003800000 */
[----:B------:R-:W-:Y:S01]  /*3490*/  ISETP.GE.AND P0, PT, R16, UR5, PT ;  /* 0x0000000510007c0c */ /* 0x000fe2000bf06270 */
[----:B------:R-:W-:Y:S01]  /*34a0*/  IMAD.MOV.U32 R93, RZ, RZ, R91 ;  /* 0x000000ffff5d7224 */ /* 0x000fe200078e005b */
[----:B------:R-:W-:Y:S05]  /*34b0*/  MOV R133, R129 ;  /* 0x0000008100857202 */ /* 0x000fea0000000f00 */
[----:B-1----:R-:W2:Y:S06]  /*34c0*/  LDG.E.128 R24, desc[UR6][R132.64] ;  /* 0x0000000684187981 */ /* 0x002eac000c1e1d00 */
[----:B------:R-:W-:Y:S01]  /*34d0*/  @!P0 MOV R8, R10 ;  /* 0x0000000a00088202 */ /* 0x000fe20000000f00 */
[----:B------:R-:W-:Y:S04]  /*34e0*/  @!P0 IMAD.MOV.U32 R55, RZ, RZ, R51 ;  /* 0x000000ffff378224 */ /* 0x000fe800078e0033 */
[----:B------:R-:W3:Y:S06]  /*34f0*/  @!P0 LDG.E.64 R18, desc[UR6][R8.64] ;  /* 0x0000000608128981 */ /* 0x000eec000c1e1b00 */
[----:B------:R-:W4:Y:S01]  /*3500*/  @!P0 LDG.E.64 R32, desc[UR6][R54.64] ;  /* 0x0000000636208981 */ /* 0x000f22000c1e1b00 */
[C---:B--2---:R-:W-:Y:S01]  /*3510*/  @!P0 LOP3.LUT R29, R24.reuse, 0xffff0000, RZ, 0xc0, !PT ;  /* 0xffff0000181d8812 */ /* 0x044fe200078ec0ff */
[----:B------:R-:W-:Y:S01]  /*3520*/  @!P0 IMAD.U32 R21, R24, 0x10000, RZ ;  /* 0x0001000018158824 */ /* 0x000fe200078e00ff */
[C---:B---3--:R-:W-:Y:S01]  /*3530*/  @!P0 LOP3.LUT R20, R18.reuse, 0xffff0000, RZ, 0xc0, !PT ;  /* 0xffff000012148812 */ /* 0x048fe200078ec0ff */
[----:B------:R-:W-:Y:S01]  /*3540*/  @!P0 IMAD.U32 R22, R18, 0x10000, RZ ;  /* 0x0001000012168824 */ /* 0x000fe200078e00ff */
[----:B------:R-:W-:Y:S01]  /*3550*/  @!P0 SHF.L.U32 R18, R27, 0x10, RZ ;  /* 0x000000101b128819 */ /* 0x000fe200000006ff */
[C---:B------:R-:W-:Y:S01]  /*3560*/  @!P0 IMAD.U32 R15, R19.reuse, 0x10000, RZ ;  /* 0x00010000130f8824 */ /* 0x040fe200078e00ff */
[----:B------:R-:W-:Y:S01]  /*3570*/  @!P0 LOP3.LUT R19, R19, 0xffff0000, RZ, 0xc0, !PT ;  /* 0xffff000013138812 */ /* 0x000fe200078ec0ff */
[-C--:B------:R-:W-:Y:S01]  /*3580*/  @!P0 FMUL R37, R29, R22.reuse ;  /* 0x000000161d258220 */ /* 0x080fe20000400000 */
[----:B----4-:R-:W-:Y:S01]  /*3590*/  @!P0 SHF.L.U32 R30, R32, 0x10, RZ ;  /* 0x00000010201e8819 */ /* 0x010fe200000006ff */
[----:B------:R-:W-:Y:S01]  /*35a0*/  @!P0 FMUL R0, R21, R22 ;  /* 0x0000001615008220 */ /* 0x000fe20000400000 */
[C---:B------:R-:W-:Y:S01]  /*35b0*/  @!P0 SHF.L.U32 R31, R33.reuse, 0x10, RZ ;  /* 0x00000010211f8819 */ /* 0x040fe200000006ff */
[C---:B------:R-:W-:Y:S01]  /*35c0*/  @!P0 IMAD.U32 R22, R26.reuse, 0x10000, RZ ;  /* 0x000100001a168824 */ /* 0x040fe200078e00ff */
[----:B------:R-:W-:Y:S01]  /*35d0*/  @!P0 LOP3.LUT R35, R33, 0xffff0000, RZ, 0xc0, !PT ;  /* 0xffff000021238812 */ /* 0x000fe200078ec0ff */
[-C--:B------:R-:W-:Y:S01]  /*35e0*/  @!P0 FFMA R37, R21, R30.reuse, -R37 ;  /* 0x0000001e15258223 */ /* 0x080fe20000000825 */
[----:B------:R-:W-:Y:S01]  /*35f0*/  @!P0 SHF.L.U32 R21, R25, 0x10, RZ ;  /* 0x0000001019158819 */ /* 0x000fe200000006ff */
[----:B------:R-:W-:Y:S01]  /*3600*/  @!P0 FFMA R0, R29, R30, R0 ;  /* 0x0000001e1d008223 */ /* 0x000fe20000000000 */
[----:B------:R-:W-:Y:S01]  /*3610*/  @!P0 LOP3.LUT R30, R26, 0xffff0000, RZ, 0xc0, !PT ;  /* 0xffff00001a1e8812 */ /* 0x000fe200078ec0ff */
[----:B------:R-:W-:Y:S01]  /*3620*/  @!P0 FMUL R3, R22, R15 ;  /* 0x0000000f16038220 */ /* 0x000fe20000400000 */
[----:B------:R-:W-:Y:S01]  /*3630*/  @!P0 LOP3.LUT R29, R25, 0xffff0000, RZ, 0xc0, !PT ;  /* 0xffff0000191d8812 */ /* 0x000fe200078ec0ff */
[-C--:B------:R-:W-:Y:S01]  /*3640*/  @!P0 FMUL R2, R21, R20.reuse ;  /* 0x0000001415028220 */ /* 0x080fe20000400000 */
[----:B------:R-:W-:Y:S01]  /*3650*/  @!P0 LOP3.LUT R33, R27, 0xffff0000, RZ, 0xc0, !PT ;  /* 0xffff00001b218812 */ /* 0x000fe200078ec0ff */
[----:B------:R-:W-:Y:S01]  /*3660*/  @!P0 FMUL R4, R18, R19 ;  /* 0x0000001312048220 */ /* 0x000fe20000400000 */
[----:B------:R-:W-:Y:S01]  /*3670*/  @!P0 LOP3.LUT R32, R32, 0xffff0000, RZ, 0xc0, !PT ;  /* 0xffff000020208812 */ /* 0x000fe200078ec0ff */
[----:B------:R-:W-:Y:S01]  /*3680*/  @!P0 FMUL R34, R30, R15 ;  /* 0x0000000f1e228220 */ /* 0x000fe20000400000 */
[----:B------:R-:W-:Y:S01]  /*3690*/  @!P0 F2FP.BF16.F32.PACK_AB R37, R0, R37 ;  /* 0x000000250025823e */ /* 0x000fe200000010ff */
[----:B------:R-:W-:Y:S01]  /*36a0*/  @!P0 FMUL R39, R29, R20 ;  /* 0x000000141d278220 */ /* 0x000fe20000400000 */
[----:B------:R-:W-:Y:S01]  /*36b0*/  @!P0 FMUL R41, R33, R19 ;  /* 0x0000001321298220 */ /* 0x000fe20000400000 */
[-C--:B------:R-:W-:Y:S01]  /*36c0*/  @!P0 FFMA R2, R29, R32.reuse, R2 ;  /* 0x000000201d028223 */ /* 0x080fe20000000002 */
[-C--:B------:R-:W-:Y:S01]  /*36d0*/  @!P0 FFMA R34, R22, R31.reuse, -R34 ;  /* 0x0000001f16228223 */ /* 0x080fe20000000822 */
[----:B------:R-:W-:Y:S01]  /*36e0*/  @!P0 FFMA R3, R30, R31, R3 ;  /* 0x0000001f1e038223 */ /* 0x000fe20000000003 */
[----:B------:R-:W-:Y:S01]  /*36f0*/  @!P0 FFMA R39, R21, R32, -R39 ;  /* 0x0000002015278223 */ /* 0x000fe20000000827 */
[-C--:B------:R-:W-:Y:S01]  /*3700*/  @!P0 FFMA R41, R18, R35.reuse, -R41 ;  /* 0x0000002312298223 */ /* 0x080fe20000000829 */
[----:B------:R-:W-:Y:S01]  /*3710*/  @!P0 FFMA R4, R33, R35, R4 ;  /* 0x0000002321048223 */ /* 0x000fe20000000004 */
[----:B------:R-:W-:Y:S01]  /*3720*/  @!P0 IMAD.MOV.U32 R24, RZ, RZ, R37 ;  /* 0x000000ffff188224 */ /* 0x000fe200078e0025 */
[----:B------:R-:W-:Y:S02]  /*3730*/  @!P0 F2FP.BF16.F32.PACK_AB R34, R3, R34 ;  /* 0x000000220322823e */ /* 0x000fe400000010ff */
[----:B------:R-:W-:Y:S02]  /*3740*/  @!P0 F2FP.BF16.F32.PACK_AB R36, R2, R39 ;  /* 0x000000270224823e */ /* 0x000fe400000010ff */
[----:B------:R-:W-:Y:S01]  /*3750*/  @!P0 F2FP.BF16.F32.PACK_AB R41, R4, R41 ;  /* 0x000000290429823e */ /* 0x000fe200000010ff */
[----:B------:R-:W-:Y:S01]  /*3760*/  @!P0 IMAD.MOV.U32 R26, RZ, RZ, R34 ;  /* 0x000000ffff1a8224 */ /* 0x000fe200078e0022 */
[----:B------:R-:W-:Y:S02]  /*3770*/  @!P0 MOV R25, R36 ;  /* 0x0000002400198202 */ /* 0x000fe40000000f00 */
[----:B------:R-:W-:Y:S02]  /*3780*/  @!P0 MOV R27, R41 ;  /* 0x00000029001b8202 */ /* 0x000fe40000000f00 */
[----:B------:R-:W-:Y:S03]  /*3790*/  ISETP.GE.AND P0, PT, R12, UR5, PT ;  /* 0x000000050c007c0c */ /* 0x000fe6000bf06270 */
[----:B------:R1:W-:Y:S08]  /*37a0*/  STG.E.128 desc[UR6][R92.64], R24 ;  /* 0x000000185c007986 */ /* 0x0003f0000c101d06 */
[----:B------:R-:W2:Y:S02]  /*37b0*/  LDG.E.128 R20, desc[UR6][R132.64+0x80] ;  /* 0x0000800684147981 */ /* 0x000ea4000c1e1d00 */
[----:B------:R-:W-:Y:S02]  /*37c0*/  @!P0 MOV R8, R10 ;  /* 0x0000000a00088202 */ /* 0x000fe40000000f00 */
[----:B------:R-:W-:Y:S04]  /*37d0*/  @!P0 MOV R55, R51 ;  /* 0x0000003300378202 */ /* 0x000fe80000000f00 */
[----:B------:R-:W3:Y:S06]  /*37e0*/  @!P0 LDG.E.64 R18, desc[UR6][R8.64+0x40] ;  /* 0x0000400608128981 */ /* 0x000eec000c1e1b00 */
[----:B------:R-:W4:Y:S01]  /*37f0*/  @!P0 LDG.E.64 R32, desc[UR6][R54.64+0x40] ;  /* 0x0000400636208981 */ /* 0x000f22000c1e1b00 */
[----:B--2---:R-:W-:Y:S01]  /*3800*/  @!P0 LOP3.LUT R30, R20, 0xffff0000, RZ, 0xc0, !PT ;  /* 0xffff0000141e8812 */ /* 0x004fe200078ec0ff */
[----:B-1----:R-:W-:Y:S01]  /*3810*/  @!P0 IMAD.U32 R26, R22, 0x10000, RZ ;  /* 0x00010000161a8824 */ /* 0x002fe200078e00ff */
[----:B------:R-:W-:Y:S02]  /*3820*/  @!P0 SHF.L.U32 R28, R20, 0x10, RZ ;  /* 0x00000010141c8819 */ /* 0x000fe400000006ff */
[----:B------:R-:W-:Y:S02]  /*3830*/  @!P0 SHF.L.U32 R25, R21, 0x10, RZ ;  /* 0x0000001015198819 */ /* 0x000fe400000006ff */
[C---:B---3--:R-:W-:Y:S02]  /*3840*/  @!P0 SHF.L.U32 R15, R18.reuse, 0x10, RZ ;  /* 0x00000010120f8819 */ /* 0x048fe400000006ff */
[----:B------:R-:W-:Y:S02]  /*3850*/  @!P0 LOP3.LUT R24, R18, 0xffff0000, RZ, 0xc0, !PT ;  /* 0xffff000012188812 */ /* 0x000fe400078ec0ff */
[----:B------:R-:W-:Y:S01]  /*3860*/  @!P0 SHF.L.U32 R18, R23, 0x10, RZ ;  /* 0x0000001017128819 */ /* 0x000fe200000006ff */
[-C--:B------:R-:W-:Y:S01]  /*3870*/  @!P0 FMUL R34, R30, R15.reuse ;  /* 0x0000000f1e228220 */ /* 0x080fe20000400000 */
[----:B----4-:R-:W-:Y:S01]  /*3880*/  @!P0 LOP3.LUT R35, R33, 0xffff0000, RZ, 0xc0, !PT ;  /* 0xffff000021238812 */ /* 0x010fe200078ec0ff */
[C---:B------:R-:W-:Y:S01]  /*3890*/  @!P0 IMAD.U32 R29, R32.reuse, 0x10000, RZ ;  /* 0x00010000201d8824 */ /* 0x040fe200078e00ff */
[----:B------:R-:W-:Y:S01]  /*38a0*/  @!P0 LOP3.LUT R32, R32, 0xffff0000, RZ, 0xc0, !PT ;  /* 0xffff000020208812 */ /* 0x000fe200078ec0ff */
[C---:B------:R-:W-:Y:S01]  /*38b0*/  @!P0 FMUL R5, R28.reuse, R15 ;  /* 0x0000000f1c058220 */ /* 0x040fe20000400000 */
[C---:B------:R-:W-:Y:S01]  /*38c0*/  @!P0 SHF.L.U32 R15, R19.reuse, 0x10, RZ ;  /* 0x00000010130f8819 */ /* 0x040fe200000006ff */
[-C--:B------:R-:W-:Y:S01]  /*38d0*/  @!P0 FFMA R34, R28, R29.reuse, -R34 ;  /* 0x0000001d1c228223 */ /* 0x080fe20000000822 */
[----:B------:R-:W-:Y:S01]  /*38e0*/  @!P0 LOP3.LUT R19, R19, 0xffff0000, RZ, 0xc0, !PT ;  /* 0xffff000013138812 */ /* 0x000fe200078ec0ff */
[----:B------:R-:W-:Y:S01]  /*38f0*/  @!P0 FFMA R5, R30, R29, R5 ;  /* 0x0000001d1e058223 */ /* 0x000fe20000000005 */
[----:B------:R-:W-:Y:S01]  /*3900*/  @!P0 LOP3.LUT R29, R21, 0xffff0000, RZ, 0xc0, !PT ;  /* 0xffff0000151d8812 */ /* 0x000fe200078ec0ff */
[----:B------:R-:W-:Y:S01]  /*3910*/  @!P0 IMAD.U32 R31, R33, 0x10000, RZ ;  /* 0x00010000211f8824 */ /* 0x000fe200078e00ff */
[----:B------:R-:W-:Y:S01]  /*3920*/  @!P0 LOP3.LUT R30, R22, 0xffff0000, RZ, 0xc0, !PT ;  /* 0xffff0000161e8812 */ /* 0x000fe200078ec0ff */
[-C--:B------:R-:W-:Y:S01]  /*3930*/  @!P0 FMUL R6, R25, R24.reuse ;  /* 0x0000001819068220 */ /* 0x080fe20000400000 */
[----:B------:R-:W-:Y:S01]  /*3940*/  @!P0 LOP3.LUT R33, R23, 0xffff0000, RZ, 0xc0, !PT ;  /* 0xffff000017218812 */ /* 0x000fe200078ec0ff */
[----:B------:R-:W-:Y:S01]  /*3950*/  @!P0 FMUL R37, R29, R24 ;  /* 0x000000181d258220 */ /* 0x000fe20000400000 */
[----:B------:R-:W-:Y:S01]  /*3960*/  @!P0 F2FP.BF16.F32.PACK_AB R34, R5, R34 ;  /* 0x000000220522823e */ /* 0x000fe200000010ff */
[-C--:B------:R-:W-:Y:S01]  /*3970*/  @!P0 FMUL R7, R26, R15.reuse ;  /* 0x0000000f1a078220 */ /* 0x080fe20000400000 */
[----:B------:R-:W-:Y:S01]  /*3980*/  @!P0 FMUL R36, R30, R15 ;  /* 0x0000000f1e248220 */ /* 0x000fe20000400000 */
[-C--:B------:R-:W-:Y:S01]  /*3990*/  @!P0 FMUL R39, R33, R19.reuse ;  /* 0x0000001321278220 */ /* 0x080fe20000400000 */
[----:B------:R-:W-:Y:S01]  /*39a0*/  @!P0 MOV R20, R34 ;  /* 0x0000002200148202 */ /* 0x000fe20000000f00 */
[----:B------:R-:W-:Y:S01]  /*39b0*/  @!P0 FMUL R8, R18, R19 ;  /* 0x0000001312088220 */ /* 0x000fe20000400000 */
[-C--:B------:R-:W-:Y:S01]  /*39c0*/  @!P0 FFMA R6, R29, R32.reuse, R6 ;  /* 0x000000201d068223 */ /* 0x080fe20000000006 */
[----:B------:R-:W-:Y:S01]  /*39d0*/  @!P0 FFMA R37, R25, R32, -R37 ;  /* 0x0000002019258223 */ /* 0x000fe20000000825 */
[-C--:B------:R-:W-:Y:S01]  /*39e0*/  @!P0 FFMA R7, R30, R31.reuse, R7 ;  /* 0x0000001f1e078223 */ /* 0x080fe20000000007 */
[----:B------:R-:W-:Y:S01]  /*39f0*/  @!P0 FFMA R36, R26, R31, -R36 ;  /* 0x0000001f1a248223 */ /* 0x000fe20000000824 */
[-C--:B------:R-:W-:Y:S01]  /*3a00*/  @!P0 FFMA R39, R18, R35.reuse, -R39 ;  /* 0x0000002312278223 */ /* 0x080fe20000000827 */
[----:B------:R-:W-:Y:S01]  /*3a10*/  @!P0 FFMA R8, R33, R35, R8 ;  /* 0x0000002321088223 */ /* 0x000fe20000000008 */
[----:B------:R-:W-:Y:S02]  /*3a20*/  @!P0 F2FP.BF16.F32.PACK_AB R37, R6, R37 ;  /* 0x000000250625823e */ /* 0x000fe400000010ff */
[----:B------:R-:W-:Y:S02]  /*3a30*/  @!P0 F2FP.BF16.F32.PACK_AB R36, R7, R36 ;  /* 0x000000240724823e */ /* 0x000fe400000010ff */
[----:B------:R-:W-:Y:S01]  /*3a40*/  @!P0 F2FP.BF16.F32.PACK_AB R39, R8, R39 ;  /* 0x000000270827823e */ /* 0x000fe200000010ff */
[----:B------:R-:W-:Y:S01]  /*3a50*/  @!P0 IMAD.MOV.U32 R21, RZ, RZ, R37 ;  /* 0x000000ffff158224 */ /* 0x000fe200078e0025 */
[----:B------:R-:W-:Y:S02]  /*3a60*/  @!P0 MOV R22, R36 ;  /* 0x0000002400168202 */ /* 0x000fe40000000f00 */
[----:B------:R-:W-:Y:S05]  /*3a70*/  @!P0 MOV R23, R39 ;  /* 0x0000002700178202 */ /* 0x000fea0000000f00 */
[----:B------:R2:W-:Y:S02]  /*3a80*/  STG.E.128 desc[UR6][R92.64+0x80], R20 ;  /* 0x000080145c007986 */ /* 0x0005e4000c101d06 */
.L_x_2646:
[----:B------:R-:W-:Y:S05]  /*3a90*/  BSYNC B0 ;  /* 0x0000000000007941 */ /* 0x000fea0003800000 */
.L_x_2645:
[----:B------:R-:W-:Y:S01]  /*3aa0*/  ISETP.NE.AND P0, PT, R150, RZ, PT ;  /* 0x000000ff9600720c */ /* 0x000fe20003f05270 */
[----:B------:R-:W-:Y:S11]  /*3ab0*/  BSSY B0, `(.L_x_2647) ;  /* 0x0000068000007945 */ /* 0x000ff60003800000 */
[----:B------:R-:W-:Y:S01]  /*3ac0*/  @!UPT UIADD3 URZ, URZ, URZ, URZ ;  /* 0x0000003f3f3ff290 */ /* 0x000fe2000fffe03f */
[----:B------:R-:W-:Y:S05]  /*3ad0*/  @!P0 BRA `(.L_x_2648) ;  /* 0x0000000400948947 */ /* 0x000fea0003800000 */
[C---:B------:R-:W-:Y:S01]  /*3ae0*/  LEA R48, P0, R97.reuse, R132, 0x1 ;  /* 0x0000008461307211 */ /* 0x040fe200078008ff */
[C---:B-1----:R-:W-:Y:S01]  /*3af0*/  IMAD.SHL.U32 R43, R88.reuse, 0x2, RZ ;  /* 0x00000002582b7824 */ /* 0x042fe200078e00ff */
[----:B------:R-:W-:Y:S02]  /*3b00*/  SHF.L.U64.HI R36, R88, 0x1, R86 ;  /* 0x0000000158247819 */ /* 0x000fe40000010256 */
[----:B------:R-:W-:Y:S02]  /*3b10*/  LEA.HI.X R49, R97, R129, R96, 0x1, P0 ;  /* 0x0000008161317211 */ /* 0x000fe400000f0c60 */
[C---:B------:R-:W-:Y:S03]  /*3b20*/  LEA R40, P0, R138.reuse, R92, 0x1 ;  /* 0x0000005c8a287211 */ /* 0x040fe600078008ff */
[----:B------:R-:W3:Y:S01]  /*3b30*/  LDG.E.128 R24, desc[UR6][R48.64] ;  /* 0x0000000630187981 */ /* 0x000ee2000c1e1d00 */
[----:B------:R-:W-:Y:S02]  /*3b40*/  LEA.HI.X R41, R138, R91, R139, 0x1, P0 ;  /* 0x0000005b8a297211 */ /* 0x000fe400000f0c8b */
[C---:B------:R-:W-:Y:S04]  /*3b50*/  IADD3 R38, P0, R43.reuse, R54, RZ ;  /* 0x000000362b267210 */ /* 0x040fe80007f1e0ff */
[C---:B------:R-:W-:Y:S02]  /*3b60*/  IADD3.X R39, R36.reuse, R51, RZ, P0, !PT ;  /* 0x0000003324277210 */ /* 0x040fe400007fe4ff */
[----:B------:R-:W-:Y:S05]  /*3b70*/  IADD3 R28, P0, R43, R10, RZ ;  /* 0x0000000a2b1c7210 */ /* 0x000fea0007f1e0ff */
[----:B------:R-:W-:Y:S01]  /*3b80*/  IMAD.X R29, R36, 0x1, R9, P0 ;  /* 0x00000001241d7824 */ /* 0x000fe200000e0609 */
[----:B------:R-:W-:Y:S11]  /*3b90*/  ISETP.GE.AND P0, PT, R16, UR5, PT ;  /* 0x0000000510007c0c */ /* 0x000ff6000bf06270 */
[----:B------:R-:W-:Y:S02]  /*3ba0*/  @!UPT UIADD3 URZ, URZ, URZ, URZ ;  /* 0x0000003f3f3ff290 */ /* 0x000fe4000fffe03f */
[----:B------:R-:W4:Y:S06]  /*3bb0*/  @!P0 LDG.E.64 R18, desc[UR6][R28.64] ;  /* 0x000000061c128981 */ /* 0x000f2c000c1e1b00 */
[----:B------:R-:W5:Y:S01]  /*3bc0*/  @!P0 LDG.E.64 R34, desc[UR6][R38.64] ;  /* 0x0000000626228981 */ /* 0x000f62000c1e1b00 */
[C---:B---3--:R-:W-:Y:S02]  /*3bd0*/  @!P0 LOP3.LUT R31, R24.reuse, 0xffff0000, RZ, 0xc0, !PT ;  /* 0xffff0000181f8812 */ /* 0x048fe400078ec0ff */
[----:B--2---:R-:W-:Y:S02]  /*3be0*/  @!P0 SHF.L.U32 R21, R24, 0x10, RZ ;  /* 0x0000001018158819 */ /* 0x004fe400000006ff */
[C---:B----4-:R-:W-:Y:S02]  /*3bf0*/  @!P0 SHF.L.U32 R22, R18.reuse, 0x10, RZ ;  /* 0x0000001012168819 */ /* 0x050fe400000006ff */
[----:B------:R-:W-:Y:S01]  /*3c00*/  @!P0 LOP3.LUT R20, R18, 0xffff0000, RZ, 0xc0, !PT ;  /* 0xffff000012148812 */ /* 0x000fe200078ec0ff */
[----:B------:R-:W-:Y:S01]  /*3c10*/  @!P0 IMAD.U32 R18, R27, 0x10000, RZ ;  /* 0x000100001b128824 */ /* 0x000fe200078e00ff */
[----:B------:R-:W-:Y:S01]  /*3c20*/  @!P0 SHF.L.U32 R15, R19, 0x10, RZ ;  /* 0x00000010130f8819 */ /* 0x000fe200000006ff */
[-C--:B------:R-:W-:Y:S01]  /*3c30*/  @!P0 FMUL R43, R31, R22.reuse ;  /* 0x000000161f2b8220 */ /* 0x080fe20000400000 */
[----:B-----5:R-:W-:Y:S01]  /*3c40*/  @!P0 LOP3.LUT R37, R35, 0xffff0000, RZ, 0xc0, !PT ;  /* 0xffff000023258812 */ /* 0x020fe200078ec0ff */
[----:B------:R-:W-:Y:S01]  /*3c50*/  @!P0 IMAD.U32 R32, R34, 0x10000, RZ ;  /* 0x0001000022208824 */ /* 0x000fe200078e00ff */
[----:B------:R-:W-:Y:S01]  /*3c60*/  @!P0 LOP3.LUT R19, R19, 0xffff0000, RZ, 0xc0, !PT ;  /* 0xffff000013138812 */ /* 0x000fe200078ec0ff */
[C---:B------:R-:W-:Y:S01]  /*3c70*/  @!P0 FMUL R0, R21.reuse, R22 ;  /* 0x0000001615008220 */ /* 0x040fe20000400000 */
[----:B------:R-:W-:Y:S01]  /*3c80*/  @!P0 SHF.L.U32 R22, R26, 0x10, RZ ;  /* 0x000000101a168819 */ /* 0x000fe200000006ff */
[-C--:B------:R-:W-:Y:S01]  /*3c90*/  @!P0 FFMA R43, R21, R32.reuse, -R43 ;  /* 0x00000020152b8223 */ /* 0x080fe2000000082b */
[----:B------:R-:W-:Y:S01]  /*3ca0*/  @!P0 LOP3.LUT R34, R34, 0xffff0000, RZ, 0xc0, !PT ;  /* 0xffff000022228812 */ /* 0x000fe200078ec0ff */
[----:B------:R-:W-:Y:S02]  /*3cb0*/  @!P0 IMAD.U32 R21, R25, 0x10000, RZ ;  /* 0x0001000019158824 */ /* 0x000fe400078e00ff */
        /* <DEDUP_REMOVED lines=8> */
[----:B------:R-:W-:Y:S01]  /*3d40*/  @!P0 FMUL R45, R31, R20 ;  /* 0x000000141f2d8220 */ /* 0x000fe20000400000 */
[-C--:B------:R-:W-:Y:S01]  /*3d50*/  @!P0 FMUL R47, R35, R19.reuse ;  /* 0x00000013232f8220 */ /* 0x080fe20000400000 */
[----:B------:R-:W-:Y:S01]  /*3d60*/  @!P0 FMUL R4, R18, R19 ;  /* 0x0000001312048220 */ /* 0x000fe20000400000 */
[----:B------:R-:W-:Y:S01]  /*3d70*/  @!P0 MOV R24, R43 ;  /* 0x0000002b00188202 */ /* 0x000fe20000000f00 */
[C---:B------:R-:W-:Y:S01]  /*3d80*/  @!P0 FMUL R36, R32.reuse, R15 ;  /* 0x0000000f20248220 */ /* 0x040fe20000400000 */
[-C--:B------:R-:W-:Y:S01]  /*3d90*/  @!P0 FFMA R2, R31, R34.reuse, R2 ;  /* 0x000000221f028223 */ /* 0x080fe20000000002 */
[----:B------:R-:W-:Y:S01]  /*3da0*/  @!P0 FFMA R3, R32, R33, R3 ;  /* 0x0000002120038223 */ /* 0x000fe20000000003 */
[----:B------:R-:W-:Y:S01]  /*3db0*/  @!P0 FFMA R45, R21, R34, -R45 ;  /* 0x00000022152d8223 */ /* 0x000fe2000000082d */
[-C--:B------:R-:W-:Y:S01]  /*3dc0*/  @!P0 FFMA R47, R18, R37.reuse, -R47 ;  /* 0x00000025122f8223 */ /* 0x080fe2000000082f */
[----:B------:R-:W-:Y:S01]  /*3dd0*/  @!P0 FFMA R4, R35, R37, R4 ;  /* 0x0000002523048223 */ /* 0x000fe20000000004 */
[----:B------:R-:W-:Y:S02]  /*3de0*/  @!P0 FFMA R36, R22, R33, -R36 ;  /* 0x0000002116248223 */ /* 0x000fe40000000824 */
[----:B------:R-:W-:Y:S02]  /*3df0*/  @!P0 F2FP.BF16.F32.PACK_AB R42, R2, R45 ;  /* 0x0000002d022a823e */ /* 0x000fe400000010ff */
[----:B------:R-:W-:Y:S02]  /*3e00*/  @!P0 F2FP.BF16.F32.PACK_AB R47, R4, R47 ;  /* 0x0000002f042f823e */ /* 0x000fe400000010ff */
[----:B------:R-:W-:Y:S01]  /*3e10*/  @!P0 F2FP.BF16.F32.PACK_AB R36, R3, R36 ;  /* 0x000000240324823e */ /* 0x000fe200000010ff */
[----:B------:R-:W-:Y:S02]  /*3e20*/  @!P0 IMAD.MOV.U32 R25, RZ, RZ, R42 ;  /* 0x000000ffff198224 */ /* 0x000fe400078e002a */
[----:B------:R-:W-:Y:S01]  /*3e30*/  @!P0 IMAD.MOV.U32 R27, RZ, RZ, R47 ;  /* 0x000000ffff1b8224 */ /* 0x000fe200078e002f */
[----:B------:R-:W-:Y:S02]  /*3e40*/  @!P0 MOV R26, R36 ;  /* 0x00000024001a8202 */ /* 0x000fe40000000f00 */
[----:B------:R-:W-:Y:S03]  /*3e50*/  ISETP.GE.AND P0, PT, R12, UR5, PT ;  /* 0x000000050c007c0c */ /* 0x000fe6000bf06270 */
[----:B------:R1:W-:Y:S08]  /*3e60*/  STG.E.128 desc[UR6][R40.64], R24 ;  /* 0x0000001828007986 */ /* 0x0003f0000c101d06 */
[----:B------:R-:W2:Y:S08]  /*3e70*/  LDG.E.128 R20, desc[UR6][R48.64+0x80] ;  /* 0x0000800630147981 */ /* 0x000eb0000c1e1d00 */
[----:B------:R-:W3:Y:S06]  /*3e80*/  @!P0 LDG.E.64 R18, desc[UR6][R28.64+0x40] ;  /* 0x000040061c128981 */ /* 0x000eec000c1e1b00 */
[----:B------:R-:W4:Y:S01]  /*3e90*/  @!P0 LDG.E.64 R34, desc[UR6][R38.64+0x40] ;  /* 0x0000400626228981 */ /* 0x000f22000c1e1b00 */
[C---:B--2---:R-:W-:Y:S01]  /*3ea0*/  @!P0 LOP3.LUT R32, R20.reuse, 0xffff0000, RZ, 0xc0, !PT ;  /* 0xffff000014208812 */ /* 0x044fe200078ec0ff */
[----:B-1----:R-:W-:Y:S01]  /*3eb0*/  @!P0 IMAD.U32 R25, R21, 0x10000, RZ ;  /* 0x0001000015198824 */ /* 0x002fe200078e00ff */
[----:B------:R-:W-:Y:S02]  /*3ec0*/  @!P0 SHF.L.U32 R30, R20, 0x10, RZ ;  /* 0x00000010141e8819 */ /* 0x000fe400000006ff */
[----:B------:R-:W-:Y:S02]  /*3ed0*/  @!P0 SHF.L.U32 R26, R22, 0x10, RZ ;  /* 0x00000010161a8819 */ /* 0x000fe400000006ff */
[C---:B---3--:R-:W-:Y:S01]  /*3ee0*/  @!P0 LOP3.LUT R24, R18.reuse, 0xffff0000, RZ, 0xc0, !PT ;  /* 0xffff000012188812 */ /* 0x048fe200078ec0ff */
[----:B------:R-:W-:Y:S02]  /*3ef0*/  @!P0 IMAD.U32 R15, R18, 0x10000, RZ ;  /* 0x00010000120f8824 */ /* 0x000fe400078e00ff */
[----:B------:R-:W-:Y:S02]  /*3f00*/  @!P0 IMAD.U32 R18, R23, 0x10000, RZ ;  /* 0x0001000017128824 */ /* 0x000fe400078e00ff */
[-C--:B------:R-:W-:Y:S01]  /*3f10*/  @!P0 FMUL R36, R32, R15.reuse ;  /* 0x0000000f20248220 */ /* 0x080fe20000400000 */
[----:B----4-:R-:W-:Y:S01]  /*3f20*/  @!P0 SHF.L.U32 R31, R34, 0x10, RZ ;  /* 0x00000010221f8819 */ /* 0x010fe200000006ff */
[C---:B------:R-:W-:Y:S01]  /*3f30*/  @!P0 FMUL R5, R30.reuse, R15 ;  /* 0x0000000f1e058220 */ /* 0x040fe20000400000 */
[C---:B------:R-:W-:Y:S01]  /*3f40*/  @!P0 LOP3.LUT R37, R35.reuse, 0xffff0000, RZ, 0xc0, !PT ;  /* 0xffff000023258812 */ /* 0x040fe200078ec0ff */
[----:B------:R-:W-:Y:S01]  /*3f50*/  @!P0 IMAD.U32 R33, R35, 0x10000, RZ ;  /* 0x0001000023218824 */ /* 0x000fe200078e00ff */
[C---:B------:R-:W-:Y:S01]  /*3f60*/  @!P0 SHF.L.U32 R15, R19.reuse, 0x10, RZ ;  /* 0x00000010130f8819 */ /* 0x040fe200000006ff */
[-C--:B------:R-:W-:Y:S01]  /*3f70*/  @!P0 FFMA R36, R30, R31.reuse, -R36 ;  /* 0x0000001f1e248223 */ /* 0x080fe20000000824 */
[----:B------:R-:W-:Y:S01]  /*3f80*/  @!P0 LOP3.LUT R19, R19, 0xffff0000, RZ, 0xc0, !PT ;  /* 0xffff000013138812 */ /* 0x000fe200078ec0ff */
[----:B------:R-:W-:Y:S01]  /*3f90*/  @!P0 FFMA R5, R32, R31, R5 ;  /* 0x0000001f20058223 */ /* 0x000fe20000000005 */
[----:B------:R-:W-:Y:S01]  /*3fa0*/  @!P0 LOP3.LUT R31, R21, 0xffff0000, RZ, 0xc0, !PT ;  /* 0xffff0000151f8812 */ /* 0x000fe200078ec0ff */
[-C--:B------:R-:W-:Y:S01]  /*3fb0*/  @!P0 FMUL R6, R25, R24.reuse ;  /* 0x0000001819068220 */ /* 0x080fe20000400000 */
[----:B------:R-:W-:Y:S01]  /*3fc0*/  @!P0 LOP3.LUT R35, R23, 0xffff0000, RZ, 0xc0, !PT ;  /* 0xffff000017238812 */ /* 0x000fe200078ec0ff */
[----:B------:R-:W-:Y:S01]  /*3fd0*/  @!P0 FMUL R7, R26, R15 ;  /* 0x0000000f1a078220 */ /* 0x000fe20000400000 */
[----:B------:R-:W-:Y:S01]  /*3fe0*/  @!P0 LOP3.LUT R32, R22, 0xffff0000, RZ, 0xc0, !PT ;  /* 0xffff000016208812 */ /* 0x000fe200078ec0ff */
[----:B------:R-:W-:Y:S01]  /*3ff0*/  @!P0 FMUL R43, R31, R24 ;  /* 0x000000181f2b8220 */ /* 0x000fe20000400000 */
[----:B------:R-:W-:Y:S01]  /*4000*/  @!P0 LOP3.LUT R34, R34, 0xffff0000, RZ, 0xc0, !PT ;  /* 0xffff000022228812 */ /* 0x000fe200078ec0ff */
[-C--:B------:R-:W-:Y:S01]  /*4010*/  @!P0 FMUL R45, R35, R19.reuse ;  /* 0x00000013232d8220 */ /* 0x080fe20000400000 */
[----:B------:R-:W-:Y:S01]  /*4020*/  @!P0 F2FP.BF16.F32.PACK_AB R36, R5, R36 ;  /* 0x000000240524823e */ /* 0x000fe200000010ff */
[----:B------:R-:W-:Y:S01]  /*4030*/  @!P0 FMUL R8, R18, R19 ;  /* 0x0000001312088220 */ /* 0x000fe20000400000 */
[C---:B------:R-:W-:Y:S01]  /*4040*/  @!P0 FMUL R42, R32.reuse, R15 ;  /* 0x0000000f202a8220 */ /* 0x040fe20000400000 */
[----:B------:R-:W-:Y:S01]  /*4050*/  @!P0 FFMA R6, R31, R34, R6 ;  /* 0x000000221f068223 */ /* 0x000fe20000000006 */
[----:B------:R-:W-:Y:S01]  /*4060*/  @!P0 MOV R20, R36 ;  /* 0x0000002400148202 */ /* 0x000fe20000000f00 */
        /* <DEDUP_REMOVED lines=10> */
[----:B------:R-:W-:Y:S05]  /*4110*/  @!P0 MOV R22, R42 ;  /* 0x0000002a00168202 */ /* 0x000fea0000000f00 */
[----:B------:R3:W-:Y:S02]  /*4120*/  STG.E.128 desc[UR6][R40.64+0x80], R20 ;  /* 0x0000801428007986 */ /* 0x0007e4000c101d06 */
.L_x_2648:
[----:B------:R-:W-:Y:S05]  /*4130*/  BSYNC B0 ;  /* 0x0000000000007941 */ /* 0x000fea0003800000 */
.L_x_2647:
[----:B------:R-:W-:Y:S04]  /*4140*/  BSSY B0, `(.L_x_2649) ;  /* 0x0000068000007945 */ /* 0x000fe80003800000 */
[----:B------:R-:W-:Y:S05]  /*4150*/  @!P1 BRA `(.L_x_2650) ;  /* 0x0000000400989947 */ /* 0x000fea0003800000 */
[----:B------:R-:W-:Y:S02]  /*4160*/  IADD3 R38, P1, R54, UR50, RZ ;  /* 0x0000003236267c10 */ /* 0x000fe4000ff3e0ff */
[----:B------:R-:W-:Y:S02]  /*4170*/  ISETP.GE.AND P0, PT, R16, UR5, PT ;  /* 0x0000000510007c0c */ /* 0x000fe4000bf06270 */
[----:B------:R-:W-:Y:S02]  /*4180*/  IADD3.X R39, R51, UR49, RZ, P1, !PT ;  /* 0x0000003133277c10 */ /* 0x000fe40008ffe4ff */
[----:B-1----:R-:W-:Y:S04]  /*4190*/  IADD3 R28, P1, R10, UR50, RZ ;  /* 0x000000320a1c7c10 */ /* 0x002fe8000ff3e0ff */
[----:B------:R-:W-:Y:S02]  /*41a0*/  IADD3.X R29, R9, UR49, RZ, P1, !PT ;  /* 0x00000031091d7c10 */ /* 0x000fe40008ffe4ff */
[C---:B---3--:R-:W-:Y:S03]  /*41b0*/  LEA R40, P1, R99.reuse, R132, 0x1 ;  /* 0x0000008463287211 */ /* 0x048fe600078208ff */
[----:B------:R-:W3:Y:S01]  /*41c0*/  @!P0 LDG.E.64 R18, desc[UR6][R28.64] ;  /* 0x000000061c128981 */ /* 0x000ee2000c1e1b00 */
[----:B------:R-:W-:Y:S02]  /*41d0*/  LEA.HI.X R41, R99, R129, R98, 0x1, P1 ;  /* 0x0000008163297211 */ /* 0x000fe400008f0c62 */
[C---:B------:R-:W-:Y:S03]  /*41e0*/  LEA R46, P1, R160.reuse, R92, 0x1 ;  /* 0x0000005ca02e7211 */ /* 0x040fe600078208ff */
[----:B------:R-:W4:Y:S01]  /*41f0*/  LDG.E.128 R24, desc[UR6][R40.64] ;  /* 0x0000000628187981 */ /* 0x000f22000c1e1d00 */
[----:B------:R-:W-:Y:S02]  /*4200*/  LEA.HI.X R47, R160, R91, R100, 0x1, P1 ;  /* 0x0000005ba02f7211 */ /* 0x000fe400008f0c64 */
[C---:B------:R-:W-:Y:S04]  /*4210*/  LEA R48, P1, R102.reuse, R132, 0x1 ;  /* 0x0000008466307211 */ /* 0x040fe800078208ff */
[----:B------:R-:W-:Y:S01]  /*4220*/  LEA.HI.X R49, R102, R129, R101, 0x1, P1 ;  /* 0x0000008166317211 */ /* 0x000fe200008f0c65 */
[----:B------:R-:W5:Y:S01]  /*4230*/  @!P0 LDG.E.64 R36, desc[UR6][R38.64] ;  /* 0x0000000626248981 */ /* 0x000f62000c1e1b00 */
[----:B------:R-:W-:Y:S02]  /*4240*/  ISETP.GE.AND P1, PT, R12, UR5, PT ;  /* 0x000000050c007c0c */ /* 0x000fe4000bf26270 */
[C---:B--23--:R-:W-:Y:S01]  /*4250*/  @!P0 SHF.L.U32 R20, R18.reuse, 0x10, RZ ;  /* 0x0000001012148819 */ /* 0x04cfe200000006ff */
[C---:B------:R-:W-:Y:S01]  /*4260*/  @!P0 IMAD.U32 R15, R19.reuse, 0x10000, RZ ;  /* 0x00010000130f8824 */ /* 0x040fe200078e00ff */
[----:B------:R-:W-:Y:S02]  /*4270*/  @!P0 LOP3.LUT R18, R18, 0xffff0000, RZ, 0xc0, !PT ;  /* 0xffff000012128812 */ /* 0x000fe400078ec0ff */
[----:B------:R-:W-:Y:S02]  /*4280*/  @!P0 LOP3.LUT R19, R19, 0xffff0000, RZ, 0xc0, !PT ;  /* 0xffff000013138812 */ /* 0x000fe400078ec0ff */
[C---:B----4-:R-:W-:Y:S01]  /*4290*/  @!P0 LOP3.LUT R31, R24.reuse, 0xffff0000, RZ, 0xc0, !PT ;  /* 0xffff0000181f8812 */ /* 0x050fe200078ec0ff */
[----:B------:R-:W-:Y:S01]  /*42a0*/  @!P0 IMAD.U32 R21, R24, 0x10000, RZ ;  /* 0x0001000018158824 */ /* 0x000fe200078e00ff */
[C---:B------:R-:W-:Y:S02]  /*42b0*/  @!P0 LOP3.LUT R33, R25.reuse, 0xffff0000, RZ, 0xc0, !PT ;  /* 0xffff000019218812 */ /* 0x040fe400078ec0ff */
[----:B------:R-:W-:Y:S01]  /*42c0*/  @!P0 SHF.L.U32 R23, R25, 0x10, RZ ;  /* 0x0000001019178819 */ /* 0x000fe200000006ff */
[-C--:B------:R-:W-:Y:S01]  /*42d0*/  @!P0 FMUL R0, R21, R20.reuse ;  /* 0x0000001415008220 */ /* 0x080fe20000400000 */
[----:B------:R-:W-:Y:S01]  /*42e0*/  @!P0 FMUL R41, R31, R20 ;  /* 0x000000141f298220 */ /* 0x000fe20000400000 */
[----:B------:R-:W-:Y:S01]  /*42f0*/  @!P0 IMAD.U32 R20, R26, 0x10000, RZ ;  /* 0x000100001a148824 */ /* 0x000fe200078e00ff */
[C---:B-----5:R-:W-:Y:S01]  /*4300*/  @!P0 LOP3.LUT R34, R36.reuse, 0xffff0000, RZ, 0xc0, !PT ;  /* 0xffff000024228812 */ /* 0x060fe200078ec0ff */
[----:B------:R-:W-:Y:S02]  /*4310*/  @!P0 IMAD.U32 R32, R36, 0x10000, RZ ;  /* 0x0001000024208824 */ /* 0x000fe400078e00ff */
[-C--:B------:R-:W-:Y:S01]  /*4320*/  @!P0 FMUL R2, R23, R18.reuse ;  /* 0x0000001217028220 */ /* 0x080fe20000400000 */
[----:B------:R-:W-:Y:S01]  /*4330*/  @!P0 FMUL R43, R33, R18 ;  /* 0x00000012212b8220 */ /* 0x000fe20000400000 */
[----:B------:R-:W-:Y:S02]  /*4340*/  @!P0 IMAD.U32 R18, R27, 0x10000, RZ ;  /* 0x000100001b128824 */ /* 0x000fe400078e00ff */
[-C--:B------:R-:W-:Y:S01]  /*4350*/  @!P0 FFMA R41, R21, R32.reuse, -R41 ;  /* 0x0000002015298223 */ /* 0x080fe20000000829 */
        /* <DEDUP_REMOVED lines=10> */
[-C--:B------:R-:W-:Y:S01]  /*4400*/  @!P0 FFMA R2, R33, R34.reuse, R2 ;  /* 0x0000002221028223 */ /* 0x080fe20000000002 */
[----:B------:R-:W-:Y:S01]  /*4410*/  @!P0 MOV R24, R41 ;  /* 0x0000002900188202 */ /* 0x000fe20000000f00 */
[----:B------:R-:W-:Y:S01]  /*4420*/  @!P0 FFMA R43, R23, R34, -R43 ;  /* 0x00000022172b8223 */ /* 0x000fe2000000082b */
[-C--:B------:R-:W-:Y:S01]  /*4430*/  @!P0 FFMA R40, R20, R35.reuse, -R40 ;  /* 0x0000002314288223 */ /* 0x080fe20000000828 */
[----:B------:R-:W-:Y:S01]  /*4440*/  @!P0 FFMA R3, R32, R35, R3 ;  /* 0x0000002320038223 */ /* 0x000fe20000000003 */
[-C--:B------:R-:W-:Y:S01]  /*4450*/  @!P0 FFMA R45, R18, R37.reuse, -R45 ;  /* 0x00000025122d8223 */ /* 0x080fe2000000082d */
[----:B------:R-:W-:Y:S01]  /*4460*/  @!P0 FFMA R4, R31, R37, R4 ;  /* 0x000000251f048223 */ /* 0x000fe20000000004 */
[----:B------:R-:W-:Y:S02]  /*4470*/  @!P0 F2FP.BF16.F32.PACK_AB R42, R2, R43 ;  /* 0x0000002b022a823e */ /* 0x000fe400000010ff */
[----:B------:R-:W-:Y:S02]  /*4480*/  @!P0 F2FP.BF16.F32.PACK_AB R40, R3, R40 ;  /* 0x000000280328823e */ /* 0x000fe400000010ff */
[----:B------:R-:W-:Y:S01]  /*4490*/  @!P0 F2FP.BF16.F32.PACK_AB R45, R4, R45 ;  /* 0x0000002d042d823e */ /* 0x000fe200000010ff */
[----:B------:R-:W-:Y:S02]  /*44a0*/  @!P0 IMAD.MOV.U32 R25, RZ, RZ, R42 ;  /* 0x000000ffff198224 */ /* 0x000fe400078e002a */
[----:B------:R-:W-:Y:S01]  /*44b0*/  @!P0 IMAD.MOV.U32 R26, RZ, RZ, R40 ;  /* 0x000000ffff1a8224 */ /* 0x000fe200078e0028 */
[----:B------:R-:W-:Y:S02]  /*44c0*/  @!P0 MOV R27, R45 ;  /* 0x0000002d001b8202 */ /* 0x000fe40000000f00 */
[C---:B------:R-:W-:Y:S03]  /*44d0*/  LEA R44, P0, R103.reuse, R92, 0x1 ;  /* 0x0000005c672c7211 */ /* 0x040fe600078008ff */
[----:B------:R1:W-:Y:S01]  /*44e0*/  STG.E.128 desc[UR6][R46.64], R24 ;  /* 0x000000182e007986 */ /* 0x0003e2000c101d06 */
[----:B------:R-:W-:Y:S07]  /*44f0*/  LEA.HI.X R45, R103, R91, R104, 0x1, P0 ;  /* 0x0000005b672d7211 */ /* 0x000fee00000f0c68 */
[----:B------:R-:W2:Y:S06]  /*4500*/  @!P1 LDG.E.64 R18, desc[UR6][R28.64+0x40] ;  /* 0x000040061c129981 */ /* 0x000eac000c1e1b00 */
[----:B------:R-:W3:Y:S08]  /*4510*/  LDG.E.128 R20, desc[UR6][R48.64] ;  /* 0x0000000630147981 */ /* 0x000ef0000c1e1d00 */
[----:B------:R-:W4:Y:S01]  /*4520*/  @!P1 LDG.E.64 R34, desc[UR6][R38.64+0x40] ;  /* 0x0000400626229981 */ /* 0x000f22000c1e1b00 */
[C---:B--2---:R-:W-:Y:S02]  /*4530*/  @!P1 SHF.L.U32 R15, R18.reuse, 0x10, RZ ;  /* 0x00000010120f9819 */ /* 0x044fe400000006ff */
[----:B-1----:R-:W-:Y:S02]  /*4540*/  @!P1 LOP3.LUT R24, R18, 0xffff0000, RZ, 0xc0, !PT ;  /* 0xffff000012189812 */ /* 0x002fe400078ec0ff */
[C---:B---3--:R-:W-:Y:S01]  /*4550*/  @!P1 LOP3.LUT R32, R20.reuse, 0xffff0000, RZ, 0xc0, !PT ;  /* 0xffff000014209812 */ /* 0x048fe200078ec0ff */
[----:B------:R-:W-:Y:S01]  /*4560*/  @!P1 IMAD.U32 R30, R20, 0x10000, RZ ;  /* 0x00010000141e9824 */ /* 0x000fe200078e00ff */
[----:B------:R-:W-:Y:S01]  /*4570*/  @!P1 SHF.L.U32 R25, R21, 0x10, RZ ;  /* 0x0000001015199819 */ /* 0x000fe200000006ff */
[----:B------:R-:W-:Y:S01]  /*4580*/  @!P1 IMAD.U32 R26, R22, 0x10000, RZ ;  /* 0x00010000161a9824 */ /* 0x000fe200078e00ff */
[----:B------:R-:W-:Y:S01]  /*4590*/  @!P1 SHF.L.U32 R18, R23, 0x10, RZ ;  /* 0x0000001017129819 */ /* 0x000fe200000006ff */
[-C--:B------:R-:W-:Y:S01]  /*45a0*/  @!P1 FMUL R5, R30, R15.reuse ;  /* 0x0000000f1e059220 */ /* 0x080fe20000400000 */
[----:B------:R-:W-:Y:S01]  /*45b0*/  @!P1 FMUL R40, R32, R15 ;  /* 0x0000000f20289220 */ /* 0x000fe20000400000 */
[-C--:B------:R-:W-:Y:S01]  /*45c0*/  @!P1 FMUL R6, R25, R24.reuse ;  /* 0x0000001819069220 */ /* 0x080fe20000400000 */
[C---:B----4-:R-:W-:Y:S01]  /*45d0*/  @!P1 SHF.L.U32 R33, R35.reuse, 0x10, RZ ;  /* 0x0000001023219819 */ /* 0x050fe200000006ff */
[----:B------:R-:W-:Y:S01]  /*45e0*/  @!P1 IMAD.U32 R31, R34, 0x10000, RZ ;  /* 0x00010000221f9824 */ /* 0x000fe200078e00ff */
[----:B------:R-:W-:Y:S01]  /*45f0*/  @!P1 LOP3.LUT R37, R35, 0xffff0000, RZ, 0xc0, !PT ;  /* 0xffff000023259812 */ /* 0x000fe200078ec0ff */
[C---:B------:R-:W-:Y:S01]  /*4600*/  @!P1 IMAD.U32 R15, R19.reuse, 0x10000, RZ ;  /* 0x00010000130f9824 */ /* 0x040fe200078e00ff */
[----:B------:R-:W-:Y:S01]  /*4610*/  @!P1 LOP3.LUT R19, R19, 0xffff0000, RZ, 0xc0, !PT ;  /* 0xffff000013139812 */ /* 0x000fe200078ec0ff */
[-C--:B------:R-:W-:Y:S01]  /*4620*/  @!P1 FFMA R5, R32, R31.reuse, R5 ;  /* 0x0000001f20059223 */ /* 0x080fe20000000005 */
[----:B------:R-:W-:Y:S01]  /*4630*/  @!P1 LOP3.LUT R32, R22, 0xffff0000, RZ, 0xc0, !PT ;  /* 0xffff000016209812 */ /* 0x000fe200078ec0ff */
[----:B------:R-:W-:Y:S01]  /*4640*/  @!P1 FFMA R40, R30, R31, -R40 ;  /* 0x0000001f1e289223 */ /* 0x000fe20000000828 */
[----:B------:R-:W-:Y:S01]  /*4650*/  @!P1 LOP3.LUT R31, R21, 0xffff0000, RZ, 0xc0, !PT ;  /* 0xffff0000151f9812 */ /* 0x000fe200078ec0ff */
[-C--:B------:R-:W-:Y:S01]  /*4660*/  @!P1 FMUL R7, R26, R15.reuse ;  /* 0x0000000f1a079220 */ /* 0x080fe20000400000 */
[----:B------:R-:W-:Y:S01]  /*4670*/  @!P1 LOP3.LUT R35, R23, 0xffff0000, RZ, 0xc0, !PT ;  /* 0xffff000017239812 */ /* 0x000fe200078ec0ff */
[----:B------:R-:W-:Y:S01]  /*4680*/  @!P1 FMUL R42, R32, R15 ;  /* 0x0000000f202a9220 */ /* 0x000fe20000400000 */
[----:B------:R-:W-:Y:S01]  /*4690*/  @!P1 LOP3.LUT R34, R34, 0xffff0000, RZ, 0xc0, !PT ;  /* 0xffff000022229812 */ /* 0x000fe200078ec0ff */
[----:B------:R-:W-:Y:S01]  /*46a0*/  @!P1 FMUL R41, R31, R24 ;  /* 0x000000181f299220 */ /* 0x000fe20000400000 */
[----:B------:R-:W-:Y:S01]  /*46b0*/  @!P1 F2FP.BF16.F32.PACK_AB R40, R5, R40 ;  /* 0x000000280528923e */ /* 0x000fe200000010ff */
[-C--:B------:R-:W-:Y:S01]  /*46c0*/  @!P1 FMUL R43, R35, R19.reuse ;  /* 0x00000013232b9220 */ /* 0x080fe20000400000 */
        /* <DEDUP_REMOVED lines=13> */
[----:B------:R-:W-:Y:S05]  /*47a0*/  @!P1 MOV R23, R43 ;  /* 0x0000002b00179202 */ /* 0x000fea0000000f00 */
[----:B------:R4:W-:Y:S02]  /*47b0*/  STG.E.128 desc[UR6][R44.64], R20 ;  /* 0x000000142c007986 */ /* 0x0009e4000c101d06 */
.L_x_2650:
[----:B------:R-:W-:Y:S05]  /*47c0*/  BSYNC B0 ;  /* 0x0000000000007941 */ /* 0x000fea0003800000 */
.L_x_2649:
[----:B------:R-:W-:Y:S04]  /*47d0*/  BSSY B0, `(.L_x_2651) ;  /* 0x000006e000007945 */ /* 0x000fe80003800000 */
[----:B------:R-:W-:Y:S05]  /*47e0*/  @!P6 BRA `(.L_x_2652) ;  /* 0x0000000400b0e947 */ /* 0x000fea0003800000 */
[----:B------:R-:W-:Y:S01]  /*47f0*/  MOV R133, R129 ;  /* 0x0000008100857202 */ /* 0x000fe20000000f00 */
[----:B---3--:R-:W3:Y:S01]  /*4800*/  LDC.64 R40, c[0x0][0x338] ;  /* 0x0000ce00ff287b82 */ /* 0x008ee20000000a00 */
[----:B------:R-:W-:Y:S02]  /*4810*/  ISETP.GE.AND P0, PT, R16, UR5, PT ;  /* 0x0000000510007c0c */ /* 0x000fe4000bf06270 */
[----:B-1----:R-:W-:Y:S02]  /*4820*/  IADD3 R28, P1, R10, UR52, RZ ;  /* 0x000000340a1c7c10 */ /* 0x002fe4000ff3e0ff */
[----:B------:R-:W-:Y:S02]  /*4830*/  IADD3 R38, P6, R54, UR52, RZ ;  /* 0x0000003436267c10 */ /* 0x000fe4000ffde0ff */
[----:B------:R-:W-:Y:S02]  /*4840*/  IADD3.X R29, R9, UR51, RZ, P1, !PT ;  /* 0x00000033091d7c10 */ /* 0x000fe40008ffe4ff */
[----:B------:R-:W-:Y:S02]  /*4850*/  IADD3.X R39, R51, UR51, RZ, P6, !PT ;  /* 0x0000003333277c10 */ /* 0x000fe4000b7fe4ff */
[----:B------:R-:W-:Y:S02]  /*4860*/  ISETP.GE.AND P1, PT, R12, UR5, PT ;  /* 0x000000050c007c0c */ /* 0x000fe4000bf26270 */
[----:B------:R-:W-:Y:S01]  /*4870*/  LEA R42, P6, R106, R132, 0x1 ;  /* 0x000000846a2a7211 */ /* 0x000fe200078c08ff */
[----:B------:R-:W5:Y:S01]  /*4880*/  @!P0 LDG.E.64 R18, desc[UR6][R28.64] ;  /* 0x000000061c128981 */ /* 0x000f62000c1e1b00 */
[----:B--2---:R-:W-:Y:S05]  /*4890*/  MOV R93, R91 ;  /* 0x0000005b005d7202 */ /* 0x004fea0000000f00 */
[----:B------:R-:W2:Y:S01]  /*48a0*/  @!P0 LDG.E.64 R34, desc[UR6][R38.64] ;  /* 0x0000000626228981 */ /* 0x000ea2000c1e1b00 */
[----:B----45:R-:W-:Y:S01]  /*48b0*/  @!P0 SHF.L.U32 R22, R18, 0x10, RZ ;  /* 0x0000001012168819 */ /* 0x030fe200000006ff */
[----:B---3--:R-:W-:Y:S01]  /*48c0*/  IMAD.WIDE.U32 R44, R40, 0x60, R132 ;  /* 0x00000060282c7825 */ /* 0x008fe200078e0084 */
[----:B------:R-:W-:Y:S02]  /*48d0*/  @!P0 LOP3.LUT R20, R18, 0xffff0000, RZ, 0xc0, !PT ;  /* 0xffff000012148812 */ /* 0x000fe400078ec0ff */
[----:B------:R-:W-:Y:S01]  /*48e0*/  @!P0 SHF.L.U32 R15, R19, 0x10, RZ ;  /* 0x00000010130f8819 */ /* 0x000fe200000006ff */
[----:B------:R-:W-:Y:S01]  /*48f0*/  IMAD R41, R41, 0x60, RZ ;  /* 0x0000006029297824 */ /* 0x000fe200078e02ff */
[C---:B--2---:R-:W-:Y:S01]  /*4900*/  @!P0 SHF.L.U32 R32, R34.reuse, 0x10, RZ ;  /* 0x0000001022208819 */ /* 0x044fe200000006ff */
[C---:B------:R-:W-:Y:S01]  /*4910*/  @!P0 IMAD.U32 R33, R35.reuse, 0x10000, RZ ;  /* 0x0001000023218824 */ /* 0x040fe200078e00ff */
[----:B------:R-:W-:Y:S01]  /*4920*/  @!P0 LOP3.LUT R37, R35, 0xffff0000, RZ, 0xc0, !PT ;  /* 0xffff000023258812 */ /* 0x000fe200078ec0ff */
[----:B------:R-:W-:Y:S01]  /*4930*/  IMAD.IADD R45, R45, 0x1, R41 ;  /* 0x000000012d2d7824 */ /* 0x000fe200078e0229 */
[----:B------:R-:W-:Y:S01]  /*4940*/  @!P0 LOP3.LUT R19, R19, 0xffff0000, RZ, 0xc0, !PT ;  /* 0xffff000013138812 */ /* 0x000fe200078ec0ff */
[----:B------:R-:W1:Y:S01]  /*4950*/  LDC.64 R40, c[0x0][0x248] ;  /* 0x00009200ff287b82 */ /* 0x000e620000000a00 */
[----:B------:R-:W-:Y:S02]  /*4960*/  @!P0 LOP3.LUT R34, R34, 0xffff0000, RZ, 0xc0, !PT ;  /* 0xffff000022228812 */ /* 0x000fe400078ec0ff */
[----:B------:R-:W2:Y:S01]  /*4970*/  LDG.E.128 R24, desc[UR6][R44.64] ;  /* 0x000000062c187981 */ /* 0x000ea2000c1e1d00 */
[----:B-1----:R-:W-:Y:S04]  /*4980*/  IMAD.WIDE.U32 R48, R40, 0x60, R92 ;  /* 0x0000006028307825 */ /* 0x002fe800078e005c */
[----:B------:R-:W-:Y:S04]  /*4990*/  IMAD R41, R41, 0x60, RZ ;  /* 0x0000006029297824 */ /* 0x000fe800078e02ff */
[----:B------:R-:W-:Y:S01]  /*49a0*/  IMAD.IADD R49, R49, 0x1, R41 ;  /* 0x0000000131317824 */ /* 0x000fe200078e0229 */
[C---:B--2---:R-:W-:Y:S01]  /*49b0*/  @!P0 LOP3.LUT R31, R24.reuse, 0xffff0000, RZ, 0xc0, !PT ;  /* 0xffff0000181f8812 */ /* 0x044fe200078ec0ff */
[----:B------:R-:W-:Y:S01]  /*49c0*/  @!P0 IMAD.U32 R21, R24, 0x10000, RZ ;  /* 0x0001000018158824 */ /* 0x000fe200078e00ff */
[C---:B------:R-:W-:Y:S01]  /*49d0*/  @!P0 LOP3.LUT R35, R27.reuse, 0xffff0000, RZ, 0xc0, !PT ;  /* 0xffff00001b238812 */ /* 0x040fe200078ec0ff */
[----:B------:R-:W-:Y:S02]  /*49e0*/  @!P0 IMAD.U32 R18, R27, 0x10000, RZ ;  /* 0x000100001b128824 */ /* 0x000fe400078e00ff */
[-C--:B------:R-:W-:Y:S01]  /*49f0*/  @!P0 FMUL R43, R31, R22.reuse ;  /* 0x000000161f2b8220 */ /* 0x080fe20000400000 */
[----:B------:R-:W-:Y:S01]  /*4a00*/  @!P0 FMUL R0, R21, R22 ;  /* 0x0000001615008220 */ /* 0x000fe20000400000 */
[----:B------:R-:W-:Y:S01]  /*4a10*/  @!P0 SHF.L.U32 R22, R26, 0x10, RZ ;  /* 0x000000101a168819 */ /* 0x000fe200000006ff */
[----:B------:R-:W-:Y:S01]  /*4a20*/  @!P0 FMUL R47, R35, R19 ;  /* 0x00000013232f8220 */ /* 0x000fe20000400000 */
[-C--:B------:R-:W-:Y:S01]  /*4a30*/  @!P0 FFMA R43, R21, R32.reuse, -R43 ;  /* 0x00000020152b8223 */ /* 0x080fe2000000082b */
[----:B------:R-:W-:Y:S02]  /*4a40*/  @!P0 IMAD.U32 R21, R25, 0x10000, RZ ;  /* 0x0001000019158824 */ /* 0x000fe400078e00ff */
[----:B------:R-:W-:Y:S01]  /*4a50*/  @!P0 FFMA R0, R31, R32, R0 ;  /* 0x000000201f008223 */ /* 0x000fe20000000000 */
[----:B------:R-:W-:Y:S01]  /*4a60*/  @!P0 LOP3.LUT R31, R25, 0xffff0000, RZ, 0xc0, !PT ;  /* 0xffff0000191f8812 */ /* 0x000fe200078ec0ff */
[----:B------:R-:W-:Y:S01]  /*4a70*/  @!P0 FMUL R3, R22, R15 ;  /* 0x0000000f16038220 */ /* 0x000fe20000400000 */
[----:B------:R-:W-:Y:S01]  /*4a80*/  @!P0 LOP3.LUT R32, R26, 0xffff0000, RZ, 0xc0, !PT ;  /* 0xffff00001a208812 */ /* 0x000fe200078ec0ff */
[-C--:B------:R-:W-:Y:S01]  /*4a90*/  @!P0 FMUL R2, R21, R20.reuse ;  /* 0x0000001415028220 */ /* 0x080fe20000400000 */
[----:B------:R-:W-:Y:S01]  /*4aa0*/  @!P0 F2FP.BF16.F32.PACK_AB R43, R0, R43 ;  /* 0x0000002b002b823e */ /* 0x000fe200000010ff */
[C---:B------:R-:W-:Y:S01]  /*4ab0*/  @!P0 FMUL R45, R31.reuse, R20 ;  /* 0x000000141f2d8220 */ /* 0x040fe20000400000 */
[----:B------:R-:W-:Y:S01]  /*4ac0*/  @!P0 FMUL R4, R18, R19 ;  /* 0x0000001312048220 */ /* 0x000fe20000400000 */
[----:B------:R-:W-:Y:S01]  /*4ad0*/  @!P0 FMUL R36, R32, R15 ;  /* 0x0000000f20248220 */ /* 0x000fe20000400000 */
[----:B------:R-:W-:Y:S01]  /*4ae0*/  @!P0 MOV R24, R43 ;  /* 0x0000002b00188202 */ /* 0x000fe20000000f00 */
[-C--:B------:R-:W-:Y:S01]  /*4af0*/  @!P0 FFMA R2, R31, R34.reuse, R2 ;  /* 0x000000221f028223 */ /* 0x080fe20000000002 */
[----:B------:R-:W-:Y:S01]  /*4b00*/  LEA.HI.X R43, R106, R129, R105, 0x1, P6 ;  /* 0x000000816a2b7211 */ /* 0x000fe200030f0c69 */
        /* <DEDUP_REMOVED lines=44> */
[----:B------:R-:W-:Y:S01]  /*4dd0*/  @!P1 FFMA R6, R31, R34, R6 ;  /* 0x000000221f069223 */ /* 0x000fe20000000006 */
[----:B------:R-:W-:Y:S01]  /*4de0*/  @!P1 MOV R20, R36 ;  /* 0x0000002400149202 */ /* 0x000fe20000000f00 */
        /* <DEDUP_REMOVED lines=12> */
.L_x_2652:
[----:B------:R-:W-:Y:S05]  /*4eb0*/  BSYNC B0 ;  /* 0x0000000000007941 */ /* 0x000fea0003800000 */
.L_x_2651:
[----:B------:R-:W-:Y:S04]  /*4ec0*/  BSSY B0, `(.L_x_2653) ;  /* 0x0000068000007945 */ /* 0x000fe80003800000 */
[----:B------:R-:W-:Y:S05]  /*4ed0*/  @!P5 BRA `(.L_x_2654) ;  /* 0x000000040098d947 */ /* 0x000fea0003800000 */
[----:B------:R-:W-:Y:S02]  /*4ee0*/  ISETP.GE.AND P0, PT, R16, UR5, PT ;  /* 0x0000000510007c0c */ /* 0x000fe4000bf06270 */
[----:B-1----:R-:W-:Y:S02]  /*4ef0*/  LEA R42, P6, R110, R132, 0x1 ;  /* 0x000000846e2a7211 */ /* 0x002fe400078c08ff */
[----:B------:R-:W-:Y:S02]  /*4f00*/  IADD3 R28, P1, R10, UR54, RZ ;  /* 0x000000360a1c7c10 */ /* 0x000fe4000ff3e0ff */
[----:B------:R-:W-:Y:S02]  /*4f10*/  LEA.HI.X R43, R110, R129, R109, 0x1, P6 ;  /* 0x000000816e2b7211 */ /* 0x000fe400030f0c6d */
[----:B------:R-:W-:Y:S02]  /*4f20*/  IADD3 R38, P5, R54, UR54, RZ ;  /* 0x0000003636267c10 */ /* 0x000fe4000ffbe0ff */
[----:B------:R-:W-:Y:S01]  /*4f30*/  IADD3.X R29, R9, UR53, RZ, P1, !PT ;  /* 0x00000035091d7c10 */ /* 0x000fe20008ffe4ff */
[----:B------:R1:W5:Y:S01]  /*4f40*/  LDG.E.128 R24, desc[UR6][R42.64] ;  /* 0x000000062a187981 */ /* 0x000362000c1e1d00 */
[----:B------:R-:W-:Y:S02]  /*4f50*/  IADD3.X R39, R51, UR53, RZ, P5, !PT ;  /* 0x0000003533277c10 */ /* 0x000fe4000affe4ff */
[----:B------:R-:W-:Y:S02]  /*4f60*/  ISETP.GE.AND P1, PT, R12, UR5, PT ;  /* 0x000000050c007c0c */ /* 0x000fe4000bf26270 */
[C---:B------:R-:W-:Y:S03]  /*4f70*/  LEA R46, P6, R162.reuse, R92, 0x1 ;  /* 0x0000005ca22e7211 */ /* 0x040fe600078c08ff */
[----:B--2---:R-:W2:Y:S01]  /*4f80*/  @!P0 LDG.E.64 R18, desc[UR6][R28.64] ;  /* 0x000000061c128981 */ /* 0x004ea2000c1e1b00 */
[----:B------:R-:W-:Y:S05]  /*4f90*/  LEA.HI.X R47, R162, R91, R112, 0x1, P6 ;  /* 0x0000005ba22f7211 */ /* 0x000fea00030f0c70 */
[----:B---3--:R-:W3:Y:S01]  /*4fa0*/  @!P0 LDG.E.64 R34, desc[UR6][R38.64] ;  /* 0x0000000626228981 */ /* 0x008ee2000c1e1b00 */
[----:B-1----:R-:W-:Y:S02]  /*4fb0*/  LEA R42, P5, R114, R132, 0x1 ;  /* 0x00000084722a7211 */ /* 0x002fe400078a08ff */
[C---:B-----5:R-:W-:Y:S02]  /*4fc0*/  @!P0 LOP3.LUT R31, R24.reuse, 0xffff0000, RZ, 0xc0, !PT ;  /* 0xffff0000181f8812 */ /* 0x060fe400078ec0ff */
[----:B----4-:R-:W-:Y:S02]  /*4fd0*/  @!P0 SHF.L.U32 R21, R24, 0x10, RZ ;  /* 0x0000001018158819 */ /* 0x010fe400000006ff */
[C---:B--2---:R-:W-:Y:S01]  /*4fe0*/  @!P0 LOP3.LUT R20, R18.reuse, 0xffff0000, RZ, 0xc0, !PT ;  /* 0xffff000012148812 */ /* 0x044fe200078ec0ff */
[----:B------:R-:W-:Y:S02]  /*4ff0*/  @!P0 IMAD.U32 R22, R18, 0x10000, RZ ;  /* 0x0001000012168824 */ /* 0x000fe400078e00ff */
[----:B------:R-:W-:Y:S02]  /*5000*/  @!P0 IMAD.U32 R18, R27, 0x10000, RZ ;  /* 0x000100001b128824 */ /* 0x000fe400078e00ff */
[-C--:B------:R-:W-:Y:S01]  /*5010*/  @!P0 FMUL R41, R31, R22.reuse ;  /* 0x000000161f298220 */ /* 0x080fe20000400000 */
[----:B---3--:R-:W-:Y:S01]  /*5020*/  @!P0 LOP3.LUT R37, R35, 0xffff0000, RZ, 0xc0, !PT ;  /* 0xffff000023258812 */ /* 0x008fe200078ec0ff */
[C---:B------:R-:W-:Y:S01]  /*5030*/  @!P0 IMAD.U32 R32, R34.reuse, 0x10000, RZ ;  /* 0x0001000022208824 */ /* 0x040fe200078e00ff */
[----:B------:R-:W-:Y:S01]  /*5040*/  @!P0 LOP3.LUT R34, R34, 0xffff0000, RZ, 0xc0, !PT ;  /* 0xffff000022228812 */ /* 0x000fe200078ec0ff */
[----:B------:R-:W-:Y:S01]  /*5050*/  @!P0 FMUL R0, R21, R22 ;  /* 0x0000001615008220 */ /* 0x000fe20000400000 */
[----:B------:R-:W-:Y:S01]  /*5060*/  @!P0 IMAD.U32 R33, R35, 0x10000, RZ ;  /* 0x0001000023218824 */ /* 0x000fe200078e00ff */
[----:B------:R-:W-:Y:S01]  /*5070*/  @!P0 LOP3.LUT R35, R27, 0xffff0000, RZ, 0xc0, !PT ;  /* 0xffff00001b238812 */ /* 0x000fe200078ec0ff */
[-C--:B------:R-:W-:Y:S01]  /*5080*/  @!P0 FFMA R41, R21, R32.reuse, -R41 ;  /* 0x0000002015298223 */ /* 0x080fe20000000829 */
[----:B------:R-:W-:Y:S01]  /*5090*/  @!P0 SHF.L.U32 R21, R25, 0x10, RZ ;  /* 0x0000001019158819 */ /* 0x000fe200000006ff */
[----:B------:R-:W-:Y:S01]  /*50a0*/  @!P0 FFMA R0, R31, R32, R0 ;  /* 0x000000201f008223 */ /* 0x000fe20000000000 */
[----:B------:R-:W-:Y:S01]  /*50b0*/  @!P0 LOP3.LUT R31, R25, 0xffff0000, RZ, 0xc0, !PT ;  /* 0xffff0000191f8812 */ /* 0x000fe200078ec0ff */
[C---:B------:R-:W-:Y:S01]  /*50c0*/  @!P0 IMAD.U32 R22, R26.reuse, 0x10000, RZ ;  /* 0x000100001a168824 */ /* 0x040fe200078e00ff */
[----:B------:R-:W-:Y:S01]  /*50d0*/  @!P0 LOP3.LUT R32, R26, 0xffff0000, RZ, 0xc0, !PT ;  /* 0xffff00001a208812 */ /* 0x000fe200078ec0ff */
[C---:B------:R-:W-:Y:S01]  /*50e0*/  @!P0 IMAD.U32 R15, R19.reuse, 0x10000, RZ ;  /* 0x00010000130f8824 */ /* 0x040fe200078e00ff */
[----:B------:R-:W-:Y:S01]  /*50f0*/  @!P0 LOP3.LUT R19, R19, 0xffff0000, RZ, 0xc0, !PT ;  /* 0xffff000013138812 */ /* 0x000fe200078ec0ff */
[-C--:B------:R-:W-:Y:S01]  /*5100*/  @!P0 FMUL R2, R21, R20.reuse ;  /* 0x0000001415028220 */ /* 0x080fe20000400000 */
[----:B------:R-:W-:Y:S01]  /*5110*/  @!P0 F2FP.BF16.F32.PACK_AB R41, R0, R41 ;  /* 0x000000290029823e */ /* 0x000fe200000010ff */
[----:B------:R-:W-:Y:S01]  /*5120*/  @!P0 FMUL R43, R31, R20 ;  /* 0x000000141f2b8220 */ /* 0x000fe20000400000 */
[-C--:B------:R-:W-:Y:S01]  /*5130*/  @!P0 FMUL R3, R22, R15.reuse ;  /* 0x0000000f16038220 */ /* 0x080fe20000400000 */
[----:B------:R-:W-:Y:S01]  /*5140*/  @!P0 FMUL R36, R32, R15 ;  /* 0x0000000f20248220 */ /* 0x000fe20000400000 */
[----:B------:R-:W-:Y:S01]  /*5150*/  @!P0 MOV R24, R41 ;  /* 0x0000002900188202 */ /* 0x000fe20000000f00 */
[-C--:B------:R-:W-:Y:S01]  /*5160*/  @!P0 FMUL R45, R35, R19.reuse ;  /* 0x00000013232d8220 */ /* 0x080fe20000400000 */
[----:B------:R-:W-:Y:S01]  /*5170*/  @!P0 FMUL R4, R18, R19 ;  /* 0x0000001312048220 */ /* 0x000fe20000400000 */
[-C--:B------:R-:W-:Y:S01]  /*5180*/  @!P0 FFMA R2, R31, R34.reuse, R2 ;  /* 0x000000221f028223 */ /* 0x080fe20000000002 */
[----:B------:R-:W-:Y:S01]  /*5190*/  @!P0 FFMA R43, R21, R34, -R43 ;  /* 0x00000022152b8223 */ /* 0x000fe2000000082b */
[-C--:B------:R-:W-:Y:S01]  /*51a0*/  @!P0 FFMA R36, R22, R33.reuse, -R36 ;  /* 0x0000002116248223 */ /* 0x080fe20000000824 */
[----:B------:R-:W-:Y:S01]  /*51b0*/  @!P0 FFMA R3, R32, R33, R3 ;  /* 0x0000002120038223 */ /* 0x000fe20000000003 */
[-C--:B------:R-:W-:Y:S01]  /*51c0*/  @!P0 FFMA R45, R18, R37.reuse, -R45 ;  /* 0x00000025122d8223 */ /* 0x080fe2000000082d */
[----:B------:R-:W-:Y:S01]  /*51d0*/  @!P0 FFMA R4, R35, R37, R4 ;  /* 0x0000002523048223 */ /* 0x000fe20000000004 */
[----:B------:R-:W-:Y:S02]  /*51e0*/  @!P0 F2FP.BF16.F32.PACK_AB R40, R2, R43 ;  /* 0x0000002b0228823e */ /* 0x000fe400000010ff */
[----:B------:R-:W-:Y:S02]  /*51f0*/  LEA.HI.X R43, R114, R129, R111, 0x1, P5 ;  /* 0x00000081722b7211 */ /* 0x000fe400028f0c6f */
[----:B------:R-:W-:Y:S01]  /*5200*/  @!P0 F2FP.BF16.F32.PACK_AB R36, R3, R36 ;  /* 0x000000240324823e */ /* 0x000fe200000010ff */
[----:B------:R-:W-:Y:S01]  /*5210*/  @!P0 IMAD.MOV.U32 R25, RZ, RZ, R40 ;  /* 0x000000ffff198224 */ /* 0x000fe200078e0028 */
[----:B------:R-:W-:Y:S03]  /*5220*/  @!P0 F2FP.BF16.F32.PACK_AB R45, R4, R45 ;  /* 0x0000002d042d823e */ /* 0x000fe600000010ff */
        /* <DEDUP_REMOVED lines=49> */
.L_x_2654:
[----:B------:R-:W-:Y:S05]  /*5540*/  BSYNC B0 ;  /* 0x0000000000007941 */ /* 0x000fea0003800000 */
.L_x_2653:
        /* <DEDUP_REMOVED lines=110> */
.L_x_2656:
[----:B------:R-:W-:Y:S05]  /*5c30*/  BSYNC B0 ;  /* 0x0000000000007941 */ /* 0x000fea0003800000 */
.L_x_2655:
        /* <DEDUP_REMOVED lines=110> */
.L_x_2658:
[----:B------:R-:W-:Y:S05]  /*6320*/  BSYNC B0 ;  /* 0x0000000000007941 */ /* 0x000fea0003800000 */
.L_x_2657:
        /* <DEDUP_REMOVED lines=110> */
.L_x_2660:
[----:B------:R-:W-:Y:S05]  /*6a10*/  BSYNC B0 ;  /* 0x0000000000007941 */ /* 0x000fea0003800000 */
.L_x_2659:
[----:B------:R-:W-:Y:S01]  /*6a20*/  MOV R8, R10 ;  /* 0x0000000a00087202 */ /* 0x000fe20000000f00 */
[----:B------:R-:W5:Y:S01]  /*6a30*/  LDC R3, c[0x0][0x2e0] ;  /* 0x0000b800ff037b82 */ /* 0x000f620000000800 */
[----:B------:R-:W-:Y:S01]  /*6a40*/  IMAD.MOV.U32 R55, RZ, RZ, R51 ;  /* 0x000000ffff377224 */ /* 0x000fe200078e0033 */
[----:B------:R-:W-:Y:S01]  /*6a50*/  UMOV UR5, UR15 ;  /* 0x0000000f00057c82 */ /* 0x000fe20008000000 */
[----:B-----5:R-:W-:Y:S05]  /*6a60*/  IMAD.U32 R3, R3, -0x40, RZ ;  /* 0xffffffc003037824 */ /* 0x020fea00078e00ff */
[C---:B------:R-:W-:Y:S02]  /*6a70*/  LEA R54, P1, R3.reuse, R54, 0x1 ;  /* 0x0000003603367211 */ /* 0x040fe400078208ff */
[C---:B------:R-:W-:Y:S02]  /*6a80*/  LEA R8, P0, R3.reuse, R8, 0x1 ;  /* 0x0000000803087211 */ /* 0x040fe400078008ff */
[C---:B------:R-:W-:Y:S02]  /*6a90*/  LEA.HI.X.SX32 R55, R3.reuse, R55, 0x1, P1 ;  /* 0x0000003703377211 */ /* 0x040fe400008f0eff */
[----:B------:R-:W-:Y:S02]  /*6aa0*/  LEA.HI.X.SX32 R9, R3, R9, 0x1, P0 ;  /* 0x0000000903097211 */ /* 0x000fe400000f0eff */
[----:B------:R-:W-:Y:S01]  /*6ab0*/  MOV R10, R8 ;  /* 0x00000008000a7202 */ /* 0x000fe20000000f00 */
[----:B------:R-:W-:Y:S01]  /*6ac0*/  IMAD.MOV.U32 R51, RZ, RZ, R55 ;  /* 0x000000ffff337224 */ /* 0x000fe200078e0037 */
[----:B------:R-:W-:Y:S06]  /*6ad0*/  BRA `(.L_x_2661) ;  /* 0x00000064005c7947 */ /* 0x000fec0003800000 */
.L_x_2644:
[----:B------:R-:W-:Y:S01]  /*6ae0*/  ISETP.NE.AND P0, PT, R0, RZ, PT ;  /* 0x000000ff0000720c */ /* 0x000fe20003f05270 */
[----:B------:R-:W-:Y:S11]  /*6af0*/  BSSY B1, `(.L_x_2662) ;  /* 0x00000b6000017945 */ /* 0x000ff60003800000 */
[----:B------:R-:W-:Y:S01]  /*6b00*/  @!UPT UIADD3 URZ, URZ, URZ, URZ ;  /* 0x0000003f3f3ff290 */ /* 0x000fe2000fffe03f */
[----:B------:R-:W-:Y:S05]  /*6b10*/  @!P0 BRA `(.L_x_2663) ;  /* 0x0000000800cc8947 */ /* 0x000fea0003800000 */
[----:B------:R-:W-:Y:S01]  /*6b20*/  MOV R133, R129 ;  /* 0x0000008100857202 */ /* 0x000fe20000000f00 */
[----:B------:R-:W-:Y:S01]  /*6b30*/  BSSY B0, `(.L_x_2664) ;  /* 0x0000059000007945 */ /* 0x000fe20003800000 */
[----:B------:R-:W-:Y:S01]  /*6b40*/  IADD3 R180, P0, R132, 0x80, RZ ;  /* 0x0000008084b47810 */ /* 0x000fe20007f1e0ff */
[----:B------:R-:W-:Y:S02]  /*6b50*/  IMAD.MOV.U32 R93, RZ, RZ, R91 ;  /* 0x000000ffff5d7224 */ /* 0x000fe400078e005b */
[----:B------:R2:W5:Y:S02]  /*6b60*/  LDG.E.128 R60, desc[UR6][R132.64] ;  /* 0x00000006843c7981 */ /* 0x000564000c1e1d00 */
[----:B------:R-:W-:Y:S01]  /*6b70*/  IMAD.X R181, RZ, RZ, R129, P0 ;  /* 0x000000ffffb57224 */ /* 0x000fe200000e0681 */
[----:B------:R-:W-:Y:S11]  /*6b80*/  ISETP.GE.AND P0, PT, R16, UR5, PT ;  /* 0x0000000510007c0c */ /* 0x000ff6000bf06270 */
[----:B------:R-:W-:Y:S02]  /*6b90*/  @!UPT UIADD3 URZ, URZ, URZ, URZ ;  /* 0x0000003f3f3ff290 */ /* 0x000fe4000fffe03f */
[----:B------:R-:W-:Y:S05]  /*6ba0*/  @P0 BRA `(.L_x_2665) ;  /* 0x0000000400440947 */ /* 0x000fea0003800000 */
[----:B------:R-:W-:Y:S01]  /*6bb0*/  P2R R131, PR, RZ, 0x2 ;  /* 0x00000002ff837803 */ /* 0x000fe20000000000 */
[----:B------:R-:W-:Y:S01]  /*6bc0*/  ULEA.HI UR4, UR5, UR5, URZ, 0x1 ;  /* 0x0000000505047291 */ /* 0x000fe2000f8f083f */
[C---:B-----5:R-:W-:Y:S01]  /*6bd0*/  LOP3.LUT R37, R60.reuse, 0xffff0000, RZ, 0xc0, !PT ;  /* 0xffff00003c257812 */ /* 0x060fe200078ec0ff */
[----:B------:R-:W-:Y:S01]  /*6be0*/  IMAD.MOV.U32 R55, RZ, RZ, RZ ;  /* 0x000000ffff377224 */ /* 0x000fe200078e00ff */
[C---:B------:R-:W-:Y:S01]  /*6bf0*/  SHF.L.U32 R38, R61.reuse, 0x10, RZ ;  /* 0x000000103d267819 */ /* 0x040fe200000006ff */
[----:B------:R-:W-:Y:S01]  /*6c00*/  USHF.R.S32.HI UR4, URZ, 0x1, UR4 ;  /* 0x000000013f047899 */ /* 0x000fe20008011404 */
[----:B------:R-:W-:Y:S01]  /*6c10*/  LOP3.LUT R41, R61, 0xffff0000, RZ, 0xc0, !PT ;  /* 0xffff00003d297812 */ /* 0x000fe200078ec0ff */
[----:B------:R-:W-:Y:S01]  /*6c20*/  IMAD.U32 R35, R60, 0x10000, RZ ;  /* 0x000100003c237824 */ /* 0x000fe200078e00ff */
[C---:B------:R-:W-:Y:S01]  /*6c30*/  LOP3.LUT R45, R62.reuse, 0xffff0000, RZ, 0xc0, !PT ;  /* 0xffff00003e2d7812 */ /* 0x040fe200078ec0ff */
[----:B-1----:R-:W-:Y:S01]  /*6c40*/  IMAD.U32 R42, R62, 0x10000, RZ ;  /* 0x000100003e2a7824 */ /* 0x002fe200078e00ff */
[C---:B------:R-:W-:Y:S01]  /*6c50*/  LOP3.LUT R49, R63.reuse, 0xffff0000, RZ, 0xc0, !PT ;  /* 0xffff00003f317812 */ /* 0x040fe200078ec0ff */
[----:B------:R-:W-:Y:S01]  /*6c60*/  IMAD.U32 R46, R63, 0x10000, RZ ;  /* 0x000100003f2e7824 */ /* 0x000fe200078e00ff */
[----:B------:R-:W-:Y:S11]  /*6c70*/  ISETP.GE.AND P0, PT, R16, UR4, PT ;  /* 0x0000000410007c0c */ /* 0x000ff6000bf06270 */
[----:B------:R-:W-:Y:S02]  /*6c80*/  @!UPT UIADD3 URZ, URZ, URZ, URZ ;  /* 0x0000003f3f3ff290 */ /* 0x000fe4000fffe03f */
[----:B------:R-:W-:Y:S05]  /*6c90*/  @P0 IMAD R55, RZ, RZ, -UR4 ;  /* 0x80000004ff370e24 */ /* 0x000fea000f8e02ff */
[C---:B------:R-:W-:Y:S04]  /*6ca0*/  LEA R26, P1, R55.reuse, R134, 0x1 ;  /* 0x00000086371a7211 */ /* 0x040fe800078208ff */
[----:B------:R-:W-:Y:S01]  /*6cb0*/  LEA.HI.X.SX32 R27, R55, R135, 0x1, P1 ;  /* 0x00000087371b7211 */ /* 0x000fe200008f0eff */
[----:B------:R-:W-:Y:S02]  /*6cc0*/  IMAD.MOV.U32 R55, RZ, RZ, RZ ;  /* 0x000000ffff377224 */ /* 0x000fe400078e00ff */
[----:B------:R-:W-:Y:S02]  /*6cd0*/  @P0 IMAD R55, RZ, RZ, -UR4 ;  /* 0x80000004ff370e24 */ /* 0x000fe4000f8e02ff */
[----:B------:R-:W3:Y:S03]  /*6ce0*/  LDG.E.128 R20, desc[UR6][R26.64] ;  /* 0x000000061a147981 */ /* 0x000ee6000c1e1d00 */
[C---:B------:R-:W-:Y:S04]  /*6cf0*/  LEA R56, P1, R55.reuse, R136, 0x1 ;  /* 0x0000008837387211 */ /* 0x040fe800078208ff */
[----:B------:R-:W-:Y:S01]  /*6d00*/  LEA.HI.X.SX32 R57, R55, R137, 0x1, P1 ;  /* 0x0000008937397211 */ /* 0x000fe200008f0eff */
[----:B------:R-:W-:Y:S02]  /*6d10*/  IMAD.U32 R55, RZ, RZ, UR4 ;  /* 0x00000004ff377e24 */ /* 0x000fe4000f8e00ff */
[----:B------:R-:W-:Y:S03]  /*6d20*/  @P0 IMAD R55, RZ, RZ, -UR4 ;  /* 0x80000004ff370e24 */ /* 0x000fe6000f8e02ff */
[----:B------:R-:W4:Y:S02]  /*6d30*/  LDG.E.128 R56, desc[UR6][R56.64] ;  /* 0x0000000638387981 */ /* 0x000f24000c1e1d00 */
[C---:B------:R-:W-:Y:S04]  /*6d40*/  LEA R30, P1, R55.reuse, R132, 0x1 ;  /* 0x00000084371e7211 */ /* 0x040fe800078208ff */
[----:B------:R-:W-:Y:S02]  /*6d50*/  LEA.HI.X.SX32 R31, R55, R133, 0x1, P1 ;  /* 0x00000085371f7211 */ /* 0x000fe400008f0eff */
[----:B------:R-:W-:Y:S02]  /*6d60*/  ISETP.NE.AND P1, PT, R131, RZ, PT ;  /* 0x000000ff8300720c */ /* 0x000fe40003f25270 */
[----:B---3--:R-:W-:Y:S01]  /*6d70*/  LOP3.LUT R24, R20, 0xffff0000, RZ, 0xc0, !PT ;  /* 0xffff000014187812 */ /* 0x008fe200078ec0ff */
[C---:B------:R-:W-:Y:S01]  /*6d80*/  IMAD.U32 R18, R22.reuse, 0x10000, RZ ;  /* 0x0001000016127824 */ /* 0x040fe200078e00ff */
[----:B------:R-:W-:Y:S01]  /*6d90*/  LOP3.LUT R19, R22, 0xffff0000, RZ, 0xc0, !PT ;  /* 0xffff000016137812 */ /* 0x000fe200078ec0ff */
[C---:B------:R-:W-:Y:S01]  /*6da0*/  IMAD.U32 R15, R23.reuse, 0x10000, RZ ;  /* 0x00010000170f7824 */ /* 0x040fe200078e00ff */
[----:B------:R-:W-:Y:S01]  /*6db0*/  LOP3.LUT R22, R23, 0xffff0000, RZ, 0xc0, !PT ;  /* 0xffff000017167812 */ /* 0x000fe200078ec0ff */
[----:B------:R-:W-:Y:S01]  /*6dc0*/  IMAD.U32 R25, R20, 0x10000, RZ ;  /* 0x0001000014197824 */ /* 0x000fe200078e00ff */
[----:B------:R-:W-:Y:S01]  /*6dd0*/  FSEL R28, -R24, R24, !P0 ;  /* 0x00000018181c7208 */ /* 0x000fe20004000100 */
[C---:B------:R-:W-:Y:S01]  /*6de0*/  IMAD.U32 R20, R21.reuse, 0x10000, RZ ;  /* 0x0001000015147824 */ /* 0x040fe200078e00ff */
[----:B------:R-:W-:Y:S02]  /*6df0*/  LOP3.LUT R21, R21, 0xffff0000, RZ, 0xc0, !PT ;  /* 0xffff000015157812 */ /* 0x000fe400078ec0ff */
[----:B------:R-:W-:Y:S02]  /*6e00*/  FSEL R24, -R18, R18, !P0 ;  /* 0x0000001212187208 */ /* 0x000fe40004000100 */
[----:B------:R-:W-:Y:S01]  /*6e10*/  FSEL R32, -R25, R25, !P0 ;  /* 0x0000001919207208 */ /* 0x000fe20004000100 */
[----:B----4-:R-:W-:Y:S01]  /*6e20*/  IMAD.U32 R34, R56, 0x10000, RZ ;  /* 0x0001000038227824 */ /* 0x010fe200078e00ff */
[----:B------:R-:W-:Y:S01]  /*6e30*/  FSEL R18, -R15, R15, !P0 ;  /* 0x0000000f0f127208 */ /* 0x000fe20004000100 */
[----:B------:R-:W-:Y:S01]  /*6e40*/  IMAD.U32 R39, R57, 0x10000, RZ ;  /* 0x0001000039277824 */ /* 0x000fe200078e00ff */
[----:B------:R-:W-:Y:S01]  /*6e50*/  FSEL R26, -R20, R20, !P0 ;  /* 0x00000014141a7208 */ /* 0x000fe20004000100 */
[----:B------:R-:W-:Y:S01]  /*6e60*/  IMAD.U32 R43, R58, 0x10000, RZ ;  /* 0x000100003a2b7824 */ /* 0x000fe200078e00ff */
[----:B------:R-:W-:Y:S01]  /*6e70*/  FSEL R25, -R21, R21, !P0 ;  /* 0x0000001515197208 */ /* 0x000fe20004000100 */
[----:B------:R-:W-:Y:S01]  /*6e80*/  IMAD.U32 R47, R59, 0x10000, RZ ;  /* 0x000100003b2f7824 */ /* 0x000fe200078e00ff */
[----:B------:R-:W-:Y:S02]  /*6e90*/  FSEL R15, -R22, R22, !P0 ;  /* 0x00000016160f7208 */ /* 0x000fe40004000100 */
[----:B------:R-:W-:Y:S01]  /*6ea0*/  FSEL R19, -R19, R19, !P0 ;  /* 0x0000001313137208 */ /* 0x000fe20004000100 */
[----:B------:R-:W3:Y:S01]  /*6eb0*/  LDG.E.128 R20, desc[UR6][R30.64] ;  /* 0x000000061e147981 */ /* 0x000ee2000c1e1d00 */
[----:B------:R-:W-:Y:S02]  /*6ec0*/  LOP3.LUT R36, R56, 0xffff0000, RZ, 0xc0, !PT ;  /* 0xffff000038247812 */ /* 0x000fe400078ec0ff */
[----:B------:R-:W-:Y:S02]  /*6ed0*/  LOP3.LUT R40, R57, 0xffff0000, RZ, 0xc0, !PT ;  /* 0xffff000039287812 */ /* 0x000fe400078ec0ff */
[----:B------:R-:W-:Y:S02]  /*6ee0*/  LOP3.LUT R44, R58, 0xffff0000, RZ, 0xc0, !PT ;  /* 0xffff00003a2c7812 */ /* 0x000fe400078ec0ff */
[----:B------:R-:W-:Y:S02]  /*6ef0*/  LOP3.LUT R48, R59, 0xffff0000, RZ, 0xc0, !PT ;  /* 0xffff00003b307812 */ /* 0x000fe400078ec0ff */
[C---:B---3--:R-:W-:Y:S01]  /*6f00*/  LOP3.LUT R31, R20.reuse, 0xffff0000, RZ, 0xc0, !PT ;  /* 0xffff0000141f7812 */ /* 0x048fe200078ec0ff */
[----:B------:R-:W-:Y:S01]  /*6f10*/  IMAD.U32 R33, R20, 0x10000, RZ ;  /* 0x0001000014217824 */ /* 0x000fe200078e00ff */
[C---:B------:R-:W-:Y:S01]  /*6f20*/  LOP3.LUT R30, R21.reuse, 0xffff0000, RZ, 0xc0, !PT ;  /* 0xffff0000151e7812 */ /* 0x040fe200078ec0ff */
[----:B------:R-:W-:Y:S01]  /*6f30*/  IMAD.U32 R29, R21, 0x10000, RZ ;  /* 0x00010000151d7824 */ /* 0x000fe200078e00ff */
[C---:B------:R-:W-:Y:S01]  /*6f40*/  LOP3.LUT R20, R22.reuse, 0xffff0000, RZ, 0xc0, !PT ;  /* 0xffff000016147812 */ /* 0x040fe200078ec0ff */
[----:B------:R-:W-:Y:S02]  /*6f50*/  IMAD.U32 R27, R22, 0x10000, RZ ;  /* 0x00010000161b7824 */ /* 0x000fe400078e00ff */
[----:B------:R-:W-:Y:S01]  /*6f60*/  FMUL R0, R33, R32 ;  /* 0x0000002021007220 */ /* 0x000fe20000400000 */
[----:B------:R-:W-:Y:S01]  /*6f70*/  SHF.L.U32 R21, R23, 0x10, RZ ;  /* 0x0000001017157819 */ /* 0x000fe200000006ff */
[----:B------:R-:W-:Y:S01]  /*6f80*/  FMUL R2, R31, R28 ;  /* 0x0000001c1f027220 */ /* 0x000fe20000400000 */
[----:B------:R-:W-:Y:S01]  /*6f90*/  LOP3.LUT R22, R23, 0xffff0000, RZ, 0xc0, !PT ;  /* 0xffff000017167812 */ /* 0x000fe200078ec0ff */
[----:B------:R-:W-:Y:S01]  /*6fa0*/  FMUL R3, R29, R26 ;  /* 0x0000001a1d037220 */ /* 0x000fe20000400000 */
[----:B------:R-:W-:Y:S01]  /*6fb0*/  FMUL R4, R30, R25 ;  /* 0x000000191e047220 */ /* 0x000fe20000400000 */
[----:B------:R-:W-:Y:S01]  /*6fc0*/  FMUL R5, R27, R24 ;  /* 0x000000181b057220 */ /* 0x000fe20000400000 */
[----:B------:R-:W-:Y:S01]  /*6fd0*/  FFMA R0, R35, R34, R0 ;  /* 0x0000002223007223 */ /* 0x000fe20000000000 */
[----:B------:R-:W-:Y:S01]  /*6fe0*/  FMUL R6, R20, R19 ;  /* 0x0000001314067220 */ /* 0x000fe20000400000 */
[----:B------:R-:W-:Y:S01]  /*6ff0*/  FFMA R2, R37, R36, R2 ;  /* 0x0000002425027223 */ /* 0x000fe20000000002 */
[----:B------:R-:W-:Y:S01]  /*7000*/  FMUL R7, R21, R18 ;  /* 0x0000001215077220 */ /* 0x000fe20000400000 */
[----:B------:R-:W-:Y:S01]  /*7010*/  FFMA R3, R38, R39, R3 ;  /* 0x0000002726037223 */ /* 0x000fe20000000003 */
[----:B------:R-:W-:Y:S01]  /*7020*/  FMUL R8, R22, R15 ;  /* 0x0000000f16087220 */ /* 0x000fe20000400000 */
[----:B------:R-:W-:Y:S01]  /*7030*/  FFMA R4, R41, R40, R4 ;  /* 0x0000002829047223 */ /* 0x000fe20000000004 */
[----:B------:R-:W-:Y:S01]  /*7040*/  F2FP.BF16.F32.PACK_AB R60, R2, R0 ;  /* 0x00000000023c723e */ /* 0x000fe200000010ff */
[----:B------:R-:W-:Y:S01]  /*7050*/  FFMA R5, R42, R43, R5 ;  /* 0x0000002b2a057223 */ /* 0x000fe20000000005 */
[----:B------:R-:W-:Y:S01]  /*7060*/  FFMA R6, R45, R44, R6 ;  /* 0x0000002c2d067223 */ /* 0x000fe20000000006 */
[----:B------:R-:W-:Y:S01]  /*7070*/  FFMA R7, R46, R47, R7 ;  /* 0x0000002f2e077223 */ /* 0x000fe20000000007 */
[----:B------:R-:W-:Y:S01]  /*7080*/  F2FP.BF16.F32.PACK_AB R61, R4, R3 ;  /* 0x00000003043d723e */ /* 0x000fe200000010ff */
[----:B------:R-:W-:Y:S02]  /*7090*/  FFMA R8, R49, R48, R8 ;  /* 0x0000003031087223 */ /* 0x000fe40000000008 */
[----:B------:R-:W-:Y:S03]  /*70a0*/  F2FP.BF16.F32.PACK_AB R62, R6, R5 ;  /* 0x00000005063e723e */ /* 0x000fe600000010ff */
[----:B------:R-:W-:Y:S02]  /*70b0*/  F2FP.BF16.F32.PACK_AB R63, R8, R7 ;  /* 0x00000007083f723e */ /* 0x000fe400000010ff */
.L_x_2665:
[----:B------:R-:W-:Y:S05]  /*70c0*/  BSYNC B0 ;  /* 0x0000000000007941 */ /* 0x000fea0003800000 */
.L_x_2664:
[----:B-----5:R3:W-:Y:S01]  /*70d0*/  STG.E.128 desc[UR6][R92.64], R60 ;  /* 0x0000003c5c007986 */ /* 0x0207e2000c101d06 */
[----:B------:R-:W-:Y:S01]  /*70e0*/  ISETP.GE.AND P0, PT, R12, UR5, PT ;  /* 0x000000050c007c0c */ /* 0x000fe2000bf06270 */
[----:B------:R-:W-:Y:S02]  /*70f0*/  BSSY B0, `(.L_x_2666) ;  /* 0x0000054000007945 */ /* 0x000fe40003800000 */
[----:B------:R3:W5:Y:S10]  /*7100*/  LDG.E.128 R44, desc[UR6][R132.64+0x80] ;  /* 0x00008006842c7981 */ /* 0x000774000c1e1d00 */
[----:B------:R-:W-:Y:S05]  /*7110*/  @P0 BRA `(.L_x_2667) ;  /* 0x0000000400440947 */ /* 0x000fea0003800000 */
[----:B------:R-:W-:Y:S01]  /*7120*/  P2R R55, PR, RZ, 0x2 ;  /* 0x00000002ff377803 */ /* 0x000fe20000000000 */
[----:B------:R-:W-:Y:S01]  /*7130*/  ULEA.HI UR4, UR5, UR5, URZ, 0x1 ;  /* 0x0000000505047291 */ /* 0x000fe2000f8f083f */
[C---:B-----5:R-:W-:Y:S01]  /*7140*/  LOP3.LUT R37, R44.reuse, 0xffff0000, RZ, 0xc0, !PT ;  /* 0xffff00002c257812 */ /* 0x060fe200078ec0ff */
[----:B---3--:R-:W-:Y:S01]  /*7150*/  IMAD.MOV.U32 R61, RZ, RZ, RZ ;  /* 0x000000ffff3d7224 */ /* 0x008fe200078e00ff */
        /* <DEDUP_REMOVED lines=13> */
[----:B------:R-:W-:Y:S02]  /*7230*/  IMAD.U32 R61, RZ, RZ, UR4 ;  /* 0x00000004ff3d7e24 */ /* 0x000fe4000f8e00ff */
[----:B------:R-:W-:Y:S02]  /*7240*/  @P0 IMAD R61, RZ, RZ, -UR4 ;  /* 0x80000004ff3d0e24 */ /* 0x000fe4000f8e02ff */
[----:B------:R-:W3:Y:S03]  /*7250*/  LDG.E.128 R20, desc[UR6][R26.64+0x80] ;  /* 0x000080061a147981 */ /* 0x000ee6000c1e1d00 */
[C---:B------:R-:W-:Y:S04]  /*7260*/  LEA R30, P1, R61.reuse, R180, 0x1 ;  /* 0x000000b43d1e7211 */ /* 0x040fe800078208ff */
[----:B------:R-:W-:Y:S01]  /*7270*/  LEA.HI.X.SX32 R31, R61, R181, 0x1, P1 ;  /* 0x000000b53d1f7211 */ /* 0x000fe200008f0eff */
[----:B------:R-:W-:Y:S02]  /*7280*/  IMAD.MOV.U32 R61, RZ, RZ, RZ ;  /* 0x000000ffff3d7224 */ /* 0x000fe400078e00ff */
[----:B------:R-:W-:Y:S05]  /*7290*/  @P0 IMAD R61, RZ, RZ, -UR4 ;  /* 0x80000004ff3d0e24 */ /* 0x000fea000f8e02ff */
[C---:B------:R-:W-:Y:S04]  /*72a0*/  LEA R56, P1, R61.reuse, R136, 0x1 ;  /* 0x000000883d387211 */ /* 0x040fe800078208ff */
[----:B------:R-:W-:Y:S02]  /*72b0*/  LEA.HI.X.SX32 R57, R61, R137, 0x1, P1 ;  /* 0x000000893d397211 */ /* 0x000fe400008f0eff */
[----:B------:R-:W-:Y:S04]  /*72c0*/  ISETP.NE.AND P1, PT, R55, RZ, PT ;  /* 0x000000ff3700720c */ /* 0x000fe80003f25270 */
[----:B------:R-:W4:Y:S01]  /*72d0*/  LDG.E.128 R56, desc[UR6][R56.64+0x80] ;  /* 0x0000800638387981 */ /* 0x000f22000c1e1d00 */
        /* <DEDUP_REMOVED lines=10> */
[----:B------:R-:W-:Y:S02]  /*7380*/  FSEL R32, -R25, R25, !P0 ;  /* 0x0000001919207208 */ /* 0x000fe40004000100 */
[----:B------:R-:W-:Y:S02]  /*7390*/  FSEL R18, -R15, R15, !P0 ;  /* 0x0000000f0f127208 */ /* 0x000fe40004000100 */
[----:B------:R-:W-:Y:S02]  /*73a0*/  FSEL R26, -R20, R20, !P0 ;  /* 0x00000014141a7208 */ /* 0x000fe40004000100 */
[----:B------:R-:W-:Y:S02]  /*73b0*/  FSEL R25, -R21, R21, !P0 ;  /* 0x0000001515197208 */ /* 0x000fe40004000100 */
[----:B------:R-:W-:Y:S02]  /*73c0*/  FSEL R15, -R22, R22, !P0 ;  /* 0x00000016160f7208 */ /* 0x000fe40004000100 */
[----:B------:R-:W-:Y:S01]  /*73d0*/  FSEL R19, -R19, R19, !P0 ;  /* 0x0000001313137208 */ /* 0x000fe20004000100 */
[----:B------:R-:W3:Y:S01]  /*73e0*/  LDG.E.128 R20, desc[UR6][R30.64] ;  /* 0x000000061e147981 */ /* 0x000ee2000c1e1d00 */
[C---:B----4-:R-:W-:Y:S01]  /*73f0*/  LOP3.LUT R36, R56.reuse, 0xffff0000, RZ, 0xc0, !PT ;  /* 0xffff000038247812 */ /* 0x050fe200078ec0ff */
        /* <DEDUP_REMOVED lines=35> */
.L_x_2667:
[----:B------:R-:W-:Y:S05]  /*7630*/  BSYNC B0 ;  /* 0x0000000000007941 */ /* 0x000fea0003800000 */
.L_x_2666:
[----:B-----5:R4:W-:Y:S02]  /*7640*/  STG.E.128 desc[UR6][R92.64+0x80], R44 ;  /* 0x0000802c5c007986 */ /* 0x0209e4000c101d06 */
.L_x_2663:
[----:B------:R-:W-:Y:S05]  /*7650*/  BSYNC B1 ;  /* 0x0000000000017941 */ /* 0x000fea0003800000 */
.L_x_2662:
[----:B------:R-:W-:Y:S01]  /*7660*/  ISETP.NE.AND P0, PT, R150, RZ, PT ;  /* 0x000000ff9600720c */ /* 0x000fe20003f05270 */
[----:B------:R-:W-:Y:S11]  /*7670*/  BSSY B1, `(.L_x_2668) ;  /* 0x00000be000017945 */ /* 0x000ff60003800000 */
[----:B------:R-:W-:Y:S01]  /*7680*/  @!UPT UIADD3 URZ, URZ, URZ, URZ ;  /* 0x0000003f3f3ff290 */ /* 0x000fe2000fffe03f */
[----:B------:R-:W-:Y:S05]  /*7690*/  @!P0 BRA `(.L_x_2669) ;  /* 0x0000000800ec8947 */ /* 0x000fea0003800000 */
[C---:B------:R-:W-:Y:S01]  /*76a0*/  LEA R180, P0, R138.reuse, R92, 0x1 ;  /* 0x0000005c8ab47211 */ /* 0x040fe200078008ff */
[----:B------:R-:W-:Y:S03]  /*76b0*/  BSSY B0, `(.L_x_2670) ;  /* 0x000005b000007945 */ /* 0x000fe60003800000 */
[----:B------:R-:W-:Y:S02]  /*76c0*/  LEA.HI.X R181, R138, R91, R139, 0x1, P0 ;  /* 0x0000005b8ab57211 */ /* 0x000fe400000f0c8b */
[C---:B------:R-:W-:Y:S04]  /*76d0*/  LEA R182, P0, R97.reuse, R132, 0x1 ;  /* 0x0000008461b67211 */ /* 0x040fe800078008ff */
[----:B------:R-:W-:Y:S02]  /*76e0*/  LEA.HI.X R183, R97, R129, R96, 0x1, P0 ;  /* 0x0000008161b77211 */ /* 0x000fe400000f0c60 */
[----:B------:R-:W-:Y:S03]  /*76f0*/  ISETP.GE.AND P0, PT, R16, UR5, PT ;  /* 0x0000000510007c0c */ /* 0x000fe6000bf06270 */
[----:B---3--:R3:W5:Y:S10]  /*7700*/  LDG.E.128 R60, desc[UR6][R182.64] ;  /* 0x00000006b63c7981 */ /* 0x008774000c1e1d00 */
[----:B------:R-:W-:Y:S05]  /*7710*/  @P0 BRA `(.L_x_2671) ;  /* 0x0000000400500947 */ /* 0x000fea0003800000 */
[----:B----4-:R-:W-:Y:S01]  /*7720*/  P2R R93, PR, RZ, 0x2 ;  /* 0x00000002ff5d7803 */ /* 0x010fe20000000000 */
[----:B------:R-:W-:Y:S01]  /*7730*/  ULEA.HI UR4, UR5, UR5, URZ, 0x1 ;  /* 0x0000000505047291 */ /* 0x000fe2000f8f083f */
[----:B-----5:R-:W-:Y:S01]  /*7740*/  LOP3.LUT R37, R60, 0xffff0000, RZ, 0xc0, !PT ;  /* 0xffff00003c257812 */ /* 0x020fe200078ec0ff */
[----:B------:R-:W-:Y:S01]  /*7750*/  IMAD.MOV.U32 R55, RZ, RZ, RZ ;  /* 0x000000ffff377224 */ /* 0x000fe200078e00ff */
[----:B------:R-:W-:Y:S01]  /*7760*/  LOP3.LUT R41, R61, 0xffff0000, RZ, 0xc0, !PT ;  /* 0xffff00003d297812 */ /* 0x000fe200078ec0ff */
[----:B------:R-:W-:Y:S01]  /*7770*/  USHF.R.S32.HI UR4, URZ, 0x1, UR4 ;  /* 0x000000013f047899 */ /* 0x000fe20008011404 */
[----:B------:R-:W-:Y:S01]  /*7780*/  LOP3.LUT R45, R62, 0xffff0000, RZ, 0xc0, !PT ;  /* 0xffff00003e2d7812 */ /* 0x000fe200078ec0ff */
[----:B--2---:R-:W-:Y:S01]  /*7790*/  IMAD.MOV.U32 R133, RZ, RZ, RZ ;  /* 0x000000ffff857224 */ /* 0x004fe200078e00ff */
[----:B------:R-:W-:Y:S01]  /*77a0*/  LOP3.LUT R49, R63, 0xffff0000, RZ, 0xc0, !PT ;  /* 0xffff00003f317812 */ /* 0x000fe200078ec0ff */
[----:B------:R-:W-:Y:S02]  /*77b0*/  IMAD.U32 R35, R60, 0x10000, RZ ;  /* 0x000100003c237824 */ /* 0x000fe400078e00ff */
[----:B------:R-:W-:Y:S01]  /*77c0*/  ISETP.GE.AND P0, PT, R16, UR4, PT ;  /* 0x0000000410007c0c */ /* 0x000fe2000bf06270 */
[----:B------:R-:W-:Y:S02]  /*77d0*/  IMAD.U32 R38, R61, 0x10000, RZ ;  /* 0x000100003d267824 */ /* 0x000fe400078e00ff */
[----:B-1----:R-:W-:Y:S02]  /*77e0*/  IMAD.U32 R42, R62, 0x10000, RZ ;  /* 0x000100003e2a7824 */ /* 0x002fe400078e00ff */
[----:B------:R-:W-:Y:S08]  /*77f0*/  IMAD.U32 R46, R63, 0x10000, RZ ;  /* 0x000100003f2e7824 */ /* 0x000ff000078e00ff */
[----:B------:R-:W-:Y:S02]  /*7800*/  @P0 IMAD R55, RZ, RZ, -UR4 ;  /* 0x80000004ff370e24 */ /* 0x000fe4000f8e02ff */
[----:B------:R-:W-:Y:S03]  /*7810*/  @P0 IMAD R133, RZ, RZ, -UR4 ;  /* 0x80000004ff850e24 */ /* 0x000fe6000f8e02ff */
[C---:B------:R-:W-:Y:S04]  /*7820*/  IADD3 R131, P1, R88.reuse, R55, RZ ;  /* 0x0000003758837210 */ /* 0x040fe80007f3e0ff */
[-C--:B------:R-:W-:Y:S02]  /*7830*/  LEA.HI.X.SX32 R184, R55, R86.reuse, 0x1, P1 ;  /* 0x0000005637b87211 */ /* 0x080fe400008f0eff */
[----:B------:R-:W-:Y:S04]  /*7840*/  IADD3 R55, P1, R88, R133, RZ ;  /* 0x0000008558377210 */ /* 0x000fe80007f3e0ff */
[----:B------:R-:W-:Y:S01]  /*7850*/  LEA.HI.X.SX32 R150, R133, R86, 0x1, P1 ;  /* 0x0000005685967211 */ /* 0x000fe200008f0eff */
[----:B------:R-:W-:Y:S02]  /*7860*/  IMAD.U32 R133, RZ, RZ, UR4 ;  /* 0x00000004ff857e24 */ /* 0x000fe4000f8e00ff */
[----:B------:R-:W-:Y:S05]  /*7870*/  @P0 IMAD R133, RZ, RZ, -UR4 ;  /* 0x80000004ff850e24 */ /* 0x000fea000f8e02ff */
[C---:B------:R-:W-:Y:S04]  /*7880*/  LEA R18, P1, R133.reuse, R182, 0x1 ;  /* 0x000000b685127211 */ /* 0x040fe800078208ff */
[----:B------:R-:W-:Y:S02]  /*7890*/  LEA.HI.X.SX32 R19, R133, R183, 0x1, P1 ;  /* 0x000000b785137211 */ /* 0x000fe400008f0eff */
[C---:B------:R-:W-:Y:S03]  /*78a0*/  LEA R24, P1, R131.reuse, R134, 0x1 ;  /* 0x0000008683187211 */ /* 0x040fe600078208ff */
[----:B------:R-:W2:Y:S01]  /*78b0*/  LDG.E.128 R20, desc[UR6][R18.64] ;  /* 0x0000000612147981 */ /* 0x000ea2000c1e1d00 */
[----:B------:R-:W-:Y:S02]  /*78c0*/  LEA.HI.X R25, R131, R135, R184, 0x1, P1 ;  /* 0x0000008783197211 */ /* 0x000fe400008f0cb8 */
[C---:B------:R-:W-:Y:S04]  /*78d0*/  LEA R56, P1, R55.reuse, R136, 0x1 ;  /* 0x0000008837387211 */ /* 0x040fe800078208ff */
[----:B------:R-:W-:Y:S01]  /*78e0*/  LEA.HI.X R57, R55, R137, R150, 0x1, P1 ;  /* 0x0000008937397211 */ /* 0x000fe200008f0c96 */
[----:B------:R-:W4:Y:S01]  /*78f0*/  LDG.E.128 R24, desc[UR6][R24.64] ;  /* 0x0000000618187981 */ /* 0x000f22000c1e1d00 */
[----:B------:R-:W-:Y:S07]  /*7900*/  ISETP.NE.AND P1, PT, R93, RZ, PT ;  /* 0x000000ff5d00720c */ /* 0x000fee0003f25270 */
[----:B---3--:R-:W3:Y:S01]  /*7910*/  LDG.E.128 R56, desc[UR6][R56.64] ;  /* 0x0000000638387981 */ /* 0x008ee2000c1e1d00 */
[C---:B--2---:R-:W-:Y:S01]  /*7920*/  LOP3.LUT R31, R20.reuse, 0xffff0000, RZ, 0xc0, !PT ;  /* 0xffff0000141f7812 */ /* 0x044fe200078ec0ff */
[----:B------:R-:W-:Y:S01]  /*7930*/  IMAD.U32 R32, R20, 0x10000, RZ ;  /* 0x0001000014207824 */ /* 0x000fe200078e00ff */
[----:B------:R-:W-:Y:S02]  /*7940*/  LOP3.LUT R20, R22, 0xffff0000, RZ, 0xc0, !PT ;  /* 0xffff000016147812 */ /* 0x000fe400078ec0ff */
[----:B----4-:R-:W-:Y:S01]  /*7950*/  LOP3.LUT R29, R24, 0xffff0000, RZ, 0xc0, !PT ;  /* 0xffff0000181d7812 */ /* 0x010fe200078ec0ff */
[C---:B------:R-:W-:Y:S01]  /*7960*/  IMAD.U32 R28, R25.reuse, 0x10000, RZ ;  /* 0x00010000191c7824 */ /* 0x040fe200078e00ff */
[----:B------:R-:W-:Y:S01]  /*7970*/  LOP3.LUT R18, R26, 0xffff0000, RZ, 0xc0, !PT ;  /* 0xffff00001a127812 */ /* 0x000fe200078ec0ff */
[----:B------:R-:W-:Y:S01]  /*7980*/  IMAD.U32 R30, R24, 0x10000, RZ ;  /* 0x00010000181e7824 */ /* 0x000fe200078e00ff */
[----:B------:R-:W-:Y:S01]  /*7990*/  LOP3.LUT R24, R25, 0xffff0000, RZ, 0xc0, !PT ;  /* 0xffff000019187812 */ /* 0x000fe200078ec0ff */
[----:B------:R-:W-:Y:S01]  /*79a0*/  IMAD.U32 R25, R21, 0x10000, RZ ;  /* 0x0001000015197824 */ /* 0x000fe200078e00ff */
[----:B------:R-:W-:Y:S01]  /*79b0*/  FSEL R28, -R28, R28, !P0 ;  /* 0x0000001c1c1c7208 */ /* 0x000fe20004000100 */
[----:B------:R-:W-:Y:S01]  /*79c0*/  IMAD.U32 R19, R26, 0x10000, RZ ;  /* 0x000100001a137824 */ /* 0x000fe200078e00ff */
[----:B------:R-:W-:Y:S01]  /*79d0*/  FSEL R33, -R30, R30, !P0 ;  /* 0x0000001e1e217208 */ /* 0x000fe20004000100 */
[----:B------:R-:W-:Y:S01]  /*79e0*/  IMAD.U32 R15, R27, 0x10000, RZ ;  /* 0x000100001b0f7824 */ /* 0x000fe200078e00ff */
[----:B------:R-:W-:Y:S01]  /*79f0*/  FSEL R30, -R29, R29, !P0 ;  /* 0x0000001d1d1e7208 */ /* 0x000fe20004000100 */
[----:B------:R-:W-:Y:S01]  /*7a00*/  FMUL R3, R25, R28 ;  /* 0x0000001c19037220 */ /* 0x000fe20000400000 */
[----:B------:R-:W-:Y:S01]  /*7a10*/  LOP3.LUT R26, R27, 0xffff0000, RZ, 0xc0, !PT ;  /* 0xffff00001b1a7812 */ /* 0x000fe200078ec0ff */
[----:B------:R-:W-:Y:S01]  /*7a20*/  FMUL R0, R32, R33 ;  /* 0x0000002120007220 */ /* 0x000fe20000400000 */
[----:B------:R-:W-:Y:S01]  /*7a30*/  LOP3.LUT R27, R21, 0xffff0000, RZ, 0xc0, !PT ;  /* 0xffff0000151b7812 */ /* 0x000fe200078ec0ff */
[----:B------:R-:W-:Y:S01]  /*7a40*/  IMAD.U32 R21, R22, 0x10000, RZ ;  /* 0x0001000016157824 */ /* 0x000fe200078e00ff */
[----:B------:R-:W-:Y:S01]  /*7a50*/  FSEL R28, -R24, R24, !P0 ;  /* 0x00000018181c7208 */ /* 0x000fe20004000100 */
[----:B---3--:R-:W-:Y:S01]  /*7a60*/  IMAD.U32 R34, R56, 0x10000, RZ ;  /* 0x0001000038227824 */ /* 0x008fe200078e00ff */
[----:B------:R-:W-:Y:S01]  /*7a70*/  FSEL R24, -R19, R19, !P0 ;  /* 0x0000001313187208 */ /* 0x000fe20004000100 */
[----:B------:R-:W-:Y:S01]  /*7a80*/  IMAD.U32 R22, R23, 0x10000, RZ ;  /* 0x0001000017167824 */ /* 0x000fe200078e00ff */
        /* <DEDUP_REMOVED lines=8> */
[----:B------:R-:W-:Y:S01]  /*7b10*/  FSEL R18, -R26, R26, !P0 ;  /* 0x0000001a1a127208 */ /* 0x000fe20004000100 */
[C---:B------:R-:W-:Y:S01]  /*7b20*/  IMAD.U32 R43, R58.reuse, 0x10000, RZ ;  /* 0x000100003a2b7824 */ /* 0x040fe200078e00ff */
[----:B------:R-:W-:Y:S01]  /*7b30*/  LOP3.LUT R40, R57, 0xffff0000, RZ, 0xc0, !PT ;  /* 0xffff000039287812 */ /* 0x000fe200078ec0ff */
[----:B------:R-:W-:Y:S01]  /*7b40*/  FFMA R0, R35, R34, R0 ;  /* 0x0000002223007223 */ /* 0x000fe20000000000 */
[----:B------:R-:W-:Y:S01]  /*7b50*/  LOP3.LUT R44, R58, 0xffff0000, RZ, 0xc0, !PT ;  /* 0xffff00003a2c7812 */ /* 0x000fe200078ec0ff */
        /* <DEDUP_REMOVED lines=16> */
.L_x_2671:
[----:B------:R-:W-:Y:S05]  /*7c60*/  BSYNC B0 ;  /* 0x0000000000007941 */ /* 0x000fea0003800000 */
.L_x_2670:
[----:B-----5:R1:W-:Y:S01]  /*7c70*/  STG.E.128 desc[UR6][R180.64], R60 ;  /* 0x0000003cb4007986 */ /* 0x0203e2000c101d06 */
[----:B------:R-:W-:Y:S01]  /*7c80*/  IADD3 R184, P0, R182, 0x80, RZ ;  /* 0x00000080b6b87810 */ /* 0x000fe20007f1e0ff */
[----:B------:R-:W-:Y:S02]  /*7c90*/  BSSY B0, `(.L_x_2672) ;  /* 0x000005a000007945 */ /* 0x000fe40003800000 */
[----:B----4-:R1:W5:Y:S02]  /*7ca0*/  LDG.E.128 R44, desc[UR6][R182.64+0x80] ;  /* 0x00008006b62c7981 */ /* 0x010364000c1e1d00 */
[----:B------:R-:W-:Y:S01]  /*7cb0*/  IMAD.X R185, RZ, RZ, R183, P0 ;  /* 0x000000ffffb97224 */ /* 0x000fe200000e06b7 */
[----:B------:R-:W-:Y:S11]  /*7cc0*/  ISETP.GE.AND P0, PT, R12, UR5, PT ;  /* 0x000000050c007c0c */ /* 0x000ff6000bf06270 */
[----:B------:R-:W-:Y:S02]  /*7cd0*/  @!UPT UIADD3 URZ, URZ, URZ, URZ ;  /* 0x0000003f3f3ff290 */ /* 0x000fe4000fffe03f */
[----:B------:R-:W-:Y:S05]  /*7ce0*/  @P0 BRA `(.L_x_2673) ;  /* 0x0000000400500947 */ /* 0x000fea0003800000 */
[----:B-1----:R-:W-:Y:S01]  /*7cf0*/  P2R R61, PR, RZ, 0x2 ;  /* 0x00000002ff3d7803 */ /* 0x002fe20000000000 */
[----:B------:R-:W-:Y:S01]  /*7d00*/  ULEA.HI UR4, UR5, UR5, URZ, 0x1 ;  /* 0x0000000505047291 */ /* 0x000fe2000f8f083f */
[C---:B-----5:R-:W-:Y:S01]  /*7d10*/  LOP3.LUT R37, R44.reuse, 0xffff0000, RZ, 0xc0, !PT ;  /* 0xffff00002c257812 */ /* 0x060fe200078ec0ff */
[----:B------:R-:W-:Y:S01]  /*7d20*/  IMAD.MOV.U32 R62, RZ, RZ, RZ ;  /* 0x000000ffff3e7224 */ /* 0x000fe200078e00ff */
[----:B------:R-:W-:Y:S01]  /*7d30*/  LOP3.LUT R41, R45, 0xffff0000, RZ, 0xc0, !PT ;  /* 0xffff00002d297812 */ /* 0x000fe200078ec0ff */
[----:B------:R-:W-:Y:S01]  /*7d40*/  USHF.R.S32.HI UR4, URZ, 0x1, UR4 ;  /* 0x000000013f047899 */ /* 0x000fe20008011404 */
[----:B------:R-:W-:Y:S01]  /*7d50*/  LOP3.LUT R49, R47, 0xffff0000, RZ, 0xc0, !PT ;  /* 0xffff00002f317812 */ /* 0x000fe200078ec0ff */
[----:B------:R-:W-:Y:S02]  /*7d60*/  IMAD.MOV.U32 R60, RZ, RZ, RZ ;  /* 0x000000ffff3c7224 */ /* 0x000fe400078e00ff */
[----:B------:R-:W-:Y:S02]  /*7d70*/  IMAD.U32 R35, R44, 0x10000, RZ ;  /* 0x000100002c237824 */ /* 0x000fe400078e00ff */
[----:B------:R-:W-:Y:S01]  /*7d80*/  ISETP.GE.AND P0, PT, R12, UR4, PT ;  /* 0x000000040c007c0c */ /* 0x000fe2000bf06270 */
[----:B------:R-:W-:Y:S02]  /*7d90*/  IMAD.U32 R55, RZ, RZ, UR4 ;  /* 0x00000004ff377e24 */ /* 0x000fe4000f8e00ff */
[----:B------:R-:W-:Y:S01]  /*7da0*/  IMAD.U32 R38, R45, 0x10000, RZ ;  /* 0x000100002d267824 */ /* 0x000fe200078e00ff */
[C---:B------:R-:W-:Y:S01]  /*7db0*/  LOP3.LUT R45, R46.reuse, 0xffff0000, RZ, 0xc0, !PT ;  /* 0xffff00002e2d7812 */ /* 0x040fe200078ec0ff */
[----:B------:R-:W-:Y:S02]  /*7dc0*/  IMAD.U32 R42, R46, 0x10000, RZ ;  /* 0x000100002e2a7824 */ /* 0x000fe400078e00ff */
[----:B------:R-:W-:Y:S06]  /*7dd0*/  IMAD.U32 R46, R47, 0x10000, RZ ;  /* 0x000100002f2e7824 */ /* 0x000fec00078e00ff */
[----:B------:R-:W-:Y:S02]  /*7de0*/  @P0 IMAD R55, RZ, RZ, -UR4 ;  /* 0x80000004ff370e24 */ /* 0x000fe4000f8e02ff */
[----:B------:R-:W-:Y:S02]  /*7df0*/  @P0 IMAD R62, RZ, RZ, -UR4 ;  /* 0x80000004ff3e0e24 */ /* 0x000fe4000f8e02ff */
[----:B------:R-:W-:Y:S01]  /*7e00*/  @P0 IMAD R60, RZ, RZ, -UR4 ;  /* 0x80000004ff3c0e24 */ /* 0x000fe2000f8e02ff */
[C---:B------:R-:W-:Y:S04]  /*7e10*/  LEA R18, P1, R55.reuse, R184, 0x1 ;  /* 0x000000b837127211 */ /* 0x040fe800078208ff */
[----:B------:R-:W-:Y:S02]  /*7e20*/  LEA.HI.X.SX32 R19, R55, R185, 0x1, P1 ;  /* 0x000000b937137211 */ /* 0x000fe400008f0eff */
[C---:B------:R-:W-:Y:S03]  /*7e30*/  IADD3 R63, P1, R85.reuse, R62, RZ ;  /* 0x0000003e553f7210 */ /* 0x040fe60007f3e0ff */
[----:B------:R-:W4:Y:S01]  /*7e40*/  LDG.E.128 R20, desc[UR6][R18.64] ;  /* 0x0000000612147981 */ /* 0x000f22000c1e1d00 */
[----:B------:R-:W-:Y:S02]  /*7e50*/  LEA.HI.X.SX32 R62, R62, R84, 0x1, P1 ;  /* 0x000000543e3e7211 */ /* 0x000fe400008f0eff */
[----:B------:R-:W-:Y:S04]  /*7e60*/  IADD3 R55, P1, R85, R60, RZ ;  /* 0x0000003c55377210 */ /* 0x000fe80007f3e0ff */
[----:B------:R-:W-:Y:S02]  /*7e70*/  LEA.HI.X.SX32 R60, R60, R84, 0x1, P1 ;  /* 0x000000543c3c7211 */ /* 0x000fe400008f0eff */
[C---:B------:R-:W-:Y:S04]  /*7e80*/  LEA R24, P1, R63.reuse, R134, 0x1 ;  /* 0x000000863f187211 */ /* 0x040fe800078208ff */
[----:B------:R-:W-:Y:S02]  /*7e90*/  LEA.HI.X R25, R63, R135, R62, 0x1, P1 ;  /* 0x000000873f197211 */ /* 0x000fe400008f0c3e */
[C---:B------:R-:W-:Y:S04]  /*7ea0*/  LEA R56, P1, R55.reuse, R136, 0x1 ;  /* 0x0000008837387211 */ /* 0x040fe800078208ff */
[----:B------:R-:W-:Y:S01]  /*7eb0*/  LEA.HI.X R57, R55, R137, R60, 0x1, P1 ;  /* 0x0000008937397211 */ /* 0x000fe200008f0c3c */
[----:B--2---:R-:W2:Y:S01]  /*7ec0*/  LDG.E.128 R24, desc[UR6][R24.64] ;  /* 0x0000000618187981 */ /* 0x004ea2000c1e1d00 */
[----:B------:R-:W-:Y:S07]  /*7ed0*/  ISETP.NE.AND P1, PT, R61, RZ, PT ;  /* 0x000000ff3d00720c */ /* 0x000fee0003f25270 */
[----:B---3--:R-:W3:Y:S01]  /*7ee0*/  LDG.E.128 R56, desc[UR6][R56.64] ;  /* 0x0000000638387981 */ /* 0x008ee2000c1e1d00 */
[C---:B----4-:R-:W-:Y:S01]  /*7ef0*/  LOP3.LUT R31, R20.reuse, 0xffff0000, RZ, 0xc0, !PT ;  /* 0xffff0000141f7812 */ /* 0x050fe200078ec0ff */
[----:B------:R-:W-:Y:S01]  /*7f00*/  IMAD.U32 R32, R20, 0x10000, RZ ;  /* 0x0001000014207824 */ /* 0x000fe200078e00ff */
[----:B------:R-:W-:Y:S02]  /*7f10*/  LOP3.LUT R20, R22, 0xffff0000, RZ, 0xc0, !PT ;  /* 0xffff000016147812 */ /* 0x000fe400078ec0ff */
[----:B--2---:R-:W-:Y:S01]  /*7f20*/  LOP3.LUT R29, R24, 0xffff0000, RZ, 0xc0, !PT ;  /* 0xffff0000181d7812 */ /* 0x004fe200078ec0ff */
        /* <DEDUP_REMOVED lines=48> */
.L_x_2673:
[----:B------:R-:W-:Y:S05]  /*8230*/  BSYNC B0 ;  /* 0x0000000000007941 */ /* 0x000fea0003800000 */
.L_x_2672:
[----:B-----5:R4:W-:Y:S02]  /*8240*/  STG.E.128 desc[UR6][R180.64+0x80], R44 ;  /* 0x0000802cb4007986 */ /* 0x0209e4000c101d06 */
.L_x_2669:
[----:B------:R-:W-:Y:S05]  /*8250*/  BSYNC B1 ;  /* 0x0000000000017941 */ /* 0x000fea0003800000 */
.L_x_2668:
[----:B------:R-:W-:Y:S04]  /*8260*/  BSSY B1, `(.L_x_2674) ;  /* 0x00000ba000017945 */ /* 0x000fe80003800000 */
[----:B------:R-:W-:Y:S05]  /*8270*/  @!P1 BRA `(.L_x_2675) ;  /* 0x0000000800e09947 */ /* 0x000fea0003800000 */
[C---:B-1-3--:R-:W-:Y:S01]  /*8280*/  LEA R182, P0, R99.reuse, R132, 0x1 ;  /* 0x0000008463b67211 */ /* 0x04afe200078008ff */
[----:B------:R-:W-:Y:S01]  /*8290*/  BSSY B0, `(.L_x_2676) ;  /* 0x000005b000007945 */ /* 0x000fe20003800000 */
[C---:B------:R-:W-:Y:S02]  /*82a0*/  LEA R184, P1, R160.reuse, R92, 0x1 ;  /* 0x0000005ca0b87211 */ /* 0x040fe400078208ff */
[----:B------:R-:W-:Y:S02]  /*82b0*/  LEA.HI.X R183, R99, R129, R98, 0x1, P0 ;  /* 0x0000008163b77211 */ /* 0x000fe400000f0c62 */
[----:B------:R-:W-:Y:S02]  /*82c0*/  LEA.HI.X R185, R160, R91, R100, 0x1, P1 ;  /* 0x0000005ba0b97211 */ /* 0x000fe400008f0c64 */
[----:B------:R-:W-:Y:S01]  /*82d0*/  ISETP.GE.AND P1, PT, R16, UR5, PT ;  /* 0x0000000510007c0c */ /* 0x000fe2000bf26270 */
[----:B------:R1:W5:Y:S01]  /*82e0*/  LDG.E.128 R60, desc[UR6][R182.64] ;  /* 0x00000006b63c7981 */ /* 0x000362000c1e1d00 */
[C---:B----4-:R-:W-:Y:S04]  /*82f0*/  LEA R180, P0, R102.reuse, R132, 0x1 ;  /* 0x0000008466b47211 */ /* 0x050fe800078008ff */
[----:B------:R-:W-:Y:S07]  /*8300*/  LEA.HI.X R181, R102, R129, R101, 0x1, P0 ;  /* 0x0000008166b57211 */ /* 0x000fee00000f0c65 */
[----:B------:R-:W-:Y:S05]  /*8310*/  @P1 BRA `(.L_x_2677) ;  /* 0x0000000400481947 */ /* 0x000fea0003800000 */
[----:B-----5:R-:W-:Y:S01]  /*8320*/  LOP3.LUT R37, R60, 0xffff0000, RZ, 0xc0, !PT ;  /* 0xffff00003c257812 */ /* 0x020fe200078ec0ff */
[----:B------:R-:W-:Y:S01]  /*8330*/  ULEA.HI UR4, UR5, UR5, URZ, 0x1 ;  /* 0x0000000505047291 */ /* 0x000fe2000f8f083f */
[----:B------:R-:W-:Y:S01]  /*8340*/  LOP3.LUT R41, R61, 0xffff0000, RZ, 0xc0, !PT ;  /* 0xffff00003d297812 */ /* 0x000fe200078ec0ff */
        /* <DEDUP_REMOVED lines=8> */
[----:B------:R-:W-:Y:S02]  /*83d0*/  IMAD.U32 R38, R61, 0x10000, RZ ;  /* 0x000100003d267824 */ /* 0x000fe400078e00ff */
[----:B------:R-:W-:Y:S02]  /*83e0*/  IMAD.U32 R42, R62, 0x10000, RZ ;  /* 0x000100003e2a7824 */ /* 0x000fe400078e00ff */
[----:B------:R-:W-:Y:S06]  /*83f0*/  IMAD.U32 R46, R63, 0x10000, RZ ;  /* 0x000100003f2e7824 */ /* 0x000fec00078e00ff */
[----:B------:R-:W-:Y:S02]  /*8400*/  @P0 IMAD R150, RZ, RZ, -UR4 ;  /* 0x80000004ff960e24 */ /* 0x000fe4000f8e02ff */
[----:B------:R-:W-:Y:S02]  /*8410*/  @P0 IMAD R93, RZ, RZ, -UR4 ;  /* 0x80000004ff5d0e24 */ /* 0x000fe4000f8e02ff */
[----:B------:R-:W-:Y:S01]  /*8420*/  @P0 IMAD R55, RZ, RZ, -UR4 ;  /* 0x80000004ff370e24 */ /* 0x000fe2000f8e02ff */
[C---:B------:R-:W-:Y:S04]  /*8430*/  IADD3 R131, P1, R150.reuse, UR27, RZ ;  /* 0x0000001b96837c10 */ /* 0x040fe8000ff3e0ff */
[----:B------:R-:W-:Y:S02]  /*8440*/  LEA.HI.X.SX32 R150, R150, UR26, 0x1, P1 ;  /* 0x0000001a96967c11 */ /* 0x000fe400088f0eff */
[C---:B------:R-:W-:Y:S04]  /*8450*/  LEA R24, P1, R131.reuse, R134, 0x1 ;  /* 0x0000008683187211 */ /* 0x040fe800078208ff */
[----:B------:R-:W-:Y:S02]  /*8460*/  LEA.HI.X R25, R131, R135, R150, 0x1, P1 ;  /* 0x0000008783197211 */ /* 0x000fe400008f0c96 */
[C---:B------:R-:W-:Y:S04]  /*8470*/  LEA R18, P1, R93.reuse, R182, 0x1 ;  /* 0x000000b65d127211 */ /* 0x040fe800078208ff */
[----:B------:R-:W-:Y:S01]  /*8480*/  LEA.HI.X.SX32 R19, R93, R183, 0x1, P1 ;  /* 0x000000b75d137211 */ /* 0x000fe200008f0eff */
[----:B------:R-:W3:Y:S01]  /*8490*/  LDG.E.128 R24, desc[UR6][R24.64] ;  /* 0x0000000618187981 */ /* 0x000ee2000c1e1d00 */
[C---:B------:R-:W-:Y:S04]  /*84a0*/  IADD3 R93, P1, R55.reuse, UR27, RZ ;  /* 0x0000001b375d7c10 */ /* 0x040fe8000ff3e0ff */
[----:B------:R-:W-:Y:S02]  /*84b0*/  LEA.HI.X.SX32 R150, R55, UR26, 0x1, P1 ;  /* 0x0000001a37967c11 */ /* 0x000fe400088f0eff */
[C---:B------:R-:W-:Y:S01]  /*84c0*/  LEA R56, P1, R93.reuse, R136, 0x1 ;  /* 0x000000885d387211 */ /* 0x040fe200078208ff */
[----:B--2---:R4:W2:Y:S03]  /*84d0*/  LDG.E.128 R20, desc[UR6][R18.64] ;  /* 0x0000000612147981 */ /* 0x0048a6000c1e1d00 */
[----:B------:R-:W-:Y:S06]  /*84e0*/  LEA.HI.X R57, R93, R137, R150, 0x1, P1 ;  /* 0x000000895d397211 */ /* 0x000fec00008f0c96 */
[----:B------:R-:W2:Y:S01]  /*84f0*/  LDG.E.128 R56, desc[UR6][R56.64] ;  /* 0x0000000638387981 */ /* 0x000ea2000c1e1d00 */
[----:B---3--:R-:W-:Y:S01]  /*8500*/  LOP3.LUT R29, R24, 0xffff0000, RZ, 0xc0, !PT ;  /* 0xffff0000181d7812 */ /* 0x008fe200078ec0ff */
[C---:B------:R-:W-:Y:S01]  /*8510*/  IMAD.U32 R28, R25.reuse, 0x10000, RZ ;  /* 0x00010000191c7824 */ /* 0x040fe200078e00ff */
[----:B----4-:R-:W-:Y:S01]  /*8520*/  LOP3.LUT R18, R26, 0xffff0000, RZ, 0xc0, !PT ;  /* 0xffff00001a127812 */ /* 0x010fe200078ec0ff */
[----:B------:R-:W-:Y:S01]  /*8530*/  IMAD.U32 R30, R24, 0x10000, RZ ;  /* 0x00010000181e7824 */ /* 0x000fe200078e00ff */
[----:B------:R-:W-:Y:S01]  /*8540*/  LOP3.LUT R24, R25, 0xffff0000, RZ, 0xc0, !PT ;  /* 0xffff000019187812 */ /* 0x000fe200078ec0ff */
[----:B------:R-:W-:Y:S01]  /*8550*/  IMAD.U32 R19, R26, 0x10000, RZ ;  /* 0x000100001a137824 */ /* 0x000fe200078e00ff */
[----:B------:R-:W-:Y:S01]  /*8560*/  FSEL R28, -R28, R28, !P0 ;  /* 0x0000001c1c1c7208 */ /* 0x000fe20004000100 */
[----:B------:R-:W-:Y:S01]  /*8570*/  IMAD.U32 R15, R27, 0x10000, RZ ;  /* 0x000100001b0f7824 */ /* 0x000fe200078e00ff */
[----:B------:R-:W-:Y:S01]  /*8580*/  FSEL R33, -R30, R30, !P0 ;  /* 0x0000001e1e217208 */ /* 0x000fe20004000100 */
[----:B--2---:R-:W-:Y:S01]  /*8590*/  IMAD.U32 R25, R21, 0x10000, RZ ;  /* 0x0001000015197824 */ /* 0x004fe200078e00ff */
[C---:B------:R-:W-:Y:S01]  /*85a0*/  LOP3.LUT R31, R20.reuse, 0xffff0000, RZ, 0xc0, !PT ;  /* 0xffff0000141f7812 */ /* 0x040fe200078ec0ff */
        /* <DEDUP_REMOVED lines=8> */
[----:B------:R-:W-:Y:S01]  /*8630*/  IMAD.U32 R34, R56, 0x10000, RZ ;  /* 0x0001000038227824 */ /* 0x000fe200078e00ff */
[----:B------:R-:W-:Y:S01]  /*8640*/  FSEL R24, -R19, R19, !P0 ;  /* 0x0000001313187208 */ /* 0x000fe20004000100 */
[----:B------:R-:W-:Y:S01]  /*8650*/  FMUL R2, R31, R30 ;  /* 0x0000001e1f027220 */ /* 0x000fe20000400000 */
[----:B------:R-:W-:Y:S01]  /*8660*/  LOP3.LUT R20, R22, 0xffff0000, RZ, 0xc0, !PT ;  /* 0xffff000016147812 */ /* 0x000fe200078ec0ff */
[----:B------:R-:W-:Y:S01]  /*8670*/  IMAD.U32 R22, R23, 0x10000, RZ ;  /* 0x0001000017167824 */ /* 0x000fe200078e00ff */
[----:B------:R-:W-:Y:S01]  /*8680*/  FSEL R19, -R18, R18, !P0 ;  /* 0x0000001212137208 */ /* 0x000fe20004000100 */
[----:B------:R-:W-:Y:S01]  /*8690*/  IMAD.U32 R39, R57, 0x10000, RZ ;  /* 0x0001000039277824 */ /* 0x000fe200078e00ff */
[----:B------:R-:W-:Y:S01]  /*86a0*/  LOP3.LUT R36, R56, 0xffff0000, RZ, 0xc0, !PT ;  /* 0xffff000038247812 */ /* 0x000fe200078ec0ff */
[----:B------:R-:W-:Y:S01]  /*86b0*/  FMUL R4, R27, R28 ;  /* 0x0000001c1b047220 */ /* 0x000fe20000400000 */
[----:B------:R-:W-:Y:S01]  /*86c0*/  FSEL R15, -R15, R15, !P0 ;  /* 0x0000000f0f0f7208 */ /* 0x000fe20004000100 */
[----:B------:R-:W-:Y:S01]  /*86d0*/  FMUL R5, R21, R24 ;  /* 0x0000001815057220 */ /* 0x000fe20000400000 */
[----:B------:R-:W-:Y:S01]  /*86e0*/  LOP3.LUT R23, R23, 0xffff0000, RZ, 0xc0, !PT ;  /* 0xffff000017177812 */ /* 0x000fe200078ec0ff */
[----:B------:R-:W-:Y:S01]  /*86f0*/  IMAD.U32 R43, R58, 0x10000, RZ ;  /* 0x000100003a2b7824 */ /* 0x000fe200078e00ff */
[----:B------:R-:W-:Y:S01]  /*8700*/  FSEL R18, -R26, R26, !P0 ;  /* 0x0000001a1a127208 */ /* 0x000fe20004000100 */
[----:B------:R-:W-:Y:S01]  /*8710*/  FFMA R0, R35, R34, R0 ;  /* 0x0000002223007223 */ /* 0x000fe20000000000 */
[----:B------:R-:W-:Y:S01]  /*8720*/  LOP3.LUT R40, R57, 0xffff0000, RZ, 0xc0, !PT ;  /* 0xffff000039287812 */ /* 0x000fe200078ec0ff */
[----:B------:R-:W-:Y:S01]  /*8730*/  FMUL R6, R20, R19 ;  /* 0x0000001314067220 */ /* 0x000fe20000400000 */
[----:B------:R-:W-:Y:S01]  /*8740*/  LOP3.LUT R44, R58, 0xffff0000, RZ, 0xc0, !PT ;  /* 0xffff00003a2c7812 */ /* 0x000fe200078ec0ff */
[----:B------:R-:W-:Y:S01]  /*8750*/  FFMA R2, R37, R36, R2 ;  /* 0x0000002425027223 */ /* 0x000fe20000000002 */
[C---:B------:R-:W-:Y:S01]  /*8760*/  LOP3.LUT R48, R59.reuse, 0xffff0000, RZ, 0xc0, !PT ;  /* 0xffff00003b307812 */ /* 0x040fe200078ec0ff */
[----:B------:R-:W-:Y:S01]  /*8770*/  FMUL R7, R22, R15 ;  /* 0x0000000f16077220 */ /* 0x000fe20000400000 */
[----:B------:R-:W-:Y:S02]  /*8780*/  IMAD.U32 R47, R59, 0x10000, RZ ;  /* 0x000100003b2f7824 */ /* 0x000fe400078e00ff */
[----:B------:R-:W-:Y:S01]  /*8790*/  FFMA R3, R38, R39, R3 ;  /* 0x0000002726037223 */ /* 0x000fe20000000003 */
[----:B------:R-:W-:Y:S01]  /*87a0*/  F2FP.BF16.F32.PACK_AB R60, R2, R0 ;  /* 0x00000000023c723e */ /* 0x000fe200000010ff */
[----:B------:R-:W-:Y:S01]  /*87b0*/  FMUL R8, R23, R18 ;  /* 0x0000001217087220 */ /* 0x000fe20000400000 */
        /* <DEDUP_REMOVED lines=8> */
.L_x_2677:
[----:B------:R-:W-:Y:S05]  /*8840*/  BSYNC B0 ;  /* 0x0000000000007941 */ /* 0x000fea0003800000 */
.L_x_2676:
[----:B-----5:R3:W-:Y:S01]  /*8850*/  STG.E.128 desc[UR6][R184.64], R60 ;  /* 0x0000003cb8007986 */ /* 0x0207e2000c101d06 */
[----:B------:R-:W-:Y:S01]  /*8860*/  ISETP.GE.AND P1, PT, R12, UR5, PT ;  /* 0x000000050c007c0c */ /* 0x000fe2000bf26270 */
[----:B------:R-:W-:Y:S01]  /*8870*/  BSSY B0, `(.L_x_2678) ;  /* 0x0000057000007945 */ /* 0x000fe20003800000 */
[C---:B-1----:R-:W-:Y:S01]  /*8880*/  LEA R182, P0, R103.reuse, R92, 0x1 ;  /* 0x0000005c67b67211 */ /* 0x042fe200078008ff */
[----:B------:R3:W5:Y:S03]  /*8890*/  LDG.E.128 R44, desc[UR6][R180.64] ;  /* 0x00000006b42c7981 */ /* 0x000766000c1e1d00 */
[----:B------:R-:W-:Y:S07]  /*88a0*/  LEA.HI.X R183, R103, R91, R104, 0x1, P0 ;  /* 0x0000005b67b77211 */ /* 0x000fee00000f0c68 */
[----:B------:R-:W-:Y:S05]  /*88b0*/  @P1 BRA `(.L_x_2679) ;  /* 0x0000000400481947 */ /* 0x000fea0003800000 */
[C---:B-----5:R-:W-:Y:S01]  /*88c0*/  LOP3.LUT R37, R44.reuse, 0xffff0000, RZ, 0xc0, !PT ;  /* 0xffff00002c257812 */ /* 0x060fe200078ec0ff */
[----:B------:R-:W-:Y:S01]  /*88d0*/  ULEA.HI UR4, UR5, UR5, URZ, 0x1 ;  /* 0x0000000505047291 */ /* 0x000fe2000f8f083f */
[----:B------:R-:W-:Y:S01]  /*88e0*/  LOP3.LUT R41, R45, 0xffff0000, RZ, 0xc0, !PT ;  /* 0xffff00002d297812 */ /* 0x000fe200078ec0ff */
[----:B---3--:R-:W-:Y:S01]  /*88f0*/  IMAD.MOV.U32 R60, RZ, RZ, RZ ;  /* 0x000000ffff3c7224 */ /* 0x008fe200078e00ff */
[----:B------:R-:W-:Y:S01]  /*8900*/  LOP3.LUT R49, R47, 0xffff0000, RZ, 0xc0, !PT ;  /* 0xffff00002f317812 */ /* 0x000fe200078ec0ff */
[----:B------:R-:W-:Y:S01]  /*8910*/  USHF.R.S32.HI UR4, URZ, 0x1, UR4 ;  /* 0x000000013f047899 */ /* 0x000fe20008011404 */
[----:B------:R-:W-:Y:S02]  /*8920*/  IMAD.MOV.U32 R55, RZ, RZ, RZ ;  /* 0x000000ffff377224 */ /* 0x000fe400078e00ff */
[----:B------:R-:W-:Y:S02]  /*8930*/  IMAD.U32 R35, R44, 0x10000, RZ ;  /* 0x000100002c237824 */ /* 0x000fe400078e00ff */
[----:B------:R-:W-:Y:S01]  /*8940*/  IMAD.U32 R38, R45, 0x10000, RZ ;  /* 0x000100002d267824 */ /* 0x000fe200078e00ff */
[----:B------:R-:W-:Y:S01]  /*8950*/  ISETP.GE.AND P0, PT, R12, UR4, PT ;  /* 0x000000040c007c0c */ /* 0x000fe2000bf06270 */
[----:B------:R-:W-:Y:S01]  /*8960*/  IMAD.U32 R61, RZ, RZ, UR4 ;  /* 0x00000004ff3d7e24 */ /* 0x000fe2000f8e00ff */
[C---:B------:R-:W-:Y:S01]  /*8970*/  LOP3.LUT R45, R46.reuse, 0xffff0000, RZ, 0xc0, !PT ;  /* 0xffff00002e2d7812 */ /* 0x040fe200078ec0ff */
[----:B------:R-:W-:Y:S02]  /*8980*/  IMAD.U32 R42, R46, 0x10000, RZ ;  /* 0x000100002e2a7824 */ /* 0x000fe400078e00ff */
[----:B------:R-:W-:Y:S08]  /*8990*/  IMAD.U32 R46, R47, 0x10000, RZ ;  /* 0x000100002f2e7824 */ /* 0x000ff000078e00ff */
[----:B------:R-:W-:Y:S02]  /*89a0*/  @P0 IMAD R60, RZ, RZ, -UR4 ;  /* 0x80000004ff3c0e24 */ /* 0x000fe4000f8e02ff */
[----:B------:R-:W-:Y:S02]  /*89b0*/  @P0 IMAD R61, RZ, RZ, -UR4 ;  /* 0x80000004ff3d0e24 */ /* 0x000fe4000f8e02ff */
[----:B------:R-:W-:Y:S01]  /*89c0*/  @P0 IMAD R55, RZ, RZ, -UR4 ;  /* 0x80000004ff370e24 */ /* 0x000fe2000f8e02ff */
[----:B------:R-:W-:Y:S04]  /*89d0*/  IADD3 R63, P1, R83, R60, RZ ;  /* 0x0000003c533f7210 */ /* 0x000fe80007f3e0ff */
[----:B------:R-:W-:Y:S02]  /*89e0*/  LEA.HI.X.SX32 R60, R60, R82, 0x1, P1 ;  /* 0x000000523c3c7211 */ /* 0x000fe400008f0eff */
[C---:B------:R-:W-:Y:S04]  /*89f0*/  LEA R24, P1, R63.reuse, R134, 0x1 ;  /* 0x000000863f187211 */ /* 0x040fe800078208ff */
[----:B------:R-:W-:Y:S02]  /*8a00*/  LEA.HI.X R25, R63, R135, R60, 0x1, P1 ;  /* 0x000000873f197211 */ /* 0x000fe400008f0c3c */
[C---:B------:R-:W-:Y:S04]  /*8a10*/  LEA R18, P1, R61.reuse, R180, 0x1 ;  /* 0x000000b43d127211 */ /* 0x040fe800078208ff */
[----:B------:R-:W-:Y:S01]  /*8a20*/  LEA.HI.X.SX32 R19, R61, R181, 0x1, P1 ;  /* 0x000000b53d137211 */ /* 0x000fe200008f0eff */
[----:B------:R-:W3:Y:S01]  /*8a30*/  LDG.E.128 R24, desc[UR6][R24.64] ;  /* 0x0000000618187981 */ /* 0x000ee2000c1e1d00 */
[----:B------:R-:W-:Y:S04]  /*8a40*/  IADD3 R60, P1, R83, R55, RZ ;  /* 0x00000037533c7210 */ /* 0x000fe80007f3e0ff */
[----:B------:R-:W-:Y:S02]  /*8a50*/  LEA.HI.X.SX32 R55, R55, R82, 0x1, P1 ;  /* 0x0000005237377211 */ /* 0x000fe400008f0eff */
[C---:B------:R-:W-:Y:S01]  /*8a60*/  LEA R56, P1, R60.reuse, R136, 0x1 ;  /* 0x000000883c387211 */ /* 0x040fe200078208ff */
[----:B------:R1:W4:Y:S03]  /*8a70*/  LDG.E.128 R20, desc[UR6][R18.64] ;  /* 0x0000000612147981 */ /* 0x000326000c1e1d00 */
[----:B------:R-:W-:Y:S06]  /*8a80*/  LEA.HI.X R57, R60, R137, R55, 0x1, P1 ;  /* 0x000000893c397211 */ /* 0x000fec00008f0c37 */
[----:B--2---:R-:W2:Y:S01]  /*8a90*/  LDG.E.128 R56, desc[UR6][R56.64] ;  /* 0x0000000638387981 */ /* 0x004ea2000c1e1d00 */
[----:B---3--:R-:W-:Y:S01]  /*8aa0*/  LOP3.LUT R29, R24, 0xffff0000, RZ, 0xc0, !PT ;  /* 0xffff0000181d7812 */ /* 0x008fe200078ec0ff */
[C---:B------:R-:W-:Y:S01]  /*8ab0*/  IMAD.U32 R28, R25.reuse, 0x10000, RZ ;  /* 0x00010000191c7824 */ /* 0x040fe200078e00ff */
[----:B-1----:R-:W-:Y:S01]  /*8ac0*/  LOP3.LUT R18, R26, 0xffff0000, RZ, 0xc0, !PT ;  /* 0xffff00001a127812 */ /* 0x002fe200078ec0ff */
[----:B------:R-:W-:Y:S01]  /*8ad0*/  IMAD.U32 R30, R24, 0x10000, RZ ;  /* 0x00010000181e7824 */ /* 0x000fe200078e00ff */
[----:B------:R-:W-:Y:S01]  /*8ae0*/  LOP3.LUT R24, R25, 0xffff0000, RZ, 0xc0, !PT ;  /* 0xffff000019187812 */ /* 0x000fe200078ec0ff */
[----:B------:R-:W-:Y:S01]  /*8af0*/  IMAD.U32 R19, R26, 0x10000, RZ ;  /* 0x000100001a137824 */ /* 0x000fe200078e00ff */
[----:B------:R-:W-:Y:S01]  /*8b00*/  FSEL R28, -R28, R28, !P0 ;  /* 0x0000001c1c1c7208 */ /* 0x000fe20004000100 */
[----:B------:R-:W-:Y:S01]  /*8b10*/  IMAD.U32 R15, R27, 0x10000, RZ ;  /* 0x000100001b0f7824 */ /* 0x000fe200078e00ff */
[----:B------:R-:W-:Y:S01]  /*8b20*/  FSEL R33, -R30, R30, !P0 ;  /* 0x0000001e1e217208 */ /* 0x000fe20004000100 */
[----:B----4-:R-:W-:Y:S01]  /*8b30*/  IMAD.U32 R25, R21, 0x10000, RZ ;  /* 0x0001000015197824 */ /* 0x010fe200078e00ff */
        /* <DEDUP_REMOVED lines=42> */
.L_x_2679:
[----:B------:R-:W-:Y:S05]  /*8de0*/  BSYNC B0 ;  /* 0x0000000000007941 */ /* 0x000fea0003800000 */
.L_x_2678:
[----:B-----5:R1:W-:Y:S02]  /*8df0*/  STG.E.128 desc[UR6][R182.64], R44 ;  /* 0x0000002cb6007986 */ /* 0x0203e4000c101d06 */
.L_x_2675:
[----:B------:R-:W-:Y:S05]  /*8e00*/  BSYNC B1 ;  /* 0x0000000000017941 */ /* 0x000fea0003800000 */
.L_x_2674:
[----:B------:R-:W-:Y:S04]  /*8e10*/  BSSY B1, `(.L_x_2680) ;  /* 0x00000c0000017945 */ /* 0x000fe80003800000 */
[----:B------:R-:W-:Y:S05]  /*8e20*/  @!P6 BRA `(.L_x_2681) ;  /* 0x0000000800f8e947 */ /* 0x000fea0003800000 */
[----:B--23--:R-:W-:Y:S01]  /*8e30*/  MOV R133, R129 ;  /* 0x0000008100857202 */ /* 0x00cfe20000000f00 */
[----:B-1----:R-:W1:Y:S01]  /*8e40*/  LDC.64 R4, c[0x0][0x338] ;  /* 0x0000ce00ff047b82 */ /* 0x002e620000000a00 */
[----:B------:R-:W-:Y:S01]  /*8e50*/  ISETP.GE.AND P1, PT, R16, UR5, PT ;  /* 0x0000000510007c0c */ /* 0x000fe2000bf26270 */
[----:B------:R-:W-:Y:S01]  /*8e60*/  BSSY B0, `(.L_x_2682) ;  /* 0x000005f000007945 */ /* 0x000fe20003800000 */
[----:B----4-:R-:W-:Y:S02]  /*8e70*/  MOV R93, R91 ;  /* 0x0000005b005d7202 */ /* 0x010fe40000000f00 */
[C---:B------:R-:W-:Y:S03]  /*8e80*/  LEA R60, P0, R106.reuse, R132, 0x1 ;  /* 0x000000846a3c7211 */ /* 0x040fe600078008ff */
[----:B------:R-:W2:Y:S01]  /*8e90*/  LDC.64 R2, c[0x0][0x248] ;  /* 0x00009200ff027b82 */ /* 0x000ea20000000a00 */
[----:B------:R-:W-:Y:S01]  /*8ea0*/  LEA.HI.X R61, R106, R129, R105, 0x1, P0 ;  /* 0x000000816a3d7211 */ /* 0x000fe200000f0c69 */
[----:B-1----:R-:W-:Y:S04]  /*8eb0*/  IMAD.WIDE.U32 R180, R4, 0x60, R132 ;  /* 0x0000006004b47825 */ /* 0x002fe800078e0084 */
[----:B------:R-:W-:Y:S02]  /*8ec0*/  IMAD R5, R5, 0x60, RZ ;  /* 0x0000006005057824 */ /* 0x000fe400078e02ff */
[----:B--2---:R-:W-:Y:S03]  /*8ed0*/  IMAD.WIDE.U32 R62, R2, 0x60, R92 ;  /* 0x00000060023e7825 */ /* 0x004fe600078e005c */
[----:B------:R-:W-:Y:S01]  /*8ee0*/  IADD3 R181, R181, R5, RZ ;  /* 0x00000005b5b57210 */ /* 0x000fe20007ffe0ff */
[----:B------:R-:W-:Y:S04]  /*8ef0*/  IMAD R3, R3, 0x60, RZ ;  /* 0x0000006003037824 */ /* 0x000fe800078e02ff */
[----:B------:R1:W5:Y:S01]  /*8f00*/  LDG.E.128 R44, desc[UR6][R180.64] ;  /* 0x00000006b42c7981 */ /* 0x000362000c1e1d00 */
[----:B------:R-:W-:Y:S01]  /*8f10*/  IADD3 R63, R63, R3, RZ ;  /* 0x000000033f3f7210 */ /* 0x000fe20007ffe0ff */
[----:B------:R-:W-:Y:S06]  /*8f20*/  @P1 BRA `(.L_x_2683) ;  /* 0x0000000400481947 */ /* 0x000fec0003800000 */
[C---:B-----5:R-:W-:Y:S01]  /*8f30*/  LOP3.LUT R37, R44.reuse, 0xffff0000, RZ, 0xc0, !PT ;  /* 0xffff00002c257812 */ /* 0x060fe200078ec0ff */
[----:B------:R-:W-:Y:S01]  /*8f40*/  ULEA.HI UR4, UR5, UR5, URZ, 0x1 ;  /* 0x0000000505047291 */ /* 0x000fe2000f8f083f */
[----:B------:R-:W-:Y:S01]  /*8f50*/  LOP3.LUT R41, R45, 0xffff0000, RZ, 0xc0, !PT ;  /* 0xffff00002d297812 */ /* 0x000fe200078ec0ff */
[----:B------:R-:W-:Y:S01]  /*8f60*/  IMAD.MOV.U32 R150, RZ, RZ, RZ ;  /* 0x000000ffff967224 */ /* 0x000fe200078e00ff */
        /* <DEDUP_REMOVED lines=19> */
[----:B------:R-:W2:Y:S01]  /*90a0*/  LDG.E.128 R24, desc[UR6][R24.64] ;  /* 0x0000000618187981 */ /* 0x000ea2000c1e1d00 */
[C---:B------:R-:W-:Y:S04]  /*90b0*/  IADD3 R93, P1, R55.reuse, UR25, RZ ;  /* 0x00000019375d7c10 */ /* 0x040fe8000ff3e0ff */
[----:B------:R-:W-:Y:S02]  /*90c0*/  LEA.HI.X.SX32 R150, R55, UR24, 0x1, P1 ;  /* 0x0000001837967c11 */ /* 0x000fe400088f0eff */
[C---:B------:R-:W-:Y:S01]  /*90d0*/  LEA R56, P1, R93.reuse, R136, 0x1 ;  /* 0x000000885d387211 */ /* 0x040fe200078208ff */
[----:B------:R3:W4:Y:S03]  /*90e0*/  LDG.E.128 R20, desc[UR6][R18.64] ;  /* 0x0000000612147981 */ /* 0x000726000c1e1d00 */
[----:B------:R-:W-:Y:S06]  /*90f0*/  LEA.HI.X R57, R93, R137, R150, 0x1, P1 ;  /* 0x000000895d397211 */ /* 0x000fec00008f0c96 */
[----:B------:R-:W4:Y:S01]  /*9100*/  LDG.E.128 R56, desc[UR6][R56.64] ;  /* 0x0000000638387981 */ /* 0x000f22000c1e1d00 */
[----:B--2---:R-:W-:Y:S01]  /*9110*/  LOP3.LUT R29, R24, 0xffff0000, RZ, 0xc0, !PT ;  /* 0xffff0000181d7812 */ /* 0x004fe200078ec0ff */
[C---:B------:R-:W-:Y:S01]  /*9120*/  IMAD.U32 R28, R25.reuse, 0x10000, RZ ;  /* 0x00010000191c7824 */ /* 0x040fe200078e00ff */
[----:B---3--:R-:W-:Y:S01]  /*9130*/  LOP3.LUT R18, R26, 0xffff0000, RZ, 0xc0, !PT ;  /* 0xffff00001a127812 */ /* 0x008fe200078ec0ff */
        /* <DEDUP_REMOVED lines=49> */
.L_x_2683:
[----:B------:R-:W-:Y:S05]  /*9450*/  BSYNC B0 ;  /* 0x0000000000007941 */ /* 0x000fea0003800000 */
.L_x_2682:
[----:B-----5:R2:W-:Y:S01]  /*9460*/  STG.E.128 desc[UR6][R62.64], R44 ;  /* 0x0000002c3e007986 */ /* 0x0205e2000c101d06 */
[----:B------:R-:W-:Y:S01]  /*9470*/  ISETP.GE.AND P1, PT, R12, UR5, PT ;  /* 0x000000050c007c0c */ /* 0x000fe2000bf26270 */
[----:B------:R-:W-:Y:S01]  /*9480*/  BSSY B0, `(.L_x_2684) ;  /* 0x0000057000007945 */ /* 0x000fe20003800000 */
[C---:B------:R-:W-:Y:S01]  /*9490*/  LEA R48, P0, R107.reuse, R92, 0x1 ;  /* 0x0000005c6b307211 */ /* 0x040fe200078008ff */
[----:B------:R2:W5:Y:S03]  /*94a0*/  LDG.E.128 R32, desc[UR6][R60.64] ;  /* 0x000000063c207981 */ /* 0x000566000c1e1d00 */
[----:B------:R-:W-:Y:S07]  /*94b0*/  LEA.HI.X R49, R107, R91, R108, 0x1, P0 ;  /* 0x0000005b6b317211 */ /* 0x000fee00000f0c6c */
[----:B------:R-:W-:Y:S05]  /*94c0*/  @P1 BRA `(.L_x_2685) ;  /* 0x0000000400481947 */ /* 0x000fea0003800000 */
        /* <DEDUP_REMOVED lines=27> */
[----:B--2---:R4:W2:Y:S03]  /*9680*/  LDG.E.128 R4, desc[UR6][R18.64] ;  /* 0x0000000612047981 */ /* 0x0048a6000c1e1d00 */
[----:B------:R-:W-:Y:S06]  /*9690*/  LEA.HI.X R41, R2, R137, R0, 0x1, P1 ;  /* 0x0000008902297211 */ /* 0x000fec00008f0c00 */
[----:B------:R-:W2:Y:S01]  /*96a0*/  LDG.E.128 R40, desc[UR6][R40.64] ;  /* 0x0000000628287981 */ /* 0x000ea2000c1e1d00 */
[----:B---3--:R-:W-:Y:S01]  /*96b0*/  LOP3.LUT R15, R22, 0xffff0000, RZ, 0xc0, !PT ;  /* 0xffff0000160f7812 */ /* 0x008fe200078ec0ff */
[C---:B------:R-:W-:Y:S01]  /*96c0*/  IMAD.U32 R3, R20.reuse, 0x10000, RZ ;  /* 0x0001000014037824 */ /* 0x040fe200078e00ff */
[C---:B----4-:R-:W-:Y:S01]  /*96d0*/  LOP3.LUT R19, R21.reuse, 0xffff0000, RZ, 0xc0, !PT ;  /* 0xffff000015137812 */ /* 0x050fe200078ec0ff */
[----:B------:R-:W-:Y:S01]  /*96e0*/  IMAD.U32 R0, R21, 0x10000, RZ ;  /* 0x0001000015007824 */ /* 0x000fe200078e00ff */
[----:B------:R-:W-:Y:S01]  /*96f0*/  LOP3.LUT R2, R20, 0xffff0000, RZ, 0xc0, !PT ;  /* 0xffff000014027812 */ /* 0x000fe200078ec0ff */
[----:B------:R-:W-:Y:S01]  /*9700*/  IMAD.U32 R18, R22, 0x10000, RZ ;  /* 0x0001000016127824 */ /* 0x000fe200078e00ff */
[C---:B------:R-:W-:Y:S01]  /*9710*/  LOP3.LUT R22, R23.reuse, 0xffff0000, RZ, 0xc0, !PT ;  /* 0xffff000017167812 */ /* 0x040fe200078ec0ff */
[----:B------:R-:W-:Y:S01]  /*9720*/  IMAD.U32 R8, R23, 0x10000, RZ ;  /* 0x0001000017087824 */ /* 0x000fe200078e00ff */
[----:B------:R-:W-:Y:S01]  /*9730*/  FSEL R26, -R3, R3, !P0 ;  /* 0x00000003031a7208 */ /* 0x000fe20004000100 */
[C---:B--2---:R-:W-:Y:S01]  /*9740*/  IMAD.U32 R25, R4.reuse, 0x10000, RZ ;  /* 0x0001000004197824 */ /* 0x044fe200078e00ff */
[----:B------:R-:W-:Y:S01]  /*9750*/  LOP3.LUT R23, R4, 0xffff0000, RZ, 0xc0, !PT ;  /* 0xffff000004177812 */ /* 0x000fe200078ec0ff */
[----:B------:R-:W-:Y:S01]  /*9760*/  IMAD.U32 R4, R5, 0x10000, RZ ;  /* 0x0001000005047824 */ /* 0x000fe200078e00ff */
[----:B------:R-:W-:Y:S01]  /*9770*/  FSEL R3, -R0, R0, !P0 ;  /* 0x0000000000037208 */ /* 0x000fe20004000100 */
[C---:B------:R-:W-:Y:S01]  /*9780*/  IMAD.U32 R20, R7.reuse, 0x10000, RZ ;  /* 0x0001000007147824 */ /* 0x040fe200078e00ff */
        /* <DEDUP_REMOVED lines=9> */
[----:B------:R-:W-:Y:S01]  /*9820*/  IMAD.U32 R32, R42, 0x10000, RZ ;  /* 0x000100002a207824 */ /* 0x000fe200078e00ff */
[----:B------:R-:W-:Y:S01]  /*9830*/  LOP3.LUT R21, R5, 0xffff0000, RZ, 0xc0, !PT ;  /* 0xffff000005157812 */ /* 0x000fe200078ec0ff */
[----:B------:R-:W-:Y:S01]  /*9840*/  IMAD.U32 R5, R6, 0x10000, RZ ;  /* 0x0001000006057824 */ /* 0x000fe200078e00ff */
        /* <DEDUP_REMOVED lines=26> */
.L_x_2685:
[----:B------:R-:W-:Y:S05]  /*99f0*/  BSYNC B0 ;  /* 0x0000000000007941 */ /* 0x000fea0003800000 */
.L_x_2684:
[----:B-----5:R3:W-:Y:S02]  /*9a00*/  STG.E.128 desc[UR6][R48.64], R32 ;  /* 0x0000002030007986 */ /* 0x0207e4000c101d06 */
.L_x_2681:
[----:B------:R-:W-:Y:S05]  /*9a10*/  BSYNC B1 ;  /* 0x0000000000017941 */ /* 0x000fea0003800000 */
.L_x_2680:
[----:B------:R-:W-:Y:S04]  /*9a20*/  BSSY B1, `(.L_x_2686) ;  /* 0x00000ba000017945 */ /* 0x000fe80003800000 */
[----:B------:R-:W-:Y:S05]  /*9a30*/  @!P5 BRA `(.L_x_2687) ;  /* 0x0000000800e0d947 */ /* 0x000fea0003800000 */
[----:B------:R-:W-:Y:S01]  /*9a40*/  LEA R2, P6, R110, R132, 0x1 ;  /* 0x000000846e027211 */ /* 0x000fe200078c08ff */
[----:B------:R-:W-:Y:S01]  /*9a50*/  BSSY B0, `(.L_x_2688) ;  /* 0x000005b000007945 */ /* 0x000fe20003800000 */
[----:B------:R-:W-:Y:S02]  /*9a60*/  ISETP.GE.AND P5, PT, R16, UR5, PT ;  /* 0x0000000510007c0c */ /* 0x000fe4000bfa6270 */
[----:B------:R-:W-:Y:S02]  /*9a70*/  LEA.HI.X R3, R110, R129, R109, 0x1, P6 ;  /* 0x000000816e037211 */ /* 0x000fe400030f0c6d */
[----:B---3--:R-:W-:Y:S02]  /*9a80*/  LEA R48, P1, R162, R92, 0x1 ;  /* 0x0000005ca2307211 */ /* 0x008fe400078208ff */
[----:B-12-4-:R-:W-:Y:S01]  /*9a90*/  LEA R44, P0, R114, R132, 0x1 ;  /* 0x00000084722c7211 */ /* 0x016fe200078008ff */
[----:B------:R1:W5:Y:S01]  /*9aa0*/  LDG.E.128 R40, desc[UR6][R2.64] ;  /* 0x0000000602287981 */ /* 0x000362000c1e1d00 */
[----:B------:R-:W-:Y:S02]  /*9ab0*/  LEA.HI.X R49, R162, R91, R112, 0x1, P1 ;  /* 0x0000005ba2317211 */ /* 0x000fe400008f0c70 */
[----:B------:R-:W-:Y:S03]  /*9ac0*/  LEA.HI.X R45, R114, R129, R111, 0x1, P0 ;  /* 0x00000081722d7211 */ /* 0x000fe600000f0c6f */
[----:B------:R-:W-:Y:S06]  /*9ad0*/  @P5 BRA `(.L_x_2689) ;  /* 0x0000000400485947 */ /* 0x000fec0003800000 */
        /* <DEDUP_REMOVED lines=21> */
[C---:B-1----:R-:W-:Y:S03]  /*9c30*/  LEA R2, P1, R4.reuse, R2, 0x1 ;  /* 0x0000000204027211 */ /* 0x042fe600078208ff */
[----:B------:R-:W2:Y:S01]  /*9c40*/  LDG.E.128 R20, desc[UR6][R18.64] ;  /* 0x0000000612147981 */ /* 0x000ea2000c1e1d00 */
[----:B------:R-:W-:Y:S02]  /*9c50*/  LEA.HI.X.SX32 R3, R4, R3, 0x1, P1 ;  /* 0x0000000304037211 */ /* 0x000fe400008f0eff */
[C---:B------:R-:W-:Y:S04]  /*9c60*/  IADD3 R8, P1, R0.reuse, UR23, RZ ;  /* 0x0000001700087c10 */ /* 0x040fe8000ff3e0ff */
[----:B------:R-:W-:Y:S01]  /*9c70*/  LEA.HI.X.SX32 R0, R0, UR22, 0x1, P1 ;  /* 0x0000001600007c11 */ /* 0x000fe200088f0eff */
[----:B------:R1:W3:Y:S01]  /*9c80*/  LDG.E.128 R4, desc[UR6][R2.64] ;  /* 0x0000000602047981 */ /* 0x0002e2000c1e1d00 */
[C---:B------:R-:W-:Y:S04]  /*9c90*/  LEA R36, P1, R8.reuse, R136, 0x1 ;  /* 0x0000008808247211 */ /* 0x040fe800078208ff */
[----:B------:R-:W-:Y:S06]  /*9ca0*/  LEA.HI.X R37, R8, R137, R0, 0x1, P1 ;  /* 0x0000008908257211 */ /* 0x000fec00008f0c00 */
[----:B------:R-:W4:Y:S01]  /*9cb0*/  LDG.E.128 R36, desc[UR6][R36.64] ;  /* 0x0000000624247981 */ /* 0x000f22000c1e1d00 */
[----:B--2---:R-:W-:Y:S01]  /*9cc0*/  LOP3.LUT R15, R22, 0xffff0000, RZ, 0xc0, !PT ;  /* 0xffff0000160f7812 */ /* 0x004fe200078ec0ff */
[C---:B-1----:R-:W-:Y:S01]  /*9cd0*/  IMAD.U32 R3, R20.reuse, 0x10000, RZ ;  /* 0x0001000014037824 */ /* 0x042fe200078e00ff */
[C---:B------:R-:W-:Y:S01]  /*9ce0*/  LOP3.LUT R19, R21.reuse, 0xffff0000, RZ, 0xc0, !PT ;  /* 0xffff000015137812 */ /* 0x040fe200078ec0ff */
[----:B------:R-:W-:Y:S01]  /*9cf0*/  IMAD.U32 R0, R21, 0x10000, RZ ;  /* 0x0001000015007824 */ /* 0x000fe200078e00ff */
[----:B------:R-:W-:Y:S01]  /*9d00*/  LOP3.LUT R2, R20, 0xffff0000, RZ, 0xc0, !PT ;  /* 0xffff000014027812 */ /* 0x000fe200078ec0ff */
[----:B------:R-:W-:Y:S01]  /*9d10*/  IMAD.U32 R18, R22, 0x10000, RZ ;  /* 0x0001000016127824 */ /* 0x000fe200078e00ff */
[C---:B------:R-:W-:Y:S01]  /*9d20*/  LOP3.LUT R22, R23.reuse, 0xffff0000, RZ, 0xc0, !PT ;  /* 0xffff000017167812 */ /* 0x040fe200078ec0ff */
[----:B------:R-:W-:Y:S01]  /*9d30*/  IMAD.U32 R8, R23, 0x10000, RZ ;  /* 0x0001000017087824 */ /* 0x000fe200078e00ff */
[----:B------:R-:W-:Y:S01]  /*9d40*/  FSEL R26, -R3, R3, !P0 ;  /* 0x00000003031a7208 */ /* 0x000fe20004000100 */
[C---:B---3--:R-:W-:Y:S01]  /*9d50*/  IMAD.U32 R25, R4.reuse, 0x10000, RZ ;  /* 0x0001000004197824 */ /* 0x048fe200078e00ff */
[----:B------:R-:W-:Y:S01]  /*9d60*/  LOP3.LUT R23, R4, 0xffff0000, RZ, 0xc0, !PT ;  /* 0xffff000004177812 */ /* 0x000fe200078ec0ff */
[----:B------:R-:W-:Y:S01]  /*9d70*/  IMAD.U32 R4, R5, 0x10000, RZ ;  /* 0x0001000005047824 */ /* 0x000fe200078e00ff */
[----:B------:R-:W-:Y:S01]  /*9d80*/  FSEL R3, -R0, R0, !P0 ;  /* 0x0000000000037208 */ /* 0x000fe20004000100 */
[----:B------:R-:W-:Y:S01]  /*9d90*/  IMAD.U32 R20, R7, 0x10000, RZ ;  /* 0x0001000007147824 */ /* 0x000fe200078e00ff */
[----:B------:R-:W-:Y:S01]  /*9da0*/  LOP3.LUT R21, R5, 0xffff0000, RZ, 0xc0, !PT ;  /* 0xffff000005157812 */ /* 0x000fe200078ec0ff */
[----:B------:R-:W-:Y:S01]  /*9db0*/  IMAD.U32 R5, R6, 0x10000, RZ ;  /* 0x0001000006057824 */ /* 0x000fe200078e00ff */
        /* <DEDUP_REMOVED lines=8> */
[----:B----4-:R-:W-:Y:S01]  /*9e40*/  IMAD.U32 R21, R38, 0x10000, RZ ;  /* 0x0001000026157824 */ /* 0x010fe200078e00ff */
[----:B------:R-:W-:Y:S01]  /*9e50*/  LOP3.LUT R6, R6, 0xffff0000, RZ, 0xc0, !PT ;  /* 0xffff000006067812 */ /* 0x000fe200078ec0ff */
[----:B------:R-:W-:Y:S01]  /*9e60*/  FMUL R5, R5, R18 ;  /* 0x0000001205057220 */ /* 0x000fe20000400000 */
[----:B------:R-:W-:Y:S02]  /*9e70*/  FSEL R2, -R2, R2, !P0 ;  /* 0x0000000202027208 */ /* 0x000fe40004000100 */
[----:B------:R-:W-:Y:S01]  /*9e80*/  FSEL R7, -R8, R8, !P0 ;  /* 0x0000000808077208 */ /* 0x000fe20004000100 */
[----:B------:R-:W-:Y:S01]  /*9e90*/  FMUL R8, R24, R15 ;  /* 0x0000000f18087220 */ /* 0x000fe20000400000 */
[C---:B------:R-:W-:Y:S01]  /*9ea0*/  LOP3.LUT R18, R36.reuse, 0xffff0000, RZ, 0xc0, !PT ;  /* 0xffff000024127812 */ /* 0x040fe200078ec0ff */
[----:B------:R-:W-:Y:S01]  /*9eb0*/  IMAD.U32 R15, R36, 0x10000, RZ ;  /* 0x00010000240f7824 */ /* 0x000fe200078e00ff */
[----:B------:R-:W-:Y:S01]  /*9ec0*/  LOP3.LUT R22, R38, 0xffff0000, RZ, 0xc0, !PT ;  /* 0xffff000026167812 */ /* 0x000fe200078ec0ff */
[----:B------:R-:W-:Y:S01]  /*9ed0*/  FMUL R2, R23, R2 ;  /* 0x0000000217027220 */ /* 0x000fe20000400000 */
[----:B------:R-:W-:Y:S01]  /*9ee0*/  LOP3.LUT R24, R39, 0xffff0000, RZ, 0xc0, !PT ;  /* 0xffff000027187812 */ /* 0x000fe200078ec0ff */
[----:B------:R-:W-:Y:S01]  /*9ef0*/  FMUL R6, R6, R19 ;  /* 0x0000001306067220 */ /* 0x000fe20000400000 */
        /* <DEDUP_REMOVED lines=16> */
.L_x_2689:
[----:B------:R-:W-:Y:S05]  /*a000*/  BSYNC B0 ;  /* 0x0000000000007941 */ /* 0x000fea0003800000 */
.L_x_2688:
        /* <DEDUP_REMOVED lines=9> */
[C---:B------:R-:W-:Y:S01]  /*a0a0*/  LOP3.LUT R31, R33.reuse, 0xffff0000, RZ, 0xc0, !PT ;  /* 0xffff0000211f7812 */ /* 0x040fe200078ec0ff */
[----:B------:R-:W-:Y:S02]  /*a0b0*/  IMAD.MOV.U32 R4, RZ, RZ, RZ ;  /* 0x000000ffff047224 */ /* 0x000fe400078e00ff */
        /* <DEDUP_REMOVED lines=8> */
[C---:B------:R-:W-:Y:S01]  /*a140*/  IMAD.U32 R32, R35.reuse, 0x10000, RZ ;  /* 0x0001000023207824 */ /* 0x040fe200078e00ff */
[----:B------:R-:W-:Y:S07]  /*a150*/  LOP3.LUT R35, R35, 0xffff0000, RZ, 0xc0, !PT ;  /* 0xffff000023237812 */ /* 0x000fee00078ec0ff */
[----:B------:R-:W-:Y:S02]  /*a160*/  @P0 IMAD R4, RZ, RZ, -UR4 ;  /* 0x80000004ff040e24 */ /* 0x000fe4000f8e02ff */
[----:B------:R-:W-:Y:S02]  /*a170*/  @P0 IMAD R5, RZ, RZ, -UR4 ;  /* 0x80000004ff050e24 */ /* 0x000fe4000f8e02ff */
[----:B------:R-:W-:Y:S01]  /*a180*/  @P0 IMAD R0, RZ, RZ, -UR4 ;  /* 0x80000004ff000e24 */ /* 0x000fe2000f8e02ff */
[----:B------:R-:W-:Y:S04]  /*a190*/  IADD3 R7, P1, R79, R4, RZ ;  /* 0x000000044f077210 */ /* 0x000fe80007f3e0ff */
[----:B------:R-:W-:Y:S02]  /*a1a0*/  LEA.HI.X.SX32 R4, R4, R78, 0x1, P1 ;  /* 0x0000004e04047211 */ /* 0x000fe400008f0eff */
[C---:B------:R-:W-:Y:S04]  /*a1b0*/  LEA R18, P1, R7.reuse, R134, 0x1 ;  /* 0x0000008607127211 */ /* 0x040fe800078208ff */
[----:B------:R-:W-:Y:S02]  /*a1c0*/  LEA.HI.X R19, R7, R135, R4, 0x1, P1 ;  /* 0x0000008707137211 */ /* 0x000fe400008f0c04 */
[C---:B-1----:R-:W-:Y:S03]  /*a1d0*/  LEA R2, P1, R5.reuse, R44, 0x1 ;  /* 0x0000002c05027211 */ /* 0x042fe600078208ff */
[----:B------:R-:W3:Y:S01]  /*a1e0*/  LDG.E.128 R20, desc[UR6][R18.64] ;  /* 0x0000000612147981 */ /* 0x000ee2000c1e1d00 */
[----:B------:R-:W-:Y:S02]  /*a1f0*/  LEA.HI.X.SX32 R3, R5, R45, 0x1, P1 ;  /* 0x0000002d05037211 */ /* 0x000fe400008f0eff */
[----:B------:R-:W-:Y:S04]  /*a200*/  IADD3 R8, P1, R79, R0, RZ ;  /* 0x000000004f087210 */ /* 0x000fe80007f3e0ff */
[----:B------:R-:W-:Y:S01]  /*a210*/  LEA.HI.X.SX32 R0, R0, R78, 0x1, P1 ;  /* 0x0000004e00007211 */ /* 0x000fe200008f0eff */
[----:B------:R1:W4:Y:S01]  /*a220*/  LDG.E.128 R4, desc[UR6][R2.64] ;  /* 0x0000000602047981 */ /* 0x000322000c1e1d00 */
[C---:B------:R-:W-:Y:S04]  /*a230*/  LEA R36, P1, R8.reuse, R136, 0x1 ;  /* 0x0000008808247211 */ /* 0x040fe800078208ff */
[----:B------:R-:W-:Y:S06]  /*a240*/  LEA.HI.X R37, R8, R137, R0, 0x1, P1 ;  /* 0x0000008908257211 */ /* 0x000fec00008f0c00 */
[----:B--2---:R-:W2:Y:S01]  /*a250*/  LDG.E.128 R36, desc[UR6][R36.64] ;  /* 0x0000000624247981 */ /* 0x004ea2000c1e1d00 */
[----:B---3--:R-:W-:Y:S01]  /*a260*/  LOP3.LUT R15, R22, 0xffff0000, RZ, 0xc0, !PT ;  /* 0xffff0000160f7812 */ /* 0x008fe200078ec0ff */
        /* <DEDUP_REMOVED lines=8> */
[C---:B----4-:R-:W-:Y:S01]  /*a2f0*/  IMAD.U32 R25, R4.reuse, 0x10000, RZ ;  /* 0x0001000004197824 */ /* 0x050fe200078e00ff */
        /* <DEDUP_REMOVED lines=14> */
[----:B--2---:R-:W-:Y:S01]  /*a3e0*/  IMAD.U32 R21, R38, 0x10000, RZ ;  /* 0x0001000026157824 */ /* 0x004fe200078e00ff */
        /* <DEDUP_REMOVED lines=27> */
.L_x_2691:
[----:B------:R-:W-:Y:S05]  /*a5a0*/  BSYNC B0 ;  /* 0x0000000000007941 */ /* 0x000fea0003800000 */
.L_x_2690:
[----:B-----5:R3:W-:Y:S02]  /*a5b0*/  STG.E.128 desc[UR6][R46.64], R32 ;  /* 0x000000202e007986 */ /* 0x0207e4000c101d06 */
.L_x_2687:
[----:B------:R-:W-:Y:S05]  /*a5c0*/  BSYNC B1 ;  /* 0x0000000000017941 */ /* 0x000fea0003800000 */
.L_x_2686:
        /* <DEDUP_REMOVED lines=39> */
[C---:B------:R-:W-:Y:S03]  /*a840*/  LEA R2, P1, R4.reuse, R24, 0x1 ;  /* 0x0000001804027211 */ /* 0x040fe600078208ff */
[----:B------:R-:W2:Y:S01]  /*a850*/  LDG.E.128 R20, desc[UR6][R18.64] ;  /* 0x0000000612147981 */ /* 0x000ea2000c1e1d00 */
[----:B------:R-:W-:Y:S02]  /*a860*/  LEA.HI.X.SX32 R3, R4, R25, 0x1, P1 ;  /* 0x0000001904037211 */ /* 0x000fe400008f0eff */
[C---:B------:R-:W-:Y:S04]  /*a870*/  IADD3 R8, P1, R0.reuse, UR21, RZ ;  /* 0x0000001500087c10 */ /* 0x040fe8000ff3e0ff */
[----:B------:R-:W-:Y:S01]  /*a880*/  LEA.HI.X.SX32 R0, R0, UR20, 0x1, P1 ;  /* 0x0000001400007c11 */ /* 0x000fe200088f0eff */
[----:B------:R3:W4:Y:S01]  /*a890*/  LDG.E.128 R4, desc[UR6][R2.64] ;  /* 0x0000000602047981 */ /* 0x000722000c1e1d00 */
[C---:B------:R-:W-:Y:S04]  /*a8a0*/  LEA R36, P1, R8.reuse, R136, 0x1 ;  /* 0x0000008808247211 */ /* 0x040fe800078208ff */
[----:B------:R-:W-:Y:S06]  /*a8b0*/  LEA.HI.X R37, R8, R137, R0, 0x1, P1 ;  /* 0x0000008908257211 */ /* 0x000fec00008f0c00 */
[----:B------:R-:W4:Y:S01]  /*a8c0*/  LDG.E.128 R36, desc[UR6][R36.64] ;  /* 0x0000000624247981 */ /* 0x000f22000c1e1d00 */
[----:B--2---:R-:W-:Y:S01]  /*a8d0*/  LOP3.LUT R15, R22, 0xffff0000, RZ, 0xc0, !PT ;  /* 0xffff0000160f7812 */ /* 0x004fe200078ec0ff */
[C---:B---3--:R-:W-:Y:S01]  /*a8e0*/  IMAD.U32 R3, R20.reuse, 0x10000, RZ ;  /* 0x0001000014037824 */ /* 0x048fe200078e00ff */
[C---:B------:R-:W-:Y:S01]  /*a8f0*/  LOP3.LUT R19, R21.reuse, 0xffff0000, RZ, 0xc0, !PT ;  /* 0xffff000015137812 */ /* 0x040fe200078ec0ff */
[----:B------:R-:W-:Y:S01]  /*a900*/  IMAD.U32 R0, R21, 0x10000, RZ ;  /* 0x0001000015007824 */ /* 0x000fe200078e00ff */
[----:B------:R-:W-:Y:S01]  /*a910*/  LOP3.LUT R2, R20, 0xffff0000, RZ, 0xc0, !PT ;  /* 0xffff000014027812 */ /* 0x000fe200078ec0ff */
[----:B------:R-:W-:Y:S01]  /*a920*/  IMAD.U32 R18, R22, 0x10000, RZ ;  /* 0x0001000016127824 */ /* 0x000fe200078e00ff */
[C---:B------:R-:W-:Y:S01]  /*a930*/  LOP3.LUT R22, R23.reuse, 0xffff0000, RZ, 0xc0, !PT ;  /* 0xffff000017167812 */ /* 0x040fe200078ec0ff */
[----:B------:R-:W-:Y:S01]  /*a940*/  IMAD.U32 R8, R23, 0x10000, RZ ;  /* 0x0001000017087824 */ /* 0x000fe200078e00ff */
[----:B------:R-:W-:Y:S01]  /*a950*/  FSEL R26, -R3, R3, !P0 ;  /* 0x00000003031a7208 */ /* 0x000fe20004000100 */
[C---:B-1--4-:R-:W-:Y:S01]  /*a960*/  IMAD.U32 R25, R4.reuse, 0x10000, RZ ;  /* 0x0001000004197824 */ /* 0x052fe200078e00ff */
        /* <DEDUP_REMOVED lines=14> */
[----:B------:R-:W-:Y:S01]  /*aa50*/  IMAD.U32 R21, R38, 0x10000, RZ ;  /* 0x0001000026157824 */ /* 0x000fe200078e00ff */
        /* <DEDUP_REMOVED lines=27> */
.L_x_2695:
[----:B------:R-:W-:Y:S05]  /*ac10*/  BSYNC B0 ;  /* 0x0000000000007941 */ /* 0x000fea0003800000 */
.L_x_2694:
        /* <DEDUP_REMOVED lines=28> */
[C---:B------:R-:W-:Y:S03]  /*ade0*/  LEA R2, P1, R5.reuse, R44, 0x1 ;  /* 0x0000002c05027211 */ /* 0x040fe600078208ff */
[----:B------:R-:W3:Y:S01]  /*adf0*/  LDG.E.128 R20, desc[UR6][R18.64] ;  /* 0x0000000612147981 */ /* 0x000ee2000c1e1d00 */
[----:B------:R-:W-:Y:S02]  /*ae00*/  LEA.HI.X.SX32 R3, R5, R45, 0x1, P1 ;  /* 0x0000002d05037211 */ /* 0x000fe400008f0eff */
[----:B------:R-:W-:Y:S04]  /*ae10*/  IADD3 R8, P1, R77, R0, RZ ;  /* 0x000000004d087210 */ /* 0x000fe80007f3e0ff */
[----:B------:R-:W-:Y:S01]  /*ae20*/  LEA.HI.X.SX32 R0, R0, R76, 0x1, P1 ;  /* 0x0000004c00007211 */ /* 0x000fe200008f0eff */
[----:B--2---:R4:W2:Y:S01]  /*ae30*/  LDG.E.128 R4, desc[UR6][R2.64] ;  /* 0x0000000602047981 */ /* 0x0048a2000c1e1d00 */
[C---:B------:R-:W-:Y:S04]  /*ae40*/  LEA R36, P1, R8.reuse, R136, 0x1 ;  /* 0x0000008808247211 */ /* 0x040fe800078208ff */
[----:B------:R-:W-:Y:S06]  /*ae50*/  LEA.HI.X R37, R8, R137, R0, 0x1, P1 ;  /* 0x0000008908257211 */ /* 0x000fec00008f0c00 */
[----:B------:R-:W2:Y:S01]  /*ae60*/  LDG.E.128 R36, desc[UR6][R36.64] ;  /* 0x0000000624247981 */ /* 0x000ea2000c1e1d00 */
[----:B---3--:R-:W-:Y:S01]  /*ae70*/  LOP3.LUT R15, R22, 0xffff0000, RZ, 0xc0, !PT ;  /* 0xffff0000160f7812 */ /* 0x008fe200078ec0ff */
[C---:B----4-:R-:W-:Y:S01]  /*ae80*/  IMAD.U32 R3, R20.reuse, 0x10000, RZ ;  /* 0x0001000014037824 */ /* 0x050fe200078e00ff */
[C---:B------:R-:W-:Y:S01]  /*ae90*/  LOP3.LUT R19, R21.reuse, 0xffff0000, RZ, 0xc0, !PT ;  /* 0xffff000015137812 */ /* 0x040fe200078ec0ff */
[----:B------:R-:W-:Y:S01]  /*aea0*/  IMAD.U32 R0, R21, 0x10000, RZ ;  /* 0x0001000015007824 */ /* 0x000fe200078e00ff */
[----:B------:R-:W-:Y:S01]  /*aeb0*/  LOP3.LUT R2, R20, 0xffff0000, RZ, 0xc0, !PT ;  /* 0xffff000014027812 */ /* 0x000fe200078ec0ff */
[----:B------:R-:W-:Y:S01]  /*aec0*/  IMAD.U32 R18, R22, 0x10000, RZ ;  /* 0x0001000016127824 */ /* 0x000fe200078e00ff */
[C---:B------:R-:W-:Y:S01]  /*aed0*/  LOP3.LUT R22, R23.reuse, 0xffff0000, RZ, 0xc0, !PT ;  /* 0xffff000017167812 */ /* 0x040fe200078ec0ff */
[----:B------:R-:W-:Y:S01]  /*aee0*/  IMAD.U32 R8, R23, 0x10000, RZ ;  /* 0x0001000017087824 */ /* 0x000fe200078e00ff */
[----:B------:R-:W-:Y:S01]  /*aef0*/  FSEL R26, -R3, R3, !P0 ;  /* 0x00000003031a7208 */ /* 0x000fe20004000100 */
[C---:B-12---:R-:W-:Y:S01]  /*af00*/  IMAD.U32 R25, R4.reuse, 0x10000, RZ ;  /* 0x0001000004197824 */ /* 0x046fe200078e00ff */
        /* <DEDUP_REMOVED lines=42> */
.L_x_2697:
[----:B------:R-:W-:Y:S05]  /*b1b0*/  BSYNC B0 ;  /* 0x0000000000007941 */ /* 0x000fea0003800000 */
.L_x_2696:
[----:B-----5:R3:W-:Y:S02]  /*b1c0*/  STG.E.128 desc[UR6][R46.64], R32 ;  /* 0x000000202e007986 */ /* 0x0207e4000c101d06 */
.L_x_2693:
[----:B------:R-:W-:Y:S05]  /*b1d0*/  BSYNC B1 ;  /* 0x0000000000017941 */ /* 0x000fea0003800000 */
.L_x_2692:
        /* <DEDUP_REMOVED lines=100> */
.L_x_2701:
[----:B------:R-:W-:Y:S05]  /*b820*/  BSYNC B0 ;  /* 0x0000000000007941 */ /* 0x000fea0003800000 */
.L_x_2700:
        /* <DEDUP_REMOVED lines=89> */
.L_x_2703:
[----:B------:R-:W-:Y:S05]  /*bdc0*/  BSYNC B0 ;  /* 0x0000000000007941 */ /* 0x000fea0003800000 */
.L_x_2702:
[----:B-----5:R3:W-:Y:S02]  /*bdd0*/  STG.E.128 desc[UR6][R46.64], R32 ;  /* 0x000000202e007986 */ /* 0x0207e4000c101d06 */
.L_x_2699:
[----:B------:R-:W-:Y:S05]  /*bde0*/  BSYNC B1 ;  /* 0x0000000000017941 */ /* 0x000fea0003800000 */
.L_x_2698:
        /* <DEDUP_REMOVED lines=100> */
.L_x_2707:
[----:B------:R-:W-:Y:S05]  /*c430*/  BSYNC B0 ;  /* 0x0000000000007941 */ /* 0x000fea0003800000 */
.L_x_2706:
        /* <DEDUP_REMOVED lines=89> */
.L_x_2709:
[----:B------:R-:W-:Y:S05]  /*c9d0*/  BSYNC B0 ;  /* 0x0000000000007941 */ /* 0x000fea0003800000 */
.L_x_2708:
[----:B-----5:R3:W-:Y:S02]  /*c9e0*/  STG.E.128 desc[UR6][R46.64], R32 ;  /* 0x000000202e007986 */ /* 0x0207e4000c101d06 */
.L_x_2705:
[----:B------:R-:W-:Y:S05]  /*c9f0*/  BSYNC B1 ;  /* 0x0000000000017941 */ /* 0x000fea0003800000 */
.L_x_2704:
[----:B-1----:R-:W1:Y:S01]  /*ca00*/  LDC R3, c[0x0][0x2e0] ;  /* 0x0000b800ff037b82 */ /* 0x002e620000000800 */
[----:B------:R-:W-:Y:S01]  /*ca10*/  UMOV UR5, UR14 ;  /* 0x0000000e00057c82 */ /* 0x000fe20008000000 */
[----:B-1----:R-:W-:Y:S05]  /*ca20*/  IMAD.U32 R3, R3, -0x40, RZ ;  /* 0xffffffc003037824 */ /* 0x002fea00078e00ff */
[C---:B------:R-:W-:Y:S02]  /*ca30*/  LEA R136, P1, R3.reuse, R136, 0x1 ;  /* 0x0000008803887211 */ /* 0x040fe400078208ff */
[C---:B------:R-:W-:Y:S02]  /*ca40*/  LEA R134, P0, R3.reuse, R134, 0x1 ;  /* 0x0000008603867211 */ /* 0x040fe400078008ff */
[C---:B------:R-:W-:Y:S02]  /*ca50*/  LEA.HI.X.SX32 R137, R3.reuse, R137, 0x1, P1 ;  /* 0x0000008903897211 */ /* 0x040fe400008f0eff */
[----:B------:R-:W-:Y:S01]  /*ca60*/  LEA.HI.X.SX32 R135, R3, R135, 0x1, P0 ;  /* 0x0000008703877211 */ /* 0x000fe200000f0eff */
[----:B------:R-:W-:Y:S08]  /*ca70*/  BRA `(.L_x_2661) ;  /* 0x0000000400747947 */ /* 0x000ff00003800000 */
.L_x_2643:
[----:B------:R-:W-:Y:S01]  /*ca80*/  P2R R2, PR, RZ, 0x4 ;  /* 0x00000004ff027803 */ /* 0x000fe20000000000 */
[----:B------:R-:W-:Y:S01]  /*ca90*/  UMOV UR5, URZ ;  /* 0x0000003f00057c82 */ /* 0x000fe20008000000 */
[----:B------:R-:W-:Y:S11]  /*caa0*/  ISETP.NE.AND P2, PT, R150, RZ, PT ;  /* 0x000000ff9600720c */ /* 0x000ff60003f45270 */
[----:B------:R-:W-:Y:S02]  /*cab0*/  @!UPT UIADD3 URZ, URZ, URZ, URZ ;  /* 0x0000003f3f3ff290 */ /* 0x000fe4000fffe03f */
[C---:B------:R-:W-:Y:S04]  /*cac0*/  @P2 LEA R36, P0, R97.reuse, R132, 0x1 ;  /* 0x0000008461242211 */ /* 0x040fe800078008ff */
[----:B------:R-:W-:Y:S02]  /*cad0*/  @P2 LEA.HI.X R37, R97, R129, R96, 0x1, P0 ;  /* 0x0000008161252211 */ /* 0x000fe400000f0c60 */
[C---:B-1----:R-:W-:Y:S04]  /*cae0*/  @P2 LEA R18, P0, R138.reuse, R92, 0x1 ;  /* 0x0000005c8a122211 */ /* 0x042fe800078008ff */
[----:B------:R-:W-:Y:S02]  /*caf0*/  @P2 LEA.HI.X R19, R138, R91, R139, 0x1, P0 ;  /* 0x0000005b8a132211 */ /* 0x000fe400000f0c8b */
[----:B------:R-:W-:Y:S11]  /*cb00*/  ISETP.NE.AND P0, PT, R0, RZ, PT ;  /* 0x000000ff0000720c */ /* 0x000ff60003f05270 */
[----:B------:R-:W-:Y:S02]  /*cb10*/  @!UPT UIADD3 URZ, URZ, URZ, URZ ;  /* 0x0000003f3f3ff290 */ /* 0x000fe4000fffe03f */
[----:B------:R-:W-:Y:S02]  /*cb20*/  @P0 IMAD.MOV.U32 R133, RZ, RZ, R129 ;  /* 0x000000ffff850224 */ /* 0x000fe400078e0081 */
[----:B------:R-:W-:Y:S03]  /*cb30*/  @P0 IMAD.MOV.U32 R93, RZ, RZ, R91 ;  /* 0x000000ffff5d0224 */ /* 0x000fe600078e005b */
[----:B------:R-:W2:Y:S04]  /*cb40*/  @P0 LDG.E.128 R32, desc[UR6][R132.64] ;  /* 0x0000000684200981 */ /* 0x000ea8000c1e1d00 */
[----:B--2---:R-:W-:Y:S04]  /*cb50*/  @P0 STG.E.128 desc[UR6][R92.64], R32 ;  /* 0x000000205c000986 */ /* 0x004fe8000c101d06 */
[----:B------:R1:W2:Y:S02]  /*cb60*/  @P0 LDG.E.128 R20, desc[UR6][R132.64+0x80] ;  /* 0x0000800684140981 */ /* 0x0002a4000c1e1d00 */
[-C--:B-1----:R-:W-:Y:S02]  /*cb70*/  @P6 MOV R133, R129.reuse ;  /* 0x0000008100856202 */ /* 0x082fe40000000f00 */
[----:B--2---:R1:W-:Y:S01]  /*cb80*/  @P0 STG.E.128 desc[UR6][R92.64+0x80], R20 ;  /* 0x000080145c000986 */ /* 0x0043e2000c101d06 */
[C---:B------:R-:W-:Y:S03]  /*cb90*/  @P1 LEA R38, P0, R99.reuse, R132, 0x1 ;  /* 0x0000008463261211 */ /* 0x040fe600078008ff */
[----:B------:R-:W2:Y:S01]  /*cba0*/  @P2 LDG.E.128 R28, desc[UR6][R36.64] ;  /* 0x00000006241c2981 */ /* 0x000ea2000c1e1d00 */
[----:B------:R-:W-:Y:S02]  /*cbb0*/  @P1 LEA.HI.X R39, R99, R129, R98, 0x1, P0 ;  /* 0x0000008163271211 */ /* 0x000fe400000f0c62 */
[C---:B------:R-:W-:Y:S04]  /*cbc0*/  @P1 LEA R40, P0, R160.reuse, R92, 0x1 ;  /* 0x0000005ca0281211 */ /* 0x040fe800078008ff */
[-C--:B------:R-:W-:Y:S02]  /*cbd0*/  @P1 LEA.HI.X R41, R160, R91.reuse, R100, 0x1, P0 ;  /* 0x0000005ba0291211 */ /* 0x080fe400000f0c64 */
[----:B-1----:R-:W-:Y:S01]  /*cbe0*/  @P6 MOV R93, R91 ;  /* 0x0000005b005d6202 */ /* 0x002fe20000000f00 */
[----:B--2---:R-:W-:Y:S04]  /*cbf0*/  @P2 STG.E.128 desc[UR6][R18.64], R28 ;  /* 0x0000001c12002986 */ /* 0x004fe8000c101d06 */
[----:B------:R-:W2:Y:S04]  /*cc00*/  @P2 LDG.E.128 R4, desc[UR6][R36.64+0x80] ;  /* 0x0000800624042981 */ /* 0x000ea8000c1e1d00 */
[----:B--2---:R1:W-:Y:S01]  /*cc10*/  @P2 STG.E.128 desc[UR6][R18.64+0x80], R4 ;  /* 0x0000800412002986 */ /* 0x0043e2000c101d06 */
[----:B------:R-:W-:Y:S02]  /*cc20*/  ISETP.NE.AND P2, PT, R2, RZ, PT ;  /* 0x000000ff0200720c */ /* 0x000fe40003f45270 */
[----:B------:R-:W2:Y:S01]  /*cc30*/  @P6 LDC.64 R2, c[0x0][0x338] ;  /* 0x0000ce00ff026b82 */ /* 0x000ea20000000a00 */
[----:B------:R-:W3:Y:S01]  /*cc40*/  @P1 LDG.E.128 R24, desc[UR6][R38.64] ;  /* 0x0000000626181981 */ /* 0x000ee2000c1e1d00 */
[----:B--2---:R-:W-:Y:S01]  /*cc50*/  @P6 IMAD.WIDE.U32 R36, R2, 0x60, R132 ;  /* 0x0000006002246825 */ /* 0x004fe200078e0084 */
[-C--:B------:R-:W-:Y:S03]  /*cc60*/  @P4 MOV R133, R129.reuse ;  /* 0x0000008100854202 */ /* 0x080fe60000000f00 */
[----:B------:R-:W-:Y:S01]  /*cc70*/  @P6 IMAD R3, R3, 0x60, RZ ;  /* 0x0000006003036824 */ /* 0x000fe200078e02ff */
[C---:B-1----:R-:W-:Y:S03]  /*cc80*/  @P5 LEA R18, P0, R110.reuse, R132, 0x1 ;  /* 0x000000846e125211 */ /* 0x042fe600078008ff */
[----:B------:R-:W-:Y:S02]  /*cc90*/  @P6 IMAD.IADD R37, R37, 0x1, R3 ;  /* 0x0000000125256824 */ /* 0x000fe400078e0203 */
[----:B------:R-:W1:Y:S01]  /*cca0*/  @P6 LDC.64 R2, c[0x0][0x248] ;  /* 0x00009200ff026b82 */ /* 0x000e620000000a00 */
[----:B------:R-:W-:Y:S01]  /*ccb0*/  @P5 LEA.HI.X R19, R110, R129, R109, 0x1, P0 ;  /* 0x000000816e135211 */ /* 0x000fe200000f0c6d */
[----:B-1----:R-:W-:Y:S01]  /*ccc0*/  @P6 IMAD.WIDE.U32 R42, R2, 0x60, R92 ;  /* 0x00000060022a6825 */ /* 0x002fe200078e005c */
[-C--:B------:R-:W-:Y:S03]  /*ccd0*/  @P4 MOV R93, R91.reuse ;  /* 0x0000005b005d4202 */ /* 0x080fe60000000f00 */
[----:B------:R-:W-:Y:S04]  /*cce0*/  @P6 IMAD R3, R3, 0x60, RZ ;  /* 0x0000006003036824 */ /* 0x000fe800078e02ff */
[----:B------:R-:W-:Y:S02]  /*ccf0*/  @P6 IMAD.IADD R43, R43, 0x1, R3 ;  /* 0x000000012b2b6824 */ /* 0x000fe400078e0203 */
[----:B------:R-:W1:Y:S02]  /*cd00*/  @P4 LDC.64 R2, c[0x0][0x338] ;  /* 0x0000ce00ff024b82 */ /* 0x000e640000000a00 */
[----:B-1----:R-:W-:Y:S01]  /*cd10*/  @P4 IMAD R3, R3, 0xa0, RZ ;  /* 0x000000a003034824 */ /* 0x002fe200078e02ff */
[----:B---3--:R1:W-:Y:S04]  /*cd20*/  @P1 STG.E.128 desc[UR6][R40.64], R24 ;  /* 0x0000001828001986 */ /* 0x0083e8000c101d06 */
[----:B------:R2:W3:Y:S02]  /*cd30*/  @P1 LDG.E.128 R20, desc[UR6][R38.64+0x80] ;  /* 0x0000800626141981 */ /* 0x0004e4000c1e1d00 */
[C---:B--2---:R-:W-:Y:S04]  /*cd40*/  @P5 LEA R38, P0, R162.reuse, R92, 0x1 ;  /* 0x0000005ca2265211 */ /* 0x044fe800078008ff */
[----:B------:R-:W-:Y:S01]  /*cd50*/  @P5 LEA.HI.X R39, R162, R91, R112, 0x1, P0 ;  /* 0x0000005ba2275211 */ /* 0x000fe200000f0c70 */
[----:B---3--:R-:W-:Y:S04]  /*cd60*/  @P1 STG.E.128 desc[UR6][R40.64+0x80], R20 ;  /* 0x0000801428001986 */ /* 0x008fe8000c101d06 */
[----:B------:R-:W2:Y:S04]  /*cd70*/  @P6 LDG.E.128 R4, desc[UR6][R36.64] ;  /* 0x0000000624046981 */ /* 0x000ea8000c1e1d00 */
[----:B--2---:R-:W-:Y:S04]  /*cd80*/  @P6 STG.E.128 desc[UR6][R42.64], R4 ;  /* 0x000000042a006986 */ /* 0x004fe8000c101d06 */
[----:B------:R2:W3:Y:S02]  /*cd90*/  @P6 LDG.E.128 R32, desc[UR6][R36.64+0x80] ;  /* 0x0000800624206981 */ /* 0x0004e4000c1e1d00 */
[----:B--2---:R-:W-:Y:S01]  /*cda0*/  @P4 IMAD.WIDE.U32 R36, R2, 0xa0, R132 ;  /* 0x000000a002244825 */ /* 0x004fe200078e0084 */
[----:B------:R-:W-:Y:S03]  /*cdb0*/  @P3 MOV R133, R129 ;  /* 0x0000008100853202 */ /* 0x000fe60000000f00 */
[----:B------:R-:W-:Y:S02]  /*cdc0*/  @P4 IMAD.IADD R37, R37, 0x1, R3 ;  /* 0x0000000125254824 */ /* 0x000fe400078e0203 */
[----:B------:R-:W2:Y:S02]  /*cdd0*/  @P4 LDC.64 R2, c[0x0][0x248] ;  /* 0x00009200ff024b82 */ /* 0x000ea40000000a00 */
[----:B--2---:R-:W-:Y:S01]  /*cde0*/  @P4 IMAD R3, R3, 0xa0, RZ ;  /* 0x000000a003034824 */ /* 0x004fe200078e02ff */
[----:B---3--:R-:W-:Y:S04]  /*cdf0*/  @P6 STG.E.128 desc[UR6][R42.64+0x80], R32 ;  /* 0x000080202a006986 */ /* 0x008fe8000c101d06 */
[----:B------:R-:W2:Y:S04]  /*ce00*/  @P5 LDG.E.128 R28, desc[UR6][R18.64] ;  /* 0x00000006121c5981 */ /* 0x000ea8000c1e1d00 */
[----:B--2---:R2:W-:Y:S04]  /*ce10*/  @P5 STG.E.128 desc[UR6][R38.64], R28 ;  /* 0x0000001c26005986 */ /* 0x0045e8000c101d06 */
[----:B-1----:R1:W3:Y:S02]  /*ce20*/  @P5 LDG.E.128 R24, desc[UR6][R18.64+0x80] ;  /* 0x0000800612185981 */ /* 0x0022e4000c1e1d00 */
[----:B-1----:R-:W-:Y:S01]  /*ce30*/  @P4 IMAD.WIDE.U32 R18, R2, 0xa0, R92 ;  /* 0x000000a002124825 */ /* 0x002fe200078e005c */
[----:B------:R-:W-:Y:S03]  /*ce40*/  @P3 MOV R93, R91 ;  /* 0x0000005b005d3202 */ /* 0x000fe60000000f00 */
[----:B------:R-:W-:Y:S02]  /*ce50*/  @P4 IMAD.IADD R19, R19, 0x1, R3 ;  /* 0x0000000113134824 */ /* 0x000fe400078e0203 */
[----:B------:R-:W2:Y:S02]  /*ce60*/  @P3 LDC.64 R2, c[0x0][0x338] ;  /* 0x0000ce00ff023b82 */ /* 0x000ea40000000a00 */
[----:B--2---:R-:W-:Y:S01]  /*ce70*/  @P3 IMAD.WIDE.U32 R30, R2, 0xc0, R132 ;  /* 0x000000c0021e3825 */ /* 0x004fe200078e0084 */
[----:B------:R-:W-:Y:S03]  /*ce80*/  @P2 MOV R133, R129 ;  /* 0x0000008100852202 */ /* 0x000fe60000000f00 */
[----:B------:R-:W-:Y:S04]  /*ce90*/  @P3 IMAD R3, R3, 0xc0, RZ ;  /* 0x000000c003033824 */ /* 0x000fe800078e02ff */
[----:B------:R-:W-:Y:S02]  /*cea0*/  @P3 IMAD.IADD R31, R31, 0x1, R3 ;  /* 0x000000011f1f3824 */ /* 0x000fe400078e0203 */
[----:B------:R-:W1:Y:S02]  /*ceb0*/  @P3 LDC.64 R2, c[0x0][0x248] ;  /* 0x00009200ff023b82 */ /* 0x000e640000000a00 */
[----:B-1----:R-:W-:Y:S01]  /*cec0*/  @P3 IMAD.WIDE.U32 R28, R2, 0xc0, R92 ;  /* 0x000000c0021c3825 */ /* 0x002fe200078e005c */
[----:B------:R-:W-:Y:S03]  /*ced0*/  @P2 MOV R93, R91 ;  /* 0x0000005b005d2202 */ /* 0x000fe60000000f00 */
[----:B------:R-:W-:Y:S04]  /*cee0*/  @P3 IMAD R3, R3, 0xc0, RZ ;  /* 0x000000c003033824 */ /* 0x000fe800078e02ff */
[----:B------:R-:W-:Y:S02]  /*cef0*/  @P3 IMAD.IADD R29, R29, 0x1, R3 ;  /* 0x000000011d1d3824 */ /* 0x000fe400078e0203 */
[----:B------:R-:W1:Y:S02]  /*cf00*/  @P2 LDC.64 R2, c[0x0][0x338] ;  /* 0x0000ce00ff022b82 */ /* 0x000e640000000a00 */
[----:B-1----:R-:W-:Y:S01]  /*cf10*/  @P2 IMAD R3, R3, 0xe0, RZ ;  /* 0x000000e003032824 */ /* 0x002fe200078e02ff */
[----:B---3--:R1:W-:Y:S04]  /*cf20*/  @P5 STG.E.128 desc[UR6][R38.64+0x80], R24 ;  /* 0x0000801826005986 */ /* 0x0083e8000c101d06 */
[----:B------:R-:W2:Y:S04]  /*cf30*/  @P4 LDG.E.128 R20, desc[UR6][R36.64] ;  /* 0x0000000624144981 */ /* 0x000ea8000c1e1d00 */
[----:B--2---:R-:W-:Y:S04]  /*cf40*/  @P4 STG.E.128 desc[UR6][R18.64], R20 ;  /* 0x0000001412004986 */ /* 0x004fe8000c101d06 */
[----:B------:R-:W2:Y:S04]  /*cf50*/  @P4 LDG.E.128 R4, desc[UR6][R36.64+0x80] ;  /* 0x0000800624044981 */ /* 0x000ea8000c1e1d00 */
[----:B--2---:R2:W-:Y:S04]  /*cf60*/  @P4 STG.E.128 desc[UR6][R18.64+0x80], R4 ;  /* 0x0000800412004986 */ /* 0x0045e8000c101d06 */
[----:B-1----:R-:W3:Y:S01]  /*cf70*/  @P3 LDG.E.128 R24, desc[UR6][R30.64] ;  /* 0x000000061e183981 */ /* 0x002ee2000c1e1d00 */
[----:B--2---:R-:W-:Y:S04]  /*cf80*/  @P2 IMAD.WIDE.U32 R18, R2, 0xe0, R132 ;  /* 0x000000e002122825 */ /* 0x004fe800078e0084 */
[----:B------:R-:W-:Y:S02]  /*cf90*/  @P2 IMAD.IADD R19, R19, 0x1, R3 ;  /* 0x0000000113132824 */ /* 0x000fe400078e0203 */
[----:B------:R-:W1:Y:S02]  /*cfa0*/  @P2 LDC.64 R2, c[0x0][0x248] ;  /* 0x00009200ff022b82 */ /* 0x000e640000000a00 */
[----:B-1----:R-:W-:Y:S01]  /*cfb0*/  @P2 IMAD R3, R3, 0xe0, RZ ;  /* 0x000000e003032824 */ /* 0x002fe200078e02ff */
[----:B---3--:R1:W-:Y:S04]  /*cfc0*/  @P3 STG.E.128 desc[UR6][R28.64], R24 ;  /* 0x000000181c003986 */ /* 0x0083e8000c101d06 */
[----:B------:R2:W3:Y:S02]  /*cfd0*/  @P3 LDG.E.128 R20, desc[UR6][R30.64+0x80] ;  /* 0x000080061e143981 */ /* 0x0004e4000c1e1d00 */
[----:B--2---:R-:W-:Y:S05]  /*cfe0*/  @P2 IMAD.WIDE.U32 R30, R2, 0xe0, R92 ;  /* 0x000000e0021e2825 */ /* 0x004fea00078e005c */
[----:B------:R-:W-:Y:S01]  /*cff0*/  @P2 IADD3 R31, R31, R3, RZ ;  /* 0x000000031f1f2210 */ /* 0x000fe20007ffe0ff */
[----:B---3--:R2:W-:Y:S04]  /*d000*/  @P3 STG.E.128 desc[UR6][R28.64+0x80], R20 ;  /* 0x000080141c003986 */ /* 0x0085e8000c101d06 */
[----:B------:R-:W3:Y:S04]  /*d010*/  @P2 LDG.E.128 R4, desc[UR6][R18.64] ;  /* 0x0000000612042981 */ /* 0x000ee8000c1e1d00 */
[----:B---3--:R2:W-:Y:S04]  /*d020*/  @P2 STG.E.128 desc[UR6][R30.64], R4 ;  /* 0x000000041e002986 */ /* 0x0085e8000c101d06 */
[----:B-1----:R-:W3:Y:S04]  /*d030*/  @P2 LDG.E.128 R24, desc[UR6][R18.64+0x80] ;  /* 0x0000800612182981 */ /* 0x002ee8000c1e1d00 */
[----:B---3--:R2:W-:Y:S02]  /*d040*/  @P2 STG.E.128 desc[UR6][R30.64+0x80], R24 ;  /* 0x000080181e002986 */ /* 0x0085e4000c101d06 */
.L_x_2661:
[----:B------:R-:W5:Y:S01]  /*d050*/  LDC R0, c[0x0][0x338] ;  /* 0x0000ce00ff007b82 */ /* 0x000f620000000800 */
[----:B--23--:R-:W-:Y:S02]  /*d060*/  IMAD.MOV.U32 R133, RZ, RZ, R129 ;  /* 0x000000ffff857224 */ /* 0x00cfe400078e0081 */
[----:B-----5:R-:W-:Y:S05]  /*d070*/  IMAD.U32 R3, R0, -0x80, RZ ;  /* 0xffffff8000037824 */ /* 0x020fea00078e00ff */
[C---:B------:R-:W-:Y:S04]  /*d080*/  LEA R132, P0, R3.reuse, R132, 0x1 ;  /* 0x0000008403847211 */ /* 0x040fe800078008ff */
[----:B------:R-:W-:Y:S02]  /*d090*/  LEA.HI.X.SX32 R133, R3, R133, 0x1, P0 ;  /* 0x0000008503857211 */ /* 0x000fe400000f0eff */
[----:B------:R-:W-:Y:S03]  /*d0a0*/  PLOP3.LUT P0, PT, PT, PT, UP0, 0x40, 0x0 ;  /* 0x000000000000781c */ /* 0x000fe60003f0e808 */
[----:B------:R-:W-:Y:S10]  /*d0b0*/  IMAD.MOV.U32 R129, RZ, RZ, R133 ;  /* 0x000000ffff817224 */ /* 0x000ff400078e0085 */
[----:B------:R-:W-:Y:S05]  /*d0c0*/  @P0 BRA `(.L_x_2710) ;  /* 0x00000004003c0947 */ /* 0x000fea0003800000 */
[----:B------:R-:W-:Y:S04]  /*d0d0*/  IADD3 R3, R11, -0x1, RZ ;  /* 0xffffffff0b037810 */ /* 0x000fe80007ffe0ff */
[----:B------:R-:W-:Y:S11]  /*d0e0*/  ISETP.GT.AND P0, PT, R3, R90, PT ;  /* 0x0000005a0300720c */ /* 0x000ff60003f04270 */
[----:B------:R-:W-:Y:S02]  /*d0f0*/  @!UPT UIADD3 URZ, URZ, URZ, URZ ;  /* 0x0000003f3f3ff290 */ /* 0x000fe4000fffe03f */
[----:B------:R-:W-:Y:S05]  /*d100*/  @!P0 BRA `(.L_x_2711) ;  /* 0x0000000400548947 */ /* 0x000fea0003800000 */
[----:B------:R-:W2:Y:S01]  /*d110*/  LDC R2, c[0x0][0x380] ;  /* 0x0000e000ff027b82 */ /* 0x000ea20000000800 */
[----:B-1----:R-:W-:Y:S01]  /*d120*/  IABS R7, R13 ;  /* 0x0000000d00077213 */ /* 0x002fe20000000000 */
[----:B------:R-:W-:Y:S01]  /*d130*/  ULDC.64 UR36, c[0x0][0x250] ;  /* 0x0000940000247ab9 */ /* 0x000fe20000000a00 */
[----:B--2---:R-:W-:Y:S04]  /*d140*/  IABS R3, R2 ;  /* 0x0000000200037213 */ /* 0x004fe80000000000 */
[----:B------:R-:W1:Y:S10]  /*d150*/  I2F.RP R8, R3 ;  /* 0x0000000300087306 */ /* 0x000e740000209400 */
[----:B-1----:R-:W1:Y:S02]  /*d160*/  MUFU.RCP R0, R8 ;  /* 0x0000000800007308 */ /* 0x002e640000001000 */
[----:B-1----:R-:W-:Y:S01]  /*d170*/  VIADD R4, R0, 0xffffffe ;  /* 0x0ffffffe00047836 */ /* 0x002fe20000000000 */
[----:B------:R-:W-:Y:S01]  /*d180*/  IADD3 R0, R14, -0x100, RZ ;  /* 0xffffff000e007810 */ /* 0x000fe20007ffe0ff */
[----:B------:R-:W-:Y:S06]  /*d190*/  IMAD.MOV.U32 R14, RZ, RZ, RZ ;  /* 0x000000ffff0e7224 */ /* 0x000fec00078e00ff */
[----:B------:R-:W1:Y:S01]  /*d1a0*/  F2I.FTZ.U32.TRUNC.NTZ R15, R4 ;  /* 0x00000004000f7305 */ /* 0x000e62000021f000 */
[----:B------:R-:W-:Y:S01]  /*d1b0*/  IABS R5, R0 ;  /* 0x0000000000057213 */ /* 0x000fe20000000000 */
[--C-:B-1----:R-:W-:Y:S04]  /*d1c0*/  IMAD.MOV R6, RZ, RZ, -R15.reuse ;  /* 0x000000ffff067224 */ /* 0x102fe800078e0a0f */
[----:B------:R-:W-:Y:S04]  /*d1d0*/  IMAD R6, R6, R3, RZ ;  /* 0x0000000306067224 */ /* 0x000fe800078e02ff */
[----:B------:R-:W-:Y:S06]  /*d1e0*/  IMAD.HI.U32 R6, R15, R6, R14 ;  /* 0x000000060f067227 */ /* 0x000fec00078e000e */
[C---:B------:R-:W-:Y:S04]  /*d1f0*/  IMAD.HI.U32 R4, R6.reuse, R7, RZ ;  /* 0x0000000706047227 */ /* 0x040fe800078e00ff */
[----:B------:R-:W-:Y:S04]  /*d200*/  IMAD.HI.U32 R6, R6, R5, RZ ;  /* 0x0000000506067227 */ /* 0x000fe800078e00ff */
[----:B------:R-:W-:Y:S01]  /*d210*/  IMAD.MOV R14, RZ, RZ, -R4 ;  /* 0x000000ffff0e7224 */ /* 0x000fe200078e0a04 */
[----:B------:R-:W-:Y:S03]  /*d220*/  IADD3 R8, -R6, RZ, RZ ;  /* 0x000000ff06087210 */ /* 0x000fe60007ffe1ff */
[C---:B------:R-:W-:Y:S02]  /*d230*/  IMAD R7, R3.reuse, R14, R7 ;  /* 0x0000000e03077224 */ /* 0x040fe400078e0207 */
[C---:B------:R-:W-:Y:S03]  /*d240*/  IMAD R5, R3.reuse, R8, R5 ;  /* 0x0000000803057224 */ /* 0x040fe600078e0205 */
[C---:B------:R-:W-:Y:S02]  /*d250*/  ISETP.GT.U32.AND P3, PT, R3.reuse, R7, PT ;  /* 0x000000070300720c */ /* 0x040fe40003f64070 */
[----:B------:R-:W-:Y:S11]  /*d260*/  ISETP.GT.U32.AND P0, PT, R3, R5, PT ;  /* 0x000000050300720c */ /* 0x000ff60003f04070 */
[----:B------:R-:W-:Y:S01]  /*d270*/  @!P3 IADD3 R4, R4, 0x1, RZ ;  /* 0x000000010404b810 */ /* 0x000fe20007ffe0ff */
[--C-:B------:R-:W-:Y:S02]  /*d280*/  @!P3 IMAD.IADD R7, R7, 0x1, -R3.reuse ;  /* 0x000000010707b824 */ /* 0x100fe400078e0a03 */
[----:B------:R-:W-:Y:S02]  /*d290*/  @!P0 IMAD.IADD R5, R5, 0x1, -R3 ;  /* 0x0000000105058824 */ /* 0x000fe400078e0a03 */
[----:B------:R-:W-:Y:S01]  /*d2a0*/  @!P0 VIADD R6, R6, 0x1 ;  /* 0x0000000106068836 */ /* 0x000fe20000000000 */
[-C--:B------:R-:W-:Y:S02]  /*d2b0*/  ISETP.GE.U32.AND P5, PT, R7, R3.reuse, PT ;  /* 0x000000030700720c */ /* 0x080fe40003fa6070 */
[----:B------:R-:W-:Y:S02]  /*d2c0*/  ISETP.GE.U32.AND P4, PT, R5, R3, PT ;  /* 0x000000030500720c */ /* 0x000fe40003f86070 */
[-C--:B------:R-:W-:Y:S02]  /*d2d0*/  LOP3.LUT R5, R13, R2.reuse, RZ, 0x3c, !PT ;  /* 0x000000020d057212 */ /* 0x080fe400078e3cff */
[-C--:B------:R-:W-:Y:S02]  /*d2e0*/  LOP3.LUT R3, R0, R2.reuse, RZ, 0x3c, !PT ;  /* 0x0000000200037212 */ /* 0x080fe400078e3cff */
[----:B------:R-:W-:Y:S02]  /*d2f0*/  ISETP.GE.AND P2, PT, R5, RZ, PT ;  /* 0x000000ff0500720c */ /* 0x000fe40003f46270 */
[----:B------:R-:W-:Y:S02]  /*d300*/  ISETP.GE.AND P1, PT, R3, RZ, PT ;  /* 0x000000ff0300720c */ /* 0x000fe40003f26270 */
[----:B------:R-:W-:Y:S02]  /*d310*/  ISETP.NE.AND P0, PT, R2, RZ, PT ;  /* 0x000000ff0200720c */ /* 0x000fe40003f05270 */
[----:B------:R-:W-:Y:S01]  /*d320*/  LOP3.LUT R5, RZ, R2, RZ, 0x33, !PT ;  /* 0x00000002ff057212 */ /* 0x000fe200078e33ff */
[----:B------:R-:W-:Y:S01]  /*d330*/  @P4 VIADD R6, R6, 0x1 ;  /* 0x0000000106064836 */ /* 0x000fe20000000000 */
[----:B------:R-:W-:Y:S02]  /*d340*/  @P5 IADD3 R4, R4, 0x1, RZ ;  /* 0x0000000104045810 */ /* 0x000fe40007ffe0ff */
[----:B------:R-:W-:Y:S03]  /*d350*/  IADD3 R0, -R13, R0, RZ ;  /* 0x000000000d007210 */ /* 0x000fe60007ffe1ff */
[----:B------:R-:W-:Y:S02]  /*d360*/  @!P2 IADD3 R4, -R4, RZ, RZ ;  /* 0x000000ff0404a210 */ /* 0x000fe40007ffe1ff */
[----:B------:R-:W-:Y:S02]  /*d370*/  @!P1 IMAD.MOV R6, RZ, RZ, -R6 ;  /* 0x000000ffff069224 */ /* 0x000fe400078e0a06 */
[C---:B------:R-:W-:Y:S03]  /*d380*/  SEL R4, R5.reuse, R4, !P0 ;  /* 0x0000000405047207 */ /* 0x040fe60004000000 */
[----:B------:R-:W-:Y:S02]  /*d390*/  SEL R5, R5, R6, !P0 ;  /* 0x0000000605057207 */ /* 0x000fe40004000000 */
[CC--:B----4-:R-:W-:Y:S02]  /*d3a0*/  LEA R20, P0, R4.reuse, R230.reuse, 0x2 ;  /* 0x000000e604147211 */ /* 0x0d0fe400078010ff */
[C---:B------:R-:W-:Y:S01]  /*d3b0*/  LEA R22, P1, R5.reuse, R230, 0x2 ;  /* 0x000000e605167211 */ /* 0x040fe200078210ff */
[C---:B------:R-:W-:Y:S01]  /*d3c0*/  IMAD.IADD R3, R4.reuse, 0x1, -R5 ;  /* 0x0000000104037824 */ /* 0x040fe200078e0a05 */
[-C--:B------:R-:W-:Y:S02]  /*d3d0*/  LEA.HI.X.SX32 R21, R4, R231.reuse, 0x2, P0 ;  /* 0x000000e704157211 */ /* 0x080fe400000f16ff */
[----:B------:R-:W-:Y:S01]  /*d3e0*/  LEA.HI.X.SX32 R23, R5, R231, 0x2, P1 ;  /* 0x000000e705177211 */ /* 0x000fe200008f16ff */
[----:B------:R-:W-:Y:S02]  /*d3f0*/  IMAD R0, R3, R2, R0 ;  /* 0x0000000203007224 */ /* 0x000fe400078e0200 */
[----:B------:R-:W2:Y:S02]  /*d400*/  LDG.E R4, desc[UR6][R20.64] ;  /* 0x0000000614047981 */ /* 0x000ea4000c1e1900 */
[----:B------:R-:W-:Y:S01]  /*d410*/  IMAD.WIDE.U32 R14, R0, UR36, RZ ;  /* 0x00000024000e7c25 */ /* 0x000fe2000f8e00ff */
[----:B------:R-:W-:Y:S01]  /*d420*/  SHF.R.S32.HI R6, RZ, 0x1f, R0 ;  /* 0x0000001fff067819 */ /* 0x000fe20000011400 */
[----:B------:R-:W2:Y:S04]  /*d430*/  LDG.E R7, desc[UR6][R22.64] ;  /* 0x0000000616077981 */ /* 0x000ea8000c1e1900 */
[----:B------:R-:W-:Y:S04]  /*d440*/  IMAD R3, R6, UR36, RZ ;  /* 0x0000002406037c24 */ /* 0x000fe8000f8e02ff */
[----:B------:R-:W-:Y:S01]  /*d450*/  IMAD R3, R0, UR37, R3 ;  /* 0x0000002500037c24 */ /* 0x000fe2000f8e0203 */
[----:B------:R-:W-:Y:S03]  /*d460*/  ULDC.64 UR36, c[0x0][0x230] ;  /* 0x00008c0000247ab9 */ /* 0x000fe60000000a00 */
[----:B------:R-:W-:Y:S02]  /*d470*/  IMAD.IADD R15, R15, 0x1, R3 ;  /* 0x000000010f0f7824 */ /* 0x000fe400078e0203 */
[----:B------:R-:W-:Y:S04]  /*d480*/  IMAD R3, R6, UR10, RZ ;  /* 0x0000000a06037c24 */ /* 0x000fe8000f8e02ff */
[----:B------:R-:W-:Y:S01]  /*d490*/  IMAD R3, R0, UR11, R3 ;  /* 0x0000000b00037c24 */ /* 0x000fe2000f8e0203 */
[----:B--2---:R-:W-:Y:S04]  /*d4a0*/  IADD3 R7, -R4, R7, RZ ;  /* 0x0000000704077210 */ /* 0x004fe80007ffe1ff */
[----:B------:R-:W-:Y:S01]  /*d4b0*/  SHF.R.S32.HI R5, RZ, 0x1f, R7 ;  /* 0x0000001fff057819 */ /* 0x000fe20000011407 */
[----:B------:R-:W-:Y:S04]  /*d4c0*/  IMAD.WIDE.U32 R18, R7, UR36, RZ ;  /* 0x0000002407127c25 */ /* 0x000fe8000f8e00ff */
[----:B------:R-:W-:Y:S04]  /*d4d0*/  IMAD R4, R5, UR36, RZ ;  /* 0x0000002405047c24 */ /* 0x000fe8000f8e02ff */
[----:B------:R-:W-:Y:S01]  /*d4e0*/  IMAD R4, R7, UR37, R4 ;  /* 0x0000002507047c24 */ /* 0x000fe2000f8e0204 */
[----:B------:R-:W-:Y:S02]  /*d4f0*/  ULDC.64 UR36, c[0x0][0x238] ;  /* 0x00008e0000247ab9 */ /* 0x000fe40000000a00 */
[----:B------:R-:W-:Y:S02]  /*d500*/  IMAD R8, R5, UR36, RZ ;  /* 0x0000002405087c24 */ /* 0x000fe4000f8e02ff */
[----:B------:R-:W-:Y:S01]  /*d510*/  IADD3 R19, R19, R4, RZ ;  /* 0x0000000413137210 */ /* 0x000fe20007ffe0ff */
[C---:B------:R-:W-:Y:S04]  /*d520*/  IMAD.WIDE.U32 R14, R7.reuse, UR36, R14 ;  /* 0x00000024070e7c25 */ /* 0x040fe8000f8e000e */
[----:B------:R-:W-:Y:S01]  /*d530*/  IMAD R8, R7, UR37, R8 ;  /* 0x0000002507087c24 */ /* 0x000fe2000f8e0208 */
[----:B------:R-:W-:Y:S01]  /*d540*/  LEA R94, P1, R14, R94, 0x1 ;  /* 0x0000005e0e5e7211 */ /* 0x000fe200078208ff */
[----:B------:R-:W-:Y:S04]  /*d550*/  IMAD.WIDE.U32 R18, R0, UR10, R18 ;  /* 0x0000000a00127c25 */ /* 0x000fe8000f8e0012 */
[----:B------:R-:W-:Y:S01]  /*d560*/  IMAD.IADD R8, R15, 0x1, R8 ;  /* 0x000000010f087824 */ /* 0x000fe200078e0208 */
[----:B------:R-:W-:Y:S02]  /*d570*/  LEA R92, P0, R18, R92, 0x1 ;  /* 0x0000005c125c7211 */ /* 0x000fe400078008ff */
[----:B------:R-:W-:Y:S02]  /*d580*/  IADD3 R0, R19, R3, RZ ;  /* 0x0000000313007210 */ /* 0x000fe40007ffe0ff */
[----:B------:R-:W-:Y:S02]  /*d590*/  LEA.HI.X R95, R14, R95, R8, 0x1, P1 ;  /* 0x0000005f0e5f7211 */ /* 0x000fe400008f0c08 */
[----:B------:R-:W-:Y:S01]  /*d5a0*/  LEA.HI.X R91, R18, R91, R0, 0x1, P0 ;  /* 0x0000005b125b7211 */ /* 0x000fe200000f0c00 */
[----:B------:R-:W-:Y:S06]  /*d5b0*/  BRA `(.L_x_2711) ;  /* 0x0000000000287947 */ /* 0x000fec0003800000 */
.L_x_2710:
[----:B------:R-:W2:Y:S01]  /*d5c0*/  LDC R0, c[0x0][0x248] ;  /* 0x00009200ff007b82 */ /* 0x000ea20000000800 */
[----:B----4-:R-:W-:Y:S07]  /*d5d0*/  IMAD.MOV.U32 R93, RZ, RZ, R91 ;  /* 0x000000ffff5d7224 */ /* 0x010fee00078e005b */
[----:B------:R-:W3:Y:S02]  /*d5e0*/  LDC R2, c[0x0][0x250] ;  /* 0x00009400ff027b82 */ /* 0x000ee40000000800 */
[----:B---3--:R-:W-:Y:S02]  /*d5f0*/  IMAD.U32 R3, R2, -0x80, RZ ;  /* 0xffffff8002037824 */ /* 0x008fe400078e00ff */
[----:B-12---:R-:W-:Y:S03]  /*d600*/  IMAD.U32 R5, R0, -0x80, RZ ;  /* 0xffffff8000057824 */ /* 0x006fe600078e00ff */
[----:B------:R-:W-:Y:S02]  /*d610*/  LEA R94, P1, R3, R94, 0x1 ;  /* 0x0000005e035e7211 */ /* 0x000fe400078208ff */
[----:B------:R-:W-:Y:S02]  /*d620*/  LEA R92, P0, R5, R92, 0x1 ;  /* 0x0000005c055c7211 */ /* 0x000fe400078008ff */
[----:B------:R-:W-:Y:S02]  /*d630*/  LEA.HI.X.SX32 R95, R3, R95, 0x1, P1 ;  /* 0x0000005f035f7211 */ /* 0x000fe400008f0eff */
[----:B------:R-:W-:Y:S05]  /*d640*/  LEA.HI.X.SX32 R93, R5, R93, 0x1, P0 ;  /* 0x0000005d055d7211 */ /* 0x000fea00000f0eff */
[----:B------:R-:W-:Y:S07]  /*d650*/  IMAD.MOV.U32 R91, RZ, RZ, R93 ;  /* 0x000000ffff5b7224 */ /* 0x000fee00078e005d */
.L_x_2711:
[----:B------:R-:W-:Y:S04]  /*d660*/  IADD3 R11, R11, -0x1, RZ ;  /* 0xffffffff0b0b7810 */ /* 0x000fe80007ffe0ff */
[----:B------:R-:W-:Y:S11]  /*d670*/  ISETP.GT.AND P0, PT, R11, R90, PT ;  /* 0x0000005a0b00720c */ /* 0x000ff60003f04270 */
[----:B------:R-:W-:Y:S02]  /*d680*/  @!UPT UIADD3 URZ, URZ, URZ, URZ ;  /* 0x0000003f3f3ff290 */ /* 0x000fe4000fffe03f */
[----:B------:R-:W-:Y:S05]  /*d690*/  @P0 BRA `(.L_x_2712) ;  /* 0xffffff5400540947 */ /* 0x000fea000383ffff */
.L_x_2642:
[----:B------:R-:W2:Y:S01]  /*d6a0*/  S2UR UR4, SR_CgaCtaId ;  /* 0x00000000000479c3 */ /* 0x000ea20000008800 */
[----:B------:R-:W-:Y:S01]  /*d6b0*/  ULDC UR5, c[0x0][0x2e0] ;  /* 0x0000b80000057ab9 */ /* 0x000fe20000000800 */
[----:B------:R-:W-:-:S06]  /*d6c0*/  UMOV UR10, 0x400 ;  /* 0x00000400000a7882 */ /* 0x000fcc0000000000 */
[----:B------:R-:W-:Y:S01]  /*d6d0*/  BAR.SYNC.DEFER_BLOCKING 0x0 ;  /* 0x0000000000007b1d */ /* 0x000fe20000010000 */
[----:B------:R-:W-:-:S07]  /*d6e0*/  ISETP.NE.AND P0, PT, RZ, UR5, PT ;  /* 0x00000005ff007c0c */ /* 0x000fce000bf05270 */
[----:B------:R-:W3:Y:S01]  /*d6f0*/  LDC.64 R2, c[0x0][0x240] ;  /* 0x00009000ff027b82 */ /* 0x000ee20000000a00 */
[----:B------:R-:W-:Y:S01]  /*d700*/  BSSY B2, `(.L_x_2713) ;  /* 0x00004bc000027945 */ /* 0x000fe20003800000 */
[----:B--2---:R-:W-:-:S06]  /*d710*/  ULEA UR4, UR4, UR10, 0x18 ;  /* 0x0000000a04047291 */ /* 0x004fcc000f8ec03f */
[----:B------:R-:W-:Y:S02]  /*d720*/  LEA R233, R149, UR4, 0x1 ;  /* 0x0000000495e97c11 */ /* 0x000fe4000f8e08ff */
[C---:B---3--:R-:W-:Y:S01]  /*d730*/  SHF.L.U64.HI R13, R2.reuse, 0x4, R3 ;  /* 0x00000004020d7819 */ /* 0x048fe20000010203 */
[----:B-1----:R-:W-:Y:S01]  /*d740*/  IMAD.SHL.U32 R19, R2, 0x10, RZ ;  /* 0x0000001002137824 */ /* 0x002fe200078e00ff */
[----:B------:R-:W-:Y:S06]  /*d750*/  @!P0 BRA `(.L_x_2714) ;  /* 0x0000004800388947 */ /* 0x000fec0003800000 */
[----:B------:R-:W-:Y:S01]  /*d760*/  ISETP.NE.U32.AND P0, PT, RZ, UR8, PT ;  /* 0x00000008ff007c0c */ /* 0x000fe2000bf05070 */
[----:B------:R-:W-:-:S03]  /*d770*/  IMAD.MOV.U32 R4, RZ, RZ, RZ ;  /* 0x000000ffff047224 */ /* 0x000fc600078e00ff */
[----:B------:R-:W-:Y:S01]  /*d780*/  ISETP.NE.AND.EX P0, PT, RZ, UR9, PT, P0 ;  /* 0x00000009ff007c0c */ /* 0x000fe2000bf05300 */
[----:B------:R-:W-:Y:S01]  /*d790*/  ULDC.U8 UR10, c[0x0][0x3c3] ;  /* 0x0000f0c0000a7ab9 */ /* 0x000fe20000000000 */
[----:B------:R-:W-:Y:S01]  /*d7a0*/  IMAD.MOV.U32 R156, RZ, RZ, R154 ;  /* 0x000000ffff9c7224 */ /* 0x000fe200078e009a */
[----:B------:R-:W-:Y:S01]  /*d7b0*/  IADD3 R19, P1, R19, R154, RZ ;  /* 0x0000009a13137210 */ /* 0x000fe20007f3e0ff */
[----:B------:R-:W-:-:S09]  /*d7c0*/  ULDC.64 UR8, c[0x0][0x210] ;  /* 0x0000840000087ab9 */ /* 0x000fd20000000a00 */
[----:B------:R-:W2:Y:S01]  /*d7d0*/  @P0 LDG.E R4, desc[UR6][R158.64] ;  /* 0x000000069e040981 */ /* 0x000ea2000c1e1900 */
[C---:B------:R-:W-:Y:S01]  /*d7e0*/  LEA R0, P0, R2.reuse, R154, 0x5 ;  /* 0x0000009a02007211 */ /* 0x040fe200078028ff */
[----:B------:R-:W-:Y:S01]  /*d7f0*/  IMAD.WIDE.U32 R8, R2, 0x30, R156 ;  /* 0x0000003002087825 */ /* 0x000fe200078e009c */
[----:B------:R-:W-:Y:S02]  /*d800*/  LEA R40, P2, R154, UR8, 0x1 ;  /* 0x000000089a287c11 */ /* 0x000fe4000f8408ff */
[----:B------:R-:W-:Y:S01]  /*d810*/  LEA.HI.X R5, R2, R157, R3, 0x5, P0 ;  /* 0x0000009d02057211 */ /* 0x000fe200000f2c03 */
[----:B------:R-:W-:Y:S01]  /*d820*/  IMAD R3, R3, 0x30, RZ ;  /* 0x0000003003037824 */ /* 0x000fe200078e02ff */
[----:B------:R-:W-:Y:S01]  /*d830*/  ISETP.NE.AND P0, PT, RZ, UR10, PT ;  /* 0x0000000aff007c0c */ /* 0x000fe2000bf05270 */
[----:B------:R-:W-:Y:S01]  /*d840*/  IMAD.X R6, R13, 0x1, R157, P1 ;  /* 0x000000010d067824 */ /* 0x000fe200008e069d */
[----:B------:R-:W-:Y:S01]  /*d850*/  LEA R34, P1, R19, UR8, 0x1 ;  /* 0x0000000813227c11 */ /* 0x000fe2000f8208ff */
[----:B------:R-:W-:Y:S01]  /*d860*/  IMAD.IADD R13, R226, 0x1, -R151 ;  /* 0x00000001e20d7824 */ /* 0x000fe200078e0a97 */
[----:B------:R-:W-:Y:S01]  /*d870*/  LEA.HI.X R41, R154, UR9, R157, 0x1, P2 ;  /* 0x000000099a297c11 */ /* 0x000fe200090f0c9d */
[----:B------:R-:W-:Y:S01]  /*d880*/  IMAD.IADD R3, R9, 0x1, R3 ;  /* 0x0000000109037824 */ /* 0x000fe200078e0203 */
[----:B------:R-:W-:-:S02]  /*d890*/  LEA R32, P3, R0, UR8, 0x1 ;  /* 0x0000000800207c11 */ /* 0x000fc4000f8608ff */
[----:B------:R-:W-:Y:S02]  /*d8a0*/  LEA R18, P2, R8, UR8, 0x1 ;  /* 0x0000000808127c11 */ /* 0x000fe4000f8408ff */
[----:B------:R-:W-:Y:S02]  /*d8b0*/  LEA.HI.X R35, R19, UR9, R6, 0x1, P1 ;  /* 0x0000000913237c11 */ /* 0x000fe400088f0c06 */
[----:B------:R-:W-:Y:S02]  /*d8c0*/  ISETP.GE.AND P1, PT, R228, R13, PT ;  /* 0x0000000de400720c */ /* 0x000fe40003f26270 */
[----:B------:R-:W-:Y:S02]  /*d8d0*/  LEA.HI.X R33, R0, UR9, R5, 0x1, P3 ;  /* 0x0000000900217c11 */ /* 0x000fe400098f0c05 */
[----:B------:R-:W-:Y:S02]  /*d8e0*/  LEA.HI.X R19, R8, UR9, R3, 0x1, P2 ;  /* 0x0000000908137c11 */ /* 0x000fe400090f0c03 */
        /* <DEDUP_REMOVED lines=10> */
[----:B------:R-:W-:Y:S01]  /*d990*/  ULDC.64 UR10, c[0x0][0x358] ;  /* 0x0000d600000a7ab9 */ /* 0x000fe20000000a00 */
[----:B------:R-:W-:Y:S01]  /*d9a0*/  ULDC.64 UR8, c[0x0][0x360] ;  /* 0x0000d80000087ab9 */ /* 0x000fe20000000a00 */
[----:B------:R-:W-:Y:S01]  /*d9b0*/  SHF.L.U64.HI R5, R4, 0x1, R5 ;  /* 0x0000000104057819 */ /* 0x000fe20000010205 */
[----:B------:R-:W-:Y:S01]  /*d9c0*/  BSSY B1, `(.L_x_2716) ;  /* 0x000005f000017945 */ /* 0x000fe20003800000 */
[C---:B------:R-:W-:Y:S02]  /*d9d0*/  IADD3 R24, P2, R6.reuse, UR10, RZ ;  /* 0x0000000a06187c10 */ /* 0x040fe4000ff5e0ff */
[----:B------:R-:W-:Y:S02]  /*d9e0*/  IADD3 R6, P0, R6, UR8, RZ ;  /* 0x0000000806067c10 */ /* 0x000fe4000ff1e0ff */
[C---:B------:R-:W-:Y:S02]  /*d9f0*/  IADD3.X R25, R5.reuse, UR11, RZ, P2, !PT ;  /* 0x0000000b05197c10 */ /* 0x040fe400097fe4ff */
[----:B------:R-:W-:Y:S01]  /*da00*/  IADD3.X R7, R5, UR9, RZ, P0, !PT ;  /* 0x0000000905077c10 */ /* 0x000fe200087fe4ff */
[----:B------:R-:W-:Y:S08]  /*da10*/  @!P1 BRA `(.L_x_2717) ;  /* 0x0000000400649947 */ /* 0x000ff00003800000 */
[----:B------:R1:W5:Y:S04]  /*da20*/  LDG.E.128 R8, desc[UR6][R40.64+0x80] ;  /* 0x0000800628087981 */ /* 0x000368000c1e1d00 */
[----:B----4-:R1:W5:Y:S01]  /*da30*/  LDG.E.128 R20, desc[UR6][R40.64] ;  /* 0x0000000628147981 */ /* 0x010362000c1e1d00 */
[----:B------:R-:W-:Y:S01]  /*da40*/  ISETP.GE.AND P0, PT, R16, UR5, PT ;  /* 0x0000000510007c0c */ /* 0x000fe2000bf06270 */
[----:B------:R-:W-:-:S12]  /*da50*/  BSSY B0, `(.L_x_2718) ;  /* 0x0000028000007945 */ /* 0x000fd80003800000 */
[----:B------:R-:W-:Y:S05]  /*da60*/  @P0 BRA `(.L_x_2719) ;  /* 0x0000000000980947 */ /* 0x000fea0003800000 */
[----:B------:R-:W2:Y:S04]  /*da70*/  LDG.E.64 R2, desc[UR6][R6.64] ;  /* 0x0000000606027981 */ /* 0x000ea8000c1e1b00 */
[----:B------:R-:W3:Y:S01]  /*da80*/  LDG.E.64 R4, desc[UR6][R24.64] ;  /* 0x0000000618047981 */ /* 0x000ee2000c1e1b00 */
[C---:B-----5:R-:W-:Y:S02]  /*da90*/  LOP3.LUT R0, R21.reuse, 0xffff0000, RZ, 0xc0, !PT ;  /* 0xffff000015007812 */ /* 0x060fe400078ec0ff */
[----:B------:R-:W-:Y:S02]  /*daa0*/  SHF.L.U32 R12, R21, 0x10, RZ ;  /* 0x00000010150c7819 */ /* 0x000fe400000006ff */
[C---:B------:R-:W-:Y:S02]  /*dab0*/  SHF.L.U32 R14, R20.reuse, 0x10, RZ ;  /* 0x00000010140e7819 */ /* 0x040fe400000006ff */
[----:B------:R-:W-:-:S02]  /*dac0*/  LOP3.LUT R26, R20, 0xffff0000, RZ, 0xc0, !PT ;  /* 0xffff0000141a7812 */ /* 0x000fc400078ec0ff */
[C---:B------:R-:W-:Y:S02]  /*dad0*/  SHF.L.U32 R21, R23.reuse, 0x10, RZ ;  /* 0x0000001017157819 */ /* 0x040fe400000006ff */
[----:B------:R-:W-:Y:S01]  /*dae0*/  LOP3.LUT R20, R23, 0xffff0000, RZ, 0xc0, !PT ;  /* 0xffff000017147812 */ /* 0x000fe200078ec0ff */
[C---:B------:R-:W-:Y:S01]  /*daf0*/  IMAD.U32 R23, R22.reuse, 0x10000, RZ ;  /* 0x0001000016177824 */ /* 0x040fe200078e00ff */
[----:B------:R-:W-:Y:S02]  /*db00*/  LOP3.LUT R30, R22, 0xffff0000, RZ, 0xc0, !PT ;  /* 0xffff0000161e7812 */ /* 0x000fe400078ec0ff */
[----:B--2---:R-:W-:Y:S02]  /*db10*/  LOP3.LUT R15, R2, 0xffff0000, RZ, 0xc0, !PT ;  /* 0xffff0000020f7812 */ /* 0x004fe400078ec0ff */
[C---:B------:R-:W-:Y:S01]  /*db20*/  LOP3.LUT R22, R3.reuse, 0xffff0000, RZ, 0xc0, !PT ;  /* 0xffff000003167812 */ /* 0x040fe200078ec0ff */
[----:B------:R-:W-:Y:S01]  /*db30*/  IMAD.U32 R3, R3, 0x10000, RZ ;  /* 0x0001000003037824 */ /* 0x000fe200078e00ff */
[----:B---3--:R-:W-:Y:S01]  /*db40*/  LOP3.LUT R29, R4, 0xffff0000, RZ, 0xc0, !PT ;  /* 0xffff0000041d7812 */ /* 0x008fe200078ec0ff */
[-C--:B------:R-:W-:Y:S01]  /*db50*/  FMUL R27, R0, R15.reuse ;  /* 0x0000000f001b7220 */ /* 0x080fe20000400000 */
[----:B------:R-:W-:Y:S01]  /*db60*/  FMUL R15, R12, R15 ;  /* 0x0000000f0c0f7220 */ /* 0x000fe20000400000 */
[----:B------:R-:W-:Y:S01]  /*db70*/  LOP3.LUT R28, R5, 0xffff0000, RZ, 0xc0, !PT ;  /* 0xffff0000051c7812 */ /* 0x000fe200078ec0ff */
[-C--:B------:R-:W-:Y:S01]  /*db80*/  FMUL R36, R20, R22.reuse ;  /* 0x0000001614247220 */ /* 0x080fe20000400000 */
[C---:B------:R-:W-:Y:S01]  /*db90*/  FMUL R31, R21.reuse, R22 ;  /* 0x00000016151f7220 */ /* 0x040fe20000400000 */
[----:B------:R-:W-:Y:S01]  /*dba0*/  FFMA R0, R0, R29, R15 ;  /* 0x0000001d00007223 */ /* 0x000fe2000000000f */
[----:B------:R-:W-:Y:S01]  /*dbb0*/  SHF.L.U32 R15, R2, 0x10, RZ ;  /* 0x00000010020f7819 */ /* 0x000fe200000006ff */
[-C--:B------:R-:W-:Y:S01]  /*dbc0*/  FFMA R36, R21, R28.reuse, -R36 ;  /* 0x0000001c15247223 */ /* 0x080fe20000000824 */
[----:B------:R-:W-:Y:S01]  /*dbd0*/  SHF.L.U32 R21, R4, 0x10, RZ ;  /* 0x0000001004157819 */ /* 0x000fe200000006ff */
[----:B------:R-:W-:Y:S01]  /*dbe0*/  FMUL R4, R30, R3 ;  /* 0x000000031e047220 */ /* 0x000fe20000400000 */
[----:B------:R-:W-:Y:S01]  /*dbf0*/  SHF.L.U32 R2, R5, 0x10, RZ ;  /* 0x0000001005027819 */ /* 0x000fe200000006ff */
[-C--:B------:R-:W-:Y:S01]  /*dc00*/  FMUL R5, R26, R15.reuse ;  /* 0x0000000f1a057220 */ /* 0x080fe20000400000 */
[----:B------:R-:W-:Y:S01]  /*dc10*/  FMUL R15, R14, R15 ;  /* 0x0000000f0e0f7220 */ /* 0x000fe20000400000 */
[C---:B------:R-:W-:Y:S01]  /*dc20*/  FMUL R3, R23.reuse, R3 ;  /* 0x0000000317037220 */ /* 0x040fe20000400000 */
[----:B------:R-:W-:Y:S01]  /*dc30*/  FFMA R27, R12, R29, -R27 ;  /* 0x0000001d0c1b7223 */ /* 0x000fe2000000081b */
[----:B------:R-:W-:Y:S01]  /*dc40*/  FFMA R31, R20, R28, R31 ;  /* 0x0000001c141f7223 */ /* 0x000fe2000000001f */
[-C--:B------:R-:W-:Y:S01]  /*dc50*/  FFMA R5, R14, R21.reuse, -R5 ;  /* 0x000000150e057223 */ /* 0x080fe20000000805 */
[----:B------:R-:W-:Y:S01]  /*dc60*/  FFMA R26, R26, R21, R15 ;  /* 0x000000151a1a7223 */ /* 0x000fe2000000000f */
[-C--:B------:R-:W-:Y:S01]  /*dc70*/  FFMA R4, R23, R2.reuse, -R4 ;  /* 0x0000000217047223 */ /* 0x080fe20000000804 */
[----:B------:R-:W-:Y:S01]  /*dc80*/  FFMA R3, R30, R2, R3 ;  /* 0x000000021e037223 */ /* 0x000fe20000000003 */
[----:B------:R-:W-:-:S02]  /*dc90*/  F2FP.BF16.F32.PACK_AB R21, R0, R27 ;  /* 0x0000001b0015723e */ /* 0x000fc400000010ff */
[----:B------:R-:W-:Y:S02]  /*dca0*/  F2FP.BF16.F32.PACK_AB R23, R31, R36 ;  /* 0x000000241f17723e */ /* 0x000fe400000010ff */
[----:B------:R-:W-:Y:S02]  /*dcb0*/  F2FP.BF16.F32.PACK_AB R20, R26, R5 ;  /* 0x000000051a14723e */ /* 0x000fe400000010ff */
[----:B------:R-:W-:Y:S02]  /*dcc0*/  F2FP.BF16.F32.PACK_AB R22, R3, R4 ;  /* 0x000000040316723e */ /* 0x000fe400000010ff */
.L_x_2719:
[----:B------:R-:W-:Y:S05]  /*dcd0*/  BSYNC B0 ;  /* 0x0000000000007941 */ /* 0x000fea0003800000 */
.L_x_2718:
[----:B-----5:R2:W-:Y:S01]  /*dce0*/  STS.128 [R233], R20 ;  /* 0x00000014e9007388 */ /* 0x0205e20000000c00 */
[----:B------:R-:W-:Y:S01]  /*dcf0*/  IADD3 R0, R16, 0x40, RZ ;  /* 0x0000004010007810 */ /* 0x000fe20007ffe0ff */
[----:B------:R-:W-:Y:S03]  /*dd00*/  BSSY B0, `(.L_x_2720) ;  /* 0x0000029000007945 */ /* 0x000fe60003800000 */
[----:B------:R-:W-:-:S13]  /*dd10*/  ISETP.GE.AND P0, PT, R0, UR5, PT ;  /* 0x0000000500007c0c */ /* 0x000fda000bf06270 */
[----:B------:R-:W-:Y:S05]  /*dd20*/  @P0 BRA `(.L_x_2721) ;  /* 0x0000000000980947 */ /* 0x000fea0003800000 */
[----:B------:R-:W3:Y:S04]  /*dd30*/  LDG.E.64 R2, desc[UR6][R6.64+0x40] ;  /* 0x0000400606027981 */ /* 0x000ee8000c1e1b00 */
[----:B------:R-:W4:Y:S01]  /*dd40*/  LDG.E.64 R4, desc[UR6][R24.64+0x40] ;  /* 0x0000400618047981 */ /* 0x000f22000c1e1b00 */
[C---:B------:R-:W-:Y:S01]  /*dd50*/  SHF.L.U32 R12, R9.reuse, 0x10, RZ ;  /* 0x00000010090c7819 */ /* 0x040fe200000006ff */
[----:B------:R-:W-:Y:S01]  /*dd60*/  IMAD.U32 R15, R10, 0x10000, RZ ;  /* 0x000100000a0f7824 */ /* 0x000fe200078e00ff */
[----:B------:R-:W-:Y:S02]  /*dd70*/  LOP3.LUT R0, R9, 0xffff0000, RZ, 0xc0, !PT ;  /* 0xffff000009007812 */ /* 0x000fe400078ec0ff */
[C---:B------:R-:W-:Y:S02]  /*dd80*/  SHF.L.U32 R9, R8.reuse, 0x10, RZ ;  /* 0x0000001008097819 */ /* 0x040fe400000006ff */
[----:B--2---:R-:W-:-:S02]  /*dd90*/  LOP3.LUT R20, R8, 0xffff0000, RZ, 0xc0, !PT ;  /* 0xffff000008147812 */ /* 0x004fc400078ec0ff */
[C---:B------:R-:W-:Y:S02]  /*dda0*/  SHF.L.U32 R14, R11.reuse, 0x10, RZ ;  /* 0x000000100b0e7819 */ /* 0x040fe400000006ff */
[----:B------:R-:W-:Y:S02]  /*ddb0*/  LOP3.LUT R8, R11, 0xffff0000, RZ, 0xc0, !PT ;  /* 0xffff00000b087812 */ /* 0x000fe400078ec0ff */
[----:B------:R-:W-:Y:S02]  /*ddc0*/  LOP3.LUT R10, R10, 0xffff0000, RZ, 0xc0, !PT ;  /* 0xffff00000a0a7812 */ /* 0x000fe400078ec0ff */
[----:B---3--:R-:W-:Y:S02]  /*ddd0*/  LOP3.LUT R11, R2, 0xffff0000, RZ, 0xc0, !PT ;  /* 0xffff0000020b7812 */ /* 0x008fe400078ec0ff */
[C---:B------:R-:W-:Y:S01]  /*dde0*/  LOP3.LUT R23, R3.reuse, 0xffff0000, RZ, 0xc0, !PT ;  /* 0xffff000003177812 */ /* 0x040fe200078ec0ff */
[----:B------:R-:W-:Y:S01]  /*ddf0*/  IMAD.U32 R3, R3, 0x10000, RZ ;  /* 0x0001000003037824 */ /* 0x000fe200078e00ff */
[----:B----4-:R-:W-:Y:S01]  /*de00*/  LOP3.LUT R29, R4, 0xffff0000, RZ, 0xc0, !PT ;  /* 0xffff0000041d7812 */ /* 0x010fe200078ec0ff */
[-C--:B------:R-:W-:Y:S01]  /*de10*/  FMUL R21, R0, R11.reuse ;  /* 0x0000000b00157220 */ /* 0x080fe20000400000 */
[----:B------:R-:W-:Y:S01]  /*de20*/  FMUL R31, R12, R11 ;  /* 0x0000000b0c1f7220 */ /* 0x000fe20000400000 */
[C---:B------:R-:W-:Y:S01]  /*de30*/  LOP3.LUT R27, R5.reuse, 0xffff0000, RZ, 0xc0, !PT ;  /* 0xffff0000051b7812 */ /* 0x040fe200078ec0ff */
[-C--:B------:R-:W-:Y:S01]  /*de40*/  FMUL R11, R8, R23.reuse ;  /* 0x00000017080b7220 */ /* 0x080fe20000400000 */
[----:B------:R-:W-:Y:S01]  /*de50*/  FMUL R23, R14, R23 ;  /* 0x000000170e177220 */ /* 0x000fe20000400000 */
[----:B------:R-:W-:Y:S01]  /*de60*/  SHF.L.U32 R2, R2, 0x10, RZ ;  /* 0x0000001002027819 */ /* 0x000fe200000006ff */
[----:B------:R-:W-:Y:S01]  /*de70*/  FFMA R21, R12, R29, -R21 ;  /* 0x0000001d0c157223 */ /* 0x000fe20000000815 */
[----:B------:R-:W-:Y:S01]  /*de80*/  SHF.L.U32 R4, R4, 0x10, RZ ;  /* 0x0000001004047819 */ /* 0x000fe200000006ff */
[----:B------:R-:W-:Y:S01]  /*de90*/  FFMA R8, R8, R27, R23 ;  /* 0x0000001b08087223 */ /* 0x000fe20000000017 */
[----:B------:R-:W-:Y:S01]  /*dea0*/  SHF.L.U32 R5, R5, 0x10, RZ ;  /* 0x0000001005057819 */ /* 0x000fe200000006ff */
[-C--:B------:R-:W-:Y:S01]  /*deb0*/  FMUL R12, R20, R2.reuse ;  /* 0x00000002140c7220 */ /* 0x080fe20000400000 */
[----:B------:R-:W-:Y:S01]  /*dec0*/  FMUL R23, R9, R2 ;  /* 0x0000000209177220 */ /* 0x000fe20000400000 */
[-C--:B------:R-:W-:Y:S01]  /*ded0*/  FMUL R2, R10, R3.reuse ;  /* 0x000000030a027220 */ /* 0x080fe20000400000 */
[----:B------:R-:W-:Y:S01]  /*dee0*/  FMUL R3, R15, R3 ;  /* 0x000000030f037220 */ /* 0x000fe20000400000 */
        /* <DEDUP_REMOVED lines=10> */
.L_x_2721:
[----:B------:R-:W-:Y:S05]  /*df90*/  BSYNC B0 ;  /* 0x0000000000007941 */ /* 0x000fea0003800000 */
.L_x_2720:
[----:B------:R3:W-:Y:S02]  /*dfa0*/  STS.128 [R233+0x2000], R8 ;  /* 0x00200008e9007388 */ /* 0x0007e40000000c00 */
.L_x_2717:
[----:B------:R-:W-:Y:S05]  /*dfb0*/  BSYNC B1 ;  /* 0x0000000000017941 */ /* 0x000fea0003800000 */
.L_x_2716:
[----:B------:R-:W-:Y:S01]  /*dfc0*/  VIADD R15, R228, 0x10 ;  /* 0x00000010e40f7836 */ /* 0x000fe20000000000 */
[----:B------:R-:W-:Y:S04]  /*dfd0*/  BSSY B1, `(.L_x_2722) ;  /* 0x000005d000017945 */ /* 0x000fe80003800000 */
[----:B------:R-:W-:-:S04]  /*dfe0*/  ISETP.GE.AND P0, PT, R15, R13, PT ;  /* 0x0000000d0f00720c */ /* 0x000fc80003f06270 */
[----:B------:R-:W-:-:S13]  /*dff0*/  ISETP.LT.OR P0, PT, R65, -0x87, P0 ;  /* 0xffffff794100780c */ /* 0x000fda0000701670 */
[----:B------:R-:W-:Y:S05]  /*e000*/  @P0 BRA `(.L_x_2723) ;  /* 0x0000000400640947 */ /* 0x000fea0003800000 */
[----:B---3--:R3:W5:Y:S04]  /*e010*/  LDG.E.128 R8, desc[UR6][R34.64+0x80] ;  /* 0x0000800622087981 */ /* 0x008768000c1e1d00 */
[----:B--2-4-:R3:W5:Y:S01]  /*e020*/  LDG.E.128 R20, desc[UR6][R34.64] ;  /* 0x0000000622147981 */ /* 0x014762000c1e1d00 */
[----:B------:R-:W-:Y:S01]  /*e030*/  ISETP.GE.AND P0, PT, R16, UR5, PT ;  /* 0x0000000510007c0c */ /* 0x000fe2000bf06270 */
[----:B------:R-:W-:-:S12]  /*e040*/  BSSY B0, `(.L_x_2724) ;  /* 0x0000028000007945 */ /* 0x000fd80003800000 */
[----:B------:R-:W-:Y:S05]  /*e050*/  @P0 BRA `(.L_x_2725) ;  /* 0x0000000000980947 */ /* 0x000fea0003800000 */
[----:B------:R-:W2:Y:S04]  /*e060*/  LDG.E.64 R2, desc[UR6][R6.64] ;  /* 0x0000000606027981 */ /* 0x000ea8000c1e1b00 */
[----:B------:R-:W4:Y:S01]  /*e070*/  LDG.E.64 R4, desc[UR6][R24.64] ;  /* 0x0000000618047981 */ /* 0x000f22000c1e1b00 */
[C---:B-----5:R-:W-:Y:S02]  /*e080*/  SHF.L.U32 R12, R21.reuse, 0x10, RZ ;  /* 0x00000010150c7819 */ /* 0x060fe400000006ff */
[----:B------:R-:W-:Y:S02]  /*e090*/  LOP3.LUT R0, R21, 0xffff0000, RZ, 0xc0, !PT ;  /* 0xffff000015007812 */ /* 0x000fe400078ec0ff */
[C---:B------:R-:W-:Y:S02]  /*e0a0*/  SHF.L.U32 R14, R20.reuse, 0x10, RZ ;  /* 0x00000010140e7819 */ /* 0x040fe400000006ff */
[----:B------:R-:W-:-:S02]  /*e0b0*/  LOP3.LUT R27, R20, 0xffff0000, RZ, 0xc0, !PT ;  /* 0xffff0000141b7812 */ /* 0x000fc400078ec0ff */
[C---:B------:R-:W-:Y:S02]  /*e0c0*/  LOP3.LUT R20, R23.reuse, 0xffff0000, RZ, 0xc0, !PT ;  /* 0xffff000017147812 */ /* 0x040fe400078ec0ff */
[----:B------:R-:W-:Y:S01]  /*e0d0*/  SHF.L.U32 R26, R23, 0x10, RZ ;  /* 0x00000010171a7819 */ /* 0x000fe200000006ff */
[C---:B------:R-:W-:Y:S01]  /*e0e0*/  IMAD.U32 R23, R22.reuse, 0x10000, RZ ;  /* 0x0001000016177824 */ /* 0x040fe200078e00ff */
[----:B------:R-:W-:Y:S02]  /*e0f0*/  LOP3.LUT R28, R22, 0xffff0000, RZ, 0xc0, !PT ;  /* 0xffff0000161c7812 */ /* 0x000fe400078ec0ff */
[----:B--2---:R-:W-:Y:S02]  /*e100*/  LOP3.LUT R21, R2, 0xffff0000, RZ, 0xc0, !PT ;  /* 0xffff000002157812 */ /* 0x004fe400078ec0ff */
[C---:B------:R-:W-:Y:S01]  /*e110*/  LOP3.LUT R29, R3.reuse, 0xffff0000, RZ, 0xc0, !PT ;  /* 0xffff0000031d7812 */ /* 0x040fe200078ec0ff */
[----:B------:R-:W-:Y:S01]  /*e120*/  IMAD.U32 R3, R3, 0x10000, RZ ;  /* 0x0001000003037824 */ /* 0x000fe200078e00ff */
[----:B---34-:R-:W-:Y:S01]  /*e130*/  LOP3.LUT R35, R4, 0xffff0000, RZ, 0xc0, !PT ;  /* 0xffff000004237812 */ /* 0x018fe200078ec0ff */
[----:B------:R-:W-:Y:S01]  /*e140*/  FMUL R22, R21, R0 ;  /* 0x0000000015167220 */ /* 0x000fe20000400000 */
[----:B------:R-:W-:Y:S01]  /*e150*/  LOP3.LUT R31, R5, 0xffff0000, RZ, 0xc0, !PT ;  /* 0xffff0000051f7812 */ /* 0x000fe200078ec0ff */
[----:B------:R-:W-:Y:S01]  /*e160*/  FMUL R30, R29, R20 ;  /* 0x000000141d1e7220 */ /* 0x000fe20000400000 */
[----:B------:R-:W-:Y:S01]  /*e170*/  FMUL R21, R21, R12 ;  /* 0x0000000c15157220 */ /* 0x000fe20000400000 */
[-C--:B------:R-:W-:Y:S01]  /*e180*/  FMUL R29, R29, R26.reuse ;  /* 0x0000001a1d1d7220 */ /* 0x080fe20000400000 */
[----:B------:R-:W-:Y:S01]  /*e190*/  SHF.L.U32 R2, R2, 0x10, RZ ;  /* 0x0000001002027819 */ /* 0x000fe200000006ff */
[----:B------:R-:W-:Y:S01]  /*e1a0*/  FFMA R30, R31, R26, -R30 ;  /* 0x0000001a1f1e7223 */ /* 0x000fe2000000081e */
[----:B------:R-:W-:Y:S01]  /*e1b0*/  FFMA R21, R35, R0, R21 ;  /* 0x0000000023157223 */ /* 0x000fe20000000015 */
[----:B------:R-:W-:Y:S01]  /*e1c0*/  FFMA R29, R31, R20, R29 ;  /* 0x000000141f1d7223 */ /* 0x000fe2000000001d */
[----:B------:R-:W-:Y:S01]  /*e1d0*/  SHF.L.U32 R4, R4, 0x10, RZ ;  /* 0x0000001004047819 */ /* 0x000fe200000006ff */
[C---:B------:R-:W-:Y:S01]  /*e1e0*/  FMUL R31, R2.reuse, R27 ;  /* 0x0000001b021f7220 */ /* 0x040fe20000400000 */
[----:B------:R-:W-:Y:S01]  /*e1f0*/  SHF.L.U32 R5, R5, 0x10, RZ ;  /* 0x0000001005057819 */ /* 0x000fe200000006ff */
[C---:B------:R-:W-:Y:S01]  /*e200*/  FMUL R0, R3.reuse, R28 ;  /* 0x0000001c03007220 */ /* 0x040fe20000400000 */
[----:B------:R-:W-:Y:S01]  /*e210*/  FMUL R2, R2, R14 ;  /* 0x0000000e02027220 */ /* 0x000fe20000400000 */
[----:B------:R-:W-:Y:S01]  /*e220*/  FMUL R3, R3, R23 ;  /* 0x0000001703037220 */ /* 0x000fe20000400000 */
[----:B------:R-:W-:Y:S01]  /*e230*/  FFMA R22, R35, R12, -R22 ;  /* 0x0000000c23167223 */ /* 0x000fe20000000816 */
        /* <DEDUP_REMOVED lines=8> */
.L_x_2725:
[----:B------:R-:W-:Y:S05]  /*e2c0*/  BSYNC B0 ;  /* 0x0000000000007941 */ /* 0x000fea0003800000 */
.L_x_2724:
[----:B-----5:R2:W-:Y:S01]  /*e2d0*/  STS.128 [R233+0x800], R20 ;  /* 0x00080014e9007388 */ /* 0x0205e20000000c00 */
[----:B------:R-:W-:Y:S01]  /*e2e0*/  IADD3 R0, R16, 0x40, RZ ;  /* 0x0000004010007810 */ /* 0x000fe20007ffe0ff */
[----:B------:R-:W-:Y:S03]  /*e2f0*/  BSSY B0, `(.L_x_2726) ;  /* 0x0000029000007945 */ /* 0x000fe60003800000 */
[----:B------:R-:W-:-:S13]  /*e300*/  ISETP.GE.AND P0, PT, R0, UR5, PT ;  /* 0x0000000500007c0c */ /* 0x000fda000bf06270 */
[----:B------:R-:W-:Y:S05]  /*e310*/  @P0 BRA `(.L_x_2727) ;  /* 0x0000000000980947 */ /* 0x000fea0003800000 */
[----:B------:R-:W4:Y:S04]  /*e320*/  LDG.E.64 R2, desc[UR6][R6.64+0x40] ;  /* 0x0000400606027981 */ /* 0x000f28000c1e1b00 */
[----:B------:R-:W5:Y:S01]  /*e330*/  LDG.E.64 R4, desc[UR6][R24.64+0x40] ;  /* 0x0000400618047981 */ /* 0x000f62000c1e1b00 */
[C---:B------:R-:W-:Y:S01]  /*e340*/  SHF.L.U32 R12, R9.reuse, 0x10, RZ ;  /* 0x00000010090c7819 */ /* 0x040fe200000006ff */
[----:B--2---:R-:W-:Y:S01]  /*e350*/  IMAD.U32 R20, R10, 0x10000, RZ ;  /* 0x000100000a147824 */ /* 0x004fe200078e00ff */
[----:B------:R-:W-:Y:S02]  /*e360*/  LOP3.LUT R0, R9, 0xffff0000, RZ, 0xc0, !PT ;  /* 0xffff000009007812 */ /* 0x000fe400078ec0ff */
[C---:B------:R-:W-:Y:S02]  /*e370*/  SHF.L.U32 R9, R8.reuse, 0x10, RZ ;  /* 0x0000001008097819 */ /* 0x040fe400000006ff */
[----:B------:R-:W-:-:S02]  /*e380*/  LOP3.LUT R21, R8, 0xffff0000, RZ, 0xc0, !PT ;  /* 0xffff000008157812 */ /* 0x000fc400078ec0ff */
[C---:B------:R-:W-:Y:S02]  /*e390*/  SHF.L.U32 R14, R11.reuse, 0x10, RZ ;  /* 0x000000100b0e7819 */ /* 0x040fe400000006ff */
[----:B------:R-:W-:Y:S02]  /*e3a0*/  LOP3.LUT R8, R11, 0xffff0000, RZ, 0xc0, !PT ;  /* 0xffff00000b087812 */ /* 0x000fe400078ec0ff */
[----:B------:R-:W-:Y:S02]  /*e3b0*/  LOP3.LUT R22, R10, 0xffff0000, RZ, 0xc0, !PT ;  /* 0xffff00000a167812 */ /* 0x000fe400078ec0ff */
[----:B----4-:R-:W-:Y:S02]  /*e3c0*/  LOP3.LUT R11, R2, 0xffff0000, RZ, 0xc0, !PT ;  /* 0xffff0000020b7812 */ /* 0x010fe400078ec0ff */
[C---:B------:R-:W-:Y:S01]  /*e3d0*/  LOP3.LUT R23, R3.reuse, 0xffff0000, RZ, 0xc0, !PT ;  /* 0xffff000003177812 */ /* 0x040fe200078ec0ff */
[----:B------:R-:W-:Y:S01]  /*e3e0*/  IMAD.U32 R3, R3, 0x10000, RZ ;  /* 0x0001000003037824 */ /* 0x000fe200078e00ff */
[----:B-----5:R-:W-:Y:S01]  /*e3f0*/  LOP3.LUT R29, R4, 0xffff0000, RZ, 0xc0, !PT ;  /* 0xffff0000041d7812 */ /* 0x020fe200078ec0ff */
        /* <DEDUP_REMOVED lines=13> */
[-C--:B------:R-:W-:Y:S01]  /*e4d0*/  FMUL R2, R2, R9.reuse ;  /* 0x0000000902027220 */ /* 0x080fe20000400000 */
        /* <DEDUP_REMOVED lines=10> */
.L_x_2727:
[----:B------:R-:W-:Y:S05]  /*e580*/  BSYNC B0 ;  /* 0x0000000000007941 */ /* 0x000fea0003800000 */
.L_x_2726:
[----:B------:R4:W-:Y:S02]  /*e590*/  STS.128 [R233+0x2800], R8 ;  /* 0x00280008e9007388 */ /* 0x0009e40000000c00 */
.L_x_2723:
[----:B------:R-:W-:Y:S05]  /*e5a0*/  BSYNC B1 ;  /* 0x0000000000017941 */ /* 0x000fea0003800000 */
.L_x_2722:
[----:B------:R-:W-:Y:S01]  /*e5b0*/  VIADD R14, R228, 0x20 ;  /* 0x00000020e40e7836 */ /* 0x000fe20000000000 */
[----:B------:R-:W-:Y:S04]  /*e5c0*/  BSSY B1, `(.L_x_2728) ;  /* 0x000005d000017945 */ /* 0x000fe80003800000 */
[----:B------:R-:W-:-:S04]  /*e5d0*/  ISETP.GE.AND P0, PT, R14, R13, PT ;  /* 0x0000000d0e00720c */ /* 0x000fc80003f06270 */
[----:B------:R-:W-:-:S13]  /*e5e0*/  ISETP.LT.OR P0, PT, R65, -0x107, P0 ;  /* 0xfffffef94100780c */ /* 0x000fda0000701670 */
[----:B------:R-:W-:Y:S05]  /*e5f0*/  @P0 BRA `(.L_x_2729) ;  /* 0x0000000400640947 */ /* 0x000fea0003800000 */
[----:B---34-:R3:W5:Y:S04]  /*e600*/  LDG.E.128 R8, desc[UR6][R32.64+0x80] ;  /* 0x0000800620087981 */ /* 0x018768000c1e1d00 */
[----:B--2---:R3:W5:Y:S01]  /*e610*/  LDG.E.128 R20, desc[UR6][R32.64] ;  /* 0x0000000620147981 */ /* 0x004762000c1e1d00 */
[----:B------:R-:W-:Y:S01]  /*e620*/  ISETP.GE.AND P0, PT, R16, UR5, PT ;  /* 0x0000000510007c0c */ /* 0x000fe2000bf06270 */
[----:B------:R-:W-:-:S12]  /*e630*/  BSSY B0, `(.L_x_2730) ;  /* 0x0000028000007945 */ /* 0x000fd80003800000 */
[----:B------:R-:W-:Y:S05]  /*e640*/  @P0 BRA `(.L_x_2731) ;  /* 0x0000000000980947 */ /* 0x000fea0003800000 */
[----:B------:R-:W2:Y:S04]  /*e650*/  LDG.E.64 R2, desc[UR6][R6.64] ;  /* 0x0000000606027981 */ /* 0x000ea8000c1e1b00 */
[----:B------:R-:W4:Y:S01]  /*e660*/  LDG.E.64 R4, desc[UR6][R24.64] ;  /* 0x0000000618047981 */ /* 0x000f22000c1e1b00 */
        /* <DEDUP_REMOVED lines=22> */
[----:B------:R-:W-:Y:S01]  /*e7d0*/  FFMA R22, R33, R12, -R22 ;  /* 0x0000000c21167223 */ /* 0x000fe20000000816 */
[----:B------:R-:W-:Y:S01]  /*e7e0*/  SHF.L.U32 R5, R5, 0x10, RZ ;  /* 0x0000001005057819 */ /* 0x000fe200000006ff */
[C---:B------:R-:W-:Y:S01]  /*e7f0*/  FMUL R31, R2.reuse, R28 ;  /* 0x0000001c021f7220 */ /* 0x040fe20000400000 */
[C---:B------:R-:W-:Y:S01]  /*e800*/  FMUL R0, R3.reuse, R30 ;  /* 0x0000001e03007220 */ /* 0x040fe20000400000 */
[----:B------:R-:W-:Y:S01]  /*e810*/  FMUL R33, R2, R21 ;  /* 0x0000001502217220 */ /* 0x000fe20000400000 */
[----:B------:R-:W-:Y:S01]  /*e820*/  FMUL R3, R3, R27 ;  /* 0x0000001b03037220 */ /* 0x000fe20000400000 */
        /* <DEDUP_REMOVED lines=8> */
.L_x_2731:
[----:B------:R-:W-:Y:S05]  /*e8b0*/  BSYNC B0 ;  /* 0x0000000000007941 */ /* 0x000fea0003800000 */
.L_x_2730:
        /* <DEDUP_REMOVED lines=43> */
.L_x_2733:
[----:B------:R-:W-:Y:S05]  /*eb70*/  BSYNC B0 ;  /* 0x0000000000007941 */ /* 0x000fea0003800000 */
.L_x_2732:
[----:B------:R4:W-:Y:S02]  /*eb80*/  STS.128 [R233+0x3000], R8 ;  /* 0x00300008e9007388 */ /* 0x0009e40000000c00 */
.L_x_2729:
[----:B------:R-:W-:Y:S05]  /*eb90*/  BSYNC B1 ;  /* 0x0000000000017941 */ /* 0x000fea0003800000 */
.L_x_2728:
[----:B------:R-:W-:-:S05]  /*eba0*/  VIADD R0, R228, 0x30 ;  /* 0x00000030e4007836 */ /* 0x000fca0000000000 */
        /* <DEDUP_REMOVED lines=10> */
[C---:B-----5:R-:W-:Y:S02]  /*ec50*/  LOP3.LUT R12, R21.reuse, 0xffff0000, RZ, 0xc0, !PT ;  /* 0xffff0000150c7812 */ /* 0x060fe400078ec0ff */
[----:B------:R-:W-:Y:S02]  /*ec60*/  SHF.L.U32 R13, R21, 0x10, RZ ;  /* 0x00000010150d7819 */ /* 0x000fe400000006ff */
[C---:B---3--:R-:W-:Y:S02]  /*ec70*/  SHF.L.U32 R18, R20.reuse, 0x10, RZ ;  /* 0x0000001014127819 */ /* 0x048fe400000006ff */
        /* <DEDUP_REMOVED lines=8> */
[----:B----4-:R-:W-:Y:S01]  /*ed00*/  LOP3.LUT R28, R4, 0xffff0000, RZ, 0xc0, !PT ;  /* 0xffff0000041c7812 */ /* 0x010fe200078ec0ff */
[C---:B------:R-:W-:Y:S01]  /*ed10*/  FMUL R29, R19.reuse, R12 ;  /* 0x0000000c131d7220 */ /* 0x040fe20000400000 */
[-C--:B------:R-:W-:Y:S01]  /*ed20*/  FMUL R19, R19, R13.reuse ;  /* 0x0000000d13137220 */ /* 0x080fe20000400000 */
[----:B------:R-:W-:Y:S01]  /*ed30*/  LOP3.LUT R27, R5, 0xffff0000, RZ, 0xc0, !PT ;  /* 0xffff0000051b7812 */ /* 0x000fe200078ec0ff */
[----:B------:R-:W-:Y:S01]  /*ed40*/  FMUL R32, R22, R20 ;  /* 0x0000001416207220 */ /* 0x000fe20000400000 */
[C---:B------:R-:W-:Y:S01]  /*ed50*/  FFMA R29, R28.reuse, R13, -R29 ;  /* 0x0000000d1c1d7223 */ /* 0x040fe2000000081d */
[----:B------:R-:W-:Y:S01]  /*ed60*/  FFMA R12, R28, R12, R19 ;  /* 0x0000000c1c0c7223 */ /* 0x000fe20000000013 */
[----:B------:R-:W-:Y:S01]  /*ed70*/  SHF.L.U32 R19, R2, 0x10, RZ ;  /* 0x0000001002137819 */ /* 0x000fe200000006ff */
[-C--:B------:R-:W-:Y:S01]  /*ed80*/  FMUL R13, R22, R21.reuse ;  /* 0x00000015160d7220 */ /* 0x080fe20000400000 */
[----:B------:R-:W-:Y:S01]  /*ed90*/  FFMA R32, R27, R21, -R32 ;  /* 0x000000151b207223 */ /* 0x000fe20000000820 */
[----:B------:R-:W-:Y:S01]  /*eda0*/  SHF.L.U32 R21, R4, 0x10, RZ ;  /* 0x0000001004157819 */ /* 0x000fe200000006ff */
[----:B------:R-:W-:Y:S01]  /*edb0*/  FMUL R4, R3, R30 ;  /* 0x0000001e03047220 */ /* 0x000fe20000400000 */
[----:B------:R-:W-:Y:S01]  /*edc0*/  SHF.L.U32 R5, R5, 0x10, RZ ;  /* 0x0000001005057819 */ /* 0x000fe200000006ff */
[C---:B------:R-:W-:Y:S01]  /*edd0*/  FMUL R2, R19.reuse, R26 ;  /* 0x0000001a13027220 */ /* 0x040fe20000400000 */
[----:B------:R-:W-:Y:S01]  /*ede0*/  FMUL R19, R19, R18 ;  /* 0x0000001213137220 */ /* 0x000fe20000400000 */
[-C--:B------:R-:W-:Y:S01]  /*edf0*/  FMUL R3, R3, R23.reuse ;  /* 0x0000001703037220 */ /* 0x080fe20000400000 */
        /* <DEDUP_REMOVED lines=9> */
.L_x_2736:
[----:B------:R-:W-:Y:S05]  /*ee90*/  BSYNC B0 ;  /* 0x0000000000007941 */ /* 0x000fea0003800000 */
.L_x_2735:
[----:B-----5:R2:W-:Y:S01]  /*eea0*/  STS.128 [R233+0x1800], R20 ;  /* 0x00180014e9007388 */ /* 0x0205e20000000c00 */
[----:B------:R-:W-:Y:S01]  /*eeb0*/  IADD3 R16, R16, 0x40, RZ ;  /* 0x0000004010107810 */ /* 0x000fe20007ffe0ff */
[----:B------:R-:W-:Y:S03]  /*eec0*/  BSSY B0, `(.L_x_2737) ;  /* 0x000002a000007945 */ /* 0x000fe60003800000 */
[----:B------:R-:W-:-:S13]  /*eed0*/  ISETP.GE.AND P0, PT, R16, UR5, PT ;  /* 0x0000000510007c0c */ /* 0x000fda000bf06270 */
[----:B------:R-:W-:Y:S05]  /*eee0*/  @P0 BRA `(.L_x_2738) ;  /* 0x00000000009c0947 */ /* 0x000fea0003800000 */
[----:B------:R-:W4:Y:S04]  /*eef0*/  LDG.E.64 R6, desc[UR6][R6.64+0x40] ;  /* 0x0000400606067981 */ /* 0x000f28000c1e1b00 */
[----:B------:R-:W5:Y:S01]  /*ef00*/  LDG.E.64 R24, desc[UR6][R24.64+0x40] ;  /* 0x0000400618187981 */ /* 0x000f62000c1e1b00 */
[C---:B------:R-:W-:Y:S02]  /*ef10*/  LOP3.LUT R2, R9.reuse, 0xffff0000, RZ, 0xc0, !PT ;  /* 0xffff000009027812 */ /* 0x040fe400078ec0ff */
[----:B------:R-:W-:Y:S02]  /*ef20*/  SHF.L.U32 R3, R9, 0x10, RZ ;  /* 0x0000001009037819 */ /* 0x000fe400000006ff */
[C---:B------:R-:W-:Y:S02]  /*ef30*/  SHF.L.U32 R4, R8.reuse, 0x10, RZ ;  /* 0x0000001008047819 */ /* 0x040fe400000006ff */
[----:B------:R-:W-:-:S02]  /*ef40*/  LOP3.LUT R12, R8, 0xffff0000, RZ, 0xc0, !PT ;  /* 0xffff0000080c7812 */ /* 0x000fc400078ec0ff */
[C---:B------:R-:W-:Y:S02]  /*ef50*/  SHF.L.U32 R9, R11.reuse, 0x10, RZ ;  /* 0x000000100b097819 */ /* 0x040fe400000006ff */
[----:B------:R-:W-:Y:S01]  /*ef60*/  LOP3.LUT R8, R11, 0xffff0000, RZ, 0xc0, !PT ;  /* 0xffff00000b087812 */ /* 0x000fe200078ec0ff */
[C---:B------:R-:W-:Y:S01]  /*ef70*/  IMAD.U32 R11, R10.reuse, 0x10000, RZ ;  /* 0x000100000a0b7824 */ /* 0x040fe200078e00ff */
[----:B---3--:R-:W-:Y:S02]  /*ef80*/  LOP3.LUT R18, R10, 0xffff0000, RZ, 0xc0, !PT ;  /* 0xffff00000a127812 */ /* 0x008fe400078ec0ff */
[----:B----4-:R-:W-:Y:S02]  /*ef90*/  LOP3.LUT R5, R6, 0xffff0000, RZ, 0xc0, !PT ;  /* 0xffff000006057812 */ /* 0x010fe400078ec0ff */
[----:B------:R-:W-:Y:S02]  /*efa0*/  LOP3.LUT R10, R7, 0xffff0000, RZ, 0xc0, !PT ;  /* 0xffff0000070a7812 */ /* 0x000fe400078ec0ff */
[----:B-----5:R-:W-:Y:S01]  /*efb0*/  LOP3.LUT R16, R24, 0xffff0000, RZ, 0xc0, !PT ;  /* 0xffff000018107812 */ /* 0x020fe200078ec0ff */
[C---:B------:R-:W-:Y:S01]  /*efc0*/  FMUL R17, R5.reuse, R2 ;  /* 0x0000000205117220 */ /* 0x040fe20000400000 */
[-C--:B------:R-:W-:Y:S01]  /*efd0*/  FMUL R5, R5, R3.reuse ;  /* 0x0000000305057220 */ /* 0x080fe20000400000 */
[----:B------:R-:W-:Y:S01]  /*efe0*/  LOP3.LUT R13, R25, 0xffff0000, RZ, 0xc0, !PT ;  /* 0xffff0000190d7812 */ /* 0x000fe200078ec0ff */
[----:B--2---:R-:W-:Y:S01]  /*eff0*/  FMUL R20, R10, R8 ;  /* 0x000000080a147220 */ /* 0x004fe20000400000 */
[C---:B------:R-:W-:Y:S01]  /*f000*/  FFMA R17, R16.reuse, R3, -R17 ;  /* 0x0000000310117223 */ /* 0x040fe20000000811 */
[----:B------:R-:W-:Y:S01]  /*f010*/  FFMA R2, R16, R2, R5 ;  /* 0x0000000210027223 */ /* 0x000fe20000000005 */
[----:B------:R-:W-:Y:S01]  /*f020*/  SHF.L.U32 R5, R6, 0x10, RZ ;  /* 0x0000001006057819 */ /* 0x000fe200000006ff */
[-C--:B------:R-:W-:Y:S01]  /*f030*/  FMUL R3, R10, R9.reuse ;  /* 0x000000090a037220 */ /* 0x080fe20000400000 */
[----:B------:R-:W-:Y:S01]  /*f040*/  SHF.L.U32 R7, R7, 0x10, RZ ;  /* 0x0000001007077819 */ /* 0x000fe200000006ff */
[----:B------:R-:W-:Y:S01]  /*f050*/  FFMA R20, R13, R9, -R20 ;  /* 0x000000090d147223 */ /* 0x000fe20000000814 */
[----:B------:R-:W-:-:S02]  /*f060*/  IMAD.U32 R9, R24, 0x10000, RZ ;  /* 0x0001000018097824 */ /* 0x000fc400078e00ff */
[C---:B------:R-:W-:Y:S01]  /*f070*/  FMUL R6, R5.reuse, R12 ;  /* 0x0000000c05067220 */ /* 0x040fe20000400000 */
[----:B------:R-:W-:Y:S01]  /*f080*/  FMUL R5, R5, R4 ;  /* 0x0000000405057220 */ /* 0x000fe20000400000 */
[----:B------:R-:W-:Y:S01]  /*f090*/  FFMA R3, R13, R8, R3 ;  /* 0x000000080d037223 */ /* 0x000fe20000000003 */
[----:B------:R-:W-:Y:S01]  /*f0a0*/  SHF.L.U32 R25, R25, 0x10, RZ ;  /* 0x0000001019197819 */ /* 0x000fe200000006ff */
        /* <DEDUP_REMOVED lines=11> */
.L_x_2738:
[----:B------:R-:W-:Y:S05]  /*f160*/  BSYNC B0 ;  /* 0x0000000000007941 */ /* 0x000fea0003800000 */
.L_x_2737:
[----:B------:R4:W-:Y:S01]  /*f170*/  STS.128 [R233+0x3800], R8 ;  /* 0x00380008e9007388 */ /* 0x0009e20000000c00 */
[----:B------:R-:W-:Y:S05]  /*f180*/  BRA `(.L_x_2734) ;  /* 0x00000030004c7947 */ /* 0x000fea0003800000 */
.L_x_2715:
[----:B------:R-:W-:Y:S04]  /*f190*/  BSSY B1, `(.L_x_2739) ;  /* 0x00000b8000017945 */ /* 0x000fe80003800000 */
[----:B------:R-:W-:Y:S05]  /*f1a0*/  @!P1 BRA `(.L_x_2740) ;  /* 0x0000000800d89947 */ /* 0x000fea0003800000 */
[----:B------:R1:W5:Y:S04]  /*f1b0*/  LDG.E.128 R8, desc[UR6][R40.64+0x80] ;  /* 0x0000800628087981 */ /* 0x000368000c1e1d00 */
[----:B------:R1:W5:Y:S01]  /*f1c0*/  LDG.E.128 R28, desc[UR6][R40.64] ;  /* 0x00000006281c7981 */ /* 0x000362000c1e1d00 */
[----:B------:R-:W-:Y:S01]  /*f1d0*/  ISETP.GE.AND P0, PT, R16, UR5, PT ;  /* 0x0000000510007c0c */ /* 0x000fe2000bf06270 */
[----:B------:R-:W-:-:S12]  /*f1e0*/  BSSY B0, `(.L_x_2741) ;  /* 0x0000056000007945 */ /* 0x000fd80003800000 */
[----:B------:R-:W-:Y:S05]  /*f1f0*/  @P0 BRA `(.L_x_2742) ;  /* 0x0000000400500947 */ /* 0x000fea0003800000 */
[----:B------:R-:W-:Y:S01]  /*f200*/  ISETP.GE.AND P0, PT, R16, R145, PT ;  /* 0x000000911000720c */ /* 0x000fe20003f06270 */
[----:B------:R-:W-:Y:S01]  /*f210*/  IMAD.MOV.U32 R0, RZ, RZ, RZ ;  /* 0x000000ffff007224 */ /* 0x000fe200078e00ff */
[----:B------:R-:W-:Y:S01]  /*f220*/  ULDC.64 UR8, c[0x0][0x360] ;  /* 0x0000d80000087ab9 */ /* 0x000fe20000000a00 */
[----:B------:R-:W-:-:S10]  /*f230*/  IMAD.MOV.U32 R5, RZ, RZ, R145 ;  /* 0x000000ffff057224 */ /* 0x000fd400078e0091 */
[--C-:B------:R-:W-:Y:S02]  /*f240*/  @P0 SHF.R.S32.HI R4, RZ, 0x1, R146.reuse ;  /* 0x00000001ff040819 */ /* 0x100fe40000011492 */
[----:B------:R-:W-:-:S03]  /*f250*/  @P0 SHF.R.S32.HI R6, RZ, 0x1, R146 ;  /* 0x00000001ff060819 */ /* 0x000fc60000011492 */
[----:B------:R-:W-:Y:S02]  /*f260*/  @P0 IMAD.MOV R0, RZ, RZ, -R4 ;  /* 0x000000ffff000224 */ /* 0x000fe400078e0a04 */
[----:B------:R-:W-:-:S03]  /*f270*/  @P0 IMAD.MOV R5, RZ, RZ, -R6 ;  /* 0x000000ffff050224 */ /* 0x000fc600078e0a06 */
[----:B------:R-:W-:Y:S01]  /*f280*/  IADD3 R15, P1, R0, R2, RZ ;  /* 0x00000002000f7210 */ /* 0x000fe20007f3e0ff */
[----:B------:R-:W-:-:S03]  /*f290*/  IMAD.WIDE R4, R5, 0x2, R40 ;  /* 0x0000000205047825 */ /* 0x000fc600078e0228 */
[----:B------:R-:W-:Y:S02]  /*f2a0*/  LEA.HI.X.SX32 R0, R0, R3, 0x1, P1 ;  /* 0x0000000300007211 */ /* 0x000fe400008f0eff */
[C---:B----4-:R-:W-:Y:S01]  /*f2b0*/  LEA R20, P1, R15.reuse, UR8, 0x1 ;  /* 0x000000080f147c11 */ /* 0x050fe2000f8208ff */
[----:B------:R-:W-:Y:S01]  /*f2c0*/  IMAD.MOV.U32 R12, RZ, RZ, RZ ;  /* 0x000000ffff0c7224 */ /* 0x000fe200078e00ff */
[----:B------:R-:W2:Y:S02]  /*f2d0*/  LDG.E.128 R4, desc[UR6][R4.64] ;  /* 0x0000000604047981 */ /* 0x000ea4000c1e1d00 */
[----:B------:R-:W-:Y:S01]  /*f2e0*/  LEA.HI.X R21, R15, UR9, R0, 0x1, P1 ;  /* 0x000000090f157c11 */ /* 0x000fe200088f0c00 */
[----:B------:R-:W-:Y:S01]  /*f2f0*/  ULDC.64 UR8, c[0x0][0x358] ;  /* 0x0000d60000087ab9 */ /* 0x000fe20000000a00 */
[----:B------:R-:W-:-:S04]  /*f300*/  @P0 SHF.R.S32.HI R0, RZ, 0x1, R146 ;  /* 0x00000001ff000819 */ /* 0x000fc80000011492 */
[----:B------:R-:W3:Y:S01]  /*f310*/  LDG.E.128 R20, desc[UR6][R20.64] ;  /* 0x0000000614147981 */ /* 0x000ee2000c1e1d00 */
[----:B------:R-:W-:-:S05]  /*f320*/  @P0 IMAD.MOV R12, RZ, RZ, -R0 ;  /* 0x000000ffff0c0224 */ /* 0x000fca00078e0a00 */
[----:B------:R-:W-:-:S04]  /*f330*/  IADD3 R0, P1, R12, R2, RZ ;  /* 0x000000020c007210 */ /* 0x000fc80007f3e0ff */
[----:B------:R-:W-:Y:S02]  /*f340*/  LEA.HI.X.SX32 R15, R12, R3, 0x1, P1 ;  /* 0x000000030c0f7211 */ /* 0x000fe400008f0eff */
[----:B------:R-:W-:-:S04]  /*f350*/  LEA R24, P1, R0, UR8, 0x1 ;  /* 0x0000000800187c11 */ /* 0x000fc8000f8208ff */
[----:B------:R-:W-:-:S06]  /*f360*/  LEA.HI.X R25, R0, UR9, R15, 0x1, P1 ;  /* 0x0000000900197c11 */ /* 0x000fcc00088f0c0f */
[----:B------:R-:W4:Y:S01]  /*f370*/  LDG.E.128 R24, desc[UR6][R24.64] ;  /* 0x0000000618187981 */ /* 0x000f22000c1e1d00 */
        /* <DEDUP_REMOVED lines=20> */
[----:B------:R-:W-:Y:S01]  /*f4c0*/  IMAD.U32 R44, R22, 0x10000, RZ ;  /* 0x00010000162c7824 */ /* 0x000fe200078e00ff */
[----:B------:R-:W-:Y:S01]  /*f4d0*/  FSEL R47, -R20, R20, !P0 ;  /* 0x00000014142f7208 */ /* 0x000fe20004000100 */
[----:B------:R-:W-:Y:S01]  /*f4e0*/  IMAD.U32 R20, R23, 0x10000, RZ ;  /* 0x0001000017147824 */ /* 0x000fe200078e00ff */
[----:B------:R-:W-:-:S02]  /*f4f0*/  FSEL R7, -R7, R7, !P0 ;  /* 0x0000000707077208 */ /* 0x000fc40004000100 */
        /* <DEDUP_REMOVED lines=36> */
.L_x_2742:
[----:B------:R-:W-:Y:S05]  /*f740*/  BSYNC B0 ;  /* 0x0000000000007941 */ /* 0x000fea0003800000 */
.L_x_2741:
[----:B-----5:R2:W-:Y:S01]  /*f750*/  STS.128 [R233], R28 ;  /* 0x0000001ce9007388 */ /* 0x0205e20000000c00 */
[----:B------:R-:W-:Y:S01]  /*f760*/  IADD3 R0, R16, 0x40, RZ ;  /* 0x0000004010007810 */ /* 0x000fe20007ffe0ff */
[----:B------:R-:W-:Y:S03]  /*f770*/  BSSY B0, `(.L_x_2743) ;  /* 0x0000058000007945 */ /* 0x000fe60003800000 */
[----:B------:R-:W-:-:S13]  /*f780*/  ISETP.GE.AND P0, PT, R0, UR5, PT ;  /* 0x0000000500007c0c */ /* 0x000fda000bf06270 */
        /* <DEDUP_REMOVED lines=14> */
[----:B------:R-:W3:Y:S02]  /*f870*/  LDG.E.128 R4, desc[UR6][R6.64+0x80] ;  /* 0x0000800606047981 */ /* 0x000ee4000c1e1d00 */
[----:B------:R-:W-:Y:S01]  /*f880*/  LEA.HI.X R21, R0, UR9, R15, 0x1, P1 ;  /* 0x0000000900157c11 */ /* 0x000fe200088f0c0f */
[----:B------:R-:W-:Y:S01]  /*f890*/  ULDC.64 UR8, c[0x0][0x358] ;  /* 0x0000d60000087ab9 */ /* 0x000fe20000000a00 */
[----:B------:R-:W-:-:S04]  /*f8a0*/  @P0 SHF.R.S32.HI R0, RZ, 0x1, R146 ;  /* 0x00000001ff000819 */ /* 0x000fc80000011492 */
[----:B------:R-:W4:Y:S01]  /*f8b0*/  LDG.E.128 R20, desc[UR6][R20.64+0x80] ;  /* 0x0000800614147981 */ /* 0x000f22000c1e1d00 */
[----:B------:R-:W-:-:S05]  /*f8c0*/  @P0 IMAD.MOV R12, RZ, RZ, -R0 ;  /* 0x000000ffff0c0224 */ /* 0x000fca00078e0a00 */
[----:B------:R-:W-:-:S04]  /*f8d0*/  IADD3 R0, P1, R12, R2, RZ ;  /* 0x000000020c007210 */ /* 0x000fc80007f3e0ff */
[----:B------:R-:W-:Y:S02]  /*f8e0*/  LEA.HI.X.SX32 R15, R12, R3, 0x1, P1 ;  /* 0x000000030c0f7211 */ /* 0x000fe400008f0eff */
[----:B------:R-:W-:-:S04]  /*f8f0*/  LEA R24, P1, R0, UR8, 0x1 ;  /* 0x0000000800187c11 */ /* 0x000fc8000f8208ff */
[----:B------:R-:W-:-:S06]  /*f900*/  LEA.HI.X R25, R0, UR9, R15, 0x1, P1 ;  /* 0x0000000900197c11 */ /* 0x000fcc00088f0c0f */
[----:B------:R-:W5:Y:S01]  /*f910*/  LDG.E.128 R24, desc[UR6][R24.64+0x80] ;  /* 0x0000800618187981 */ /* 0x000f62000c1e1d00 */
[C---:B------:R-:W-:Y:S01]  /*f920*/  LOP3.LUT R0, R9.reuse, 0xffff0000, RZ, 0xc0, !PT ;  /* 0xffff000009007812 */ /* 0x040fe200078ec0ff */
[----:B------:R-:W-:Y:S01]  /*f930*/  IMAD.U32 R15, R9, 0x10000, RZ ;  /* 0x00010000090f7824 */ /* 0x000fe200078e00ff */
[C---:B------:R-:W-:Y:S01]  /*f940*/  LOP3.LUT R9, R11.reuse, 0xffff0000, RZ, 0xc0, !PT ;  /* 0xffff00000b097812 */ /* 0x040fe200078ec0ff */
[----:B--2---:R-:W-:Y:S02]  /*f950*/  IMAD.U32 R29, R11, 0x10000, RZ ;  /* 0x000100000b1d7824 */ /* 0x004fe400078e00ff */
        /* <DEDUP_REMOVED lines=12> */
[C---:B----4-:R-:W-:Y:S01]  /*fa20*/  IMAD.U32 R7, R21.reuse, 0x10000, RZ ;  /* 0x0001000015077824 */ /* 0x050fe200078e00ff */
[----:B------:R-:W-:Y:S01]  /*fa30*/  LOP3.LUT R39, R21, 0xffff0000, RZ, 0xc0, !PT ;  /* 0xffff000015277812 */ /* 0x000fe200078ec0ff */
[C---:B------:R-:W-:Y:S01]  /*fa40*/  IMAD.U32 R36, R20.reuse, 0x10000, RZ ;  /* 0x0001000014247824 */ /* 0x040fe200078e00ff */
[----:B------:R-:W-:Y:S01]  /*fa50*/  LOP3.LUT R20, R20, 0xffff0000, RZ, 0xc0, !PT ;  /* 0xffff000014147812 */ /* 0x000fe200078ec0ff */
[----:B------:R-:W-:Y:S01]  /*fa60*/  IMAD.U32 R38, R22, 0x10000, RZ ;  /* 0x0001000016267824 */ /* 0x000fe200078e00ff */
[----:B------:R-:W-:-:S02]  /*fa70*/  FSEL R7, -R7, R7, !P0 ;  /* 0x0000000707077208 */ /* 0x000fc40004000100 */
[----:B------:R-:W-:Y:S01]  /*fa80*/  LOP3.LUT R21, R22, 0xffff0000, RZ, 0xc0, !PT ;  /* 0xffff000016157812 */ /* 0x000fe200078ec0ff */
[----:B------:R-:W-:Y:S01]  /*fa90*/  IMAD.U32 R22, R23, 0x10000, RZ ;  /* 0x0001000017167824 */ /* 0x000fe200078e00ff */
[----:B------:R-:W-:Y:S01]  /*faa0*/  FSEL R20, -R20, R20, !P0 ;  /* 0x0000001414147208 */ /* 0x000fe20004000100 */
[----:B------:R-:W-:Y:S01]  /*fab0*/  FMUL R4, R4, R7 ;  /* 0x0000000704047220 */ /* 0x000fe20000400000 */
[----:B-1----:R-:W-:Y:S02]  /*fac0*/  FSEL R41, -R36, R36, !P0 ;  /* 0x0000002424297208 */ /* 0x002fe40004000100 */
        /* <DEDUP_REMOVED lines=9> */
[----:B-----5:R-:W-:Y:S01]  /*fb60*/  IMAD.U32 R5, R25, 0x10000, RZ ;  /* 0x0001000019057824 */ /* 0x020fe200078e00ff */
[----:B------:R-:W-:Y:S01]  /*fb70*/  FSEL R28, -R23, R23, !P0 ;  /* 0x00000017171c7208 */ /* 0x000fe20004000100 */
[----:B------:R-:W-:Y:S01]  /*fb80*/  FMUL R31, R31, R20 ;  /* 0x000000141f1f7220 */ /* 0x000fe20000400000 */
[----:B------:R-:W-:Y:S01]  /*fb90*/  LOP3.LUT R30, R25, 0xffff0000, RZ, 0xc0, !PT ;  /* 0xffff0000191e7812 */ /* 0x000fe200078ec0ff */
[----:B------:R-:W-:Y:S01]  /*fba0*/  FMUL R21, R6, R21 ;  /* 0x0000001506157220 */ /* 0x000fe20000400000 */
[C---:B------:R-:W-:Y:S01]  /*fbb0*/  IMAD.U32 R20, R24.reuse, 0x10000, RZ ;  /* 0x0001000018147824 */ /* 0x040fe200078e00ff */
        /* <DEDUP_REMOVED lines=19> */
.L_x_2744:
[----:B------:R-:W-:Y:S05]  /*fcf0*/  BSYNC B0 ;  /* 0x0000000000007941 */ /* 0x000fea0003800000 */
.L_x_2743:
[----:B------:R3:W-:Y:S02]  /*fd00*/  STS.128 [R233+0x2000], R8 ;  /* 0x00200008e9007388 */ /* 0x0007e40000000c00 */
.L_x_2740:
[----:B------:R-:W-:Y:S05]  /*fd10*/  BSYNC B1 ;  /* 0x0000000000017941 */ /* 0x000fea0003800000 */
.L_x_2739:
[----:B------:R-:W-:Y:S01]  /*fd20*/  VIADD R15, R228, 0x10 ;  /* 0x00000010e40f7836 */ /* 0x000fe20000000000 */
[----:B------:R-:W-:Y:S04]  /*fd30*/  BSSY B1, `(.L_x_2745) ;  /* 0x00000b9000017945 */ /* 0x000fe80003800000 */
[----:B------:R-:W-:-:S04]  /*fd40*/  ISETP.GE.AND P0, PT, R15, R13, PT ;  /* 0x0000000d0f00720c */ /* 0x000fc80003f06270 */
[----:B------:R-:W-:-:S13]  /*fd50*/  ISETP.LT.OR P0, PT, R65, -0x87, P0 ;  /* 0xffffff794100780c */ /* 0x000fda0000701670 */
[----:B------:R-:W-:Y:S05]  /*fd60*/  @P0 BRA `(.L_x_2746) ;  /* 0x0000000800d40947 */ /* 0x000fea0003800000 */
[----:B---3--:R3:W5:Y:S04]  /*fd70*/  LDG.E.128 R8, desc[UR6][R34.64+0x80] ;  /* 0x0000800622087981 */ /* 0x008768000c1e1d00 */
[----:B--2---:R3:W5:Y:S01]  /*fd80*/  LDG.E.128 R28, desc[UR6][R34.64] ;  /* 0x00000006221c7981 */ /* 0x004762000c1e1d00 */
        /* <DEDUP_REMOVED lines=11> */
[----:B----4-:R-:W-:Y:S01]  /*fe40*/  IADD3 R21, P1, R0, R2, RZ ;  /* 0x0000000200157210 */ /* 0x010fe20007f3e0ff */
[----:B------:R-:W-:-:S03]  /*fe50*/  IMAD.WIDE R4, R5, 0x2, R34 ;  /* 0x0000000205047825 */ /* 0x000fc600078e0222 */
[----:B------:R-:W-:Y:S02]  /*fe60*/  LEA.HI.X.SX32 R0, R0, R3, 0x1, P1 ;  /* 0x0000000300007211 */ /* 0x000fe400008f0eff */
[C---:B------:R-:W-:Y:S01]  /*fe70*/  LEA R20, P1, R21.reuse, UR8, 0x1 ;  /* 0x0000000815147c11 */ /* 0x040fe2000f8208ff */
[----:B------:R-:W-:Y:S01]  /*fe80*/  IMAD.MOV.U32 R12, RZ, RZ, RZ ;  /* 0x000000ffff0c7224 */ /* 0x000fe200078e00ff */
[----:B------:R-:W2:Y:S02]  /*fe90*/  LDG.E.128 R4, desc[UR6][R4.64] ;  /* 0x0000000604047981 */ /* 0x000ea4000c1e1d00 */
        /* <DEDUP_REMOVED lines=9> */
[----:B---3--:R-:W3:Y:S01]  /*ff30*/  LDG.E.128 R24, desc[UR6][R24.64] ;  /* 0x0000000618187981 */ /* 0x008ee2000c1e1d00 */
        /* <DEDUP_REMOVED lines=11> */
[----:B-1----:R-:W-:Y:S01]  /*fff0*/  LOP3.LUT R40, R5, 0xffff0000, RZ, 0xc0, !PT ;  /* 0xffff000005287812 */ /* 0x002fe200078ec0ff */
        /* <DEDUP_REMOVED lines=9> */
[----:B------:R-:W-:-:S02]  /*10090*/  LOP3.LUT R21, R22, 0xffff0000, RZ, 0xc0, !PT ;  /* 0xffff000016157812 */ /* 0x000fc400078ec0ff */
        /* <DEDUP_REMOVED lines=15> */
[C---:B---3--:R-:W-:Y:S01]  /*10190*/  IMAD.U32 R20, R25.reuse, 0x10000, RZ ;  /* 0x0001000019147824 */ /* 0x048fe200078e00ff */
[----:B------:R-:W-:Y:S01]  /*101a0*/  LOP3.LUT R40, R25, 0xffff0000, RZ, 0xc0, !PT ;  /* 0xffff000019287812 */ /* 0x000fe200078ec0ff */
[----:B------:R-:W-:Y:S01]  /*101b0*/  FMUL R39, R39, R22 ;  /* 0x0000001627277220 */ /* 0x000fe20000400000 */
        /* <DEDUP_REMOVED lines=20> */
.L_x_2748:
[----:B------:R-:W-:Y:S05]  /*10300*/  BSYNC B0 ;  /* 0x0000000000007941 */ /* 0x000fea0003800000 */
.L_x_2747:
[----:B-----5:R2:W-:Y:S01]  /*10310*/  STS.128 [R233+0x800], R28 ;  /* 0x0008001ce9007388 */ /* 0x0205e20000000c00 */
        /* <DEDUP_REMOVED lines=14> */
[----:B----4-:R-:W-:Y:S02]  /*10400*/  LEA.HI.X.SX32 R21, R4, R3, 0x1, P1 ;  /* 0x0000000304157211 */ /* 0x010fe400008f0eff */
[C---:B------:R-:W-:Y:S01]  /*10410*/  LEA R20, P1, R0.reuse, UR8, 0x1 ;  /* 0x0000000800147c11 */ /* 0x040fe2000f8208ff */
[----:B------:R-:W-:Y:S01]  /*10420*/  IMAD.MOV.U32 R12, RZ, RZ, RZ ;  /* 0x000000ffff0c7224 */ /* 0x000fe200078e00ff */
[----:B------:R-:W4:Y:S02]  /*10430*/  LDG.E.128 R4, desc[UR6][R6.64+0x80] ;  /* 0x0000800606047981 */ /* 0x000f24000c1e1d00 */
[----:B------:R-:W-:Y:S01]  /*10440*/  LEA.HI.X R21, R0, UR9, R21, 0x1, P1 ;  /* 0x0000000900157c11 */ /* 0x000fe200088f0c15 */
[----:B------:R-:W-:Y:S01]  /*10450*/  ULDC.64 UR8, c[0x0][0x358] ;  /* 0x0000d60000087ab9 */ /* 0x000fe20000000a00 */
[----:B------:R-:W-:-:S04]  /*10460*/  @P0 SHF.R.S32.HI R0, RZ, 0x1, R146 ;  /* 0x00000001ff000819 */ /* 0x000fc80000011492 */
[----:B------:R-:W5:Y:S01]  /*10470*/  LDG.E.128 R20, desc[UR6][R20.64+0x80] ;  /* 0x0000800614147981 */ /* 0x000f62000c1e1d00 */
[----:B------:R-:W-:-:S05]  /*10480*/  @P0 IMAD.MOV R12, RZ, RZ, -R0 ;  /* 0x000000ffff0c0224 */ /* 0x000fca00078e0a00 */
[----:B------:R-:W-:-:S04]  /*10490*/  IADD3 R0, P1, R12, R2, RZ ;  /* 0x000000020c007210 */ /* 0x000fc80007f3e0ff */
[----:B------:R-:W-:Y:S02]  /*104a0*/  LEA.HI.X.SX32 R25, R12, R3, 0x1, P1 ;  /* 0x000000030c197211 */ /* 0x000fe400008f0eff */
[----:B------:R-:W-:-:S04]  /*104b0*/  LEA R24, P1, R0, UR8, 0x1 ;  /* 0x0000000800187c11 */ /* 0x000fc8000f8208ff */
[----:B------:R-:W-:-:S06]  /*104c0*/  LEA.HI.X R25, R0, UR9, R25, 0x1, P1 ;  /* 0x0000000900197c11 */ /* 0x000fcc00088f0c19 */
[----:B--2---:R-:W2:Y:S01]  /*104d0*/  LDG.E.128 R24, desc[UR6][R24.64+0x80] ;  /* 0x0000800618187981 */ /* 0x004ea2000c1e1d00 */
[C---:B------:R-:W-:Y:S01]  /*104e0*/  LOP3.LUT R0, R9.reuse, 0xffff0000, RZ, 0xc0, !PT ;  /* 0xffff000009007812 */ /* 0x040fe200078ec0ff */
[----:B------:R-:W-:Y:S01]  /*104f0*/  IMAD.U32 R28, R9, 0x10000, RZ ;  /* 0x00010000091c7824 */ /* 0x000fe200078e00ff */
[C---:B------:R-:W-:Y:S01]  /*10500*/  LOP3.LUT R9, R11.reuse, 0xffff0000, RZ, 0xc0, !PT ;  /* 0xffff00000b097812 */ /* 0x040fe200078ec0ff */
[----:B------:R-:W-:Y:S02]  /*10510*/  IMAD.U32 R30, R11, 0x10000, RZ ;  /* 0x000100000b1e7824 */ /* 0x000fe400078e00ff */
[C---:B------:R-:W-:Y:S01]  /*10520*/  IMAD.U32 R12, R8.reuse, 0x10000, RZ ;  /* 0x00010000080c7824 */ /* 0x040fe200078e00ff */
[----:B------:R-:W-:Y:S01]  /*10530*/  LOP3.LUT R8, R8, 0xffff0000, RZ, 0xc0, !PT ;  /* 0xffff000008087812 */ /* 0x000fe200078ec0ff */
[C---:B------:R-:W-:Y:S01]  /*10540*/  IMAD.U32 R14, R10.reuse, 0x10000, RZ ;  /* 0x000100000a0e7824 */ /* 0x040fe200078e00ff */
[----:B------:R-:W-:Y:S01]  /*10550*/  LOP3.LUT R10, R10, 0xffff0000, RZ, 0xc0, !PT ;  /* 0xffff00000a0a7812 */ /* 0x000fe200078ec0ff */
[C---:B----4-:R-:W-:Y:S01]  /*10560*/  IMAD.U32 R29, R4.reuse, 0x10000, RZ ;  /* 0x00010000041d7824 */ /* 0x050fe200078e00ff */
[----:B------:R-:W-:Y:S01]  /*10570*/  LOP3.LUT R11, R4, 0xffff0000, RZ, 0xc0, !PT ;  /* 0xffff0000040b7812 */ /* 0x000fe200078ec0ff */
[C---:B------:R-:W-:Y:S01]  /*10580*/  IMAD.U32 R4, R5.reuse, 0x10000, RZ ;  /* 0x0001000005047824 */ /* 0x040fe200078e00ff */
[----:B---3--:R-:W-:Y:S01]  /*10590*/  LOP3.LUT R34, R5, 0xffff0000, RZ, 0xc0, !PT ;  /* 0xffff000005227812 */ /* 0x008fe200078ec0ff */
[C---:B------:R-:W-:Y:S01]  /*105a0*/  IMAD.U32 R5, R7.reuse, 0x10000, RZ ;  /* 0x0001000007057824 */ /* 0x040fe200078e00ff */
[----:B------:R-:W-:Y:S01]  /*105b0*/  LOP3.LUT R36, R7, 0xffff0000, RZ, 0xc0, !PT ;  /* 0xffff000007247812 */ /* 0x000fe200078ec0ff */
[C---:B------:R-:W-:Y:S01]  /*105c0*/  IMAD.U32 R31, R6.reuse, 0x10000, RZ ;  /* 0x00010000061f7824 */ /* 0x040fe200078e00ff */
[----:B------:R-:W-:Y:S01]  /*105d0*/  LOP3.LUT R6, R6, 0xffff0000, RZ, 0xc0, !PT ;  /* 0xffff000006067812 */ /* 0x000fe200078ec0ff */
[C---:B-----5:R-:W-:Y:S01]  /*105e0*/  IMAD.U32 R35, R20.reuse, 0x10000, RZ ;  /* 0x0001000014237824 */ /* 0x060fe200078e00ff */
[----:B------:R-:W-:Y:S01]  /*105f0*/  LOP3.LUT R20, R20, 0xffff0000, RZ, 0xc0, !PT ;  /* 0xffff000014147812 */ /* 0x000fe200078ec0ff */
[C---:B------:R-:W-:Y:S01]  /*10600*/  IMAD.U32 R7, R21.reuse, 0x10000, RZ ;  /* 0x0001000015077824 */ /* 0x040fe200078e00ff */
[----:B------:R-:W-:Y:S01]  /*10610*/  LOP3.LUT R38, R21, 0xffff0000, RZ, 0xc0, !PT ;  /* 0xffff000015267812 */ /* 0x000fe200078ec0ff */
[C---:B------:R-:W-:Y:S01]  /*10620*/  IMAD.U32 R37, R22.reuse, 0x10000, RZ ;  /* 0x0001000016257824 */ /* 0x040fe200078e00ff */
[----:B------:R-:W-:-:S02]  /*10630*/  LOP3.LUT R21, R22, 0xffff0000, RZ, 0xc0, !PT ;  /* 0xffff000016157812 */ /* 0x000fc400078ec0ff */
        /* <DEDUP_REMOVED lines=16> */
[----:B--2---:R-:W-:Y:S02]  /*10740*/  IMAD.U32 R20, R24, 0x10000, RZ ;  /* 0x0001000018147824 */ /* 0x004fe400078e00ff */
[----:B------:R-:W-:Y:S01]  /*10750*/  FMUL R36, R36, R23 ;  /* 0x0000001724247220 */ /* 0x000fe20000400000 */
[----:B------:R-:W-:Y:S01]  /*10760*/  LOP3.LUT R6, R24, 0xffff0000, RZ, 0xc0, !PT ;  /* 0xffff000018067812 */ /* 0x000fe200078ec0ff */
[C---:B------:R-:W-:Y:S01]  /*10770*/  IMAD.U32 R4, R25.reuse, 0x10000, RZ ;  /* 0x0001000019047824 */ /* 0x040fe200078e00ff */
[C---:B------:R-:W-:Y:S01]  /*10780*/  LOP3.LUT R23, R26.reuse, 0xffff0000, RZ, 0xc0, !PT ;  /* 0xffff00001a177812 */ /* 0x040fe200078ec0ff */
[----:B------:R-:W-:Y:S01]  /*10790*/  IMAD.U32 R24, R26, 0x10000, RZ ;  /* 0x000100001a187824 */ /* 0x000fe200078e00ff */
        /* <DEDUP_REMOVED lines=16> */
.L_x_2750:
[----:B------:R-:W-:Y:S05]  /*108a0*/  BSYNC B0 ;  /* 0x0000000000007941 */ /* 0x000fea0003800000 */
.L_x_2749:
[----:B------:R1:W-:Y:S02]  /*108b0*/  STS.128 [R233+0x2800], R8 ;  /* 0x00280008e9007388 */ /* 0x0003e40000000c00 */
.L_x_2746:
[----:B------:R-:W-:Y:S05]  /*108c0*/  BSYNC B1 ;  /* 0x0000000000017941 */ /* 0x000fea0003800000 */
.L_x_2745:
[----:B------:R-:W-:Y:S01]  /*108d0*/  VIADD R14, R228, 0x20 ;  /* 0x00000020e40e7836 */ /* 0x000fe20000000000 */
[----:B------:R-:W-:Y:S04]  /*108e0*/  BSSY B1, `(.L_x_2751) ;  /* 0x00000ba000017945 */ /* 0x000fe80003800000 */
[----:B------:R-:W-:-:S04]  /*108f0*/  ISETP.GE.AND P0, PT, R14, R13, PT ;  /* 0x0000000d0e00720c */ /* 0x000fc80003f06270 */
[----:B------:R-:W-:-:S13]  /*10900*/  ISETP.LT.OR P0, PT, R65, -0x107, P0 ;  /* 0xfffffef94100780c */ /* 0x000fda0000701670 */
[----:B------:R-:W-:Y:S05]  /*10910*/  @P0 BRA `(.L_x_2752) ;  /* 0x0000000800d80947 */ /* 0x000fea0003800000 */
[----:B-1-3--:R1:W5:Y:S04]  /*10920*/  LDG.E.128 R8, desc[UR6][R32.64+0x80] ;  /* 0x0000800620087981 */ /* 0x00a368000c1e1d00 */
        /* <DEDUP_REMOVED lines=88> */
.L_x_2754:
[----:B------:R-:W-:Y:S05]  /*10eb0*/  BSYNC B0 ;  /* 0x0000000000007941 */ /* 0x000fea0003800000 */
.L_x_2753:
        /* <DEDUP_REMOVED lines=30> */
[----:B--2---:R-:W-:Y:S01]  /*110a0*/  IMAD.U32 R29, R9, 0x10000, RZ ;  /* 0x00010000091d7824 */ /* 0x004fe200078e00ff */
        /* <DEDUP_REMOVED lines=59> */
.L_x_2756:
[----:B------:R-:W-:Y:S05]  /*11460*/  BSYNC B0 ;  /* 0x0000000000007941 */ /* 0x000fea0003800000 */
.L_x_2755:
[----:B------:R3:W-:Y:S02]  /*11470*/  STS.128 [R233+0x3000], R8 ;  /* 0x00300008e9007388 */ /* 0x0007e40000000c00 */
.L_x_2752:
[----:B------:R-:W-:Y:S05]  /*11480*/  BSYNC B1 ;  /* 0x0000000000017941 */ /* 0x000fea0003800000 */
.L_x_2751:
[----:B------:R-:W-:-:S05]  /*11490*/  VIADD R0, R228, 0x30 ;  /* 0x00000030e4007836 */ /* 0x000fca0000000000 */
        /* <DEDUP_REMOVED lines=20> */
[----:B------:R-:W2:Y:S03]  /*115e0*/  LDG.E.128 R4, desc[UR6][R4.64] ;  /* 0x0000000604047981 */ /* 0x000ea6000c1e1d00 */
[----:B------:R-:W-:Y:S01]  /*115f0*/  LEA.HI.X R21, R13, UR9, R12, 0x1, P1 ;  /* 0x000000090d157c11 */ /* 0x000fe200088f0c0c */
[----:B------:R-:W-:Y:S01]  /*11600*/  IMAD.MOV.U32 R13, RZ, RZ, RZ ;  /* 0x000000ffff0d7224 */ /* 0x000fe200078e00ff */
[----:B------:R-:W-:Y:S01]  /*11610*/  @P0 SHF.R.S32.HI R12, RZ, 0x1, R146 ;  /* 0x00000001ff0c0819 */ /* 0x000fe20000011492 */
[----:B------:R-:W-:-:S03]  /*11620*/  ULDC.64 UR8, c[0x0][0x358] ;  /* 0x0000d60000087ab9 */ /* 0x000fc60000000a00 */
        /* <DEDUP_REMOVED lines=67> */
.L_x_2758:
[----:B------:R-:W-:Y:S05]  /*11a60*/  BSYNC B0 ;  /* 0x0000000000007941 */ /* 0x000fea0003800000 */
.L_x_2757:
[----:B-----5:R2:W-:Y:S01]  /*11a70*/  STS.128 [R233+0x1800], R28 ;  /* 0x0018001ce9007388 */ /* 0x0205e20000000c00 */
[----:B------:R-:W-:Y:S01]  /*11a80*/  IADD3 R16, R16, 0x40, RZ ;  /* 0x0000004010107810 */ /* 0x000fe20007ffe0ff */
[----:B------:R-:W-:Y:S03]  /*11a90*/  BSSY B0, `(.L_x_2759) ;  /* 0x0000058000007945 */ /* 0x000fe60003800000 */
[----:B------:R-:W-:-:S13]  /*11aa0*/  ISETP.GE.AND P0, PT, R16, UR5, PT ;  /* 0x0000000510007c0c */ /* 0x000fda000bf06270 */
[----:B------:R-:W-:Y:S05]  /*11ab0*/  @P0 BRA `(.L_x_2760) ;  /* 0x0000000400540947 */ /* 0x000fea0003800000 */
[----:B------:R-:W-:Y:S01]  /*11ac0*/  ISETP.GE.AND P0, PT, R16, R145, PT ;  /* 0x000000911000720c */ /* 0x000fe20003f06270 */
[----:B------:R-:W-:Y:S01]  /*11ad0*/  IMAD.MOV.U32 R4, RZ, RZ, RZ ;  /* 0x000000ffff047224 */ /* 0x000fe200078e00ff */
[----:B------:R-:W-:Y:S01]  /*11ae0*/  IADD3 R2, P1, R2, 0x40, RZ ;  /* 0x0000004002027810 */ /* 0x000fe20007f3e0ff */
[----:B------:R-:W-:-:S04]  /*11af0*/  ULDC.64 UR8, c[0x0][0x360] ;  /* 0x0000d80000087ab9 */ /* 0x000fc80000000a00 */
[----:B------:R-:W-:-:S06]  /*11b00*/  IMAD.X R3, RZ, RZ, R3, P1 ;  /* 0x000000ffff037224 */ /* 0x000fcc00008e0603 */
[--C-:B------:R-:W-:Y:S02]  /*11b10*/  @P0 SHF.R.S32.HI R5, RZ, 0x1, R146.reuse ;  /* 0x00000001ff050819 */ /* 0x100fe40000011492 */
[----:B------:R-:W-:-:S03]  /*11b20*/  @P0 SHF.R.S32.HI R6, RZ, 0x1, R146 ;  /* 0x00000001ff060819 */ /* 0x000fc60000011492 */
[----:B------:R-:W-:Y:S02]  /*11b30*/  @P0 IMAD.MOV R4, RZ, RZ, -R5 ;  /* 0x000000ffff040224 */ /* 0x000fe400078e0a05 */
[----:B------:R-:W-:-:S03]  /*11b40*/  @P0 IMAD.MOV R145, RZ, RZ, -R6 ;  /* 0x000000ffff910224 */ /* 0x000fc600078e0a06 */
[----:B------:R-:W-:Y:S01]  /*11b50*/  IADD3 R12, P1, R4, R2, RZ ;  /* 0x00000002040c7210 */ /* 0x000fe20007f3e0ff */
[----:B------:R-:W-:-:S03]  /*11b60*/  IMAD.WIDE R6, R145, 0x2, R18 ;  /* 0x0000000291067825 */ /* 0x000fc600078e0212 */
[----:B------:R-:W-:Y:S02]  /*11b70*/  LEA.HI.X.SX32 R13, R4, R3, 0x1, P1 ;  /* 0x00000003040d7211 */ /* 0x000fe400008f0eff */
[C---:B------:R-:W-:Y:S01]  /*11b80*/  LEA R16, P1, R12.reuse, UR8, 0x1 ;  /* 0x000000080c107c11 */ /* 0x040fe2000f8208ff */
[----:B------:R-:W3:Y:S01]  /*11b90*/  LDG.E.128 R4, desc[UR6][R6.64+0x80] ;  /* 0x0000800606047981 */ /* 0x000ee2000c1e1d00 */
[----:B------:R-:W-:Y:S02]  /*11ba0*/  @P0 SHF.R.S32.HI R146, RZ, 0x1, R146 ;  /* 0x00000001ff920819 */ /* 0x000fe40000011492 */
[----:B------:R-:W-:Y:S01]  /*11bb0*/  LEA.HI.X R17, R12, UR9, R13, 0x1, P1 ;  /* 0x000000090c117c11 */ /* 0x000fe200088f0c0d */
[----:B------:R-:W-:Y:S01]  /*11bc0*/  IMAD.MOV.U32 R12, RZ, RZ, RZ ;  /* 0x000000ffff0c7224 */ /* 0x000fe200078e00ff */
[----:B------:R-:W-:Y:S01]  /*11bd0*/  ULDC.64 UR8, c[0x0][0x358] ;  /* 0x0000d60000087ab9 */ /* 0x000fe20000000a00 */
[----:B------:R-:W-:-:S03]  /*11be0*/  @P0 IMAD.MOV R12, RZ, RZ, -R146 ;  /* 0x000000ffff0c0224 */ /* 0x000fc600078e0a92 */
[----:B-1----:R-:W5:Y:S02]  /*11bf0*/  LDG.E.128 R16, desc[UR6][R16.64] ;  /* 0x0000000610107981 */ /* 0x002f64000c1e1d00 */
[----:B------:R-:W-:-:S04]  /*11c00*/  IADD3 R2, P1, R12, R2, RZ ;  /* 0x000000020c027210 */ /* 0x000fc80007f3e0ff */
[----:B------:R-:W-:Y:S02]  /*11c10*/  LEA.HI.X.SX32 R3, R12, R3, 0x1, P1 ;  /* 0x000000030c037211 */ /* 0x000fe400008f0eff */
[----:B----4-:R-:W-:-:S04]  /*11c20*/  LEA R20, P1, R2, UR8, 0x1 ;  /* 0x0000000802147c11 */ /* 0x010fc8000f8208ff */
[----:B------:R-:W-:-:S06]  /*11c30*/  LEA.HI.X R21, R2, UR9, R3, 0x1, P1 ;  /* 0x0000000902157c11 */ /* 0x000fcc00088f0c03 */
[----:B------:R-:W4:Y:S01]  /*11c40*/  LDG.E.128 R20, desc[UR6][R20.64] ;  /* 0x0000000614147981 */ /* 0x000f22000c1e1d00 */
[C---:B------:R-:W-:Y:S01]  /*11c50*/  IMAD.U32 R12, R8.reuse, 0x10000, RZ ;  /* 0x00010000080c7824 */ /* 0x040fe200078e00ff */
        /* <DEDUP_REMOVED lines=12> */
[----:B--2---:R-:W-:Y:S01]  /*11d20*/  LOP3.LUT R29, R7, 0xffff0000, RZ, 0xc0, !PT ;  /* 0xffff0000071d7812 */ /* 0x004fe200078ec0ff */
[C---:B------:R-:W-:Y:S01]  /*11d30*/  IMAD.U32 R26, R6.reuse, 0x10000, RZ ;  /* 0x00010000061a7824 */ /* 0x040fe200078e00ff */
[----:B------:R-:W-:Y:S01]  /*11d40*/  LOP3.LUT R6, R6, 0xffff0000, RZ, 0xc0, !PT ;  /* 0xffff000006067812 */ /* 0x000fe200078ec0ff */
[C---:B-----5:R-:W-:Y:S01]  /*11d50*/  IMAD.U32 R28, R16.reuse, 0x10000, RZ ;  /* 0x00010000101c7824 */ /* 0x060fe200078e00ff */
        /* <DEDUP_REMOVED lines=43> */
.L_x_2760:
[----:B------:R-:W-:Y:S05]  /*12010*/  BSYNC B0 ;  /* 0x0000000000007941 */ /* 0x000fea0003800000 */
.L_x_2759:
[----:B------:R3:W-:Y:S01]  /*12020*/  STS.128 [R233+0x3800], R8 ;  /* 0x00380008e9007388 */ /* 0x0007e20000000c00 */
[----:B------:R-:W-:Y:S05]  /*12030*/  BRA `(.L_x_2734) ;  /* 0x0000000000a07947 */ /* 0x000fea0003800000 */
.L_x_2714:
[----:B------:R-:W-:Y:S02]  /*12040*/  IMAD.IADD R151, R226, 0x1, -R151 ;  /* 0x00000001e2977824 */ /* 0x000fe400078e0a97 */
[C---:B------:R-:W-:Y:S02]  /*12050*/  VIADD R15, R228.reuse, 0x10 ;  /* 0x00000010e40f7836 */ /* 0x040fe40000000000 */
[C---:B------:R-:W-:Y:S01]  /*12060*/  VIADD R14, R228.reuse, 0x20 ;  /* 0x00000020e40e7836 */ /* 0x040fe20000000000 */
[CC--:B------:R-:W-:Y:S01]  /*12070*/  ISETP.GE.AND P6, PT, R228.reuse, R151.reuse, PT ;  /* 0x00000097e400720c */ /* 0x0c0fe20003fc6270 */
[----:B------:R-:W-:Y:S01]  /*12080*/  VIADD R0, R228, 0x30 ;  /* 0x00000030e4007836 */ /* 0x000fe20000000000 */
[-C--:B------:R-:W-:Y:S02]  /*12090*/  ISETP.GE.AND P5, PT, R15, R151.reuse, PT ;  /* 0x000000970f00720c */ /* 0x080fe40003fa6270 */
[-C--:B------:R-:W-:Y:S02]  /*120a0*/  ISETP.GE.AND P4, PT, R14, R151.reuse, PT ;  /* 0x000000970e00720c */ /* 0x080fe40003f86270 */
[----:B------:R-:W-:-:S07]  /*120b0*/  ISETP.GE.AND P3, PT, R0, R151, PT ;  /* 0x000000970000720c */ /* 0x000fce0003f66270 */
[----:B------:R-:W1:Y:S02]  /*120c0*/  @!P6 LDC.64 R10, c[0x0][0x210] ;  /* 0x00008400ff0aeb82 */ /* 0x000e640000000a00 */
[-C--:B------:R-:W-:Y:S02]  /*120d0*/  @!P5 IADD3 R19, P1, R19, R154.reuse, RZ ;  /* 0x0000009a1313d210 */ /* 0x080fe40007f3e0ff */
[----:B------:R-:W-:Y:S02]  /*120e0*/  @!P4 LEA R16, P0, R2, R154, 0x5 ;  /* 0x0000009a0210c211 */ /* 0x000fe400078028ff */
[----:B----4-:R-:W-:Y:S02]  /*120f0*/  @!P3 IMAD.MOV.U32 R20, RZ, RZ, R154 ;  /* 0x000000ffff14b224 */ /* 0x010fe400078e009a */
[----:B------:R-:W2:Y:S01]  /*12100*/  @!P5 LDC.64 R8, c[0x0][0x210] ;  /* 0x00008400ff08db82 */ /* 0x000ea20000000a00 */
[--C-:B------:R-:W-:Y:S02]  /*12110*/  @!P3 IMAD.MOV.U32 R21, RZ, RZ, R157.reuse ;  /* 0x000000ffff15b224 */ /* 0x100fe400078e009d */
[----:B------:R-:W-:-:S02]  /*12120*/  @!P5 IMAD.X R18, R13, 0x1, R157, P1 ;  /* 0x000000010d12d824 */ /* 0x000fc400008e069d */
[----:B------:R-:W-:Y:S02]  /*12130*/  @!P3 IMAD R12, R3, 0x30, RZ ;  /* 0x00000030030cb824 */ /* 0x000fe400078e02ff */
[C---:B------:R-:W-:Y:S01]  /*12140*/  @!P3 IMAD.WIDE.U32 R20, R2.reuse, 0x30, R20 ;  /* 0x000000300214b825 */ /* 0x040fe200078e0014 */
[----:B------:R-:W3:Y:S01]  /*12150*/  @!P4 LDC.64 R6, c[0x0][0x210] ;  /* 0x00008400ff06cb82 */ /* 0x000ee20000000a00 */
[----:B------:R-:W-:Y:S02]  /*12160*/  @!P4 LEA.HI.X R2, R2, R157, R3, 0x5, P0 ;  /* 0x0000009d0202c211 */ /* 0x000fe400000f2c03 */
[----:B------:R-:W-:-:S05]  /*12170*/  @!P3 IMAD.IADD R12, R21, 0x1, R12 ;  /* 0x00000001150cb824 */ /* 0x000fca00078e020c */
[----:B------:R-:W4:Y:S01]  /*12180*/  @!P3 LDC.64 R4, c[0x0][0x210] ;  /* 0x00008400ff04bb82 */ /* 0x000f220000000a00 */
[----:B-1----:R-:W-:-:S04]  /*12190*/  @!P6 LEA R10, P2, R154, R10, 0x1 ;  /* 0x0000000a9a0ae211 */ /* 0x002fc800078408ff */
[----:B------:R-:W-:Y:S02]  /*121a0*/  @!P6 LEA.HI.X R11, R154, R11, R157, 0x1, P2 ;  /* 0x0000000b9a0be211 */ /* 0x000fe400010f0c9d */
[----:B--2---:R-:W-:-:S03]  /*121b0*/  @!P5 LEA R8, P1, R19, R8, 0x1 ;  /* 0x000000081308d211 */ /* 0x004fc600078208ff */
[----:B------:R-:W-:Y:S01]  /*121c0*/  @!PT LDS RZ, [RZ] ;  /* 0x00000000fffff984 */ /* 0x000fe20000000800 */
[----:B------:R-:W-:Y:S01]  /*121d0*/  @!PT LDS RZ, [RZ] ;  /* 0x00000000fffff984 */ /* 0x000fe20000000800 */
[----:B------:R-:W-:Y:S01]  /*121e0*/  @!PT LDS RZ, [RZ] ;  /* 0x00000000fffff984 */ /* 0x000fe20000000800 */
[----:B------:R1:W-:Y:S01]  /*121f0*/  @!P6 LDGSTS.E.BYPASS.LTC128B.128 [R233], desc[UR6][R10.64] ;  /* 0x000000000ae9efae */ /* 0x0003e2000b901d46 */
[----:B------:R-:W-:-:S03]  /*12200*/  @!P5 LEA.HI.X R9, R19, R9, R18, 0x1, P1 ;  /* 0x000000091309d211 */ /* 0x000fc600008f0c12 */
[----:B------:R1:W-:Y:S01]  /*12210*/  @!P6 LDGSTS.E.BYPASS.LTC128B.128 [R233+0x2000], desc[UR6][R10.64+0x80] ;  /* 0x020000800ae9efae */ /* 0x0003e2000b901d46 */
[----:B---3--:R-:W-:-:S03]  /*12220*/  @!P4 LEA R6, P1, R16, R6, 0x1 ;  /* 0x000000061006c211 */ /* 0x008fc600078208ff */
[----:B------:R1:W-:Y:S01]  /*12230*/  @!P5 LDGSTS.E.BYPASS.LTC128B.128 [R233+0x800], desc[UR6][R8.64] ;  /* 0x0080000008e9dfae */ /* 0x0003e2000b901d46 */
[----:B------:R-:W-:-:S03]  /*12240*/  @!P4 LEA.HI.X R7, R16, R7, R2, 0x1, P1 ;  /* 0x000000071007c211 */ /* 0x000fc600008f0c02 */
[----:B------:R1:W-:Y:S01]  /*12250*/  @!P5 LDGSTS.E.BYPASS.LTC128B.128 [R233+0x2800], desc[UR6][R8.64+0x80] ;  /* 0x0280008008e9dfae */ /* 0x0003e2000b901d46 */
[----:B----4-:R-:W-:-:S03]  /*12260*/  @!P3 LEA R4, P0, R20, R4, 0x1 ;  /* 0x000000041404b211 */ /* 0x010fc600078008ff */
[----:B------:R1:W-:Y:S01]  /*12270*/  @!P4 LDGSTS.E.BYPASS.LTC128B.128 [R233+0x1000], desc[UR6][R6.64] ;  /* 0x0100000006e9cfae */ /* 0x0003e2000b901d46 */
[----:B------:R-:W-:-:S03]  /*12280*/  @!P3 LEA.HI.X R5, R20, R5, R12, 0x1, P0 ;  /* 0x000000051405b211 */ /* 0x000fc600000f0c0c */
[----:B------:R1:W-:Y:S04]  /*12290*/  @!P4 LDGSTS.E.BYPASS.LTC128B.128 [R233+0x3000], desc[UR6][R6.64+0x80] ;  /* 0x0300008006e9cfae */ /* 0x0003e8000b901d46 */
[----:B------:R1:W-:Y:S04]  /*122a0*/  @!P3 LDGSTS.E.BYPASS.LTC128B.128 [R233+0x1800], desc[UR6][R4.64] ;  /* 0x0180000004e9bfae */ /* 0x0003e8000b901d46 */
[----:B------:R1:W-:Y:S02]  /*122b0*/  @!P3 LDGSTS.E.BYPASS.LTC128B.128 [R233+0x3800], desc[UR6][R4.64+0x80] ;  /* 0x0380008004e9bfae */ /* 0x0003e4000b901d46 */
.L_x_2734:
[----:B------:R-:W-:Y:S05]  /*122c0*/  BSYNC B2 ;  /* 0x0000000000027941 */ /* 0x000fea0003800000 */
.L_x_2713:
[----:B------:R-:W-:Y:S01]  /*122d0*/  LEA R51, R53, 0xffffff80, 0x7 ;  /* 0xffffff8035337811 */ /* 0x000fe200078e38ff */
[C---:B--2-4-:R-:W-:Y:S02]  /*122e0*/  VIADD R22, R228.reuse, 0x40 ;  /* 0x00000040e4167836 */ /* 0x054fe40000000000 */
[----:B------:R-:W-:Y:S02]  /*122f0*/  VIADD R20, R228, 0x50 ;  /* 0x00000050e4147836 */ /* 0x000fe40000000000 */
[----:B------:R-:W-:Y:S02]  /*12300*/  IMAD.IADD R17, R66, 0x1, -R51 ;  /* 0x0000000142117824 */ /* 0x000fe400078e0a33 */
[C---:B-1-3--:R-:W-:Y:S02]  /*12310*/  VIADD R18, R228.reuse, 0x60 ;  /* 0x00000060e4127836 */ /* 0x04afe40000000000 */
[C---:B------:R-:W-:Y:S01]  /*12320*/  VIADD R16, R228.reuse, 0x70 ;  /* 0x00000070e4107836 */ /* 0x040fe20000000000 */
[-C--:B------:R-:W-:Y:S01]  /*12330*/  ISETP.GE.AND P0, PT, R15, R17.reuse, PT ;  /* 0x000000110f00720c */ /* 0x080fe20003f06270 */
[----:B------:R-:W-:Y:S01]  /*12340*/  IMAD.SHL.U32 R147, R147, 0x40, RZ ;  /* 0x0000004093937824 */ /* 0x000fe200078e00ff */
[-C--:B------:R-:W-:Y:S01]  /*12350*/  ISETP.GE.AND P2, PT, R228, R17.reuse, PT ;  /* 0x00000011e400720c */ /* 0x080fe20003f46270 */
[----:B------:R-:W-:Y:S01]  /*12360*/  IMAD.SHL.U32 R49, R68, 0x40, RZ ;  /* 0x0000004044317824 */ /* 0x000fe200078e00ff */
[----:B------:R-:W-:-:S02]  /*12370*/  ISETP.GE.AND P6, PT, R14, R17, PT ;  /* 0x000000110e00720c */ /* 0x000fc40003fc6270 */
[-C--:B------:R-:W-:Y:S02]  /*12380*/  ISETP.GE.AND P5, PT, R0, R17.reuse, PT ;  /* 0x000000110000720c */ /* 0x080fe40003fa6270 */
[-C--:B------:R-:W-:Y:S02]  /*12390*/  ISETP.GE.AND P4, PT, R22, R17.reuse, PT ;  /* 0x000000111600720c */ /* 0x080fe40003f86270 */
[----:B------:R-:W-:Y:S02]  /*123a0*/  ISETP.GE.AND P3, PT, R20, R17, PT ;  /* 0x000000111400720c */ /* 0x000fe40003f66270 */
[----:B------:R-:W-:Y:S02]  /*123b0*/  LOP3.LUT R147, R147, 0x1c0, RZ, 0xc0, !PT ;  /* 0x000001c093937812 */ /* 0x000fe400078ec0ff */
[C---:B------:R-:W-:Y:S01]  /*123c0*/  @!P0 LEA R24, P1, R138.reuse, R222, 0x1 ;  /* 0x000000de8a188211 */ /* 0x040fe200078208ff */
[----:B------:R-:W-:Y:S01]  /*123d0*/  @!PT LDS RZ, [RZ] ;  /* 0x00000000fffff984 */ /* 0x000fe20000000800 */
[----:B------:R-:W-:Y:S01]  /*123e0*/  @!PT LDS RZ, [RZ] ;  /* 0x00000000fffff984 */ /* 0x000fe20000000800 */
[----:B------:R-:W-:Y:S01]  /*123f0*/  @!PT LDS RZ, [RZ] ;  /* 0x00000000fffff984 */ /* 0x000fe20000000800 */
[----:B------:R-:W-:Y:S01]  /*12400*/  @!P2 LDGSTS.E.BYPASS.LTC128B.128 [R233+0x4000], desc[UR6][R222.64] ;  /* 0x04000000dee9afae */ /* 0x000fe2000b901d46 */
[----:B------:R-:W-:Y:S01]  /*12410*/  LOP3.LUT R49, R49, 0xfffffe00, RZ, 0xc0, !PT ;  /* 0xfffffe0031317812 */ /* 0x000fe200078ec0ff */
[----:B------:R-:W1:Y:S01]  /*12420*/  @!P6 LDC.64 R4, c[0x0][0x248] ;  /* 0x00009200ff04eb82 */ /* 0x000e620000000a00 */
[----:B------:R-:W-:Y:S01]  /*12430*/  @!P0 LEA.HI.X R25, R138, R223, R139, 0x1, P1 ;  /* 0x000000df8a198211 */ /* 0x000fe200008f0c8b */
[----:B------:R-:W-:Y:S01]  /*12440*/  @!P2 LDGSTS.E.BYPASS.LTC128B.128 [R233+0x8000], desc[UR6][R222.64+0x80] ;  /* 0x08000080dee9afae */ /* 0x000fe2000b901d46 */
[----:B------:R-:W-:-:S02]  /*12450*/  ISETP.GE.AND P2, PT, R18, R17, PT ;  /* 0x000000111200720c */ /* 0x000fc40003f46270 */
[----:B------:R-:W-:Y:S01]  /*12460*/  ISETP.GE.AND P1, PT, R16, R17, PT ;  /* 0x000000111000720c */ /* 0x000fe20003f26270 */
[----:B------:R-:W-:Y:S02]  /*12470*/  @!P0 LDGSTS.E.BYPASS.LTC128B.128 [R233+0x4800], desc[UR6][R24.64] ;  /* 0x0480000018e98fae */ /* 0x000fe4000b901d46 */
[----:B------:R-:W2:Y:S02]  /*12480*/  @!P5 LDC.64 R2, c[0x0][0x248] ;  /* 0x00009200ff02db82 */ /* 0x000ea40000000a00 */
[----:B------:R3:W-:Y:S06]  /*12490*/  @!P0 LDGSTS.E.BYPASS.LTC128B.128 [R233+0x8800], desc[UR6][R24.64+0x80] ;  /* 0x0880008018e98fae */ /* 0x0007ec000b901d46 */
[----:B------:R-:W4:Y:S08]  /*124a0*/  @!P4 LDC.64 R12, c[0x0][0x248] ;  /* 0x00009200ff0ccb82 */ /* 0x000f300000000a00 */
[----:B------:R-:W5:Y:S01]  /*124b0*/  @!P3 LDC.64 R10, c[0x0][0x248] ;  /* 0x00009200ff0abb82 */ /* 0x000f620000000a00 */
[----:B-1----:R-:W-:-:S04]  /*124c0*/  @!P6 LEA R26, P0, R4, R222, 0x6 ;  /* 0x000000de041ae211 */ /* 0x002fc800078030ff */
[----:B------:R-:W-:-:S03]  /*124d0*/  @!P6 LEA.HI.X R27, R4, R223, R5, 0x6, P0 ;  /* 0x000000df041be211 */ /* 0x000fc600000f3405 */
[----:B------:R-:W1:Y:S01]  /*124e0*/  @!P2 LDC.64 R8, c[0x0][0x248] ;  /* 0x00009200ff08ab82 */ /* 0x000e620000000a00 */
[----:B--2---:R-:W-:Y:S01]  /*124f0*/  @!P5 IMAD.WIDE.U32 R28, R2, 0x60, R222 ;  /* 0x00000060021cd825 */ /* 0x004fe200078e00de */
[----:B------:R-:W-:Y:S03]  /*12500*/  @!P6 LDGSTS.E.BYPASS.LTC128B.128 [R233+0x5000], desc[UR6][R26.64] ;  /* 0x050000001ae9efae */ /* 0x000fe6000b901d46 */
[----:B------:R-:W-:Y:S01]  /*12510*/  @!P5 IMAD R3, R3, 0x60, RZ ;  /* 0x000000600303d824 */ /* 0x000fe200078e02ff */
[----:B------:R-:W-:Y:S01]  /*12520*/  @!P6 LDGSTS.E.BYPASS.LTC128B.128 [R233+0x9000], desc[UR6][R26.64+0x80] ;  /* 0x090000801ae9efae */ /* 0x000fe2000b901d46 */
[----:B------:R-:W-:Y:S01]  /*12530*/  ISETP.GE.AND P6, PT, R14, R17, PT ;  /* 0x000000110e00720c */ /* 0x000fe20003fc6270 */
[----:B------:R-:W3:Y:S01]  /*12540*/  @!P1 LDC.64 R6, c[0x0][0x248] ;  /* 0x00009200ff069b82 */ /* 0x000ee20000000a00 */
[----:B----4-:R-:W-:Y:S01]  /*12550*/  @!P4 LEA R2, P0, R12, R222, 0x7 ;  /* 0x000000de0c02c211 */ /* 0x010fe200078038ff */
[----:B------:R-:W-:-:S03]  /*12560*/  @!P5 IMAD.IADD R29, R3, 0x1, R29 ;  /* 0x00000001031dd824 */ /* 0x000fc600078e021d */
[----:B------:R-:W-:Y:S02]  /*12570*/  @!P4 LEA.HI.X R3, R12, R223, R13, 0x7, P0 ;  /* 0x000000df0c03c211 */ /* 0x000fe400000f3c0d */
[----:B------:R-:W-:Y:S01]  /*12580*/  @!P5 LDGSTS.E.BYPASS.LTC128B.128 [R233+0x5800], desc[UR6][R28.64] ;  /* 0x058000001ce9dfae */ /* 0x000fe2000b901d46 */
[--C-:B-----5:R-:W-:Y:S01]  /*12590*/  @!P3 IMAD.WIDE.U32 R4, R10, 0xa0, R222.reuse ;  /* 0x000000a00a04b825 */ /* 0x120fe200078e00de */
[-C--:B------:R-:W-:Y:S02]  /*125a0*/  ISETP.GE.AND P0, PT, R15, R17.reuse, PT ;  /* 0x000000110f00720c */ /* 0x080fe40003f06270 */
[----:B------:R-:W-:Y:S01]  /*125b0*/  @!P5 LDGSTS.E.BYPASS.LTC128B.128 [R233+0x9800], desc[UR6][R28.64+0x80] ;  /* 0x098000801ce9dfae */ /* 0x000fe2000b901d46 */
[----:B------:R-:W-:Y:S01]  /*125c0*/  @!P3 IMAD R11, R11, 0xa0, RZ ;  /* 0x000000a00b0bb824 */ /* 0x000fe200078e02ff */
[----:B------:R-:W-:Y:S01]  /*125d0*/  ISETP.GE.AND P5, PT, R0, R17, PT ;  /* 0x000000110000720c */ /* 0x000fe20003fa6270 */
[----:B------:R-:W-:Y:S01]  /*125e0*/  IMAD.SHL.U32 R10, R67, 0x40, RZ ;  /* 0x00000040430a7824 */ /* 0x000fe200078e00ff */
[----:B------:R-:W-:Y:S01]  /*125f0*/  @!P4 LDGSTS.E.BYPASS.LTC128B.128 [R233+0x6000], desc[UR6][R2.64] ;  /* 0x0600000002e9cfae */ /* 0x000fe2000b901d46 */
[----:B-1----:R-:W-:-:S03]  /*12600*/  @!P2 IMAD.WIDE.U32 R12, R8, 0xc0, R222 ;  /* 0x000000c0080ca825 */ /* 0x002fc600078e00de */
[----:B------:R1:W-:Y:S01]  /*12610*/  @!P4 LDGSTS.E.BYPASS.LTC128B.128 [R233+0xa000], desc[UR6][R2.64+0x80] ;  /* 0x0a00008002e9cfae */ /* 0x0003e2000b901d46 */
[----:B------:R-:W-:Y:S01]  /*12620*/  @!P2 IMAD R9, R9, 0xc0, RZ ;  /* 0x000000c00909a824 */ /* 0x000fe200078e02ff */
[----:B------:R-:W-:Y:S01]  /*12630*/  ISETP.GE.AND P4, PT, R22, R17, PT ;  /* 0x000000111600720c */ /* 0x000fe20003f86270 */
[----:B------:R-:W-:Y:S01]  /*12640*/  @!P3 IMAD.IADD R5, R11, 0x1, R5 ;  /* 0x000000010b05b824 */ /* 0x000fe200078e0205 */
[----:B------:R-:W-:Y:S01]  /*12650*/  LOP3.LUT R10, R10, 0x1c0, RZ, 0xc0, !PT ;  /* 0x000001c00a0a7812 */ /* 0x000fe200078ec0ff */
[----:B---3--:R-:W-:-:S03]  /*12660*/  @!P1 IMAD.WIDE.U32 R24, R6, 0xe0, R222 ;  /* 0x000000e006189825 */ /* 0x008fc600078e00de */
[----:B------:R-:W-:Y:S01]  /*12670*/  @!P3 LDGSTS.E.BYPASS.LTC128B.128 [R233+0x6800], desc[UR6][R4.64] ;  /* 0x0680000004e9bfae */ /* 0x000fe2000b901d46 */
[----:B------:R-:W-:Y:S02]  /*12680*/  @!P1 IMAD R7, R7, 0xe0, RZ ;  /* 0x000000e007079824 */ /* 0x000fe400078e02ff */
[----:B------:R-:W-:Y:S01]  /*12690*/  @!P2 IMAD.IADD R13, R9, 0x1, R13 ;  /* 0x00000001090da824 */ /* 0x000fe200078e020d */
[----:B------:R2:W-:Y:S01]  /*126a0*/  @!P3 LDGSTS.E.BYPASS.LTC128B.128 [R233+0xa800], desc[UR6][R4.64+0x80] ;  /* 0x0a80008004e9bfae */ /* 0x0005e2000b901d46 */
[----:B------:R-:W-:Y:S01]  /*126b0*/  @!P1 IMAD.IADD R25, R7, 0x1, R25 ;  /* 0x0000000107199824 */ /* 0x000fe200078e0219 */
[----:B------:R-:W3:Y:S01]  /*126c0*/  @!P6 LDC.64 R8, c[0x0][0x250] ;  /* 0x00009400ff08eb82 */ /* 0x000ee20000000a00 */
[----:B------:R-:W-:Y:S01]  /*126d0*/  ISETP.GE.AND P3, PT, R20, R17, PT ;  /* 0x000000111400720c */ /* 0x000fe20003f66270 */
[----:B------:R-:W-:Y:S01]  /*126e0*/  @!P2 LDGSTS.E.BYPASS.LTC128B.128 [R233+0x7000], desc[UR6][R12.64] ;  /* 0x070000000ce9afae */ /* 0x000fe2000b901d46 */
[----:B------:R-:W-:-:S03]  /*126f0*/  IMAD.SHL.U32 R11, R228, 0x8, RZ ;  /* 0x00000008e40b7824 */ /* 0x000fc600078e00ff */
[----:B------:R4:W-:Y:S01]  /*12700*/  @!P2 LDGSTS.E.BYPASS.LTC128B.128 [R233+0xb000], desc[UR6][R12.64+0x80] ;  /* 0x0b0000800ce9afae */ /* 0x0009e2000b901d46 */
[-C--:B------:R-:W-:Y:S01]  /*12710*/  ISETP.GE.AND P2, PT, R18, R17.reuse, PT ;  /* 0x000000111200720c */ /* 0x080fe20003f46270 */
[----:B------:R-:W5:Y:S01]  /*12720*/  @!P5 LDC.64 R6, c[0x0][0x250] ;  /* 0x00009400ff06db82 */ /* 0x000f620000000a00 */
[----:B------:R-:W-:Y:S01]  /*12730*/  LOP3.LUT R11, R10, 0x8, R11, 0xf8, !PT ;  /* 0x000000080a0b7812 */ /* 0x000fe200078ef80b */
[----:B------:R-:W-:Y:S01]  /*12740*/  @!P1 LDGSTS.E.BYPASS.LTC128B.128 [R233+0x7800], desc[UR6][R24.64] ;  /* 0x0780000018e99fae */ /* 0x000fe2000b901d46 */
[----:B------:R-:W-:Y:S01]  /*12750*/  SHF.R.U32.HI R10, RZ, 0x3, R10 ;  /* 0x00000003ff0a7819 */ /* 0x000fe2000001160a */
[----:B-1----:R-:W-:Y:S02]  /*12760*/  IMAD.U32 R3, RZ, RZ, UR13 ;  /* 0x0000000dff037e24 */ /* 0x002fe4000f8e00ff */
[----:B------:R-:W-:Y:S01]  /*12770*/  @!P1 LDGSTS.E.BYPASS.LTC128B.128 [R233+0xb800], desc[UR6][R24.64+0x80] ;  /* 0x0b80008018e99fae */ /* 0x000fe2000b901d46 */
[----:B------:R-:W-:Y:S02]  /*12780*/  ISETP.GE.AND P1, PT, R228, R17, PT ;  /* 0x00000011e400720c */ /* 0x000fe40003f26270 */
[----:B------:R-:W-:Y:S01]  /*12790*/  LOP3.LUT R11, R11, R10, RZ, 0x3c, !PT ;  /* 0x0000000a0b0b7212 */ /* 0x000fe200078e3cff */
[----:B------:R-:W0:Y:S01]  /*127a0*/  LDGDEPBAR ;  /* 0x00000000000079af */ /* 0x000e220000000000 */
[----:B--2---:R-:W-:-:S02]  /*127b0*/  IMAD.U32 R4, RZ, RZ, UR12 ;  /* 0x0000000cff047e24 */ /* 0x004fc4000f8e00ff */
[----:B------:R-:W-:Y:S02]  /*127c0*/  IMAD.U32 R5, RZ, RZ, UR13 ;  /* 0x0000000dff057e24 */ /* 0x000fe4000f8e00ff */
[----:B-----5:R-:W-:Y:S01]  /*127d0*/  @!P5 IMAD R10, R7, 0x60, RZ ;  /* 0x00000060070ad824 */ /* 0x020fe200078e02ff */
[----:B----4-:R-:W-:-:S04]  /*127e0*/  SHF.R.S32.HI R13, RZ, 0x4, R148 ;  /* 0x00000004ff0d7819 */ /* 0x010fc80000011494 */
[----:B------:R-:W-:-:S04]  /*127f0*/  LEA.HI R0, R148, R13, RZ, 0x1 ;  /* 0x0000000d94007211 */ /* 0x000fc800078f08ff */
[----:B------:R-:W-:Y:S01]  /*12800*/  LOP3.LUT R0, R0, 0xfffffffe, RZ, 0xc0, !PT ;  /* 0xfffffffe00007812 */ /* 0x000fe200078ec0ff */
[----:B------:R-:W-:-:S04]  /*12810*/  DEPBAR.LE SB0, 0x0 ;  /* 0x000080000000791a */ /* 0x000fc80000000000 */
[----:B------:R-:W-:Y:S01]  /*12820*/  BAR.SYNC.DEFER_BLOCKING 0x0 ;  /* 0x0000000000007b1d */ /* 0x000fe20000010000 */
[----:B------:R-:W-:-:S04]  /*12830*/  IMAD.IADD R0, R13, 0x1, -R0 ;  /* 0x000000010d007824 */ /* 0x000fc800078e0a00 */
[C---:B------:R-:W-:Y:S02]  /*12840*/  IMAD R220, R0.reuse, 0x200, R11 ;  /* 0x0000020000dc7824 */ /* 0x040fe400078e020b */
[----:B------:R-:W-:-:S03]  /*12850*/  IMAD.SHL.U32 R0, R0, 0x8, RZ ;  /* 0x0000000800007824 */ /* 0x000fc600078e00ff */
[----:B------:R-:W-:Y:S02]  /*12860*/  LEA R220, R220, UR4, 0x1 ;  /* 0x00000004dcdc7c11 */ /* 0x000fe4000f8e08ff */
[----:B------:R-:W-:Y:S02]  /*12870*/  LOP3.LUT R0, R147, 0x8, R0, 0xf8, !PT ;  /* 0x0000000893007812 */ /* 0x000fe400078ef800 */
[----:B------:R-:W-:Y:S01]  /*12880*/  SHF.R.U32.HI R147, RZ, 0x3, R147 ;  /* 0x00000003ff937819 */ /* 0x000fe20000011693 */
[----:B------:R-:W-:-:S03]  /*12890*/  VIADD R218, R220, 0x4020 ;  /* 0x00004020dcda7836 */ /* 0x000fc60000000000 */
[----:B------:R-:W-:Y:S01]  /*128a0*/  LOP3.LUT R0, R0, R147, RZ, 0x3c, !PT ;  /* 0x0000009300007212 */ /* 0x000fe200078e3cff */
[----:B------:R-:W-:Y:S04]  /*128b0*/  @P1 STS.128 [R233+0xc000], RZ ;  /* 0x00c000ffe9001388 */ /* 0x000fe80000000c00 */
[----:B------:R-:W-:Y:S04]  /*128c0*/  @P1 STS.128 [R233+0x10000], RZ ;  /* 0x010000ffe9001388 */ /* 0x000fe80000000c00 */
[----:B------:R-:W-:Y:S01]  /*128d0*/  @!PT LDS RZ, [RZ] ;  /* 0x00000000fffff984 */ /* 0x000fe20000000800 */
[----:B------:R-:W-:Y:S01]  /*128e0*/  @!PT LDS RZ, [RZ] ;  /* 0x00000000fffff984 */ /* 0x000fe20000000800 */
[----:B------:R-:W-:Y:S01]  /*128f0*/  @!PT LDS RZ, [RZ] ;  /* 0x00000000fffff984 */ /* 0x000fe20000000800 */
[----:B------:R-:W-:Y:S04]  /*12900*/  @!P1 LDGSTS.E.BYPASS.LTC128B.128 [R233+0xc000], desc[UR6][R224.64] ;  /* 0x0c000000e0e99fae */ /* 0x000fe8000b901d46 */
[----:B------:R-:W-:Y:S01]  /*12910*/  @!P1 LDGSTS.E.BYPASS.LTC128B.128 [R233+0x10000], desc[UR6][R224.64+0x80] ;  /* 0x10000080e0e99fae */ /* 0x000fe2000b901d46 */
[----:B------:R-:W-:-:S02]  /*12920*/  @!P0 LEA R12, P1, R3, R224, 0x1 ;  /* 0x000000e0030c8211 */ /* 0x000fc400078208ff */
[----:B------:R-:W1:Y:S01]  /*12930*/  @!P4 LDC.64 R2, c[0x0][0x250] ;  /* 0x00009400ff02cb82 */ /* 0x000e620000000a00 */
[----:B------:R-:W-:Y:S01]  /*12940*/  @P0 STS.128 [R233+0xc800], RZ ;  /* 0x00c800ffe9000388 */ /* 0x000fe20000000c00 */
[----:B------:R-:W-:Y:S02]  /*12950*/  @!P0 LEA.HI.X R13, R5, R225, R4, 0x1, P1 ;  /* 0x000000e1050d8211 */ /* 0x000fe400008f0c04 */
[----:B------:R-:W-:Y:S01]  /*12960*/  ISETP.GE.AND P1, PT, R16, R17, PT ;  /* 0x000000111000720c */ /* 0x000fe20003f26270 */
[----:B------:R-:W-:Y:S01]  /*12970*/  @P0 STS.128 [R233+0x10800], RZ ;  /* 0x010800ffe9000388 */ /* 0x000fe20000000c00 */
[----:B------:R-:W-:Y:S02]  /*12980*/  @!P5 IMAD.WIDE.U32 R16, R6, 0x60, R224 ;  /* 0x000000600610d825 */ /* 0x000fe400078e00e0 */
[----:B------:R-:W2:Y:S01]  /*12990*/  @!P3 LDC.64 R4, c[0x0][0x250] ;  /* 0x00009400ff04bb82 */ /* 0x000ea20000000a00 */
[----:B------:R-:W-:Y:S01]  /*129a0*/  @!PT LDS RZ, [RZ] ;  /* 0x00000000fffff984 */ /* 0x000fe20000000800 */
[----:B------:R-:W-:Y:S01]  /*129b0*/  @!PT LDS RZ, [RZ] ;  /* 0x00000000fffff984 */ /* 0x000fe20000000800 */
[----:B------:R-:W-:Y:S01]  /*129c0*/  @!PT LDS RZ, [RZ] ;  /* 0x00000000fffff984 */ /* 0x000fe20000000800 */
[----:B------:R-:W-:Y:S01]  /*129d0*/  @!P0 LDGSTS.E.BYPASS.LTC128B.128 [R233+0xc800], desc[UR6][R12.64] ;  /* 0x0c8000000ce98fae */ /* 0x000fe2000b901d46 */
[----:B------:R-:W-:-:S03]  /*129e0*/  @!P5 IMAD.IADD R17, R10, 0x1, R17 ;  /* 0x000000010a11d824 */ /* 0x000fc600078e0211 */
[----:B------:R4:W-:Y:S01]  /*129f0*/  @!P0 LDGSTS.E.BYPASS.LTC128B.128 [R233+0x10800], desc[UR6][R12.64+0x80] ;  /* 0x108000800ce98fae */ /* 0x0009e2000b901d46 */
[C---:B---3--:R-:W-:Y:S02]  /*12a00*/  @!P6 LEA R14, P0, R8.reuse, R224, 0x6 ;  /* 0x000000e0080ee211 */ /* 0x048fe400078030ff */
[----:B------:R-:W4:Y:S01]  /*12a10*/  @!P2 LDC.64 R6, c[0x0][0x250] ;  /* 0x00009400ff06ab82 */ /* 0x000f220000000a00 */
[----:B------:R-:W-:Y:S01]  /*12a20*/  @P6 STS.128 [R233+0xd000], RZ ;  /* 0x00d000ffe9006388 */ /* 0x000fe20000000c00 */
[----:B------:R-:W-:-:S03]  /*12a30*/  @!P6 LEA.HI.X R15, R8, R225, R9, 0x6, P0 ;  /* 0x000000e1080fe211 */ /* 0x000fc600000f3409 */
[----:B------:R-:W-:Y:S01]  /*12a40*/  @P6 STS.128 [R233+0x11000], RZ ;  /* 0x011000ffe9006388 */ /* 0x000fe20000000c00 */
[----:B-1----:R-:W-:-:S03]  /*12a50*/  @!P4 LEA R8, P0, R2, R224, 0x7 ;  /* 0x000000e00208c211 */ /* 0x002fc600078038ff */
[----:B------:R-:W-:Y:S01]  /*12a60*/  @!PT LDS RZ, [RZ] ;  /* 0x00000000fffff984 */ /* 0x000fe20000000800 */
[----:B------:R-:W-:Y:S01]  /*12a70*/  @!PT LDS RZ, [RZ] ;  /* 0x00000000fffff984 */ /* 0x000fe20000000800 */
[----:B------:R-:W-:Y:S01]  /*12a80*/  @!PT LDS RZ, [RZ] ;  /* 0x00000000fffff984 */ /* 0x000fe20000000800 */
[----:B------:R-:W-:Y:S01]  /*12a90*/  @!P6 LDGSTS.E.BYPASS.LTC128B.128 [R233+0xd000], desc[UR6][R14.64] ;  /* 0x0d0000000ee9efae */ /* 0x000fe2000b901d46 */
[----:B------:R-:W-:-:S03]  /*12aa0*/  @!P4 LEA.HI.X R9, R2, R225, R3, 0x7, P0 ;  /* 0x000000e10209c211 */ /* 0x000fc600000f3c03 */
[----:B------:R1:W-:Y:S01]  /*12ab0*/  @!P6 LDGSTS.E.BYPASS.LTC128B.128 [R233+0x11000], desc[UR6][R14.64+0x80] ;  /* 0x110000800ee9efae */ /* 0x0003e2000b901d46 */
[----:B------:R-:W3:Y:S01]  /*12ac0*/  @!P1 LDC.64 R2, c[0x0][0x250] ;  /* 0x00009400ff029b82 */ /* 0x000ee20000000a00 */
[----:B--2---:R-:W-:Y:S01]  /*12ad0*/  @!P3 IMAD.WIDE.U32 R10, R4, 0xa0, R224 ;  /* 0x000000a0040ab825 */ /* 0x004fe200078e00e0 */
[----:B------:R-:W-:Y:S01]  /*12ae0*/  SHF.R.S32.HI R4, RZ, 0x1f, R65 ;  /* 0x0000001fff047819 */ /* 0x000fe20000011441 */
[----:B------:R-:W-:Y:S02]  /*12af0*/  @P5 STS.128 [R233+0xd800], RZ ;  /* 0x00d800ffe9005388 */ /* 0x000fe40000000c00 */
[----:B------:R-:W-:Y:S01]  /*12b00*/  @!P3 IMAD R5, R5, 0xa0, RZ ;  /* 0x000000a00505b824 */ /* 0x000fe200078e02ff */
[----:B------:R-:W-:Y:S01]  /*12b10*/  LEA.HI R4, R4, R65, RZ, 0x5 ;  /* 0x0000004104047211 */ /* 0x000fe200078f28ff */
[----:B------:R-:W-:Y:S01]  /*12b20*/  @P5 STS.128 [R233+0x11800], RZ ;  /* 0x011800ffe9005388 */ /* 0x000fe20000000c00 */
[----:B----4-:R-:W-:Y:S02]  /*12b30*/  @!P2 IMAD.WIDE.U32 R12, R6, 0xc0, R224 ;  /* 0x000000c0060ca825 */ /* 0x010fe400078e00e0 */
[----:B------:R-:W-:Y:S01]  /*12b40*/  SHF.R.S32.HI R4, RZ, 0x5, R4 ;  /* 0x00000005ff047819 */ /* 0x000fe20000011404 */
[----:B------:R-:W-:Y:S01]  /*12b50*/  @!PT LDS RZ, [RZ] ;  /* 0x00000000fffff984 */ /* 0x000fe20000000800 */
[----:B------:R-:W-:Y:S01]  /*12b60*/  @!PT LDS RZ, [RZ] ;  /* 0x00000000fffff984 */ /* 0x000fe20000000800 */
[----:B------:R-:W-:Y:S01]  /*12b70*/  @!PT LDS RZ, [RZ] ;  /* 0x00000000fffff984 */ /* 0x000fe20000000800 */
[----:B------:R-:W-:Y:S01]  /*12b80*/  @!P5 LDGSTS.E.BYPASS.LTC128B.128 [R233+0xd800], desc[UR6][R16.64] ;  /* 0x0d80000010e9dfae */ /* 0x000fe2000b901d46 */
[----:B------:R-:W-:-:S03]  /*12b90*/  @!P2 IMAD R7, R7, 0xc0, RZ ;  /* 0x000000c00707a824 */ /* 0x000fc600078e02ff */
[----:B------:R-:W-:Y:S01]  /*12ba0*/  IMAD R221, R4, 0x400, R49 ;  /* 0x0000040004dd7824 */ /* 0x000fe200078e0231 */
[----:B------:R-:W-:Y:S01]  /*12bb0*/  @!P5 LDGSTS.E.BYPASS.LTC128B.128 [R233+0x11800], desc[UR6][R16.64+0x80] ;  /* 0x1180008010e9dfae */ /* 0x000fe2000b901d46 */
[----:B------:R-:W-:Y:S02]  /*12bc0*/  @!P3 IMAD.IADD R11, R5, 0x1, R11 ;  /* 0x00000001050bb824 */ /* 0x000fe400078e020b */
[----:B------:R-:W-:Y:S01]  /*12bd0*/  @!P2 IMAD.IADD R13, R7, 0x1, R13 ;  /* 0x00000001070da824 */ /* 0x000fe200078e020d */
[----:B------:R-:W-:Y:S01]  /*12be0*/  @P4 STS.128 [R233+0xe000], RZ ;  /* 0x00e000ffe9004388 */ /* 0x000fe20000000c00 */
[----:B------:R-:W-:Y:S02]  /*12bf0*/  IMAD.IADD R221, R0, 0x1, R221 ;  /* 0x0000000100dd7824 */ /* 0x000fe400078e02dd */
[----:B---3--:R-:W-:Y:S01]  /*12c00*/  @!P1 IMAD R3, R3, 0xe0, RZ ;  /* 0x000000e003039824 */ /* 0x008fe200078e02ff */
[----:B------:R-:W-:Y:S01]  /*12c10*/  @P4 STS.128 [R233+0x12000], RZ ;  /* 0x012000ffe9004388 */ /* 0x000fe20000000c00 */
[----:B-1----:R-:W-:Y:S01]  /*12c20*/  @!P1 IMAD.WIDE.U32 R14, R2, 0xe0, R224 ;  /* 0x000000e0020e9825 */ /* 0x002fe200078e00e0 */
[----:B------:R-:W-:-:S02]  /*12c30*/  LEA R221, R221, UR4, 0x1 ;  /* 0x00000004dddd7c11 */ /* 0x000fc4000f8e08ff */
[----:B------:R-:W-:Y:S01]  /*12c40*/  @!PT LDS RZ, [RZ] ;  /* 0x00000000fffff984 */ /* 0x000fe20000000800 */
[----:B------:R-:W-:Y:S01]  /*12c50*/  @!PT LDS RZ, [RZ] ;  /* 0x00000000fffff984 */ /* 0x000fe20000000800 */
[----:B------:R-:W-:Y:S01]  /*12c60*/  @!PT LDS RZ, [RZ] ;  /* 0x00000000fffff984 */ /* 0x000fe20000000800 */
[----:B------:R-:W-:Y:S01]  /*12c70*/  @!P4 LDGSTS.E.BYPASS.LTC128B.128 [R233+0xe000], desc[UR6][R8.64] ;  /* 0x0e00000008e9cfae */ /* 0x000fe2000b901d46 */
[----:B------:R-:W-:Y:S02]  /*12c80*/  @!P1 IMAD.IADD R3, R3, 0x1, R15 ;  /* 0x0000000103039824 */ /* 0x000fe400078e020f */
[----:B------:R-:W-:Y:S01]  /*12c90*/  @!P1 IMAD.MOV.U32 R2, RZ, RZ, R14 ;  /* 0x000000ffff029224 */ /* 0x000fe200078e000e */
[----:B------:R-:W-:Y:S01]  /*12ca0*/  @!P4 LDGSTS.E.BYPASS.LTC128B.128 [R233+0x12000], desc[UR6][R8.64+0x80] ;  /* 0x1200008008e9cfae */ /* 0x000fe2000b901d46 */
[--C-:B------:R-:W-:Y:S02]  /*12cb0*/  IMAD R219, R52, 0x2, R221.reuse ;  /* 0x0000000234db7824 */ /* 0x100fe400078e02dd */
[C---:B------:R-:W-:Y:S01]  /*12cc0*/  IMAD R217, R50.reuse, 0x2, R221 ;  /* 0x0000000232d97824 */ /* 0x040fe200078e02dd */
[----:B------:R-:W-:Y:S01]  /*12cd0*/  @P3 STS.128 [R233+0xe800], RZ ;  /* 0x00e800ffe9003388 */ /* 0x000fe20000000c00 */
[----:B------:R-:W-:-:S03]  /*12ce0*/  IMAD R216, R50, 0x2, R219 ;  /* 0x0000000232d87824 */ /* 0x000fc600078e02db */
[----:B------:R-:W-:Y:S04]  /*12cf0*/  @P3 STS.128 [R233+0x12800], RZ ;  /* 0x012800ffe9003388 */ /* 0x000fe80000000c00 */
[----:B------:R-:W-:Y:S01]  /*12d00*/  @!PT LDS RZ, [RZ] ;  /* 0x00000000fffff984 */ /* 0x000fe20000000800 */
[----:B------:R-:W-:Y:S01]  /*12d10*/  @!PT LDS RZ, [RZ] ;  /* 0x00000000fffff984 */ /* 0x000fe20000000800 */
[----:B------:R-:W-:Y:S01]  /*12d20*/  @!PT LDS RZ, [RZ] ;  /* 0x00000000fffff984 */ /* 0x000fe20000000800 */
[----:B------:R-:W-:Y:S04]  /*12d30*/  @!P3 LDGSTS.E.BYPASS.LTC128B.128 [R233+0xe800], desc[UR6][R10.64] ;  /* 0x0e8000000ae9bfae */ /* 0x000fe8000b901d46 */
        /* <DEDUP_REMOVED lines=16> */
[----:B------:R-:W-:Y:S04]  /*12e40*/  LDSM.16.M88.4 R116, [R221] ;  /* 0x00000000dd74783b */ /* 0x000fe80000000200 */
[----:B------:R-:W3:Y:S04]  /*12e50*/  LDSM.16.M88.4 R72, [R220+0x4000] ;  /* 0x00400000dc48783b */ /* 0x000ee80000000200 */
[----:B-1----:R-:W1:Y:S04]  /*12e60*/  LDSM.16.M88.4 R12, [R220+0x7000] ;  /* 0x00700000dc0c783b */ /* 0x002e680000000200 */
[----:B------:R-:W4:Y:S04]  /*12e70*/  LDSM.16.M88.4 R60, [R220+0x4800] ;  /* 0x00480000dc3c783b */ /* 0x000f280000000200 */
[----:B------:R-:W5:Y:S04]  /*12e80*/  LDSM.16.M88.4 R28, [R220+0x6000] ;  /* 0x00600000dc1c783b */ /* 0x000f680000000200 */
[----:B------:R-:W4:Y:S01]  /*12e90*/  LDSM.16.M88.4 R44, [R220+0x5000] ;  /* 0x00500000dc2c783b */ /* 0x000f220000000200 */
[----:B--2---:R-:W-:-:S03]  /*12ea0*/  VIADD R2, R220, 0x4000 ;  /* 0x00004000dc027836 */ /* 0x004fc60000000000 */
[----:B------:R-:W2:Y:S01]  /*12eb0*/  LDSM.16.M88.4 R36, [R220+0x5800] ;  /* 0x00580000dc24783b */ /* 0x000ea20000000200 */
[----:B------:R-:W-:Y:S02]  /*12ec0*/  IMAD.MOV.U32 R3, RZ, RZ, 0x40 ;  /* 0x00000040ff037424 */ /* 0x000fe400078e00ff */
[----:B------:R-:W-:Y:S01]  /*12ed0*/  @P1 VIADD R218, R2, 0xffffffe0 ;  /* 0xffffffe002da1836 */ /* 0x000fe20000000000 */
[----:B------:R-:W2:Y:S01]  /*12ee0*/  LDSM.16.M88.4 R20, [R220+0x6800] ;  /* 0x00680000dc14783b */ /* 0x000ea20000000200 */
[----:B------:R-:W-:Y:S01]  /*12ef0*/  IMAD.SHL.U32 R2, R65, 0x2, RZ ;  /* 0x0000000241027824 */ /* 0x000fe200078e00ff */
[----:B------:R-:W-:Y:S01]  /*12f00*/  SEL R3, R3, 0xffffffc0, !P2 ;  /* 0xffffffc003037807 */ /* 0x000fe20005000000 */
[C---:B------:R-:W-:Y:S01]  /*12f10*/  VIADD R210, R218.reuse, 0x800 ;  /* 0x00000800dad27836 */ /* 0x040fe20000000000 */
[----:B------:R-:W2:Y:S01]  /*12f20*/  LDSM.16.M88.4 R80, [R220+0x7800] ;  /* 0x00780000dc50783b */ /* 0x000ea20000000200 */
[----:B------:R-:W-:Y:S01]  /*12f30*/  VIADD R209, R218, 0x1000 ;  /* 0x00001000dad17836 */ /* 0x000fe20000000000 */
[----:B------:R-:W-:Y:S01]  /*12f40*/  LOP3.LUT R2, R2, 0x6, RZ, 0xc0, !PT ;  /* 0x0000000602027812 */ /* 0x000fe200078ec0ff */
[----:B------:R-:W-:Y:S01]  /*12f50*/  IMAD.IADD R214, R220, 0x1, R3 ;  /* 0x00000001dcd67824 */ /* 0x000fe200078e0203 */
[----:B------:R-:W-:Y:S01]  /*12f60*/  LDSM.16.M88.4 R84, [R219] ;  /* 0x00000000db54783b */ /* 0x000fe20000000200 */
[----:B------:R-:W-:-:S02]  /*12f70*/  IMAD.IADD R203, R3, 0x1, R218 ;  /* 0x0000000103cb7824 */ /* 0x000fc400078e02da */
[----:B------:R-:W-:Y:S01]  /*12f80*/  IMAD R3, R53, 0x80, R2 ;  /* 0x0000008035037824 */ /* 0x000fe200078e0202 */
[----:B------:R-:W2:Y:S01]  /*12f90*/  LDSM.16.M88.4 R8, [R218] ;  /* 0x00000000da08783b */ /* 0x000ea20000000200 */
[----:B------:R-:W-:Y:S02]  /*12fa0*/  VIADD R208, R218, 0x1800 ;  /* 0x00001800dad07836 */ /* 0x000fe40000000000 */
[C---:B------:R-:W-:Y:S01]  /*12fb0*/  VIADD R55, R3.reuse, 0xffffff81 ;  /* 0xffffff8103377836 */ /* 0x040fe20000000000 */
[----:B------:R-:W2:Y:S01]  /*12fc0*/  LDSM.16.M88.4 R4, [R218+0x3000] ;  /* 0x00300000da04783b */ /* 0x000ea20000000200 */
[C---:B---3--:R-:W-:Y:S01]  /*12fd0*/  HMMA.16816.F32.BF16 R76, R116.reuse, R72, RZ ;  /* 0x00000048744c723c */ /* 0x048fe200000418ff */
[----:B------:R-:W-:Y:S02]  /*12fe0*/  VIADD R65, R3, 0xffffff80 ;  /* 0xffffff8003417836 */ /* 0x000fe40000000000 */
[----:B------:R-:W3:Y:S01]  /*12ff0*/  LDSM.16.M88.4 R112, [R218+0x800] ;  /* 0x00080000da70783b */ /* 0x000ee20000000200 */
[-C--:B------:R-:W-:Y:S01]  /*13000*/  ISETP.GE.AND P2, PT, R55, R66.reuse, PT ;  /* 0x000000423700720c */ /* 0x080fe20003f46270 */
[----:B------:R-:W-:Y:S01]  /*13010*/  VIADD R55, R3, 0xffffff90 ;  /* 0xffffff9003377836 */ /* 0x000fe20000000000 */
[C---:B-1----:R-:W-:Y:S01]  /*13020*/  HMMA.16816.F32.BF16 R16, R116.reuse, R12, RZ ;  /* 0x0000000c7410723c */ /* 0x042fe200000418ff */
[----:B------:R-:W1:Y:S01]  /*13030*/  LDSM.16.M88.4 R100, [R218+0x2000] ;  /* 0x00200000da64783b */ /* 0x000e620000000200 */
[-C--:B------:R-:W-:Y:S01]  /*13040*/  ISETP.GE.AND P3, PT, R65, R66.reuse, PT ;  /* 0x000000424100720c */ /* 0x080fe20003f66270 */
[----:B------:R-:W-:Y:S01]  /*13050*/  VIADD R65, R3, 0xffffff89 ;  /* 0xffffff8903417836 */ /* 0x000fe20000000000 */
[-C--:B------:R-:W-:Y:S01]  /*13060*/  ISETP.GE.AND P6, PT, R55, R66.reuse, PT ;  /* 0x000000423700720c */ /* 0x080fe20003fc6270 */
[----:B------:R-:W1:Y:S01]  /*13070*/  LDSM.16.M88.4 R104, [R218+0x1800] ;  /* 0x00180000da68783b */ /* 0x000e620000000200 */
[----:B------:R-:W-:Y:S01]  /*13080*/  HMMA.16816.F32.BF16 R72, R116, R74, RZ ;  /* 0x0000004a7448723c */ /* 0x000fe200000418ff */
[----:B------:R-:W-:Y:S01]  /*13090*/  VIADD R55, R3, 0xffffff98 ;  /* 0xffffff9803377836 */ /* 0x000fe20000000000 */
[----:B------:R-:W-:Y:S01]  /*130a0*/  ISETP.GE.AND P0, PT, R65, R66, PT ;  /* 0x000000424100720c */ /* 0x000fe20003f06270 */
[----:B------:R-:W1:Y:S01]  /*130b0*/  LDSM.16.M88.4 R108, [R218+0x1000] ;  /* 0x00100000da6c783b */ /* 0x000e620000000200 */
[----:B------:R-:W-:-:S02]  /*130c0*/  VIADD R65, R3, 0xffffff99 ;  /* 0xffffff9903417836 */ /* 0x000fc40000000000 */
[C---:B------:R-:W-:Y:S01]  /*130d0*/  HMMA.16816.F32.BF16 R12, R116.reuse, R14, RZ ;  /* 0x0000000e740c723c */ /* 0x040fe200000418ff */
[----:B------:R-:W1:Y:S01]  /*130e0*/  LDSM.16.M88.4 R96, [R218+0x2800] ;  /* 0x00280000da60783b */ /* 0x000e620000000200 */
[-C--:B------:R-:W-:Y:S01]  /*130f0*/  ISETP.GE.AND P4, PT, R55, R66.reuse, PT ;  /* 0x000000423700720c */ /* 0x080fe20003f86270 */
[----:B------:R-:W-:Y:S02]  /*13100*/  VIADD R67, R3, 0xffffff91 ;  /* 0xffffff9103437836 */ /* 0x000fe40000000000 */
[----:B------:R-:W1:Y:S01]  /*13110*/  LDSM.16.M88.4 R92, [R218+0x3800] ;  /* 0x00380000da5c783b */ /* 0x000e620000000200 */
[----:B----4-:R-:W-:Y:S01]  /*13120*/  HMMA.16816.F32.BF16 R68, R116, R60, RZ ;  /* 0x0000003c7444723c */ /* 0x010fe200000418ff */
[----:B------:R-:W-:Y:S01]  /*13130*/  VIADD R207, R218, 0x2000 ;  /* 0x00002000dacf7836 */ /* 0x000fe20000000000 */
[----:B------:R-:W-:Y:S01]  /*13140*/  ISETP.GE.AND P5, PT, R67, R66, PT ;  /* 0x000000424300720c */ /* 0x000fe20003fa6270 */
[----:B------:R-:W-:Y:S01]  /*13150*/  LDSM.16.M88.4 R88, [R217] ;  /* 0x00000000d958783b */ /* 0x000fe20000000200 */
[----:B------:R-:W-:-:S02]  /*13160*/  VIADD R67, R3, 0xffffffa8 ;  /* 0xffffffa803437836 */ /* 0x000fc40000000000 */
[C---:B-----5:R-:W-:Y:S01]  /*13170*/  HMMA.16816.F32.BF16 R32, R116.reuse, R28, RZ ;  /* 0x0000001c7420723c */ /* 0x060fe200000418ff */
[----:B------:R-:W-:Y:S01]  /*13180*/  LDSM.16.M88.4 R128, [R219+0x2000] ;  /* 0x00200000db80783b */ /* 0x000fe20000000200 */
[C---:B------:R-:W-:Y:S02]  /*13190*/  VIADD R206, R218.reuse, 0x2800 ;  /* 0x00002800dace7836 */ /* 0x040fe40000000000 */
[C---:B------:R-:W-:Y:S01]  /*131a0*/  VIADD R205, R218.reuse, 0x3000 ;  /* 0x00003000dacd7836 */ /* 0x040fe20000000000 */
[----:B------:R-:W-:Y:S01]  /*131b0*/  LDSM.16.M88.4 R132, [R218+0x7000] ;  /* 0x00700000da84783b */ /* 0x000fe20000000200 */
[----:B------:R-:W-:Y:S01]  /*131c0*/  HMMA.16816.F32.BF16 R60, R116, R62, RZ ;  /* 0x0000003e743c723c */ /* 0x000fe200000418ff */
[C---:B------:R-:W-:Y:S02]  /*131d0*/  VIADD R204, R218.reuse, 0x3800 ;  /* 0x00003800dacc7836 */ /* 0x040fe40000000000 */
[----:B------:R-:W-:Y:S01]  /*131e0*/  LDSM.16.M88.4 R124, [R218+0x7800] ;  /* 0x00780000da7c783b */ /* 0x000fe20000000200 */
[----:B------:R-:W-:-:S02]  /*131f0*/  VIADD R202, R218, 0x4000 ;  /* 0x00004000daca7836 */ /* 0x000fc40000000000 */
[C---:B------:R-:W-:Y:S01]  /*13200*/  HMMA.16816.F32.BF16 R28, R116.reuse, R30, RZ ;  /* 0x0000001e741c723c */ /* 0x040fe200000418ff */
[----:B------:R-:W0:Y:S01]  /*13210*/  LDGDEPBAR ;  /* 0x00000000000079af */ /* 0x000e220000000000 */
[C---:B------:R-:W-:Y:S02]  /*13220*/  VIADD R201, R218.reuse, 0x4800 ;  /* 0x00004800dac97836 */ /* 0x040fe40000000000 */
[C---:B------:R-:W-:Y:S02]  /*13230*/  VIADD R200, R218.reuse, 0x5000 ;  /* 0x00005000dac87836 */ /* 0x040fe40000000000 */
[C---:B------:R-:W-:Y:S01]  /*13240*/  HMMA.16816.F32.BF16 R56, R116.reuse, R44, RZ ;  /* 0x0000002c7438723c */ /* 0x040fe200000418ff */
[C---:B------:R-:W-:Y:S02]  /*13250*/  VIADD R199, R218.reuse, 0x5800 ;  /* 0x00005800dac77836 */ /* 0x040fe40000000000 */
[C---:B------:R-:W-:Y:S02]  /*13260*/  VIADD R198, R218.reuse, 0x6000 ;  /* 0x00006000dac67836 */ /* 0x040fe40000000000 */
[C---:B------:R-:W-:Y:S01]  /*13270*/  VIADD R197, R218.reuse, 0x6800 ;  /* 0x00006800dac57836 */ /* 0x040fe20000000000 */
[----:B--2---:R-:W-:Y:S01]  /*13280*/  HMMA.16816.F32.BF16 R40, R116, R36, RZ ;  /* 0x000000247428723c */ /* 0x004fe200000418ff */
[----:B------:R-:W-:-:S05]  /*13290*/  VIADD R196, R218, 0x7000 ;  /* 0x00007000dac47836 */ /* 0x000fca0000000000 */
[C---:B------:R-:W-:Y:S06]  /*132a0*/  HMMA.16816.F32.BF16 R24, R116.reuse, R20, RZ ;  /* 0x000000147418723c */ /* 0x040fec00000418ff */
[C---:B------:R-:W-:Y:S06]  /*132b0*/  HMMA.16816.F32.BF16 R44, R116.reuse, R46, RZ ;  /* 0x0000002e742c723c */ /* 0x040fec00000418ff */
[C---:B------:R-:W-:Y:S06]  /*132c0*/  HMMA.16816.F32.BF16 R36, R116.reuse, R38, RZ ;  /* 0x000000267424723c */ /* 0x040fec00000418ff */
[C---:B------:R-:W-:Y:S06]  /*132d0*/  HMMA.16816.F32.BF16 R20, R116.reuse, R22, RZ ;  /* 0x000000167414723c */ /* 0x040fec00000418ff */
[C---:B------:R-:W-:Y:S06]  /*132e0*/  HMMA.16816.F32.BF16 R120, R116.reuse, R80, RZ ;  /* 0x000000507478723c */ /* 0x040fec00000418ff */
[----:B------:R-:W-:Y:S01]  /*132f0*/  HMMA.16816.F32.BF16 R116, R116, R82, RZ ;  /* 0x000000527474723c */ /* 0x000fe200000418ff */
[----:B------:R-:W2:Y:S05]  /*13300*/  LDSM.16.M88.4 R80, [R214+0x4000] ;  /* 0x00400000d650783b */ /* 0x000eaa0000000200 */
[C---:B------:R-:W-:Y:S06]  /*13310*/  HMMA.16816.F32.BF16 R76, R84.reuse, R8, R76 ;  /* 0x00000008544c723c */ /* 0x040fec000004184c */
[C---:B------:R-:W-:Y:S01]  /*13320*/  HMMA.16816.F32.BF16 R72, R84.reuse, R10, R72 ;  /* 0x0000000a5448723c */ /* 0x040fe20000041848 */
[----:B------:R-:W4:Y:S05]  /*13330*/  LDSM.16.M88.4 R8, [R214+0x4800] ;  /* 0x00480000d608783b */ /* 0x000f2a0000000200 */
[C---:B------:R-:W-:Y:S06]  /*13340*/  HMMA.16816.F32.BF16 R16, R84.reuse, R4, R16 ;  /* 0x000000045410723c */ /* 0x040fec0000041810 */
[C---:B------:R-:W-:Y:S01]  /*13350*/  HMMA.16816.F32.BF16 R12, R84.reuse, R6, R12 ;  /* 0x00000006540c723c */ /* 0x040fe2000004180c */
[----:B------:R-:W5:Y:S05]  /*13360*/  LDSM.16.M88.4 R4, [R214+0x6000] ;  /* 0x00600000d604783b */ /* 0x000f6a0000000200 */
[C---:B---3--:R-:W-:Y:S06]  /*13370*/  HMMA.16816.F32.BF16 R68, R84.reuse, R112, R68 ;  /* 0x000000705444723c */ /* 0x048fec0000041844 */
[C---:B------:R-:W-:Y:S01]  /*13380*/  HMMA.16816.F32.BF16 R60, R84.reuse, R114, R60 ;  /* 0x00000072543c723c */ /* 0x040fe2000004183c */
[----:B------:R-:W-:Y:S05]  /*13390*/  LDSM.16.M88.4 R112, [R203+0x1000] ;  /* 0x00100000cb70783b */ /* 0x000fea0000000200 */
[C---:B-1----:R-:W-:Y:S06]  /*133a0*/  HMMA.16816.F32.BF16 R32, R84.reuse, R100, R32 ;  /* 0x000000645420723c */ /* 0x042fec0000041820 */
        /* <DEDUP_REMOVED lines=13> */
[----:B------:R-:W3:Y:S04]  /*13480*/  LDSM.16.M88.4 R84, [R214+0x7000] ;  /* 0x00700000d654783b */ /* 0x000ee80000000200 */
[----:B------:R-:W3:Y:S01]  /*13490*/  LDSM.16.M88.4 R92, [R214+0x7800] ;  /* 0x00780000d65c783b */ /* 0x000ee20000000200 */
[C---:B--2---:R-:W-:Y:S06]  /*134a0*/  HMMA.16816.F32.BF16 R76, R88.reuse, R80, R76 ;  /* 0x00000050584c723c */ /* 0x044fec000004184c */
[C---:B------:R-:W-:Y:S01]  /*134b0*/  HMMA.16816.F32.BF16 R72, R88.reuse, R82, R72 ;  /* 0x000000525848723c */ /* 0x040fe20000041848 */
[----:B------:R-:W-:Y:S05]  /*134c0*/  LDSM.16.M88.4 R80, [R216] ;  /* 0x00000000d850783b */ /* 0x000fea0000000200 */
[C---:B----4-:R-:W-:Y:S06]  /*134d0*/  HMMA.16816.F32.BF16 R68, R88.reuse, R8, R68 ;  /* 0x000000085844723c */ /* 0x050fec0000041844 */
[C---:B------:R-:W-:Y:S01]  /*134e0*/  HMMA.16816.F32.BF16 R60, R88.reuse, R10, R60 ;  /* 0x0000000a583c723c */ /* 0x040fe2000004183c */
[----:B------:R-:W2:Y:S05]  /*134f0*/  LDSM.16.M88.4 R8, [R203] ;  /* 0x00000000cb08783b */ /* 0x000eaa0000000200 */
[C---:B-----5:R-:W-:Y:S06]  /*13500*/  HMMA.16816.F32.BF16 R32, R88.reuse, R4, R32 ;  /* 0x000000045820723c */ /* 0x060fec0000041820 */
[C---:B------:R-:W-:Y:S01]  /*13510*/  HMMA.16816.F32.BF16 R28, R88.reuse, R6, R28 ;  /* 0x00000006581c723c */ /* 0x040fe2000004181c */
[----:B------:R-:W4:Y:S05]  /*13520*/  LDSM.16.M88.4 R4, [R203+0x800] ;  /* 0x00080000cb04783b */ /* 0x000f2a0000000200 */
[C---:B-1----:R-:W-:Y:S06]  /*13530*/  HMMA.16816.F32.BF16 R56, R88.reuse, R104, R56 ;  /* 0x000000685838723c */ /* 0x042fec0000041838 */
[C---:B------:R-:W-:Y:S01]  /*13540*/  HMMA.16816.F32.BF16 R44, R88.reuse, R106, R44 ;  /* 0x0000006a582c723c */ /* 0x040fe2000004182c */
[----:B------:R-:W-:Y:S05]  /*13550*/  LDSM.16.M88.4 R104, [R203+0x2000] ;  /* 0x00200000cb68783b */ /* 0x000fea0000000200 */
[C---:B---3--:R-:W-:Y:S06]  /*13560*/  HMMA.16816.F32.BF16 R16, R88.reuse, R84, R16 ;  /* 0x000000545810723c */ /* 0x048fec0000041810 */
        /* <DEDUP_REMOVED lines=8> */
[C---:B----4-:R-:W-:Y:S06]  /*135f0*/  HMMA.16816.F32.BF16 R68, R80.reuse, R4, R68 ;  /* 0x000000045044723c */ /* 0x050fec0000041844 */
[----:B------:R-:W-:Y:S01]  /*13600*/  HMMA.16816.F32.BF16 R60, R80, R6, R60 ;  /* 0x00000006503c723c */ /* 0x000fe2000004183c */
[----:B------:R-:W3:Y:S05]  /*13610*/  LDSM.16.M88.4 R4, [R220+0x9000] ;  /* 0x00900000dc04783b */ /* 0x000eea0000000200 */
[C---:B------:R-:W-:Y:S06]  /*13620*/  HMMA.16816.F32.BF16 R40, R88.reuse, R100, R40 ;  /* 0x000000645828723c */ /* 0x040fec0000041828 */
[C---:B------:R-:W-:Y:S01]  /*13630*/  HMMA.16816.F32.BF16 R36, R88.reuse, R102, R36 ;  /* 0x000000665824723c */ /* 0x040fe20000041824 */
[----:B------:R-:W4:Y:S05]  /*13640*/  LDSM.16.M88.4 R100, [R203+0x2800] ;  /* 0x00280000cb64783b */ /* 0x000f2a0000000200 */
[C---:B------:R-:W-:Y:S06]  /*13650*/  HMMA.16816.F32.BF16 R24, R88.reuse, R96, R24 ;  /* 0x000000605818723c */ /* 0x040fec0000041818 */
[----:B------:R-:W-:Y:S01]  /*13660*/  HMMA.16816.F32.BF16 R20, R88, R98, R20 ;  /* 0x000000625814723c */ /* 0x000fe20000041814 */
[----:B------:R-:W5:Y:S04]  /*13670*/  LDSM.16.M88.4 R96, [R203+0x3800] ;  /* 0x00380000cb60783b */ /* 0x000f680000000200 */
        /* <DEDUP_REMOVED lines=24> */
[----:B------:R-:W4:Y:S04]  /*13800*/  LDSM.16.M88.4 R80, [R220+0xa800] ;  /* 0x00a80000dc50783b */ /* 0x000f280000000200 */
[----:B------:R-:W5:Y:S01]  /*13810*/  LDSM.16.M88.4 R96, [R220+0xb800] ;  /* 0x00b80000dc60783b */ /* 0x000f620000000200 */
        /* <DEDUP_REMOVED lines=18> */
[C---:B-----5:R-:W-:Y:S06]  /*13940*/  HMMA.16816.F32.BF16 R120, R92.reuse, R96, R120 ;  /* 0x000000605c78723c */ /* 0x060fec0000041878 */
[----:B------:R-:W-:Y:S01]  /*13950*/  HMMA.16816.F32.BF16 R116, R92, R98, R116 ;  /* 0x000000625c74723c */ /* 0x000fe20000041874 */
[----:B------:R-:W5:Y:S04]  /*13960*/  LDSM.16.M88.4 R96, [R214+0x9800] ;  /* 0x00980000d660783b */ /* 0x000f680000000200 */
        /* <DEDUP_REMOVED lines=18> */
[----:B------:R-:W-:Y:S05]  /*13a90*/  LDSM.16.M88.4 R88, [R214+0xa800] ;  /* 0x00a80000d658783b */ /* 0x000fea0000000200 */
[C---:B------:R-:W-:Y:S06]  /*13aa0*/  HMMA.16816.F32.BF16 R72, R112.reuse, R110, R72 ;  /* 0x0000006e7048723c */ /* 0x040fec0000041848 */
[C---:B-----5:R-:W-:Y:S06]  /*13ab0*/  HMMA.16816.F32.BF16 R40, R112.reuse, R96, R40 ;  /* 0x000000607028723c */ /* 0x060fec0000041828 */
[----:B------:R-:W-:Y:S01]  /*13ac0*/  HMMA.16816.F32.BF16 R36, R112, R98, R36 ;  /* 0x000000627024723c */ /* 0x000fe20000041824 */
[----:B------:R-:W4:Y:S05]  /*13ad0*/  LDSM.16.M88.4 R96, [R203+0x4800] ;  /* 0x00480000cb60783b */ /* 0x000f2a0000000200 */
        /* <DEDUP_REMOVED lines=8> */
[----:B------:R-:W-:-:S05]  /*13b60*/  ISETP.GE.AND P1, PT, R5, R66, PT ;  /* 0x000000420500720c */ /* 0x000fca0003f26270 */
[----:B------:R-:W-:Y:S01]  /*13b70*/  HMMA.16816.F32.BF16 R72, R8, R6, R72 ;  /* 0x000000060848723c */ /* 0x000fe20000041848 */
[----:B------:R-:W2:Y:S05]  /*13b80*/  LDSM.16.M88.4 R4, [R203+0x5800] ;  /* 0x00580000cb04783b */ /* 0x000eaa0000000200 */
[C---:B------:R-:W-:Y:S01]  /*13b90*/  HMMA.16816.F32.BF16 R56, R112.reuse, R100, R56 ;  /* 0x000000647038723c */ /* 0x040fe20000041838 */
[----:B------:R-:W-:Y:S02]  /*13ba0*/  FSEL R54, R78, -INF , !P3 ;  /* 0xff8000004e367808 */ /* 0x000fe40005800000 */
[----:B------:R-:W-:Y:S02]  /*13bb0*/  FSEL R55, R76, -INF , !P3 ;  /* 0xff8000004c377808 */ /* 0x000fe40005800000 */
[----:B------:R-:W-:Y:S01]  /*13bc0*/  ISETP.GE.AND P3, PT, R65, R66, PT ;  /* 0x000000424100720c */ /* 0x000fe20003f66270 */
[----:B------:R-:W-:Y:S01]  /*13bd0*/  HMMA.16816.F32.BF16 R44, R112, R102, R44 ;  /* 0x00000066702c723c */ /* 0x000fe2000004182c */
[----:B------:R-:W-:-:S05]  /*13be0*/  VIADD R65, R3, 0xffffffa0 ;  /* 0xffffffa003417836 */ /* 0x000fca0000000000 */
[----:B------:R-:W-:Y:S06]  /*13bf0*/  HMMA.16816.F32.BF16 R116, R128, R126, R116 ;  /* 0x0000007e8074723c */ /* 0x000fec0000041874 */
[----:B---3--:R-:W-:Y:S01]  /*13c00*/  HMMA.16816.F32.BF16 R120, R112, R80, R120 ;  /* 0x000000507078723c */ /* 0x008fe20000041878 */
[----:B------:R-:W-:Y:S02]  /*13c10*/  FSEL R74, R74, -INF , !P1 ;  /* 0xff8000004a4a7808 */ /* 0x000fe40004800000 */
[----:B------:R-:W-:-:S03]  /*13c20*/  FSEL R75, R75, -INF , !P0 ;  /* 0xff8000004b4b7808 */ /* 0x000fc60004000000 */
[C---:B----4-:R-:W-:Y:S01]  /*13c30*/  HMMA.16816.F32.BF16 R68, R8.reuse, R96, R68 ;  /* 0x000000600844723c */ /* 0x050fe20000041844 */
[----:B------:R-:W-:Y:S02]  /*13c40*/  FSEL R81, R79, -INF , !P2 ;  /* 0xff8000004f517808 */ /* 0x000fe40005000000 */
[----:B------:R-:W-:Y:S02]  /*13c50*/  FSEL R80, R77, -INF , !P2 ;  /* 0xff8000004d507808 */ /* 0x000fe40005000000 */
[----:B------:R-:W3:Y:S01]  /*13c60*/  LDSM.16.M88.4 R76, [R203+0x6000] ;  /* 0x00600000cb4c783b */ /* 0x000ee20000000200 */
[----:B------:R-:W-:Y:S01]  /*13c70*/  HMMA.16816.F32.BF16 R60, R8, R98, R60 ;  /* 0x00000062083c723c */ /* 0x000fe2000004183c */
[----:B------:R-:W-:Y:S02]  /*13c80*/  ISETP.GE.AND P2, PT, R65, R66, PT ;  /* 0x000000424100720c */ /* 0x000fe40003f46270 */
[----:B------:R-:W-:-:S03]  /*13c90*/  FSEL R65, R72, -INF , !P1 ;  /* 0xff80000048417808 */ /* 0x000fc60004800000 */
[----:B------:R-:W-:Y:S06]  /*13ca0*/  HMMA.16816.F32.BF16 R32, R112, R92, R32 ;  /* 0x0000005c7020723c */ /* 0x000fec0000041820 */
[----:B-1----:R-:W-:Y:S06]  /*13cb0*/  HMMA.16816.F32.BF16 R56, R8, R84, R56 ;  /* 0x000000540838723c */ /* 0x002fec0000041838 */
[----:B------:R-:W-:Y:S01]  /*13cc0*/  HMMA.16816.F32.BF16 R28, R112, R94, R28 ;  /* 0x0000005e701c723c */ /* 0x000fe2000004181c */
[----:B------:R-:W-:-:S02]  /*13cd0*/  FSEL R70, R70, -INF , !P6 ;  /* 0xff80000046467808 */ /* 0x000fc40007000000 */
[----:B------:R-:W-:Y:S02]  /*13ce0*/  FSEL R68, R68, -INF , !P6 ;  /* 0xff80000044447808 */ /* 0x000fe40007000000 */
[----:B------:R-:W-:Y:S01]  /*13cf0*/  FSEL R69, R69, -INF , !P5 ;  /* 0xff80000045457808 */ /* 0x000fe20006800000 */
[----:B------:R-:W-:Y:S01]  /*13d00*/  HMMA.16816.F32.BF16 R84, R8, R86, R44 ;  /* 0x000000560854723c */ /* 0x000fe2000004182c */
[----:B------:R-:W1:Y:S01]  /*13d10*/  LDSM.16.M88.4 R44, [R203+0x6800] ;  /* 0x00680000cb2c783b */ /* 0x000e620000000200 */
[----:B------:R-:W-:Y:S02]  /*13d20*/  FSEL R72, R62, -INF , !P4 ;  /* 0xff8000003e487808 */ /* 0x000fe40006000000 */
[----:B------:R-:W-:Y:S02]  /*13d30*/  FSEL R48, R63, -INF , !P3 ;  /* 0xff8000003f307808 */ /* 0x000fe40005800000 */
[----:B------:R-:W-:Y:S06]  /*13d40*/  HMMA.16816.F32.BF16 R116, R112, R82, R116 ;  /* 0x000000527074723c */ /* 0x000fec0000041874 */
[----:B--2---:R-:W-:Y:S01]  /*13d50*/  HMMA.16816.F32.BF16 R40, R8, R4, R40 ;  /* 0x000000040828723c */ /* 0x004fe20000041828 */
[----:B------:R-:W-:Y:S01]  /*13d60*/  FSEL R82, R73, -INF , !P0 ;  /* 0xff80000049527808 */ /* 0x000fe20004000000 */
[----:B------:R-:W-:Y:S01]  /*13d70*/  VIADD R73, R3, 0xffffffa9 ;  /* 0xffffffa903497836 */ /* 0x000fe20000000000 */
[-C--:B------:R-:W-:Y:S01]  /*13d80*/  ISETP.GE.AND P0, PT, R67, R66.reuse, PT ;  /* 0x000000424300720c */ /* 0x080fe20003f06270 */
[C---:B------:R-:W-:Y:S01]  /*13d90*/  VIADD R83, R3.reuse, 0xffffffa1 ;  /* 0xffffffa103537836 */ /* 0x040fe20000000000 */
[----:B------:R-:W-:Y:S01]  /*13da0*/  FSEL R171, R58, -INF , !P2 ;  /* 0xff8000003aab7808 */ /* 0x000fe20005000000 */
[----:B------:R-:W-:Y:S01]  /*13db0*/  HMMA.16816.F32.BF16 R24, R112, R88, R24 ;  /* 0x000000587018723c */ /* 0x000fe20000041818 */
[----:B------:R-:W-:Y:S01]  /*13dc0*/  VIADD R5, R3, 0xffffffb8 ;  /* 0xffffffb803057836 */ /* 0x000fe20000000000 */
[-C--:B------:R-:W-:Y:S01]  /*13dd0*/  ISETP.GE.AND P6, PT, R73, R66.reuse, PT ;  /* 0x000000424900720c */ /* 0x080fe20003fc6270 */
[----:B------:R-:W-:Y:S01]  /*13de0*/  VIADD R67, R3, 0xffffffb0 ;  /* 0xffffffb003437836 */ /* 0x000fe20000000000 */
[----:B------:R-:W-:-:S02]  /*13df0*/  ISETP.GE.AND P1, PT, R83, R66, PT ;  /* 0x000000425300720c */ /* 0x000fc40003f26270 */
[----:B------:R-:W-:Y:S01]  /*13e00*/  FSEL R73, R71, -INF , !P5 ;  /* 0xff80000047497808 */ /* 0x000fe20006800000 */
[C---:B---3--:R-:W-:Y:S01]  /*13e10*/  HMMA.16816.F32.BF16 R164, R8.reuse, R76, R32 ;  /* 0x0000004c08a4723c */ /* 0x048fe20000041820 */
[----:B------:R-:W-:Y:S02]  /*13e20*/  FSEL R83, R60, -INF , !P4 ;  /* 0xff8000003c537808 */ /* 0x000fe40006000000 */
[----:B------:R-:W-:Y:S02]  /*13e30*/  FSEL R71, R61, -INF , !P3 ;  /* 0xff8000003d477808 */ /* 0x000fe40005800000 */
[-C--:B------:R-:W-:Y:S01]  /*13e40*/  ISETP.GE.AND P3, PT, R5, R66.reuse, PT ;  /* 0x000000420500720c */ /* 0x080fe20003f66270 */
[C---:B------:R-:W-:Y:S01]  /*13e50*/  HMMA.16816.F32.BF16 R60, R8.reuse, R6, R36 ;  /* 0x00000006083c723c */ /* 0x040fe20000041824 */
[----:B------:R-:W2:Y:S01]  /*13e60*/  LDSM.16.M88.4 R4, [R203+0x7000] ;  /* 0x00700000cb04783b */ /* 0x000ea20000000200 */
[-C--:B------:R-:W-:Y:S01]  /*13e70*/  ISETP.GE.AND P5, PT, R67, R66.reuse, PT ;  /* 0x000000424300720c */ /* 0x080fe20003fa6270 */
[----:B------:R-:W-:Y:S01]  /*13e80*/  VIADD R33, R3, 0xffffffc8 ;  /* 0xffffffc803217836 */ /* 0x000fe20000000000 */
[----:B------:R-:W-:Y:S01]  /*13e90*/  FSEL R170, R85, -INF , !P6 ;  /* 0xff80000055aa7808 */ /* 0x000fe20007000000 */
[C---:B------:R-:W-:Y:S01]  /*13ea0*/  VIADD R67, R3.reuse, 0xffffffb1 ;  /* 0xffffffb103437836 */ /* 0x040fe20000000000 */
[----:B------:R-:W-:Y:S01]  /*13eb0*/  HMMA.16816.F32.BF16 R76, R8, R78, R28 ;  /* 0x0000004e084c723c */ /* 0x000fe2000004181c */
[----:B------:R-:W3:Y:S01]  /*13ec0*/  LDSM.16.M88.4 R28, [R203+0x7800] ;  /* 0x00780000cb1c783b */ /* 0x000ee20000000200 */
[----:B------:R-:W-:Y:S01]  /*13ed0*/  VIADD R39, R3, 0xffffffb9 ;  /* 0xffffffb903277836 */ /* 0x000fe20000000000 */
[----:B------:R-:W-:Y:S01]  /*13ee0*/  FSEL R36, R87, -INF , !P6 ;  /* 0xff80000057247808 */ /* 0x000fe20007000000 */
[----:B------:R-:W-:Y:S01]  /*13ef0*/  VIADD R37, R3, 0xffffffc0 ;  /* 0xffffffc003257836 */ /* 0x000fe20000000000 */
[-C--:B------:R-:W-:Y:S01]  /*13f00*/  ISETP.GE.AND P6, PT, R33, R66.reuse, PT ;  /* 0x000000422100720c */ /* 0x080fe20003fc6270 */
[----:B------:R-:W-:Y:S01]  /*13f10*/  HMMA.16816.F32.BF16 R20, R112, R90, R20 ;  /* 0x0000005a7014723c */ /* 0x000fe20000041814 */
[----:B------:R-:W-:Y:S01]  /*13f20*/  VIADD R35, R3, 0xffffffc1 ;  /* 0xffffffc103237836 */ /* 0x000fe20000000000 */
[----:B------:R-:W-:Y:S01]  /*13f30*/  ISETP.GE.AND P4, PT, R67, R66, PT ;  /* 0x000000424300720c */ /* 0x000fe20003f86270 */
[----:B------:R-:W-:Y:S01]  /*13f40*/  VIADD R33, R3, 0xffffffc9 ;  /* 0xffffffc903217836 */ /* 0x000fe20000000000 */
[----:B------:R-:W-:Y:S01]  /*13f50*/  FSEL R174, R56, -INF , !P2 ;  /* 0xff80000038ae7808 */ /* 0x000fe20005000000 */
[----:B------:R-:W-:-:S04]  /*13f60*/  DEPBAR.LE SB0, 0x0 ;  /* 0x000080000000791a */ /* 0x000fc80000000000 */
[----:B-1----:R-:W-:Y:S01]  /*13f70*/  HMMA.16816.F32.BF16 R24, R8, R44, R24 ;  /* 0x0000002c0818723c */ /* 0x002fe20000041818 */
[----:B------:R-:W-:Y:S02]  /*13f80*/  FSEL R169, R59, -INF , !P1 ;  /* 0xff8000003ba97808 */ /* 0x000fe40004800000 */
[----:B------:R-:W-:Y:S02]  /*13f90*/  FSEL R173, R57, -INF , !P1 ;  /* 0xff80000039ad7808 */ /* 0x000fe40004800000 */
[----:B------:R-:W-:Y:S02]  /*13fa0*/  FSEL R38, R86, -INF , !P0 ;  /* 0xff80000056267808 */ /* 0x000fe40004000000 */
[----:B------:R-:W-:Y:S01]  /*13fb0*/  VIADD R45, R3, 0xffffffd0 ;  /* 0xffffffd0032d7836 */ /* 0x000fe20000000000 */
[----:B------:R-:W-:Y:S02]  /*13fc0*/  FSEL R172, R84, -INF , !P0 ;  /* 0xff80000054ac7808 */ /* 0x000fe40004000000 */
[----:B------:R-:W-:-:S02]  /*13fd0*/  ISETP.GE.AND P2, PT, R39, R66, PT ;  /* 0x000000422700720c */ /* 0x000fc40003f46270 */
[-C--:B------:R-:W-:Y:S02]  /*13fe0*/  ISETP.GE.AND P1, PT, R37, R66.reuse, PT ;  /* 0x000000422500720c */ /* 0x080fe40003f26270 */
[----:B------:R-:W-:Y:S01]  /*13ff0*/  ISETP.GE.AND P0, PT, R35, R66, PT ;  /* 0x000000422300720c */ /* 0x000fe20003f06270 */
[C---:B------:R-:W-:Y:S01]  /*14000*/  HMMA.16816.F32.BF16 R20, R8.reuse, R46, R20 ;  /* 0x0000002e0814723c */ /* 0x040fe20000041814 */
[----:B------:R-:W-:Y:S02]  /*14010*/  FSEL R151, R78, -INF , !P6 ;  /* 0xff8000004e977808 */ /* 0x000fe40007000000 */
[----:B------:R-:W-:Y:S02]  /*14020*/  FSEL R145, R76, -INF , !P6 ;  /* 0xff8000004c917808 */ /* 0x000fe40007000000 */
[----:B------:R-:W-:Y:S01]  /*14030*/  FSEL R37, R42, -INF , !P5 ;  /* 0xff8000002a257808 */ /* 0x000fe20006800000 */
[----:B--2---:R-:W-:Y:S01]  /*14040*/  HMMA.16816.F32.BF16 R16, R8, R4, R16 ;  /* 0x000000040810723c */ /* 0x004fe20000041810 */
[----:B------:R-:W-:-:S02]  /*14050*/  FSEL R168, R40, -INF , !P5 ;  /* 0xff80000028a87808 */ /* 0x000fc40006800000 */
[----:B------:R-:W-:Y:S01]  /*14060*/  FSEL R35, R43, -INF , !P4 ;  /* 0xff8000002b237808 */ /* 0x000fe20006000000 */
[----:B------:R-:W-:Y:S01]  /*14070*/  VIADD R43, R3, 0xffffffd8 ;  /* 0xffffffd8032b7836 */ /* 0x000fe20000000000 */
[----:B------:R-:W-:Y:S01]  /*14080*/  FSEL R39, R41, -INF , !P4 ;  /* 0xff80000029277808 */ /* 0x000fe20006000000 */
[C---:B---3--:R-:W-:Y:S01]  /*14090*/  HMMA.16816.F32.BF16 R116, R8.reuse, R30, R116 ;  /* 0x0000001e0874723c */ /* 0x048fe20000041874 */
[----:B------:R-:W-:Y:S01]  /*140a0*/  VIADD R5, R3, 0xffffffe1 ;  /* 0xffffffe103057836 */ /* 0x000fe20000000000 */
[-C--:B------:R-:W-:Y:S01]  /*140b0*/  ISETP.GE.AND P5, PT, R33, R66.reuse, PT ;  /* 0x000000422100720c */ /* 0x080fe20003fa6270 */
[----:B------:R-:W-:Y:S01]  /*140c0*/  VIADD R33, R3, 0xffffffd1 ;  /* 0xffffffd103217836 */ /* 0x000fe20000000000 */
        /* <DEDUP_REMOVED lines=9> */
[----:B------:R-:W-:Y:S01]  /*14160*/  HMMA.16816.F32.BF16 R120, R8, R28, R120 ;  /* 0x0000001c0878723c */ /* 0x000fe20000041878 */
        /* <DEDUP_REMOVED lines=13> */
[-C--:B------:R-:W-:Y:S01]  /*14240*/  ISETP.GE.AND P1, PT, R41, R66.reuse, PT ;  /* 0x000000422900720c */ /* 0x080fe20003f26270 */
[----:B------:R-:W-:Y:S01]  /*14250*/  VIADD R41, R3, 0xffffffe0 ;  /* 0xffffffe003297836 */ /* 0x000fe20000000000 */
[----:B------:R-:W-:Y:S02]  /*14260*/  FSEL R155, R22, -INF , !P2 ;  /* 0xff800000169b7808 */ /* 0x000fe40005000000 */
[----:B------:R-:W-:Y:S02]  /*14270*/  FSEL R158, R20, -INF , !P2 ;  /* 0xff800000149e7808 */ /* 0x000fe40005000000 */
[----:B------:R-:W-:Y:S01]  /*14280*/  ISETP.GE.AND P2, PT, R5, R66, PT ;  /* 0x000000420500720c */ /* 0x000fe20003f46270 */
[----:B------:R-:W-:Y:S01]  /*14290*/  VIADD R5, R3, 0xfffffff8 ;  /* 0xfffffff803057836 */ /* 0x000fe20000000000 */
[----:B------:R-:W-:Y:S01]  /*142a0*/  FSEL R144, R167, -INF , !P0 ;  /* 0xff800000a7907808 */ /* 0x000fe20004000000 */
[----:B------:R-:W-:Y:S01]  /*142b0*/  VIADD R3, R3, 0xfffffff9 ;  /* 0xfffffff903037836 */ /* 0x000fe20000000000 */
[----:B------:R-:W-:-:S02]  /*142c0*/  FSEL R163, R165, -INF , !P0 ;  /* 0xff800000a5a37808 */ /* 0x000fc40004000000 */
[-C--:B------:R-:W-:Y:S02]  /*142d0*/  ISETP.GE.AND P0, PT, R41, R66.reuse, PT ;  /* 0x000000422900720c */ /* 0x080fe40003f06270 */
[----:B------:R-:W-:Y:S02]  /*142e0*/  FSEL R146, R79, -INF , !P5 ;  /* 0xff8000004f927808 */ /* 0x000fe40006800000 */
[----:B------:R-:W-:Y:S02]  /*142f0*/  FSEL R142, R18, -INF , !P0 ;  /* 0xff800000128e7808 */ /* 0x000fe40004000000 */
[----:B------:R-:W-:Y:S02]  /*14300*/  FSEL R150, R16, -INF , !P0 ;  /* 0xff80000010967808 */ /* 0x000fe40004000000 */
[----:B------:R-:W-:Y:S01]  /*14310*/  ISETP.GE.AND P0, PT, R3, R66, PT ;  /* 0x000000420300720c */ /* 0x000fe20003f06270 */
[----:B------:R-:W-:Y:S01]  /*14320*/  VIADD R3, R218, 0x7800 ;  /* 0x00007800da037836 */ /* 0x000fe20000000000 */
[----:B------:R-:W-:-:S02]  /*14330*/  FSEL R147, R77, -INF , !P5 ;  /* 0xff8000004d937808 */ /* 0x000fc40006800000 */
[----:B------:R-:W-:Y:S02]  /*14340*/  FSEL R62, R119, -INF , !P0 ;  /* 0xff800000773e7808 */ /* 0x000fe40004000000 */
[----:B------:R-:W-:Y:S02]  /*14350*/  FSEL R67, R117, -INF , !P0 ;  /* 0xff80000075437808 */ /* 0x000fe40004000000 */
[----:B------:R-:W-:Y:S02]  /*14360*/  ISETP.GE.AND P0, PT, R53, 0x2, PT ;  /* 0x000000023500780c */ /* 0x000fe40003f06270 */
[----:B------:R-:W-:Y:S02]  /*14370*/  FSEL R156, R23, -INF , !P1 ;  /* 0xff800000179c7808 */ /* 0x000fe40004800000 */
[----:B------:R-:W-:Y:S02]  /*14380*/  FSEL R157, R21, -INF , !P1 ;  /* 0xff800000159d7808 */ /* 0x000fe40004800000 */
[----:B------:R-:W-:-:S02]  /*14390*/  ISETP.GE.AND P5, PT, R7, R66, PT ;  /* 0x000000420700720c */ /* 0x000fc40003fa6270 */
[----:B------:R-:W-:Y:S02]  /*143a0*/  ISETP.GE.AND P1, PT, R5, R66, PT ;  /* 0x000000420500720c */ /* 0x000fe40003f26270 */
        /* <DEDUP_REMOVED lines=11> */
[----:B------:R-:W-:Y:S01]  /*14460*/  FSEL R132, R116, -INF , !P1 ;  /* 0xff80000074847808 */ /* 0x000fe20004800000 */
[----:B------:R-:W-:Y:S06]  /*14470*/  BAR.SYNC.DEFER_BLOCKING 0x0 ;  /* 0x0000000000007b1d */ /* 0x000fec0000010000 */
[----:B------:R-:W-:Y:S05]  /*14480*/  @!P0 BRA `(.L_x_2761) ;  /* 0x0000000400b48947 */ /* 0x000fea0003800000 */
[----:B------:R-:W-:-:S13]  /*14490*/  PLOP3.LUT P1, PT, PT, PT, UP0, 0x40, 0x0 ;  /* 0x000000000000781c */ /* 0x000fda0003f2e808 */
[----:B------:R-:W-:Y:S05]  /*144a0*/  @P1 BRA `(.L_x_2762) ;  /* 0x0000000000ec1947 */ /* 0x000fea0003800000 */
[----:B------:R-:W1:Y:S01]  /*144b0*/  LDC R6, c[0x0][0x380] ;  /* 0x0000e000ff067b82 */ /* 0x000e620000000800 */
[C---:B------:R-:W-:Y:S01]  /*144c0*/  IADD3 R11, R51.reuse, -0x80, RZ ;  /* 0xffffff80330b7810 */ /* 0x040fe20007ffe0ff */
[----:B------:R-:W-:Y:S01]  /*144d0*/  ULDC.64 UR10, c[0x0][0x248] ;  /* 0x00009200000a7ab9 */ /* 0x000fe20000000a00 */
[----:B------:R-:W-:Y:S01]  /*144e0*/  IABS R8, R51 ;  /* 0x0000003300087213 */ /* 0x000fe20000000000 */
[----:B------:R-:W-:Y:S01]  /*144f0*/  ULDC.64 UR8, c[0x0][0x230] ;  /* 0x00008c0000087ab9 */ /* 0x000fe20000000a00 */
        /* <DEDUP_REMOVED lines=42> */
[----:B------:R-:W-:Y:S01]  /*147a0*/  IMAD.WIDE.U32 R8, R6, UR10, RZ ;  /* 0x0000000a06087c25 */ /* 0x000fe2000f8e00ff */
[----:B------:R-:W-:-:S05]  /*147b0*/  SHF.R.S32.HI R5, RZ, 0x1f, R6 ;  /* 0x0000001fff057819 */ /* 0x000fca0000011406 */
[----:B------:R-:W-:-:S04]  /*147c0*/  IMAD R5, R5, UR10, RZ ;  /* 0x0000000a05057c24 */ /* 0x000fc8000f8e02ff */
[----:B------:R-:W-:-:S05]  /*147d0*/  IMAD R5, R6, UR11, R5 ;  /* 0x0000000b06057c24 */ /* 0x000fca000f8e0205 */
        /* <DEDUP_REMOVED lines=8> */
.L_x_2762:
[----:B------:R-:W-:Y:S02]  /*14860*/  ULDC UR10, c[0x0][0x248] ;  /* 0x00009200000a7ab9 */ /* 0x000fe40000000800 */
[----:B------:R-:W-:-:S06]  /*14870*/  USHF.L.U32 UR5, UR10, 0x7, URZ ;  /* 0x000000070a057899 */ /* 0x000fcc000800063f */
[----:B------:R-:W-:-:S04]  /*14880*/  IADD3 R4, RZ, -UR5, RZ ;  /* 0x80000005ff047c10 */ /* 0x000fc8000fffe0ff */
[----:B------:R-:W-:-:S07]  /*14890*/  SHF.R.S32.HI R7, RZ, 0x1f, R4 ;  /* 0x0000001fff077819 */ /* 0x000fce0000011404 */
.L_x_2763:
[----:B------:R-:W-:Y:S01]  /*148a0*/  USHF.L.U32 UR5, UR10, 0x5, URZ ;  /* 0x000000050a057899 */ /* 0x000fe2000800063f */
[C---:B------:R-:W-:Y:S01]  /*148b0*/  LEA R222, P1, R4.reuse, R222, 0x1 ;  /* 0x000000de04de7211 */ /* 0x040fe200078208ff */
[----:B------:R-:W-:Y:S02]  /*148c0*/  ULDC UR8, c[0x0][0x24c] ;  /* 0x0000930000087ab9 */ /* 0x000fe40000000800 */
[----:B------:R-:W-:Y:S01]  /*148d0*/  USHF.L.U64.HI UR10, UR10, 0x5, UR8 ;  /* 0x000000050a0a7899 */ /* 0x000fe20008010208 */
[----:B------:R-:W-:Y:S02]  /*148e0*/  LEA.HI.X R223, R4, R223, R7, 0x1, P1 ;  /* 0x000000df04df7211 */ /* 0x000fe400008f0c07 */
[----:B------:R-:W-:Y:S01]  /*148f0*/  IADD3 R8, P1, R222, UR5, RZ ;  /* 0x00000005de087c10 */ /* 0x000fe2000ff3e0ff */
[----:B------:R-:W-:Y:S01]  /*14900*/  ULDC.64 UR8, c[0x0][0x218] ;  /* 0x0000860000087ab9 */ /* 0x000fe20000000a00 */
[----:B------:R-:W-:Y:S01]  /*14910*/  IADD3 R4, P2, R4, R152, RZ ;  /* 0x0000009804047210 */ /* 0x000fe20007f5e0ff */
[----:B------:R-:W-:Y:S01]  /*14920*/  @!PT LDS RZ, [RZ] ;  /* 0x00000000fffff984 */ /* 0x000fe20000000800 */
[----:B------:R-:W-:Y:S01]  /*14930*/  @!PT LDS RZ, [RZ] ;  /* 0x00000000fffff984 */ /* 0x000fe20000000800 */
[----:B------:R-:W-:Y:S01]  /*14940*/  @!PT LDS RZ, [RZ] ;  /* 0x00000000fffff984 */ /* 0x000fe20000000800 */
[----:B------:R1:W-:Y:S01]  /*14950*/  LDGSTS.E.BYPASS.LTC128B.128 [R233+0x4000], desc[UR6][R222.64] ;  /* 0x04000000dee97fae */ /* 0x0003e2000b901d46 */
[----:B------:R-:W-:-:S02]  /*14960*/  IADD3.X R9, R223, UR10, RZ, P1, !PT ;  /* 0x0000000adf097c10 */ /* 0x000fc40008ffe4ff */
[----:B------:R-:W-:Y:S01]  /*14970*/  IADD3 R10, P1, R8, UR5, RZ ;  /* 0x00000005080a7c10 */ /* 0x000fe2000ff3e0ff */
[----:B------:R-:W-:Y:S01]  /*14980*/  IMAD.X R7, R7, 0x1, R64, P2 ;  /* 0x0000000107077824 */ /* 0x000fe200010e0640 */
[----:B------:R-:W-:Y:S02]  /*14990*/  LEA R12, P2, R4, UR8, 0x1 ;  /* 0x00000008040c7c11 */ /* 0x000fe4000f8408ff */
[----:B------:R-:W-:Y:S02]  /*149a0*/  IADD3.X R11, R9, UR10, RZ, P1, !PT ;  /* 0x0000000a090b7c10 */ /* 0x000fe40008ffe4ff */
[----:B------:R-:W-:Y:S02]  /*149b0*/  IADD3 R6, P1, R10, UR5, RZ ;  /* 0x000000050a067c10 */ /* 0x000fe4000ff3e0ff */
[----:B------:R-:W-:Y:S02]  /*149c0*/  LEA.HI.X R13, R4, UR9, R7, 0x1, P2 ;  /* 0x00000009040d7c11 */ /* 0x000fe400090f0c07 */
[----:B------:R-:W-:-:S02]  /*149d0*/  IADD3.X R7, R11, UR10, RZ, P1, !PT ;  /* 0x0000000a0b077c10 */ /* 0x000fc40008ffe4ff */
        /* <DEDUP_REMOVED lines=24> */
.L_x_2761:
[----:B-1----:R-:W-:Y:S01]  /*14b60*/  FMNMX R4, R55, R80, !PT ;  /* 0x0000005037047209 */ /* 0x002fe20007800000 */
[----:B------:R-:W-:Y:S01]  /*14b70*/  ULDC UR5, c[0x0][0x2ec] ;  /* 0x0000bb0000057ab9 */ /* 0x000fe20000000800 */
[----:B------:R-:W-:Y:S01]  /*14b80*/  IADD3 R215, R49, R0, RZ ;  /* 0x0000000031d77210 */ /* 0x000fe20007ffe0ff */
[C---:B------:R-:W-:Y:S01]  /*14b90*/  FMUL R61, R65.reuse, UR5 ;  /* 0x00000005413d7c20 */ /* 0x040fe20008400000 */
[----:B------:R-:W-:Y:S01]  /*14ba0*/  FMNMX R5, R65, R4, !PT ;  /* 0x0000000441057209 */ /* 0x000fe20007800000 */
[----:B------:R-:W-:Y:S01]  /*14bb0*/  FMUL R9, R80, UR5 ;  /* 0x0000000550097c20 */ /* 0x000fe20008400000 */
[----:B------:R-:W-:Y:S01]  /*14bc0*/  FMUL R59, R74, UR5 ;  /* 0x000000054a3b7c20 */ /* 0x000fe20008400000 */
[----:B------:R-:W-:Y:S01]  /*14bd0*/  FMUL R57, R68, UR5 ;  /* 0x0000000544397c20 */ /* 0x000fe20008400000 */
[----:B------:R-:W-:Y:S01]  /*14be0*/  FMNMX R5, R82, R5, !PT ;  /* 0x0000000552057209 */ /* 0x000fe20007800000 */
[----:B------:R-:W-:Y:S01]  /*14bf0*/  FMUL R63, R81, UR5 ;  /* 0x00000005513f7c20 */ /* 0x000fe20008400000 */
[----:B------:R-:W-:Y:S01]  /*14c00*/  LEA R215, R215, UR4, 0x1 ;  /* 0x00000004d7d77c11 */ /* 0x000fe2000f8e08ff */
[----:B------:R-:W-:Y:S01]  /*14c10*/  FMUL R51, R83, UR5 ;  /* 0x0000000553337c20 */ /* 0x000fe20008400000 */
[----:B------:R-:W-:Y:S01]  /*14c20*/  FMNMX R4, R68, R5, !PT ;  /* 0x0000000544047209 */ /* 0x000fe20007800000 */
[----:B------:R-:W-:Y:S01]  /*14c30*/  FMUL R49, R72, UR5 ;  /* 0x0000000548317c20 */ /* 0x000fe20008400000 */
[----:B------:R-:W-:Y:S01]  /*14c40*/  FMNMX R5, R54, R81, !PT ;  /* 0x0000005136057209 */ /* 0x000fe20007800000 */
        /* <DEDUP_REMOVED lines=30> */
[----:B------:R-:W-:Y:S02]  /*14e30*/  LEA R211, R50, R213, 0x1 ;  /* 0x000000d532d37211 */ /* 0x000fe400078e08ff */
[C---:B------:R-:W-:Y:S01]  /*14e40*/  FMNMX R5, R39.reuse, R4, !PT ;  /* 0x0000000427057209 */ /* 0x040fe20007800000 */
[----:B------:R-:W-:Y:S01]  /*14e50*/  FMUL R39, R39, UR5 ;  /* 0x0000000527277c20 */ /* 0x000fe20008400000 */
[----:B------:R-:W-:Y:S01]  /*14e60*/  FMNMX R4, R48, R7, !PT ;  /* 0x0000000730047209 */ /* 0x000fe20007800000 */
[----:B------:R-:W-:Y:S01]  /*14e70*/  LDSM.16.MT88.4 R124, [R211+0xc000] ;  /* 0x00c00000d37c783b */ /* 0x000fe20000004200 */
[----:B------:R-:W-:Y:S02]  /*14e80*/  FMNMX R6, R34, R5, !PT ;  /* 0x0000000522067209 */ /* 0x000fe40007800000 */
[----:B------:R-:W-:Y:S01]  /*14e90*/  FMNMX R4, R171, R4, !PT ;  /* 0x00000004ab047209 */ /* 0x000fe20007800000 */
[----:B------:R-:W-:Y:S01]  /*14ea0*/  LDSM.16.MT88.4 R20, [R211+0x10000] ;  /* 0x01000000d314783b */ /* 0x000fe20000004200 */
[----:B------:R-:W-:-:S02]  /*14eb0*/  FMNMX R7, R33, R6, !PT ;  /* 0x0000000621077209 */ /* 0x000fc40007800000 */
[C---:B------:R-:W-:Y:S01]  /*14ec0*/  FMNMX R5, R169.reuse, R4, !PT ;  /* 0x00000004a9057209 */ /* 0x040fe20007800000 */
[----:B------:R-:W-:Y:S01]  /*14ed0*/  FMUL R169, R169, UR5 ;  /* 0x00000005a9a97c20 */ /* 0x000fe20008400000 */
[----:B------:R-:W-:Y:S01]  /*14ee0*/  FMNMX R6, R164, R7, !PT ;  /* 0x00000007a4067209 */ /* 0x000fe20007800000 */
[----:B------:R-:W-:Y:S01]  /*14ef0*/  LDSM.16.MT88.4 R28, [R211+0x10800] ;  /* 0x01080000d31c783b */ /* 0x000fe20000004200 */
        /* <DEDUP_REMOVED lines=48> */
[----:B------:R-:W1:Y:S01]  /*15200*/  SHFL.BFLY PT, R7, R6, 0x2, 0x1f ;  /* 0x0c401f0006077f89 */ /* 0x000e6200000e0000 */
[----:B------:R-:W-:-:S03]  /*15210*/  FMUL R55, R70, UR5 ;  /* 0x0000000546377c20 */ /* 0x000fc60008400000 */
[----:B------:R-:W2:Y:S01]  /*15220*/  SHFL.BFLY PT, R149, R4, 0x1, 0x1f ;  /* 0x0c201f0004957f89 */ /* 0x000ea200000e0000 */
[----:B-1----:R-:W-:Y:S02]  /*15230*/  FMNMX R7, R6, R7, !PT ;  /* 0x0000000706077209 */ /* 0x002fe40007800000 */
        /* <DEDUP_REMOVED lines=13> */
[----:B------:R-:W-:Y:S01]  /*15310*/  LDSM.16.MT88.4 R8, [R212+0xc800] ;  /* 0x00c80000d408783b */ /* 0x000fe20000004200 */
        /* <DEDUP_REMOVED lines=8> */
[----:B------:R-:W-:Y:S01]  /*153a0*/  FADD R4, -R64, R7 ;  /* 0x0000000740047221 */ /* 0x000fe20000000100 */
[----:B------:R-:W-:Y:S01]  /*153b0*/  @!P2 FMUL R61, R61, 0.5 ;  /* 0x3f0000003d3da820 */ /* 0x000fe20000400000 */
[----:B------:R-:W-:Y:S01]  /*153c0*/  FMUL R7, R54, UR5 ;  /* 0x0000000536077c20 */ /* 0x000fe20008400000 */
[----:B------:R-:W-:Y:S01]  /*153d0*/  @!P6 FMUL R5, R5, 0.5 ;  /* 0x3f0000000505e820 */ /* 0x000fe20000400000 */
[----:B------:R-:W-:Y:S01]  /*153e0*/  FSEL R60, R60, RZ, P1 ;  /* 0x000000ff3c3c7208 */ /* 0x000fe20000800000 */
[----:B------:R-:W-:Y:S01]  /*153f0*/  @!P5 FMUL R58, R58, 0.5 ;  /* 0x3f0000003a3ad820 */ /* 0x000fe20000400000 */
[----:B------:R-:W-:Y:S01]  /*15400*/  FSETP.GEU.AND P1, PT, R4, -126, PT ;  /* 0xc2fc00000400780b */ /* 0x000fe20003f2e000 */
[----:B------:R-:W1:Y:S02]  /*15410*/  MUFU.EX2 R65, R5 ;  /* 0x0000000500417308 */ /* 0x000e640000000800 */
[C---:B------:R-:W-:Y:S01]  /*15420*/  FADD R56, -R60.reuse, R7 ;  /* 0x000000073c387221 */ /* 0x040fe20000000100 */
[----:B------:R-:W-:Y:S01]  /*15430*/  FMUL R7, R69, UR5 ;  /* 0x0000000545077c20 */ /* 0x000fe20008400000 */
[C---:B------:R-:W-:Y:S01]  /*15440*/  FADD R59, -R60.reuse, R59 ;  /* 0x0000003b3c3b7221 */ /* 0x040fe20000000100 */
[C---:B------:R-:W-:Y:S01]  /*15450*/  FADD R63, -R60.reuse, R63 ;  /* 0x0000003f3c3f7221 */ /* 0x040fe20000000100 */
[----:B------:R-:W-:Y:S01]  /*15460*/  FADD R6, -R60, R75 ;  /* 0x0000004b3c067221 */ /* 0x000fe20000000100 */
[----:B------:R-:W-:Y:S01]  /*15470*/  FSETP.GEU.AND P4, PT, R56, -126, PT ;  /* 0xc2fc00003800780b */ /* 0x000fe20003f8e000 */
[----:B------:R-:W2:Y:S01]  /*15480*/  MUFU.EX2 R61, R61 ;  /* 0x0000003d003d7308 */ /* 0x000ea20000000800 */
[C---:B------:R-:W-:Y:S01]  /*15490*/  FADD R55, -R60.reuse, R55 ;  /* 0x000000373c377221 */ /* 0x040fe20000000100 */
[----:B------:R-:W-:Y:S01]  /*154a0*/  FSETP.GEU.AND P3, PT, R63, -126, PT ;  /* 0xc2fc00003f00780b */ /* 0x000fe20003f6e000 */
[----:B------:R-:W-:Y:S01]  /*154b0*/  FADD R49, -R60, R49 ;  /* 0x000000313c317221 */ /* 0x000fe20000000100 */
[----:B------:R-:W-:Y:S01]  /*154c0*/  @!P1 FMUL R4, R4, 0.5 ;  /* 0x3f00000004049820 */ /* 0x000fe20000400000 */
[C---:B------:R-:W-:Y:S01]  /*154d0*/  FADD R0, -R60.reuse, R73 ;  /* 0x000000493c007221 */ /* 0x040fe20000000100 */
[C---:B------:R-:W-:Y:S01]  /*154e0*/  FADD R45, -R60.reuse, R45 ;  /* 0x0000002d3c2d7221 */ /* 0x040fe20000000100 */
[----:B------:R-:W-:Y:S01]  /*154f0*/  FADD R40, -R60, R169 ;  /* 0x000000a93c287221 */ /* 0x000fe20000000100 */
[----:B------:R-:W3:Y:S01]  /*15500*/  MUFU.EX2 R58, R58 ;  /* 0x0000003a003a7308 */ /* 0x000ee20000000800 */
[----:B-1----:R-:W-:Y:S01]  /*15510*/  @!P6 FMUL R65, R65, R65 ;  /* 0x000000414141e220 */ /* 0x002fe20000400000 */
[----:B------:R-:W-:Y:S01]  /*15520*/  FSETP.GEU.AND P6, PT, R59, -126, PT ;  /* 0xc2fc00003b00780b */ /* 0x000fe20003fce000 */
[----:B------:R-:W-:Y:S01]  /*15530*/  FMUL R5, R71, UR5 ;  /* 0x0000000547057c20 */ /* 0x000fe20008400000 */
[----:B------:R-:W-:Y:S01]  /*15540*/  @!P4 FMUL R56, R56, 0.5 ;  /* 0x3f0000003838c820 */ /* 0x000fe20000400000 */
[----:B------:R-:W1:Y:S01]  /*15550*/  LDSM.16.MT88.4 R68, [R215+0xc000] ;  /* 0x00c00000d744783b */ /* 0x000e620000004200 */
[----:B------:R-:W-:Y:S01]  /*15560*/  FADD R41, -R60, R41 ;  /* 0x000000293c297221 */ /* 0x000fe20000000100 */
[----:B------:R-:W-:Y:S01]  /*15570*/  @!P3 FMUL R63, R63, 0.5 ;  /* 0x3f0000003f3fb820 */ /* 0x000fe20000400000 */
[----:B------:R4:W5:Y:S01]  /*15580*/  MUFU.EX2 R54, R4 ;  /* 0x0000000400367308 */ /* 0x0009620000000800 */
[----:B--2---:R-:W-:Y:S01]  /*15590*/  @!P2 FMUL R61, R61, R61 ;  /* 0x0000003d3d3da220 */ /* 0x004fe20000400000 */
[----:B------:R-:W-:Y:S01]  /*155a0*/  FSETP.GEU.AND P2, PT, R57, -126, PT ;  /* 0xc2fc00003900780b */ /* 0x000fe20003f4e000 */
[----:B------:R-:W-:Y:S01]  /*155b0*/  FADD R46, -R64, R5 ;  /* 0x00000005402e7221 */ /* 0x000fe20000000100 */
[----:B------:R-:W-:Y:S01]  /*155c0*/  FMUL R5, R48, UR5 ;  /* 0x0000000530057c20 */ /* 0x000fe20008400000 */
[C---:B------:R-:W-:Y:S01]  /*155d0*/  FADD R37, -R60.reuse, R37 ;  /* 0x000000253c257221 */ /* 0x040fe20000000100 */
[----:B------:R-:W-:Y:S01]  /*155e0*/  FADD R153, -R60, R151 ;  /* 0x000000973c997221 */ /* 0x000fe20000000100 */
[----:B------:R-:W-:Y:S01]  /*155f0*/  @!P6 FMUL R59, R59, 0.5 ;  /* 0x3f0000003b3be820 */ /* 0x000fe20000400000 */
[----:B------:R-:W2:Y:S01]  /*15600*/  MUFU.EX2 R56, R56 ;  /* 0x0000003800387308 */ /* 0x000ea20000000800 */
[----:B---3--:R-:W-:Y:S01]  /*15610*/  @!P5 FMUL R58, R58, R58 ;  /* 0x0000003a3a3ad220 */ /* 0x008fe20000400000 */
[----:B------:R-:W-:Y:S01]  /*15620*/  FSETP.GEU.AND P5, PT, R6, -126, PT ;  /* 0xc2fc00000600780b */ /* 0x000fe20003fae000 */
[C---:B------:R-:W-:Y:S01]  /*15630*/  FADD R44, -R60.reuse, R5 ;  /* 0x000000053c2c7221 */ /* 0x040fe20000000100 */
[----:B------:R-:W-:-:S02]  /*15640*/  FADD R237, -R60, R237 ;  /* 0x000000ed3ced7221 */ /* 0x000fc40000000100 */
[----:B------:R-:W-:Y:S01]  /*15650*/  F2FP.BF16.F32.PACK_AB R116, R58, R65 ;  /* 0x000000413a74723e */ /* 0x000fe200000010ff */
[----:B------:R-:W-:Y:S01]  /*15660*/  @!P2 FMUL R57, R57, 0.5 ;  /* 0x3f0000003939a820 */ /* 0x000fe20000400000 */
[----:B------:R-:W3:Y:S01]  /*15670*/  MUFU.EX2 R59, R59 ;  /* 0x0000003b003b7308 */ /* 0x000ee20000000800 */
[----:B----4-:R-:W-:Y:S01]  /*15680*/  FADD R4, -R64, R7 ;  /* 0x0000000740047221 */ /* 0x010fe20000000100 */
[----:B-----5:R-:W-:Y:S01]  /*15690*/  @!P1 FMUL R54, R54, R54 ;  /* 0x0000003636369220 */ /* 0x020fe20000400000 */
[----:B------:R-:W-:-:S03]  /*156a0*/  FADD R58, R65, R58 ;  /* 0x0000003a413a7221 */ /* 0x000fc60000000000 */
[----:B------:R-:W-:Y:S01]  /*156b0*/  FSETP.GEU.AND P1, PT, R4, -126, PT ;  /* 0xc2fc00000400780b */ /* 0x000fe20003f2e000 */
[----:B------:R-:W-:Y:S01]  /*156c0*/  @!P5 FMUL R6, R6, 0.5 ;  /* 0x3f0000000606d820 */ /* 0x000fe20000400000 */
[----:B------:R-:W4:Y:S01]  /*156d0*/  MUFU.EX2 R57, R57 ;  /* 0x0000003900397308 */ /* 0x000f220000000800 */
[----:B--2---:R-:W-:Y:S01]  /*156e0*/  @!P4 FMUL R56, R56, R56 ;  /* 0x000000383838c220 */ /* 0x004fe20000400000 */
[----:B------:R-:W-:Y:S02]  /*156f0*/  FSETP.GEU.AND P4, PT, R55, -126, PT ;  /* 0xc2fc00003700780b */ /* 0x000fe40003f8e000 */
[----:B------:R-:W-:Y:S01]  /*15700*/  F2FP.BF16.F32.PACK_AB R118, R54, R61 ;  /* 0x0000003d3676723e */ /* 0x000fe200000010ff */
[----:B------:R-:W-:-:S03]  /*15710*/  FADD R61, R61, R58 ;  /* 0x0000003a3d3d7221 */ /* 0x000fc60000000000 */
[----:B------:R-:W2:Y:S01]  /*15720*/  MUFU.EX2 R52, R6 ;  /* 0x0000000600347308 */ /* 0x000ea20000000800 */
[----:B---3--:R-:W-:Y:S01]  /*15730*/  @!P6 FMUL R59, R59, R59 ;  /* 0x0000003b3b3be220 */ /* 0x008fe20000400000 */
[----:B------:R-:W-:Y:S01]  /*15740*/  FSETP.GEU.AND P6, PT, R51, -126, PT ;  /* 0xc2fc00003300780b */ /* 0x000fe20003fce000 */
[----:B------:R-:W-:Y:S01]  /*15750*/  @!P1 FMUL R4, R4, 0.5 ;  /* 0x3f00000004049820 */ /* 0x000fe20000400000 */
[----:B------:R-:W-:-:S03]  /*15760*/  FADD R54, R54, R61 ;  /* 0x0000003d36367221 */ /* 0x000fc60000000000 */
[----:B------:R-:W-:Y:S01]  /*15770*/  @!P4 FMUL R55, R55, 0.5 ;  /* 0x3f0000003737c820 */ /* 0x000fe20000400000 */
[----:B------:R-:W3:Y:S01]  /*15780*/  MUFU.EX2 R50, R4 ;  /* 0x0000000400327308 */ /* 0x000ee20000000800 */
[----:B----4-:R-:W-:Y:S01]  /*15790*/  @!P2 FMUL R57, R57, R57 ;  /* 0x000000393939a220 */ /* 0x010fe20000400000 */
[----:B------:R-:W-:-:S05]  /*157a0*/  FSETP.GEU.AND P2, PT, R49, -126, PT ;  /* 0xc2fc00003100780b */ /* 0x000fca0003f4e000 */
[----:B------:R-:W-:Y:S01]  /*157b0*/  @!P6 FMUL R51, R51, 0.5 ;  /* 0x3f0000003333e820 */ /* 0x000fe20000400000 */
[----:B------:R-:W4:Y:S01]  /*157c0*/  MUFU.EX2 R63, R63 ;  /* 0x0000003f003f7308 */ /* 0x000f220000000800 */
[----:B--2---:R-:W-:Y:S01]  /*157d0*/  @!P5 FMUL R52, R52, R52 ;  /* 0x000000343434d220 */ /* 0x004fe20000400000 */
[----:B------:R-:W-:-:S04]  /*157e0*/  FSETP.GEU.AND P5, PT, R46, -126, PT ;  /* 0xc2fc00002e00780b */ /* 0x000fc80003fae000 */
[----:B------:R-:W-:Y:S01]  /*157f0*/  F2FP.BF16.F32.PACK_AB R119, R52, R59 ;  /* 0x0000003b3477723e */ /* 0x000fe200000010ff */
[----:B------:R-:W-:Y:S01]  /*15800*/  @!P2 FMUL R49, R49, 0.5 ;  /* 0x3f0000003131a820 */ /* 0x000fe20000400000 */
[----:B------:R-:W2:Y:S01]  /*15810*/  MUFU.EX2 R55, R55 ;  /* 0x0000003700377308 */ /* 0x000ea20000000800 */
[----:B---3--:R-:W-:Y:S01]  /*15820*/  @!P1 FMUL R50, R50, R50 ;  /* 0x0000003232329220 */ /* 0x008fe20000400000 */
[----:B------:R-:W-:Y:S01]  /*15830*/  FSETP.GEU.AND P1, PT, R44, -126, PT ;  /* 0xc2fc00002c00780b */ /* 0x000fe20003f2e000 */
[----:B------:R-:W3:Y:S03]  /*15840*/  LDSM.16.MT88.4 R4, [R211+0xc800] ;  /* 0x00c80000d304783b */ /* 0x000ee60000004200 */
[----:B------:R-:W-:Y:S01]  /*15850*/  F2FP.BF16.F32.PACK_AB R24, R50, R57 ;  /* 0x000000393218723e */ /* 0x000fe200000010ff */
[----:B------:R-:W-:Y:S01]  /*15860*/  @!P5 FMUL R46, R46, 0.5 ;  /* 0x3f0000002e2ed820 */ /* 0x000fe20000400000 */
[----:B------:R-:W5:Y:S01]  /*15870*/  MUFU.EX2 R51, R51 ;  /* 0x0000003300337308 */ /* 0x000f620000000800 */
[----:B----4-:R-:W-:Y:S01]  /*15880*/  @!P3 FMUL R63, R63, R63 ;  /* 0x0000003f3f3fb220 */ /* 0x010fe20000400000 */
[----:B------:R-:W-:Y:S01]  /*15890*/  FSETP.GEU.AND P3, PT, R0, -126, PT ;  /* 0xc2fc00000000780b */ /* 0x000fe20003f6e000 */
[----:B------:R-:W-:-:S03]  /*158a0*/  FADD R57, R57, R54 ;  /* 0x0000003639397221 */ /* 0x000fc60000000000 */
[----:B------:R-:W-:Y:S01]  /*158b0*/  F2FP.BF16.F32.PACK_AB R117, R63, R56 ;  /* 0x000000383f75723e */ /* 0x000fe200000010ff */
[----:B------:R-:W-:Y:S01]  /*158c0*/  @!P1 FMUL R44, R44, 0.5 ;  /* 0x3f0000002c2c9820 */ /* 0x000fe20000400000 */
[----:B------:R-:W4:Y:S01]  /*158d0*/  MUFU.EX2 R46, R46 ;  /* 0x0000002e002e7308 */ /* 0x000f220000000800 */
[----:B--2---:R-:W-:Y:S01]  /*158e0*/  @!P4 FMUL R55, R55, R55 ;  /* 0x000000373737c220 */ /* 0x004fe20000400000 */
[----:B------:R-:W-:Y:S01]  /*158f0*/  FSETP.GEU.AND P4, PT, R45, -126, PT ;  /* 0xc2fc00002d00780b */ /* 0x000fe20003f8e000 */
[----:B------:R-:W-:Y:S01]  /*15900*/  FADD R56, R56, R63 ;  /* 0x0000003f38387221 */ /* 0x000fe20000000000 */
[----:B------:R-:W-:Y:S01]  /*15910*/  FADD R50, R50, R57 ;  /* 0x0000003932327221 */ /* 0x000fe20000000000 */
[C---:B------:R-:W-:Y:S02]  /*15920*/  HMMA.16816.F32.BF16 R72, R116.reuse, R76, RZ ;  /* 0x0000004c7448723c */ /* 0x040fe400000418ff */
        /* <DEDUP_REMOVED lines=8> */
[----:B----4-:R-:W-:Y:S01]  /*159b0*/  @!P5 FMUL R46, R46, R46 ;  /* 0x0000002e2e2ed220 */ /* 0x010fe20000400000 */
[----:B-1----:R-:W-:Y:S01]  /*159c0*/  HMMA.16816.F32.BF16 R128, R116, R68, RZ ;  /* 0x000000447480723c */ /* 0x002fe200000418ff */
[----:B------:R-:W-:-:S03]  /*159d0*/  FADD R52, R52, R59 ;  /* 0x0000003b34347221 */ /* 0x000fc60000000000 */
[----:B------:R-:W-:Y:S01]  /*159e0*/  F2FP.BF16.F32.PACK_AB R26, R46, R51 ;  /* 0x000000332e1a723e */ /* 0x000fe200000010ff */
[----:B------:R-:W-:Y:S01]  /*159f0*/  @!P6 FMUL R43, R43, 0.5 ;  /* 0x3f0000002b2be820 */ /* 0x000fe20000400000 */
[----:B------:R-:W1:Y:S01]  /*15a00*/  MUFU.EX2 R44, R44 ;  /* 0x0000002c002c7308 */ /* 0x000e620000000800 */
[----:B--2---:R-:W-:Y:S01]  /*15a10*/  @!P2 FMUL R49, R49, R49 ;  /* 0x000000313131a220 */ /* 0x004fe20000400000 */
[----:B------:R-:W-:Y:S01]  /*15a20*/  FSETP.GEU.AND P2, PT, R47, -126, PT ;  /* 0xc2fc00002f00780b */ /* 0x000fe20003f4e000 */
[----:B------:R-:W-:Y:S01]  /*15a30*/  HMMA.16816.F32.BF16 R88, R116, R124, RZ ;  /* 0x0000007c7458723c */ /* 0x000fe200000418ff */
[----:B------:R-:W-:-:S04]  /*15a40*/  FADD R51, R51, R50 ;  /* 0x0000003233337221 */ /* 0x000fc80000000000 */
[----:B------:R-:W2:Y:S01]  /*15a50*/  MUFU.EX2 R45, R45 ;  /* 0x0000002d002d7308 */ /* 0x000ea20000000800 */
[----:B-----5:R-:W-:Y:S01]  /*15a60*/  @!P3 FMUL R48, R48, R48 ;  /* 0x000000303030b220 */ /* 0x020fe20000400000 */
[C---:B------:R-:W-:Y:S01]  /*15a70*/  HMMA.16816.F32.BF16 R92, R116.reuse, R96, RZ ;  /* 0x00000060745c723c */ /* 0x040fe200000418ff */
[----:B------:R-:W-:Y:S01]  /*15a80*/  FSETP.GEU.AND P3, PT, R40, -126, PT ;  /* 0xc2fc00002800780b */ /* 0x000fe20003f6e000 */
[----:B------:R-:W-:Y:S02]  /*15a90*/  FADD R46, R46, R51 ;  /* 0x000000332e2e7221 */ /* 0x000fe40000000000 */
[----:B------:R-:W-:Y:S01]  /*15aa0*/  F2FP.BF16.F32.PACK_AB R25, R48, R55 ;  /* 0x000000373019723e */ /* 0x000fe200000010ff */
[----:B------:R-:W-:Y:S01]  /*15ab0*/  @!P2 FMUL R47, R47, 0.5 ;  /* 0x3f0000002f2fa820 */ /* 0x000fe20000400000 */
[----:B------:R-:W-:Y:S01]  /*15ac0*/  HMMA.16816.F32.BF16 R124, R116, R126, RZ ;  /* 0x0000007e747c723c */ /* 0x000fe200000418ff */
[----:B-1----:R-:W-:Y:S01]  /*15ad0*/  @!P1 FMUL R44, R44, R44 ;  /* 0x0000002c2c2c9220 */ /* 0x002fe20000400000 */
[----:B------:R-:W-:Y:S01]  /*15ae0*/  FSETP.GEU.AND P1, PT, R42, -126, PT ;  /* 0xc2fc00002a00780b */ /* 0x000fe20003f2e000 */
[----:B------:R-:W1:Y:S01]  /*15af0*/  MUFU.EX2 R43, R43 ;  /* 0x0000002b002b7308 */ /* 0x000e620000000800 */
[----:B------:R-:W-:-:S02]  /*15b00*/  FADD R55, R55, R52 ;  /* 0x0000003437377221 */ /* 0x000fc40000000000 */
[----:B------:R-:W-:Y:S01]  /*15b10*/  F2FP.BF16.F32.PACK_AB R27, R44, R49 ;  /* 0x000000312c1b723e */ /* 0x000fe200000010ff */
[----:B------:R-:W-:Y:S01]  /*15b20*/  HMMA.16816.F32.BF16 R80, R116, R84, RZ ;  /* 0x000000547450723c */ /* 0x000fe200000418ff */
[----:B------:R-:W-:Y:S01]  /*15b30*/  @!P3 FMUL R40, R40, 0.5 ;  /* 0x3f0000002828b820 */ /* 0x000fe20000400000 */
[----:B--2---:R-:W-:Y:S01]  /*15b40*/  @!P4 FMUL R45, R45, R45 ;  /* 0x0000002d2d2dc220 */ /* 0x004fe20000400000 */
[----:B------:R-:W-:Y:S01]  /*15b50*/  FSETP.GEU.AND P4, PT, R37, -126, PT ;  /* 0xc2fc00002500780b */ /* 0x000fe20003f8e000 */
[----:B------:R-:W2:Y:S01]  /*15b60*/  MUFU.EX2 R47, R47 ;  /* 0x0000002f002f7308 */ /* 0x000ea20000000800 */
[----:B------:R-:W-:Y:S01]  /*15b70*/  FADD R48, R48, R55 ;  /* 0x0000003730307221 */ /* 0x000fe20000000000 */
[----:B------:R-:W-:Y:S02]  /*15b80*/  HMMA.16816.F32.BF16 R72, R24, R12, R72 ;  /* 0x0000000c1848723c */ /* 0x000fe40000041848 */
[----:B------:R-:W-:Y:S01]  /*15b90*/  @!P1 FMUL R42, R42, 0.5 ;  /* 0x3f0000002a2a9820 */ /* 0x000fe20000400000 */
[----:B------:R-:W-:-:S03]  /*15ba0*/  FADD R49, R49, R48 ;  /* 0x0000003031317221 */ /* 0x000fc60000000000 */
[----:B------:R-:W-:Y:S01]  /*15bb0*/  HMMA.16816.F32.BF16 R76, R24, R14, R76 ;  /* 0x0000000e184c723c */ /* 0x000fe2000004184c */
[----:B------:R-:W4:Y:S01]  /*15bc0*/  LDSM.16.MT88.4 R12, [R215+0x10800] ;  /* 0x01080000d70c783b */ /* 0x000f220000004200 */
[----:B------:R-:W5:Y:S01]  /*15bd0*/  MUFU.EX2 R42, R42 ;  /* 0x0000002a002a7308 */ /* 0x000f620000000800 */
[----:B-1----:R-:W-:Y:S01]  /*15be0*/  @!P6 FMUL R43, R43, R43 ;  /* 0x0000002b2b2be220 */ /* 0x002fe20000400000 */
[----:B------:R-:W-:Y:S01]  /*15bf0*/  @!P4 FMUL R37, R37, 0.5 ;  /* 0x3f0000002525c820 */ /* 0x000fe20000400000 */
[----:B------:R-:W-:Y:S01]  /*15c00*/  FADD R44, R44, R49 ;  /* 0x000000312c2c7221 */ /* 0x000fe20000000000 */
[----:B------:R-:W-:Y:S01]  /*15c10*/  HMMA.16816.F32.BF16 R84, R116, R86, RZ ;  /* 0x000000567454723c */ /* 0x000fe200000418ff */
[----:B--2---:R-:W-:Y:S01]  /*15c20*/  @!P2 FMUL R47, R47, R47 ;  /* 0x0000002f2f2fa220 */ /* 0x004fe20000400000 */
[C---:B------:R-:W-:Y:S02]  /*15c30*/  FSETP.GEU.AND P2, PT, R41.reuse, -126, PT ;  /* 0xc2fc00002900780b */ /* 0x040fe40003f4e000 */
[----:B------:R-:W1:Y:S02]  /*15c40*/  MUFU.EX2 R40, R40 ;  /* 0x0000002800287308 */ /* 0x000e640000000800 */
[C---:B------:R-:W-:Y:S06]  /*15c50*/  HMMA.16816.F32.BF16 R128, R24.reuse, R16, R128 ;  /* 0x000000101880723c */ /* 0x040fec0000041880 */
[C---:B---3--:R-:W-:Y:S01]  /*15c60*/  HMMA.16816.F32.BF16 R88, R24.reuse, R4, R88 ;  /* 0x000000041858723c */ /* 0x048fe20000041858 */
[----:B------:R-:W-:Y:S01]  /*15c70*/  FMUL R17, R170, UR5 ;  /* 0x00000005aa117c20 */ /* 0x000fe20008400000 */
[----:B-----5:R-:W-:Y:S01]  /*15c80*/  @!P1 FMUL R42, R42, R42 ;  /* 0x0000002a2a2a9220 */ /* 0x020fe20000400000 */
[----:B------:R-:W2:Y:S02]  /*15c90*/  MUFU.EX2 R37, R37 ;  /* 0x0000002500257308 */ /* 0x000ea40000000800 */
[----:B------:R-:W-:Y:S01]  /*15ca0*/  FADD R16, -R64, R17 ;  /* 0x0000001140107221 */ /* 0x000fe20000000100 */
[----:B------:R-:W-:Y:S01]  /*15cb0*/  HMMA.16816.F32.BF16 R124, R24, R6, R124 ;  /* 0x00000006187c723c */ /* 0x000fe2000004187c */
[----:B------:R-:W3:Y:S01]  /*15cc0*/  LDSM.16.MT88.4 R4, [R212+0x10800] ;  /* 0x01080000d404783b */ /* 0x000ee20000004200 */
[----:B------:R-:W-:-:S02]  /*15cd0*/  @!P2 FMUL R41, R41, 0.5 ;  /* 0x3f0000002929a820 */ /* 0x000fc40000400000 */
[----:B------:R-:W-:Y:S01]  /*15ce0*/  FSETP.GEU.AND P5, PT, R16, -126, PT ;  /* 0xc2fc00001000780b */ /* 0x000fe20003fae000 */
[----:B-1----:R-:W-:Y:S01]  /*15cf0*/  @!P3 FMUL R40, R40, R40 ;  /* 0x000000282828b220 */ /* 0x002fe20000400000 */
[----:B------:R-:W-:Y:S02]  /*15d00*/  HMMA.16816.F32.BF16 R96, R116, R98, RZ ;  /* 0x000000627460723c */ /* 0x000fe400000418ff */
[----:B------:R-:W1:Y:S04]  /*15d10*/  MUFU.EX2 R41, R41 ;  /* 0x0000002900297308 */ /* 0x000e680000000800 */
[----:B------:R-:W-:Y:S01]  /*15d20*/  HMMA.16816.F32.BF16 R80, R24, R8, R80 ;  /* 0x000000081850723c */ /* 0x000fe20000041850 */
[----:B--2---:R-:W-:-:S04]  /*15d30*/  @!P4 FMUL R37, R37, R37 ;  /* 0x000000252525c220 */ /* 0x004fc80000400000 */
[----:B------:R-:W-:Y:S01]  /*15d40*/  @!P5 FMUL R16, R16, 0.5 ;  /* 0x3f0000001010d820 */ /* 0x000fe20000400000 */
[C---:B----4-:R-:W-:Y:S03]  /*15d50*/  HMMA.16816.F32.BF16 R92, R24.reuse, R12, R92 ;  /* 0x0000000c185c723c */ /* 0x050fe6000004185c */
[----:B------:R-:W2:Y:S03]  /*15d60*/  MUFU.EX2 R38, R16 ;  /* 0x0000001000267308 */ /* 0x000ea60000000800 */
[----:B------:R-:W-:Y:S01]  /*15d70*/  HMMA.16816.F32.BF16 R84, R24, R10, R84 ;  /* 0x0000000a1854723c */ /* 0x000fe20000041854 */
[----:B------:R-:W-:Y:S01]  /*15d80*/  FMUL R13, R36, UR5 ;  /* 0x00000005240d7c20 */ /* 0x000fe20008400000 */
[----:B------:R-:W4:Y:S01]  /*15d90*/  LDSM.16.MT88.4 R8, [R213+0x10800] ;  /* 0x01080000d508783b */ /* 0x000f220000004200 */
[----:B-1----:R-:W-:-:S02]  /*15da0*/  @!P2 FMUL R41, R41, R41 ;  /* 0x000000292929a220 */ /* 0x002fc40000400000 */
[----:B------:R-:W-:Y:S01]  /*15db0*/  FADD R0, -R60, R13 ;  /* 0x0000000d3c007221 */ /* 0x000fe20000000100 */
[C---:B------:R-:W-:Y:S04]  /*15dc0*/  HMMA.16816.F32.BF16 R68, R116.reuse, R70, RZ ;  /* 0x000000467444723c */ /* 0x040fe800000418ff */
[----:B------:R-:W-:Y:S02]  /*15dd0*/  FSETP.GEU.AND P1, PT, R0, -126, PT ;  /* 0xc2fc00000000780b */ /* 0x000fe40003f2e000 */
[----:B------:R-:W-:Y:S01]  /*15de0*/  HMMA.16816.F32.BF16 R100, R116, R120, RZ ;  /* 0x000000787464723c */ /* 0x000fe200000418ff */
[----:B--2---:R-:W-:-:S05]  /*15df0*/  @!P5 FMUL R38, R38, R38 ;  /* 0x000000262626d220 */ /* 0x004fca0000400000 */
[C---:B------:R-:W-:Y:S05]  /*15e00*/  HMMA.16816.F32.BF16 R104, R116.reuse, R108, RZ ;  /* 0x0000006c7468723c */ /* 0x040fea00000418ff */
[----:B------:R-:W-:Y:S01]  /*15e10*/  @!P1 FMUL R0, R0, 0.5 ;  /* 0x3f00000000009820 */ /* 0x000fe20000400000 */
[C---:B------:R-:W-:Y:S03]  /*15e20*/  HMMA.16816.F32.BF16 R120, R116.reuse, R122, RZ ;  /* 0x0000007a7478723c */ /* 0x040fe600000418ff */
[----:B------:R-:W1:Y:S03]  /*15e30*/  MUFU.EX2 R36, R0 ;  /* 0x0000000000247308 */ /* 0x000e660000000800 */
[C---:B------:R-:W-:Y:S06]  /*15e40*/  HMMA.16816.F32.BF16 R108, R116.reuse, R110, RZ ;  /* 0x0000006e746c723c */ /* 0x040fec00000418ff */
[C---:B------:R-:W-:Y:S06]  /*15e50*/  HMMA.16816.F32.BF16 R112, R116.reuse, R20, RZ ;  /* 0x000000147470723c */ /* 0x040fec00000418ff */
[----:B------:R-:W-:Y:S01]  /*15e60*/  HMMA.16816.F32.BF16 R116, R116, R22, RZ ;  /* 0x000000167474723c */ /* 0x000fe200000418ff */
[----:B------:R-:W2:Y:S01]  /*15e70*/  LDSM.16.MT88.4 R20, [R215+0xd000] ;  /* 0x00d00000d714783b */ /* 0x000ea20000004200 */
[----:B-1----:R-:W-:Y:S01]  /*15e80*/  @!P1 FMUL R36, R36, R36 ;  /* 0x0000002424249220 */ /* 0x002fe20000400000 */
[----:B------:R-:W-:Y:S01]  /*15e90*/  FADD R0, -R60, R35 ;  /* 0x000000233c007221 */ /* 0x000fe20000000100 */
[----:B------:R-:W-:-:S02]  /*15ea0*/  FMUL R35, R34, UR5 ;  /* 0x0000000522237c20 */ /* 0x000fc40008400000 */
[----:B------:R-:W-:Y:S01]  /*15eb0*/  HMMA.16816.F32.BF16 R96, R24, R14, R96 ;  /* 0x0000000e1860723c */ /* 0x000fe20000041860 */
[----:B------:R-:W1:Y:S01]  /*15ec0*/  LDSM.16.MT88.4 R12, [R213+0xd000] ;  /* 0x00d00000d50c783b */ /* 0x000e620000004200 */
[----:B------:R-:W-:Y:S01]  /*15ed0*/  FADD R35, -R64, R35 ;  /* 0x0000002340237221 */ /* 0x000fe20000000100 */
[----:B------:R-:W-:-:S03]  /*15ee0*/  FSETP.GEU.AND P3, PT, R0, -126, PT ;  /* 0xc2fc00000000780b */ /* 0x000fc60003f6e000 */
[----:B------:R-:W-:Y:S01]  /*15ef0*/  HMMA.16816.F32.BF16 R68, R24, R18, R68 ;  /* 0x000000121844723c */ /* 0x000fe20000041844 */
[----:B------:R-:W-:Y:S01]  /*15f00*/  LDSM.16.MT88.4 R16, [R211+0xd000] ;  /* 0x00d00000d310783b */ /* 0x000fe20000004200 */
[----:B------:R-:W-:-:S04]  /*15f10*/  FSETP.GEU.AND P6, PT, R35, -126, PT ;  /* 0xc2fc00002300780b */ /* 0x000fc80003fce000 */
[C---:B---3--:R-:W-:Y:S04]  /*15f20*/  HMMA.16816.F32.BF16 R104, R24.reuse, R4, R104 ;  /* 0x000000041868723c */ /* 0x048fe80000041868 */
[----:B------:R-:W-:Y:S02]  /*15f30*/  @!P3 FMUL R0, R0, 0.5 ;  /* 0x3f0000000000b820 */ /* 0x000fe40000400000 */
[----:B------:R-:W-:Y:S01]  /*15f40*/  HMMA.16816.F32.BF16 R108, R24, R6, R108 ;  /* 0x00000006186c723c */ /* 0x000fe2000004186c */
[----:B------:R-:W3:Y:S02]  /*15f50*/  LDSM.16.MT88.4 R4, [R212+0xd000] ;  /* 0x00d00000d404783b */ /* 0x000ee40000004200 */
[----:B------:R-:W-:-:S03]  /*15f60*/  @!P6 FMUL R35, R35, 0.5 ;  /* 0x3f0000002323e820 */ /* 0x000fc60000400000 */
[C---:B----4-:R-:W-:Y:S03]  /*15f70*/  HMMA.16816.F32.BF16 R100, R24.reuse, R8, R100 ;  /* 0x000000081864723c */ /* 0x050fe60000041864 */
[----:B------:R-:W4:Y:S03]  /*15f80*/  MUFU.EX2 R35, R35 ;  /* 0x0000002300237308 */ /* 0x000f260000000800 */
        /* <DEDUP_REMOVED lines=12> */
[----:B----4-:R-:W-:Y:S01]  /*16050*/  @!P6 FMUL R35, R35, R35 ;  /* 0x000000232323e220 */ /* 0x010fe20000400000 */
[----:B------:R-:W-:Y:S01]  /*16060*/  FADD R43, R43, R42 ;  /* 0x0000002a2b2b7221 */ /* 0x000fe20000000000 */
[----:B------:R-:W-:-:S02]  /*16070*/  FADD R41, R41, R40 ;  /* 0x0000002829297221 */ /* 0x000fc40000000000 */
[C---:B--2---:R-:W-:Y:S01]  /*16080*/  HMMA.16816.F32.BF16 R128, R8.reuse, R20, R128 ;  /* 0x000000140880723c */ /* 0x044fe20000041880 */
[----:B------:R-:W-:Y:S01]  /*16090*/  FMUL R25, R168, UR5 ;  /* 0x00000005a8197c20 */ /* 0x000fe20008400000 */
[----:B------:R-:W-:Y:S01]  /*160a0*/  FADD R24, -R64, R39 ;  /* 0x0000002740187221 */ /* 0x000fe20000000100 */
[----:B------:R-:W-:Y:S01]  /*160b0*/  FADD R38, R38, R43 ;  /* 0x0000002b26267221 */ /* 0x000fe20000000000 */
[----:B------:R-:W-:Y:S01]  /*160c0*/  FADD R36, R36, R41 ;  /* 0x0000002924247221 */ /* 0x000fe20000000000 */
[----:B------:R-:W-:Y:S01]  /*160d0*/  FADD R25, -R64, R25 ;  /* 0x0000001940197221 */ /* 0x000fe20000000100 */
[----:B------:R-:W-:Y:S01]  /*160e0*/  HMMA.16816.F32.BF16 R68, R8, R22, R68 ;  /* 0x000000160844723c */ /* 0x000fe20000041844 */
[----:B------:R-:W2:Y:S01]  /*160f0*/  LDSM.16.MT88.4 R20, [R215+0x11000] ;  /* 0x01100000d714783b */ /* 0x000ea20000004200 */
[----:B------:R-:W-:Y:S02]  /*16100*/  FSETP.GEU.AND P1, PT, R24, -126, PT ;  /* 0xc2fc00001800780b */ /* 0x000fe40003f2e000 */
[----:B------:R-:W-:-:S02]  /*16110*/  FSETP.GEU.AND P2, PT, R25, -126, PT ;  /* 0xc2fc00001900780b */ /* 0x000fc40003f4e000 */
[C---:B-1----:R-:W-:Y:S06]  /*16120*/  HMMA.16816.F32.BF16 R72, R8.reuse, R12, R72 ;  /* 0x0000000c0848723c */ /* 0x042fec0000041848 */
[C---:B------:R-:W-:Y:S01]  /*16130*/  HMMA.16816.F32.BF16 R76, R8.reuse, R14, R76 ;  /* 0x0000000e084c723c */ /* 0x040fe2000004184c */
[----:B------:R-:W1:Y:S02]  /*16140*/  LDSM.16.MT88.4 R12, [R213+0x11000] ;  /* 0x01100000d50c783b */ /* 0x000e640000004200 */
[----:B------:R-:W-:Y:S02]  /*16150*/  @!P1 FMUL R24, R24, 0.5 ;  /* 0x3f00000018189820 */ /* 0x000fe40000400000 */
[----:B------:R-:W-:Y:S01]  /*16160*/  @!P2 FMUL R25, R25, 0.5 ;  /* 0x3f0000001919a820 */ /* 0x000fe20000400000 */
[C---:B---3--:R-:W-:Y:S01]  /*16170*/  HMMA.16816.F32.BF16 R80, R8.reuse, R4, R80 ;  /* 0x000000040850723c */ /* 0x048fe20000041850 */
[----:B------:R-:W3:Y:S05]  /*16180*/  MUFU.EX2 R34, R24 ;  /* 0x0000001800227308 */ /* 0x000eea0000000800 */
[C---:B------:R-:W-:Y:S01]  /*16190*/  HMMA.16816.F32.BF16 R84, R8.reuse, R6, R84 ;  /* 0x000000060854723c */ /* 0x040fe20000041854 */
[----:B------:R-:W4:Y:S02]  /*161a0*/  LDSM.16.MT88.4 R4, [R212+0x11000] ;  /* 0x01100000d404783b */ /* 0x000f240000004200 */
[----:B------:R5:W5:Y:S03]  /*161b0*/  MUFU.EX2 R39, R25 ;  /* 0x0000001900277308 */ /* 0x000b660000000800 */
[C---:B------:R-:W-:Y:S06]  /*161c0*/  HMMA.16816.F32.BF16 R88, R8.reuse, R16, R88 ;  /* 0x000000100858723c */ /* 0x040fec0000041858 */
[----:B------:R-:W-:Y:S01]  /*161d0*/  HMMA.16816.F32.BF16 R124, R8, R18, R124 ;  /* 0x00000012087c723c */ /* 0x000fe2000004187c */
[----:B------:R-:W4:Y:S01]  /*161e0*/  LDSM.16.MT88.4 R16, [R211+0x11000] ;  /* 0x01100000d310783b */ /* 0x000f220000004200 */
[----:B---3--:R-:W-:-:S04]  /*161f0*/  @!P1 FMUL R34, R34, R34 ;  /* 0x0000002222229220 */ /* 0x008fc80000400000 */
[C---:B--2---:R-:W-:Y:S01]  /*16200*/  HMMA.16816.F32.BF16 R92, R8.reuse, R20, R92 ;  /* 0x00000014085c723c */ /* 0x044fe2000004185c */
[----:B-----5:R-:W-:Y:S01]  /*16210*/  FMUL R25, R33, UR5 ;  /* 0x0000000521197c20 */ /* 0x020fe20008400000 */
[----:B------:R-:W-:Y:S01]  /*16220*/  FMUL R33, R2, UR5 ;  /* 0x0000000502217c20 */ /* 0x000fe20008400000 */
[----:B------:R-:W-:Y:S02]  /*16230*/  @!P2 FMUL R39, R39, R39 ;  /* 0x000000272727a220 */ /* 0x000fe40000400000 */
[----:B------:R-:W-:Y:S02]  /*16240*/  FADD R25, -R64, R25 ;  /* 0x0000001940197221 */ /* 0x000fe40000000100 */
[----:B------:R-:W-:Y:S01]  /*16250*/  FMUL R21, R32, UR5 ;  /* 0x0000000520157c20 */ /* 0x000fe20008400000 */
[C---:B------:R-:W-:Y:S01]  /*16260*/  FADD R33, -R60.reuse, R33 ;  /* 0x000000213c217221 */ /* 0x040fe20000000100 */
[----:B------:R-:W2:Y:S01]  /*16270*/  MUFU.EX2 R32, R0 ;  /* 0x0000000000207308 */ /* 0x000ea20000000800 */
[C---:B------:R-:W-:Y:S01]  /*16280*/  HMMA.16816.F32.BF16 R96, R8.reuse, R22, R96 ;  /* 0x000000160860723c */ /* 0x040fe20000041860 */
[----:B------:R-:W-:Y:S01]  /*16290*/  FADD R20, -R60, R21 ;  /* 0x000000153c147221 */ /* 0x000fe20000000100 */
[----:B------:R-:W-:Y:S01]  /*162a0*/  FSETP.GEU.AND P5, PT, R25, -126, PT ;  /* 0xc2fc00001900780b */ /* 0x000fe20003fae000 */
[----:B------:R-:W-:Y:S01]  /*162b0*/  FMUL R21, R163, UR5 ;  /* 0x00000005a3157c20 */ /* 0x000fe20008400000 */
[----:B------:R-:W-:Y:S01]  /*162c0*/  FSETP.GEU.AND P2, PT, R33, -126, PT ;  /* 0xc2fc00002100780b */ /* 0x000fe20003f4e000 */
[----:B------:R-:W-:Y:S01]  /*162d0*/  FMUL R163, R145, UR5 ;  /* 0x0000000591a37c20 */ /* 0x000fe20008400000 */
[----:B------:R-:W-:Y:S01]  /*162e0*/  FSETP.GEU.AND P1, PT, R20, -126, PT ;  /* 0xc2fc00001400780b */ /* 0x000fe20003f2e000 */
[----:B-1----:R-:W-:Y:S01]  /*162f0*/  HMMA.16816.F32.BF16 R100, R8, R12, R100 ;  /* 0x0000000c0864723c */ /* 0x002fe20000041864 */
[----:B------:R-:W-:Y:S01]  /*16300*/  FADD R21, -R64, R21 ;  /* 0x0000001540157221 */ /* 0x000fe20000000100 */
[----:B------:R-:W-:Y:S01]  /*16310*/  FMUL R23, R144, UR5 ;  /* 0x0000000590177c20 */ /* 0x000fe20008400000 */
[----:B------:R-:W-:-:S03]  /*16320*/  FADD R163, -R64, R163 ;  /* 0x000000a340a37221 */ /* 0x000fc60000000100 */
[C---:B------:R-:W-:Y:S01]  /*16330*/  HMMA.16816.F32.BF16 R120, R8.reuse, R14, R120 ;  /* 0x0000000e0878723c */ /* 0x040fe20000041878 */
[----:B------:R-:W1:Y:S01]  /*16340*/  LDSM.16.MT88.4 R12, [R215+0xd800] ;  /* 0x00d80000d70c783b */ /* 0x000e620000004200 */
[----:B------:R-:W-:Y:S01]  /*16350*/  @!P5 FMUL R25, R25, 0.5 ;  /* 0x3f0000001919d820 */ /* 0x000fe20000400000 */
[----:B--2---:R-:W-:Y:S01]  /*16360*/  @!P3 FMUL R32, R32, R32 ;  /* 0x000000202020b220 */ /* 0x004fe20000400000 */
[----:B------:R-:W-:Y:S01]  /*16370*/  @!P2 FMUL R33, R33, 0.5 ;  /* 0x3f0000002121a820 */ /* 0x000fe20000400000 */
[C---:B------:R-:W-:Y:S01]  /*16380*/  FSETP.GEU.AND P6, PT, R163.reuse, -126, PT ;  /* 0xc2fc0000a300780b */ /* 0x040fe20003fce000 */
[----:B------:R-:W-:Y:S01]  /*16390*/  @!P1 FMUL R20, R20, 0.5 ;  /* 0x3f00000014149820 */ /* 0x000fe20000400000 */
[----:B------:R-:W2:Y:S01]  /*163a0*/  MUFU.EX2 R2, R25 ;  /* 0x0000001900027308 */ /* 0x000ea20000000800 */
[C---:B----4-:R-:W-:Y:S06]  /*163b0*/  HMMA.16816.F32.BF16 R104, R8.reuse, R4, R104 ;  /* 0x000000040868723c */ /* 0x050fec0000041868 */
[----:B------:R-:W-:Y:S01]  /*163c0*/  HMMA.16816.F32.BF16 R108, R8, R6, R108 ;  /* 0x00000006086c723c */ /* 0x000fe2000004186c */
[----:B------:R-:W3:Y:S01]  /*163d0*/  MUFU.EX2 R33, R33 ;  /* 0x0000002100217308 */ /* 0x000ee20000000800 */
[----:B------:R-:W4:Y:S02]  /*163e0*/  LDSM.16.MT88.4 R4, [R213+0xd800] ;  /* 0x00d80000d504783b */ /* 0x000f240000004200 */
[----:B------:R-:W-:-:S02]  /*163f0*/  @!P6 FMUL R163, R163, 0.5 ;  /* 0x3f000000a3a3e820 */ /* 0x000fc40000400000 */
[C---:B------:R-:W-:Y:S03]  /*16400*/  HMMA.16816.F32.BF16 R112, R8.reuse, R16, R112 ;  /* 0x000000100870723c */ /* 0x040fe60000041870 */
[----:B------:R-:W5:Y:S01]  /*16410*/  MUFU.EX2 R0, R20 ;  /* 0x0000001400007308 */ /* 0x000f620000000800 */
[----:B--2---:R-:W-:Y:S01]  /*16420*/  @!P5 FMUL R2, R2, R2 ;  /* 0x000000020202d220 */ /* 0x004fe20000400000 */
[----:B------:R-:W-:Y:S01]  /*16430*/  LDSM.16.MT88.4 R24, [R213+0x11800] ;  /* 0x01180000d518783b */ /* 0x000fe20000004200 */
[----:B------:R-:W-:Y:S01]  /*16440*/  HMMA.16816.F32.BF16 R116, R8, R18, R116 ;  /* 0x000000120874723c */ /* 0x000fe20000041874 */
[----:B------:R-:W-:Y:S01]  /*16450*/  F2FP.BF16.F32.PACK_AB R16, R34, R39 ;  /* 0x000000272210723e */ /* 0x000fe200000010ff */
[----:B------:R-:W-:Y:S01]  /*16460*/  FADD R39, R39, R38 ;  /* 0x0000002627277221 */ /* 0x000fe20000000000 */
[----:B------:R-:W-:Y:S01]  /*16470*/  F2FP.BF16.F32.PACK_AB R17, R32, R37 ;  /* 0x000000252011723e */ /* 0x000fe200000010ff */
[----:B------:R-:W-:Y:S01]  /*16480*/  FADD R37, R37, R36 ;  /* 0x0000002425257221 */ /* 0x000fe20000000000 */
[----:B------:R-:W2:Y:S01]  /*16490*/  MUFU.EX2 R151, R163 ;  /* 0x000000a300977308 */ /* 0x000ea20000000800 */
[----:B---3--:R-:W-:Y:S01]  /*164a0*/  @!P2 FMUL R33, R33, R33 ;  /* 0x000000212121a220 */ /* 0x008fe20000400000 */
[----:B------:R-:W-:Y:S01]  /*164b0*/  F2FP.BF16.F32.PACK_AB R18, R2, R35 ;  /* 0x000000230212723e */ /* 0x000fe200000010ff */
[----:B------:R-:W-:Y:S01]  /*164c0*/  FMUL R9, R164, UR5 ;  /* 0x00000005a4097c20 */ /* 0x000fe20008400000 */
[----:B------:R-:W-:Y:S01]  /*164d0*/  FADD R164, -R60, R23 ;  /* 0x000000173ca47221 */ /* 0x000fe20000000100 */
[----:B------:R-:W-:Y:S01]  /*164e0*/  FADD R34, R34, R39 ;  /* 0x0000002722227221 */ /* 0x000fe20000000000 */
[----:B------:R-:W-:Y:S01]  /*164f0*/  FADD R32, R32, R37 ;  /* 0x0000002520207221 */ /* 0x000fe20000000000 */
[----:B------:R-:W-:Y:S01]  /*16500*/  FADD R22, -R64, R9 ;  /* 0x0000000940167221 */ /* 0x000fe20000000100 */
[----:B-----5:R-:W-:Y:S01]  /*16510*/  @!P1 FMUL R0, R0, R0 ;  /* 0x0000000000009220 */ /* 0x020fe20000400000 */
[----:B------:R-:W-:Y:S01]  /*16520*/  FSETP.GEU.AND P1, PT, R21, -126, PT ;  /* 0xc2fc00001500780b */ /* 0x000fe20003f2e000 */
[----:B------:R-:W3:Y:S02]  /*16530*/  LDSM.16.MT88.4 R8, [R212+0xd800] ;  /* 0x00d80000d408783b */ /* 0x000ee40000004200 */
[----:B------:R-:W-:Y:S01]  /*16540*/  FSETP.GEU.AND P2, PT, R22, -126, PT ;  /* 0xc2fc00001600780b */ /* 0x000fe20003f4e000 */
[----:B------:R-:W-:Y:S01]  /*16550*/  FADD R35, R35, R34 ;  /* 0x0000002223237221 */ /* 0x000fe20000000000 */
[----:B------:R-:W-:Y:S01]  /*16560*/  F2FP.BF16.F32.PACK_AB R19, R0, R33 ;  /* 0x000000210013723e */ /* 0x000fe200000010ff */
[----:B------:R-:W-:Y:S01]  /*16570*/  FADD R33, R33, R32 ;  /* 0x0000002021217221 */ /* 0x000fe20000000000 */
[----:B------:R-:W-:Y:S01]  /*16580*/  FSETP.GEU.AND P3, PT, R164, -126, PT ;  /* 0xc2fc0000a400780b */ /* 0x000fe20003f6e000 */
[----:B--2---:R-:W-:Y:S01]  /*16590*/  @!P6 FMUL R151, R151, R151 ;  /* 0x000000979797e220 */ /* 0x004fe20000400000 */
[----:B------:R-:W-:Y:S01]  /*165a0*/  FMUL R163, R156, UR5 ;  /* 0x000000059ca37c20 */ /* 0x000fe20008400000 */
[----:B------:R-:W-:Y:S01]  /*165b0*/  FADD R35, R2, R35 ;  /* 0x0000002302237221 */ /* 0x000fe20000000000 */
[----:B------:R-:W-:Y:S01]  /*165c0*/  FADD R0, R0, R33 ;  /* 0x0000002100007221 */ /* 0x000fe20000000000 */
[----:B-1----:R-:W-:Y:S01]  /*165d0*/  HMMA.16816.F32.BF16 R128, R16, R12, R128 ;  /* 0x0000000c1080723c */ /* 0x002fe20000041880 */
[----:B------:R-:W-:Y:S01]  /*165e0*/  FADD R163, -R60, R163 ;  /* 0x000000a33ca37221 */ /* 0x000fe20000000100 */
[----:B------:R-:W-:-:S02]  /*165f0*/  @!P1 FMUL R21, R21, 0.5 ;  /* 0x3f00000015159820 */ /* 0x000fc40000400000 */
[----:B------:R-:W-:Y:S02]  /*16600*/  @!P2 FMUL R22, R22, 0.5 ;  /* 0x3f0000001616a820 */ /* 0x000fe40000400000 */
[C---:B----4-:R-:W-:Y:S01]  /*16610*/  HMMA.16816.F32.BF16 R72, R16.reuse, R4, R72 ;  /* 0x000000041048723c */ /* 0x050fe20000041848 */
[----:B------:R-:W-:Y:S01]  /*16620*/  FMUL R13, R154, UR5 ;  /* 0x000000059a0d7c20 */ /* 0x000fe20008400000 */
[----:B------:R1:W2:Y:S01]  /*16630*/  MUFU.EX2 R145, R21 ;  /* 0x0000001500917308 */ /* 0x0002a20000000800 */
[----:B------:R-:W-:Y:S02]  /*16640*/  @!P3 FMUL R164, R164, 0.5 ;  /* 0x3f000000a4a4b820 */ /* 0x000fe40000400000 */
[----:B------:R-:W-:Y:S01]  /*16650*/  FADD R20, -R60, R13 ;  /* 0x0000000d3c147221 */ /* 0x000fe20000000100 */
[----:B------:R-:W-:Y:S01]  /*16660*/  HMMA.16816.F32.BF16 R76, R16, R6, R76 ;  /* 0x00000006104c723c */ /* 0x000fe2000004184c */
[----:B------:R-:W-:-:S03]  /*16670*/  FMUL R5, R147, UR5 ;  /* 0x0000000593057c20 */ /* 0x000fc60008400000 */
[----:B------:R-:W-:Y:S01]  /*16680*/  FSETP.GEU.AND P4, PT, R20, -126, PT ;  /* 0xc2fc00001400780b */ /* 0x000fe20003f8e000 */
[----:B------:R-:W-:Y:S01]  /*16690*/  FADD R152, -R64, R5 ;  /* 0x0000000540987221 */ /* 0x000fe20000000100 */
[C---:B------:R-:W-:Y:S01]  /*166a0*/  HMMA.16816.F32.BF16 R68, R16.reuse, R14, R68 ;  /* 0x0000000e1044723c */ /* 0x040fe20000041844 */
[----:B------:R-:W4:Y:S01]  /*166b0*/  LDSM.16.MT88.4 R4, [R212+0x11800] ;  /* 0x01180000d404783b */ /* 0x000f220000004200 */
[----:B------:R-:W5:Y:S02]  /*166c0*/  MUFU.EX2 R144, R22 ;  /* 0x0000001600907308 */ /* 0x000f640000000800 */
[----:B------:R-:W-:Y:S01]  /*166d0*/  FSETP.GEU.AND P5, PT, R152, -126, PT ;  /* 0xc2fc00009800780b */ /* 0x000fe20003fae000 */
[----:B------:R-:W4:Y:S01]  /*166e0*/  LDSM.16.MT88.4 R12, [R211+0xd800] ;  /* 0x00d80000d30c783b */ /* 0x000f220000004200 */
[----:B------:R-:W-:Y:S01]  /*166f0*/  HMMA.16816.F32.BF16 R92, R16, R28, R92 ;  /* 0x0000001c105c723c */ /* 0x000fe2000004185c */
[----:B-1----:R-:W-:Y:S01]  /*16700*/  FMUL R21, R146, UR5 ;  /* 0x0000000592157c20 */ /* 0x002fe20008400000 */
[----:B--2---:R-:W-:-:S02]  /*16710*/  @!P1 FMUL R145, R145, R145 ;  /* 0x0000009191919220 */ /* 0x004fc40000400000 */
[----:B------:R-:W1:Y:S01]  /*16720*/  MUFU.EX2 R146, R164 ;  /* 0x000000a400927308 */ /* 0x000e620000000800 */
[----:B------:R-:W-:Y:S01]  /*16730*/  @!P4 FMUL R20, R20, 0.5 ;  /* 0x3f0000001414c820 */ /* 0x000fe20000400000 */
[----:B------:R-:W-:Y:S01]  /*16740*/  FADD R154, -R60, R21 ;  /* 0x000000153c9a7221 */ /* 0x000fe20000000100 */
[C---:B---3--:R-:W-:Y:S04]  /*16750*/  HMMA.16816.F32.BF16 R80, R16.reuse, R8, R80 ;  /* 0x000000081050723c */ /* 0x048fe80000041850 */
[----:B------:R-:W-:Y:S01]  /*16760*/  FSETP.GEU.AND P1, PT, R154, -126, PT ;  /* 0xc2fc00009a00780b */ /* 0x000fe20003f2e000 */
[----:B------:R2:W3:Y:S01]  /*16770*/  MUFU.EX2 R147, R20 ;  /* 0x0000001400937308 */ /* 0x0004e20000000800 */
[----:B-----5:R-:W-:Y:S01]  /*16780*/  @!P2 FMUL R144, R144, R144 ;  /* 0x000000909090a220 */ /* 0x020fe20000400000 */
[----:B------:R-:W-:Y:S01]  /*16790*/  FSETP.GEU.AND P2, PT, R153, -126, PT ;  /* 0xc2fc00009900780b */ /* 0x000fe20003f4e000 */
[----:B------:R-:W-:Y:S01]  /*167a0*/  HMMA.16816.F32.BF16 R84, R16, R10, R84 ;  /* 0x0000000a1054723c */ /* 0x000fe20000041854 */
[----:B------:R-:W5:Y:S01]  /*167b0*/  LDSM.16.MT88.4 R8, [R215+0xe000] ;  /* 0x00e00000d708783b */ /* 0x000f620000004200 */
[----:B------:R-:W-:-:S04]  /*167c0*/  @!P5 FMUL R152, R152, 0.5 ;  /* 0x3f0000009898d820 */ /* 0x000fc80000400000 */
[C---:B------:R-:W-:Y:S01]  /*167d0*/  HMMA.16816.F32.BF16 R96, R16.reuse, R30, R96 ;  /* 0x0000001e1060723c */ /* 0x040fe20000041860 */
[----:B-1----:R-:W-:Y:S01]  /*167e0*/  @!P3 FMUL R146, R146, R146 ;  /* 0x000000929292b220 */ /* 0x002fe20000400000 */
[----:B------:R-:W1:Y:S01]  /*167f0*/  MUFU.EX2 R152, R152 ;  /* 0x0000009800987308 */ /* 0x000e620000000800 */
[----:B------:R-:W-:Y:S01]  /*16800*/  @!P1 FMUL R154, R154, 0.5 ;  /* 0x3f0000009a9a9820 */ /* 0x000fe20000400000 */
[----:B------:R-:W-:Y:S02]  /*16810*/  LDSM.16.MT88.4 R28, [R211+0x12000] ;  /* 0x01200000d31c783b */ /* 0x000fe40000004200 */
[----:B------:R-:W-:Y:S01]  /*16820*/  @!P2 FMUL R153, R153, 0.5 ;  /* 0x3f0000009999a820 */ /* 0x000fe20000400000 */
[C---:B------:R-:W-:Y:S01]  /*16830*/  HMMA.16816.F32.BF16 R100, R16.reuse, R24, R100 ;  /* 0x000000181064723c */ /* 0x040fe20000041864 */
[----:B--2---:R-:W2:Y:S01]  /*16840*/  LDSM.16.MT88.4 R20, [R211+0x11800] ;  /* 0x01180000d314783b */ /* 0x004ea20000004200 */
[----:B---3--:R-:W-:Y:S01]  /*16850*/  @!P4 FMUL R147, R147, R147 ;  /* 0x000000939393c220 */ /* 0x008fe20000400000 */
[----:B------:R-:W3:Y:S03]  /*16860*/  MUFU.EX2 R154, R154 ;  /* 0x0000009a009a7308 */ /* 0x000ee60000000800 */
[C---:B------:R-:W-:Y:S01]  /*16870*/  HMMA.16816.F32.BF16 R120, R16.reuse, R26, R120 ;  /* 0x0000001a1078723c */ /* 0x040fe20000041878 */
[----:B------:R-:W-:Y:S01]  /*16880*/  F2FP.BF16.F32.PACK_AB R24, R145, R144 ;  /* 0x000000909118723e */ /* 0x000fe200000010ff */
[----:B------:R-:W-:Y:S01]  /*16890*/  FADD R144, R144, R35 ;  /* 0x0000002390907221 */ /* 0x000fe20000000000 */
[----:B------:R-:W-:Y:S01]  /*168a0*/  F2FP.BF16.F32.PACK_AB R25, R146, R147 ;  /* 0x000000939219723e */ /* 0x000fe200000010ff */
[----:B------:R-:W-:Y:S01]  /*168b0*/  FADD R147, R147, R0 ;  /* 0x0000000093937221 */ /* 0x000fe20000000000 */
[----:B------:R-:W5:Y:S01]  /*168c0*/  MUFU.EX2 R153, R153 ;  /* 0x0000009900997308 */ /* 0x000f620000000800 */
[----:B----4-:R-:W-:Y:S01]  /*168d0*/  HMMA.16816.F32.BF16 R104, R16, R4, R104 ;  /* 0x000000041068723c */ /* 0x010fe20000041868 */
[----:B-1----:R-:W-:Y:S01]  /*168e0*/  @!P5 FMUL R152, R152, R152 ;  /* 0x000000989898d220 */ /* 0x002fe20000400000 */
[----:B------:R-:W-:Y:S01]  /*168f0*/  FADD R144, R145, R144 ;  /* 0x0000009091907221 */ /* 0x000fe20000000000 */
[----:B------:R-:W-:-:S03]  /*16900*/  FADD R146, R146, R147 ;  /* 0x0000009392927221 */ /* 0x000fc60000000000 */
[C---:B------:R-:W-:Y:S01]  /*16910*/  HMMA.16816.F32.BF16 R108, R16.reuse, R6, R108 ;  /* 0x00000006106c723c */ /* 0x040fe2000004186c */
[----:B------:R-:W1:Y:S01]  /*16920*/  LDSM.16.MT88.4 R4, [R212+0xe000] ;  /* 0x00e00000d404783b */ /* 0x000e620000004200 */
[----:B---3--:R-:W-:Y:S01]  /*16930*/  @!P1 FMUL R154, R154, R154 ;  /* 0x0000009a9a9a9220 */ /* 0x008fe20000400000 */
[C---:B------:R-:W-:Y:S01]  /*16940*/  F2FP.BF16.F32.PACK_AB R26, R152.reuse, R151 ;  /* 0x00000097981a723e */ /* 0x040fe200000010ff */
[----:B------:R-:W-:Y:S02]  /*16950*/  FADD R151, R151, R144 ;  /* 0x0000009097977221 */ /* 0x000fe40000000000 */
[----:B------:R-:W-:Y:S02]  /*16960*/  HMMA.16816.F32.BF16 R88, R16, R12, R88 ;  /* 0x0000000c1058723c */ /* 0x000fe40000041858 */
[----:B------:R-:W-:Y:S01]  /*16970*/  FADD R152, R152, R151 ;  /* 0x0000009798987221 */ /* 0x000fe20000000000 */
[----:B-----5:R-:W-:-:S03]  /*16980*/  @!P2 FMUL R153, R153, R153 ;  /* 0x000000999999a220 */ /* 0x020fc60000400000 */
[----:B------:R-:W-:Y:S01]  /*16990*/  HMMA.16816.F32.BF16 R124, R16, R14, R124 ;  /* 0x0000000e107c723c */ /* 0x000fe2000004187c */
[----:B------:R-:W3:Y:S01]  /*169a0*/  LDSM.16.MT88.4 R12, [R213+0xe000] ;  /* 0x00e00000d50c783b */ /* 0x000ee20000004200 */
[----:B------:R-:W-:Y:S01]  /*169b0*/  F2FP.BF16.F32.PACK_AB R27, R154, R153 ;  /* 0x000000999a1b723e */ /* 0x000fe200000010ff */
[----:B------:R-:W-:-:S04]  /*169c0*/  FADD R153, R153, R146 ;  /* 0x0000009299997221 */ /* 0x000fc80000000000 */
[----:B------:R-:W-:Y:S02]  /*169d0*/  FADD R154, R154, R153 ;  /* 0x000000999a9a7221 */ /* 0x000fe40000000000 */
[----:B------:R-:W-:Y:S06]  /*169e0*/  HMMA.16816.F32.BF16 R128, R24, R8, R128 ;  /* 0x000000081880723c */ /* 0x000fec0000041880 */
[C---:B--2---:R-:W-:Y:S06]  /*169f0*/  HMMA.16816.F32.BF16 R112, R16.reuse, R20, R112 ;  /* 0x000000141070723c */ /* 0x044fec0000041870 */
[----:B------:R-:W-:Y:S01]  /*16a00*/  HMMA.16816.F32.BF16 R116, R16, R22, R116 ;  /* 0x000000161074723c */ /* 0x000fe20000041874 */
[----:B------:R-:W2:Y:S01]  /*16a10*/  LDSM.16.MT88.4 R16, [R211+0xe000] ;  /* 0x00e00000d310783b */ /* 0x000ea20000004200 */
[----:B------:R-:W-:-:S04]  /*16a20*/  FMUL R21, R160, UR5 ;  /* 0x00000005a0157c20 */ /* 0x000fc80008400000 */
[C---:B------:R-:W-:Y:S01]  /*16a30*/  HMMA.16816.F32.BF16 R68, R24.reuse, R10, R68 ;  /* 0x0000000a1844723c */ /* 0x040fe20000041844 */
[----:B------:R-:W-:Y:S01]  /*16a40*/  FMUL R23, R162, UR5 ;  /* 0x00000005a2177c20 */ /* 0x000fe20008400000 */
[----:B------:R-:W-:Y:S01]  /*16a50*/  FADD R22, -R64, R161 ;  /* 0x000000a140167221 */ /* 0x000fe20000000100 */
[----:B------:R-:W4:Y:S01]  /*16a60*/  LDSM.16.MT88.4 R8, [R215+0x12000] ;  /* 0x01200000d708783b */ /* 0x000f220000004200 */
[----:B------:R-:W-:Y:S01]  /*16a70*/  FADD R161, -R60, R155 ;  /* 0x0000009b3ca17221 */ /* 0x000fe20000000100 */
[----:B------:R-:W-:Y:S01]  /*16a80*/  FADD R23, -R64, R23 ;  /* 0x0000001740177221 */ /* 0x000fe20000000100 */
[----:B-1----:R-:W-:Y:S01]  /*16a90*/  HMMA.16816.F32.BF16 R80, R24, R4, R80 ;  /* 0x000000041850723c */ /* 0x002fe20000041850 */
[----:B------:R-:W-:Y:S01]  /*16aa0*/  FSETP.GEU.AND P1, PT, R22, -126, PT ;  /* 0xc2fc00001600780b */ /* 0x000fe20003f2e000 */
[----:B------:R-:W-:Y:S02]  /*16ab0*/  FADD R21, -R60, R21 ;  /* 0x000000153c157221 */ /* 0x000fe40000000100 */
[----:B------:R-:W-:-:S02]  /*16ac0*/  FSETP.GEU.AND P2, PT, R23, -126, PT ;  /* 0xc2fc00001700780b */ /* 0x000fc40003f4e000 */
[----:B------:R-:W-:Y:S01]  /*16ad0*/  HMMA.16816.F32.BF16 R84, R24, R6, R84 ;  /* 0x000000061854723c */ /* 0x000fe20000041854 */
[----:B------:R-:W-:Y:S01]  /*16ae0*/  FMUL R5, R159, UR5 ;  /* 0x000000059f057c20 */ /* 0x000fe20008400000 */
[----:B------:R-:W-:-:S03]  /*16af0*/  FSETP.GEU.AND P4, PT, R21, -126, PT ;  /* 0xc2fc00001500780b */ /* 0x000fc60003f8e000 */
[----:B------:R-:W-:Y:S01]  /*16b00*/  FADD R20, -R60, R5 ;  /* 0x000000053c147221 */ /* 0x000fe20000000100 */
[----:B------:R-:W-:Y:S01]  /*16b10*/  FMUL R5, R158, UR5 ;  /* 0x000000059e057c20 */ /* 0x000fe20008400000 */
[C---:B---3--:R-:W-:Y:S01]  /*16b20*/  HMMA.16816.F32.BF16 R72, R24.reuse, R12, R72 ;  /* 0x0000000c1848723c */ /* 0x048fe20000041848 */
[----:B------:R-:W-:Y:S02]  /*16b30*/  @!P1 FMUL R22, R22, 0.5 ;  /* 0x3f00000016169820 */ /* 0x000fe40000400000 */
[----:B------:R-:W-:Y:S01]  /*16b40*/  FSETP.GEU.AND P3, PT, R20, -126, PT ;  /* 0xc2fc00001400780b */ /* 0x000fe20003f6e000 */
[----:B------:R-:W-:Y:S01]  /*16b50*/  @!P2 FMUL R23, R23, 0.5 ;  /* 0x3f0000001717a820 */ /* 0x000fe20000400000 */
[----:B------:R-:W1:Y:S01]  /*16b60*/  MUFU.EX2 R158, R22 ;  /* 0x00000016009e7308 */ /* 0x000e620000000800 */
[----:B------:R-:W-:Y:S01]  /*16b70*/  HMMA.16816.F32.BF16 R76, R24, R14, R76 ;  /* 0x0000000e184c723c */ /* 0x000fe2000004184c */
[----:B------:R-:W3:Y:S01]  /*16b80*/  LDSM.16.MT88.4 R12, [R213+0x12000] ;  /* 0x01200000d50c783b */ /* 0x000ee20000004200 */
[----:B------:R-:W-:-:S04]  /*16b90*/  @!P4 FMUL R21, R21, 0.5 ;  /* 0x3f0000001515c820 */ /* 0x000fc80000400000 */
[C---:B------:R-:W-:Y:S01]  /*16ba0*/  HMMA.16816.F32.BF16 R112, R24.reuse, R28, R112 ;  /* 0x0000001c1870723c */ /* 0x040fe20000041870 */
[----:B------:R-:W5:Y:S03]  /*16bb0*/  MUFU.EX2 R159, R23 ;  /* 0x00000017009f7308 */ /* 0x000f660000000800 */
[----:B------:R-:W-:Y:S02]  /*16bc0*/  @!P3 FMUL R20, R20, 0.5 ;  /* 0x3f0000001414b820 */ /* 0x000fe40000400000 */
[C---:B--2---:R-:W-:Y:S03]  /*16bd0*/  HMMA.16816.F32.BF16 R88, R24.reuse, R16, R88 ;  /* 0x000000101858723c */ /* 0x044fe60000041858 */
[----:B------:R-:W2:Y:S01]  /*16be0*/  MUFU.EX2 R156, R20 ;  /* 0x00000014009c7308 */ /* 0x000ea20000000800 */
[----:B-1----:R-:W-:Y:S01]  /*16bf0*/  @!P1 FMUL R158, R158, R158 ;  /* 0x0000009e9e9e9220 */ /* 0x002fe20000400000 */
[----:B------:R-:W-:Y:S01]  /*16c00*/  FSETP.GEU.AND P1, PT, R163, -126, PT ;  /* 0xc2fc0000a300780b */ /* 0x000fe20003f2e000 */
[C---:B----4-:R-:W-:Y:S01]  /*16c10*/  HMMA.16816.F32.BF16 R92, R24.reuse, R8, R92 ;  /* 0x00000008185c723c */ /* 0x050fe2000004185c */
[C---:B------:R-:W-:Y:S01]  /*16c20*/  FADD R16, -R64.reuse, R5 ;  /* 0x0000000540107221 */ /* 0x040fe20000000100 */
[----:B------:R-:W-:Y:S01]  /*16c30*/  FMUL R17, R157, UR5 ;  /* 0x000000059d117c20 */ /* 0x000fe20008400000 */
[----:B------:R-:W1:Y:S02]  /*16c40*/  LDSM.16.MT88.4 R4, [R212+0x12000] ;  /* 0x01200000d404783b */ /* 0x000e640000004200 */
[----:B------:R4:W3:Y:S01]  /*16c50*/  MUFU.EX2 R157, R21 ;  /* 0x00000015009d7308 */ /* 0x0008e20000000800 */
[----:B------:R-:W-:Y:S01]  /*16c60*/  FADD R160, -R64, R17 ;  /* 0x0000001140a07221 */ /* 0x000fe20000000100 */
[----:B-----5:R-:W-:Y:S01]  /*16c70*/  @!P2 FMUL R159, R159, R159 ;  /* 0x0000009f9f9fa220 */ /* 0x020fe20000400000 */
[----:B------:R-:W-:Y:S01]  /*16c80*/  FSETP.GEU.AND P2, PT, R161, -126, PT ;  /* 0xc2fc0000a100780b */ /* 0x000fe20003f4e000 */
[C---:B------:R-:W-:Y:S01]  /*16c90*/  HMMA.16816.F32.BF16 R96, R24.reuse, R10, R96 ;  /* 0x0000000a1860723c */ /* 0x040fe20000041860 */
[----:B------:R-:W-:Y:S01]  /*16ca0*/  FSETP.GEU.AND P6, PT, R16, -126, PT ;  /* 0xc2fc00001000780b */ /* 0x000fe20003fce000 */
[----:B------:R-:W5:Y:S01]  /*16cb0*/  LDSM.16.MT88.4 R8, [R213+0xe800] ;  /* 0x00e80000d508783b */ /* 0x000f620000004200 */
[----:B------:R-:W-:Y:S01]  /*16cc0*/  FSETP.GEU.AND P5, PT, R160, -126, PT ;  /* 0xc2fc0000a000780b */ /* 0x000fe20003fae000 */
[----:B------:R-:W-:Y:S01]  /*16cd0*/  @!P1 FMUL R163, R163, 0.5 ;  /* 0x3f000000a3a39820 */ /* 0x000fe20000400000 */
[----:B--2---:R-:W-:Y:S01]  /*16ce0*/  @!P3 FMUL R156, R156, R156 ;  /* 0x0000009c9c9cb220 */ /* 0x004fe20000400000 */
[C---:B------:R-:W-:Y:S02]  /*16cf0*/  HMMA.16816.F32.BF16 R124, R24.reuse, R18, R124 ;  /* 0x00000012187c723c */ /* 0x040fe4000004187c */
[----:B------:R-:W2:Y:S04]  /*16d00*/  MUFU.EX2 R162, R163 ;  /* 0x000000a300a27308 */ /* 0x000ea80000000800 */
[----:B------:R-:W-:Y:S01]  /*16d10*/  @!P2 FMUL R161, R161, 0.5 ;  /* 0x3f000000a1a1a820 */ /* 0x000fe20000400000 */
[----:B----4-:R-:W4:Y:S01]  /*16d20*/  LDSM.16.MT88.4 R20, [R215+0xe800] ;  /* 0x00e80000d714783b */ /* 0x010f220000004200 */
[----:B------:R-:W-:Y:S01]  /*16d30*/  @!P6 FMUL R16, R16, 0.5 ;  /* 0x3f0000001010e820 */ /* 0x000fe20000400000 */
[C---:B---3--:R-:W-:Y:S01]  /*16d40*/  HMMA.16816.F32.BF16 R100, R24.reuse, R12, R100 ;  /* 0x0000000c1864723c */ /* 0x048fe20000041864 */
[----:B------:R-:W-:Y:S01]  /*16d50*/  @!P5 FMUL R160, R160, 0.5 ;  /* 0x3f000000a0a0d820 */ /* 0x000fe20000400000 */
[----:B------:R-:W-:Y:S01]  /*16d60*/  @!P4 FMUL R157, R157, R157 ;  /* 0x0000009d9d9dc220 */ /* 0x000fe20000400000 */
[----:B------:R3:W3:Y:S03]  /*16d70*/  MUFU.EX2 R155, R16 ;  /* 0x00000010009b7308 */ /* 0x0006e60000000800 */
[C---:B------:R-:W-:Y:S01]  /*16d80*/  HMMA.16816.F32.BF16 R120, R24.reuse, R14, R120 ;  /* 0x0000000e1878723c */ /* 0x040fe20000041878 */
[----:B------:R-:W-:Y:S01]  /*16d90*/  F2FP.BF16.F32.PACK_AB R12, R158, R159 ;  /* 0x0000009f9e0c723e */ /* 0x000fe200000010ff */
[----:B------:R-:W-:Y:S01]  /*16da0*/  FADD R159, R159, R152 ;  /* 0x000000989f9f7221 */ /* 0x000fe20000000000 */
[----:B------:R-:W-:Y:S01]  /*16db0*/  F2FP.BF16.F32.PACK_AB R13, R156, R157 ;  /* 0x0000009d9c0d723e */ /* 0x000fe200000010ff */
[----:B--2---:R-:W-:Y:S01]  /*16dc0*/  @!P1 FMUL R162, R162, R162 ;  /* 0x000000a2a2a29220 */ /* 0x004fe20000400000 */
[----:B------:R-:W2:Y:S01]  /*16dd0*/  MUFU.EX2 R160, R160 ;  /* 0x000000a000a07308 */ /* 0x000ea20000000800 */
[----:B------:R-:W-:Y:S01]  /*16de0*/  HMMA.16816.F32.BF16 R116, R24, R30, R116 ;  /* 0x0000001e1874723c */ /* 0x000fe20000041874 */
[----:B------:R-:W-:Y:S01]  /*16df0*/  FADD R157, R157, R154 ;  /* 0x0000009a9d9d7221 */ /* 0x000fe20000000000 */
[----:B------:R-:W-:-:S03]  /*16e00*/  FADD R158, R158, R159 ;  /* 0x0000009f9e9e7221 */ /* 0x000fc60000000000 */
[----:B------:R-:W-:Y:S01]  /*16e10*/  FADD R156, R156, R157 ;  /* 0x0000009d9c9c7221 */ /* 0x000fe20000000000 */
[----:B-1----:R-:W-:Y:S01]  /*16e20*/  HMMA.16816.F32.BF16 R104, R24, R4, R104 ;  /* 0x000000041868723c */ /* 0x002fe20000041868 */
[----:B------:R-:W1:Y:S01]  /*16e30*/  MUFU.EX2 R161, R161 ;  /* 0x000000a100a17308 */ /* 0x000e620000000800 */
[----:B---3--:R-:W-:Y:S01]  /*16e40*/  LDSM.16.MT88.4 R16, [R211+0xe800] ;  /* 0x00e80000d310783b */ /* 0x008fe20000004200 */
[----:B------:R-:W-:-:S03]  /*16e50*/  @!P6 FMUL R155, R155, R155 ;  /* 0x0000009b9b9be220 */ /* 0x000fc60000400000 */
[----:B------:R-:W-:Y:S01]  /*16e60*/  HMMA.16816.F32.BF16 R108, R24, R6, R108 ;  /* 0x00000006186c723c */ /* 0x000fe2000004186c */
[----:B------:R-:W3:Y:S01]  /*16e70*/  LDSM.16.MT88.4 R4, [R212+0xe800] ;  /* 0x00e80000d404783b */ /* 0x000ee20000004200 */
[----:B--2---:R-:W-:-:S05]  /*16e80*/  @!P5 FMUL R160, R160, R160 ;  /* 0x000000a0a0a0d220 */ /* 0x004fca0000400000 */
[----:B------:R-:W-:Y:S01]  /*16e90*/  FMUL R25, R150, UR5 ;  /* 0x0000000596197c20 */ /* 0x000fe20008400000 */
[----:B------:R-:W-:Y:S01]  /*16ea0*/  F2FP.BF16.F32.PACK_AB R14, R160, R155 ;  /* 0x0000009ba00e723e */ /* 0x000fe200000010ff */
[----:B------:R-:W-:Y:S01]  /*16eb0*/  FMUL R27, R140, UR5 ;  /* 0x000000058c1b7c20 */ /* 0x000fe20008400000 */
[----:B------:R-:W-:Y:S01]  /*16ec0*/  FADD R150, -R60, R137 ;  /* 0x000000893c967221 */ /* 0x000fe20000000100 */
[----:B------:R-:W-:Y:S01]  /*16ed0*/  FADD R28, -R64, R25 ;  /* 0x00000019401c7221 */ /* 0x000fe20000000100 */
[----:B-1----:R-:W-:Y:S01]  /*16ee0*/  @!P2 FMUL R161, R161, R161 ;  /* 0x000000a1a1a1a220 */ /* 0x002fe20000400000 */
[----:B------:R-:W-:Y:S01]  /*16ef0*/  FMUL R25, R143, UR5 ;  /* 0x000000058f197c20 */ /* 0x000fe20008400000 */
[----:B------:R-:W-:Y:S01]  /*16f00*/  FMUL R143, R138, UR5 ;  /* 0x000000058a8f7c20 */ /* 0x000fe20008400000 */
[----:B------:R-:W-:Y:S01]  /*16f10*/  FADD R27, -R64, R27 ;  /* 0x0000001b401b7221 */ /* 0x000fe20000000100 */
[----:B------:R-:W-:Y:S01]  /*16f20*/  FSETP.GEU.AND P2, PT, R28, -126, PT ;  /* 0xc2fc00001c00780b */ /* 0x000fe20003f4e000 */
[----:B------:R-:W-:Y:S01]  /*16f30*/  FADD R25, -R64, R25 ;  /* 0x0000001940197221 */ /* 0x000fe20000000100 */
[----:B------:R-:W-:Y:S01]  /*16f40*/  F2FP.BF16.F32.PACK_AB R15, R162, R161 ;  /* 0x000000a1a20f723e */ /* 0x000fe200000010ff */
[----:B------:R-:W-:Y:S01]  /*16f50*/  FADD R143, -R60, R143 ;  /* 0x0000008f3c8f7221 */ /* 0x000fe20000000100 */
[----:B------:R-:W-:Y:S01]  /*16f60*/  FSETP.GEU.AND P6, PT, R27, -126, PT ;  /* 0xc2fc00001b00780b */ /* 0x000fe20003fce000 */
[----:B------:R-:W-:Y:S01]  /*16f70*/  FADD R155, R155, R158 ;  /* 0x0000009e9b9b7221 */ /* 0x000fe20000000000 */
[----:B------:R-:W-:Y:S01]  /*16f80*/  FSETP.GEU.AND P1, PT, R25, -126, PT ;  /* 0xc2fc00001900780b */ /* 0x000fe20003f2e000 */
[----:B------:R-:W-:-:S02]  /*16f90*/  FADD R161, R161, R156 ;  /* 0x0000009ca1a17221 */ /* 0x000fc40000000000 */
[C---:B-----5:R-:W-:Y:S01]  /*16fa0*/  HMMA.16816.F32.BF16 R72, R12.reuse, R8, R72 ;  /* 0x000000080c48723c */ /* 0x060fe20000041848 */
[----:B------:R-:W-:Y:S01]  /*16fb0*/  FADD R160, R160, R155 ;  /* 0x0000009ba0a07221 */ /* 0x000fe20000000000 */
[----:B------:R-:W-:Y:S02]  /*16fc0*/  FADD R162, R162, R161 ;  /* 0x000000a1a2a27221 */ /* 0x000fe40000000000 */
[----:B------:R-:W-:Y:S02]  /*16fd0*/  @!P2 FMUL R28, R28, 0.5 ;  /* 0x3f0000001c1ca820 */ /* 0x000fe40000400000 */
[----:B------:R-:W-:Y:S01]  /*16fe0*/  HMMA.16816.F32.BF16 R76, R12, R10, R76 ;  /* 0x0000000a0c4c723c */ /* 0x000fe2000004184c */
[----:B------:R-:W1:Y:S01]  /*16ff0*/  LDSM.16.MT88.4 R8, [R213+0x12800] ;  /* 0x01280000d508783b */ /* 0x000e620000004200 */
[----:B------:R-:W-:Y:S02]  /*17000*/  @!P6 FMUL R27, R27, 0.5 ;  /* 0x3f0000001b1be820 */ /* 0x000fe40000400000 */
[----:B------:R-:W-:-:S02]  /*17010*/  @!P1 FMUL R25, R25, 0.5 ;  /* 0x3f00000019199820 */ /* 0x000fc40000400000 */
[C---:B----4-:R-:W-:Y:S01]  /*17020*/  HMMA.16816.F32.BF16 R128, R12.reuse, R20, R128 ;  /* 0x000000140c80723c */ /* 0x050fe20000041880 */
[----:B------:R-:W2:Y:S05]  /*17030*/  MUFU.EX2 R137, R27 ;  /* 0x0000001b00897308 */ /* 0x000eaa0000000800 */
[C---:B---3--:R-:W-:Y:S03]  /*17040*/  HMMA.16816.F32.BF16 R80, R12.reuse, R4, R80 ;  /* 0x000000040c50723c */ /* 0x048fe60000041850 */
[----:B------:R-:W3:Y:S03]  /*17050*/  MUFU.EX2 R140, R25 ;  /* 0x00000019008c7308 */ /* 0x000ee60000000800 */
[C---:B------:R-:W-:Y:S01]  /*17060*/  HMMA.16816.F32.BF16 R68, R12.reuse, R22, R68 ;  /* 0x000000160c44723c */ /* 0x040fe20000041844 */
[----:B------:R-:W-:Y:S01]  /*17070*/  FMUL R5, R142, UR5 ;  /* 0x000000058e057c20 */ /* 0x000fe20008400000 */
[----:B------:R-:W4:Y:S03]  /*17080*/  LDSM.16.MT88.4 R20, [R215+0x12800] ;  /* 0x01280000d714783b */ /* 0x000f260000004200 */
[C---:B------:R-:W-:Y:S01]  /*17090*/  FADD R26, -R60.reuse, R5 ;  /* 0x000000053c1a7221 */ /* 0x040fe20000000100 */
[----:B------:R-:W-:Y:S01]  /*170a0*/  FMUL R5, R141, UR5 ;  /* 0x000000058d057c20 */ /* 0x000fe20008400000 */
[----:B------:R-:W-:Y:S01]  /*170b0*/  HMMA.16816.F32.BF16 R88, R12, R16, R88 ;  /* 0x000000100c58723c */ /* 0x000fe20000041858 */
[----:B------:R-:W5:Y:S01]  /*170c0*/  MUFU.EX2 R141, R28 ;  /* 0x0000001c008d7308 */ /* 0x000f620000000800 */
[----:B--2---:R-:W-:Y:S01]  /*170d0*/  @!P6 FMUL R137, R137, R137 ;  /* 0x000000898989e220 */ /* 0x004fe20000400000 */
[----:B------:R-:W-:Y:S01]  /*170e0*/  FADD R24, -R60, R5 ;  /* 0x000000053c187221 */ /* 0x000fe20000000100 */
[----:B------:R-:W-:-:S02]  /*170f0*/  FSETP.GEU.AND P4, PT, R26, -126, PT ;  /* 0xc2fc00001a00780b */ /* 0x000fc40003f8e000 */
[C---:B------:R-:W-:Y:S01]  /*17100*/  HMMA.16816.F32.BF16 R124, R12.reuse, R18, R124 ;  /* 0x000000120c7c723c */ /* 0x040fe2000004187c */
[----:B------:R-:W-:Y:S01]  /*17110*/  FMUL R17, R139, UR5 ;  /* 0x000000058b117c20 */ /* 0x000fe20008400000 */
[----:B---3--:R-:W-:Y:S01]  /*17120*/  @!P1 FMUL R140, R140, R140 ;  /* 0x0000008c8c8c9220 */ /* 0x008fe20000400000 */
[----:B------:R-:W-:Y:S02]  /*17130*/  FSETP.GEU.AND P1, PT, R150, -126, PT ;  /* 0xc2fc00009600780b */ /* 0x000fe40003f2e000 */
[----:B------:R-:W-:Y:S01]  /*17140*/  FADD R142, -R64, R17 ;  /* 0x00000011408e7221 */ /* 0x000fe20000000100 */
[C---:B------:R-:W-:Y:S01]  /*17150*/  HMMA.16816.F32.BF16 R84, R12.reuse, R6, R84 ;  /* 0x000000060c54723c */ /* 0x040fe20000041854 */
[----:B------:R-:W2:Y:S01]  /*17160*/  LDSM.16.MT88.4 R16, [R211+0x12800] ;  /* 0x01280000d310783b */ /* 0x000ea20000004200 */
[----:B------:R-:W-:Y:S02]  /*17170*/  FSETP.GEU.AND P3, PT, R24, -126, PT ;  /* 0xc2fc00001800780b */ /* 0x000fe40003f6e000 */
[----:B------:R-:W-:Y:S01]  /*17180*/  FSETP.GEU.AND P5, PT, R142, -126, PT ;  /* 0xc2fc00008e00780b */ /* 0x000fe20003fae000 */
[----:B------:R-:W3:Y:S01]  /*17190*/  LDSM.16.MT88.4 R4, [R212+0x12800] ;  /* 0x01280000d404783b */ /* 0x000ee20000004200 */
[----:B-----5:R-:W-:Y:S01]  /*171a0*/  @!P2 FMUL R141, R141, R141 ;  /* 0x0000008d8d8da220 */ /* 0x020fe20000400000 */
[----:B------:R-:W-:Y:S01]  /*171b0*/  FSETP.GEU.AND P2, PT, R143, -126, PT ;  /* 0xc2fc00008f00780b */ /* 0x000fe20003f4e000 */
[C---:B-1----:R-:W-:Y:S01]  /*171c0*/  HMMA.16816.F32.BF16 R100, R12.reuse, R8, R100 ;  /* 0x000000080c64723c */ /* 0x042fe20000041864 */
[----:B------:R-:W-:Y:S01]  /*171d0*/  @!P4 FMUL R26, R26, 0.5 ;  /* 0x3f0000001a1ac820 */ /* 0x000fe20000400000 */
[----:B------:R-:W-:Y:S01]  /*171e0*/  @!P1 FMUL R150, R150, 0.5 ;  /* 0x3f00000096969820 */ /* 0x000fe20000400000 */
[----:B------:R-:W-:Y:S01]  /*171f0*/  FADD R28, -R64, R135 ;  /* 0x00000087401c7221 */ /* 0x000fe20000000100 */
[----:B------:R-:W-:Y:S01]  /*17200*/  FMUL R135, R132, UR5 ;  /* 0x0000000584877c20 */ /* 0x000fe20008400000 */
[----:B------:R-:W1:Y:S01]  /*17210*/  MUFU.EX2 R139, R26 ;  /* 0x0000001a008b7308 */ /* 0x000e620000000800 */
[----:B------:R-:W-:Y:S01]  /*17220*/  HMMA.16816.F32.BF16 R120, R12, R10, R120 ;  /* 0x0000000a0c78723c */ /* 0x000fe20000041878 */
[----:B------:R-:W5:Y:S01]  /*17230*/  LDSM.16.MT88.4 R8, [R215+0xf000] ;  /* 0x00f00000d708783b */ /* 0x000f620000004200 */
[----:B------:R-:W-:Y:S01]  /*17240*/  @!P3 FMUL R24, R24, 0.5 ;  /* 0x3f0000001818b820 */ /* 0x000fe20000400000 */
[----:B------:R-:W-:Y:S01]  /*17250*/  @!P5 FMUL R142, R142, 0.5 ;  /* 0x3f0000008e8ed820 */ /* 0x000fe20000400000 */
[----:B------:R-:W-:-:S02]  /*17260*/  FADD R135, -R64, R135 ;  /* 0x0000008740877221 */ /* 0x000fc40000000100 */
[----:B------:R-:W-:Y:S01]  /*17270*/  @!P2 FMUL R143, R143, 0.5 ;  /* 0x3f0000008f8fa820 */ /* 0x000fe20000400000 */
[----:B------:R-:W2:Y:S01]  /*17280*/  MUFU.EX2 R138, R24 ;  /* 0x00000018008a7308 */ /* 0x000ea20000000800 */
[----:B----4-:R-:W-:Y:S01]  /*17290*/  HMMA.16816.F32.BF16 R92, R12, R20, R92 ;  /* 0x000000140c5c723c */ /* 0x010fe2000004185c */
[----:B------:R-:W-:-:S06]  /*172a0*/  FSETP.GEU.AND P6, PT, R135, -126, PT ;  /* 0xc2fc00008700780b */ /* 0x000fcc0003fce000 */
[----:B------:R-:W4:Y:S01]  /*172b0*/  MUFU.EX2 R142, R142 ;  /* 0x0000008e008e7308 */ /* 0x000f220000000800 */
[----:B------:R-:W-:Y:S01]  /*172c0*/  HMMA.16816.F32.BF16 R96, R12, R22, R96 ;  /* 0x000000160c60723c */ /* 0x000fe20000041860 */
[----:B------:R-:W5:Y:S01]  /*172d0*/  LDSM.16.MT88.4 R20, [R212+0xf000] ;  /* 0x00f00000d414783b */ /* 0x000f620000004200 */
[----:B-1----:R-:W-:-:S05]  /*172e0*/  @!P4 FMUL R139, R139, R139 ;  /* 0x0000008b8b8bc220 */ /* 0x002fca0000400000 */
[----:B------:R-:W1:Y:S01]  /*172f0*/  MUFU.EX2 R143, R143 ;  /* 0x0000008f008f7308 */ /* 0x000e620000000800 */
[----:B--2---:R-:W-:Y:S01]  /*17300*/  @!P3 FMUL R138, R138, R138 ;  /* 0x0000008a8a8ab220 */ /* 0x004fe20000400000 */
[----:B------:R-:W-:Y:S01]  /*17310*/  F2FP.BF16.F32.PACK_AB R24, R140, R141 ;  /* 0x0000008d8c18723e */ /* 0x000fe200000010ff */
[----:B------:R-:W-:Y:S01]  /*17320*/  @!P6 FMUL R135, R135, 0.5 ;  /* 0x3f0000008787e820 */ /* 0x000fe20000400000 */
[C---:B------:R-:W-:Y:S01]  /*17330*/  HMMA.16816.F32.BF16 R112, R12.reuse, R16, R112 ;  /* 0x000000100c70723c */ /* 0x040fe20000041870 */
[----:B------:R-:W-:Y:S01]  /*17340*/  FADD R141, R141, R160 ;  /* 0x000000a08d8d7221 */ /* 0x000fe20000000000 */
[----:B------:R-:W-:Y:S01]  /*17350*/  F2FP.BF16.F32.PACK_AB R25, R138, R139 ;  /* 0x0000008b8a19723e */ /* 0x000fe200000010ff */
[----:B------:R-:W-:Y:S01]  /*17360*/  FADD R139, R139, R162 ;  /* 0x000000a28b8b7221 */ /* 0x000fe20000000000 */
[----:B------:R-:W2:Y:S01]  /*17370*/  MUFU.EX2 R150, R150 ;  /* 0x0000009600967308 */ /* 0x000ea20000000800 */
[----:B----4-:R-:W-:Y:S01]  /*17380*/  @!P5 FMUL R142, R142, R142 ;  /* 0x0000008e8e8ed220 */ /* 0x010fe20000400000 */
[C---:B---3--:R-:W-:Y:S01]  /*17390*/  HMMA.16816.F32.BF16 R104, R12.reuse, R4, R104 ;  /* 0x000000040c68723c */ /* 0x048fe20000041868 */
[----:B------:R-:W-:Y:S01]  /*173a0*/  FMUL R17, R136, UR5 ;  /* 0x0000000588117c20 */ /* 0x000fe20008400000 */
[----:B------:R-:W-:Y:S01]  /*173b0*/  FSETP.GEU.AND P5, PT, R239, -126, PT ;  /* 0xc2fc0000ef00780b */ /* 0x000fe20003fae000 */
[----:B------:R-:W-:Y:S01]  /*173c0*/  FADD R140, R140, R141 ;  /* 0x0000008d8c8c7221 */ /* 0x000fe20000000000 */
[----:B------:R-:W-:Y:S01]  /*173d0*/  F2FP.BF16.F32.PACK_AB R26, R142, R137 ;  /* 0x000000898e1a723e */ /* 0x000fe200000010ff */
[----:B------:R-:W-:Y:S01]  /*173e0*/  FADD R16, -R64, R17 ;  /* 0x0000001140107221 */ /* 0x000fe20000000100 */
[C---:B------:R-:W-:Y:S01]  /*173f0*/  HMMA.16816.F32.BF16 R108, R12.reuse, R6, R108 ;  /* 0x000000060c6c723c */ /* 0x040fe2000004186c */
[----:B------:R-:W3:Y:S01]  /*17400*/  LDSM.16.MT88.4 R4, [R213+0xf000] ;  /* 0x00f00000d504783b */ /* 0x000ee20000004200 */
[----:B-1----:R-:W-:Y:S01]  /*17410*/  @!P2 FMUL R143, R143, R143 ;  /* 0x0000008f8f8fa220 */ /* 0x002fe20000400000 */
[----:B------:R-:W-:Y:S01]  /*17420*/  FADD R138, R138, R139 ;  /* 0x0000008b8a8a7221 */ /* 0x000fe20000000000 */
[----:B------:R-:W-:Y:S01]  /*17430*/  FSETP.GEU.AND P2, PT, R16, -126, PT ;  /* 0xc2fc00001000780b */ /* 0x000fe20003f4e000 */
[----:B------:R-:W-:Y:S01]  /*17440*/  FADD R137, R137, R140 ;  /* 0x0000008c89897221 */ /* 0x000fe20000000000 */
[----:B------:R-:W-:Y:S01]  /*17450*/  HMMA.16816.F32.BF16 R116, R12, R18, R116 ;  /* 0x000000120c74723c */ /* 0x000fe20000041874 */
[----:B------:R-:W1:Y:S01]  /*17460*/  LDSM.16.MT88.4 R12, [R211+0xf000] ;  /* 0x00f00000d30c783b */ /* 0x000e620000004200 */
[----:B--2---:R-:W-:Y:S01]  /*17470*/  @!P1 FMUL R150, R150, R150 ;  /* 0x0000009696969220 */ /* 0x004fe20000400000 */
[----:B------:R-:W-:Y:S01]  /*17480*/  FSETP.GEU.AND P1, PT, R28, -126, PT ;  /* 0xc2fc00001c00780b */ /* 0x000fe20003f2e000 */
[----:B------:R-:W-:Y:S01]  /*17490*/  @!P5 FMUL R239, R239, 0.5 ;  /* 0x3f000000efefd820 */ /* 0x000fe20000400000 */
[----:B------:R-:W-:-:S02]  /*174a0*/  FADD R142, R142, R137 ;  /* 0x000000898e8e7221 */ /* 0x000fc40000000000 */
[----:B------:R-:W-:Y:S01]  /*174b0*/  F2FP.BF16.F32.PACK_AB R27, R150, R143 ;  /* 0x0000008f961b723e */ /* 0x000fe200000010ff */
[----:B------:R-:W-:-:S03]  /*174c0*/  FADD R143, R143, R138 ;  /* 0x0000008a8f8f7221 */ /* 0x000fc60000000000 */
[----:B------:R-:W-:Y:S01]  /*174d0*/  @!P2 FMUL R16, R16, 0.5 ;  /* 0x3f0000001010a820 */ /* 0x000fe20000400000 */
[----:B------:R-:W-:Y:S01]  /*174e0*/  MUFU.EX2 R239, R239 ;  /* 0x000000ef00ef7308 */ /* 0x000fe20000000800 */
[----:B------:R-:W-:Y:S01]  /*174f0*/  FADD R143, R150, R143 ;  /* 0x0000008f968f7221 */ /* 0x000fe20000000000 */
[----:B-----5:R-:W-:Y:S02]  /*17500*/  HMMA.16816.F32.BF16 R128, R24, R8, R128 ;  /* 0x000000081880723c */ /* 0x020fe40000041880 */
[----:B------:R-:W-:-:S04]  /*17510*/  @!P1 FMUL R28, R28, 0.5 ;  /* 0x3f0000001c1c9820 */ /* 0x000fc80000400000 */
[----:B------:R-:W2:Y:S01]  /*17520*/  MUFU.EX2 R132, R28 ;  /* 0x0000001c00847308 */ /* 0x000ea20000000800 */
[----:B------:R-:W-:Y:S01]  /*17530*/  FMUL R9, R134, UR5 ;  /* 0x0000000586097c20 */ /* 0x000fe20008400000 */
[C---:B------:R-:W-:Y:S03]  /*17540*/  HMMA.16816.F32.BF16 R80, R24.reuse, R20, R80 ;  /* 0x000000141850723c */ /* 0x040fe60000041850 */
[----:B------:R-:W-:Y:S01]  /*17550*/  FADD R136, -R60, R9 ;  /* 0x000000093c887221 */ /* 0x000fe20000000100 */
[----:B------:R-:W-:Y:S02]  /*17560*/  FMUL R9, R133, UR5 ;  /* 0x0000000585097c20 */ /* 0x000fe40008400000 */
[----:B------:R-:W4:Y:S01]  /*17570*/  MUFU.EX2 R133, R16 ;  /* 0x0000001000857308 */ /* 0x000f220000000800 */
[----:B------:R-:W-:Y:S01]  /*17580*/  FMUL R21, R66, UR5 ;  /* 0x0000000542157c20 */ /* 0x000fe20008400000 */
[----:B------:R-:W-:Y:S01]  /*17590*/  FADD R134, -R60, R9 ;  /* 0x000000093c867221 */ /* 0x000fe20000000100 */
[----:B------:R-:W-:Y:S01]  /*175a0*/  FSETP.GEU.AND P4, PT, R136, -126, PT ;  /* 0xc2fc00008800780b */ /* 0x000fe20003f8e000 */
[C---:B------:R-:W-:Y:S01]  /*175b0*/  HMMA.16816.F32.BF16 R68, R24.reuse, R10, R68 ;  /* 0x0000000a1844723c */ /* 0x040fe20000041844 */
[----:B------:R-:W-:Y:S01]  /*175c0*/  FADD R62, -R60, R21 ;  /* 0x000000153c3e7221 */ /* 0x000fe20000000100 */
[----:B------:R-:W5:Y:S01]  /*175d0*/  LDSM.16.MT88.4 R8, [R215+0x13000] ;  /* 0x01300000d708783b */ /* 0x000f620000004200 */
[----:B------:R-:W-:Y:S01]  /*175e0*/  FSETP.GEU.AND P3, PT, R134, -126, PT ;  /* 0xc2fc00008600780b */ /* 0x000fe20003f6e000 */
[----:B------:R-:W1:Y:S01]  /*175f0*/  MUFU.EX2 R60, R135 ;  /* 0x00000087003c7308 */ /* 0x000e620000000800 */
[----:B--2---:R-:W-:Y:S01]  /*17600*/  @!P1 FMUL R132, R132, R132 ;  /* 0x0000008484849220 */ /* 0x004fe20000400000 */
[C---:B---3--:R-:W-:Y:S01]  /*17610*/  HMMA.16816.F32.BF16 R72, R24.reuse, R4, R72 ;  /* 0x000000041848723c */ /* 0x048fe20000041848 */
[----:B------:R-:W-:Y:S01]  /*17620*/  FSETP.GEU.AND P1, PT, R237, -126, PT ;  /* 0xc2fc0000ed00780b */ /* 0x000fe20003f2e000 */
[----:B------:R-:W-:Y:S01]  /*17630*/  @!P5 FMUL R239, R239, R239 ;  /* 0x000000efefefd220 */ /* 0x000fe20000400000 */
[----:B------:R-:W-:Y:S03]  /*17640*/  LDSM.16.MT88.4 R28, [R211+0x13000] ;  /* 0x01300000d31c783b */ /* 0x000fe60000004200 */
[C---:B------:R-:W-:Y:S01]  /*17650*/  HMMA.16816.F32.BF16 R76, R24.reuse, R6, R76 ;  /* 0x00000006184c723c */ /* 0x040fe2000004184c */
[----:B----4-:R-:W-:Y:S01]  /*17660*/  @!P2 FMUL R133, R133, R133 ;  /* 0x000000858585a220 */ /* 0x010fe20000400000 */
[----:B------:R-:W2:Y:S01]  /*17670*/  LDSM.16.MT88.4 R4, [R212+0x13000] ;  /* 0x01300000d404783b */ /* 0x000ea20000004200 */
[----:B------:R-:W-:Y:S01]  /*17680*/  FSETP.GEU.AND P2, PT, R62, -126, PT ;  /* 0xc2fc00003e00780b */ /* 0x000fe20003f4e000 */
[----:B------:R-:W-:Y:S01]  /*17690*/  @!P4 FMUL R136, R136, 0.5 ;  /* 0x3f0000008888c820 */ /* 0x000fe20000400000 */
[----:B------:R-:W-:Y:S01]  /*176a0*/  @!P3 FMUL R134, R134, 0.5 ;  /* 0x3f0000008686b820 */ /* 0x000fe20000400000 */
[----:B-1----:R-:W-:Y:S01]  /*176b0*/  HMMA.16816.F32.BF16 R88, R24, R12, R88 ;  /* 0x0000000c1858723c */ /* 0x002fe20000041858 */
[----:B------:R-:W1:Y:S01]  /*176c0*/  LDSM.16.MT88.4 R16, [R213+0x13000] ;  /* 0x01300000d510783b */ /* 0x000e620000004200 */
[----:B------:R-:W-:Y:S01]  /*176d0*/  @!P1 FMUL R237, R237, 0.5 ;  /* 0x3f000000eded9820 */ /* 0x000fe20000400000 */
[----:B------:R-:W3:Y:S01]  /*176e0*/  MUFU.EX2 R64, R136 ;  /* 0x0000008800407308 */ /* 0x000ee20000000800 */
[----:B------:R-:W-:-:S02]  /*176f0*/  @!P6 FMUL R60, R60, R60 ;  /* 0x0000003c3c3ce220 */ /* 0x000fc40000400000 */
[C---:B------:R-:W-:Y:S01]  /*17700*/  HMMA.16816.F32.BF16 R124, R24.reuse, R14, R124 ;  /* 0x0000000e187c723c */ /* 0x040fe2000004187c */
[----:B------:R-:W4:Y:S03]  /*17710*/  LDSM.16.MT88.4 R12, [R215+0xf800] ;  /* 0x00f80000d70c783b */ /* 0x000f260000004200 */
[----:B------:R-:W-:Y:S01]  /*17720*/  @!P2 FMUL R62, R62, 0.5 ;  /* 0x3f0000003e3ea820 */ /* 0x000fe20000400000 */
[----:B------:R-:W5:Y:S01]  /*17730*/  MUFU.EX2 R67, R134 ;  /* 0x0000008600437308 */ /* 0x000f620000000800 */
[C---:B------:R-:W-:Y:S01]  /*17740*/  HMMA.16816.F32.BF16 R84, R24.reuse, R22, R84 ;  /* 0x000000161854723c */ /* 0x040fe20000041854 */
[----:B------:R-:W-:Y:S06]  /*17750*/  LDSM.16.MT88.4 R20, [R212+0xf800] ;  /* 0x00f80000d414783b */ /* 0x000fec0000004200 */
[----:B------:R-:W2:Y:S01]  /*17760*/  MUFU.EX2 R62, R62 ;  /* 0x0000003e003e7308 */ /* 0x000ea20000000800 */
[----:B---3--:R-:W-:Y:S01]  /*17770*/  @!P4 FMUL R64, R64, R64 ;  /* 0x000000404040c220 */ /* 0x008fe20000400000 */
[C---:B-----5:R-:W-:Y:S06]  /*17780*/  HMMA.16816.F32.BF16 R92, R24.reuse, R8, R92 ;  /* 0x00000008185c723c */ /* 0x060fec000004185c */
[----:B------:R-:W3:Y:S01]  /*17790*/  MUFU.EX2 R237, R237 ;  /* 0x000000ed00ed7308 */ /* 0x000ee20000000800 */
[----:B------:R-:W-:Y:S01]  /*177a0*/  @!P3 FMUL R67, R67, R67 ;  /* 0x000000434343b220 */ /* 0x000fe20000400000 */
[----:B------:R-:W-:Y:S01]  /*177b0*/  HMMA.16816.F32.BF16 R96, R24, R10, R96 ;  /* 0x0000000a1860723c */ /* 0x000fe20000041860 */
[----:B------:R-:W5:Y:S01]  /*177c0*/  LDSM.16.MT88.4 R8, [R213+0xf800] ;  /* 0x00f80000d508783b */ /* 0x000f620000004200 */
[----:B--2---:R-:W-:-:S04]  /*177d0*/  @!P2 FMUL R62, R62, R62 ;  /* 0x0000003e3e3ea220 */ /* 0x004fc80000400000 */
[C---:B------:R-:W-:Y:S06]  /*177e0*/  HMMA.16816.F32.BF16 R104, R24.reuse, R4, R104 ;  /* 0x000000041868723c */ /* 0x040fec0000041868 */
[C---:B------:R-:W-:Y:S01]  /*177f0*/  HMMA.16816.F32.BF16 R108, R24.reuse, R6, R108 ;  /* 0x00000006186c723c */ /* 0x040fe2000004186c */
[----:B---3--:R-:W-:Y:S01]  /*17800*/  @!P1 FMUL R237, R237, R237 ;  /* 0x000000ededed9220 */ /* 0x008fe20000400000 */
[----:B------:R-:W-:Y:S01]  /*17810*/  F2FP.BF16.F32.PACK_AB R4, R132, R133 ;  /* 0x000000858404723e */ /* 0x000fe200000010ff */
[----:B------:R-:W-:Y:S01]  /*17820*/  FADD R133, R133, R142 ;  /* 0x0000008e85857221 */ /* 0x000fe20000000000 */
[----:B------:R-:W-:Y:S01]  /*17830*/  F2FP.BF16.F32.PACK_AB R5, R67, R64 ;  /* 0x000000404305723e */ /* 0x000fe200000010ff */
[----:B------:R-:W-:Y:S01]  /*17840*/  FADD R64, R64, R143 ;  /* 0x0000008f40407221 */ /* 0x000fe20000000000 */
[----:B-1----:R-:W-:Y:S01]  /*17850*/  HMMA.16816.F32.BF16 R100, R24, R16, R100 ;  /* 0x000000101864723c */ /* 0x002fe20000041864 */
        /* <DEDUP_REMOVED lines=8> */
[----:B----4-:R-:W-:Y:S01]  /*178e0*/  HMMA.16816.F32.BF16 R128, R4, R12, R128 ;  /* 0x0000000c0480723c */ /* 0x010fe20000041880 */
[----:B------:R-:W-:Y:S01]  /*178f0*/  FADD R239, R239, R60 ;  /* 0x0000003cefef7221 */ /* 0x000fe20000000000 */
[----:B------:R-:W-:-:S04]  /*17900*/  FADD R237, R237, R62 ;  /* 0x0000003eeded7221 */ /* 0x000fc80000000000 */
[C---:B------:R-:W-:Y:S01]  /*17910*/  HMMA.16816.F32.BF16 R68, R4.reuse, R14, R68 ;  /* 0x0000000e0444723c */ /* 0x040fe20000041844 */
[----:B------:R-:W2:Y:S05]  /*17920*/  LDSM.16.MT88.4 R12, [R215+0x13800] ;  /* 0x01380000d70c783b */ /* 0x000eaa0000004200 */
[C---:B-----5:R-:W-:Y:S06]  /*17930*/  HMMA.16816.F32.BF16 R72, R4.reuse, R8, R72 ;  /* 0x000000080448723c */ /* 0x060fec0000041848 */
        /* <DEDUP_REMOVED lines=10> */
[C---:B------:R-:W-:Y:S06]  /*179e0*/  HMMA.16816.F32.BF16 R80, R4.reuse, R20, R80 ;  /* 0x000000140450723c */ /* 0x040fec0000041850 */
[C---:B------:R-:W-:Y:S06]  /*179f0*/  HMMA.16816.F32.BF16 R84, R4.reuse, R22, R84 ;  /* 0x000000160454723c */ /* 0x040fec0000041854 */
        /* <DEDUP_REMOVED lines=8> */
[----:B------:R-:W-:Y:S01]  /*17a80*/  ULDC.64 UR4, c[0x0][0x250] ;  /* 0x0000940000047ab9 */ /* 0x000fe20000000a00 */
[----:B------:R-:W-:Y:S01]  /*17a90*/  ULDC UR8, c[0x0][0x250] ;  /* 0x0000940000087ab9 */ /* 0x000fe20000000800 */
[----:B------:R-:W-:Y:S01]  /*17aa0*/  USHF.L.U64.HI UR12, UR4, 0x5, UR5 ;  /* 0x00000005040c7899 */ /* 0x000fe20008010205 */
[----:B------:R-:W-:Y:S01]  /*17ab0*/  IADD3 R235, R53, -0x2, RZ ;  /* 0xfffffffe35eb7810 */ /* 0x000fe20007ffe0ff */
[----:B------:R-:W-:Y:S01]  /*17ac0*/  USHF.L.U32 UR13, UR4, 0x5, URZ ;  /* 0x00000005040d7899 */ /* 0x000fe2000800063f */
[----:B------:R-:W-:Y:S01]  /*17ad0*/  MOV R241, R148 ;  /* 0x0000009400f17202 */ /* 0x000fe20000000f00 */
[----:B------:R-:W-:Y:S01]  /*17ae0*/  ULEA UR4, -UR8, URZ, 0x7 ;  /* 0x0000003f08047291 */ /* 0x000fe2000f8e393f */
[----:B------:R-:W-:Y:S01]  /*17af0*/  IMAD.MOV.U32 R0, RZ, RZ, R149 ;  /* 0x000000ffff007224 */ /* 0x000fe200078e0095 */
[----:B------:R-:W-:Y:S01]  /*17b00*/  ULDC UR11, c[0x0][0x248] ;  /* 0x00009200000b7ab9 */ /* 0x000fe20000000800 */
[----:B------:R-:W-:Y:S01]  /*17b10*/  ULDC UR8, c[0x0][0x24c] ;  /* 0x0000930000087ab9 */ /* 0x000fe20000000800 */
[----:B------:R-:W-:-:S02]  /*17b20*/  USHF.R.S32.HI UR9, URZ, 0x1f, UR4 ;  /* 0x0000001f3f097899 */ /* 0x000fc40008011404 */
[----:B------:R-:W-:Y:S01]  /*17b30*/  MOV R234, UR4 ;  /* 0x0000000400ea7c02 */ /* 0x000fe20008000f00 */
[----:B------:R-:W-:Y:S02]  /*17b40*/  USHF.L.U64.HI UR8, UR11, 0x5, UR8 ;  /* 0x000000050b087899 */ /* 0x000fe40008010208 */
[----:B------:R-:W-:Y:S01]  /*17b50*/  USHF.L.U32 UR5, UR11, 0x5, URZ ;  /* 0x000000050b057899 */ /* 0x000fe2000800063f */
[----:B------:R-:W-:Y:S01]  /*17b60*/  IMAD.U32 R232, RZ, RZ, UR9 ;  /* 0x00000009ffe87e24 */ /* 0x000fe2000f8e00ff */
[----:B------:R-:W-:-:S10]  /*17b70*/  ULDC UR4, c[0x0][0x2ec] ;  /* 0x0000bb0000047ab9 */ /* 0x000fd40000000800 */
.L_x_2768:
[----:B------:R-:W-:Y:S04]  /*17b80*/  DEPBAR.LE SB0, 0x0 ;  /* 0x000080000000791a */ /* 0x000fe80000000000 */
[----:B------:R-:W-:Y:S01]  /*17b90*/  BAR.SYNC.DEFER_BLOCKING 0x0 ;  /* 0x0000000000007b1d */ /* 0x000fe20000010000 */
[----:B------:R-:W-:Y:S01]  /*17ba0*/  PLOP3.LUT P0, PT, PT, PT, UP0, 0x40, 0x0 ;  /* 0x000000000000781c */ /* 0x000fe20003f0e808 */
[----:B------:R-:W-:Y:S01]  /*17bb0*/  IMAD.MOV.U32 R12, RZ, RZ, R234 ;  /* 0x000000ffff0c7224 */ /* 0x000fe200078e00ea */
[----:B------:R-:W-:Y:S11]  /*17bc0*/  MOV R7, R232 ;  /* 0x000000e800077202 */ /* 0x000ff60000000f00 */
        /* <DEDUP_REMOVED lines=62> */
.L_x_2765:
        /* <DEDUP_REMOVED lines=18> */
[----:B------:R1:W-:Y:S01]  /*180d0*/  LDGSTS.E.BYPASS.LTC128B.128 [R233+0x11000], desc[UR6][R8.64+0x80] ;  /* 0x1100008008e97fae */ /* 0x0003e2000b901d46 */
        /* <DEDUP_REMOVED lines=18> */
[----:B-1----:R-:W2:Y:S04]  /*18200*/  LDSM.16.M88.4 R8, [R220+0x4000] ;  /* 0x00400000dc08783b */ /* 0x002ea80000000200 */
[----:B------:R-:W1:Y:S04]  /*18210*/  LDSM.16.M88.4 R16, [R220+0x4800] ;  /* 0x00480000dc10783b */ /* 0x000e680000000200 */
[----:B------:R-:W3:Y:S04]  /*18220*/  LDSM.16.M88.4 R24, [R220+0x5000] ;  /* 0x00500000dc18783b */ /* 0x000ee80000000200 */
[----:B------:R-:W4:Y:S04]  /*18230*/  LDSM.16.M88.4 R32, [R220+0x5800] ;  /* 0x00580000dc20783b */ /* 0x000f280000000200 */
[----:B------:R-:W0:Y:S04]  /*18240*/  LDGDEPBAR ;  /* 0x00000000000079af */ /* 0x000e280000000000 */
[----:B------:R-:W5:Y:S04]  /*18250*/  LDSM.16.M88.4 R40, [R220+0x6000] ;  /* 0x00600000dc28783b */ /* 0x000f680000000200 */
[----:B------:R-:W3:Y:S04]  /*18260*/  LDSM.16.M88.4 R48, [R220+0x6800] ;  /* 0x00680000dc30783b */ /* 0x000ee80000000200 */
[----:B------:R-:W4:Y:S04]  /*18270*/  LDSM.16.M88.4 R56, [R220+0x7000] ;  /* 0x00700000dc38783b */ /* 0x000f280000000200 */
[----:B------:R-:W4:Y:S04]  /*18280*/  LDSM.16.M88.4 R132, [R220+0x7800] ;  /* 0x00780000dc84783b */ /* 0x000f280000000200 */
[----:B------:R-:W-:Y:S01]  /*18290*/  LDSM.16.M88.4 R136, [R219] ;  /* 0x00000000db88783b */ /* 0x000fe20000000200 */
[C---:B--2---:R-:W-:Y:S03]  /*182a0*/  HMMA.16816.F32.BF16 R4, R64.reuse, R8, RZ ;  /* 0x000000084004723c */ /* 0x044fe600000418ff */
[----:B------:R-:W2:Y:S04]  /*182b0*/  LDSM.16.M88.4 R140, [R218] ;  /* 0x00000000da8c783b */ /* 0x000ea80000000200 */
[----:B------:R-:W2:Y:S01]  /*182c0*/  LDSM.16.M88.4 R144, [R210] ;  /* 0x00000000d290783b */ /* 0x000ea20000000200 */
[C---:B------:R-:W-:Y:S03]  /*182d0*/  HMMA.16816.F32.BF16 R8, R64.reuse, R10, RZ ;  /* 0x0000000a4008723c */ /* 0x040fe600000418ff */
[----:B------:R-:W2:Y:S03]  /*182e0*/  LDSM.16.M88.4 R148, [R209] ;  /* 0x00000000d194783b */ /* 0x000ea60000000200 */
[C---:B-1----:R-:W-:Y:S01]  /*182f0*/  HMMA.16816.F32.BF16 R12, R64.reuse, R16, RZ ;  /* 0x00000010400c723c */ /* 0x042fe200000418ff */
[----:B------:R-:W1:Y:S04]  /*18300*/  LDSM.16.M88.4 R152, [R208] ;  /* 0x00000000d098783b */ /* 0x000e680000000200 */
[----:B------:R-:W1:Y:S01]  /*18310*/  LDSM.16.M88.4 R156, [R207] ;  /* 0x00000000cf9c783b */ /* 0x000e620000000200 */
[C---:B------:R-:W-:Y:S03]  /*18320*/  HMMA.16816.F32.BF16 R16, R64.reuse, R18, RZ ;  /* 0x000000124010723c */ /* 0x040fe600000418ff */
[----:B------:R-:W1:Y:S03]  /*18330*/  LDSM.16.M88.4 R160, [R206] ;  /* 0x00000000cea0783b */ /* 0x000e660000000200 */
[C---:B---3--:R-:W-:Y:S01]  /*18340*/  HMMA.16816.F32.BF16 R20, R64.reuse, R24, RZ ;  /* 0x000000184014723c */ /* 0x048fe200000418ff */
[----:B------:R-:W3:Y:S04]  /*18350*/  LDSM.16.M88.4 R164, [R205] ;  /* 0x00000000cda4783b */ /* 0x000ee80000000200 */
        /* <DEDUP_REMOVED lines=19> */
[C---:B--2---:R-:W-:Y:S06]  /*18490*/  HMMA.16816.F32.BF16 R4, R136.reuse, R140, R4 ;  /* 0x0000008c8804723c */ /* 0x044fec0000041804 */
[C---:B------:R-:W-:Y:S01]  /*184a0*/  HMMA.16816.F32.BF16 R8, R136.reuse, R142, R8 ;  /* 0x0000008e8808723c */ /* 0x040fe20000041808 */
[----:B------:R-:W-:Y:S05]  /*184b0*/  LDSM.16.M88.4 R140, [R217] ;  /* 0x00000000d98c783b */ /* 0x000fea0000000200 */
[C---:B------:R-:W-:Y:S06]  /*184c0*/  HMMA.16816.F32.BF16 R12, R136.reuse, R144, R12 ;  /* 0x00000090880c723c */ /* 0x040fec000004180c */
[C---:B------:R-:W-:Y:S01]  /*184d0*/  HMMA.16816.F32.BF16 R16, R136.reuse, R146, R16 ;  /* 0x000000928810723c */ /* 0x040fe20000041810 */
[----:B------:R-:W2:Y:S05]  /*184e0*/  LDSM.16.M88.4 R144, [R214+0x4000] ;  /* 0x00400000d690783b */ /* 0x000eaa0000000200 */
        /* <DEDUP_REMOVED lines=12> */
[C---:B---3--:R-:W-:Y:S06]  /*185b0*/  HMMA.16816.F32.BF16 R52, R136.reuse, R164, R52 ;  /* 0x000000a48834723c */ /* 0x048fec0000041834 */
[C---:B------:R-:W-:Y:S01]  /*185c0*/  HMMA.16816.F32.BF16 R56, R136.reuse, R166, R56 ;  /* 0x000000a68838723c */ /* 0x040fe20000041838 */
[----:B------:R-:W3:Y:S05]  /*185d0*/  LDSM.16.M88.4 R164, [R214+0x7800] ;  /* 0x00780000d6a4783b */ /* 0x000eea0000000200 */
[C---:B----4-:R-:W-:Y:S06]  /*185e0*/  HMMA.16816.F32.BF16 R60, R136.reuse, R132, R60 ;  /* 0x00000084883c723c */ /* 0x050fec000004183c */
[----:B------:R-:W-:Y:S01]  /*185f0*/  HMMA.16816.F32.BF16 R64, R136, R134, R64 ;  /* 0x000000868840723c */ /* 0x000fe20000041840 */
[----:B------:R-:W4:Y:S04]  /*18600*/  LDSM.16.M88.4 R132, [R203+0x800] ;  /* 0x00080000cb84783b */ /* 0x000f280000000200 */
[----:B------:R-:W1:Y:S01]  /*18610*/  LDSM.16.M88.4 R136, [R203+0x1000] ;  /* 0x00100000cb88783b */ /* 0x000e620000000200 */
[C---:B--2---:R-:W-:Y:S06]  /*18620*/  HMMA.16816.F32.BF16 R4, R140.reuse, R144, R4 ;  /* 0x000000908c04723c */ /* 0x044fec0000041804 */
[C---:B------:R-:W-:Y:S01]  /*18630*/  HMMA.16816.F32.BF16 R8, R140.reuse, R146, R8 ;  /* 0x000000928c08723c */ /* 0x040fe20000041808 */
[----:B------:R-:W2:Y:S05]  /*18640*/  LDSM.16.M88.4 R144, [R203+0x1800] ;  /* 0x00180000cb90783b */ /* 0x000eaa0000000200 */
        /* <DEDUP_REMOVED lines=27> */
[----:B------:R-:W3:Y:S05]  /*18800*/  LDSM.16.M88.4 R132, [R221+0x2000] ;  /* 0x00200000dd84783b */ /* 0x000eea0000000200 */
[C---:B------:R-:W-:Y:S06]  /*18810*/  HMMA.16816.F32.BF16 R20, R176.reuse, R136, R20 ;  /* 0x00000088b014723c */ /* 0x040fec0000041814 */
[C---:B------:R-:W-:Y:S01]  /*18820*/  HMMA.16816.F32.BF16 R24, R176.reuse, R138, R24 ;  /* 0x0000008ab018723c */ /* 0x040fe20000041818 */
[----:B------:R-:W4:Y:S05]  /*18830*/  LDSM.16.M88.4 R136, [R220+0x8800] ;  /* 0x00880000dc88783b */ /* 0x000f2a0000000200 */
[C---:B--2---:R-:W-:Y:S06]  /*18840*/  HMMA.16816.F32.BF16 R28, R176.reuse, R144, R28 ;  /* 0x00000090b01c723c */ /* 0x044fec000004181c */
[C---:B------:R-:W-:Y:S01]  /*18850*/  HMMA.16816.F32.BF16 R32, R176.reuse, R146, R32 ;  /* 0x00000092b020723c */ /* 0x040fe20000041820 */
[----:B------:R-:W2:Y:S05]  /*18860*/  LDSM.16.M88.4 R144, [R220+0x9000] ;  /* 0x00900000dc90783b */ /* 0x000eaa0000000200 */
        /* <DEDUP_REMOVED lines=16> */
[C---:B----4-:R-:W-:Y:S06]  /*18970*/  HMMA.16816.F32.BF16 R12, R132.reuse, R136, R12 ;  /* 0x00000088840c723c */ /* 0x050fec000004180c */
[C---:B------:R-:W-:Y:S01]  /*18980*/  HMMA.16816.F32.BF16 R16, R132.reuse, R138, R16 ;  /* 0x0000008a8410723c */ /* 0x040fe20000041810 */
[----:B------:R-:W4:Y:S05]  /*18990*/  LDSM.16.M88.4 R136, [R201] ;  /* 0x00000000c988783b */ /* 0x000f2a0000000200 */
[C---:B--2---:R-:W-:Y:S06]  /*189a0*/  HMMA.16816.F32.BF16 R20, R132.reuse, R144, R20 ;  /* 0x000000908414723c */ /* 0x044fec0000041814 */
[C---:B------:R-:W-:Y:S01]  /*189b0*/  HMMA.16816.F32.BF16 R24, R132.reuse, R146, R24 ;  /* 0x000000928418723c */ /* 0x040fe20000041818 */
[----:B------:R-:W2:Y:S05]  /*189c0*/  LDSM.16.M88.4 R144, [R200] ;  /* 0x00000000c890783b */ /* 0x000eaa0000000200 */
        /* <DEDUP_REMOVED lines=15> */
[----:B------:R-:W-:Y:S01]  /*18ac0*/  LDSM.16.M88.4 R160, [R214+0xa800] ;  /* 0x00a80000d6a0783b */ /* 0x000fe20000000200 */
[C---:B------:R-:W-:Y:S06]  /*18ad0*/  HMMA.16816.F32.BF16 R4, R164.reuse, R168, R4 ;  /* 0x000000a8a404723c */ /* 0x040fec0000041804 */
[C---:B------:R-:W-:Y:S01]  /*18ae0*/  HMMA.16816.F32.BF16 R8, R164.reuse, R170, R8 ;  /* 0x000000aaa408723c */ /* 0x040fe20000041808 */
[----:B------:R-:W-:Y:S05]  /*18af0*/  LDSM.16.M88.4 R168, [R214+0xb000] ;  /* 0x00b00000d6a8783b */ /* 0x000fea0000000200 */
[C---:B----4-:R-:W-:Y:S06]  /*18b00*/  HMMA.16816.F32.BF16 R12, R164.reuse, R136, R12 ;  /* 0x00000088a40c723c */ /* 0x050fec000004180c */
[C---:B------:R-:W-:Y:S01]  /*18b10*/  HMMA.16816.F32.BF16 R16, R164.reuse, R138, R16 ;  /* 0x0000008aa410723c */ /* 0x040fe20000041810 */
[----:B------:R-:W4:Y:S05]  /*18b20*/  LDSM.16.M88.4 R136, [R214+0x8800] ;  /* 0x00880000d688783b */ /* 0x000f2a0000000200 */
[C---:B--2---:R-:W-:Y:S06]  /*18b30*/  HMMA.16816.F32.BF16 R20, R164.reuse, R144, R20 ;  /* 0x00000090a414723c */ /* 0x044fec0000041814 */
        /* <DEDUP_REMOVED lines=57> */
[----:B------:R-:W-:Y:S01]  /*18ed0*/  PLOP3.LUT P0, PT, PT, PT, UP0, 0x40, 0x0 ;  /* 0x000000000000781c */ /* 0x000fe20003f0e808 */
[----:B------:R-:W-:Y:S04]  /*18ee0*/  ULEA UR10, -UR11, URZ, 0x7 ;  /* 0x0000003f0b0a7291 */ /* 0x000fe8000f8e393f */
[----:B------:R-:W-:Y:S02]  /*18ef0*/  USHF.R.S32.HI UR9, URZ, 0x1f, UR10 ;  /* 0x0000001f3f097899 */ /* 0x000fe4000801140a */
[----:B------:R-:W-:Y:S04]  /*18f00*/  IMAD.U32 R140, RZ, RZ, UR10 ;  /* 0x0000000aff8c7e24 */ /* 0x000fe8000f8e00ff */
[----:B------:R-:W-:Y:S02]  /*18f10*/  MOV R2, UR9 ;  /* 0x0000000900027c02 */ /* 0x000fe40008000f00 */
        /* <DEDUP_REMOVED lines=62> */
.L_x_2767:
        /* <DEDUP_REMOVED lines=36> */
.L_x_2766:
[C---:B------:R-:W-:Y:S01]  /*19540*/  FMNMX R2, R4.reuse, R0, !PT ;  /* 0x0000000004027209 */ /* 0x040fe20007800000 */
[----:B------:R-:W-:Y:S01]  /*19550*/  FMUL R153, R4, UR4 ;  /* 0x0000000404997c20 */ /* 0x000fe20008400000 */
[C---:B-1----:R-:W-:Y:S01]  /*19560*/  FMNMX R132, R6.reuse, R241, !PT ;  /* 0x000000f106847209 */ /* 0x042fe20007800000 */
[----:B------:R-:W-:Y:S01]  /*19570*/  FMUL R155, R6, UR4 ;  /* 0x00000004069b7c20 */ /* 0x000fe20008400000 */
        /* <DEDUP_REMOVED lines=91> */
[----:B------:R-:W-:Y:S04]  /*19b30*/  FMNMX R2, R64, R133, !PT ;  /* 0x0000008540027209 */ /* 0x000fe80007800000 */
        /* <DEDUP_REMOVED lines=16> */
[C---:B------:R-:W-:Y:S01]  /*19c40*/  FSETP.NEU.AND P2, PT, R148.reuse, -INF , PT ;  /* 0xff8000009400780b */ /* 0x040fe20003f4d000 */
[----:B------:R-:W-:Y:S01]  /*19c50*/  FADD R0, -R148, R241 ;  /* 0x000000f194007221 */ /* 0x000fe20000000100 */
[----:B------:R-:W-:Y:S01]  /*19c60*/  FSEL R156, R156, RZ, P0 ;  /* 0x000000ff9c9c7208 */ /* 0x000fe20000000000 */
[----:B------:R-:W-:Y:S01]  /*19c70*/  FMUL R2, R2, UR4 ;  /* 0x0000000402027c20 */ /* 0x000fe20008400000 */
[----:B------:R-:W-:Y:S01]  /*19c80*/  FMUL R154, R148, UR4 ;  /* 0x00000004949a7c20 */ /* 0x000fe20008400000 */
[----:B------:R-:W-:Y:S01]  /*19c90*/  FMUL R0, R0, UR4 ;  /* 0x0000000400007c20 */ /* 0x000fe20008400000 */
[----:B------:R-:W1:Y:S01]  /*19ca0*/  LDSM.16.MT88.4 R132, [R215+0xc000] ;  /* 0x00c00000d784783b */ /* 0x000e620000004200 */
[----:B------:R-:W-:Y:S01]  /*19cb0*/  FADD R153, -R156, R153 ;  /* 0x000000999c997221 */ /* 0x000fe20000000100 */
[----:B------:R-:W-:Y:S01]  /*19cc0*/  FSETP.GEU.AND P4, PT, R2, -126, PT ;  /* 0xc2fc00000200780b */ /* 0x000fe20003f8e000 */
[----:B------:R-:W-:Y:S01]  /*19cd0*/  FADD R151, -R156, R5 ;  /* 0x000000059c977221 */ /* 0x000fe20000000100 */
[----:B------:R-:W-:Y:S01]  /*19ce0*/  FSETP.GEU.AND P1, PT, R0, -126, PT ;  /* 0xc2fc00000000780b */ /* 0x000fe20003f2e000 */
[----:B------:R-:W-:Y:S01]  /*19cf0*/  FMUL R5, R8, UR4 ;  /* 0x0000000408057c20 */ /* 0x000fe20008400000 */
[----:B------:R-:W-:Y:S01]  /*19d00*/  FSETP.GEU.AND P0, PT, R153, -126, PT ;  /* 0xc2fc00009900780b */ /* 0x000fe20003f0e000 */
[----:B------:R-:W-:Y:S01]  /*19d10*/  FADD R157, -R156, R157 ;  /* 0x0000009d9c9d7221 */ /* 0x000fe20000000100 */
[----:B------:R-:W-:Y:S01]  /*19d20*/  FSEL R154, R154, RZ, P2 ;  /* 0x000000ff9a9a7208 */ /* 0x000fe20001000000 */
[----:B------:R-:W-:Y:S01]  /*19d30*/  FADD R150, -R156, R5 ;  /* 0x000000059c967221 */ /* 0x000fe20000000100 */
[----:B------:R-:W-:Y:S01]  /*19d40*/  FMUL R5, R10, UR4 ;  /* 0x000000040a057c20 */ /* 0x000fe20008400000 */
[----:B------:R-:W-:Y:S01]  /*19d50*/  FSETP.GEU.AND P6, PT, R151, -126, PT ;  /* 0xc2fc00009700780b */ /* 0x000fe20003fce000 */
[----:B------:R-:W-:Y:S01]  /*19d60*/  FADD R166, -R156, R33 ;  /* 0x000000219ca67221 */ /* 0x000fe20000000100 */
[----:B------:R-:W-:Y:S01]  /*19d70*/  FADD R152, -R154, R7 ;  /* 0x000000079a987221 */ /* 0x000fe20000000100 */
[----:B------:R-:W-:Y:S01]  /*19d80*/  FMUL R7, R9, UR4 ;  /* 0x0000000409077c20 */ /* 0x000fe20008400000 */
[----:B------:R-:W-:Y:S01]  /*19d90*/  @!P4 FMUL R2, R2, 0.5 ;  /* 0x3f0000000202c820 */ /* 0x000fe20000400000 */
[----:B------:R-:W-:Y:S01]  /*19da0*/  FMUL R9, R11, UR4 ;  /* 0x000000040b097c20 */ /* 0x000fe20008400000 */
[----:B------:R-:W-:Y:S01]  /*19db0*/  @!P1 FMUL R0, R0, 0.5 ;  /* 0x3f00000000009820 */ /* 0x000fe20000400000 */
[----:B------:R-:W-:Y:S01]  /*19dc0*/  FADD R155, -R154, R155 ;  /* 0x0000009b9a9b7221 */ /* 0x000fe20000000100 */
[----:B------:R-:W-:Y:S01]  /*19dd0*/  @!P0 FMUL R153, R153, 0.5 ;  /* 0x3f00000099998820 */ /* 0x000fe20000400000 */
[----:B------:R-:W-:Y:S01]  /*19de0*/  FADD R7, -R156, R7 ;  /* 0x000000079c077221 */ /* 0x000fe20000000100 */
[----:B------:R-:W2:Y:S01]  /*19df0*/  MUFU.EX2 R2, R2 ;  /* 0x0000000200027308 */ /* 0x000ea20000000800 */
[C---:B------:R-:W-:Y:S01]  /*19e00*/  FADD R8, -R154.reuse, R5 ;  /* 0x000000059a087221 */ /* 0x040fe20000000100 */
[----:B------:R-:W-:Y:S01]  /*19e10*/  FADD R9, -R154, R9 ;  /* 0x000000099a097221 */ /* 0x000fe20000000100 */
[----:B------:R-:W-:Y:S01]  /*19e20*/  FSETP.GEU.AND P3, PT, R155, -126, PT ;  /* 0xc2fc00009b00780b */ /* 0x000fe20003f6e000 */
[----:B------:R-:W-:Y:S01]  /*19e30*/  @!P6 FMUL R151, R151, 0.5 ;  /* 0x3f0000009797e820 */ /* 0x000fe20000400000 */
[----:B------:R-:W-:Y:S01]  /*19e40*/  FSETP.GEU.AND P2, PT, R152, -126, PT ;  /* 0xc2fc00009800780b */ /* 0x000fe20003f4e000 */
[----:B------:R-:W-:Y:S01]  /*19e50*/  FADD R16, -R154, R15 ;  /* 0x0000000f9a107221 */ /* 0x000fe20000000100 */
[----:B------:R-:W-:Y:S03]  /*19e60*/  FSETP.GEU.AND P5, PT, R150, -126, PT ;  /* 0xc2fc00009600780b */ /* 0x000fe60003fae000 */
[----:B------:R-:W3:Y:S01]  /*19e70*/  MUFU.EX2 R0, R0 ;  /* 0x0000000000007308 */ /* 0x000ee20000000800 */
[C---:B------:R-:W-:Y:S01]  /*19e80*/  FADD R160, -R154.reuse, R19 ;  /* 0x000000139aa07221 */ /* 0x040fe20000000100 */
[C---:B------:R-:W-:Y:S01]  /*19e90*/  FADD R159, -R154.reuse, R159 ;  /* 0x0000009f9a9f7221 */ /* 0x040fe20000000100 */
[C---:B------:R-:W-:Y:S01]  /*19ea0*/  FADD R163, -R154.reuse, R31 ;  /* 0x0000001f9aa37221 */ /* 0x040fe20000000100 */
[----:B------:R-:W-:Y:S01]  /*19eb0*/  FADD R168, -R154, R35 ;  /* 0x000000239aa87221 */ /* 0x000fe20000000100 */
[----:B------:R-:W-:Y:S01]  /*19ec0*/  FADD R170, -R156, R41 ;  /* 0x000000299caa7221 */ /* 0x000fe20000000100 */
[----:B------:R-:W-:Y:S01]  /*19ed0*/  LDSM.16.MT88.4 R32, [R211+0x11000] ;  /* 0x01100000d320783b */ /* 0x000fe20000004200 */
[----:B------:R-:W-:Y:S03]  /*19ee0*/  FADD R172, -R154, R43 ;  /* 0x0000002b9aac7221 */ /* 0x000fe60000000100 */
[----:B------:R-:W4:Y:S01]  /*19ef0*/  MUFU.EX2 R153, R153 ;  /* 0x0000009900997308 */ /* 0x000f220000000800 */
[----:B--2---:R-:W-:Y:S01]  /*19f00*/  @!P4 FMUL R2, R2, R2 ;  /* 0x000000020202c220 */ /* 0x004fe20000400000 */
[----:B------:R-:W-:Y:S01]  /*19f10*/  FSETP.GEU.AND P4, PT, R7, -126, PT ;  /* 0xc2fc00000700780b */ /* 0x000fe20003f8e000 */
[----:B------:R-:W-:Y:S01]  /*19f20*/  @!P3 FMUL R155, R155, 0.5 ;  /* 0x3f0000009b9bb820 */ /* 0x000fe20000400000 */
[----:B------:R-:W-:Y:S01]  /*19f30*/  @!P2 FMUL R152, R152, 0.5 ;  /* 0x3f0000009898a820 */ /* 0x000fe20000400000 */
[----:B------:R-:W-:Y:S01]  /*19f40*/  @!P5 FMUL R150, R150, 0.5 ;  /* 0x3f0000009696d820 */ /* 0x000fe20000400000 */
        /* <DEDUP_REMOVED lines=12> */
[----:B------:R-:W-:Y:S01]  /*1a010*/  FSETP.GEU.AND P0, PT, R9, -126, PT ;  /* 0xc2fc00000900780b */ /* 0x000fe20003f0e000 */
[C---:B------:R-:W-:Y:S01]  /*1a020*/  FMUL R70, R0.reuse, R70 ;  /* 0x0000004600467220 */ /* 0x040fe20000400000 */
[C---:B------:R-:W-:Y:S01]  /*1a030*/  FMUL R71, R0.reuse, R71 ;  /* 0x0000004700477220 */ /* 0x040fe20000400000 */
[C---:B------:R-:W-:Y:S01]  /*1a040*/  FMUL R74, R0.reuse, R74 ;  /* 0x0000004a004a7220 */ /* 0x040fe20000400000 */
[----:B------:R-:W-:Y:S01]  /*1a050*/  FMUL R75, R0, R75 ;  /* 0x0000004b004b7220 */ /* 0x000fe20000400000 */
[----:B------:R-:W-:Y:S03]  /*1a060*/  @!P1 FMUL R8, R8, 0.5 ;  /* 0x3f00000008089820 */ /* 0x000fe60000400000 */
[----:B------:R-:W4:Y:S01]  /*1a070*/  MUFU.EX2 R152, R152 ;  /* 0x0000009800987308 */ /* 0x000f220000000800 */
[----:B--2---:R-:W-:Y:S01]  /*1a080*/  @!P6 FMUL R151, R151, R151 ;  /* 0x000000979797e220 */ /* 0x004fe20000400000 */
[C---:B------:R-:W-:Y:S01]  /*1a090*/  FMUL R76, R2.reuse, R76 ;  /* 0x0000004c024c7220 */ /* 0x040fe20000400000 */
[----:B------:R-:W-:Y:S01]  /*1a0a0*/  FMUL R77, R2, R77 ;  /* 0x0000004d024d7220 */ /* 0x000fe20000400000 */
[C---:B------:R-:W-:Y:S01]  /*1a0b0*/  FMUL R78, R0.reuse, R78 ;  /* 0x0000004e004e7220 */ /* 0x040fe20000400000 */
[----:B------:R-:W-:Y:S01]  /*1a0c0*/  FMUL R79, R0, R79 ;  /* 0x0000004f004f7220 */ /* 0x000fe20000400000 */
[C---:B------:R-:W-:Y:S01]  /*1a0d0*/  FMUL R80, R2.reuse, R80 ;  /* 0x0000005002507220 */ /* 0x040fe20000400000 */
[----:B------:R-:W-:Y:S03]  /*1a0e0*/  @!P0 FMUL R9, R9, 0.5 ;  /* 0x3f00000009098820 */ /* 0x000fe60000400000 */
[----:B------:R-:W2:Y:S01]  /*1a0f0*/  MUFU.EX2 R150, R150 ;  /* 0x0000009600967308 */ /* 0x000ea20000000800 */
        /* <DEDUP_REMOVED lines=10> */
[----:B------:R-:W-:Y:S01]  /*1a1a0*/  FSETP.GEU.AND P2, PT, R16, -126, PT ;  /* 0xc2fc00001000780b */ /* 0x000fe20003f4e000 */
[C---:B------:R-:W-:Y:S01]  /*1a1b0*/  FMUL R88, R2.reuse, R88 ;  /* 0x0000005802587220 */ /* 0x040fe20000400000 */
[----:B------:R-:W-:Y:S01]  /*1a1c0*/  FMUL R89, R2, R89 ;  /* 0x0000005902597220 */ /* 0x000fe20000400000 */
[C---:B------:R-:W-:Y:S01]  /*1a1d0*/  FMUL R90, R0.reuse, R90 ;  /* 0x0000005a005a7220 */ /* 0x040fe20000400000 */
[----:B------:R-:W-:Y:S03]  /*1a1e0*/  FMUL R91, R0, R91 ;  /* 0x0000005b005b7220 */ /* 0x000fe60000400000 */
[----:B------:R-:W4:Y:S01]  /*1a1f0*/  MUFU.EX2 R6, R8 ;  /* 0x0000000800067308 */ /* 0x000f220000000800 */
[----:B--2---:R-:W-:Y:S01]  /*1a200*/  @!P5 FMUL R150, R150, R150 ;  /* 0x000000969696d220 */ /* 0x004fe20000400000 */
[----:B------:R-:W-:Y:S01]  /*1a210*/  FMUL R15, R0, R127 ;  /* 0x0000007f000f7220 */ /* 0x000fe20000400000 */
[C---:B------:R-:W-:Y:S01]  /*1a220*/  FMUL R92, R2.reuse, R92 ;  /* 0x0000005c025c7220 */ /* 0x040fe20000400000 */
[----:B------:R-:W-:Y:S01]  /*1a230*/  FMUL R93, R2, R93 ;  /* 0x0000005d025d7220 */ /* 0x000fe20000400000 */
[C---:B------:R-:W-:Y:S01]  /*1a240*/  FMUL R94, R0.reuse, R94 ;  /* 0x0000005e005e7220 */ /* 0x040fe20000400000 */
[C---:B------:R-:W-:Y:S01]  /*1a250*/  FMUL R95, R0.reuse, R95 ;  /* 0x0000005f005f7220 */ /* 0x040fe20000400000 */
[----:B------:R-:W-:Y:S03]  /*1a260*/  FMUL R18, R0, R122 ;  /* 0x0000007a00127220 */ /* 0x000fe60000400000 */
[----:B------:R-:W2:Y:S01]  /*1a270*/  MUFU.EX2 R5, R9 ;  /* 0x0000000900057308 */ /* 0x000ea20000000800 */
[----:B---3--:R-:W-:Y:S01]  /*1a280*/  @!P4 FMUL R7, R7, R7 ;  /* 0x000000070707c220 */ /* 0x008fe20000400000 */
[----:B------:R-:W-:Y:S01]  /*1a290*/  @!P2 FMUL R16, R16, 0.5 ;  /* 0x3f0000001010a820 */ /* 0x000fe20000400000 */
[----:B------:R-:W-:Y:S01]  /*1a2a0*/  FMUL R19, R0, R123 ;  /* 0x0000007b00137220 */ /* 0x000fe20000400000 */
[C---:B------:R-:W-:Y:S01]  /*1a2b0*/  FMUL R96, R2.reuse, R96 ;  /* 0x0000006002607220 */ /* 0x040fe20000400000 */
[----:B------:R-:W-:Y:S01]  /*1a2c0*/  FMUL R97, R2, R97 ;  /* 0x0000006102617220 */ /* 0x000fe20000400000 */
[----:B------:R-:W-:Y:S01]  /*1a2d0*/  F2FP.BF16.F32.PACK_AB R130, R7, R150 ;  /* 0x000000960782723e */ /* 0x000fe200000010ff */
[C---:B------:R-:W-:Y:S01]  /*1a2e0*/  FMUL R98, R0.reuse, R98 ;  /* 0x0000006200627220 */ /* 0x040fe20000400000 */
[----:B------:R-:W-:Y:S01]  /*1a2f0*/  FMUL R99, R0, R99 ;  /* 0x0000006300637220 */ /* 0x000fe20000400000 */
[----:B----4-:R-:W-:Y:S01]  /*1a300*/  @!P1 FMUL R6, R6, R6 ;  /* 0x0000000606069220 */ /* 0x010fe20000400000 */
[C---:B------:R-:W-:Y:S01]  /*1a310*/  FMUL R8, R2.reuse, R128 ;  /* 0x0000008002087220 */ /* 0x040fe20000400000 */
[----:B------:R-:W-:Y:S01]  /*1a320*/  F2FP.BF16.F32.PACK_AB R128, R151, R153 ;  /* 0x000000999780723e */ /* 0x000fe200000010ff */
[C---:B------:R-:W-:Y:S01]  /*1a330*/  FMUL R100, R2.reuse, R100 ;  /* 0x0000006402647220 */ /* 0x040fe20000400000 */
[----:B------:R-:W-:Y:S01]  /*1a340*/  FSETP.GEU.AND P5, PT, R157, -126, PT ;  /* 0xc2fc00009d00780b */ /* 0x000fe20003fae000 */
[----:B------:R-:W-:Y:S01]  /*1a350*/  FMUL R101, R2, R101 ;  /* 0x0000006502657220 */ /* 0x000fe20000400000 */
[----:B------:R-:W-:Y:S01]  /*1a360*/  FSETP.GEU.AND P1, PT, R159, -126, PT ;  /* 0xc2fc00009f00780b */ /* 0x000fe20003f2e000 */
[----:B------:R-:W-:Y:S01]  /*1a370*/  FMUL R102, R0, R102 ;  /* 0x0000006600667220 */ /* 0x000fe20000400000 */
[----:B--2---:R-:W-:Y:S01]  /*1a380*/  @!P0 FMUL R5, R5, R5 ;  /* 0x0000000505058220 */ /* 0x004fe20000400000 */
[----:B------:R-:W-:Y:S01]  /*1a390*/  FMUL R9, R2, R129 ;  /* 0x0000008102097220 */ /* 0x000fe20000400000 */
[----:B------:R-:W-:Y:S01]  /*1a3a0*/  F2FP.BF16.F32.PACK_AB R129, R152, R155 ;  /* 0x0000009b9881723e */ /* 0x000fe200000010ff */
[----:B------:R-:W-:Y:S01]  /*1a3b0*/  FMUL R103, R0, R103 ;  /* 0x0000006700677220 */ /* 0x000fe20000400000 */
[C---:B------:R-:W-:Y:S01]  /*1a3c0*/  FMUL R104, R2.reuse, R104 ;  /* 0x0000006802687220 */ /* 0x040fe20000400000 */
[----:B------:R-:W-:Y:S01]  /*1a3d0*/  F2FP.BF16.F32.PACK_AB R131, R5, R6 ;  /* 0x000000060583723e */ /* 0x000fe200000010ff */
[----:B------:R-:W-:Y:S01]  /*1a3e0*/  LDSM.16.MT88.4 R40, [R213+0xe000] ;  /* 0x00e00000d528783b */ /* 0x000fe20000004200 */
[----:B------:R-:W-:Y:S01]  /*1a3f0*/  FMUL R105, R2, R105 ;  /* 0x0000006902697220 */ /* 0x000fe20000400000 */
[C---:B------:R-:W-:Y:S01]  /*1a400*/  FMUL R106, R0.reuse, R106 ;  /* 0x0000006a006a7220 */ /* 0x040fe20000400000 */
[----:B------:R-:W-:Y:S01]  /*1a410*/  FMUL R107, R0, R107 ;  /* 0x0000006b006b7220 */ /* 0x000fe20000400000 */
[C---:B------:R-:W-:Y:S01]  /*1a420*/  FMUL R108, R2.reuse, R108 ;  /* 0x0000006c026c7220 */ /* 0x040fe20000400000 */
[----:B------:R-:W-:Y:S01]  /*1a430*/  FMUL R109, R2, R109 ;  /* 0x0000006d026d7220 */ /* 0x000fe20000400000 */
[C---:B-1----:R-:W-:Y:S05]  /*1a440*/  HMMA.16816.F32.BF16 R8, R128.reuse, R132, R8 ;  /* 0x000000848008723c */ /* 0x042fea0000041808 */
[----:B------:R-:W-:Y:S01]  /*1a450*/  FMUL R110, R0, R110 ;  /* 0x0000006e006e7220 */ /* 0x000fe20000400000 */
        /* <DEDUP_REMOVED lines=9> */
[----:B------:R-:W-:Y:S01]  /*1a4f0*/  FMUL R12, R2, R124 ;  /* 0x0000007c020c7220 */ /* 0x000fe20000400000 */
[C---:B------:R-:W-:Y:S05]  /*1a500*/  HMMA.16816.F32.BF16 R84, R128.reuse, R142, R84 ;  /* 0x0000008e8054723c */ /* 0x040fea0000041854 */
[----:B------:R-:W-:Y:S01]  /*1a510*/  FMUL R13, R14, UR4 ;  /* 0x000000040e0d7c20 */ /* 0x000fe20008400000 */
[C---:B------:R-:W-:Y:S05]  /*1a520*/  HMMA.16816.F32.BF16 R88, R128.reuse, R144, R88 ;  /* 0x000000908058723c */ /* 0x040fea0000041858 */
[----:B------:R-:W-:Y:S01]  /*1a530*/  FADD R140, -R154, R13 ;  /* 0x0000000d9a8c7221 */ /* 0x000fe20000000100 */
[----:B------:R-:W-:Y:S01]  /*1a540*/  FMUL R13, R2, R125 ;  /* 0x0000007d020d7220 */ /* 0x000fe20000400000 */
[----:B------:R-:W-:Y:S01]  /*1a550*/  FMUL R14, R0, R126 ;  /* 0x0000007e000e7220 */ /* 0x000fe20000400000 */
[----:B------:R-:W-:Y:S01]  /*1a560*/  FADD R141, -R156, R137 ;  /* 0x000000899c8d7221 */ /* 0x000fe20000000100 */
[----:B------:R-:W-:Y:S01]  /*1a570*/  LDSM.16.MT88.4 R124, [R212+0x10000] ;  /* 0x01000000d47c783b */ /* 0x000fe20000004200 */
[----:B------:R-:W-:Y:S01]  /*1a580*/  FSETP.GEU.AND P3, PT, R140, -126, PT ;  /* 0xc2fc00008c00780b */ /* 0x000fe20003f6e000 */
[----:B------:R-:W-:Y:S01]  /*1a590*/  @!P0 FMUL R158, R158, 0.5 ;  /* 0x3f0000009e9e8820 */ /* 0x000fe20000400000 */
[----:B------:R-:W-:Y:S01]  /*1a5a0*/  FMUL R111, R0, R111 ;  /* 0x0000006f006f7220 */ /* 0x000fe20000400000 */
[C---:B------:R-:W-:Y:S01]  /*1a5b0*/  FSETP.GEU.AND P6, PT, R141.reuse, -126, PT ;  /* 0xc2fc00008d00780b */ /* 0x040fe20003fce000 */
[C---:B------:R-:W-:Y:S01]  /*1a5c0*/  HMMA.16816.F32.BF16 R12, R128.reuse, R146, R12 ;  /* 0x00000092800c723c */ /* 0x040fe2000004180c */
[----:B------:R2:W3:Y:S02]  /*1a5d0*/  MUFU.EX2 R145, R158 ;  /* 0x0000009e00917308 */ /* 0x0004e40000000800 */
[----:B------:R-:W4:Y:S01]  /*1a5e0*/  LDSM.16.MT88.4 R136, [R213+0x10000] ;  /* 0x01000000d588783b */ /* 0x000f220000004200 */
[C---:B------:R-:W-:Y:S01]  /*1a5f0*/  FMUL R112, R2.reuse, R112 ;  /* 0x0000007002707220 */ /* 0x040fe20000400000 */
[----:B------:R-:W-:Y:S01]  /*1a600*/  FMUL R113, R2, R113 ;  /* 0x0000007102717220 */ /* 0x000fe20000400000 */
[C---:B------:R-:W-:Y:S01]  /*1a610*/  FMUL R114, R0.reuse, R114 ;  /* 0x0000007200727220 */ /* 0x040fe20000400000 */
[----:B------:R-:W-:Y:S01]  /*1a620*/  FMUL R115, R0, R115 ;  /* 0x0000007300737220 */ /* 0x000fe20000400000 */
[----:B------:R-:W-:Y:S01]  /*1a630*/  FMUL R116, R2, R116 ;  /* 0x0000007402747220 */ /* 0x000fe20000400000 */
[C---:B-1----:R-:W-:Y:S02]  /*1a640*/  HMMA.16816.F32.BF16 R92, R128.reuse, R132, R92 ;  /* 0x00000084805c723c */ /* 0x042fe4000004185c */
[----:B------:R1:W5:Y:S01]  /*1a650*/  MUFU.EX2 R147, R16 ;  /* 0x0000001000937308 */ /* 0x0003620000000800 */
[----:B------:R-:W-:Y:S01]  /*1a660*/  @!P6 FMUL R141, R141, 0.5 ;  /* 0x3f0000008d8de820 */ /* 0x000fe20000400000 */
[----:B------:R-:W-:Y:S01]  /*1a670*/  @!P3 FMUL R140, R140, 0.5 ;  /* 0x3f0000008c8cb820 */ /* 0x000fe20000400000 */
[----:B------:R-:W-:Y:S01]  /*1a680*/  FMUL R117, R2, R117 ;  /* 0x0000007502757220 */ /* 0x000fe20000400000 */
[C---:B------:R-:W-:Y:S01]  /*1a690*/  HMMA.16816.F32.BF16 R96, R128.reuse, R134, R96 ;  /* 0x000000868060723c */ /* 0x040fe20000041860 */
[----:B------:R-:W-:Y:S05]  /*1a6a0*/  LDSM.16.MT88.4 R132, [R215+0xc800] ;  /* 0x00c80000d784783b */ /* 0x000fea0000004200 */
[----:B------:R-:W5:Y:S01]  /*1a6b0*/  MUFU.EX2 R144, R141 ;  /* 0x0000008d00907308 */ /* 0x000f620000000800 */
[----:B--2---:R-:W-:Y:S01]  /*1a6c0*/  FADD R158, -R156, R17 ;  /* 0x000000119c9e7221 */ /* 0x004fe20000000100 */
[----:B------:R-:W-:Y:S03]  /*1a6d0*/  FMUL R17, R2, R121 ;  /* 0x0000007902117220 */ /* 0x000fe60000400000 */
[----:B---3--:R-:W-:Y:S01]  /*1a6e0*/  @!P0 FMUL R145, R145, R145 ;  /* 0x0000009191918220 */ /* 0x008fe20000400000 */
[----:B------:R-:W-:Y:S02]  /*1a6f0*/  FSETP.GEU.AND P0, PT, R160, -126, PT ;  /* 0xc2fc0000a000780b */ /* 0x000fe40003f0e000 */
[----:B------:R-:W-:Y:S02]  /*1a700*/  FSETP.GEU.AND P4, PT, R158, -126, PT ;  /* 0xc2fc00009e00780b */ /* 0x000fe40003f8e000 */
[----:B------:R2:W3:Y:S01]  /*1a710*/  MUFU.EX2 R146, R140 ;  /* 0x0000008c00927308 */ /* 0x0004e20000000800 */
[----:B-1----:R-:W-:Y:S01]  /*1a720*/  FMUL R16, R2, R120 ;  /* 0x0000007802107220 */ /* 0x002fe20000400000 */
[C---:B------:R-:W-:Y:S01]  /*1a730*/  FMUL R118, R0.reuse, R118 ;  /* 0x0000007600767220 */ /* 0x040fe20000400000 */
[----:B------:R-:W1:Y:S01]  /*1a740*/  LDSM.16.MT88.4 R120, [R211+0x10000] ;  /* 0x01000000d378783b */ /* 0x000e620000004200 */
[----:B------:R-:W-:Y:S01]  /*1a750*/  FMUL R119, R0, R119 ;  /* 0x0000007700777220 */ /* 0x000fe20000400000 */
[----:B-----5:R-:W-:Y:S01]  /*1a760*/  @!P2 FMUL R147, R147, R147 ;  /* 0x000000939393a220 */ /* 0x020fe20000400000 */
[----:B------:R-:W-:Y:S01]  /*1a770*/  FADD R162, -R156, R29 ;  /* 0x0000001d9ca27221 */ /* 0x000fe20000000100 */
[----:B------:R-:W-:Y:S01]  /*1a780*/  FMUL R29, R30, UR4 ;  /* 0x000000041e1d7c20 */ /* 0x000fe20008400000 */
[----:B------:R-:W-:Y:S01]  /*1a790*/  FADD R176, -R154, R51 ;  /* 0x000000339ab07221 */ /* 0x000fe20000000100 */
[----:B------:R-:W-:Y:S01]  /*1a7a0*/  @!P6 FMUL R144, R144, R144 ;  /* 0x000000909090e220 */ /* 0x000fe20000400000 */
[----:B------:R-:W-:Y:S01]  /*1a7b0*/  FADD R161, -R156, R161 ;  /* 0x000000a19ca17221 */ /* 0x000fe20000000100 */
[----:B------:R-:W-:Y:S01]  /*1a7c0*/  FADD R164, -R154, R29 ;  /* 0x0000001d9aa47221 */ /* 0x000fe20000000100 */
[----:B------:R-:W-:Y:S01]  /*1a7d0*/  @!P5 FMUL R157, R157, 0.5 ;  /* 0x3f0000009d9dd820 */ /* 0x000fe20000400000 */
[----:B------:R-:W-:Y:S01]  /*1a7e0*/  @!P4 FMUL R158, R158, 0.5 ;  /* 0x3f0000009e9ec820 */ /* 0x000fe20000400000 */
[----:B------:R-:W-:Y:S01]  /*1a7f0*/  @!P1 FMUL R159, R159, 0.5 ;  /* 0x3f0000009f9f9820 */ /* 0x000fe20000400000 */
[----:B------:R-:W-:Y:S01]  /*1a800*/  @!P0 FMUL R160, R160, 0.5 ;  /* 0x3f000000a0a08820 */ /* 0x000fe20000400000 */
[----:B------:R-:W-:Y:S01]  /*1a810*/  FADD R165, -R156, R165 ;  /* 0x000000a59ca57221 */ /* 0x000fe20000000100 */
[C---:B----4-:R-:W-:Y:S01]  /*1a820*/  HMMA.16816.F32.BF16 R100, R128.reuse, R136, R100 ;  /* 0x000000888064723c */ /* 0x050fe20000041864 */
[----:B--2---:R-:W-:Y:S01]  /*1a830*/  LDSM.16.MT88.4 R140, [R212+0xc800] ;  /* 0x00c80000d48c783b */ /* 0x004fe20000004200 */
[----:B------:R-:W2:Y:S01]  /*1a840*/  MUFU.EX2 R157, R157 ;  /* 0x0000009d009d7308 */ /* 0x000ea20000000800 */
[----:B---3--:R-:W-:Y:S01]  /*1a850*/  @!P3 FMUL R146, R146, R146 ;  /* 0x000000929292b220 */ /* 0x008fe20000400000 */
[----:B------:R-:W-:Y:S01]  /*1a860*/  FADD R167, -R154, R167 ;  /* 0x000000a79aa77221 */ /* 0x000fe20000000100 */
[C---:B------:R-:W-:Y:S01]  /*1a870*/  FADD R169, -R156.reuse, R169 ;  /* 0x000000a99ca97221 */ /* 0x040fe20000000100 */
[C---:B------:R-:W-:Y:S03]  /*1a880*/  HMMA.16816.F32.BF16 R16, R128.reuse, R138, R16 ;  /* 0x0000008a8010723c */ /* 0x040fe60000041810 */
[----:B------:R-:W3:Y:S03]  /*1a890*/  LDSM.16.MT88.4 R136, [R213+0xc800] ;  /* 0x00c80000d588783b */ /* 0x000ee60000004200 */
[----:B------:R-:W4:Y:S01]  /*1a8a0*/  MUFU.EX2 R158, R158 ;  /* 0x0000009e009e7308 */ /* 0x000f220000000800 */
[----:B------:R-:W-:Y:S01]  /*1a8b0*/  FADD R173, -R156, R173 ;  /* 0x000000ad9cad7221 */ /* 0x000fe20000000100 */
[C---:B------:R-:W-:Y:S03]  /*1a8c0*/  HMMA.16816.F32.BF16 R104, R128.reuse, R124, R104 ;  /* 0x0000007c8068723c */ /* 0x040fe60000041868 */
[----:B------:R-:W-:Y:S03]  /*1a8d0*/  FADD R175, -R154, R175 ;  /* 0x000000af9aaf7221 */ /* 0x000fe60000000100 */
[C---:B------:R-:W-:Y:S02]  /*1a8e0*/  HMMA.16816.F32.BF16 R108, R128.reuse, R126, R108 ;  /* 0x0000007e806c723c */ /* 0x040fe4000004186c */
[----:B------:R-:W5:Y:S03]  /*1a8f0*/  MUFU.EX2 R159, R159 ;  /* 0x0000009f009f7308 */ /* 0x000f660000000800 */
[----:B------:R-:W-:Y:S01]  /*1a900*/  F2FP.BF16.F32.PACK_AB R124, R144, R145 ;  /* 0x00000091907c723e */ /* 0x000fe200000010ff */
[----:B--2---:R-:W-:Y:S01]  /*1a910*/  @!P5 FMUL R157, R157, R157 ;  /* 0x0000009d9d9dd220 */ /* 0x004fe20000400000 */
[----:B------:R-:W-:Y:S01]  /*1a920*/  F2FP.BF16.F32.PACK_AB R125, R147, R146 ;  /* 0x00000092937d723e */ /* 0x000fe200000010ff */
[C---:B-1----:R-:W-:Y:S04]  /*1a930*/  HMMA.16816.F32.BF16 R112, R128.reuse, R120, R112 ;  /* 0x000000788070723c */ /* 0x042fe80000041870 */
[----:B------:R-:W1:Y:S01]  /*1a940*/  MUFU.EX2 R160, R160 ;  /* 0x000000a000a07308 */ /* 0x000e620000000800 */
[----:B----4-:R-:W-:Y:S01]  /*1a950*/  @!P4 FMUL R158, R158, R158 ;  /* 0x0000009e9e9ec220 */ /* 0x010fe20000400000 */
[C---:B------:R-:W-:Y:S01]  /*1a960*/  FADD R59, -R154.reuse, R59 ;  /* 0x0000003b9a3b7221 */ /* 0x040fe20000000100 */
[----:B------:R-:W-:Y:S01]  /*1a970*/  FADD R171, -R154, R171 ;  /* 0x000000ab9aab7221 */ /* 0x000fe20000000100 */
[----:B------:R-:W-:Y:S01]  /*1a980*/  HMMA.16816.F32.BF16 R116, R128, R122, R116 ;  /* 0x0000007a8074723c */ /* 0x000fe20000041874 */
[----:B------:R-:W2:Y:S02]  /*1a990*/  LDSM.16.MT88.4 R120, [R211+0xc800] ;  /* 0x00c80000d378783b */ /* 0x000ea40000004200 */
[----:B-----5:R-:W-:Y:S01]  /*1a9a0*/  @!P1 FMUL R159, R159, R159 ;  /* 0x0000009f9f9f9220 */ /* 0x020fe20000400000 */
[----:B------:R-:W-:Y:S01]  /*1a9b0*/  F2FP.BF16.F32.PACK_AB R126, R158, R157 ;  /* 0x0000009d9e7e723e */ /* 0x000fe200000010ff */
[----:B------:R-:W-:Y:S01]  /*1a9c0*/  FADD R53, -R156, R53 ;  /* 0x000000359c357221 */ /* 0x000fe20000000100 */
[----:B------:R-:W-:Y:S03]  /*1a9d0*/  FADD R55, -R154, R55 ;  /* 0x000000379a377221 */ /* 0x000fe60000000100 */
[----:B------:R-:W4:Y:S02]  /*1a9e0*/  LDSM.16.MT88.4 R128, [R215+0x10800] ;  /* 0x01080000d780783b */ /* 0x000f240000004200 */
[----:B------:R-:W-:Y:S01]  /*1a9f0*/  FADD R57, -R156, R57 ;  /* 0x000000399c397221 */ /* 0x000fe20000000100 */
[----:B-1----:R-:W-:Y:S01]  /*1aa00*/  @!P0 FMUL R160, R160, R160 ;  /* 0x000000a0a0a08220 */ /* 0x002fe20000400000 */
[----:B------:R-:W-:Y:S01]  /*1aa10*/  FSETP.GEU.AND P0, PT, R161, -126, PT ;  /* 0xc2fc0000a100780b */ /* 0x000fe20003f0e000 */
[----:B------:R-:W-:Y:S01]  /*1aa20*/  FFMA R155, R0, R237, R155 ;  /* 0x000000ed009b7223 */ /* 0x000fe2000000009b */
[----:B------:R-:W-:Y:S01]  /*1aa30*/  FFMA R153, R2, R239, R153 ;  /* 0x000000ef02997223 */ /* 0x000fe20000000099 */
[----:B------:R-:W-:Y:S02]  /*1aa40*/  MOV R241, R148 ;  /* 0x0000009400f17202 */ /* 0x000fe40000000f00 */
[----:B------:R-:W-:Y:S01]  /*1aa50*/  F2FP.BF16.F32.PACK_AB R127, R160, R159 ;  /* 0x0000009fa07f723e */ /* 0x000fe200000010ff */
[----:B------:R-:W-:Y:S01]  /*1aa60*/  FADD R153, R151, R153 ;  /* 0x0000009997997221 */ /* 0x000fe20000000000 */
[----:B------:R-:W-:Y:S03]  /*1aa70*/  FADD R155, R152, R155 ;  /* 0x0000009b989b7221 */ /* 0x000fe60000000000 */
[----:B------:R-:W-:Y:S01]  /*1aa80*/  FADD R0, R150, R153 ;  /* 0x0000009996007221 */ /* 0x000fe20000000000 */
[----:B------:R-:W-:Y:S01]  /*1aa90*/  FADD R6, R6, R155 ;  /* 0x0000009b06067221 */ /* 0x000fe20000000000 */
[C---:B------:R-:W-:Y:S05]  /*1aaa0*/  HMMA.16816.F32.BF16 R8, R124.reuse, R132, R8 ;  /* 0x000000847c08723c */ /* 0x040fea0000041808 */
[----:B------:R-:W-:Y:S01]  /*1aab0*/  @!P0 FMUL R161, R161, 0.5 ;  /* 0x3f000000a1a18820 */ /* 0x000fe20000400000 */
[C---:B------:R-:W-:Y:S01]  /*1aac0*/  HMMA.16816.F32.BF16 R68, R124.reuse, R134, R68 ;  /* 0x000000867c44723c */ /* 0x040fe20000041844 */
[----:B------:R-:W-:Y:S04]  /*1aad0*/  LDSM.16.MT88.4 R132, [R212+0x10800] ;  /* 0x01080000d484783b */ /* 0x000fe80000004200 */
[----:B------:R-:W-:Y:S01]  /*1aae0*/  FADD R0, R7, R0 ;  /* 0x0000000007007221 */ /* 0x000fe20000000000 */
[C---:B---3--:R-:W-:Y:S01]  /*1aaf0*/  HMMA.16816.F32.BF16 R72, R124.reuse, R136, R72 ;  /* 0x000000887c48723c */ /* 0x048fe20000041848 */
[----:B------:R-:W1:Y:S04]  /*1ab00*/  MUFU.EX2 R136, R161 ;  /* 0x000000a100887308 */ /* 0x000e680000000800 */
[----:B------:R-:W-:Y:S01]  /*1ab10*/  FADD R5, R5, R6 ;  /* 0x0000000605057221 */ /* 0x000fe20000000000 */
[C---:B------:R-:W-:Y:S05]  /*1ab20*/  HMMA.16816.F32.BF16 R76, R124.reuse, R138, R76 ;  /* 0x0000008a7c4c723c */ /* 0x040fea000004184c */
[----:B------:R-:W-:Y:S01]  /*1ab30*/  FADD R137, -R156, R21 ;  /* 0x000000159c897221 */ /* 0x000fe20000000100 */
[C---:B------:R-:W-:Y:S04]  /*1ab40*/  HMMA.16816.F32.BF16 R80, R124.reuse, R140, R80 ;  /* 0x0000008c7c50723c */ /* 0x040fe80000041850 */
[----:B------:R-:W-:Y:S01]  /*1ab50*/  FSETP.GEU.AND P6, PT, R137, -126, PT ;  /* 0xc2fc00008900780b */ /* 0x000fe20003fce000 */
[----:B------:R-:W-:Y:S01]  /*1ab60*/  FMUL R21, R22, UR4 ;  /* 0x0000000416157c20 */ /* 0x000fe20008400000 */
[C---:B------:R-:W-:Y:S05]  /*1ab70*/  HMMA.16816.F32.BF16 R84, R124.reuse, R142, R84 ;  /* 0x0000008e7c54723c */ /* 0x040fea0000041854 */
[----:B------:R-:W-:Y:S01]  /*1ab80*/  FADD R138, -R154, R21 ;  /* 0x000000159a8a7221 */ /* 0x000fe20000000100 */
[C---:B--2---:R-:W-:Y:S04]  /*1ab90*/  HMMA.16816.F32.BF16 R88, R124.reuse, R120, R88 ;  /* 0x000000787c58723c */ /* 0x044fe80000041858 */
[----:B------:R-:W-:Y:S01]  /*1aba0*/  FSETP.GEU.AND P3, PT, R138, -126, PT ;  /* 0xc2fc00008a00780b */ /* 0x000fe20003f6e000 */
[----:B------:R-:W-:Y:S01]  /*1abb0*/  FMUL R139, R23, UR4 ;  /* 0x00000004178b7c20 */ /* 0x000fe20008400000 */
[C---:B------:R-:W-:Y:S01]  /*1abc0*/  HMMA.16816.F32.BF16 R12, R124.reuse, R122, R12 ;  /* 0x0000007a7c0c723c */ /* 0x040fe2000004180c */
[----:B------:R-:W2:Y:S04]  /*1abd0*/  LDSM.16.MT88.4 R20, [R213+0x10800] ;  /* 0x01080000d514783b */ /* 0x000ea80000004200 */
[----:B------:R-:W-:Y:S01]  /*1abe0*/  FADD R140, -R156, R25 ;  /* 0x000000199c8c7221 */ /* 0x000fe20000000100 */
[C---:B----4-:R-:W-:Y:S03]  /*1abf0*/  HMMA.16816.F32.BF16 R92, R124.reuse, R128, R92 ;  /* 0x000000807c5c723c */ /* 0x050fe6000004185c */
[----:B------:R-:W3:Y:S01]  /*1ac00*/  LDSM.16.MT88.4 R120, [R211+0x10800] ;  /* 0x01080000d378783b */ /* 0x000ee20000004200 */
[----:B------:R-:W-:Y:S01]  /*1ac10*/  FSETP.GEU.AND P4, PT, R140, -126, PT ;  /* 0xc2fc00008c00780b */ /* 0x000fe20003f8e000 */
[----:B------:R-:W-:Y:S01]  /*1ac20*/  FMUL R141, R24, UR4 ;  /* 0x00000004188d7c20 */ /* 0x000fe20008400000 */
[C---:B------:R-:W-:Y:S05]  /*1ac30*/  HMMA.16816.F32.BF16 R96, R124.reuse, R130, R96 ;  /* 0x000000827c60723c */ /* 0x040fea0000041860 */
[----:B------:R-:W-:Y:S01]  /*1ac40*/  FMUL R25, R26, UR4 ;  /* 0x000000041a197c20 */ /* 0x000fe20008400000 */
[C---:B------:R-:W-:Y:S01]  /*1ac50*/  FADD R143, -R154.reuse, R27 ;  /* 0x0000001b9a8f7221 */ /* 0x040fe20000000100 */
[----:B------:R-:W-:Y:S01]  /*1ac60*/  FADD R139, -R154, R139 ;  /* 0x0000008b9a8b7221 */ /* 0x000fe20000000100 */
[----:B------:R-:W-:Y:S01]  /*1ac70*/  FADD R141, -R156, R141 ;  /* 0x0000008d9c8d7221 */ /* 0x000fe20000000100 */
[----:B------:R-:W-:Y:S02]  /*1ac80*/  LDSM.16.MT88.4 R128, [R213+0xd000] ;  /* 0x00d00000d580783b */ /* 0x000fe40000004200 */
[----:B------:R-:W-:Y:S01]  /*1ac90*/  FADD R142, -R154, R25 ;  /* 0x000000199a8e7221 */ /* 0x000fe20000000100 */
[----:B-1----:R-:W-:Y:S01]  /*1aca0*/  @!P0 FMUL R136, R136, R136 ;  /* 0x0000008888888220 */ /* 0x002fe20000400000 */
[----:B------:R-:W-:Y:S01]  /*1acb0*/  FSETP.GEU.AND P2, PT, R139, -126, PT ;  /* 0xc2fc00008b00780b */ /* 0x000fe20003f4e000 */
[----:B------:R-:W-:Y:S01]  /*1acc0*/  FMUL R161, R28, UR4 ;  /* 0x000000041ca17c20 */ /* 0x000fe20008400000 */
[----:B------:R-:W-:Y:S01]  /*1acd0*/  FSETP.GEU.AND P5, PT, R141, -126, PT ;  /* 0xc2fc00008d00780b */ /* 0x000fe20003fae000 */
[----:B------:R-:W-:Y:S01]  /*1ace0*/  @!P6 FMUL R137, R137, 0.5 ;  /* 0x3f0000008989e820 */ /* 0x000fe20000400000 */
[----:B------:R-:W-:Y:S01]  /*1acf0*/  FSETP.GEU.AND P1, PT, R142, -126, PT ;  /* 0xc2fc00008e00780b */ /* 0x000fe20003f2e000 */
[----:B------:R-:W1:Y:S01]  /*1ad00*/  LDSM.16.MT88.4 R24, [R215+0xd000] ;  /* 0x00d00000d718783b */ /* 0x000e620000004200 */
[----:B------:R-:W-:Y:S01]  /*1ad10*/  FSETP.GEU.AND P0, PT, R143, -126, PT ;  /* 0xc2fc00008f00780b */ /* 0x000fe20003f0e000 */
[----:B------:R-:W-:Y:S01]  /*1ad20*/  @!P3 FMUL R138, R138, 0.5 ;  /* 0x3f0000008a8ab820 */ /* 0x000fe20000400000 */
[----:B------:R-:W-:Y:S01]  /*1ad30*/  @!P4 FMUL R140, R140, 0.5 ;  /* 0x3f0000008c8cc820 */ /* 0x000fe20000400000 */
[----:B------:R-:W4:Y:S01]  /*1ad40*/  MUFU.EX2 R137, R137 ;  /* 0x0000008900897308 */ /* 0x000f220000000800 */
[----:B------:R-:W-:Y:S01]  /*1ad50*/  FADD R161, -R156, R161 ;  /* 0x000000a19ca17221 */ /* 0x000fe20000000100 */
[----:B------:R-:W-:Y:S01]  /*1ad60*/  FADD R145, R145, R0 ;  /* 0x0000000091917221 */ /* 0x000fe20000000000 */
[----:B------:R-:W-:Y:S01]  /*1ad70*/  FADD R0, R146, R5 ;  /* 0x0000000592007221 */ /* 0x000fe20000000000 */
[----:B------:R-:W-:Y:S01]  /*1ad80*/  LDSM.16.MT88.4 R28, [R215+0x11000] ;  /* 0x01100000d71c783b */ /* 0x000fe20000004200 */
[----:B------:R-:W-:Y:S01]  /*1ad90*/  @!P2 FMUL R139, R139, 0.5 ;  /* 0x3f0000008b8ba820 */ /* 0x000fe20000400000 */
[----:B------:R-:W-:Y:S01]  /*1ada0*/  @!P5 FMUL R141, R141, 0.5 ;  /* 0x3f0000008d8dd820 */ /* 0x000fe20000400000 */
[C---:B--2---:R-:W-:Y:S03]  /*1adb0*/  HMMA.16816.F32.BF16 R100, R124.reuse, R20, R100 ;  /* 0x000000147c64723c */ /* 0x044fe60000041864 */
[----:B------:R-:W2:Y:S01]  /*1adc0*/  MUFU.EX2 R138, R138 ;  /* 0x0000008a008a7308 */ /* 0x000ea20000000800 */
[----:B------:R-:W-:Y:S01]  /*1add0*/  @!P1 FMUL R142, R142, 0.5 ;  /* 0x3f0000008e8e9820 */ /* 0x000fe20000400000 */
[----:B------:R-:W-:Y:S01]  /*1ade0*/  @!P0 FMUL R143, R143, 0.5 ;  /* 0x3f0000008f8f8820 */ /* 0x000fe20000400000 */
[----:B------:R-:W-:Y:S01]  /*1adf0*/  FADD R144, R144, R145 ;  /* 0x0000009190907221 */ /* 0x000fe20000000000 */
[C---:B------:R-:W-:Y:S06]  /*1ae00*/  HMMA.16816.F32.BF16 R16, R124.reuse, R22, R16 ;  /* 0x000000167c10723c */ /* 0x040fec0000041810 */
[----:B------:R-:W5:Y:S01]  /*1ae10*/  MUFU.EX2 R139, R139 ;  /* 0x0000008b008b7308 */ /* 0x000f620000000800 */
[----:B----4-:R-:W-:Y:S01]  /*1ae20*/  @!P6 FMUL R137, R137, R137 ;  /* 0x000000898989e220 */ /* 0x010fe20000400000 */
[C---:B------:R-:W-:Y:S03]  /*1ae30*/  HMMA.16816.F32.BF16 R104, R124.reuse, R132, R104 ;  /* 0x000000847c68723c */ /* 0x040fe60000041868 */
[----:B------:R-:W-:Y:S05]  /*1ae40*/  FSETP.GEU.AND P6, PT, R162, -126, PT ;  /* 0xc2fc0000a200780b */ /* 0x000fea0003fce000 */
[----:B------:R-:W4:Y:S01]  /*1ae50*/  MUFU.EX2 R141, R141 ;  /* 0x0000008d008d7308 */ /* 0x000f220000000800 */
[C---:B------:R-:W-:Y:S01]  /*1ae60*/  HMMA.16816.F32.BF16 R108, R124.reuse, R134, R108 ;  /* 0x000000867c6c723c */ /* 0x040fe2000004186c */
[----:B------:R-:W1:Y:S02]  /*1ae70*/  LDSM.16.MT88.4 R132, [R212+0xd000] ;  /* 0x00d00000d484783b */ /* 0x000e640000004200 */
[----:B------:R-:W-:Y:S03]  /*1ae80*/  F2FP.BF16.F32.PACK_AB R20, R137, R136 ;  /* 0x000000888914723e */ /* 0x000fe600000010ff */
[C---:B---3--:R-:W-:Y:S03]  /*1ae90*/  HMMA.16816.F32.BF16 R112, R124.reuse, R120, R112 ;  /* 0x000000787c70723c */ /* 0x048fe60000041870 */
[----:B------:R-:W3:Y:S02]  /*1aea0*/  MUFU.EX2 R140, R140 ;  /* 0x0000008c008c7308 */ /* 0x000ee40000000800 */
[----:B--2---:R-:W-:Y:S01]  /*1aeb0*/  @!P3 FMUL R138, R138, R138 ;  /* 0x0000008a8a8ab220 */ /* 0x004fe20000400000 */
[----:B------:R-:W-:Y:S01]  /*1aec0*/  HMMA.16816.F32.BF16 R116, R124, R122, R116 ;  /* 0x0000007a7c74723c */ /* 0x000fe20000041874 */
[----:B------:R-:W-:Y:S06]  /*1aed0*/  LDSM.16.MT88.4 R120, [R213+0x11000] ;  /* 0x01100000d578783b */ /* 0x000fec0000004200 */
[----:B------:R-:W2:Y:S01]  /*1aee0*/  MUFU.EX2 R142, R142 ;  /* 0x0000008e008e7308 */ /* 0x000ea20000000800 */
[----:B------:R-:W-:Y:S03]  /*1aef0*/  FSETP.GEU.AND P3, PT, R164, -126, PT ;  /* 0xc2fc0000a400780b */ /* 0x000fe60003f6e000 */
[----:B-----5:R-:W-:Y:S01]  /*1af00*/  @!P2 FMUL R139, R139, R139 ;  /* 0x0000008b8b8ba220 */ /* 0x020fe20000400000 */
[----:B----4-:R-:W-:Y:S01]  /*1af10*/  @!P5 FMUL R141, R141, R141 ;  /* 0x0000008d8d8dd220 */ /* 0x010fe20000400000 */
[----:B------:R-:W-:Y:S01]  /*1af20*/  FSETP.GEU.AND P2, PT, R163, -126, PT ;  /* 0xc2fc0000a300780b */ /* 0x000fe20003f4e000 */
[----:B------:R-:W-:Y:S01]  /*1af30*/  @!P6 FMUL R162, R162, 0.5 ;  /* 0x3f000000a2a2e820 */ /* 0x000fe20000400000 */
[----:B------:R-:W-:Y:S01]  /*1af40*/  LDSM.16.MT88.4 R124, [R212+0x11000] ;  /* 0x01100000d47c783b */ /* 0x000fe20000004200 */
[----:B------:R-:W-:Y:S01]  /*1af50*/  FSETP.GEU.AND P5, PT, R165, -126, PT ;  /* 0xc2fc0000a500780b */ /* 0x000fe20003fae000 */
[----:B------:R-:W4:Y:S01]  /*1af60*/  MUFU.EX2 R143, R143 ;  /* 0x0000008f008f7308 */ /* 0x000f220000000800 */
[----:B---3--:R-:W-:Y:S01]  /*1af70*/  @!P4 FMUL R140, R140, R140 ;  /* 0x0000008c8c8cc220 */ /* 0x008fe20000400000 */
[----:B------:R-:W-:Y:S01]  /*1af80*/  F2FP.BF16.F32.PACK_AB R21, R139, R138 ;  /* 0x0000008a8b15723e */ /* 0x000fe200000010ff */
[----:B------:R-:W-:Y:S01]  /*1af90*/  FADD R0, R147, R0 ;  /* 0x0000000093007221 */ /* 0x000fe20000000000 */
[----:B------:R-:W-:Y:S01]  /*1afa0*/  FSETP.GEU.AND P4, PT, R166, -126, PT ;  /* 0xc2fc0000a600780b */ /* 0x000fe20003f8e000 */
[----:B------:R-:W-:Y:S01]  /*1afb0*/  FADD R5, R157, R144 ;  /* 0x000000909d057221 */ /* 0x000fe20000000000 */
[----:B------:R-:W-:Y:S01]  /*1afc0*/  F2FP.BF16.F32.PACK_AB R22, R140, R141 ;  /* 0x0000008d8c16723e */ /* 0x000fe200000010ff */
[----:B------:R-:W-:Y:S03]  /*1afd0*/  @!P3 FMUL R164, R164, 0.5 ;  /* 0x3f000000a4a4b820 */ /* 0x000fe60000400000 */
[----:B------:R-:W3:Y:S01]  /*1afe0*/  MUFU.EX2 R162, R162 ;  /* 0x000000a200a27308 */ /* 0x000ee20000000800 */
[----:B--2---:R-:W-:Y:S01]  /*1aff0*/  @!P1 FMUL R142, R142, R142 ;  /* 0x0000008e8e8e9220 */ /* 0x004fe20000400000 */
[----:B------:R-:W-:Y:S01]  /*1b000*/  FSETP.GEU.AND P1, PT, R167, -126, PT ;  /* 0xc2fc0000a700780b */ /* 0x000fe20003f2e000 */
[----:B------:R-:W-:Y:S01]  /*1b010*/  @!P2 FMUL R163, R163, 0.5 ;  /* 0x3f000000a3a3a820 */ /* 0x000fe20000400000 */
[----:B------:R-:W-:Y:S01]  /*1b020*/  @!P5 FMUL R165, R165, 0.5 ;  /* 0x3f000000a5a5d820 */ /* 0x000fe20000400000 */
[----:B------:R-:W-:Y:S01]  /*1b030*/  FADD R159, R159, R0 ;  /* 0x000000009f9f7221 */ /* 0x000fe20000000000 */
[----:B------:R-:W-:Y:S01]  /*1b040*/  MOV R0, R149 ;  /* 0x0000009500007202 */ /* 0x000fe20000000f00 */
[----:B------:R-:W-:Y:S03]  /*1b050*/  FADD R5, R158, R5 ;  /* 0x000000059e057221 */ /* 0x000fe60000000000 */
[----:B------:R-:W2:Y:S01]  /*1b060*/  MUFU.EX2 R164, R164 ;  /* 0x000000a400a47308 */ /* 0x000ea20000000800 */
[----:B----4-:R-:W-:Y:S01]  /*1b070*/  @!P0 FMUL R143, R143, R143 ;  /* 0x0000008f8f8f8220 */ /* 0x010fe20000400000 */
[----:B------:R-:W-:Y:S01]  /*1b080*/  FSETP.GEU.AND P0, PT, R161, -126, PT ;  /* 0xc2fc0000a100780b */ /* 0x000fe20003f0e000 */
[----:B------:R-:W-:Y:S01]  /*1b090*/  @!P4 FMUL R166, R166, 0.5 ;  /* 0x3f000000a6a6c820 */ /* 0x000fe20000400000 */
[----:B------:R-:W-:Y:S01]  /*1b0a0*/  FADD R159, R160, R159 ;  /* 0x0000009fa09f7221 */ /* 0x000fe20000000000 */
[----:B------:R-:W-:Y:S01]  /*1b0b0*/  FADD R136, R136, R5 ;  /* 0x0000000588887221 */ /* 0x000fe20000000000 */
[----:B------:R-:W-:Y:S01]  /*1b0c0*/  F2FP.BF16.F32.PACK_AB R23, R143, R142 ;  /* 0x0000008e8f17723e */ /* 0x000fe200000010ff */
[----:B------:R-:W-:Y:S03]  /*1b0d0*/  @!P1 FMUL R167, R167, 0.5 ;  /* 0x3f000000a7a79820 */ /* 0x000fe60000400000 */
[----:B------:R-:W4:Y:S01]  /*1b0e0*/  MUFU.EX2 R163, R163 ;  /* 0x000000a300a37308 */ /* 0x000f220000000800 */
[----:B---3--:R-:W-:Y:S01]  /*1b0f0*/  @!P6 FMUL R162, R162, R162 ;  /* 0x000000a2a2a2e220 */ /* 0x008fe20000400000 */
[----:B------:R-:W-:Y:S01]  /*1b100*/  FADD R138, R138, R159 ;  /* 0x0000009f8a8a7221 */ /* 0x000fe20000000000 */
[----:B------:R-:W-:Y:S01]  /*1b110*/  FADD R136, R137, R136 ;  /* 0x0000008889887221 */ /* 0x000fe20000000000 */
[C---:B-1----:R-:W-:Y:S06]  /*1b120*/  HMMA.16816.F32.BF16 R8, R20.reuse, R24, R8 ;  /* 0x000000181408723c */ /* 0x042fec0000041808 */
[----:B------:R-:W1:Y:S01]  /*1b130*/  MUFU.EX2 R165, R165 ;  /* 0x000000a500a57308 */ /* 0x000e620000000800 */
[----:B--2---:R-:W-:Y:S01]  /*1b140*/  @!P3 FMUL R164, R164, R164 ;  /* 0x000000a4a4a4b220 */ /* 0x004fe20000400000 */
[C---:B------:R-:W-:Y:S01]  /*1b150*/  HMMA.16816.F32.BF16 R68, R20.reuse, R26, R68 ;  /* 0x0000001a1444723c */ /* 0x040fe20000041844 */
[----:B------:R-:W2:Y:S07]  /*1b160*/  LDSM.16.MT88.4 R24, [R211+0xd000] ;  /* 0x00d00000d318783b */ /* 0x000eae0000004200 */
[----:B------:R-:W3:Y:S01]  /*1b170*/  MUFU.EX2 R166, R166 ;  /* 0x000000a600a67308 */ /* 0x000ee20000000800 */
[C---:B------:R-:W-:Y:S03]  /*1b180*/  HMMA.16816.F32.BF16 R72, R20.reuse, R128, R72 ;  /* 0x000000801448723c */ /* 0x040fe60000041848 */
[----:B----4-:R-:W-:Y:S03]  /*1b190*/  @!P2 FMUL R163, R163, R163 ;  /* 0x000000a3a3a3a220 */ /* 0x010fe60000400000 */
[C---:B------:R-:W-:Y:S01]  /*1b1a0*/  HMMA.16816.F32.BF16 R76, R20.reuse, R130, R76 ;  /* 0x00000082144c723c */ /* 0x040fe2000004184c */
[----:B------:R-:W4:Y:S02]  /*1b1b0*/  LDSM.16.MT88.4 R128, [R215+0xd800] ;  /* 0x00d80000d780783b */ /* 0x000f240000004200 */
[----:B------:R-:W5:Y:S02]  /*1b1c0*/  MUFU.EX2 R167, R167 ;  /* 0x000000a700a77308 */ /* 0x000f640000000800 */
[----:B-1----:R-:W-:Y:S01]  /*1b1d0*/  @!P5 FMUL R165, R165, R165 ;  /* 0x000000a5a5a5d220 */ /* 0x002fe20000400000 */
[C---:B------:R-:W-:Y:S03]  /*1b1e0*/  HMMA.16816.F32.BF16 R80, R20.reuse, R132, R80 ;  /* 0x000000841450723c */ /* 0x040fe60000041850 */
[----:B------:R-:W-:Y:S02]  /*1b1f0*/  FSETP.GEU.AND P5, PT, R169, -126, PT ;  /* 0xc2fc0000a900780b */ /* 0x000fe40003fae000 */
[----:B------:R-:W-:Y:S01]  /*1b200*/  @!P0 FMUL R161, R161, 0.5 ;  /* 0x3f000000a1a18820 */ /* 0x000fe20000400000 */
[C---:B------:R-:W-:Y:S01]  /*1b210*/  HMMA.16816.F32.BF16 R84, R20.reuse, R134, R84 ;  /* 0x000000861454723c */ /* 0x040fe20000041854 */
[----:B------:R-:W1:Y:S04]  /*1b220*/  LDSM.16.MT88.4 R132, [R213+0xd800] ;  /* 0x00d80000d584783b */ /* 0x000e680000004200 */
[----:B------:R-:W2:Y:S01]  /*1b230*/  MUFU.EX2 R161, R161 ;  /* 0x000000a100a17308 */ /* 0x000ea20000000800 */
[----:B---3--:R-:W-:Y:S01]  /*1b240*/  @!P4 FMUL R166, R166, R166 ;  /* 0x000000a6a6a6c220 */ /* 0x008fe20000400000 */
[----:B-----5:R-:W-:Y:S01]  /*1b250*/  @!P1 FMUL R167, R167, R167 ;  /* 0x000000a7a7a79220 */ /* 0x020fe20000400000 */
[----:B------:R-:W-:Y:S02]  /*1b260*/  FSETP.GEU.AND P4, PT, R170, -126, PT ;  /* 0xc2fc0000aa00780b */ /* 0x000fe40003f8e000 */
[----:B------:R-:W-:Y:S01]  /*1b270*/  FSETP.GEU.AND P1, PT, R171, -126, PT ;  /* 0xc2fc0000ab00780b */ /* 0x000fe20003f2e000 */
[----:B------:R-:W-:Y:S01]  /*1b280*/  @!P5 FMUL R169, R169, 0.5 ;  /* 0x3f000000a9a9d820 */ /* 0x000fe20000400000 */
[----:B------:R-:W-:Y:S01]  /*1b290*/  FADD R139, R139, R138 ;  /* 0x0000008a8b8b7221 */ /* 0x000fe20000000000 */
[----:B------:R-:W-:Y:S03]  /*1b2a0*/  FADD R141, R141, R136 ;  /* 0x000000888d8d7221 */ /* 0x000fe60000000000 */
[----:B------:R-:W-:Y:S01]  /*1b2b0*/  FADD R142, R142, R139 ;  /* 0x0000008b8e8e7221 */ /* 0x000fe20000000000 */
[C---:B--2---:R-:W-:Y:S01]  /*1b2c0*/  HMMA.16816.F32.BF16 R88, R20.reuse, R24, R88 ;  /* 0x000000181458723c */ /* 0x044fe20000041858 */
[----:B------:R-:W2:Y:S02]  /*1b2d0*/  MUFU.EX2 R169, R169 ;  /* 0x000000a900a97308 */ /* 0x000ea40000000800 */
[----:B------:R-:W-:Y:S01]  /*1b2e0*/  FADD R140, R140, R141 ;  /* 0x0000008d8c8c7221 */ /* 0x000fe20000000000 */
[----:B------:R-:W-:Y:S01]  /*1b2f0*/  @!P4 FMUL R170, R170, 0.5 ;  /* 0x3f000000aaaac820 */ /* 0x000fe20000400000 */
[----:B------:R-:W-:Y:S01]  /*1b300*/  @!P0 FMUL R161, R161, R161 ;  /* 0x000000a1a1a18220 */ /* 0x000fe20000400000 */
[C---:B------:R-:W-:Y:S03]  /*1b310*/  HMMA.16816.F32.BF16 R12, R20.reuse, R26, R12 ;  /* 0x0000001a140c723c */ /* 0x040fe6000004180c */
[----:B------:R-:W-:Y:S02]  /*1b320*/  FSETP.GEU.AND P0, PT, R168, -126, PT ;  /* 0xc2fc0000a800780b */ /* 0x000fe40003f0e000 */
[----:B------:R-:W3:Y:S01]  /*1b330*/  MUFU.EX2 R170, R170 ;  /* 0x000000aa00aa7308 */ /* 0x000ee20000000800 */
[----:B------:R-:W-:Y:S01]  /*1b340*/  F2FP.BF16.F32.PACK_AB R24, R162, R161 ;  /* 0x000000a1a218723e */ /* 0x000fe200000010ff */
[C---:B------:R-:W-:Y:S04]  /*1b350*/  HMMA.16816.F32.BF16 R92, R20.reuse, R28, R92 ;  /* 0x0000001c145c723c */ /* 0x040fe8000004185c */
[----:B------:R-:W-:Y:S02]  /*1b360*/  F2FP.BF16.F32.PACK_AB R25, R163, R164 ;  /* 0x000000a4a319723e */ /* 0x000fe400000010ff */
[C---:B------:R-:W-:Y:S01]  /*1b370*/  HMMA.16816.F32.BF16 R96, R20.reuse, R30, R96 ;  /* 0x0000001e1460723c */ /* 0x040fe20000041860 */
[----:B------:R-:W5:Y:S04]  /*1b380*/  LDSM.16.MT88.4 R28, [R212+0xd800] ;  /* 0x00d80000d41c783b */ /* 0x000f680000004200 */
[----:B------:R-:W-:Y:S01]  /*1b390*/  F2FP.BF16.F32.PACK_AB R26, R166, R165 ;  /* 0x000000a5a61a723e */ /* 0x000fe200000010ff */
[C---:B------:R-:W-:Y:S05]  /*1b3a0*/  HMMA.16816.F32.BF16 R100, R20.reuse, R120, R100 ;  /* 0x000000781464723c */ /* 0x040fea0000041864 */
[----:B------:R-:W-:Y:S01]  /*1b3b0*/  @!P0 FMUL R168, R168, 0.5 ;  /* 0x3f000000a8a88820 */ /* 0x000fe20000400000 */
[C---:B------:R-:W-:Y:S01]  /*1b3c0*/  HMMA.16816.F32.BF16 R16, R20.reuse, R122, R16 ;  /* 0x0000007a1410723c */ /* 0x040fe20000041810 */
[----:B------:R-:W-:Y:S04]  /*1b3d0*/  LDSM.16.MT88.4 R120, [R211+0x11800] ;  /* 0x01180000d378783b */ /* 0x000fe80000004200 */
[----:B------:R-:W1:Y:S01]  /*1b3e0*/  MUFU.EX2 R168, R168 ;  /* 0x000000a800a87308 */ /* 0x000e620000000800 */
[C---:B------:R-:W-:Y:S05]  /*1b3f0*/  HMMA.16816.F32.BF16 R104, R20.reuse, R124, R104 ;  /* 0x0000007c1468723c */ /* 0x040fea0000041868 */
[----:B--2---:R-:W-:Y:S01]  /*1b400*/  @!P5 FMUL R169, R169, R169 ;  /* 0x000000a9a9a9d220 */ /* 0x004fe20000400000 */
[C---:B------:R-:W-:Y:S01]  /*1b410*/  HMMA.16816.F32.BF16 R108, R20.reuse, R126, R108 ;  /* 0x0000007e146c723c */ /* 0x040fe2000004186c */
[----:B------:R-:W-:Y:S04]  /*1b420*/  LDSM.16.MT88.4 R124, [R211+0xf800] ;  /* 0x00f80000d37c783b */ /* 0x000fe80000004200 */
[----:B---3--:R-:W-:Y:S01]  /*1b430*/  @!P4 FMUL R170, R170, R170 ;  /* 0x000000aaaaaac220 */ /* 0x008fe20000400000 */
[C---:B------:R-:W-:Y:S05]  /*1b440*/  HMMA.16816.F32.BF16 R112, R20.reuse, R32, R112 ;  /* 0x000000201470723c */ /* 0x040fea0000041870 */
[----:B-1----:R-:W-:Y:S01]  /*1b450*/  @!P0 FMUL R168, R168, R168 ;  /* 0x000000a8a8a88220 */ /* 0x002fe20000400000 */
[----:B------:R-:W-:Y:S01]  /*1b460*/  HMMA.16816.F32.BF16 R116, R20, R34, R116 ;  /* 0x000000221474723c */ /* 0x000fe20000041874 */
[----:B------:R-:W1:Y:S04]  /*1b470*/  LDSM.16.MT88.4 R20, [R211+0xd800] ;  /* 0x00d80000d314783b */ /* 0x000e680000004200 */
[----:B------:R-:W-:Y:S01]  /*1b480*/  F2FP.BF16.F32.PACK_AB R27, R168, R167 ;  /* 0x000000a7a81b723e */ /* 0x000fe200000010ff */
[----:B------:R-:W-:Y:S01]  /*1b490*/  FMUL R33, R36, UR4 ;  /* 0x0000000424217c20 */ /* 0x000fe20008400000 */
[----:B------:R-:W-:Y:S01]  /*1b4a0*/  @!P1 FMUL R171, R171, 0.5 ;  /* 0x3f000000abab9820 */ /* 0x000fe20000400000 */
[----:B------:R-:W-:Y:S03]  /*1b4b0*/  FADD R143, R143, R142 ;  /* 0x0000008e8f8f7221 */ /* 0x000fe60000000000 */
[----:B------:R-:W-:Y:S01]  /*1b4c0*/  FADD R36, -R156, R33 ;  /* 0x000000219c247221 */ /* 0x000fe20000000100 */
[C---:B----4-:R-:W-:Y:S01]  /*1b4d0*/  HMMA.16816.F32.BF16 R8, R24.reuse, R128, R8 ;  /* 0x000000801808723c */ /* 0x050fe20000041808 */
[----:B------:R-:W2:Y:S01]  /*1b4e0*/  LDSM.16.MT88.4 R32, [R215+0x11800] ;  /* 0x01180000d720783b */ /* 0x000ea20000004200 */
[----:B------:R-:W-:Y:S03]  /*1b4f0*/  MUFU.EX2 R171, R171 ;  /* 0x000000ab00ab7308 */ /* 0x000fe60000000800 */
[----:B------:R-:W-:Y:S01]  /*1b500*/  FSETP.GEU.AND P0, PT, R36, -126, PT ;  /* 0xc2fc00002400780b */ /* 0x000fe20003f0e000 */
[C---:B------:R-:W-:Y:S05]  /*1b510*/  HMMA.16816.F32.BF16 R68, R24.reuse, R130, R68 ;  /* 0x000000821844723c */ /* 0x040fea0000041844 */
[----:B------:R-:W-:Y:S01]  /*1b520*/  FADD R161, R161, R140 ;  /* 0x0000008ca1a17221 */ /* 0x000fe20000000000 */
[C---:B------:R-:W-:Y:S05]  /*1b530*/  HMMA.16816.F32.BF16 R72, R24.reuse, R132, R72 ;  /* 0x000000841848723c */ /* 0x040fea0000041848 */
[----:B------:R-:W-:Y:S01]  /*1b540*/  FADD R164, R164, R143 ;  /* 0x0000008fa4a47221 */ /* 0x000fe20000000000 */
[C---:B------:R-:W-:Y:S05]  /*1b550*/  HMMA.16816.F32.BF16 R76, R24.reuse, R134, R76 ;  /* 0x00000086184c723c */ /* 0x040fea000004184c */
[----:B------:R-:W-:Y:S01]  /*1b560*/  @!P0 FMUL R36, R36, 0.5 ;  /* 0x3f00000024248820 */ /* 0x000fe20000400000 */
[C---:B-----5:R-:W-:Y:S03]  /*1b570*/  HMMA.16816.F32.BF16 R80, R24.reuse, R28, R80 ;  /* 0x0000001c1850723c */ /* 0x060fe60000041850 */
[----:B------:R3:W4:Y:S02]  /*1b580*/  MUFU.EX2 R133, R36 ;  /* 0x0000002400857308 */ /* 0x0007240000000800 */
[----:B------:R-:W-:Y:S01]  /*1b590*/  FADD R132, -R156, R37 ;  /* 0x000000259c847221 */ /* 0x000fe20000000100 */
[C---:B------:R-:W-:Y:S01]  /*1b5a0*/  HMMA.16816.F32.BF16 R84, R24.reuse, R30, R84 ;  /* 0x0000001e1854723c */ /* 0x040fe20000041854 */
[----:B------:R-:W5:Y:S03]  /*1b5b0*/  LDSM.16.MT88.4 R28, [R213+0x11800] ;  /* 0x01180000d51c783b */ /* 0x000f660000004200 */
[----:B------:R-:W-:Y:S01]  /*1b5c0*/  FSETP.GEU.AND P6, PT, R132, -126, PT ;  /* 0xc2fc00008400780b */ /* 0x000fe20003fce000 */
[----:B------:R-:W-:Y:S01]  /*1b5d0*/  FMUL R135, R38, UR4 ;  /* 0x0000000426877c20 */ /* 0x000fe20008400000 */
[C---:B-1----:R-:W-:Y:S05]  /*1b5e0*/  HMMA.16816.F32.BF16 R88, R24.reuse, R20, R88 ;  /* 0x000000141858723c */ /* 0x042fea0000041858 */
[----:B------:R-:W-:Y:S01]  /*1b5f0*/  FADD R134, -R154, R39 ;  /* 0x000000279a867221 */ /* 0x000fe20000000100 */
[C---:B------:R-:W-:Y:S01]  /*1b600*/  HMMA.16816.F32.BF16 R12, R24.reuse, R22, R12 ;  /* 0x00000016180c723c */ /* 0x040fe2000004180c */
[----:B---3--:R-:W1:Y:S03]  /*1b610*/  LDSM.16.MT88.4 R36, [R212+0x11800] ;  /* 0x01180000d424783b */ /* 0x008e660000004200 */
[----:B------:R-:W-:Y:S01]  /*1b620*/  FSETP.GEU.AND P2, PT, R134, -126, PT ;  /* 0xc2fc00008600780b */ /* 0x000fe20003f4e000 */
[----:B------:R-:W-:Y:S01]  /*1b630*/  FADD R135, -R154, R135 ;  /* 0x000000879a877221 */ /* 0x000fe20000000100 */
[C---:B--2---:R-:W-:Y:S04]  /*1b640*/  HMMA.16816.F32.BF16 R92, R24.reuse, R32, R92 ;  /* 0x00000020185c723c */ /* 0x044fe8000004185c */
[----:B------:R-:W-:Y:S01]  /*1b650*/  FSETP.GEU.AND P3, PT, R135, -126, PT ;  /* 0xc2fc00008700780b */ /* 0x000fe20003f6e000 */
[----:B----4-:R-:W-:Y:S01]  /*1b660*/  @!P0 FMUL R133, R133, R133 ;  /* 0x0000008585858220 */ /* 0x010fe20000400000 */
[C---:B------:R-:W-:Y:S01]  /*1b670*/  HMMA.16816.F32.BF16 R96, R24.reuse, R34, R96 ;  /* 0x000000221860723c */ /* 0x040fe20000041860 */
[----:B------:R-:W2:Y:S02]  /*1b680*/  LDSM.16.MT88.4 R32, [R215+0xe000] ;  /* 0x00e00000d720783b */ /* 0x000ea40000004200 */
[----:B------:R-:W-:Y:S02]  /*1b690*/  FSETP.GEU.AND P0, PT, R172, -126, PT ;  /* 0xc2fc0000ac00780b */ /* 0x000fe40003f0e000 */
[----:B------:R-:W-:Y:S01]  /*1b6a0*/  F2FP.BF16.F32.PACK_AB R22, R170, R169 ;  /* 0x000000a9aa16723e */ /* 0x000fe200000010ff */
[----:B------:R-:W-:Y:S01]  /*1b6b0*/  @!P6 FMUL R132, R132, 0.5 ;  /* 0x3f0000008484e820 */ /* 0x000fe20000400000 */
[----:B------:R-:W-:Y:S01]  /*1b6c0*/  @!P2 FMUL R134, R134, 0.5 ;  /* 0x3f0000008686a820 */ /* 0x000fe20000400000 */
[----:B------:R-:W-:Y:S01]  /*1b6d0*/  @!P1 FMUL R171, R171, R171 ;  /* 0x000000ababab9220 */ /* 0x000fe20000400000 */
[----:B------:R-:W-:Y:S02]  /*1b6e0*/  FSETP.GEU.AND P1, PT, R175, -126, PT ;  /* 0xc2fc0000af00780b */ /* 0x000fe40003f2e000 */
[----:B------:R-:W-:Y:S01]  /*1b6f0*/  @!P3 FMUL R135, R135, 0.5 ;  /* 0x3f0000008787b820 */ /* 0x000fe20000400000 */
[----:B------:R-:W3:Y:S01]  /*1b700*/  MUFU.EX2 R132, R132 ;  /* 0x0000008400847308 */ /* 0x000ee20000000800 */
[----:B------:R-:W-:Y:S01]  /*1b710*/  FADD R162, R162, R161 ;  /* 0x000000a1a2a27221 */ /* 0x000fe20000000000 */
[----:B------:R-:W-:Y:S02]  /*1b720*/  FADD R164, R163, R164 ;  /* 0x000000a4a3a47221 */ /* 0x000fe40000000000 */
[----:B------:R-:W-:Y:S01]  /*1b730*/  @!P0 FMUL R172, R172, 0.5 ;  /* 0x3f000000acac8820 */ /* 0x000fe20000400000 */
[C---:B-----5:R-:W-:Y:S05]  /*1b740*/  HMMA.16816.F32.BF16 R100, R24.reuse, R28, R100 ;  /* 0x0000001c1864723c */ /* 0x060fea0000041864 */
[----:B------:R-:W4:Y:S01]  /*1b750*/  MUFU.EX2 R135, R135 ;  /* 0x0000008700877308 */ /* 0x000f220000000800 */
[----:B------:R-:W-:Y:S01]  /*1b760*/  FADD R165, R165, R162 ;  /* 0x000000a2a5a57221 */ /* 0x000fe20000000000 */
[----:B------:R-:W-:Y:S01]  /*1b770*/  @!P1 FMUL R175, R175, 0.5 ;  /* 0x3f000000afaf9820 */ /* 0x000fe20000400000 */
[C---:B------:R-:W-:Y:S01]  /*1b780*/  HMMA.16816.F32.BF16 R16, R24.reuse, R30, R16 ;  /* 0x0000001e1810723c */ /* 0x040fe20000041810 */
[----:B------:R-:W5:Y:S06]  /*1b790*/  LDSM.16.MT88.4 R28, [R212+0xe000] ;  /* 0x00e00000d41c783b */ /* 0x000f6c0000004200 */
[----:B------:R-:W2:Y:S01]  /*1b7a0*/  MUFU.EX2 R134, R134 ;  /* 0x0000008600867308 */ /* 0x000ea20000000800 */
[----:B---3--:R-:W-:Y:S01]  /*1b7b0*/  @!P6 FMUL R132, R132, R132 ;  /* 0x000000848484e220 */ /* 0x008fe20000400000 */
[C---:B-1----:R-:W-:Y:S04]  /*1b7c0*/  HMMA.16816.F32.BF16 R104, R24.reuse, R36, R104 ;  /* 0x000000241868723c */ /* 0x042fe80000041868 */
[----:B------:R-:W-:Y:S01]  /*1b7d0*/  F2FP.BF16.F32.PACK_AB R20, R132, R133 ;  /* 0x000000858414723e */ /* 0x000fe200000010ff */
[----:B------:R-:W-:Y:S01]  /*1b7e0*/  FADD R167, R167, R164 ;  /* 0x000000a4a7a77221 */ /* 0x000fe20000000000 */
[C---:B------:R-:W-:Y:S02]  /*1b7f0*/  HMMA.16816.F32.BF16 R108, R24.reuse, R38, R108 ;  /* 0x00000026186c723c */ /* 0x040fe4000004186c */
[----:B------:R-:W1:Y:S01]  /*1b800*/  MUFU.EX2 R172, R172 ;  /* 0x000000ac00ac7308 */ /* 0x000e620000000800 */
[----:B------:R-:W3:Y:S02]  /*1b810*/  LDSM.16.MT88.4 R36, [R211+0xe000] ;  /* 0x00e00000d324783b */ /* 0x000ee40000004200 */
[----:B----4-:R-:W-:Y:S01]  /*1b820*/  @!P3 FMUL R135, R135, R135 ;  /* 0x000000878787b220 */ /* 0x010fe20000400000 */
[C---:B------:R-:W-:Y:S06]  /*1b830*/  HMMA.16816.F32.BF16 R112, R24.reuse, R120, R112 ;  /* 0x000000781870723c */ /* 0x040fec0000041870 */
[----:B------:R-:W4:Y:S01]  /*1b840*/  MUFU.EX2 R175, R175 ;  /* 0x000000af00af7308 */ /* 0x000f220000000800 */
[----:B--2---:R-:W-:Y:S01]  /*1b850*/  @!P2 FMUL R134, R134, R134 ;  /* 0x000000868686a220 */ /* 0x004fe20000400000 */
[----:B------:R-:W-:Y:S01]  /*1b860*/  HMMA.16816.F32.BF16 R116, R24, R122, R116 ;  /* 0x0000007a1874723c */ /* 0x000fe20000041874 */
[----:B------:R-:W2:Y:S03]  /*1b870*/  LDSM.16.MT88.4 R24, [R215+0x12000] ;  /* 0x01200000d718783b */ /* 0x000ea60000004200 */
[----:B------:R-:W-:Y:S01]  /*1b880*/  F2FP.BF16.F32.PACK_AB R21, R134, R135 ;  /* 0x000000878615723e */ /* 0x000fe200000010ff */
[----:B-1----:R-:W-:Y:S01]  /*1b890*/  @!P0 FMUL R172, R172, R172 ;  /* 0x000000acacac8220 */ /* 0x002fe20000400000 */
[----:B------:R-:W-:Y:S01]  /*1b8a0*/  FSETP.GEU.AND P0, PT, R173, -126, PT ;  /* 0xc2fc0000ad00780b */ /* 0x000fe20003f0e000 */
[----:B------:R-:W-:Y:S02]  /*1b8b0*/  FADD R166, R166, R165 ;  /* 0x000000a5a6a67221 */ /* 0x000fe40000000000 */
[----:B------:R-:W-:Y:S02]  /*1b8c0*/  LDSM.16.MT88.4 R120, [R213+0x13800] ;  /* 0x01380000d578783b */ /* 0x000fe40000004200 */
[----:B------:R-:W-:Y:S01]  /*1b8d0*/  F2FP.BF16.F32.PACK_AB R23, R172, R171 ;  /* 0x000000abac17723e */ /* 0x000fe200000010ff */
[----:B------:R-:W-:Y:S01]  /*1b8e0*/  FADD R168, R168, R167 ;  /* 0x000000a7a8a87221 */ /* 0x000fe20000000000 */
[----:B------:R-:W-:Y:S01]  /*1b8f0*/  FADD R133, R133, R166 ;  /* 0x000000a685857221 */ /* 0x000fe20000000000 */
[----:B----4-:R-:W-:Y:S02]  /*1b900*/  @!P1 FMUL R175, R175, R175 ;  /* 0x000000afafaf9220 */ /* 0x010fe40000400000 */
[----:B------:R-:W-:Y:S01]  /*1b910*/  FADD R135, R135, R168 ;  /* 0x000000a887877221 */ /* 0x000fe20000000000 */
[----:B------:R-:W-:Y:S01]  /*1b920*/  FADD R132, R132, R133 ;  /* 0x0000008584847221 */ /* 0x000fe20000000000 */
[C---:B------:R-:W-:Y:S05]  /*1b930*/  HMMA.16816.F32.BF16 R8, R20.reuse, R32, R8 ;  /* 0x000000201408723c */ /* 0x040fea0000041808 */
[----:B------:R-:W-:Y:S01]  /*1b940*/  @!P0 FMUL R173, R173, 0.5 ;  /* 0x3f000000adad8820 */ /* 0x000fe20000400000 */
[C---:B------:R-:W-:Y:S01]  /*1b950*/  HMMA.16816.F32.BF16 R68, R20.reuse, R34, R68 ;  /* 0x000000221444723c */ /* 0x040fe20000041844 */
[----:B------:R-:W1:Y:S04]  /*1b960*/  LDSM.16.MT88.4 R32, [R213+0x12000] ;  /* 0x01200000d520783b */ /* 0x000e680000004200 */
[----:B------:R-:W4:Y:S01]  /*1b970*/  MUFU.EX2 R173, R173 ;  /* 0x000000ad00ad7308 */ /* 0x000f220000000800 */
[C---:B------:R-:W-:Y:S05]  /*1b980*/  HMMA.16816.F32.BF16 R72, R20.reuse, R40, R72 ;  /* 0x000000281448723c */ /* 0x040fea0000041848 */
[----:B------:R-:W-:Y:S01]  /*1b990*/  FADD R134, R134, R135 ;  /* 0x0000008786867221 */ /* 0x000fe20000000000 */
[C---:B------:R-:W-:Y:S05]  /*1b9a0*/  HMMA.16816.F32.BF16 R76, R20.reuse, R42, R76 ;  /* 0x0000002a144c723c */ /* 0x040fea000004184c */
[----:B------:R-:W-:Y:S01]  /*1b9b0*/  FMUL R41, R45, UR4 ;  /* 0x000000042d297c20 */ /* 0x000fe20008400000 */
[C---:B-----5:R-:W-:Y:S05]  /*1b9c0*/  HMMA.16816.F32.BF16 R80, R20.reuse, R28, R80 ;  /* 0x0000001c1450723c */ /* 0x060fea0000041850 */
[----:B------:R-:W-:Y:S01]  /*1b9d0*/  FADD R42, -R154, R47 ;  /* 0x0000002f9a2a7221 */ /* 0x000fe20000000100 */
[C---:B------:R-:W-:Y:S04]  /*1b9e0*/  HMMA.16816.F32.BF16 R84, R20.reuse, R30, R84 ;  /* 0x0000001e1454723c */ /* 0x040fe80000041854 */
[----:B------:R-:W-:Y:S01]  /*1b9f0*/  FSETP.GEU.AND P2, PT, R42, -126, PT ;  /* 0xc2fc00002a00780b */ /* 0x000fe20003f4e000 */
[----:B------:R-:W-:Y:S01]  /*1ba00*/  FMUL R29, R46, UR4 ;  /* 0x000000042e1d7c20 */ /* 0x000fe20008400000 */
[C---:B---3--:R-:W-:Y:S01]  /*1ba10*/  HMMA.16816.F32.BF16 R88, R20.reuse, R36, R88 ;  /* 0x000000241458723c */ /* 0x048fe20000041858 */
[----:B------:R-:W-:Y:S04]  /*1ba20*/  LDSM.16.MT88.4 R44, [R213+0xf000] ;  /* 0x00f00000d52c783b */ /* 0x000fe80000004200 */
[----:B------:R-:W-:Y:S01]  /*1ba30*/  FADD R40, -R154, R29 ;  /* 0x0000001d9a287221 */ /* 0x000fe20000000100 */
[C---:B------:R-:W-:Y:S03]  /*1ba40*/  HMMA.16816.F32.BF16 R12, R20.reuse, R38, R12 ;  /* 0x00000026140c723c */ /* 0x040fe6000004180c */
[----:B------:R-:W3:Y:S01]  /*1ba50*/  LDSM.16.MT88.4 R28, [R212+0x12000] ;  /* 0x01200000d41c783b */ /* 0x000ee20000004200 */
[----:B------:R-:W-:Y:S01]  /*1ba60*/  FSETP.GEU.AND P3, PT, R40, -126, PT ;  /* 0xc2fc00002800780b */ /* 0x000fe20003f6e000 */
[----:B------:R-:W-:Y:S01]  /*1ba70*/  @!P2 FMUL R42, R42, 0.5 ;  /* 0x3f0000002a2aa820 */ /* 0x000fe20000400000 */
[C---:B--2---:R-:W-:Y:S03]  /*1ba80*/  HMMA.16816.F32.BF16 R92, R20.reuse, R24, R92 ;  /* 0x00000018145c723c */ /* 0x044fe6000004185c */
[----:B------:R-:W2:Y:S02]  /*1ba90*/  MUFU.EX2 R50, R42 ;  /* 0x0000002a00327308 */ /* 0x000ea40000000800 */
[----:B------:R-:W5:Y:S01]  /*1baa0*/  LDSM.16.MT88.4 R36, [R211+0x12000] ;  /* 0x01200000d324783b */ /* 0x000f620000004200 */
[C---:B------:R-:W-:Y:S05]  /*1bab0*/  HMMA.16816.F32.BF16 R96, R20.reuse, R26, R96 ;  /* 0x0000001a1460723c */ /* 0x040fea0000041860 */
[----:B------:R-:W-:Y:S01]  /*1bac0*/  FMUL R25, R49, UR4 ;  /* 0x0000000431197c20 */ /* 0x000fe20008400000 */
[C---:B-1----:R-:W-:Y:S05]  /*1bad0*/  HMMA.16816.F32.BF16 R100, R20.reuse, R32, R100 ;  /* 0x000000201464723c */ /* 0x042fea0000041864 */
[----:B------:R-:W-:Y:S01]  /*1bae0*/  FMUL R43, R48, UR4 ;  /* 0x00000004302b7c20 */ /* 0x000fe20008400000 */
[C---:B------:R-:W-:Y:S01]  /*1baf0*/  HMMA.16816.F32.BF16 R16, R20.reuse, R34, R16 ;  /* 0x000000221410723c */ /* 0x040fe20000041810 */
[----:B------:R-:W-:Y:S04]  /*1bb00*/  LDSM.16.MT88.4 R32, [R212+0xe800] ;  /* 0x00e80000d420783b */ /* 0x000fe80000004200 */
[C---:B------:R-:W-:Y:S01]  /*1bb10*/  FADD R174, -R156.reuse, R25 ;  /* 0x000000199cae7221 */ /* 0x040fe20000000100 */
[C---:B------:R-:W-:Y:S01]  /*1bb20*/  FADD R41, -R156.reuse, R41 ;  /* 0x000000299c297221 */ /* 0x040fe20000000100 */
[----:B------:R-:W-:Y:S01]  /*1bb30*/  FADD R43, -R156, R43 ;  /* 0x0000002b9c2b7221 */ /* 0x000fe20000000100 */
[----:B----4-:R-:W-:Y:S01]  /*1bb40*/  @!P0 FMUL R173, R173, R173 ;  /* 0x000000adadad8220 */ /* 0x010fe20000400000 */
[----:B------:R-:W-:Y:S01]  /*1bb50*/  FSETP.GEU.AND P0, PT, R176, -126, PT ;  /* 0xc2fc0000b000780b */ /* 0x000fe20003f0e000 */
[----:B------:R-:W1:Y:S01]  /*1bb60*/  LDSM.16.MT88.4 R24, [R215+0xe800] ;  /* 0x00e80000d718783b */ /* 0x000e620000004200 */
[----:B------:R-:W-:Y:S01]  /*1bb70*/  FSETP.GEU.AND P4, PT, R174, -126, PT ;  /* 0xc2fc0000ae00780b */ /* 0x000fe20003f8e000 */
[----:B------:R-:W-:Y:S01]  /*1bb80*/  @!P3 FMUL R40, R40, 0.5 ;  /* 0x3f0000002828b820 */ /* 0x000fe20000400000 */
[----:B------:R-:W-:Y:S01]  /*1bb90*/  FSETP.GEU.AND P6, PT, R41, -126, PT ;  /* 0xc2fc00002900780b */ /* 0x000fe20003fce000 */
[----:B--2---:R-:W-:Y:S01]  /*1bba0*/  @!P2 FMUL R50, R50, R50 ;  /* 0x000000323232a220 */ /* 0x004fe20000400000 */
[----:B------:R-:W-:Y:S01]  /*1bbb0*/  FSETP.GEU.AND P5, PT, R43, -126, PT ;  /* 0xc2fc00002b00780b */ /* 0x000fe20003fae000 */
[----:B------:R-:W2:Y:S01]  /*1bbc0*/  MUFU.EX2 R49, R40 ;  /* 0x0000002800317308 */ /* 0x000ea20000000800 */
[----:B------:R-:W-:Y:S01]  /*1bbd0*/  FSETP.GEU.AND P2, PT, R55, -126, PT ;  /* 0xc2fc00003700780b */ /* 0x000fe20003f4e000 */
[----:B------:R-:W-:Y:S01]  /*1bbe0*/  FADD R169, R169, R132 ;  /* 0x00000084a9a97221 */ /* 0x000fe20000000000 */
[C---:B---3--:R-:W-:Y:S03]  /*1bbf0*/  HMMA.16816.F32.BF16 R104, R20.reuse, R28, R104 ;  /* 0x0000001c1468723c */ /* 0x048fe60000041868 */
[----:B------:R-:W-:Y:S01]  /*1bc00*/  @!P0 FMUL R176, R176, 0.5 ;  /* 0x3f000000b0b08820 */ /* 0x000fe20000400000 */
[----:B------:R-:W-:Y:S01]  /*1bc10*/  FADD R171, R171, R134 ;  /* 0x00000086abab7221 */ /* 0x000fe20000000000 */
[----:B------:R-:W-:Y:S01]  /*1bc20*/  @!P4 FMUL R174, R174, 0.5 ;  /* 0x3f000000aeaec820 */ /* 0x000fe20000400000 */
[C---:B------:R-:W-:Y:S01]  /*1bc30*/  HMMA.16816.F32.BF16 R108, R20.reuse, R30, R108 ;  /* 0x0000001e146c723c */ /* 0x040fe2000004186c */
[----:B------:R-:W3:Y:S02]  /*1bc40*/  LDSM.16.MT88.4 R28, [R213+0xe800] ;  /* 0x00e80000d51c783b */ /* 0x000ee40000004200 */
[----:B------:R-:W4:Y:S02]  /*1bc50*/  MUFU.EX2 R176, R176 ;  /* 0x000000b000b07308 */ /* 0x000f240000000800 */
[----:B------:R-:W-:Y:S01]  /*1bc60*/  @!P6 FMUL R41, R41, 0.5 ;  /* 0x3f0000002929e820 */ /* 0x000fe20000400000 */
[C---:B-----5:R-:W-:Y:S05]  /*1bc70*/  HMMA.16816.F32.BF16 R112, R20.reuse, R36, R112 ;  /* 0x000000241470723c */ /* 0x060fea0000041870 */
[----:B------:R-:W-:Y:S01]  /*1bc80*/  @!P5 FMUL R43, R43, 0.5 ;  /* 0x3f0000002b2bd820 */ /* 0x000fe20000400000 */
[----:B------:R-:W-:Y:S01]  /*1bc90*/  HMMA.16816.F32.BF16 R116, R20, R38, R116 ;  /* 0x000000261474723c */ /* 0x000fe20000041874 */
[----:B------:R-:W5:Y:S01]  /*1bca0*/  MUFU.EX2 R48, R41 ;  /* 0x0000002900307308 */ /* 0x000f620000000800 */
[----:B------:R-:W1:Y:S03]  /*1bcb0*/  LDSM.16.MT88.4 R36, [R211+0xe800] ;  /* 0x00e80000d324783b */ /* 0x000e660000004200 */
[----:B--2---:R-:W-:Y:S01]  /*1bcc0*/  @!P3 FMUL R49, R49, R49 ;  /* 0x000000313131b220 */ /* 0x004fe20000400000 */
[----:B------:R-:W-:Y:S01]  /*1bcd0*/  @!P2 FMUL R55, R55, 0.5 ;  /* 0x3f0000003737a820 */ /* 0x000fe20000400000 */
[----:B------:R-:W-:Y:S01]  /*1bce0*/  FMUL R21, R52, UR4 ;  /* 0x0000000434157c20 */ /* 0x000fe20008400000 */
[----:B----4-:R-:W-:Y:S03]  /*1bcf0*/  @!P0 FMUL R176, R176, R176 ;  /* 0x000000b0b0b08220 */ /* 0x010fe60000400000 */
[----:B------:R-:W2:Y:S01]  /*1bd00*/  MUFU.EX2 R51, R43 ;  /* 0x0000002b00337308 */ /* 0x000ea20000000800 */
[----:B------:R-:W-:Y:S01]  /*1bd10*/  FADD R52, -R156, R21 ;  /* 0x000000159c347221 */ /* 0x000fe20000000100 */
[----:B------:R-:W-:Y:S01]  /*1bd20*/  F2FP.BF16.F32.PACK_AB R21, R50, R49 ;  /* 0x000000313215723e */ /* 0x000fe200000010ff */
[----:B------:R-:W-:Y:S01]  /*1bd30*/  FADD R170, R170, R169 ;  /* 0x000000a9aaaa7221 */ /* 0x000fe20000000000 */
[----:B------:R-:W-:Y:S01]  /*1bd40*/  F2FP.BF16.F32.PACK_AB R23, R176, R175 ;  /* 0x000000afb017723e */ /* 0x000fe200000010ff */
[----:B------:R-:W-:Y:S01]  /*1bd50*/  FADD R172, R172, R171 ;  /* 0x000000abacac7221 */ /* 0x000fe20000000000 */
[----:B------:R-:W-:Y:S04]  /*1bd60*/  FSETP.GEU.AND P0, PT, R52, -126, PT ;  /* 0xc2fc00003400780b */ /* 0x000fe80003f0e000 */
[----:B------:R-:W4:Y:S01]  /*1bd70*/  MUFU.EX2 R174, R174 ;  /* 0x000000ae00ae7308 */ /* 0x000f220000000800 */
[----:B-----5:R-:W-:Y:S01]  /*1bd80*/  @!P6 FMUL R48, R48, R48 ;  /* 0x000000303030e220 */ /* 0x020fe20000400000 */
[----:B------:R-:W-:Y:S01]  /*1bd90*/  FSETP.GEU.AND P6, PT, R53, -126, PT ;  /* 0xc2fc00003500780b */ /* 0x000fe20003fce000 */
[----:B------:R-:W-:Y:S03]  /*1bda0*/  FADD R49, R49, R172 ;  /* 0x000000ac31317221 */ /* 0x000fe60000000000 */
[C---:B------:R-:W-:Y:S01]  /*1bdb0*/  F2FP.BF16.F32.PACK_AB R20, R48.reuse, R173 ;  /* 0x000000ad3014723e */ /* 0x040fe200000010ff */
[----:B------:R-:W-:Y:S03]  /*1bdc0*/  FADD R173, R173, R170 ;  /* 0x000000aaadad7221 */ /* 0x000fe60000000000 */
[----:B------:R-:W5:Y:S01]  /*1bdd0*/  MUFU.EX2 R55, R55 ;  /* 0x0000003700377308 */ /* 0x000f620000000800 */
[----:B--2---:R-:W-:Y:S01]  /*1bde0*/  @!P5 FMUL R51, R51, R51 ;  /* 0x000000333333d220 */ /* 0x004fe20000400000 */
[----:B------:R-:W-:Y:S01]  /*1bdf0*/  LDSM.16.MT88.4 R40, [R212+0x12800] ;  /* 0x01280000d428783b */ /* 0x000fe20000004200 */
[----:B------:R-:W-:Y:S01]  /*1be00*/  FADD R48, R48, R173 ;  /* 0x000000ad30307221 */ /* 0x000fe20000000000 */
[----:B------:R-:W-:Y:S01]  /*1be10*/  @!P0 FMUL R52, R52, 0.5 ;  /* 0x3f00000034348820 */ /* 0x000fe20000400000 */
[----:B------:R-:W-:Y:S01]  /*1be20*/  FADD R50, R50, R49 ;  /* 0x0000003132327221 */ /* 0x000fe20000000000 */
[----:B------:R-:W-:Y:S01]  /*1be30*/  @!P6 FMUL R53, R53, 0.5 ;  /* 0x3f0000003535e820 */ /* 0x000fe20000400000 */
[----:B----4-:R-:W-:Y:S03]  /*1be40*/  @!P4 FMUL R174, R174, R174 ;  /* 0x000000aeaeaec220 */ /* 0x010fe60000400000 */
[----:B------:R-:W2:Y:S01]  /*1be50*/  MUFU.EX2 R52, R52 ;  /* 0x0000003400347308 */ /* 0x000ea20000000800 */
[----:B------:R-:W-:Y:S01]  /*1be60*/  FSETP.GEU.AND P4, PT, R57, -126, PT ;  /* 0xc2fc00003900780b */ /* 0x000fe20003f8e000 */
[----:B------:R-:W-:Y:S01]  /*1be70*/  FADD R5, R175, R50 ;  /* 0x00000032af057221 */ /* 0x000fe20000000000 */
[----:B------:R-:W-:Y:S01]  /*1be80*/  F2FP.BF16.F32.PACK_AB R22, R174, R51 ;  /* 0x00000033ae16723e */ /* 0x000fe200000010ff */
[----:B------:R-:W-:Y:S02]  /*1be90*/  FADD R51, R51, R48 ;  /* 0x0000003033337221 */ /* 0x000fe40000000000 */
[----:B------:R-:W-:Y:S01]  /*1bea0*/  FADD R5, R176, R5 ;  /* 0x00000005b0057221 */ /* 0x000fe20000000000 */
[----:B-----5:R-:W-:Y:S03]  /*1beb0*/  @!P2 FMUL R55, R55, R55 ;  /* 0x000000373737a220 */ /* 0x020fe60000400000 */
[----:B------:R-:W4:Y:S01]  /*1bec0*/  MUFU.EX2 R53, R53 ;  /* 0x0000003500357308 */ /* 0x000f220000000800 */
[----:B------:R-:W-:Y:S01]  /*1bed0*/  FADD R51, R174, R51 ;  /* 0x00000033ae337221 */ /* 0x000fe20000000000 */
[C---:B-1----:R-:W-:Y:S03]  /*1bee0*/  HMMA.16816.F32.BF16 R8, R20.reuse, R24, R8 ;  /* 0x000000181408723c */ /* 0x042fe60000041808 */
[----:B------:R-:W-:Y:S03]  /*1bef0*/  @!P4 FMUL R57, R57, 0.5 ;  /* 0x3f0000003939c820 */ /* 0x000fe60000400000 */
[C---:B------:R-:W-:Y:S03]  /*1bf00*/  HMMA.16816.F32.BF16 R68, R20.reuse, R26, R68 ;  /* 0x0000001a1444723c */ /* 0x040fe60000041844 */
[----:B------:R-:W1:Y:S02]  /*1bf10*/  MUFU.EX2 R57, R57 ;  /* 0x0000003900397308 */ /* 0x000e640000000800 */
[----:B------:R-:W-:Y:S01]  /*1bf20*/  FMUL R25, R54, UR4 ;  /* 0x0000000436197c20 */ /* 0x000fe20008400000 */
[C---:B---3--:R-:W-:Y:S05]  /*1bf30*/  HMMA.16816.F32.BF16 R72, R20.reuse, R28, R72 ;  /* 0x0000001c1448723c */ /* 0x048fea0000041848 */
[----:B------:R-:W-:Y:S01]  /*1bf40*/  FADD R54, -R154, R25 ;  /* 0x000000199a367221 */ /* 0x000fe20000000100 */
[C---:B------:R-:W-:Y:S01]  /*1bf50*/  HMMA.16816.F32.BF16 R76, R20.reuse, R30, R76 ;  /* 0x0000001e144c723c */ /* 0x040fe2000004184c */
[----:B------:R-:W3:Y:S03]  /*1bf60*/  LDSM.16.MT88.4 R24, [R215+0x12800] ;  /* 0x01280000d718783b */ /* 0x000ee60000004200 */
[----:B------:R-:W-:Y:S01]  /*1bf70*/  FSETP.GEU.AND P3, PT, R54, -126, PT ;  /* 0xc2fc00003600780b */ /* 0x000fe20003f6e000 */
[----:B------:R-:W-:Y:S01]  /*1bf80*/  FMUL R29, R56, UR4 ;  /* 0x00000004381d7c20 */ /* 0x000fe20008400000 */
[C---:B------:R-:W-:Y:S05]  /*1bf90*/  HMMA.16816.F32.BF16 R80, R20.reuse, R32, R80 ;  /* 0x000000201450723c */ /* 0x040fea0000041850 */
[----:B------:R-:W-:Y:S01]  /*1bfa0*/  FADD R56, -R156, R29 ;  /* 0x0000001d9c387221 */ /* 0x000fe20000000100 */
[C---:B------:R-:W-:Y:S01]  /*1bfb0*/  HMMA.16816.F32.BF16 R84, R20.reuse, R34, R84 ;  /* 0x000000221454723c */ /* 0x040fe20000041854 */
[----:B------:R-:W5:Y:S03]  /*1bfc0*/  LDSM.16.MT88.4 R28, [R213+0x12800] ;  /* 0x01280000d51c783b */ /* 0x000f660000004200 */
[----:B------:R-:W-:Y:S01]  /*1bfd0*/  FSETP.GEU.AND P5, PT, R56, -126, PT ;  /* 0xc2fc00003800780b */ /* 0x000fe20003fae000 */
[----:B------:R-:W-:Y:S01]  /*1bfe0*/  FMUL R33, R58, UR4 ;  /* 0x000000043a217c20 */ /* 0x000fe20008400000 */
[C---:B------:R-:W-:Y:S05]  /*1bff0*/  HMMA.16816.F32.BF16 R88, R20.reuse, R36, R88 ;  /* 0x000000241458723c */ /* 0x040fea0000041858 */
[----:B------:R-:W-:Y:S01]  /*1c000*/  FADD R58, -R154, R33 ;  /* 0x000000219a3a7221 */ /* 0x000fe20000000100 */
[C---:B------:R-:W-:Y:S01]  /*1c010*/  HMMA.16816.F32.BF16 R12, R20.reuse, R38, R12 ;  /* 0x00000026140c723c */ /* 0x040fe2000004180c */
[----:B------:R-:W5:Y:S03]  /*1c020*/  LDSM.16.MT88.4 R32, [R211+0x12800] ;  /* 0x01280000d320783b */ /* 0x000f660000004200 */
[----:B------:R-:W-:Y:S01]  /*1c030*/  FSETP.GEU.AND P1, PT, R58, -126, PT ;  /* 0xc2fc00003a00780b */ /* 0x000fe20003f2e000 */
[----:B--2---:R-:W-:Y:S01]  /*1c040*/  @!P0 FMUL R52, R52, R52 ;  /* 0x0000003434348220 */ /* 0x004fe20000400000 */
[----:B------:R-:W-:Y:S01]  /*1c050*/  FSETP.GEU.AND P0, PT, R59, -126, PT ;  /* 0xc2fc00003b00780b */ /* 0x000fe20003f0e000 */
[----:B----4-:R-:W-:Y:S01]  /*1c060*/  @!P6 FMUL R53, R53, R53 ;  /* 0x000000353535e220 */ /* 0x010fe20000400000 */
[----:B-1----:R-:W-:Y:S01]  /*1c070*/  @!P4 FMUL R57, R57, R57 ;  /* 0x000000393939c220 */ /* 0x002fe20000400000 */
[----:B------:R-:W1:Y:S02]  /*1c080*/  LDSM.16.MT88.4 R36, [R215+0xf000] ;  /* 0x00f00000d724783b */ /* 0x000e640000004200 */
[----:B------:R-:W-:Y:S01]  /*1c090*/  @!P3 FMUL R54, R54, 0.5 ;  /* 0x3f0000003636b820 */ /* 0x000fe20000400000 */
[----:B------:R-:W-:Y:S01]  /*1c0a0*/  @!P5 FMUL R56, R56, 0.5 ;  /* 0x3f0000003838d820 */ /* 0x000fe20000400000 */
[C---:B---3--:R-:W-:Y:S04]  /*1c0b0*/  HMMA.16816.F32.BF16 R92, R20.reuse, R24, R92 ;  /* 0x00000018145c723c */ /* 0x048fe8000004185c */
[----:B------:R-:W2:Y:S02]  /*1c0c0*/  MUFU.EX2 R54, R54 ;  /* 0x0000003600367308 */ /* 0x000ea40000000800 */
[----:B------:R-:W-:Y:S01]  /*1c0d0*/  @!P0 FMUL R59, R59, 0.5 ;  /* 0x3f0000003b3b8820 */ /* 0x000fe20000400000 */
[----:B------:R-:W-:Y:S01]  /*1c0e0*/  @!P1 FMUL R58, R58, 0.5 ;  /* 0x3f0000003a3a9820 */ /* 0x000fe20000400000 */
[C---:B------:R-:W-:Y:S06]  /*1c0f0*/  HMMA.16816.F32.BF16 R96, R20.reuse, R26, R96 ;  /* 0x0000001a1460723c */ /* 0x040fec0000041860 */
[----:B------:R-:W3:Y:S01]  /*1c100*/  MUFU.EX2 R56, R56 ;  /* 0x0000003800387308 */ /* 0x000ee20000000800 */
[----:B------:R-:W-:Y:S01]  /*1c110*/  F2FP.BF16.F32.PACK_AB R24, R53, R52 ;  /* 0x000000343518723e */ /* 0x000fe200000010ff */
[C---:B-----5:R-:W-:Y:S08]  /*1c120*/  HMMA.16816.F32.BF16 R100, R20.reuse, R28, R100 ;  /* 0x0000001c1464723c */ /* 0x060ff00000041864 */
[----:B------:R-:W4:Y:S01]  /*1c130*/  MUFU.EX2 R58, R58 ;  /* 0x0000003a003a7308 */ /* 0x000f220000000800 */
[C---:B------:R-:W-:Y:S01]  /*1c140*/  HMMA.16816.F32.BF16 R16, R20.reuse, R30, R16 ;  /* 0x0000001e1410723c */ /* 0x040fe20000041810 */
[----:B------:R-:W5:Y:S02]  /*1c150*/  LDSM.16.MT88.4 R28, [R212+0xf000] ;  /* 0x00f00000d41c783b */ /* 0x000f640000004200 */
[----:B--2---:R-:W-:Y:S03]  /*1c160*/  @!P3 FMUL R54, R54, R54 ;  /* 0x000000363636b220 */ /* 0x004fe60000400000 */
[C---:B------:R-:W-:Y:S03]  /*1c170*/  HMMA.16816.F32.BF16 R104, R20.reuse, R40, R104 ;  /* 0x000000281468723c */ /* 0x040fe60000041868 */
[----:B------:R-:W2:Y:S02]  /*1c180*/  MUFU.EX2 R59, R59 ;  /* 0x0000003b003b7308 */ /* 0x000ea40000000800 */
[----:B------:R-:W-:Y:S01]  /*1c190*/  F2FP.BF16.F32.PACK_AB R25, R55, R54 ;  /* 0x000000363719723e */ /* 0x000fe200000010ff */
[C---:B------:R-:W-:Y:S05]  /*1c1a0*/  HMMA.16816.F32.BF16 R108, R20.reuse, R42, R108 ;  /* 0x0000002a146c723c */ /* 0x040fea000004186c */
[----:B------:R-:W-:Y:S01]  /*1c1b0*/  FMUL R41, R64, UR4 ;  /* 0x0000000440297c20 */ /* 0x000fe20008400000 */
[C---:B------:R-:W-:Y:S05]  /*1c1c0*/  HMMA.16816.F32.BF16 R112, R20.reuse, R32, R112 ;  /* 0x000000201470723c */ /* 0x040fea0000041870 */
[----:B---3--:R-:W-:Y:S01]  /*1c1d0*/  @!P5 FMUL R56, R56, R56 ;  /* 0x000000383838d220 */ /* 0x008fe20000400000 */
[----:B------:R-:W-:Y:S01]  /*1c1e0*/  HMMA.16816.F32.BF16 R116, R20, R34, R116 ;  /* 0x000000221474723c */ /* 0x000fe20000041874 */
[----:B------:R-:W3:Y:S04]  /*1c1f0*/  LDSM.16.MT88.4 R20, [R211+0xf000] ;  /* 0x00f00000d314783b */ /* 0x000ee80000004200 */
[----:B----4-:R-:W-:Y:S01]  /*1c200*/  @!P1 FMUL R58, R58, R58 ;  /* 0x0000003a3a3a9220 */ /* 0x010fe20000400000 */
[----:B--2---:R-:W-:Y:S01]  /*1c210*/  @!P0 FMUL R59, R59, R59 ;  /* 0x0000003b3b3b8220 */ /* 0x004fe20000400000 */
[----:B------:R-:W-:Y:S01]  /*1c220*/  F2FP.BF16.F32.PACK_AB R26, R57, R56 ;  /* 0x00000038391a723e */ /* 0x000fe200000010ff */
[----:B------:R-:W-:Y:S03]  /*1c230*/  FMUL R33, R60, UR4 ;  /* 0x000000043c217c20 */ /* 0x000fe60008400000 */
[----:B------:R-:W-:Y:S01]  /*1c240*/  F2FP.BF16.F32.PACK_AB R27, R59, R58 ;  /* 0x0000003a3b1b723e */ /* 0x000fe200000010ff */
[C---:B------:R-:W-:Y:S01]  /*1c250*/  FADD R40, -R156.reuse, R33 ;  /* 0x000000219c287221 */ /* 0x040fe20000000100 */
[----:B------:R-:W-:Y:S01]  /*1c260*/  FADD R60, -R156, R41 ;  /* 0x000000299c3c7221 */ /* 0x000fe20000000100 */
[----:B------:R-:W2:Y:S01]  /*1c270*/  LDSM.16.MT88.4 R32, [R215+0x13000] ;  /* 0x01300000d720783b */ /* 0x000ea20000004200 */
[----:B------:R-:W-:Y:S01]  /*1c280*/  FMUL R41, R66, UR4 ;  /* 0x0000000442297c20 */ /* 0x000fe20008400000 */
[----:B------:R-:W-:Y:S01]  /*1c290*/  FADD R52, R52, R51 ;  /* 0x0000003334347221 */ /* 0x000fe20000000000 */
[----:B------:R-:W-:Y:S01]  /*1c2a0*/  FSETP.GEU.AND P0, PT, R40, -126, PT ;  /* 0xc2fc00002800780b */ /* 0x000fe20003f0e000 */
[C---:B-1----:R-:W-:Y:S05]  /*1c2b0*/  HMMA.16816.F32.BF16 R8, R24.reuse, R36, R8 ;  /* 0x000000241808723c */ /* 0x042fea0000041808 */
[----:B------:R-:W-:Y:S01]  /*1c2c0*/  FSETP.GEU.AND P5, PT, R60, -126, PT ;  /* 0xc2fc00003c00780b */ /* 0x000fe20003fae000 */
[C---:B------:R-:W-:Y:S05]  /*1c2d0*/  HMMA.16816.F32.BF16 R68, R24.reuse, R38, R68 ;  /* 0x000000261844723c */ /* 0x040fea0000041844 */
[----:B------:R-:W-:Y:S01]  /*1c2e0*/  FMUL R37, R62, UR4 ;  /* 0x000000043e257c20 */ /* 0x000fe20008400000 */
[C---:B------:R-:W-:Y:S05]  /*1c2f0*/  HMMA.16816.F32.BF16 R72, R24.reuse, R44, R72 ;  /* 0x0000002c1848723c */ /* 0x040fea0000041848 */
[----:B------:R-:W-:Y:S01]  /*1c300*/  @!P0 FMUL R40, R40, 0.5 ;  /* 0x3f00000028288820 */ /* 0x000fe20000400000 */
[C---:B------:R-:W-:Y:S03]  /*1c310*/  HMMA.16816.F32.BF16 R76, R24.reuse, R46, R76 ;  /* 0x0000002e184c723c */ /* 0x040fe6000004184c */
[----:B------:R-:W1:Y:S02]  /*1c320*/  MUFU.EX2 R44, R40 ;  /* 0x00000028002c7308 */ /* 0x000e640000000800 */
[----:B------:R-:W-:Y:S01]  /*1c330*/  FADD R62, -R154, R41 ;  /* 0x000000299a3e7221 */ /* 0x000fe20000000100 */
[C---:B-----5:R-:W-:Y:S04]  /*1c340*/  HMMA.16816.F32.BF16 R80, R24.reuse, R28, R80 ;  /* 0x0000001c1850723c */ /* 0x060fe80000041850 */
[----:B------:R-:W-:Y:S01]  /*1c350*/  FSETP.GEU.AND P1, PT, R62, -126, PT ;  /* 0xc2fc00003e00780b */ /* 0x000fe20003f2e000 */
[----:B------:R-:W-:Y:S01]  /*1c360*/  FADD R46, -R154, R37 ;  /* 0x000000259a2e7221 */ /* 0x000fe20000000100 */
[C---:B------:R-:W-:Y:S01]  /*1c370*/  HMMA.16816.F32.BF16 R84, R24.reuse, R30, R84 ;  /* 0x0000001e1854723c */ /* 0x040fe20000041854 */
[----:B------:R-:W4:Y:S03]  /*1c380*/  LDSM.16.MT88.4 R36, [R213+0x13000] ;  /* 0x01300000d524783b */ /* 0x000f260000004200 */
[----:B------:R-:W-:Y:S01]  /*1c390*/  FSETP.GEU.AND P3, PT, R46, -126, PT ;  /* 0xc2fc00002e00780b */ /* 0x000fe20003f6e000 */
[----:B------:R-:W-:Y:S01]  /*1c3a0*/  @!P5 FMUL R60, R60, 0.5 ;  /* 0x3f0000003c3cd820 */ /* 0x000fe20000400000 */
[C---:B---3--:R-:W-:Y:S03]  /*1c3b0*/  HMMA.16816.F32.BF16 R88, R24.reuse, R20, R88 ;  /* 0x000000141858723c */ /* 0x048fe60000041858 */
[----:B------:R-:W3:Y:S02]  /*1c3c0*/  LDSM.16.MT88.4 R28, [R212+0x13000] ;  /* 0x01300000d41c783b */ /* 0x000ee40000004200 */
[----:B------:R-:W-:Y:S01]  /*1c3d0*/  FMUL R45, R61, UR4 ;  /* 0x000000043d2d7c20 */ /* 0x000fe20008400000 */
[C---:B------:R-:W-:Y:S01]  /*1c3e0*/  HMMA.16816.F32.BF16 R12, R24.reuse, R22, R12 ;  /* 0x00000016180c723c */ /* 0x040fe2000004180c */
[----:B------:R-:W5:Y:S04]  /*1c3f0*/  MUFU.EX2 R60, R60 ;  /* 0x0000003c003c7308 */ /* 0x000f680000000800 */
[----:B------:R-:W-:Y:S01]  /*1c400*/  FMUL R47, R63, UR4 ;  /* 0x000000043f2f7c20 */ /* 0x000fe20008400000 */
[C---:B--2---:R-:W-:Y:S01]  /*1c410*/  HMMA.16816.F32.BF16 R92, R24.reuse, R32, R92 ;  /* 0x00000020185c723c */ /* 0x044fe2000004185c */
[----:B------:R-:W2:Y:S04]  /*1c420*/  LDSM.16.MT88.4 R20, [R211+0x13000] ;  /* 0x01300000d314783b */ /* 0x000ea80000004200 */
[----:B------:R-:W-:Y:S01]  /*1c430*/  FMUL R61, R65, UR4 ;  /* 0x00000004413d7c20 */ /* 0x000fe20008400000 */
[C---:B------:R-:W-:Y:S03]  /*1c440*/  HMMA.16816.F32.BF16 R96, R24.reuse, R34, R96 ;  /* 0x000000221860723c */ /* 0x040fe60000041860 */
[----:B------:R-:W2:Y:S02]  /*1c450*/  LDSM.16.MT88.4 R32, [R215+0xf800] ;  /* 0x00f80000d720783b */ /* 0x000ea40000004200 */
[----:B------:R-:W-:Y:S01]  /*1c460*/  FADD R45, -R156, R45 ;  /* 0x0000002d9c2d7221 */ /* 0x000fe20000000100 */
[----:B------:R-:W-:Y:S01]  /*1c470*/  FADD R47, -R154, R47 ;  /* 0x0000002f9a2f7221 */ /* 0x000fe20000000100 */
[----:B------:R-:W-:Y:S01]  /*1c480*/  FADD R61, -R156, R61 ;  /* 0x0000003d9c3d7221 */ /* 0x000fe20000000100 */
[----:B------:R-:W-:Y:S02]  /*1c490*/  FADD R154, -R154, R67 ;  /* 0x000000439a9a7221 */ /* 0x000fe40000000100 */
[----:B------:R-:W-:Y:S01]  /*1c4a0*/  FSETP.GEU.AND P6, PT, R45, -126, PT ;  /* 0xc2fc00002d00780b */ /* 0x000fe20003fce000 */
[----:B-1----:R-:W-:Y:S01]  /*1c4b0*/  @!P0 FMUL R44, R44, R44 ;  /* 0x0000002c2c2c8220 */ /* 0x002fe20000400000 */
[----:B------:R-:W-:Y:S01]  /*1c4c0*/  FSETP.GEU.AND P2, PT, R47, -126, PT ;  /* 0xc2fc00002f00780b */ /* 0x000fe20003f4e000 */
[----:B------:R-:W-:Y:S01]  /*1c4d0*/  LDSM.16.MT88.4 R40, [R212+0xf800] ;  /* 0x00f80000d428783b */ /* 0x000fe20000004200 */
[----:B------:R-:W-:Y:S01]  /*1c4e0*/  FSETP.GEU.AND P4, PT, R61, -126, PT ;  /* 0xc2fc00003d00780b */ /* 0x000fe20003f8e000 */
[----:B-----5:R-:W-:Y:S01]  /*1c4f0*/  @!P5 FMUL R60, R60, R60 ;  /* 0x0000003c3c3cd220 */ /* 0x020fe20000400000 */
[----:B------:R-:W-:Y:S01]  /*1c500*/  FSETP.GEU.AND P0, PT, R154, -126, PT ;  /* 0xc2fc00009a00780b */ /* 0x000fe20003f0e000 */
[C---:B----4-:R-:W-:Y:S03]  /*1c510*/  HMMA.16816.F32.BF16 R100, R24.reuse, R36, R100 ;  /* 0x000000241864723c */ /* 0x050fe60000041864 */
[----:B------:R-:W-:Y:S01]  /*1c520*/  @!P3 FMUL R46, R46, 0.5 ;  /* 0x3f0000002e2eb820 */ /* 0x000fe20000400000 */
[----:B------:R-:W-:Y:S01]  /*1c530*/  @!P1 FMUL R62, R62, 0.5 ;  /* 0x3f0000003e3e9820 */ /* 0x000fe20000400000 */
[----:B------:R-:W-:Y:S01]  /*1c540*/  FADD R54, R54, R5 ;  /* 0x0000000536367221 */ /* 0x000fe20000000000 */
[C---:B------:R-:W-:Y:S01]  /*1c550*/  HMMA.16816.F32.BF16 R16, R24.reuse, R38, R16 ;  /* 0x000000261810723c */ /* 0x040fe20000041810 */
[----:B------:R-:W1:Y:S02]  /*1c560*/  LDSM.16.MT88.4 R36, [R213+0xf800] ;  /* 0x00f80000d524783b */ /* 0x000e640000004200 */
[----:B------:R-:W-:Y:S02]  /*1c570*/  MUFU.EX2 R46, R46 ;  /* 0x0000002e002e7308 */ /* 0x000fe40000000800 */
[----:B------:R-:W-:Y:S01]  /*1c580*/  @!P6 FMUL R45, R45, 0.5 ;  /* 0x3f0000002d2de820 */ /* 0x000fe20000400000 */
[C---:B---3--:R-:W-:Y:S05]  /*1c590*/  HMMA.16816.F32.BF16 R104, R24.reuse, R28, R104 ;  /* 0x0000001c1868723c */ /* 0x048fea0000041868 */
[----:B------:R-:W-:Y:S01]  /*1c5a0*/  @!P2 FMUL R47, R47, 0.5 ;  /* 0x3f0000002f2fa820 */ /* 0x000fe20000400000 */
[C---:B------:R-:W-:Y:S01]  /*1c5b0*/  HMMA.16816.F32.BF16 R108, R24.reuse, R30, R108 ;  /* 0x0000001e186c723c */ /* 0x040fe2000004186c */
[----:B------:R-:W3:Y:S04]  /*1c5c0*/  MUFU.EX2 R45, R45 ;  /* 0x0000002d002d7308 */ /* 0x000ee80000000800 */
[----:B------:R-:W-:Y:S01]  /*1c5d0*/  @!P4 FMUL R61, R61, 0.5 ;  /* 0x3f0000003d3dc820 */ /* 0x000fe20000400000 */
[C---:B--2---:R-:W-:Y:S05]  /*1c5e0*/  HMMA.16816.F32.BF16 R112, R24.reuse, R20, R112 ;  /* 0x000000141870723c */ /* 0x044fea0000041870 */
[----:B------:R-:W2:Y:S01]  /*1c5f0*/  MUFU.EX2 R47, R47 ;  /* 0x0000002f002f7308 */ /* 0x000ea20000000800 */
[----:B------:R-:W-:Y:S01]  /*1c600*/  @!P0 FMUL R154, R154, 0.5 ;  /* 0x3f0000009a9a8820 */ /* 0x000fe20000400000 */
[----:B------:R-:W-:Y:S01]  /*1c610*/  HMMA.16816.F32.BF16 R116, R24, R22, R116 ;  /* 0x000000161874723c */ /* 0x000fe20000041874 */
[----:B------:R-:W-:Y:S07]  /*1c620*/  LDSM.16.MT88.4 R20, [R212+0x13800] ;  /* 0x01380000d414783b */ /* 0x000fee0000004200 */
[----:B------:R-:W4:Y:S03]  /*1c630*/  MUFU.EX2 R61, R61 ;  /* 0x0000003d003d7308 */ /* 0x000f260000000800 */
[----:B---3--:R-:W-:Y:S01]  /*1c640*/  @!P6 FMUL R45, R45, R45 ;  /* 0x0000002d2d2de220 */ /* 0x008fe20000400000 */
[----:B------:R-:W-:Y:S01]  /*1c650*/  @!P3 FMUL R46, R46, R46 ;  /* 0x0000002e2e2eb220 */ /* 0x000fe20000400000 */
[----:B------:R-:W-:Y:S03]  /*1c660*/  FADD R53, R53, R52 ;  /* 0x0000003435357221 */ /* 0x000fe60000000000 */
[----:B------:R-:W-:Y:S01]  /*1c670*/  F2FP.BF16.F32.PACK_AB R28, R45, R44 ;  /* 0x0000002c2d1c723e */ /* 0x000fe200000010ff */
[----:B------:R-:W-:Y:S01]  /*1c680*/  FADD R55, R55, R54 ;  /* 0x0000003637377221 */ /* 0x000fe20000000000 */
[----:B------:R-:W3:Y:S01]  /*1c690*/  MUFU.EX2 R62, R62 ;  /* 0x0000003e003e7308 */ /* 0x000ee20000000800 */
[----:B--2---:R-:W-:Y:S01]  /*1c6a0*/  @!P2 FMUL R47, R47, R47 ;  /* 0x0000002f2f2fa220 */ /* 0x004fe20000400000 */
[----:B------:R-:W-:Y:S01]  /*1c6b0*/  FADD R56, R56, R53 ;  /* 0x0000003538387221 */ /* 0x000fe20000000000 */
[----:B------:R-:W-:Y:S03]  /*1c6c0*/  FADD R58, R58, R55 ;  /* 0x000000373a3a7221 */ /* 0x000fe60000000000 */
[----:B------:R-:W-:Y:S01]  /*1c6d0*/  F2FP.BF16.F32.PACK_AB R29, R47, R46 ;  /* 0x0000002e2f1d723e */ /* 0x000fe200000010ff */
[----:B------:R-:W-:Y:S03]  /*1c6e0*/  FADD R57, R57, R56 ;  /* 0x0000003839397221 */ /* 0x000fe60000000000 */
[----:B------:R-:W2:Y:S01]  /*1c6f0*/  MUFU.EX2 R237, R154 ;  /* 0x0000009a00ed7308 */ /* 0x000ea20000000800 */
[----:B----4-:R-:W-:Y:S01]  /*1c700*/  @!P4 FMUL R61, R61, R61 ;  /* 0x0000003d3d3dc220 */ /* 0x010fe20000400000 */
[----:B------:R-:W-:Y:S01]  /*1c710*/  FADD R59, R59, R58 ;  /* 0x0000003a3b3b7221 */ /* 0x000fe20000000000 */
[----:B------:R-:W-:Y:S03]  /*1c720*/  FADD R44, R44, R57 ;  /* 0x000000392c2c7221 */ /* 0x000fe60000000000 */
[----:B------:R-:W-:Y:S01]  /*1c730*/  F2FP.BF16.F32.PACK_AB R30, R61, R60 ;  /* 0x0000003c3d1e723e */ /* 0x000fe200000010ff */
[----:B------:R-:W-:Y:S01]  /*1c740*/  FADD R46, R46, R59 ;  /* 0x0000003b2e2e7221 */ /* 0x000fe20000000000 */
[----:B------:R-:W-:Y:S01]  /*1c750*/  FADD R45, R45, R44 ;  /* 0x0000002c2d2d7221 */ /* 0x000fe20000000000 */
[----:B---3--:R-:W-:Y:S02]  /*1c760*/  @!P1 FMUL R62, R62, R62 ;  /* 0x0000003e3e3e9220 */ /* 0x008fe40000400000 */
[----:B------:R-:W-:Y:S01]  /*1c770*/  FADD R47, R47, R46 ;  /* 0x0000002e2f2f7221 */ /* 0x000fe20000000000 */
[----:B------:R-:W-:Y:S04]  /*1c780*/  FADD R60, R60, R45 ;  /* 0x0000002d3c3c7221 */ /* 0x000fe80000000000 */
[----:B------:R-:W-:Y:S01]  /*1c790*/  FADD R239, R61, R60 ;  /* 0x0000003c3def7221 */ /* 0x000fe20000000000 */
[----:B--2---:R-:W-:Y:S01]  /*1c7a0*/  @!P0 FMUL R237, R237, R237 ;  /* 0x000000ededed8220 */ /* 0x004fe20000400000 */
[C---:B------:R-:W-:Y:S02]  /*1c7b0*/  ISETP.GT.AND P0, PT, R235.reuse, RZ, PT ;  /* 0x000000ffeb00720c */ /* 0x040fe40003f04270 */
[----:B------:R-:W-:Y:S02]  /*1c7c0*/  IADD3 R235, R235, -0x1, RZ ;  /* 0xffffffffebeb7810 */ /* 0x000fe40007ffe0ff */
[C---:B------:R-:W-:Y:S01]  /*1c7d0*/  F2FP.BF16.F32.PACK_AB R31, R237.reuse, R62 ;  /* 0x0000003eed1f723e */ /* 0x040fe200000010ff */
[----:B------:R-:W-:Y:S04]  /*1c7e0*/  FADD R62, R62, R47 ;  /* 0x0000002f3e3e7221 */ /* 0x000fe80000000000 */
[----:B------:R-:W-:Y:S02]  /*1c7f0*/  FADD R237, R237, R62 ;  /* 0x0000003eeded7221 */ /* 0x000fe40000000000 */
[C---:B------:R-:W-:Y:S01]  /*1c800*/  HMMA.16816.F32.BF16 R128, R28.reuse, R32, R8 ;  /* 0x000000201c80723c */ /* 0x040fe20000041808 */
[----:B------:R-:W2:Y:S05]  /*1c810*/  LDSM.16.MT88.4 R8, [R215+0x13800] ;  /* 0x01380000d708783b */ /* 0x000eaa0000004200 */
[C---:B------:R-:W-:Y:S06]  /*1c820*/  HMMA.16816.F32.BF16 R68, R28.reuse, R34, R68 ;  /* 0x000000221c44723c */ /* 0x040fec0000041844 */
[C---:B-1----:R-:W-:Y:S06]  /*1c830*/  HMMA.16816.F32.BF16 R72, R28.reuse, R36, R72 ;  /* 0x000000241c48723c */ /* 0x042fec0000041848 */
[C---:B------:R-:W-:Y:S06]  /*1c840*/  HMMA.16816.F32.BF16 R76, R28.reuse, R38, R76 ;  /* 0x000000261c4c723c */ /* 0x040fec000004184c */
[C---:B------:R-:W-:Y:S06]  /*1c850*/  HMMA.16816.F32.BF16 R80, R28.reuse, R40, R80 ;  /* 0x000000281c50723c */ /* 0x040fec0000041850 */
[C---:B------:R-:W-:Y:S06]  /*1c860*/  HMMA.16816.F32.BF16 R84, R28.reuse, R42, R84 ;  /* 0x0000002a1c54723c */ /* 0x040fec0000041854 */
[C---:B------:R-:W-:Y:S06]  /*1c870*/  HMMA.16816.F32.BF16 R88, R28.reuse, R124, R88 ;  /* 0x0000007c1c58723c */ /* 0x040fec0000041858 */
[C---:B------:R-:W-:Y:S01]  /*1c880*/  HMMA.16816.F32.BF16 R124, R28.reuse, R126, R12 ;  /* 0x0000007e1c7c723c */ /* 0x040fe2000004180c */
[----:B------:R-:W1:Y:S05]  /*1c890*/  LDSM.16.MT88.4 R12, [R211+0x13800] ;  /* 0x01380000d30c783b */ /* 0x000e6a0000004200 */
[C---:B--2---:R-:W-:Y:S06]  /*1c8a0*/  HMMA.16816.F32.BF16 R92, R28.reuse, R8, R92 ;  /* 0x000000081c5c723c */ /* 0x044fec000004185c */
[C---:B------:R-:W-:Y:S06]  /*1c8b0*/  HMMA.16816.F32.BF16 R96, R28.reuse, R10, R96 ;  /* 0x0000000a1c60723c */ /* 0x040fec0000041860 */
[C---:B------:R-:W-:Y:S06]  /*1c8c0*/  HMMA.16816.F32.BF16 R100, R28.reuse, R120, R100 ;  /* 0x000000781c64723c */ /* 0x040fec0000041864 */
[C---:B------:R-:W-:Y:S06]  /*1c8d0*/  HMMA.16816.F32.BF16 R120, R28.reuse, R122, R16 ;  /* 0x0000007a1c78723c */ /* 0x040fec0000041810 */
[C---:B------:R-:W-:Y:S06]  /*1c8e0*/  HMMA.16816.F32.BF16 R104, R28.reuse, R20, R104 ;  /* 0x000000141c68723c */ /* 0x040fec0000041868 */
[C---:B------:R-:W-:Y:S06]  /*1c8f0*/  HMMA.16816.F32.BF16 R108, R28.reuse, R22, R108 ;  /* 0x000000161c6c723c */ /* 0x040fec000004186c */
[C---:B-1----:R-:W-:Y:S06]  /*1c900*/  HMMA.16816.F32.BF16 R112, R28.reuse, R12, R112 ;  /* 0x0000000c1c70723c */ /* 0x042fec0000041870 */
[----:B------:R-:W-:Y:S01]  /*1c910*/  HMMA.16816.F32.BF16 R116, R28, R14, R116 ;  /* 0x0000000e1c74723c */ /* 0x000fe20000041874 */
[----:B------:R-:W-:Y:S01]  /*1c920*/  @!UPT UIADD3 URZ, URZ, URZ, URZ ;  /* 0x0000003f3f3ff290 */ /* 0x000fe2000fffe03f */
[----:B------:R-:W-:Y:S11]  /*1c930*/  @!UPT UIADD3 URZ, URZ, URZ, URZ ;  /* 0x0000003f3f3ff290 */ /* 0x000ff6000fffe03f */
[----:B------:R-:W-:Y:S11]  /*1c940*/  @P0 BRA `(.L_x_2768) ;  /* 0xffffffb0008c0947 */ /* 0x000ff6000383ffff */
.L_x_2764:
        /* <DEDUP_REMOVED lines=21> */
[----:B------:R-:W-:Y:S05]  /*1caa0*/  CALL.REL.NOINC `($__internal_25_$__cuda_sm20_rcp_rn_f32_slowpath) ;  /* 0x0000001400987944 */ /* 0x000fea0003c00000 */
[----:B------:R-:W-:Y:S01]  /*1cab0*/  MOV R0, R2 ;  /* 0x0000000200007202 */ /* 0x000fe20000000f00 */
[----:B------:R-:W-:Y:S05]  /*1cac0*/  BRA `(.L_x_2773) ;  /* 0x0000000000107947 */ /* 0x000fea0003800000 */
.L_x_2772:
[----:B------:R-:W1:Y:S02]  /*1cad0*/  MUFU.RCP R2, R7 ;  /* 0x0000000700027308 */ /* 0x000e640000001000 */
[----:B-1----:R-:W-:-:S04]  /*1cae0*/  FFMA R0, R7, R2, -1 ;  /* 0xbf80000007007423 */ /* 0x002fc80000000002 */
[----:B------:R-:W-:-:S04]  /*1caf0*/  FADD.FTZ R0, -R0, -RZ ;  /* 0x800000ff00007221 */ /* 0x000fc80000010100 */
[----:B------:R-:W-:-:S07]  /*1cb00*/  FFMA R0, R2, R0, R2 ;  /* 0x0000000002007223 */ /* 0x000fce0000000002 */
.L_x_2773:
[----:B------:R-:W-:Y:S05]  /*1cb10*/  BSYNC B1 ;  /* 0x0000000000017941 */ /* 0x000fea0003800000 */
.L_x_2771:
[----:B------:R-:W-:Y:S01]  /*1cb20*/  FSETP.GEU.AND P0, PT, |R7|, 1.175494350822287508e-38, PT ;  /* 0x008000000700780b */ /* 0x000fe20003f0e200 */
[----:B------:R-:W-:-:S12]  /*1cb30*/  ULDC UR4, c[0x0][0x2e8] ;  /* 0x0000ba0000047ab9 */ /* 0x000fd80000000800 */
[----:B------:R-:W-:-:S04]  /*1cb40*/  @!P0 FMUL R7, R7, 16777216 ;  /* 0x4b80000007078820 */ /* 0x000fc80000400000 */
[----:B------:R-:W1:Y:S02]  /*1cb50*/  MUFU.LG2 R10, R7 ;  /* 0x00000007000a7308 */ /* 0x000e640000000c00 */
[----:B-1----:R-:W-:-:S04]  /*1cb60*/  @!P0 FADD R10, R10, -24 ;  /* 0xc1c000000a0a8421 */ /* 0x002fc80000000000 */
[----:B------:R-:W-:-:S04]  /*1cb70*/  FMUL R10, R10, 0.69314718246459960938 ;  /* 0x3f3172180a0a7820 */ /* 0x000fc80000400000 */
[----:B------:R-:W-:-:S07]  /*1cb80*/  FFMA R10, R149, UR4, R10 ;  /* 0x00000004950a7c23 */ /* 0x000fce000800000a */
.L_x_2770:
[----:B------:R-:W-:Y:S05]  /*1cb90*/  BSYNC B2 ;  /* 0x0000000000027941 */ /* 0x000fea0003800000 */
.L_x_2769:
        /* <DEDUP_REMOVED lines=42> */
[----:B------:R-:W-:Y:S05]  /*1ce40*/  CALL.REL.NOINC `($__internal_25_$__cuda_sm20_rcp_rn_f32_slowpath) ;  /* 0x0000001000b07944 */ /* 0x000fea0003c00000 */
[----:B------:R-:W-:Y:S05]  /*1ce50*/  BRA `(.L_x_2778) ;  /* 0x0000000000107947 */ /* 0x000fea0003800000 */
.L_x_2777:
[----:B------:R-:W1:Y:S02]  /*1ce60*/  MUFU.RCP R3, R14 ;  /* 0x0000000e00037308 */ /* 0x000e640000001000 */
[----:B-1----:R-:W-:-:S04]  /*1ce70*/  FFMA R0, R14, R3, -1 ;  /* 0xbf8000000e007423 */ /* 0x002fc80000000003 */
[----:B------:R-:W-:-:S04]  /*1ce80*/  FADD.FTZ R0, -R0, -RZ ;  /* 0x800000ff00007221 */ /* 0x000fc80000010100 */
[----:B------:R-:W-:-:S07]  /*1ce90*/  FFMA R2, R3, R0, R3 ;  /* 0x0000000003027223 */ /* 0x000fce0000000003 */
.L_x_2778:
[----:B------:R-:W-:Y:S05]  /*1cea0*/  BSYNC B1 ;  /* 0x0000000000017941 */ /* 0x000fea0003800000 */
.L_x_2776:
        /* <DEDUP_REMOVED lines=8> */
.L_x_2775:
[----:B------:R-:W-:Y:S05]  /*1cf30*/  BSYNC B2 ;  /* 0x0000000000027941 */ /* 0x000fea0003800000 */
.L_x_2774:
        /* <DEDUP_REMOVED lines=74> */
[----:B------:R-:W-:Y:S01]  /*1d3e0*/  LEA R7, R6, UR4, 0x1 ;  /* 0x0000000406077c11 */ /* 0x000fe2000f8e08ff */
[----:B------:R-:W-:Y:S01]  /*1d3f0*/  ULDC.U8 UR4, c[0x0][0x3d8] ;  /* 0x0000f60000047ab9 */ /* 0x000fe20000000000 */
[----:B------:R-:W-:Y:S01]  /*1d400*/  SEL R6, R5, 0xffffffe0, !P1 ;  /* 0xffffffe005067807 */ /* 0x000fe20004800000 */
[----:B------:R-:W-:Y:S01]  /*1d410*/  IMAD.MOV.U32 R5, RZ, RZ, 0x40 ;  /* 0x00000040ff057424 */ /* 0x000fe200078e00ff */
[----:B------:R-:W-:Y:S01]  /*1d420*/  F2FP.BF16.F32.PACK_AB R96, R97, R96 ;  /* 0x000000606160723e */ /* 0x000fe200000010ff */
[C---:B------:R-:W-:Y:S01]  /*1d430*/  VIADD R9, R7.reuse, 0xfffffff0 ;  /* 0xfffffff007097836 */ /* 0x040fe20000000000 */
[----:B------:R1:W-:Y:S01]  /*1d440*/  STS [R7], R128 ;  /* 0x0000008007007388 */ /* 0x0003e20000000800 */
[----:B------:R-:W-:Y:S01]  /*1d450*/  @P0 VIADD R9, R7, 0x10 ;  /* 0x0000001007090836 */ /* 0x000fe20000000000 */
[----:B------:R-:W-:Y:S01]  /*1d460*/  SEL R8, R5, 0xffffffc0, !P2 ;  /* 0xffffffc005087807 */ /* 0x000fe20005000000 */
[----:B------:R-:W-:Y:S01]  /*1d470*/  IMAD.IADD R11, R7, 0x1, R6 ;  /* 0x00000001070b7824 */ /* 0x000fe200078e0206 */
[----:B------:R1:W-:Y:S01]  /*1d480*/  STS [R7+0x400], R130 ;  /* 0x0004008207007388 */ /* 0x0003e20000000800 */
[--C-:B------:R-:W-:Y:S01]  /*1d490*/  IMAD.IADD R5, R6, 0x1, R9.reuse ;  /* 0x0000000106057824 */ /* 0x100fe200078e0209 */
[----:B------:R-:W-:Y:S01]  /*1d4a0*/  F2FP.BF16.F32.PACK_AB R98, R99, R98 ;  /* 0x000000626362723e */ /* 0x000fe200000010ff */
[--C-:B------:R-:W-:Y:S01]  /*1d4b0*/  IMAD.IADD R15, R7, 0x1, R8.reuse ;  /* 0x00000001070f7824 */ /* 0x100fe200078e0208 */
[----:B------:R1:W-:Y:S01]  /*1d4c0*/  STS [R9], R68 ;  /* 0x0000004409007388 */ /* 0x0003e20000000800 */
[----:B------:R-:W-:Y:S01]  /*1d4d0*/  IMAD.IADD R17, R8, 0x1, R9 ;  /* 0x0000000108117824 */ /* 0x000fe200078e0209 */
[----:B------:R-:W-:Y:S01]  /*1d4e0*/  F2FP.BF16.F32.PACK_AB R100, R101, R100 ;  /* 0x000000646564723e */ /* 0x000fe200000010ff */
[--C-:B------:R-:W-:Y:S01]  /*1d4f0*/  IMAD.IADD R19, R11, 0x1, R8.reuse ;  /* 0x000000010b137824 */ /* 0x100fe200078e0208 */
[----:B------:R1:W-:Y:S01]  /*1d500*/  STS [R9+0x400], R70 ;  /* 0x0004004609007388 */ /* 0x0003e20000000800 */
[----:B------:R-:W-:Y:S01]  /*1d510*/  IMAD.IADD R21, R5, 0x1, R8 ;  /* 0x0000000105157824 */ /* 0x000fe200078e0208 */
[----:B------:R-:W-:-:S02]  /*1d520*/  F2FP.BF16.F32.PACK_AB R102, R103, R102 ;  /* 0x000000666766723e */ /* 0x000fc400000010ff */
[----:B------:R1:W-:Y:S01]  /*1d530*/  STS [R11], R72 ;  /* 0x000000480b007388 */ /* 0x0003e20000000800 */
[----:B------:R-:W-:Y:S02]  /*1d540*/  F2FP.BF16.F32.PACK_AB R120, R121, R120 ;  /* 0x000000787978723e */ /* 0x000fe400000010ff */
[----:B------:R-:W-:Y:S01]  /*1d550*/  F2FP.BF16.F32.PACK_AB R122, R123, R122 ;  /* 0x0000007a7b7a723e */ /* 0x000fe200000010ff */
[----:B------:R1:W-:Y:S01]  /*1d560*/  STS [R11+0x400], R74 ;  /* 0x0004004a0b007388 */ /* 0x0003e20000000800 */
[----:B------:R-:W-:Y:S02]  /*1d570*/  F2FP.BF16.F32.PACK_AB R104, R105, R104 ;  /* 0x000000686968723e */ /* 0x000fe400000010ff */
[----:B------:R-:W-:Y:S01]  /*1d580*/  F2FP.BF16.F32.PACK_AB R106, R107, R106 ;  /* 0x0000006a6b6a723e */ /* 0x000fe200000010ff */
[----:B------:R1:W-:Y:S01]  /*1d590*/  STS [R5], R76 ;  /* 0x0000004c05007388 */ /* 0x0003e20000000800 */
[----:B------:R-:W-:Y:S02]  /*1d5a0*/  F2FP.BF16.F32.PACK_AB R108, R109, R108 ;  /* 0x0000006c6d6c723e */ /* 0x000fe400000010ff */
        /* <DEDUP_REMOVED lines=8> */
[----:B------:R-:W-:-:S03]  /*1d630*/  ISETP.NE.AND P0, PT, RZ, UR4, PT ;  /* 0x00000004ff007c0c */ /* 0x000fc6000bf05270 */
        /* <DEDUP_REMOVED lines=23> */
[----:B-1----:R-:W1:Y:S01]  /*1d7b0*/  S2R R17, SR_CTAID.Y ;  /* 0x0000000000117919 */ /* 0x002e620000002600 */
[----:B------:R-:W1:Y:S01]  /*1d7c0*/  LDC R6, c[0x0][0x2c4] ;  /* 0x0000b100ff067b82 */ /* 0x000e620000000800 */
[----:B------:R-:W-:Y:S01]  /*1d7d0*/  ISETP.NE.AND P0, PT, R227, -0x1, PT ;  /* 0xffffffffe300780c */ /* 0x000fe20003f05270 */
[----:B------:R-:W2:Y:S06]  /*1d7e0*/  S2R R24, SR_CTAID.Z ;  /* 0x0000000000187919 */ /* 0x000eac0000002700 */
[----:B------:R-:W2:Y:S01]  /*1d7f0*/  LDC R9, c[0x0][0x2e4] ;  /* 0x0000b900ff097b82 */ /* 0x000ea20000000800 */
[----:B-1----:R-:W-:-:S05]  /*1d800*/  IMAD R6, R17, R6, RZ ;  /* 0x0000000611067224 */ /* 0x002fca00078e02ff */
[----:B------:R-:W-:-:S05]  /*1d810*/  SEL R5, R6, R227, !P0 ;  /* 0x000000e306057207 */ /* 0x000fca0004000000 */
[----:B--2---:R-:W-:Y:S01]  /*1d820*/  IMAD R9, R24, R9, R5 ;  /* 0x0000000918097224 */ /* 0x004fe200078e0205 */
[----:B------:R-:W-:Y:S06]  /*1d830*/  BRA `(.L_x_2780) ;  /* 0x0000000000187947 */ /* 0x000fec0003800000 */
.L_x_2779:
[----:B------:R-:W2:Y:S01]  /*1d840*/  S2R R24, SR_CTAID.Z ;  /* 0x0000000000187919 */ /* 0x000ea20000002700 */
[----:B-1----:R-:W2:Y:S01]  /*1d850*/  LDC R5, c[0x0][0x270] ;  /* 0x00009c00ff057b82 */ /* 0x002ea20000000800 */
[----:B------:R-:W2:Y:S07]  /*1d860*/  S2R R17, SR_CTAID.Y ;  /* 0x0000000000117919 */ /* 0x000eae0000002600 */
[----:B------:R-:W1:Y:S01]  /*1d870*/  LDC R9, c[0x0][0x2c4] ;  /* 0x0000b100ff097b82 */ /* 0x000e620000000800 */
[----:B--2---:R-:W-:-:S04]  /*1d880*/  IMAD R6, R17, R5, R24 ;  /* 0x0000000511067224 */ /* 0x004fc800078e0218 */
[----:B-1----:R-:W-:-:S07]  /*1d890*/  IMAD R9, R6, R9, RZ ;  /* 0x0000000906097224 */ /* 0x002fce00078e02ff */
.L_x_2780:
        /* <DEDUP_REMOVED lines=15> */
[----:B------:R-:W-:Y:S01]  /*1d990*/  VIADD R7, R6, 0x8 ;  /* 0x0000000806077836 */ /* 0x000fe20000000000 */
[----:B------:R-:W-:Y:S01]  /*1d9a0*/  ULDC.64 UR4, c[0x0][0x2b0] ;  /* 0x0000ac0000047ab9 */ /* 0x000fe20000000a00 */
[C---:B-1----:R-:W-:Y:S02]  /*1d9b0*/  IMAD R9, R2.reuse, 0x40, R9 ;  /* 0x0000004002097824 */ /* 0x042fe400078e0209 */
[----:B------:R-:W-:-:S03]  /*1d9c0*/  IMAD R2, R2, -0x40, R226 ;  /* 0xffffffc002027824 */ /* 0x000fc600078e02e2 */
[----:B------:R-:W-:Y:S02]  /*1d9d0*/  SHF.R.S32.HI R5, RZ, 0x1f, R9 ;  /* 0x0000001fff057819 */ /* 0x000fe40000011409 */
[C---:B------:R-:W-:Y:S02]  /*1d9e0*/  IADD3 R4, P0, R6.reuse, R9, RZ ;  /* 0x0000000906047210 */ /* 0x040fe40007f1e0ff */
[-C--:B------:R-:W-:Y:S02]  /*1d9f0*/  ISETP.GE.AND P1, PT, R7, R2.reuse, PT ;  /* 0x000000020700720c */ /* 0x080fe40003f26270 */
[C---:B------:R-:W-:Y:S02]  /*1da00*/  ISETP.GE.AND P2, PT, R6.reuse, R2, PT ;  /* 0x000000020600720c */ /* 0x040fe40003f46270 */
[----:B------:R-:W-:Y:S02]  /*1da10*/  LEA.HI.X.SX32 R5, R6, R5, 0x1, P0 ;  /* 0x0000000506057211 */ /* 0x000fe400000f0eff */
[----:B------:R-:W-:-:S04]  /*1da20*/  LEA R6, P0, R4, UR4, 0x2 ;  /* 0x0000000404067c11 */ /* 0x000fc8000f8010ff */
[----:B------:R-:W-:-:S05]  /*1da30*/  LEA.HI.X R7, R4, UR5, R5, 0x2, P0 ;  /* 0x0000000504077c11 */ /* 0x000fca00080f1405 */
[----:B------:R1:W-:Y:S04]  /*1da40*/  @!P2 STG.E desc[UR6][R6.64], R10 ;  /* 0x0000000a0600a986 */ /* 0x0003e8000c101906 */
[----:B------:R1:W-:Y:S02]  /*1da50*/  @!P1 STG.E desc[UR6][R6.64+0x20], R13 ;  /* 0x0000200d06009986 */ /* 0x0003e4000c101906 */
.L_x_2782:
[----:B------:R-:W-:Y:S05]  /*1da60*/  BSYNC B0 ;  /* 0x0000000000007941 */ /* 0x000fea0003800000 */
.L_x_2781:
[----:B------:R-:W2:Y:S01]  /*1da70*/  S2UR UR5, SR_CTAID.X ;  /* 0x00000000000579c3 */ /* 0x000ea20000002500 */
[----:B------:R-:W-:Y:S01]  /*1da80*/  LEA.HI R3, R3, R0, RZ, 0x3 ;  /* 0x0000000003037211 */ /* 0x000fe200078f18ff */
[----:B-1----:R1:W3:Y:S01]  /*1da90*/  LDS.128 R8, [R233+0x1800] ;  /* 0x00180000e9087984 */ /* 0x0022e20000000c00 */
[----:B------:R-:W-:Y:S01]  /*1daa0*/  ISETP.NE.AND P0, PT, R227, -0x1, PT ;  /* 0xffffffffe300780c */ /* 0x000fe20003f05270 */
[----:B------:R-:W-:Y:S01]  /*1dab0*/  BSSY B0, `(.L_x_2783) ;  /* 0x0000032000007945 */ /* 0x000fe20003800000 */
[----:B------:R-:W-:Y:S01]  /*1dac0*/  LOP3.LUT R3, R3, 0xfffffff8, RZ, 0xc0, !PT ;  /* 0xfffffff803037812 */ /* 0x000fe200078ec0ff */
[----:B------:R1:W4:Y:S02]  /*1dad0*/  LDS.128 R12, [R233+0x3800] ;  /* 0x00380000e90c7984 */ /* 0x0003240000000c00 */
[----:B------:R-:W5:Y:S02]  /*1dae0*/  LDC.64 R4, c[0x0][0x290] ;  /* 0x0000a400ff047b82 */ /* 0x000f640000000a00 */
[----:B------:R-:W-:Y:S01]  /*1daf0*/  IMAD.IADD R2, R0, 0x1, -R3 ;  /* 0x0000000100027824 */ /* 0x000fe200078e0a03 */
[----:B------:R-:W-:Y:S01]  /*1db00*/  SHF.R.S32.HI R3, RZ, 0x1f, R17 ;  /* 0x0000001fff037819 */ /* 0x000fe20000011411 */
[----:B------:R-:W-:-:S02]  /*1db10*/  VIADD R0, R228, 0x10 ;  /* 0x00000010e4007836 */ /* 0x000fc40000000000 */
[----:B------:R-:W-:Y:S02]  /*1db20*/  IMAD.SHL.U32 R2, R2, 0x8, RZ ;  /* 0x0000000802027824 */ /* 0x000fe400078e00ff */
[----:B------:R-:W1:Y:S01]  /*1db30*/  LDC.64 R6, c[0x0][0x298] ;  /* 0x0000a600ff067b82 */ /* 0x000e620000000a00 */
[----:B--2---:R-:W-:-:S04]  /*1db40*/  USHF.L.U32 UR5, UR5, 0x6, URZ ;  /* 0x0000000605057899 */ /* 0x004fc8000800063f */
[----:B------:R-:W-:Y:S02]  /*1db50*/  USHF.R.S32.HI UR4, URZ, 0x1f, UR5 ;  /* 0x0000001f3f047899 */ /* 0x000fe40008011405 */
[----:B------:R-:W-:Y:S01]  /*1db60*/  IADD3 R19, R226, -UR5, RZ ;  /* 0x80000005e2137c10 */ /* 0x000fe2000fffe0ff */
[----:B-----5:R-:W-:-:S03]  /*1db70*/  IMAD.WIDE.U32 R26, R17, R4, RZ ;  /* 0x00000004111a7225 */ /* 0x020fc600078e00ff */
[----:B------:R-:W-:Y:S01]  /*1db80*/  ISETP.GE.AND P3, PT, R0, R19, PT ;  /* 0x000000130000720c */ /* 0x000fe20003f66270 */
[----:B------:R-:W-:Y:S01]  /*1db90*/  IMAD R0, R3, R4, RZ ;  /* 0x0000000403007224 */ /* 0x000fe200078e02ff */
[----:B------:R-:W-:Y:S02]  /*1dba0*/  SHF.R.S32.HI R3, RZ, 0x1f, R2 ;  /* 0x0000001fff037819 */ /* 0x000fe40000011402 */
[----:B------:R-:W-:Y:S01]  /*1dbb0*/  SHF.R.S32.HI R4, RZ, 0x1f, R24 ;  /* 0x0000001fff047819 */ /* 0x000fe20000011418 */
[----:B-1----:R-:W-:-:S04]  /*1dbc0*/  IMAD.WIDE.U32 R20, R227, R6, RZ ;  /* 0x00000006e3147225 */ /* 0x002fc800078e00ff */
[----:B------:R-:W-:Y:S01]  /*1dbd0*/  IMAD R5, R17, R5, R0 ;  /* 0x0000000511057224 */ /* 0x000fe200078e0200 */
[----:B------:R-:W-:Y:S01]  /*1dbe0*/  SEL R0, R26, R20, !P0 ;  /* 0x000000141a007207 */ /* 0x000fe20004000000 */
[----:B------:R-:W-:-:S04]  /*1dbf0*/  IMAD.WIDE.U32 R22, R6, UR5, R2 ;  /* 0x0000000506167c25 */ /* 0x000fc8000f8e0002 */
[----:B------:R-:W-:Y:S02]  /*1dc00*/  IMAD R2, R6, UR4, RZ ;  /* 0x0000000406027c24 */ /* 0x000fe4000f8e02ff */
[----:B------:R-:W-:Y:S01]  /*1dc10*/  IMAD R16, R227, R7, R21 ;  /* 0x00000007e3107224 */ /* 0x000fe200078e0215 */
[----:B------:R-:W-:Y:S01]  /*1dc20*/  @!P0 IADD3 R16, R27, R5, RZ ;  /* 0x000000051b108210 */ /* 0x000fe20007ffe0ff */
[----:B------:R-:W-:Y:S01]  /*1dc30*/  IMAD R3, R7, UR5, R2 ;  /* 0x0000000507037c24 */ /* 0x000fe2000f8e0202 */
[----:B------:R-:W-:Y:S01]  /*1dc40*/  IADD3 R20, P0, R0, R22, RZ ;  /* 0x0000001600147210 */ /* 0x000fe20007f1e0ff */
[----:B------:R-:W-:Y:S01]  /*1dc50*/  ULDC.64 UR4, c[0x0][0x2a0] ;  /* 0x0000a80000047ab9 */ /* 0x000fe20000000a00 */
[C---:B------:R-:W-:Y:S01]  /*1dc60*/  VIADD R2, R228.reuse, 0x20 ;  /* 0x00000020e4027836 */ /* 0x040fe20000000000 */
[----:B------:R-:W-:Y:S01]  /*1dc70*/  IADD3 R0, R228, 0x30, RZ ;  /* 0x00000030e4007810 */ /* 0x000fe20007ffe0ff */
[----:B------:R-:W-:Y:S01]  /*1dc80*/  IMAD R27, R4, UR4, RZ ;  /* 0x00000004041b7c24 */ /* 0x000fe2000f8e02ff */
[----:B------:R-:W-:-:S02]  /*1dc90*/  IADD3.X R21, R16, R3, R23, P0, !PT ;  /* 0x0000000310157210 */ /* 0x000fc400007fe417 */
[-C--:B------:R-:W-:Y:S01]  /*1dca0*/  ISETP.GE.AND P2, PT, R2, R19.reuse, PT ;  /* 0x000000130200720c */ /* 0x080fe20003f46270 */
[----:B------:R-:W-:Y:S01]  /*1dcb0*/  IMAD R27, R24, UR5, R27 ;  /* 0x00000005181b7c24 */ /* 0x000fe2000f8e021b */
[-C--:B------:R-:W-:Y:S01]  /*1dcc0*/  ISETP.GE.AND P1, PT, R0, R19.reuse, PT ;  /* 0x000000130000720c */ /* 0x080fe20003f26270 */
[----:B------:R-:W-:Y:S01]  /*1dcd0*/  IMAD.WIDE.U32 R24, R24, UR4, R20 ;  /* 0x0000000418187c25 */ /* 0x000fe2000f8e0014 */
[----:B------:R-:W-:Y:S01]  /*1dce0*/  ISETP.GE.AND P0, PT, R228, R19, PT ;  /* 0x00000013e400720c */ /* 0x000fe20003f06270 */
[----:B------:R1:W2:Y:S02]  /*1dcf0*/  LDS.128 R20, [R233] ;  /* 0x00000000e9147984 */ /* 0x0002a40000000c00 */
[----:B------:R-:W-:Y:S02]  /*1dd00*/  IMAD.IADD R27, R27, 0x1, R25 ;  /* 0x000000011b1b7824 */ /* 0x000fe400078e0219 */
[----:B------:R1:W1:Y:S08]  /*1dd10*/  LDS.128 R16, [R233+0x2000] ;  /* 0x00200000e9107984 */ /* 0x0002700000000c00 */
[----:B---34-:R-:W-:Y:S05]  /*1dd20*/  @P0 BRA `(.L_x_2784) ;  /* 0x0000000000280947 */ /* 0x018fea0003800000 */
        /* <DEDUP_REMOVED lines=8> */
[----:B--2---:R3:W-:Y:S04]  /*1ddb0*/  STG.E.128 desc[UR6][R4.64], R20 ;  /* 0x0000001404007986 */ /* 0x0047e8000c101d06 */
[----:B-1----:R3:W-:Y:S02]  /*1ddc0*/  STG.E.128 desc[UR6][R4.64+0x80], R16 ;  /* 0x0000801004007986 */ /* 0x0027e4000c101d06 */
.L_x_2784:
[----:B------:R-:W-:Y:S05]  /*1ddd0*/  BSYNC B0 ;  /* 0x0000000000007941 */ /* 0x000fea0003800000 */
.L_x_2783:
[----:B--23--:R2:W3:Y:S01]  /*1dde0*/  LDS.128 R20, [R233+0x800] ;  /* 0x00080000e9147984 */ /* 0x00c4e20000000c00 */
[----:B------:R-:W-:Y:S03]  /*1ddf0*/  BSSY B0, `(.L_x_2785) ;  /* 0x0000010000007945 */ /* 0x000fe60003800000 */
[----:B-1----:R2:W1:Y:S01]  /*1de00*/  LDS.128 R16, [R233+0x2800] ;  /* 0x00280000e9107984 */ /* 0x0024620000000c00 */
        /* <DEDUP_REMOVED lines=12> */
[----:B---3--:R4:W-:Y:S04]  /*1ded0*/  STG.E.128 desc[UR6][R2.64], R20 ;  /* 0x0000001402007986 */ /* 0x0089e8000c101d06 */
[----:B-1----:R4:W-:Y:S02]  /*1dee0*/  STG.E.128 desc[UR6][R2.64+0x80], R16 ;  /* 0x0000801002007986 */ /* 0x0029e4000c101d06 */
.L_x_2786:
[----:B------:R-:W-:Y:S05]  /*1def0*/  BSYNC B0 ;  /* 0x0000000000007941 */ /* 0x000fea0003800000 */
.L_x_2785:
[----:B-1--4-:R1:W4:Y:S01]  /*1df00*/  LDS.128 R16, [R233+0x1000] ;  /* 0x00100000e9107984 */ /* 0x0123220000000c00 */
[----:B------:R-:W-:Y:S03]  /*1df10*/  BSSY B0, `(.L_x_2787) ;  /* 0x0000010000007945 */ /* 0x000fe60003800000 */
[----:B---3--:R1:W3:Y:S01]  /*1df20*/  LDS.128 R20, [R233+0x3000] ;  /* 0x00300000e9147984 */ /* 0x0082e20000000c00 */
        /* <DEDUP_REMOVED lines=13> */
[----:B---3--:R4:W-:Y:S02]  /*1e000*/  STG.E.128 desc[UR6][R2.64+0x80], R20 ;  /* 0x0000801402007986 */ /* 0x0089e4000c101d06 */
.L_x_2788:
[----:B------:R-:W-:Y:S05]  /*1e010*/  BSYNC B0 ;  /* 0x0000000000007941 */ /* 0x000fea0003800000 */
.L_x_2787:
        /* <DEDUP_REMOVED lines=15> */
        .weak           $__internal_25_$__cuda_sm20_rcp_rn_f32_slowpath
        .type           $__internal_25_$__cuda_sm20_rcp_rn_f32_slowpath,@function
        .size           $__internal_25_$__cuda_sm20_rcp_rn_f32_slowpath,(.L_x_3502 - $__internal_25_$__cuda_sm20_rcp_rn_f32_slowpath)
$__internal_25_$__cuda_sm20_rcp_rn_f32_slowpath:
        /* <DEDUP_REMOVED lines=15> */
.L_x_2790:
        /* <DEDUP_REMOVED lines=33> */
.L_x_2792:
[----:B------:R1:W2:Y:S02]  /*1e410*/  MUFU.RCP R2, R7 ;  /* 0x0000000700027308 */ /* 0x0002a40000001000 */
.L_x_2791:
[----:B------:R-:W-:Y:S05]  /*1e420*/  BSYNC B0 ;  /* 0x0000000000007941 */ /* 0x000fea0003800000 */
.L_x_2789:
[----:B------:R-:W-:Y:S02]  /*1e430*/  MOV R8, R6 ;  /* 0x0000000600087202 */ /* 0x000fe40000000f00 */
[----:B------:R-:W-:-:S04]  /*1e440*/  MOV R9, 0x0 ;  /* 0x0000000000097802 */ /* 0x000fc80000000f00 */
[----:B-12---:R-:W-:Y:S05]  /*1e450*/  RET.REL.NODEC R8 `(_ZN13pytorch_flash24flash_fwd_splitkv_kernelI23Flash_fwd_kernel_traitsILi128ELi64ELi128ELi4ELb0ELb0EN7cutlass10bfloat16_tE19Flash_kernel_traitsILi128ELi64ELi128ELi4ES3_EELb0ELb0ELb0ELb0ELb1ELb0ELb0ELb1EEEvNS_16Flash_fwd_paramsE) ;  /* 0xfffffe1808e87950 */ /* 0x006fea0003c3ffff */
.L_x_2793:
        /* <DEDUP_REMOVED lines=10> */
.L_x_3502:


//--------------------- .text._ZN13pytorch_flash24flash_fwd_splitkv_kernelI23Flash_fwd_kernel_traitsILi128ELi64ELi128ELi4ELb0ELb0EN7cutlass10bfloat16_tE19Flash_kernel_traitsILi128ELi64ELi128ELi4ES3_EELb0ELb0ELb0ELb1ELb1ELb0ELb1ELb0EEEvNS_16Flash_fwd_paramsE --------------------------
	.section	.text._ZN13pytorch_flash24flash_fwd_splitkv_kernelI23Flash_fwd_kernel_traitsILi128ELi64ELi128ELi4ELb0ELb0EN7cutlass10bfloat16_tE19Flash_kernel_traitsILi128ELi64ELi128ELi4ES3_EELb0ELb0ELb0ELb1ELb1ELb0ELb1ELb0EEEvNS_16Flash_fwd_paramsE,"ax",@progbits
	.sectionflags	@"SHF_BARRIERS=1"
	.align	128
        .global         _ZN13pytorch_flash24flash_fwd_splitkv_kernelI23Flash_fwd_kernel_traitsILi128ELi64ELi128ELi4ELb0ELb0EN7cutlass10bfloat16_tE19Flash_kernel_traitsILi128ELi64ELi128ELi4ES3_EELb0ELb0ELb0ELb1ELb1ELb0ELb1ELb0EEEvNS_16Flash_fwd_paramsE
        .type           _ZN13pytorch_flash24flash_fwd_splitkv_kernelI23Flash_fwd_kernel_traitsILi128ELi64ELi128ELi4ELb0ELb0EN7cutlass10bfloat16_tE19Flash_kernel_traitsILi128ELi64ELi128ELi4ES3_EELb0ELb0ELb0ELb1ELb1ELb0ELb1ELb0EEEvNS_16Flash_fwd_paramsE,@function
        .size           _ZN13pytorch_flash24flash_fwd_splitkv_kernelI23Flash_fwd_kernel_traitsILi128ELi64ELi128ELi4ELb0ELb0EN7cutlass10bfloat16_tE19Flash_kernel_traitsILi128ELi64ELi128ELi4ES3_EELb0ELb0ELb0ELb1ELb1ELb0ELb1ELb0EEEvNS_16Flash_fwd_paramsE,(.L_x_3503 - _ZN13pytorch_flash24flash_fwd_splitkv_kernelI23Flash_fwd_kernel_traitsILi128ELi64ELi128ELi4ELb0ELb0EN7cutlass10bfloat16_tE19Flash_kernel_traitsILi128ELi64ELi128ELi4ES3_EELb0ELb0ELb0ELb1ELb1ELb0ELb1ELb0EEEvNS_16Flash_fwd_paramsE)
        .other          _ZN13pytorch_flash24flash_fwd_splitkv_kernelI23Flash_fwd_kernel_traitsILi128ELi64ELi128ELi4ELb0ELb0EN7cutlass10bfloat16_tE19Flash_kernel_traitsILi128ELi64ELi128ELi4ES3_EELb0ELb0ELb0ELb1ELb1ELb0ELb1ELb0EEEvNS_16Flash_fwd_paramsE,@"STO_CUDA_ENTRY STV_DEFAULT"
_ZN13pytorch_flash24flash_fwd_splitkv_kernelI23Flash_fwd_kernel_traitsILi128ELi64ELi128ELi4ELb0ELb0EN7cutlass10bfloat16_tE19Flash_kernel_traitsILi128ELi64ELi128ELi4ES3_EELb0ELb0ELb0ELb1ELb1ELb0ELb1ELb0EEEvNS_16Flash_fwd_paramsE:
.text._ZN13pytorch_flash24flash_fwd_splitkv_kernelI23Flash_fwd_kernel_traitsILi128ELi64ELi128ELi4ELb0ELb0EN7cutlass10bfloat16_tE19Flash_kernel_traitsILi128ELi64ELi128ELi4ES3_EELb0ELb0ELb0ELb1ELb1ELb0ELb1ELb0EEEvNS_16Flash_fwd_paramsE:
[----:B------:R-:W1:Y:S08]  /*0000*/  LDC R1, c[0x0][0x28] ;  /* 0x00000a00ff017b82 */ /* 0x000e700000000800 */
[----:B------:R-:W2:Y:S01]  /*0010*/  LDC R7, c[0x0][0x270] ;  /* 0x00009c00ff077b82 */ /* 0x000ea20000000800 */
[----:B------:R-:W-:Y:S01]  /*0020*/  ULDC.64 UR16, c[0x0][0x208] ;  /* 0x0000820000107ab9 */ /* 0x000fe20000000a00 */
[----:B------:R-:W-:Y:S01]  /*0030*/  IMAD.MOV.U32 R19, RZ, RZ, RZ ;  /* 0x000000ffff137224 */ /* 0x000fe200078e00ff */
[----:B------:R-:W-:-:S05]  /*0040*/  ULDC UR5, c[0x0][0x2c4] ;  /* 0x0000b10000057ab9 */ /* 0x000fca0000000800 */
[----:B------:R-:W3:Y:S08]  /*0050*/  S2UR UR4, SR_CTAID.Z ;  /* 0x00000000000479c3 */ /* 0x000ef00000002700 */
[----:B------:R-:W4:Y:S01]  /*0060*/  LDC.64 R2, c[0x0][0x308] ;  /* 0x0000c200ff027b82 */ /* 0x000f220000000a00 */
[----:B--2---:R-:W2:Y:S01]  /*0070*/  I2F.U32.RP R6, R7 ;  /* 0x0000000700067306 */ /* 0x004ea20000209000 */
[----:B------:R-:W-:-:S06]  /*0080*/  ISETP.NE.U32.AND P1, PT, R7, RZ, PT ;  /* 0x000000ff0700720c */ /* 0x000fcc0003f25070 */
[----:B------:R-:W1:Y:S01]  /*0090*/  LDC.64 R4, c[0x0][0x300] ;  /* 0x0000c000ff047b82 */ /* 0x000e620000000a00 */
[----:B--2---:R-:W2:Y:S01]  /*00a0*/  MUFU.RCP R8, R6 ;  /* 0x0000000600087308 */ /* 0x004ea20000001000 */
[----:B----4-:R-:W-:-:S04]  /*00b0*/  ISETP.NE.U32.AND P3, PT, R2, RZ, PT ;  /* 0x000000ff0200720c */ /* 0x010fc80003f65070 */
[----:B------:R-:W-:Y:S02]  /*00c0*/  ISETP.NE.AND.EX P3, PT, R3, RZ, PT, P3 ;  /* 0x000000ff0300720c */ /* 0x000fe40003f65330 */
[----:B-1----:R-:W-:-:S04]  /*00d0*/  ISETP.NE.U32.AND P0, PT, R4, RZ, PT ;  /* 0x000000ff0400720c */ /* 0x002fc80003f05070 */
[----:B------:R-:W-:Y:S01]  /*00e0*/  ISETP.NE.AND.EX P0, PT, R5, RZ, PT, P0 ;  /* 0x000000ff0500720c */ /* 0x000fe20003f05300 */
[----:B--2---:R-:W-:-:S06]  /*00f0*/  VIADD R8, R8, 0xffffffe ;  /* 0x0ffffffe08087836 */ /* 0x004fcc0000000000 */
[----:B------:R-:W1:Y:S01]  /*0100*/  @P3 LDC.64 R2, c[0x0][0x308] ;  /* 0x0000c200ff023b82 */ /* 0x000e620000000a00 */
[----:B------:R-:W2:Y:S07]  /*0110*/  F2I.FTZ.U32.TRUNC.NTZ R9, R8 ;  /* 0x0000000800097305 */ /* 0x000eae000021f000 */
[----:B------:R-:W4:Y:S01]  /*0120*/  @P0 LDC.64 R4, c[0x0][0x300] ;  /* 0x0000c000ff040b82 */ /* 0x000f220000000a00 */
[----:B--2---:R-:W-:Y:S01]  /*0130*/  IMAD.MOV R0, RZ, RZ, -R9 ;  /* 0x000000ffff007224 */ /* 0x004fe200078e0a09 */
[----:B------:R-:W-:-:S03]  /*0140*/  MOV R8, RZ ;  /* 0x000000ff00087202 */ /* 0x000fc60000000f00 */
[----:B------:R-:W-:-:S04]  /*0150*/  IMAD R11, R0, R7, RZ ;  /* 0x00000007000b7224 */ /* 0x000fc800078e02ff */
[----:B------:R-:W-:-:S06]  /*0160*/  IMAD.HI.U32 R11, R9, R11, R8 ;  /* 0x0000000b090b7227 */ /* 0x000fcc00078e0008 */
[----:B---3--:R-:W-:-:S04]  /*0170*/  IMAD.HI.U32 R231, R11, UR4, RZ ;  /* 0x000000040be77c27 */ /* 0x008fc8000f8e00ff */
[----:B------:R-:W-:-:S04]  /*0180*/  IMAD.MOV R0, RZ, RZ, -R231 ;  /* 0x000000ffff007224 */ /* 0x000fc800078e0ae7 */
[----:B------:R-:W-:-:S05]  /*0190*/  IMAD R0, R7, R0, UR4 ;  /* 0x0000000407007e24 */ /* 0x000fca000f8e0200 */
[----:B------:R-:W-:-:S13]  /*01a0*/  ISETP.GE.U32.AND P4, PT, R0, R7, PT ;  /* 0x000000070000720c */ /* 0x000fda0003f86070 */
[----:B------:R-:W-:Y:S01]  /*01b0*/  @P4 IADD3 R0, R0, -R7, RZ ;  /* 0x8000000700004210 */ /* 0x000fe20007ffe0ff */
[----:B------:R-:W-:-:S03]  /*01c0*/  @P4 VIADD R231, R231, 0x1 ;  /* 0x00000001e7e74836 */ /* 0x000fc60000000000 */
[----:B------:R-:W-:-:S13]  /*01d0*/  ISETP.GE.U32.AND P2, PT, R0, R7, PT ;  /* 0x000000070000720c */ /* 0x000fda0003f46070 */
[----:B------:R-:W-:Y:S02]  /*01e0*/  @P2 IADD3 R231, R231, 0x1, RZ ;  /* 0x00000001e7e72810 */ /* 0x000fe40007ffe0ff */
[----:B------:R-:W-:-:S05]  /*01f0*/  @!P1 LOP3.LUT R231, RZ, R7, RZ, 0x33, !PT ;  /* 0x00000007ffe79212 */ /* 0x000fca00078e33ff */
[C---:B-1----:R-:W-:Y:S01]  /*0200*/  @P3 IMAD.WIDE R2, R231.reuse, 0x4, R2 ;  /* 0x00000004e7023825 */ /* 0x042fe200078e0202 */
[----:B------:R-:W1:Y:S03]  /*0210*/  S2R R11, SR_CTAID.X ;  /* 0x00000000000b7919 */ /* 0x000e660000002500 */
[----:B----4-:R-:W-:Y:S01]  /*0220*/  @P0 IMAD.WIDE R4, R231, 0x4, R4 ;  /* 0x00000004e7040825 */ /* 0x010fe200078e0204 */
[----:B------:R2:W5:Y:S04]  /*0230*/  @P3 LDG.E R16, desc[UR16][R2.64] ;  /* 0x0000001002103981 */ /* 0x000568000c1e1900 */
[----:B------:R2:W5:Y:S01]  /*0240*/  @P0 LDG.E R19, desc[UR16][R4.64] ;  /* 0x0000001004130981 */ /* 0x000562000c1e1900 */
[----:B------:R-:W-:-:S04]  /*0250*/  IMAD.MOV R10, RZ, RZ, -R231 ;  /* 0x000000ffff0a7224 */ /* 0x000fc800078e0ae7 */
[----:B------:R-:W-:Y:S01]  /*0260*/  IMAD R10, R7, R10, UR4 ;  /* 0x00000004070a7e24 */ /* 0x000fe2000f8e020a */
[----:B-1----:R-:W-:-:S04]  /*0270*/  SHF.L.U32 R8, R11, 0x6, RZ ;  /* 0x000000060b087819 */ /* 0x002fc800000006ff */
[----:B------:R-:W-:-:S13]  /*0280*/  ISETP.GE.AND P0, PT, R8, UR5, PT ;  /* 0x0000000508007c0c */ /* 0x000fda000bf06270 */
[----:B--2---:R-:W-:Y:S05]  /*0290*/  @P0 EXIT ;  /* 0x000000000000094d */ /* 0x004fea0003800000 */
[----:B------:R-:W1:Y:S01]  /*02a0*/  LDC R9, c[0x0][0x10] ;  /* 0x00000400ff097b82 */ /* 0x000e620000000800 */
[----:B------:R-:W2:Y:S01]  /*02b0*/  S2R R6, SR_CTAID.Y ;  /* 0x0000000000067919 */ /* 0x000ea20000002600 */
[----:B-----5:R-:W-:-:S06]  /*02c0*/  @P3 IMAD.IADD R16, R16, 0x1, -R19 ;  /* 0x0000000110103824 */ /* 0x020fcc00078e0a13 */
[----:B------:R-:W3:Y:S01]  /*02d0*/  LDC R3, c[0x0][0x2c8] ;  /* 0x0000b200ff037b82 */ /* 0x000ee20000000800 */
[----:B-1----:R-:W-:-:S04]  /*02e0*/  IABS R0, R9 ;  /* 0x0000000900007213 */ /* 0x002fc80000000000 */
[----:B------:R-:W1:Y:S01]  /*02f0*/  I2F.RP R2, R0 ;  /* 0x0000000000027306 */ /* 0x000e620000209400 */
[----:B---3--:R-:W-:-:S05]  /*0300*/  VIADD R3, R3, 0x7f ;  /* 0x0000007f03037836 */ /* 0x008fca0000000000 */
[----:B------:R-:W-:-:S04]  /*0310*/  SHF.R.S32.HI R14, RZ, 0x1f, R3 ;  /* 0x0000001fff0e7819 */ /* 0x000fc80000011403 */
[----:B------:R-:W-:Y:S01]  /*0320*/  LEA.HI R14, R14, R3, RZ, 0x7 ;  /* 0x000000030e0e7211 */ /* 0x000fe200078f38ff */
[----:B-1----:R-:W1:Y:S03]  /*0330*/  MUFU.RCP R12, R2 ;  /* 0x00000002000c7308 */ /* 0x002e660000001000 */
[----:B------:R-:W-:-:S05]  /*0340*/  LEA.HI.SX32 R14, R14, R9, 0x19 ;  /* 0x000000090e0e7211 */ /* 0x000fca00078fcaff */
[----:B------:R-:W-:Y:S02]  /*0350*/  VIADD R14, R14, 0xffffffff ;  /* 0xffffffff0e0e7836 */ /* 0x000fe40000000000 */
[----:B-1----:R-:W-:Y:S01]  /*0360*/  VIADD R12, R12, 0xffffffe ;  /* 0x0ffffffe0c0c7836 */ /* 0x002fe20000000000 */
[----:B------:R-:W-:-:S03]  /*0370*/  IABS R2, R9 ;  /* 0x0000000900027213 */ /* 0x000fc60000000000 */
[----:B------:R-:W1:Y:S02]  /*0380*/  F2I.FTZ.U32.TRUNC.NTZ R13, R12 ;  /* 0x0000000c000d7305 */ /* 0x000e64000021f000 */
[----:B------:R-:W-:Y:S02]  /*0390*/  IMAD.MOV R2, RZ, RZ, -R2 ;  /* 0x000000ffff027224 */ /* 0x000fe400078e0a02 */
[--C-:B-1----:R-:W-:Y:S02]  /*03a0*/  IMAD.MOV R3, RZ, RZ, -R13.reuse ;  /* 0x000000ffff037224 */ /* 0x102fe400078e0a0d */
[----:B------:R-:W-:Y:S02]  /*03b0*/  IMAD.MOV.U32 R12, RZ, RZ, RZ ;  /* 0x000000ffff0c7224 */ /* 0x000fe400078e00ff */
[----:B------:R-:W-:Y:S01]  /*03c0*/  IMAD R4, R3, R0, RZ ;  /* 0x0000000003047224 */ /* 0x000fe200078e02ff */
[----:B------:R-:W-:Y:S02]  /*03d0*/  IABS R3, R14 ;  /* 0x0000000e00037213 */ /* 0x000fe40000000000 */
[----:B------:R-:W-:Y:S01]  /*03e0*/  LOP3.LUT R14, R14, R9, RZ, 0x3c, !PT ;  /* 0x000000090e0e7212 */ /* 0x000fe200078e3cff */
[----:B------:R-:W-:-:S03]  /*03f0*/  IMAD.HI.U32 R4, R13, R4, R12 ;  /* 0x000000040d047227 */ /* 0x000fc600078e000c */
[----:B------:R-:W-:-:S03]  /*0400*/  ISETP.GE.AND P0, PT, R14, RZ, PT ;  /* 0x000000ff0e00720c */ /* 0x000fc60003f06270 */
[----:B------:R-:W-:Y:S02]  /*0410*/  IMAD.HI.U32 R12, R4, R3, RZ ;  /* 0x00000003040c7227 */ /* 0x000fe400078e00ff */
[----:B------:R-:W1:Y:S02]  /*0420*/  @!P3 LDC.64 R4, c[0x0][0x318] ;  /* 0x0000c600ff04bb82 */ /* 0x000e640000000a00 */
[----:B------:R-:W-:-:S05]  /*0430*/  IMAD R13, R12, R2, R3 ;  /* 0x000000020c0d7224 */ /* 0x000fca00078e0203 */
[----:B------:R-:W-:Y:S01]  /*0440*/  ISETP.GT.U32.AND P1, PT, R0, R13, PT ;  /* 0x0000000d0000720c */ /* 0x000fe20003f24070 */
[----:B------:R-:W3:-:S12]  /*0450*/  @!P3 LDC.64 R2, c[0x0][0x2c8] ;  /* 0x0000b200ff02bb82 */ /* 0x000ed80000000a00 */
[----:B------:R-:W-:Y:S02]  /*0460*/  @!P1 IMAD.IADD R13, R13, 0x1, -R0 ;  /* 0x000000010d0d9824 */ /* 0x000fe400078e0a00 */
[----:B------:R-:W-:Y:S01]  /*0470*/  @!P1 VIADD R12, R12, 0x1 ;  /* 0x000000010c0c9836 */ /* 0x000fe20000000000 */
[----:B------:R-:W-:Y:S02]  /*0480*/  ISETP.NE.AND P1, PT, R9, RZ, PT ;  /* 0x000000ff0900720c */ /* 0x000fe40003f25270 */
[----:B-1----:R-:W-:Y:S02]  /*0490*/  @!P3 ISETP.NE.U32.AND P2, PT, R4, RZ, PT ;  /* 0x000000ff0400b20c */ /* 0x002fe40003f45070 */
[----:B------:R-:W-:Y:S02]  /*04a0*/  ISETP.GE.U32.AND P4, PT, R13, R0, PT ;  /* 0x000000000d00720c */ /* 0x000fe40003f86070 */
[----:B------:R-:W-:-:S04]  /*04b0*/  @!P3 ISETP.NE.AND.EX P2, PT, R5, RZ, PT, P2 ;  /* 0x000000ff0500b20c */ /* 0x000fc80003f45320 */
[----:B---3--:R-:W-:-:S04]  /*04c0*/  @!P3 SEL R3, R3, RZ, P2 ;  /* 0x000000ff0303b207 */ /* 0x008fc80001000000 */
[----:B------:R-:W-:-:S03]  /*04d0*/  @!P3 IADD3 R16, R3, R2, -R19 ;  /* 0x000000020310b210 */ /* 0x000fc60007ffe813 */
[----:B------:R-:W-:Y:S02]  /*04e0*/  @P4 VIADD R12, R12, 0x1 ;  /* 0x000000010c0c4836 */ /* 0x000fe40000000000 */
[----:B------:R-:W-:Y:S02]  /*04f0*/  VIADD R3, R16, 0x7f ;  /* 0x0000007f10037836 */ /* 0x000fe40000000000 */
[----:B------:R-:W-:Y:S01]  /*0500*/  @!P0 IMAD.MOV R12, RZ, RZ, -R12 ;  /* 0x000000ffff0c8224 */ /* 0x000fe200078e0a0c */
[----:B------:R-:W-:Y:S02]  /*0510*/  @!P1 LOP3.LUT R12, RZ, R9, RZ, 0x33, !PT ;  /* 0x00000009ff0c9212 */ /* 0x000fe400078e33ff */
[----:B------:R-:W-:-:S03]  /*0520*/  SHF.R.S32.HI R0, RZ, 0x1f, R3 ;  /* 0x0000001fff007819 */ /* 0x000fc60000011403 */
[----:B--2---:R-:W-:Y:S01]  /*0530*/  IMAD R222, R12, R6, RZ ;  /* 0x000000060cde7224 */ /* 0x004fe200078e02ff */
[----:B------:R-:W-:-:S04]  /*0540*/  LEA.HI R0, R0, R3, RZ, 0x7 ;  /* 0x0000000300007211 */ /* 0x000fc800078f38ff */
[----:B------:R-:W-:Y:S02]  /*0550*/  SHF.R.S32.HI R137, RZ, 0x7, R0 ;  /* 0x00000007ff897819 */ /* 0x000fe40000011400 */
[----:B------:R-:W1:Y:S02]  /*0560*/  S2R R0, SR_TID.X ;  /* 0x0000000000007919 */ /* 0x000e640000002100 */
[----:B------:R-:W-:-:S04]  /*0570*/  VIADDMNMX R137, R222, R12, R137, PT ;  /* 0x0000000cde897246 */ /* 0x000fc80003800189 */
[----:B------:R-:W-:-:S13]  /*0580*/  ISETP.GE.AND P0, PT, R222, R137, PT ;  /* 0x00000089de00720c */ /* 0x000fda0003f06270 */
[----:B------:R-:W-:Y:S05]  /*0590*/  @!P0 BRA `(.L_x_2794) ;  /* 0x0000000400308947 */ /* 0x000fea0003800000 */
[----:B------:R-:W2:Y:S01]  /*05a0*/  LDC R3, c[0x0][0x2c0] ;  /* 0x0000b000ff037b82 */ /* 0x000ea20000000800 */
[----:B-1----:R-:W-:Y:S01]  /*05b0*/  SHF.R.S32.HI R5, RZ, 0x1f, R0 ;  /* 0x0000001fff057819 */ /* 0x002fe20000011400 */
[----:B------:R-:W-:Y:S01]  /*05c0*/  ULDC UR4, c[0x0][0x2dc] ;  /* 0x0000b70000047ab9 */ /* 0x000fe20000000800 */
[----:B------:R-:W-:Y:S02]  /*05d0*/  LOP3.LUT P6, RZ, R0, 0xf, RZ, 0xc0, !PT ;  /* 0x0000000f00ff7812 */ /* 0x000fe400078cc0ff */
[----:B------:R-:W-:-:S04]  /*05e0*/  LEA.HI R2, R5, R0, RZ, 0x4 ;  /* 0x0000000005027211 */ /* 0x000fc800078f20ff */
[----:B------:R-:W-:Y:S02]  /*05f0*/  LOP3.LUT R5, R2, 0x3ffffff0, RZ, 0xc0, !PT ;  /* 0x3ffffff002057812 */ /* 0x000fe400078ec0ff */
[----:B------:R-:W-:-:S03]  /*0600*/  SHF.R.S32.HI R2, RZ, 0x4, R2 ;  /* 0x00000004ff027819 */ /* 0x000fc60000011402 */
[----:B------:R-:W-:Y:S02]  /*0610*/  IMAD.IADD R5, R0, 0x1, -R5 ;  /* 0x0000000100057824 */ /* 0x000fe400078e0a05 */
[----:B------:R-:W-:Y:S02]  /*0620*/  VIADD R0, R2, 0x10 ;  /* 0x0000001002007836 */ /* 0x000fe40000000000 */
[----:B--2---:R-:W-:Y:S02]  /*0630*/  IMAD R3, R6, R3, R231 ;  /* 0x0000000306037224 */ /* 0x004fe400078e02e7 */
[----:B------:R-:W-:Y:S02]  /*0640*/  VIADD R6, R2, 0x8 ;  /* 0x0000000802067836 */ /* 0x000fe40000000000 */
[----:B------:R-:W-:Y:S01]  /*0650*/  IMAD R3, R3, R7, R10 ;  /* 0x0000000703037224 */ /* 0x000fe200078e020a */
[----:B------:R-:W-:Y:S01]  /*0660*/  IADD3 R7, -R8, UR5, RZ ;  /* 0x0000000508077c10 */ /* 0x000fe2000fffe1ff */
[----:B------:R-:W-:-:S02]  /*0670*/  IMAD.SHL.U32 R10, R5, 0x4, RZ ;  /* 0x00000004050a7824 */ /* 0x000fc400078e00ff */
[----:B------:R-:W-:Y:S01]  /*0680*/  IMAD R3, R3, UR5, R8 ;  /* 0x0000000503037c24 */ /* 0x000fe2000f8e0208 */
[-C--:B------:R-:W-:Y:S02]  /*0690*/  ISETP.GE.OR P5, PT, R2, R7.reuse, P6 ;  /* 0x000000070200720c */ /* 0x080fe400037a6670 */
[--C-:B------:R-:W-:Y:S01]  /*06a0*/  SHF.R.S32.HI R11, RZ, 0x1f, R10.reuse ;  /* 0x0000001fff0b7819 */ /* 0x100fe2000001140a */
[----:B------:R-:W-:Y:S01]  /*06b0*/  IMAD R5, R3, UR4, RZ ;  /* 0x0000000403057c24 */ /* 0x000fe2000f8e02ff */
[----:B------:R-:W-:Y:S01]  /*06c0*/  ULDC.64 UR4, c[0x0][0x288] ;  /* 0x0000a20000047ab9 */ /* 0x000fe20000000a00 */
[-C--:B------:R-:W-:Y:S01]  /*06d0*/  ISETP.GE.OR P3, PT, R0, R7.reuse, P6 ;  /* 0x000000070000720c */ /* 0x080fe20003766670 */
[----:B------:R-:W-:Y:S01]  /*06e0*/  IMAD.WIDE R10, R2, 0x80, R10 ;  /* 0x00000080020a7825 */ /* 0x000fe200078e020a */
[----:B------:R-:W-:-:S03]  /*06f0*/  ISETP.GE.OR P4, PT, R6, R7, P6 ;  /* 0x000000070600720c */ /* 0x000fc60003786670 */
[C---:B------:R-:W-:Y:S01]  /*0700*/  VIADD R6, R2.reuse, 0x20 ;  /* 0x0000002002067836 */ /* 0x040fe20000000000 */
[----:B------:R-:W-:Y:S01]  /*0710*/  IADD3 R4, P0, R5, R10, RZ ;  /* 0x0000000a05047210 */ /* 0x000fe20007f1e0ff */
[----:B------:R-:W-:-:S03]  /*0720*/  VIADD R10, R2, 0x18 ;  /* 0x00000018020a7836 */ /* 0x000fc60000000000 */
[----:B------:R-:W-:Y:S01]  /*0730*/  LEA.HI.X.SX32 R5, R5, R11, 0x1, P0 ;  /* 0x0000000b05057211 */ /* 0x000fe200000f0eff */
[----:B------:R-:W-:Y:S01]  /*0740*/  @!P5 IMAD.MOV.U32 R11, RZ, RZ, -0x800000 ;  /* 0xff800000ff0bd424 */ /* 0x000fe200078e00ff */
[----:B------:R-:W-:Y:S02]  /*0750*/  LEA R12, P0, R4, UR4, 0x2 ;  /* 0x00000004040c7c11 */ /* 0x000fe4000f8010ff */
[-C--:B------:R-:W-:Y:S01]  /*0760*/  ISETP.GE.OR P2, PT, R10, R7.reuse, P6 ;  /* 0x000000070a00720c */ /* 0x080fe20003746670 */
[----:B------:R-:W-:Y:S01]  /*0770*/  @!P4 IMAD.MOV.U32 R15, RZ, RZ, -0x800000 ;  /* 0xff800000ff0fc424 */ /* 0x000fe200078e00ff */
[----:B------:R-:W-:Y:S01]  /*0780*/  LEA.HI.X R13, R4, UR5, R5, 0x2, P0 ;  /* 0x00000005040d7c11 */ /* 0x000fe200080f1405 */
[----:B------:R-:W-:Y:S01]  /*0790*/  ULDC.64 UR4, c[0x0][0x2b8] ;  /* 0x0000ae0000047ab9 */ /* 0x000fe20000000a00 */
[----:B------:R-:W-:Y:S01]  /*07a0*/  SHF.R.S32.HI R5, RZ, 0x1f, R3 ;  /* 0x0000001fff057819 */ /* 0x000fe20000011403 */
[----:B------:R-:W-:Y:S01]  /*07b0*/  VIADD R4, R2, 0x28 ;  /* 0x0000002802047836 */ /* 0x000fe20000000000 */
[----:B------:R-:W-:Y:S01]  /*07c0*/  IADD3 R3, P0, R3, R2, RZ ;  /* 0x0000000203037210 */ /* 0x000fe20007f1e0ff */
[----:B------:R1:W-:Y:S01]  /*07d0*/  STG.E.128 desc[UR16][R12.64], RZ ;  /* 0x000000ff0c007986 */ /* 0x0003e2000c101d10 */
[----:B------:R-:W-:Y:S01]  /*07e0*/  ISETP.GE.OR P1, PT, R6, R7, P6 ;  /* 0x000000070600720c */ /* 0x000fe20003726670 */
[----:B------:R-:W-:Y:S01]  /*07f0*/  @!P3 IMAD.MOV.U32 R6, RZ, RZ, -0x800000 ;  /* 0xff800000ff06b424 */ /* 0x000fe200078e00ff */
[----:B------:R-:W-:Y:S01]  /*0800*/  LEA.HI.X.SX32 R0, R2, R5, 0x1, P0 ;  /* 0x0000000502007211 */ /* 0x000fe200000f0eff */
[----:B------:R1:W-:Y:S01]  /*0810*/  STG.E.128 desc[UR16][R12.64+0x100], RZ ;  /* 0x000100ff0c007986 */ /* 0x0003e2000c101d10 */
[----:B------:R-:W-:Y:S01]  /*0820*/  LEA R8, P0, R3, UR4, 0x2 ;  /* 0x0000000403087c11 */ /* 0x000fe2000f8010ff */
[----:B------:R-:W-:-:S02]  /*0830*/  @!P2 IMAD.MOV.U32 R5, RZ, RZ, -0x800000 ;  /* 0xff800000ff05a424 */ /* 0x000fc400078e00ff */
[----:B------:R1:W-:Y:S01]  /*0840*/  STG.E.128 desc[UR16][R12.64+0x1000], RZ ;  /* 0x001000ff0c007986 */ /* 0x0003e2000c101d10 */
[----:B------:R-:W-:Y:S01]  /*0850*/  LEA.HI.X R9, R3, UR5, R0, 0x2, P0 ;  /* 0x0000000503097c11 */ /* 0x000fe200080f1400 */
[----:B------:R-:W-:Y:S01]  /*0860*/  VIADD R0, R2, 0x30 ;  /* 0x0000003002007836 */ /* 0x000fe20000000000 */
[----:B------:R-:W-:Y:S01]  /*0870*/  ISETP.GE.OR P0, PT, R4, R7, P6 ;  /* 0x000000070400720c */ /* 0x000fe20003706670 */
[----:B------:R1:W-:Y:S01]  /*0880*/  STG.E.128 desc[UR16][R12.64+0x1100], RZ ;  /* 0x001100ff0c007986 */ /* 0x0003e2000c101d10 */
[----:B------:R-:W-:Y:S02]  /*0890*/  VIADD R2, R2, 0x38 ;  /* 0x0000003802027836 */ /* 0x000fe40000000000 */
[----:B------:R-:W-:Y:S01]  /*08a0*/  @!P1 IMAD.MOV.U32 R4, RZ, RZ, -0x800000 ;  /* 0xff800000ff049424 */ /* 0x000fe200078e00ff */
[----:B------:R1:W-:Y:S04]  /*08b0*/  STG.E.128 desc[UR16][R12.64+0x2000], RZ ;  /* 0x002000ff0c007986 */ /* 0x0003e8000c101d10 */
[----:B------:R1:W-:Y:S04]  /*08c0*/  STG.E.128 desc[UR16][R12.64+0x2100], RZ ;  /* 0x002100ff0c007986 */ /* 0x0003e8000c101d10 */
[----:B------:R1:W-:Y:S01]  /*08d0*/  STG.E.128 desc[UR16][R12.64+0x3000], RZ ;  /* 0x003000ff0c007986 */ /* 0x0003e2000c101d10 */
[----:B------:R-:W-:-:S03]  /*08e0*/  @!P0 IMAD.MOV.U32 R3, RZ, RZ, -0x800000 ;  /* 0xff800000ff038424 */ /* 0x000fc600078e00ff */
[----:B------:R1:W-:Y:S04]  /*08f0*/  STG.E.128 desc[UR16][R12.64+0x3100], RZ ;  /* 0x003100ff0c007986 */ /* 0x0003e8000c101d10 */
        /* <DEDUP_REMOVED lines=8> */
[----:B------:R1:W-:Y:S01]  /*0980*/  @!P5 STG.E desc[UR16][R8.64], R11 ;  /* 0x0000000b0800d986 */ /* 0x0003e2000c101910 */
[----:B------:R-:W-:-:S02]  /*0990*/  ISETP.GE.OR P5, PT, R0, R7, P6 ;  /* 0x000000070000720c */ /* 0x000fc400037a6670 */
[----:B------:R-:W-:Y:S01]  /*09a0*/  ISETP.GE.OR P6, PT, R2, R7, P6 ;  /* 0x000000070200720c */ /* 0x000fe200037c6670 */
[----:B------:R1:W-:Y:S04]  /*09b0*/  @!P4 STG.E desc[UR16][R8.64+0x20], R15 ;  /* 0x0000200f0800c986 */ /* 0x0003e8000c101910 */
[----:B------:R1:W-:Y:S04]  /*09c0*/  @!P3 STG.E desc[UR16][R8.64+0x40], R6 ;  /* 0x000040060800b986 */ /* 0x0003e8000c101910 */
[----:B------:R1:W-:Y:S02]  /*09d0*/  @!P2 STG.E desc[UR16][R8.64+0x60], R5 ;  /* 0x000060050800a986 */ /* 0x0003e4000c101910 */
[----:B------:R-:W-:-:S02]  /*09e0*/  @!P5 IMAD.MOV.U32 R0, RZ, RZ, -0x800000 ;  /* 0xff800000ff00d424 */ /* 0x000fc400078e00ff */
[----:B------:R1:W-:Y:S04]  /*09f0*/  @!P1 STG.E desc[UR16][R8.64+0x80], R4 ;  /* 0x0000800408009986 */ /* 0x0003e8000c101910 */
[----:B------:R1:W-:Y:S04]  /*0a00*/  @!P0 STG.E desc[UR16][R8.64+0xa0], R3 ;  /* 0x0000a00308008986 */ /* 0x0003e8000c101910 */
[----:B------:R1:W-:Y:S01]  /*0a10*/  @!P5 STG.E desc[UR16][R8.64+0xc0], R0 ;  /* 0x0000c0000800d986 */ /* 0x0003e2000c101910 */
[----:B------:R-:W-:Y:S05]  /*0a20*/  @P6 EXIT ;  /* 0x000000000000694d */ /* 0x000fea0003800000 */
[----:B-1----:R-:W-:-:S05]  /*0a30*/  MOV R3, 0xff800000 ;  /* 0xff80000000037802 */ /* 0x002fca0000000f00 */
[----:B------:R-:W-:Y:S01]  /*0a40*/  STG.E desc[UR16][R8.64+0xe0], R3 ;  /* 0x0000e00308007986 */ /* 0x000fe2000c101910 */
[----:B------:R-:W-:Y:S05]  /*0a50*/  EXIT ;  /* 0x000000000000794d */ /* 0x000fea0003800000 */
.L_x_2794:
[----:B------:R-:W2:Y:S01]  /*0a60*/  LDC.64 R2, c[0x0][0x368] ;  /* 0x0000da00ff027b82 */ /* 0x000ea20000000a00 */
[----:B------:R-:W-:Y:S01]  /*0a70*/  IMAD.MOV.U32 R13, RZ, RZ, R231 ;  /* 0x000000ffff0d7224 */ /* 0x000fe200078e00e7 */
[----:B------:R-:W-:Y:S01]  /*0a80*/  ULDC.64 UR4, c[0x0][0x370] ;  /* 0x0000dc0000047ab9 */ /* 0x000fe20000000a00 */
[----:B--2---:R-:W-:-:S04]  /*0a90*/  ISETP.NE.U32.AND P0, PT, R2, RZ, PT ;  /* 0x000000ff0200720c */ /* 0x004fc80003f05070 */
[----:B------:R-:W-:-:S13]  /*0aa0*/  ISETP.NE.AND.EX P0, PT, R3, RZ, PT, P0 ;  /* 0x000000ff0300720c */ /* 0x000fda0003f05300 */
[----:B------:R-:W2:Y:S02]  /*0ab0*/  @P0 LDC.64 R2, c[0x0][0x368] ;  /* 0x0000da00ff020b82 */ /* 0x000ea40000000a00 */
[----:B--2---:R-:W-:-:S05]  /*0ac0*/  @P0 IMAD.WIDE R2, R231, 0x4, R2 ;  /* 0x00000004e7020825 */ /* 0x004fca00078e0202 */
[----:B------:R2:W5:Y:S01]  /*0ad0*/  @P0 LDG.E R13, desc[UR16][R2.64] ;  /* 0x00000010020d0981 */ /* 0x000562000c1e1900 */
[----:B------:R-:W-:Y:S02]  /*0ae0*/  ISETP.NE.U32.AND P0, PT, RZ, UR4, PT ;  /* 0x00000004ff007c0c */ /* 0x000fe4000bf05070 */
[----:B------:R-:W-:Y:S02]  /*0af0*/  CS2R R232, SRZ ;  /* 0x0000000000e87805 */ /* 0x000fe4000001ff00 */
[----:B------:R-:W-:Y:S02]  /*0b00*/  PLOP3.LUT P6, PT, PT, PT, PT, 0x80, 0x0 ;  /* 0x000000000000781c */ /* 0x000fe40003fcf070 */
[----:B------:R-:W-:-:S13]  /*0b10*/  ISETP.NE.AND.EX P0, PT, RZ, UR5, PT, P0 ;  /* 0x00000005ff007c0c */ /* 0x000fda000bf05300 */
[----:B------:R-:W-:Y:S05]  /*0b20*/  @!P0 BRA `(.L_x_2795) ;  /* 0x0000000000248947 */ /* 0x000fea0003800000 */
[----:B--2---:R-:W2:Y:S01]  /*0b30*/  LDC.64 R2, c[0x0][0x378] ;  /* 0x0000de00ff027b82 */ /* 0x004ea20000000a00 */
[----:B------:R-:W-:Y:S02]  /*0b40*/  SHF.R.S32.HI R5, RZ, 0x1f, R231 ;  /* 0x0000001fff057819 */ /* 0x000fe400000114e7 */
[----:B------:R-:W-:-:S03]  /*0b50*/  PLOP3.LUT P6, PT, PT, PT, PT, 0x8, 0x0 ;  /* 0x000000000000781c */ /* 0x000fc60003fce170 */
[-C--:B--2---:R-:W-:Y:S02]  /*0b60*/  IMAD R4, R5, R2.reuse, RZ ;  /* 0x0000000205047224 */ /* 0x084fe400078e02ff */
[----:B------:R-:W-:-:S04]  /*0b70*/  IMAD.WIDE.U32 R6, R231, R2, RZ ;  /* 0x00000002e7067225 */ /* 0x000fc800078e00ff */
[----:B------:R-:W-:Y:S01]  /*0b80*/  IMAD R3, R231, R3, R4 ;  /* 0x00000003e7037224 */ /* 0x000fe200078e0204 */
[----:B------:R-:W-:-:S04]  /*0b90*/  LEA R232, P0, R6, UR4, 0x2 ;  /* 0x0000000406e87c11 */ /* 0x000fc8000f8010ff */
[----:B------:R-:W-:-:S04]  /*0ba0*/  IADD3 R3, R7, R3, RZ ;  /* 0x0000000307037210 */ /* 0x000fc80007ffe0ff */
[----:B------:R-:W-:-:S07]  /*0bb0*/  LEA.HI.X R233, R6, UR5, R3, 0x2, P0 ;  /* 0x0000000506e97c11 */ /* 0x000fce00080f1403 */
.L_x_2795:
[----:B------:R-:W-:Y:S05]  /*0bc0*/  @P6 BRA `(.L_x_2796) ;  /* 0x0000000400386947 */ /* 0x000fea0003800000 */
[----:B--2---:R-:W2:Y:S01]  /*0bd0*/  LDC R2, c[0x0][0x380] ;  /* 0x0000e000ff027b82 */ /* 0x004ea20000000800 */
[----:B------:R-:W-:Y:S01]  /*0be0*/  LEA R9, R137, 0xffffff80, 0x7 ;  /* 0xffffff8089097811 */ /* 0x000fe200078e38ff */
[----:B------:R-:W-:Y:S01]  /*0bf0*/  ULDC.64 UR8, c[0x0][0x230] ;  /* 0x00008c0000087ab9 */ /* 0x000fe20000000a00 */
[----:B------:R-:W-:Y:S01]  /*0c00*/  MOV R12, RZ ;  /* 0x000000ff000c7202 */ /* 0x000fe20000000f00 */
[----:B------:R-:W-:Y:S01]  /*0c10*/  ULDC.64 UR6, c[0x0][0x248] ;  /* 0x0000920000067ab9 */ /* 0x000fe20000000a00 */
[----:B------:R-:W-:Y:S01]  /*0c20*/  IABS R3, R9 ;  /* 0x0000000900037213 */ /* 0x000fe20000000000 */
[----:B------:R-:W-:Y:S01]  /*0c30*/  ULDC.64 UR4, c[0x0][0x238] ;  /* 0x00008e0000047ab9 */ /* 0x000fe20000000a00 */
[----:B------:R-:W-:Y:S01]  /*0c40*/  ULDC.64 UR10, c[0x0][0x260] ;  /* 0x00009800000a7ab9 */ /* 0x000fe20000000a00 */
[----:B--2---:R-:W-:-:S04]  /*0c50*/  IABS R5, R2 ;  /* 0x0000000200057213 */ /* 0x004fc80000000000 */
[----:B------:R-:W2:Y:S08]  /*0c60*/  I2F.RP R8, R5 ;  /* 0x0000000500087306 */ /* 0x000eb00000209400 */
[----:B--2---:R-:W2:Y:S02]  /*0c70*/  MUFU.RCP R6, R8 ;  /* 0x0000000800067308 */ /* 0x004ea40000001000 */
[----:B--2---:R-:W-:-:S06]  /*0c80*/  IADD3 R6, R6, 0xffffffe, RZ ;  /* 0x0ffffffe06067810 */ /* 0x004fcc0007ffe0ff */
[----:B------:R-:W2:Y:S02]  /*0c90*/  F2I.FTZ.U32.TRUNC.NTZ R7, R6 ;  /* 0x0000000600077305 */ /* 0x000ea4000021f000 */
[----:B--2---:R-:W-:Y:S01]  /*0ca0*/  IMAD.MOV R4, RZ, RZ, -R7 ;  /* 0x000000ffff047224 */ /* 0x004fe200078e0a07 */
        /* <DEDUP_REMOVED lines=13> */
[----:B------:R-:W2:Y:S11]  /*0d80*/  LDC R5, c[0x0][0x278] ;  /* 0x00009e00ff057b82 */ /* 0x000eb60000000800 */
[----:B------:R-:W-:-:S05]  /*0d90*/  @P2 IADD3 R7, R7, 0x1, RZ ;  /* 0x0000000107072810 */ /* 0x000fca0007ffe0ff */
[----:B------:R-:W-:Y:S01]  /*0da0*/  @!P0 IMAD.MOV R7, RZ, RZ, -R7 ;  /* 0x000000ffff078224 */ /* 0x000fe200078e0a07 */
[----:B------:R-:W-:-:S05]  /*0db0*/  @!P1 LOP3.LUT R7, RZ, R2, RZ, 0x33, !PT ;  /* 0x00000002ff079212 */ /* 0x000fca00078e33ff */
[----:B------:R-:W-:-:S06]  /*0dc0*/  IMAD.WIDE R18, R7, 0x4, R232 ;  /* 0x0000000407127825 */ /* 0x000fcc00078e02e8 */
[----:B------:R-:W3:Y:S01]  /*0dd0*/  LDG.E R18, desc[UR16][R18.64] ;  /* 0x0000001012127981 */ /* 0x000ee2000c1e1900 */
[----:B--2---:R-:W-:Y:S02]  /*0de0*/  IABS R3, R5 ;  /* 0x0000000500037213 */ /* 0x004fe40000000000 */
[----:B------:R-:W-:Y:S02]  /*0df0*/  IADD3 R7, -R7, RZ, RZ ;  /* 0x000000ff07077210 */ /* 0x000fe40007ffe1ff */
[----:B------:R-:W2:Y:S03]  /*0e00*/  I2F.RP R14, R3 ;  /* 0x00000003000e7306 */ /* 0x000ea60000209400 */
[----:B------:R-:W-:-:S05]  /*0e10*/  IMAD R9, R2, R7, R9 ;  /* 0x0000000702097224 */ /* 0x000fca00078e0209 */
[----:B--2---:R-:W2:Y:S02]  /*0e20*/  MUFU.RCP R8, R14 ;  /* 0x0000000e00087308 */ /* 0x004ea40000001000 */
[----:B--2---:R-:W-:-:S06]  /*0e30*/  IADD3 R8, R8, 0xffffffe, RZ ;  /* 0x0ffffffe08087810 */ /* 0x004fcc0007ffe0ff */
[----:B-----5:R-:W2:Y:S02]  /*0e40*/  F2I.FTZ.U32.TRUNC.NTZ R13, R8 ;  /* 0x00000008000d7305 */ /* 0x020ea4000021f000 */
[----:B--2---:R-:W-:Y:S01]  /*0e50*/  IMAD.MOV R4, RZ, RZ, -R13 ;  /* 0x000000ffff047224 */ /* 0x004fe200078e0a0d */
[----:B------:R-:W-:-:S03]  /*0e60*/  SHF.R.S32.HI R8, RZ, 0x1f, R9 ;  /* 0x0000001fff087819 */ /* 0x000fc60000011409 */
[----:B------:R-:W-:Y:S01]  /*0e70*/  IMAD R6, R4, R3, RZ ;  /* 0x0000000304067224 */ /* 0x000fe200078e02ff */
[----:B------:R-:W-:Y:S01]  /*0e80*/  IABS R4, R10 ;  /* 0x0000000a00047213 */ /* 0x000fe20000000000 */
[----:B------:R-:W-:Y:S02]  /*0e90*/  IMAD R2, R8, UR6, RZ ;  /* 0x0000000608027c24 */ /* 0x000fe4000f8e02ff */
[----:B------:R-:W-:-:S04]  /*0ea0*/  IMAD.HI.U32 R13, R13, R6, R12 ;  /* 0x000000060d0d7227 */ /* 0x000fc800078e000c */
[----:B------:R-:W-:-:S04]  /*0eb0*/  IMAD.MOV.U32 R6, RZ, RZ, R4 ;  /* 0x000000ffff067224 */ /* 0x000fc800078e0004 */
[----:B------:R-:W-:-:S05]  /*0ec0*/  IMAD.HI.U32 R12, R13, R6, RZ ;  /* 0x000000060d0c7227 */ /* 0x000fca00078e00ff */
[----:B------:R-:W-:-:S05]  /*0ed0*/  IADD3 R4, -R12, RZ, RZ ;  /* 0x000000ff0c047210 */ /* 0x000fca0007ffe1ff */
[----:B------:R-:W-:-:S05]  /*0ee0*/  IMAD R4, R3, R4, R6 ;  /* 0x0000000403047224 */ /* 0x000fca00078e0206 */
[----:B------:R-:W-:-:S13]  /*0ef0*/  ISETP.GT.U32.AND P0, PT, R3, R4, PT ;  /* 0x000000040300720c */ /* 0x000fda0003f04070 */
[----:B------:R-:W-:Y:S02]  /*0f00*/  @!P0 IMAD.IADD R4, R4, 0x1, -R3 ;  /* 0x0000000104048824 */ /* 0x000fe400078e0a03 */
[----:B------:R-:W-:-:S03]  /*0f10*/  @!P0 VIADD R12, R12, 0x1 ;  /* 0x000000010c0c8836 */ /* 0x000fc60000000000 */
[----:B------:R-:W-:Y:S02]  /*0f20*/  ISETP.GE.U32.AND P1, PT, R4, R3, PT ;  /* 0x000000030400720c */ /* 0x000fe40003f26070 */
[----:B------:R-:W-:-:S04]  /*0f30*/  LOP3.LUT R3, R10, R5, RZ, 0x3c, !PT ;  /* 0x000000050a037212 */ /* 0x000fc800078e3cff */
[----:B------:R-:W-:-:S07]  /*0f40*/  ISETP.GE.AND P0, PT, R3, RZ, PT ;  /* 0x000000ff0300720c */ /* 0x000fce0003f06270 */
[----:B------:R-:W-:Y:S02]  /*0f50*/  @P1 IADD3 R12, R12, 0x1, RZ ;  /* 0x000000010c0c1810 */ /* 0x000fe40007ffe0ff */
[----:B------:R-:W-:-:S04]  /*0f60*/  ISETP.NE.AND P1, PT, R5, RZ, PT ;  /* 0x000000ff0500720c */ /* 0x000fc80003f25270 */
[----:B------:R-:W-:-:S09]  /*0f70*/  @!P0 IMAD.MOV R12, RZ, RZ, -R12 ;  /* 0x000000ffff0c8224 */ /* 0x000fd200078e0a0c */
[----:B------:R-:W-:Y:S01]  /*0f80*/  @!P1 LOP3.LUT R12, RZ, R5, RZ, 0x33, !PT ;  /* 0x00000005ff0c9212 */ /* 0x000fe200078e33ff */
[----:B------:R-:W-:Y:S01]  /*0f90*/  IMAD R5, R9, UR7, R2 ;  /* 0x0000000709057c24 */ /* 0x000fe2000f8e0202 */
[----:B---3--:R-:W-:Y:S01]  /*0fa0*/  SHF.R.S32.HI R3, RZ, 0x1f, R18 ;  /* 0x0000001fff037819 */ /* 0x008fe20000011412 */
[----:B------:R-:W-:-:S04]  /*0fb0*/  IMAD.WIDE.U32 R6, R18, UR8, RZ ;  /* 0x0000000812067c25 */ /* 0x000fc8000f8e00ff */
[C---:B------:R-:W-:Y:S02]  /*0fc0*/  IMAD R13, R3.reuse, UR8, RZ ;  /* 0x00000008030d7c24 */ /* 0x040fe4000f8e02ff */
[----:B------:R-:W-:Y:S02]  /*0fd0*/  IMAD R3, R3, UR4, RZ ;  /* 0x0000000403037c24 */ /* 0x000fe4000f8e02ff */
[C---:B------:R-:W-:Y:S02]  /*0fe0*/  IMAD R4, R18.reuse, UR9, R13 ;  /* 0x0000000912047c24 */ /* 0x040fe4000f8e020d */
[C---:B------:R-:W-:Y:S02]  /*0ff0*/  IMAD R14, R18.reuse, UR5, R3 ;  /* 0x00000005120e7c24 */ /* 0x040fe4000f8e0203 */
[----:B------:R-:W-:Y:S01]  /*1000*/  IMAD.WIDE.U32 R18, R18, UR4, RZ ;  /* 0x0000000412127c25 */ /* 0x000fe2000f8e00ff */
[----:B------:R-:W-:-:S04]  /*1010*/  IADD3 R7, R7, R4, RZ ;  /* 0x0000000407077210 */ /* 0x000fc80007ffe0ff */
[----:B------:R-:W-:Y:S01]  /*1020*/  IADD3 R14, R19, R14, RZ ;  /* 0x0000000e130e7210 */ /* 0x000fe20007ffe0ff */
[----:B------:R-:W-:Y:S01]  /*1030*/  IMAD.WIDE.U32 R16, R9, UR6, R6 ;  /* 0x0000000609107c25 */ /* 0x000fe2000f8e0006 */
[----:B------:R-:W-:-:S03]  /*1040*/  SHF.R.S32.HI R7, RZ, 0x1f, R12 ;  /* 0x0000001fff077819 */ /* 0x000fc6000001140c */
[----:B------:R-:W-:Y:S02]  /*1050*/  IMAD.IADD R17, R17, 0x1, R5 ;  /* 0x0000000111117824 */ /* 0x000fe400078e0205 */
[----:B------:R-:W-:Y:S02]  /*1060*/  IMAD R13, R7, UR10, RZ ;  /* 0x0000000a070d7c24 */ /* 0x000fe4000f8e02ff */
[----:B------:R-:W-:-:S04]  /*1070*/  IMAD.WIDE.U32 R16, R12, UR10, R16 ;  /* 0x0000000a0c107c25 */ /* 0x000fc8000f8e0010 */
[----:B------:R-:W-:-:S05]  /*1080*/  IMAD R13, R12, UR11, R13 ;  /* 0x0000000b0c0d7c24 */ /* 0x000fca000f8e020d */
[----:B------:R-:W-:Y:S01]  /*1090*/  IADD3 R13, R17, R13, RZ ;  /* 0x0000000d110d7210 */ /* 0x000fe20007ffe0ff */
[----:B------:R-:W-:Y:S06]  /*10a0*/  BRA `(.L_x_2797) ;  /* 0x0000000000e47947 */ /* 0x000fec0003800000 */
.L_x_2796:
[----:B------:R-:W3:Y:S01]  /*10b0*/  LDC R15, c[0x0][0x278] ;  /* 0x00009e00ff0f7b82 */ /* 0x000ee20000000800 */
[----:B------:R-:W-:Y:S01]  /*10c0*/  LEA R9, R137, 0xffffff80, 0x7 ;  /* 0xffffff8089097811 */ /* 0x000fe200078e38ff */
[----:B------:R-:W-:Y:S01]  /*10d0*/  ULDC.64 UR6, c[0x0][0x248] ;  /* 0x0000920000067ab9 */ /* 0x000fe20000000a00 */
[----:B------:R-:W-:Y:S01]  /*10e0*/  SHF.R.S32.HI R21, RZ, 0x1f, R19 ;  /* 0x0000001fff157819 */ /* 0x000fe20000011413 */
[----:B------:R-:W-:Y:S01]  /*10f0*/  ULDC.64 UR8, c[0x0][0x230] ;  /* 0x00008c0000087ab9 */ /* 0x000fe20000000a00 */
[----:B------:R-:W-:Y:S02]  /*1100*/  SHF.R.S32.HI R8, RZ, 0x1f, R9 ;  /* 0x0000001fff087819 */ /* 0x000fe40000011409 */
[----:B------:R-:W-:-:S05]  /*1110*/  IADD3 R20, P1, R19, R9, RZ ;  /* 0x0000000913147210 */ /* 0x000fca0007f3e0ff */
[----:B------:R-:W-:-:S04]  /*1120*/  IMAD.X R17, R21, 0x1, R8, P1 ;  /* 0x0000000115117824 */ /* 0x000fc800008e0608 */
[----:B------:R-:W-:-:S04]  /*1130*/  IMAD R17, R17, UR6, RZ ;  /* 0x0000000611117c24 */ /* 0x000fc8000f8e02ff */
[----:B------:R-:W-:Y:S01]  /*1140*/  IMAD R16, R20, UR7, R17 ;  /* 0x0000000714107c24 */ /* 0x000fe2000f8e0211 */
[----:B-----5:R-:W-:Y:S02]  /*1150*/  SHF.R.S32.HI R17, RZ, 0x1f, R13 ;  /* 0x0000001fff117819 */ /* 0x020fe4000001140d */
[----:B--23--:R-:W-:-:S04]  /*1160*/  IABS R3, R15 ;  /* 0x0000000f00037213 */ /* 0x00cfc80000000000 */
[----:B------:R-:W2:Y:S08]  /*1170*/  I2F.RP R5, R3 ;  /* 0x0000000300057306 */ /* 0x000eb00000209400 */
[----:B--2---:R-:W2:Y:S02]  /*1180*/  MUFU.RCP R6, R5 ;  /* 0x0000000500067308 */ /* 0x004ea40000001000 */
[----:B--2---:R-:W-:-:S06]  /*1190*/  IADD3 R6, R6, 0xffffffe, RZ ;  /* 0x0ffffffe06067810 */ /* 0x004fcc0007ffe0ff */
[----:B------:R-:W2:Y:S02]  /*11a0*/  F2I.FTZ.U32.TRUNC.NTZ R7, R6 ;  /* 0x0000000600077305 */ /* 0x000ea4000021f000 */
[----:B--2---:R-:W-:Y:S01]  /*11b0*/  IADD3 R2, RZ, -R7, RZ ;  /* 0x80000007ff027210 */ /* 0x004fe20007ffe0ff */
[----:B------:R-:W-:-:S04]  /*11c0*/  IMAD.MOV.U32 R6, RZ, RZ, RZ ;  /* 0x000000ffff067224 */ /* 0x000fc800078e00ff */
[----:B------:R-:W-:Y:S01]  /*11d0*/  IMAD R4, R2, R3, RZ ;  /* 0x0000000302047224 */ /* 0x000fe200078e02ff */
[----:B------:R-:W-:-:S03]  /*11e0*/  IABS R2, R10 ;  /* 0x0000000a00027213 */ /* 0x000fc60000000000 */
[----:B------:R-:W-:Y:S01]  /*11f0*/  IMAD.HI.U32 R7, R7, R4, R6 ;  /* 0x0000000407077227 */ /* 0x000fe200078e0006 */
[----:B------:R-:W-:-:S05]  /*1200*/  MOV R4, R2 ;  /* 0x0000000200047202 */ /* 0x000fca0000000f00 */
[----:B------:R-:W-:Y:S02]  /*1210*/  IMAD.HI.U32 R12, R7, R4, RZ ;  /* 0x00000004070c7227 */ /* 0x000fe400078e00ff */
[----:B------:R-:W2:Y:S02]  /*1220*/  LDC.64 R6, c[0x0][0x250] ;  /* 0x00009400ff067b82 */ /* 0x000ea40000000a00 */
[----:B------:R-:W-:-:S04]  /*1230*/  IMAD.MOV R2, RZ, RZ, -R12 ;  /* 0x000000ffff027224 */ /* 0x000fc800078e0a0c */
[C---:B------:R-:W-:Y:S02]  /*1240*/  IMAD R2, R3.reuse, R2, R4 ;  /* 0x0000000203027224 */ /* 0x040fe400078e0204 */
[----:B------:R-:W3:Y:S03]  /*1250*/  LDC.64 R4, c[0x0][0x260] ;  /* 0x00009800ff047b82 */ /* 0x000ee60000000a00 */
[----:B------:R-:W-:-:S13]  /*1260*/  ISETP.GT.U32.AND P0, PT, R3, R2, PT ;  /* 0x000000020300720c */ /* 0x000fda0003f04070 */
[-C--:B------:R-:W-:Y:S01]  /*1270*/  @!P0 IADD3 R2, R2, -R3.reuse, RZ ;  /* 0x8000000302028210 */ /* 0x080fe20007ffe0ff */
[-C--:B--2---:R-:W-:Y:S01]  /*1280*/  IMAD R14, R21, R6.reuse, RZ ;  /* 0x00000006150e7224 */ /* 0x084fe200078e02ff */
[----:B------:R-:W-:Y:S01]  /*1290*/  @!P0 IADD3 R12, R12, 0x1, RZ ;  /* 0x000000010c0c8810 */ /* 0x000fe20007ffe0ff */
[----:B------:R-:W-:Y:S01]  /*12a0*/  IMAD.WIDE.U32 R20, R20, UR6, RZ ;  /* 0x0000000614147c25 */ /* 0x000fe2000f8e00ff */
[----:B------:R-:W-:Y:S02]  /*12b0*/  ISETP.GE.U32.AND P2, PT, R2, R3, PT ;  /* 0x000000030200720c */ /* 0x000fe40003f46070 */
[----:B------:R-:W-:Y:S01]  /*12c0*/  LOP3.LUT R2, R10, R15, RZ, 0x3c, !PT ;  /* 0x0000000f0a027212 */ /* 0x000fe200078e3cff */
[----:B------:R-:W-:Y:S01]  /*12d0*/  IMAD R7, R19, R7, R14 ;  /* 0x0000000713077224 */ /* 0x000fe200078e020e */
[----:B------:R-:W-:Y:S01]  /*12e0*/  ISETP.NE.AND P0, PT, R15, RZ, PT ;  /* 0x000000ff0f00720c */ /* 0x000fe20003f05270 */
[----:B------:R-:W-:Y:S01]  /*12f0*/  IMAD.WIDE.U32 R18, R19, R6, RZ ;  /* 0x0000000613127225 */ /* 0x000fe200078e00ff */
[----:B------:R-:W-:-:S02]  /*1300*/  ISETP.GE.AND P1, PT, R2, RZ, PT ;  /* 0x000000ff0200720c */ /* 0x000fc40003f26270 */
[----:B------:R-:W2:Y:S01]  /*1310*/  LDC.64 R2, c[0x0][0x238] ;  /* 0x00008e00ff027b82 */ /* 0x000ea20000000a00 */
[----:B------:R-:W-:Y:S01]  /*1320*/  IMAD.IADD R21, R21, 0x1, R16 ;  /* 0x0000000115157824 */ /* 0x000fe200078e0210 */
[----:B------:R-:W-:Y:S01]  /*1330*/  IADD3 R19, R19, R7, RZ ;  /* 0x0000000713137210 */ /* 0x000fe20007ffe0ff */
[----:B------:R-:W-:Y:S02]  /*1340*/  IMAD R14, R17, UR8, RZ ;  /* 0x00000008110e7c24 */ /* 0x000fe4000f8e02ff */
[----:B------:R-:W-:Y:S01]  /*1350*/  @P2 IADD3 R12, R12, 0x1, RZ ;  /* 0x000000010c0c2810 */ /* 0x000fe20007ffe0ff */
[----:B------:R-:W-:-:S04]  /*1360*/  IMAD.WIDE.U32 R20, R13, UR8, R20 ;  /* 0x000000080d147c25 */ /* 0x000fc8000f8e0014 */
[----:B------:R-:W-:Y:S01]  /*1370*/  IMAD R14, R13, UR9, R14 ;  /* 0x000000090d0e7c24 */ /* 0x000fe2000f8e020e */
[----:B------:R-:W-:Y:S02]  /*1380*/  @!P1 IADD3 R12, -R12, RZ, RZ ;  /* 0x000000ff0c0c9210 */ /* 0x000fe40007ffe1ff */
[----:B------:R-:W-:Y:S01]  /*1390*/  @!P0 LOP3.LUT R12, RZ, R15, RZ, 0x33, !PT ;  /* 0x0000000fff0c8212 */ /* 0x000fe200078e33ff */
[----:B------:R-:W-:-:S03]  /*13a0*/  IMAD.IADD R21, R21, 0x1, R14 ;  /* 0x0000000115157824 */ /* 0x000fc600078e020e */
[----:B------:R-:W-:Y:S01]  /*13b0*/  SHF.R.S32.HI R7, RZ, 0x1f, R12 ;  /* 0x0000001fff077819 */ /* 0x000fe2000001140c */
[-C--:B--2---:R-:W-:Y:S02]  /*13c0*/  IMAD R6, R17, R2.reuse, RZ ;  /* 0x0000000211067224 */ /* 0x084fe400078e02ff */
[----:B------:R-:W-:-:S04]  /*13d0*/  IMAD.WIDE.U32 R18, R13, R2, R18 ;  /* 0x000000020d127225 */ /* 0x000fc800078e0012 */
[----:B------:R-:W-:Y:S02]  /*13e0*/  IMAD R3, R13, R3, R6 ;  /* 0x000000030d037224 */ /* 0x000fe400078e0206 */
[-C--:B---3--:R-:W-:Y:S02]  /*13f0*/  IMAD R6, R7, R4.reuse, RZ ;  /* 0x0000000407067224 */ /* 0x088fe400078e02ff */
[----:B------:R-:W-:Y:S01]  /*1400*/  IMAD.WIDE.U32 R16, R12, R4, R20 ;  /* 0x000000040c107225 */ /* 0x000fe200078e0014 */
[----:B------:R-:W-:-:S03]  /*1410*/  IADD3 R14, R19, R3, RZ ;  /* 0x00000003130e7210 */ /* 0x000fc60007ffe0ff */
[----:B------:R-:W-:-:S05]  /*1420*/  IMAD R5, R12, R5, R6 ;  /* 0x000000050c057224 */ /* 0x000fca00078e0206 */
[----:B------:R-:W-:-:S07]  /*1430*/  IADD3 R13, R17, R5, RZ ;  /* 0x00000005110d7210 */ /* 0x000fce0007ffe0ff */
.L_x_2797:
[----:B-1----:R-:W-:Y:S01]  /*1440*/  SHF.R.S32.HI R5, RZ, 0x1f, R0 ;  /* 0x0000001fff057819 */ /* 0x002fe20000011400 */
[----:B------:R-:W-:Y:S01]  /*1450*/  ULDC.64 UR4, c[0x0][0x228] ;  /* 0x00008a0000047ab9 */ /* 0x000fe20000000a00 */
[----:B------:R-:W-:Y:S01]  /*1460*/  SHF.R.S32.HI R6, RZ, 0x1f, R231 ;  /* 0x0000001fff067819 */ /* 0x000fe200000114e7 */
[----:B------:R-:W1:Y:S01]  /*1470*/  S2UR UR18, SR_CgaCtaId ;  /* 0x00000000001279c3 */ /* 0x000e620000008800 */
[-C--:B------:R-:W-:Y:S01]  /*1480*/  LEA.HI R4, R5, R0.reuse, RZ, 0x3 ;  /* 0x0000000005047211 */ /* 0x080fe200078f18ff */
[----:B------:R-:W-:Y:S01]  /*1490*/  ULDC.64 UR14, c[0x0][0x240] ;  /* 0x00009000000e7ab9 */ /* 0x000fe20000000a00 */
[----:B------:R-:W-:Y:S01]  /*14a0*/  ULDC.64 UR10, c[0x0][0x268] ;  /* 0x00009a00000a7ab9 */ /* 0x000fe20000000a00 */
[----:B------:R-:W-:Y:S01]  /*14b0*/  IMAD R6, R6, UR4, RZ ;  /* 0x0000000406067c24 */ /* 0x000fe2000f8e02ff */
[----:B------:R-:W-:Y:S01]  /*14c0*/  LOP3.LUT R3, R4, 0xfffffff8, RZ, 0xc0, !PT ;  /* 0xfffffff804037812 */ /* 0x000fe200078ec0ff */
[----:B------:R-:W-:Y:S01]  /*14d0*/  IMAD R7, R7, UR10, RZ ;  /* 0x0000000a07077c24 */ /* 0x000fe2000f8e02ff */
[----:B------:R-:W-:Y:S01]  /*14e0*/  SHF.R.S32.HI R24, RZ, 0x3, R4 ;  /* 0x00000003ff187819 */ /* 0x000fe20000011404 */
[----:B------:R-:W-:Y:S01]  /*14f0*/  IMAD R6, R231, UR5, R6 ;  /* 0x00000005e7067c24 */ /* 0x000fe2000f8e0206 */
[----:B------:R-:W-:Y:S01]  /*1500*/  ULDC.64 UR12, c[0x0][0x210] ;  /* 0x00008400000c7ab9 */ /* 0x000fe20000000a00 */
[----:B------:R-:W-:Y:S01]  /*1510*/  IMAD.IADD R88, R0, 0x1, -R3 ;  /* 0x0000000100587824 */ /* 0x000fe200078e0a03 */
[--C-:B------:R-:W-:Y:S01]  /*1520*/  SHF.R.S32.HI R25, RZ, 0x1f, R24.reuse ;  /* 0x0000001fff197819 */ /* 0x100fe20000011418 */
[----:B------:R-:W-:Y:S01]  /*1530*/  IMAD.SHL.U32 R19, R24, 0x40, RZ ;  /* 0x0000004018137824 */ /* 0x000fe200078e00ff */
[CC--:B------:R-:W-:Y:S01]  /*1540*/  LEA.HI R3, R5.reuse, R0.reuse, RZ, 0x4 ;  /* 0x0000000005037211 */ /* 0x0c0fe200078f20ff */
[----:B------:R-:W-:Y:S01]  /*1550*/  IMAD.SHL.U32 R20, R88, 0x8, RZ ;  /* 0x0000000858147824 */ /* 0x000fe200078e00ff */
[----:B------:R-:W-:Y:S01]  /*1560*/  LEA.HI R15, R5, R0, RZ, 0x6 ;  /* 0x00000000050f7211 */ /* 0x000fe200078f30ff */
[----:B------:R-:W-:Y:S01]  /*1570*/  IMAD.WIDE R28, R11, 0x40, R24 ;  /* 0x000000400b1c7825 */ /* 0x000fe200078e0218 */
[----:B------:R-:W-:-:S02]  /*1580*/  LOP3.LUT R19, R19, 0x1c0, RZ, 0xc0, !PT ;  /* 0x000001c013137812 */ /* 0x000fc400078ec0ff */
[--C-:B------:R-:W-:Y:S01]  /*1590*/  SHF.R.S32.HI R21, RZ, 0x1f, R20.reuse ;  /* 0x0000001fff157819 */ /* 0x100fe20000011414 */
[----:B------:R-:W-:Y:S01]  /*15a0*/  IMAD R7, R12, UR11, R7 ;  /* 0x0000000b0c077c24 */ /* 0x000fe2000f8e0207 */
[C---:B------:R-:W-:Y:S01]  /*15b0*/  IADD3 R26, P1, R20.reuse, R16, RZ ;  /* 0x00000010141a7210 */ /* 0x040fe20007f3e0ff */
[----:B------:R-:W-:Y:S01]  /*15c0*/  IMAD.SHL.U32 R15, R15, 0x8, RZ ;  /* 0x000000080f0f7824 */ /* 0x000fe200078e00ff */
[--C-:B------:R-:W-:Y:S01]  /*15d0*/  LOP3.LUT R16, R19, 0x38, R20.reuse, 0xf8, !PT ;  /* 0x0000003813107812 */ /* 0x100fe200078ef814 */
[----:B------:R-:W-:Y:S01]  /*15e0*/  IMAD.WIDE.U32 R22, R231, UR4, R20 ;  /* 0x00000004e7167c25 */ /* 0x000fe2000f8e0014 */
[----:B------:R-:W-:Y:S01]  /*15f0*/  ULDC.64 UR4, c[0x0][0x258] ;  /* 0x0000960000047ab9 */ /* 0x000fe20000000a00 */
[----:B------:R-:W-:Y:S02]  /*1600*/  IADD3 R18, P0, R20, R18, RZ ;  /* 0x0000001214127210 */ /* 0x000fe40007f1e0ff */
[----:B------:R-:W-:Y:S01]  /*1610*/  IMAD.IADD R23, R23, 0x1, R6 ;  /* 0x0000000117177824 */ /* 0x000fe200078e0206 */
[----:B------:R-:W-:Y:S01]  /*1620*/  SHF.R.S32.HI R6, RZ, 0x1f, R10 ;  /* 0x0000001fff067819 */ /* 0x000fe2000001140a */
[----:B------:R-:W-:Y:S01]  /*1630*/  IMAD.X R27, R21, 0x1, R13, P1 ;  /* 0x00000001151b7824 */ /* 0x000fe200008e060d */
[----:B------:R-:W-:Y:S01]  /*1640*/  SHF.R.U32.HI R19, RZ, 0x3, R19 ;  /* 0x00000003ff137819 */ /* 0x000fe20000011613 */
[----:B------:R-:W-:Y:S01]  /*1650*/  IMAD R13, R25, UR6, RZ ;  /* 0x00000006190d7c24 */ /* 0x000fe2000f8e02ff */
[----:B------:R-:W-:Y:S01]  /*1660*/  SHF.R.S32.HI R2, RZ, 0x4, R3 ;  /* 0x00000004ff027819 */ /* 0x000fe20000011403 */
[----:B------:R-:W-:Y:S01]  /*1670*/  IMAD R11, R6, UR4, RZ ;  /* 0x00000004060b7c24 */ /* 0x000fe2000f8e02ff */
[----:B------:R-:W-:Y:S01]  /*1680*/  LOP3.LUT R16, R16, R19, RZ, 0x3c, !PT ;  /* 0x0000001310107212 */ /* 0x000fe200078e3cff */
[----:B------:R-:W-:Y:S01]  /*1690*/  IMAD.X R19, R21, 0x1, R14, P0 ;  /* 0x0000000115137824 */ /* 0x000fe200000e060e */
[----:B------:R-:W-:Y:S01]  /*16a0*/  IADD3 R9, P0, R24, R9, RZ ;  /* 0x0000000918097210 */ /* 0x000fe20007f1e0ff */
[C---:B------:R-:W-:Y:S01]  /*16b0*/  IMAD R11, R10.reuse, UR5, R11 ;  /* 0x000000050a0b7c24 */ /* 0x040fe2000f8e020b */
[----:B------:R-:W-:Y:S01]  /*16c0*/  LEA.HI R17, R3, R2, RZ, 0x1 ;  /* 0x0000000203117211 */ /* 0x000fe200078f08ff */
[----:B------:R-:W-:Y:S01]  /*16d0*/  IMAD.WIDE.U32 R22, R10, UR4, R22 ;  /* 0x000000040a167c25 */ /* 0x000fe2000f8e0016 */
[----:B------:R-:W-:Y:S01]  /*16e0*/  ULDC.64 UR4, c[0x0][0x218] ;  /* 0x0000860000047ab9 */ /* 0x000fe20000000a00 */
[----:B------:R-:W-:-:S02]  /*16f0*/  LOP3.LUT R15, R16, 0x7ffffe00, R15, 0xf8, !PT ;  /* 0x7ffffe00100f7812 */ /* 0x000fc400078ef80f */
[C---:B------:R-:W-:Y:S01]  /*1700*/  IMAD R13, R24.reuse, UR7, R13 ;  /* 0x00000007180d7c24 */ /* 0x040fe2000f8e020d */
[----:B------:R-:W-:Y:S01]  /*1710*/  LOP3.LUT R17, R17, 0xfffffffe, RZ, 0xc0, !PT ;  /* 0xfffffffe11117812 */ /* 0x000fe200078ec0ff */
[----:B------:R-:W-:Y:S01]  /*1720*/  IMAD.WIDE.U32 R26, R24, UR6, R26 ;  /* 0x00000006181a7c25 */ /* 0x000fe2000f8e001a */
[----:B------:R-:W-:-:S03]  /*1730*/  LOP3.LUT R3, R3, 0xfffffff0, RZ, 0xc0, !PT ;  /* 0xfffffff003037812 */ /* 0x000fc600078ec0ff */
        /* <DEDUP_REMOVED lines=10> */
[----:B------:R-:W-:Y:S01]  /*17e0*/  IMAD.IADD R11, R23, 0x1, R11 ;  /* 0x00000001170b7824 */ /* 0x000fe200078e020b */
[----:B------:R-:W-:Y:S01]  /*17f0*/  USHF.L.U32 UR4, UR14, 0x5, URZ ;  /* 0x000000050e047899 */ /* 0x000fe2000800063f */
[----:B------:R-:W-:Y:S01]  /*1800*/  LEA R10, P0, R22, UR12, 0x1 ;  /* 0x0000000c160a7c11 */ /* 0x000fe2000f8008ff */
[----:B------:R-:W-:Y:S01]  /*1810*/  IMAD.WIDE.U32 R18, R12, UR10, R18 ;  /* 0x0000000a0c127c25 */ /* 0x000fe2000f8e0012 */
[----:B------:R-:W-:Y:S01]  /*1820*/  ULDC.64 UR10, c[0x0][0x250] ;  /* 0x00009400000a7ab9 */ /* 0x000fe20000000a00 */
[----:B------:R-:W-:Y:S01]  /*1830*/  USHF.L.U64.HI UR12, UR14, 0x5, UR15 ;  /* 0x000000050e0c7899 */ /* 0x000fe2000801020f */
[----:B------:R-:W-:Y:S01]  /*1840*/  LEA.HI.X R11, R22, UR13, R11, 0x1, P0 ;  /* 0x0000000d160b7c11 */ /* 0x000fe200080f0c0b */
[----:B------:R-:W-:Y:S01]  /*1850*/  IMAD R8, R8, UR10, RZ ;  /* 0x0000000a08087c24 */ /* 0x000fe2000f8e02ff */
[----:B------:R-:W-:Y:S01]  /*1860*/  IADD3 R12, P0, R10, UR4, RZ ;  /* 0x000000040a0c7c10 */ /* 0x000fe2000ff1e0ff */
[----:B------:R-:W-:Y:S01]  /*1870*/  IMAD.IADD R19, R19, 0x1, R7 ;  /* 0x0000000113137824 */ /* 0x000fe200078e0207 */
[----:B------:R-:W-:Y:S01]  /*1880*/  USHF.L.U32 UR15, UR6, 0x5, URZ ;  /* 0x00000005060f7899 */ /* 0x000fe2000800063f */
[----:B------:R-:W-:Y:S01]  /*1890*/  IMAD R7, R9, UR11, R8 ;  /* 0x0000000b09077c24 */ /* 0x000fe2000f8e0208 */
[----:B------:R-:W-:Y:S01]  /*18a0*/  IADD3.X R13, R11, UR12, RZ, P0, !PT ;  /* 0x0000000c0b0d7c10 */ /* 0x000fe200087fe4ff */
[----:B------:R-:W-:Y:S01]  /*18b0*/  IMAD.WIDE.U32 R8, R9, UR10, R18 ;  /* 0x0000000a09087c25 */ /* 0x000fe2000f8e0012 */
[----:B------:R-:W-:Y:S01]  /*18c0*/  IADD3 R18, P0, R12, UR4, RZ ;  /* 0x000000040c127c10 */ /* 0x000fe2000ff1e0ff */
[----:B------:R-:W-:Y:S01]  /*18d0*/  USHF.L.U64.HI UR14, UR6, 0x5, UR7 ;  /* 0x00000005060e7899 */ /* 0x000fe20008010207 */
[----:B------:R-:W-:Y:S01]  /*18e0*/  LEA R229, R15, UR5, 0x1 ;  /* 0x000000050fe57c11 */ /* 0x000fe2000f8e08ff */
[----:B------:R-:W-:Y:S01]  /*18f0*/  IMAD.IADD R2, R2, 0x1, -R17 ;  /* 0x0000000102027824 */ /* 0x000fe200078e0a11 */
[----:B------:R-:W-:Y:S01]  /*1900*/  IADD3.X R19, R13, UR12, RZ, P0, !PT ;  /* 0x0000000c0d137c10 */ /* 0x000fe200087fe4ff */
[----:B------:R-:W-:Y:S01]  /*1910*/  IMAD.IADD R228, R0, 0x1, -R3 ;  /* 0x0000000100e47824 */ /* 0x000fe200078e0a03 */
[----:B------:R-:W-:Y:S01]  /*1920*/  IADD3 R20, P0, R18, UR4, RZ ;  /* 0x0000000412147c10 */ /* 0x000fe2000ff1e0ff */
[----:B------:R-:W-:Y:S01]  /*1930*/  @!PT LDS RZ, [RZ] ;  /* 0x00000000fffff984 */ /* 0x000fe20000000800 */
[----:B------:R-:W-:Y:S01]  /*1940*/  @!PT LDS RZ, [RZ] ;  /* 0x00000000fffff984 */ /* 0x000fe20000000800 */
[----:B------:R-:W-:Y:S01]  /*1950*/  @!PT LDS RZ, [RZ] ;  /* 0x00000000fffff984 */ /* 0x000fe20000000800 */
[----:B------:R-:W-:Y:S01]  /*1960*/  LDGSTS.E.BYPASS.LTC128B.128 [R229], desc[UR16][R10.64] ;  /* 0x000000000ae57fae */ /* 0x000fe2000b901d50 */
[----:B------:R-:W-:Y:S01]  /*1970*/  USHF.L.U32 UR18, UR10, 0x5, URZ ;  /* 0x000000050a127899 */ /* 0x000fe2000800063f */
[----:B------:R-:W-:Y:S01]  /*1980*/  IMAD.IADD R223, R9, 0x1, R7 ;  /* 0x0000000109df7824 */ /* 0x000fe200078e0207 */
[----:B------:R-:W-:Y:S01]  /*1990*/  IADD3.X R21, R19, UR12, RZ, P0, !PT ;  /* 0x0000000c13157c10 */ /* 0x000fe200087fe4ff */
[----:B------:R-:W-:Y:S01]  /*19a0*/  LDGSTS.E.BYPASS.LTC128B.128 [R229+0x2000], desc[UR16][R10.64+0x80] ;  /* 0x020000800ae57fae */ /* 0x000fe2000b901d50 */
[----:B------:R-:W-:Y:S01]  /*19b0*/  IADD3 R16, P0, R226, UR15, RZ ;  /* 0x0000000fe2107c10 */ /* 0x000fe2000ff1e0ff */
[----:B------:R-:W-:Y:S01]  /*19c0*/  ULDC.64 UR12, c[0x0][0x220] ;  /* 0x00008800000c7ab9 */ /* 0x000fe20000000a00 */
[----:B------:R-:W-:Y:S01]  /*19d0*/  SHF.R.S32.HI R3, RZ, 0x1f, R228 ;  /* 0x0000001fff037819 */ /* 0x000fe200000114e4 */
[----:B------:R-:W-:Y:S01]  /*19e0*/  LDGSTS.E.BYPASS.LTC128B.128 [R229+0x800], desc[UR16][R12.64] ;  /* 0x008000000ce57fae */ /* 0x000fe2000b901d50 */
[----:B------:R-:W-:Y:S01]  /*19f0*/  IADD3.X R17, R227, UR14, RZ, P0, !PT ;  /* 0x0000000ee3117c10 */ /* 0x000fe200087fe4ff */
[----:B------:R-:W-:Y:S01]  /*1a00*/  USHF.L.U64.HI UR11, UR10, 0x5, UR11 ;  /* 0x000000050a0b7899 */ /* 0x000fe2000801020b */
[----:B------:R-:W-:Y:S01]  /*1a10*/  IADD3 R14, P0, R16, UR15, RZ ;  /* 0x0000000f100e7c10 */ /* 0x000fe2000ff1e0ff */
[----:B------:R1:W-:Y:S01]  /*1a20*/  LDGSTS.E.BYPASS.LTC128B.128 [R229+0x2800], desc[UR16][R12.64+0x80] ;  /* 0x028000800ce57fae */ /* 0x0003e2000b901d50 */
[----:B------:R-:W-:Y:S01]  /*1a30*/  LEA.HI R6, R3, R228, RZ, 0x3 ;  /* 0x000000e403067211 */ /* 0x000fe200078f18ff */
[----:B------:R-:W-:Y:S01]  /*1a40*/  IMAD.SHL.U32 R7, R2, 0x8, RZ ;  /* 0x0000000802077824 */ /* 0x000fe200078e00ff */
[----:B------:R-:W-:Y:S01]  /*1a50*/  IADD3.X R15, R17, UR14, RZ, P0, !PT ;  /* 0x0000000e110f7c10 */ /* 0x000fe200087fe4ff */
[----:B------:R-:W-:Y:S01]  /*1a60*/  LDGSTS.E.BYPASS.LTC128B.128 [R229+0x1000], desc[UR16][R18.64] ;  /* 0x0100000012e57fae */ /* 0x000fe2000b901d50 */
[C---:B------:R-:W-:Y:S01]  /*1a70*/  LOP3.LUT R3, R6.reuse, 0xfffffff8, RZ, 0xc0, !PT ;  /* 0xfffffff806037812 */ /* 0x040fe200078ec0ff */
[----:B------:R-:W-:Y:S01]  /*1a80*/  IMAD.SHL.U32 R133, R6, 0x40, RZ ;  /* 0x0000004006857824 */ /* 0x000fe200078e00ff */
[----:B------:R-:W-:Y:S01]  /*1a90*/  UIADD3 UR4, UR5, 0x4000, URZ ;  /* 0x0000400005047890 */ /* 0x000fe2000fffe03f */
[----:B------:R2:W-:Y:S02]  /*1aa0*/  LDGSTS.E.BYPASS.LTC128B.128 [R229+0x3000], desc[UR16][R18.64+0x80] ;  /* 0x0300008012e57fae */ /* 0x0005e4000b901d50 */
[----:B------:R-:W-:Y:S01]  /*1ab0*/  IMAD.IADD R3, R228, 0x1, -R3 ;  /* 0x00000001e4037824 */ /* 0x000fe200078e0a03 */
[----:B------:R-:W-:Y:S01]  /*1ac0*/  LOP3.LUT R133, R133, 0xfffffe00, RZ, 0xc0, !PT ;  /* 0xfffffe0085857812 */ /* 0x000fe200078ec0ff */
[----:B------:R-:W-:Y:S03]  /*1ad0*/  LDGSTS.E.BYPASS.LTC128B.128 [R229+0x1800], desc[UR16][R20.64] ;  /* 0x0180000014e57fae */ /* 0x000fe6000b901d50 */
[----:B------:R-:W-:Y:S01]  /*1ae0*/  LOP3.LUT P1, RZ, R3, 0x2, RZ, 0xc0, !PT ;  /* 0x0000000203ff7812 */ /* 0x000fe2000782c0ff */
[----:B------:R-:W-:Y:S04]  /*1af0*/  LDGSTS.E.BYPASS.LTC128B.128 [R229+0x3800], desc[UR16][R20.64+0x80] ;  /* 0x0380008014e57fae */ /* 0x000fe8000b901d50 */
[----:B------:R-:W-:Y:S04]  /*1b00*/  LDGSTS.E.BYPASS.LTC128B.128 [R229+0x4000], desc[UR16][R226.64] ;  /* 0x04000000e2e57fae */ /* 0x000fe8000b901d50 */
[----:B------:R-:W-:Y:S01]  /*1b10*/  LDGSTS.E.BYPASS.LTC128B.128 [R229+0x8000], desc[UR16][R226.64+0x80] ;  /* 0x08000080e2e57fae */ /* 0x000fe2000b901d50 */
[----:B-1----:R-:W-:-:S03]  /*1b20*/  IADD3 R12, P0, R14, UR15, RZ ;  /* 0x0000000f0e0c7c10 */ /* 0x002fc6000ff1e0ff */
[----:B------:R-:W-:Y:S01]  /*1b30*/  LDGSTS.E.BYPASS.LTC128B.128 [R229+0x4800], desc[UR16][R16.64] ;  /* 0x0480000010e57fae */ /* 0x000fe2000b901d50 */
[----:B------:R-:W-:-:S03]  /*1b40*/  IADD3.X R13, R15, UR14, RZ, P0, !PT ;  /* 0x0000000e0f0d7c10 */ /* 0x000fc600087fe4ff */
[----:B------:R1:W-:Y:S01]  /*1b50*/  LDGSTS.E.BYPASS.LTC128B.128 [R229+0x8800], desc[UR16][R16.64+0x80] ;  /* 0x0880008010e57fae */ /* 0x0003e2000b901d50 */
[----:B--2---:R-:W-:-:S03]  /*1b60*/  IADD3 R18, P0, R12, UR15, RZ ;  /* 0x0000000f0c127c10 */ /* 0x004fc6000ff1e0ff */
[----:B------:R-:W-:Y:S01]  /*1b70*/  LDGSTS.E.BYPASS.LTC128B.128 [R229+0x5000], desc[UR16][R14.64] ;  /* 0x050000000ee57fae */ /* 0x000fe2000b901d50 */
[----:B------:R-:W-:-:S03]  /*1b80*/  IADD3.X R19, R13, UR14, RZ, P0, !PT ;  /* 0x0000000e0d137c10 */ /* 0x000fc600087fe4ff */
[----:B------:R2:W-:Y:S01]  /*1b90*/  LDGSTS.E.BYPASS.LTC128B.128 [R229+0x9000], desc[UR16][R14.64+0x80] ;  /* 0x090000800ee57fae */ /* 0x0005e2000b901d50 */
[----:B------:R-:W-:-:S03]  /*1ba0*/  IADD3 R10, P0, R18, UR15, RZ ;  /* 0x0000000f120a7c10 */ /* 0x000fc6000ff1e0ff */
[----:B------:R-:W-:Y:S01]  /*1bb0*/  LDGSTS.E.BYPASS.LTC128B.128 [R229+0x5800], desc[UR16][R12.64] ;  /* 0x058000000ce57fae */ /* 0x000fe2000b901d50 */
[----:B------:R-:W-:-:S03]  /*1bc0*/  IADD3.X R11, R19, UR14, RZ, P0, !PT ;  /* 0x0000000e130b7c10 */ /* 0x000fc600087fe4ff */
[----:B------:R3:W-:Y:S04]  /*1bd0*/  LDGSTS.E.BYPASS.LTC128B.128 [R229+0x9800], desc[UR16][R12.64+0x80] ;  /* 0x098000800ce57fae */ /* 0x0007e8000b901d50 */
        /* <DEDUP_REMOVED lines=10> */
[----:B------:R-:W-:Y:S01]  /*1c80*/  LEA R224, P0, R8, UR12, 0x1 ;  /* 0x0000000c08e07c11 */ /* 0x000fe2000f8008ff */
[----:B---3--:R-:W-:Y:S02]  /*1c90*/  IMAD.SHL.U32 R13, R88, 0x40, RZ ;  /* 0x00000040580d7824 */ /* 0x008fe400078e00ff */
[----:B------:R-:W-:Y:S01]  /*1ca0*/  LDGSTS.E.BYPASS.LTC128B.128 [R229+0x7800], desc[UR16][R14.64] ;  /* 0x078000000ee57fae */ /* 0x000fe2000b901d50 */
[----:B------:R-:W-:Y:S02]  /*1cb0*/  LEA.HI.X R223, R8, UR13, R223, 0x1, P0 ;  /* 0x0000000d08df7c11 */ /* 0x000fe400080f0cdf */
[----:B------:R-:W-:Y:S01]  /*1cc0*/  LEA.HI R8, R5, R0, RZ, 0x5 ;  /* 0x0000000005087211 */ /* 0x000fe200078f28ff */
[----:B------:R3:W-:Y:S01]  /*1cd0*/  LDGSTS.E.BYPASS.LTC128B.128 [R229+0xb800], desc[UR16][R14.64+0x80] ;  /* 0x0b8000800ee57fae */ /* 0x0007e2000b901d50 */
[----:B------:R-:W-:Y:S01]  /*1ce0*/  LOP3.LUT R13, R13, 0x1c0, RZ, 0xc0, !PT ;  /* 0x000001c00d0d7812 */ /* 0x000fe200078ec0ff */
[----:B------:R-:W-:Y:S01]  /*1cf0*/  IMAD.MOV.U32 R225, RZ, RZ, R223 ;  /* 0x000000ffffe17224 */ /* 0x000fe200078e00df */
[----:B------:R-:W-:Y:S01]  /*1d00*/  SHF.R.S32.HI R8, RZ, 0x5, R8 ;  /* 0x00000005ff087819 */ /* 0x000fe20000011408 */
[----:B------:R-:W0:Y:S04]  /*1d10*/  LDGDEPBAR ;  /* 0x00000000000079af */ /* 0x000e280000000000 */
[----:B------:R-:W-:Y:S01]  /*1d20*/  IMAD R221, R8, 0x400, R133 ;  /* 0x0000040008dd7824 */ /* 0x000fe200078e0285 */
[----:B-1----:R-:W-:Y:S01]  /*1d30*/  LOP3.LUT R11, R13, 0x8, R4, 0xf8, !PT ;  /* 0x000000080d0b7812 */ /* 0x002fe200078ef804 */
[----:B------:R-:W-:Y:S01]  /*1d40*/  IMAD.SHL.U32 R10, R3, 0x40, RZ ;  /* 0x00000040030a7824 */ /* 0x000fe200078e00ff */
[----:B------:R-:W-:-:S04]  /*1d50*/  SHF.R.U32.HI R4, RZ, 0x3, R13 ;  /* 0x00000003ff047819 */ /* 0x000fc8000001160d */
[----:B------:R-:W-:Y:S02]  /*1d60*/  LOP3.LUT R11, R11, R4, RZ, 0x3c, !PT ;  /* 0x000000040b0b7212 */ /* 0x000fe400078e3cff */
[----:B------:R-:W-:Y:S02]  /*1d70*/  IADD3 R4, P0, R224, UR18, RZ ;  /* 0x00000012e0047c10 */ /* 0x000fe4000ff1e0ff */
[----:B------:R-:W-:Y:S01]  /*1d80*/  LOP3.LUT R10, R10, 0x1c0, RZ, 0xc0, !PT ;  /* 0x000001c00a0a7812 */ /* 0x000fe200078ec0ff */
[----:B------:R-:W-:Y:S01]  /*1d90*/  IMAD R0, R2, 0x200, R11 ;  /* 0x0000020002007824 */ /* 0x000fe200078e020b */
[----:B------:R-:W-:Y:S01]  /*1da0*/  IADD3.X R5, R223, UR11, RZ, P0, !PT ;  /* 0x0000000bdf057c10 */ /* 0x000fe200087fe4ff */
[----:B------:R-:W-:Y:S01]  /*1db0*/  IMAD.MOV.U32 R2, RZ, RZ, 0x20 ;  /* 0x00000020ff027424 */ /* 0x000fe200078e00ff */
[----:B--2---:R-:W-:Y:S02]  /*1dc0*/  IADD3 R16, P0, R4, UR18, RZ ;  /* 0x0000001204107c10 */ /* 0x004fe4000ff1e0ff */
[----:B------:R-:W-:Y:S01]  /*1dd0*/  LOP3.LUT R7, R10, 0x8, R7, 0xf8, !PT ;  /* 0x000000080a077812 */ /* 0x000fe200078ef807 */
[----:B------:R-:W-:-:S04]  /*1de0*/  DEPBAR.LE SB0, 0x0 ;  /* 0x000080000000791a */ /* 0x000fc80000000000 */
[----:B------:R-:W-:Y:S01]  /*1df0*/  BAR.SYNC.DEFER_BLOCKING 0x0 ;  /* 0x0000000000007b1d */ /* 0x000fe20000010000 */
[----:B------:R-:W-:Y:S02]  /*1e00*/  IADD3.X R17, R5, UR11, RZ, P0, !PT ;  /* 0x0000000b05117c10 */ /* 0x000fe400087fe4ff */
[----:B---3--:R-:W-:Y:S02]  /*1e10*/  IADD3 R14, P0, R16, UR18, RZ ;  /* 0x00000012100e7c10 */ /* 0x008fe4000ff1e0ff */
[----:B------:R-:W-:Y:S02]  /*1e20*/  SHF.R.U32.HI R132, RZ, 0x3, R10 ;  /* 0x00000003ff847819 */ /* 0x000fe4000001160a */
[----:B------:R-:W-:Y:S02]  /*1e30*/  IADD3.X R15, R17, UR11, RZ, P0, !PT ;  /* 0x0000000b110f7c10 */ /* 0x000fe400087fe4ff */
[----:B------:R-:W-:Y:S02]  /*1e40*/  IADD3 R10, P0, R14, UR18, RZ ;  /* 0x000000120e0a7c10 */ /* 0x000fe4000ff1e0ff */
[----:B------:R-:W-:-:S02]  /*1e50*/  LOP3.LUT R132, R7, R132, RZ, 0x3c, !PT ;  /* 0x0000008407847212 */ /* 0x000fc400078e3cff */
[----:B------:R-:W-:Y:S02]  /*1e60*/  IADD3.X R11, R15, UR11, RZ, P0, !PT ;  /* 0x0000000b0f0b7c10 */ /* 0x000fe400087fe4ff */
[----:B------:R-:W-:Y:S01]  /*1e70*/  IADD3 R12, P0, R10, UR18, RZ ;  /* 0x000000120a0c7c10 */ /* 0x000fe2000ff1e0ff */
[----:B------:R-:W-:Y:S01]  /*1e80*/  IMAD.IADD R221, R221, 0x1, R132 ;  /* 0x00000001dddd7824 */ /* 0x000fe200078e0284 */
[----:B------:R-:W-:Y:S02]  /*1e90*/  LEA R112, R0, UR5, 0x1 ;  /* 0x0000000500707c11 */ /* 0x000fe4000f8e08ff */
[----:B------:R-:W-:Y:S02]  /*1ea0*/  IADD3.X R13, R11, UR11, RZ, P0, !PT ;  /* 0x0000000b0b0d7c10 */ /* 0x000fe400087fe4ff */
[----:B------:R-:W-:Y:S02]  /*1eb0*/  IADD3 R6, P0, R12, UR18, RZ ;  /* 0x000000120c067c10 */ /* 0x000fe4000ff1e0ff */
[----:B------:R-:W-:Y:S01]  /*1ec0*/  LEA R221, R221, UR5, 0x1 ;  /* 0x00000005dddd7c11 */ /* 0x000fe2000f8e08ff */
[----:B------:R-:W-:Y:S01]  /*1ed0*/  @!PT LDS RZ, [RZ] ;  /* 0x00000000fffff984 */ /* 0x000fe20000000800 */
[----:B------:R-:W-:Y:S01]  /*1ee0*/  @!PT LDS RZ, [RZ] ;  /* 0x00000000fffff984 */ /* 0x000fe20000000800 */
[----:B------:R-:W-:Y:S01]  /*1ef0*/  @!PT LDS RZ, [RZ] ;  /* 0x00000000fffff984 */ /* 0x000fe20000000800 */
[----:B------:R-:W-:Y:S01]  /*1f00*/  LDGSTS.E.BYPASS.LTC128B.128 [R229+0xc000], desc[UR16][R224.64] ;  /* 0x0c000000e0e57fae */ /* 0x000fe2000b901d50 */
[----:B------:R-:W-:-:S02]  /*1f10*/  IADD3.X R7, R13, UR11, RZ, P0, !PT ;  /* 0x0000000b0d077c10 */ /* 0x000fc400087fe4ff */
[----:B------:R-:W-:Y:S01]  /*1f20*/  LEA R220, R0, UR4, 0x1 ;  /* 0x0000000400dc7c11 */ /* 0x000fe2000f8e08ff */
[----:B------:R-:W-:Y:S01]  /*1f30*/  LDGSTS.E.BYPASS.LTC128B.128 [R229+0x10000], desc[UR16][R224.64+0x80] ;  /* 0x10000080e0e57fae */ /* 0x000fe2000b901d50 */
[----:B------:R-:W-:Y:S02]  /*1f40*/  SEL R2, R2, 0xffffffe0, !P1 ;  /* 0xffffffe002027807 */ /* 0x000fe40004800000 */
[----:B------:R-:W-:Y:S01]  /*1f50*/  LOP3.LUT P1, RZ, R3, 0x4, RZ, 0xc0, !PT ;  /* 0x0000000403ff7812 */ /* 0x000fe2000782c0ff */
[----:B------:R-:W-:Y:S01]  /*1f60*/  LDGSTS.E.BYPASS.LTC128B.128 [R229+0xc800], desc[UR16][R4.64] ;  /* 0x0c80000004e57fae */ /* 0x000fe2000b901d50 */
[----:B------:R-:W-:Y:S02]  /*1f70*/  VIADD R218, R220, 0x20 ;  /* 0x00000020dcda7836 */ /* 0x000fe40000000000 */
[----:B------:R-:W-:Y:S01]  /*1f80*/  IMAD.IADD R219, R221, 0x1, R2 ;  /* 0x00000001dddb7824 */ /* 0x000fe200078e0202 */
[----:B------:R1:W-:Y:S01]  /*1f90*/  LDGSTS.E.BYPASS.LTC128B.128 [R229+0x10800], desc[UR16][R4.64+0x80] ;  /* 0x1080008004e57fae */ /* 0x0003e2000b901d50 */
[----:B------:R-:W-:-:S03]  /*1fa0*/  IMAD.MOV.U32 R3, RZ, RZ, 0x40 ;  /* 0x00000040ff037424 */ /* 0x000fc600078e00ff */
[----:B------:R-:W-:Y:S02]  /*1fb0*/  LDGSTS.E.BYPASS.LTC128B.128 [R229+0xd000], desc[UR16][R16.64] ;  /* 0x0d00000010e57fae */ /* 0x000fe4000b901d50 */
[----:B------:R-:W-:Y:S02]  /*1fc0*/  SEL R0, R3, 0xffffffc0, !P1 ;  /* 0xffffffc003007807 */ /* 0x000fe40004800000 */
[----:B------:R-:W-:Y:S03]  /*1fd0*/  LDGSTS.E.BYPASS.LTC128B.128 [R229+0x11000], desc[UR16][R16.64+0x80] ;  /* 0x1100008010e57fae */ /* 0x000fe6000b901d50 */
[--C-:B------:R-:W-:Y:S01]  /*1fe0*/  IMAD.IADD R217, R221, 0x1, R0.reuse ;  /* 0x00000001ddd97824 */ /* 0x100fe200078e0200 */
[----:B------:R-:W-:Y:S01]  /*1ff0*/  LDGSTS.E.BYPASS.LTC128B.128 [R229+0xd800], desc[UR16][R14.64] ;  /* 0x0d8000000ee57fae */ /* 0x000fe2000b901d50 */
[----:B------:R-:W-:-:S03]  /*2000*/  IMAD.IADD R215, R219, 0x1, R0 ;  /* 0x00000001dbd77824 */ /* 0x000fc600078e0200 */
[----:B------:R-:W-:Y:S04]  /*2010*/  LDGSTS.E.BYPASS.LTC128B.128 [R229+0x11800], desc[UR16][R14.64+0x80] ;  /* 0x118000800ee57fae */ /* 0x000fe8000b901d50 */
[----:B------:R-:W-:Y:S04]  /*2020*/  LDGSTS.E.BYPASS.LTC128B.128 [R229+0xe000], desc[UR16][R10.64] ;  /* 0x0e0000000ae57fae */ /* 0x000fe8000b901d50 */
[----:B------:R2:W-:Y:S01]  /*2030*/  LDGSTS.E.BYPASS.LTC128B.128 [R229+0x12000], desc[UR16][R10.64+0x80] ;  /* 0x120000800ae57fae */ /* 0x0005e2000b901d50 */
[----:B-1----:R-:W-:-:S03]  /*2040*/  IADD3 R4, P0, R6, UR18, RZ ;  /* 0x0000001206047c10 */ /* 0x002fc6000ff1e0ff */
[----:B------:R-:W-:Y:S01]  /*2050*/  LDGSTS.E.BYPASS.LTC128B.128 [R229+0xe800], desc[UR16][R12.64] ;  /* 0x0e8000000ce57fae */ /* 0x000fe2000b901d50 */
[----:B------:R-:W-:-:S03]  /*2060*/  IADD3.X R5, R7, UR11, RZ, P0, !PT ;  /* 0x0000000b07057c10 */ /* 0x000fc600087fe4ff */
[----:B------:R-:W-:Y:S01]  /*2070*/  LDGSTS.E.BYPASS.LTC128B.128 [R229+0x12800], desc[UR16][R12.64+0x80] ;  /* 0x128000800ce57fae */ /* 0x000fe2000b901d50 */
[----:B------:R-:W-:-:S03]  /*2080*/  LOP3.LUT P0, RZ, R88, 0x2, RZ, 0xc0, !PT ;  /* 0x0000000258ff7812 */ /* 0x000fc6000780c0ff */
[----:B------:R-:W-:Y:S04]  /*2090*/  LDGSTS.E.BYPASS.LTC128B.128 [R229+0xf000], desc[UR16][R6.64] ;  /* 0x0f00000006e57fae */ /* 0x000fe8000b901d50 */
[----:B------:R-:W-:Y:S04]  /*20a0*/  LDGSTS.E.BYPASS.LTC128B.128 [R229+0x13000], desc[UR16][R6.64+0x80] ;  /* 0x1300008006e57fae */ /* 0x000fe8000b901d50 */
[----:B------:R-:W-:Y:S02]  /*20b0*/  LDGSTS.E.BYPASS.LTC128B.128 [R229+0xf800], desc[UR16][R4.64] ;  /* 0x0f80000004e57fae */ /* 0x000fe4000b901d50 */
[----:B------:R-:W-:Y:S01]  /*20c0*/  @P0 VIADD R218, R220, 0xffffffe0 ;  /* 0xffffffe0dcda0836 */ /* 0x000fe20000000000 */
[----:B------:R-:W-:Y:S01]  /*20d0*/  LOP3.LUT P0, RZ, R88, 0x4, RZ, 0xc0, !PT ;  /* 0x0000000458ff7812 */ /* 0x000fe2000780c0ff */
[----:B------:R1:W-:Y:S02]  /*20e0*/  LDGSTS.E.BYPASS.LTC128B.128 [R229+0x13800], desc[UR16][R4.64+0x80] ;  /* 0x1380008004e57fae */ /* 0x0003e4000b901d50 */
[C---:B------:R-:W-:Y:S01]  /*20f0*/  VIADD R210, R218.reuse, 0x800 ;  /* 0x00000800dad27836 */ /* 0x040fe20000000000 */
[----:B------:R-:W-:Y:S01]  /*2100*/  SEL R3, R3, 0xffffffc0, !P0 ;  /* 0xffffffc003037807 */ /* 0x000fe20004000000 */
[----:B--2---:R-:W-:Y:S01]  /*2110*/  LDSM.16.M88.4 R8, [R221] ;  /* 0x00000000dd08783b */ /* 0x004fe20000000200 */
[----:B------:R-:W-:-:S02]  /*2120*/  VIADD R209, R218, 0x1000 ;  /* 0x00001000dad17836 */ /* 0x000fc40000000000 */
[----:B------:R-:W-:Y:S01]  /*2130*/  VIADD R208, R218, 0x1800 ;  /* 0x00001800dad07836 */ /* 0x000fe20000000000 */
[----:B------:R-:W2:Y:S01]  /*2140*/  LDSM.16.M88.4 R64, [R112+0x4000] ;  /* 0x004000007040783b */ /* 0x000ea20000000200 */
[----:B------:R-:W-:Y:S02]  /*2150*/  IMAD.IADD R216, R220, 0x1, R3 ;  /* 0x00000001dcd87824 */ /* 0x000fe400078e0203 */
[----:B------:R-:W-:Y:S01]  /*2160*/  IMAD.IADD R203, R3, 0x1, R218 ;  /* 0x0000000103cb7824 */ /* 0x000fe200078e02da */
[----:B------:R-:W3:Y:S01]  /*2170*/  LDSM.16.M88.4 R56, [R112+0x4800] ;  /* 0x004800007038783b */ /* 0x000ee20000000200 */
[C---:B------:R-:W-:Y:S02]  /*2180*/  VIADD R207, R218.reuse, 0x2000 ;  /* 0x00002000dacf7836 */ /* 0x040fe40000000000 */
[C---:B------:R-:W-:Y:S01]  /*2190*/  VIADD R206, R218.reuse, 0x2800 ;  /* 0x00002800dace7836 */ /* 0x040fe20000000000 */
[----:B------:R-:W4:Y:S01]  /*21a0*/  LDSM.16.M88.4 R48, [R112+0x5000] ;  /* 0x005000007030783b */ /* 0x000f220000000200 */
[----:B------:R-:W-:-:S02]  /*21b0*/  VIADD R205, R218, 0x3000 ;  /* 0x00003000dacd7836 */ /* 0x000fc40000000000 */
[C---:B------:R-:W-:Y:S01]  /*21c0*/  VIADD R204, R218.reuse, 0x3800 ;  /* 0x00003800dacc7836 */ /* 0x040fe20000000000 */
[----:B------:R-:W5:Y:S01]  /*21d0*/  LDSM.16.M88.4 R40, [R112+0x5800] ;  /* 0x005800007028783b */ /* 0x000f620000000200 */
[C---:B------:R-:W-:Y:S02]  /*21e0*/  VIADD R202, R218.reuse, 0x4000 ;  /* 0x00004000daca7836 */ /* 0x040fe40000000000 */
[C---:B------:R-:W-:Y:S01]  /*21f0*/  VIADD R201, R218.reuse, 0x4800 ;  /* 0x00004800dac97836 */ /* 0x040fe20000000000 */
[----:B------:R-:W5:Y:S01]  /*2200*/  LDSM.16.M88.4 R32, [R112+0x6000] ;  /* 0x006000007020783b */ /* 0x000f620000000200 */
[C---:B------:R-:W-:Y:S02]  /*2210*/  VIADD R200, R218.reuse, 0x5000 ;  /* 0x00005000dac87836 */ /* 0x040fe40000000000 */
[C---:B------:R-:W-:Y:S01]  /*2220*/  VIADD R199, R218.reuse, 0x5800 ;  /* 0x00005800dac77836 */ /* 0x040fe20000000000 */
[----:B------:R-:W5:Y:S01]  /*2230*/  LDSM.16.M88.4 R24, [R112+0x6800] ;  /* 0x006800007018783b */ /* 0x000f620000000200 */
[----:B------:R-:W-:-:S02]  /*2240*/  VIADD R198, R218, 0x6000 ;  /* 0x00006000dac67836 */ /* 0x000fc40000000000 */
[C---:B------:R-:W-:Y:S01]  /*2250*/  VIADD R197, R218.reuse, 0x6800 ;  /* 0x00006800dac57836 */ /* 0x040fe20000000000 */
[----:B------:R-:W5:Y:S01]  /*2260*/  LDSM.16.M88.4 R16, [R112+0x7000] ;  /* 0x007000007010783b */ /* 0x000f620000000200 */
[C---:B------:R-:W-:Y:S02]  /*2270*/  VIADD R196, R218.reuse, 0x7000 ;  /* 0x00007000dac47836 */ /* 0x040fe40000000000 */
[----:B------:R-:W-:Y:S01]  /*2280*/  VIADD R3, R218, 0x7800 ;  /* 0x00007800da037836 */ /* 0x000fe20000000000 */
[----:B-1----:R-:W1:Y:S04]  /*2290*/  LDSM.16.M88.4 R4, [R112+0x7800] ;  /* 0x007800007004783b */ /* 0x002e680000000200 */
[----:B------:R-:W-:Y:S04]  /*22a0*/  LDSM.16.M88.4 R84, [R219] ;  /* 0x00000000db54783b */ /* 0x000fe80000000200 */
[----:B------:R-:W1:Y:S01]  /*22b0*/  LDSM.16.M88.4 R80, [R218] ;  /* 0x00000000da50783b */ /* 0x000e620000000200 */
[C---:B--2---:R-:W-:Y:S03]  /*22c0*/  HMMA.16816.F32.BF16 R68, R8.reuse, R64, RZ ;  /* 0x000000400844723c */ /* 0x044fe600000418ff */
[----:B------:R-:W2:Y:S04]  /*22d0*/  LDSM.16.M88.4 R76, [R218+0x800] ;  /* 0x00080000da4c783b */ /* 0x000ea80000000200 */
[----:B------:R-:W1:Y:S01]  /*22e0*/  LDSM.16.M88.4 R72, [R218+0x1000] ;  /* 0x00100000da48783b */ /* 0x000e620000000200 */
[C---:B---3--:R-:W-:Y:S03]  /*22f0*/  HMMA.16816.F32.BF16 R60, R8.reuse, R56, RZ ;  /* 0x00000038083c723c */ /* 0x048fe600000418ff */
[----:B------:R-:W-:Y:S03]  /*2300*/  LDSM.16.M88.4 R100, [R218+0x1800] ;  /* 0x00180000da64783b */ /* 0x000fe60000000200 */
[C---:B----4-:R-:W-:Y:S01]  /*2310*/  HMMA.16816.F32.BF16 R52, R8.reuse, R48, RZ ;  /* 0x000000300834723c */ /* 0x050fe200000418ff */
[----:B------:R-:W-:Y:S04]  /*2320*/  LDSM.16.M88.4 R96, [R218+0x2800] ;  /* 0x00280000da60783b */ /* 0x000fe80000000200 */
[----:B------:R-:W-:Y:S01]  /*2330*/  LDSM.16.M88.4 R88, [R218+0x3000] ;  /* 0x00300000da58783b */ /* 0x000fe20000000200 */
[C---:B-----5:R-:W-:Y:S03]  /*2340*/  HMMA.16816.F32.BF16 R44, R8.reuse, R40, RZ ;  /* 0x00000028082c723c */ /* 0x060fe600000418ff */
        /* <DEDUP_REMOVED lines=24> */
[C---:B--2---:R-:W-:Y:S06]  /*24d0*/  HMMA.16816.F32.BF16 R60, R84.reuse, R76, R60 ;  /* 0x0000004c543c723c */ /* 0x044fec000004183c */
        /* <DEDUP_REMOVED lines=157> */
[----:B------:R-:W-:Y:S01]  /*2eb0*/  VIADD R7, R137, 0xffffffff ;  /* 0xffffffff89077836 */ /* 0x000fe20000000000 */
[----:B------:R-:W-:Y:S01]  /*2ec0*/  LOP3.LUT R4, R132, R133, RZ, 0xfc, !PT ;  /* 0x0000008584047212 */ /* 0x000fe200078efcff */
[----:B------:R-:W-:Y:S03]  /*2ed0*/  BAR.SYNC.DEFER_BLOCKING 0x0 ;  /* 0x0000000000007b1d */ /* 0x000fe60000010000 */
[----:B------:R-:W-:-:S13]  /*2ee0*/  ISETP.GT.AND P0, PT, R7, R222, PT ;  /* 0x000000de0700720c */ /* 0x000fda0003f04270 */
[----:B------:R-:W-:Y:S05]  /*2ef0*/  @!P0 BRA `(.L_x_2798) ;  /* 0x00000004008c8947 */ /* 0x000fea0003800000 */
[----:B------:R-:W-:Y:S05]  /*2f00*/  @P6 BRA `(.L_x_2799) ;  /* 0x0000000000e86947 */ /* 0x000fea0003800000 */
[----:B------:R-:W1:Y:S01]  /*2f10*/  LDC R6, c[0x0][0x380] ;  /* 0x0000e000ff067b82 */ /* 0x000e620000000800 */
[----:B------:R-:W-:-:S05]  /*2f20*/  IMAD.SHL.U32 R7, R7, 0x80, RZ ;  /* 0x0000008007077824 */ /* 0x000fca00078e00ff */
[C---:B------:R-:W-:Y:S02]  /*2f30*/  IADD3 R77, R7.reuse, -0x80, RZ ;  /* 0xffffff80074d7810 */ /* 0x040fe40007ffe0ff */
[----:B------:R-:W-:Y:S02]  /*2f40*/  IABS R75, R7 ;  /* 0x00000007004b7213 */ /* 0x000fe40000000000 */
[----:B------:R-:W-:Y:S02]  /*2f50*/  IABS R73, R77 ;  /* 0x0000004d00497213 */ /* 0x000fe40000000000 */
[-C--:B-1----:R-:W-:Y:S02]  /*2f60*/  IABS R5, R6.reuse ;  /* 0x0000000600057213 */ /* 0x082fe40000000000 */
[-C--:B------:R-:W-:Y:S02]  /*2f70*/  LOP3.LUT R7, R7, R6.reuse, RZ, 0x3c, !PT ;  /* 0x0000000607077212 */ /* 0x080fe400078e3cff */
[----:B------:R-:W1:Y:S01]  /*2f80*/  I2F.RP R74, R5 ;  /* 0x00000005004a7306 */ /* 0x000e620000209400 */
[----:B------:R-:W-:-:S02]  /*2f90*/  LOP3.LUT R77, R77, R6, RZ, 0x3c, !PT ;  /* 0x000000064d4d7212 */ /* 0x000fc400078e3cff */
[----:B------:R-:W-:-:S05]  /*2fa0*/  ISETP.GE.AND P3, PT, R7, RZ, PT ;  /* 0x000000ff0700720c */ /* 0x000fca0003f66270 */
[----:B-1----:R-:W1:Y:S02]  /*2fb0*/  MUFU.RCP R78, R74 ;  /* 0x0000004a004e7308 */ /* 0x002e640000001000 */
[----:B-1----:R-:W-:-:S06]  /*2fc0*/  VIADD R78, R78, 0xffffffe ;  /* 0x0ffffffe4e4e7836 */ /* 0x002fcc0000000000 */
[----:B------:R-:W1:Y:S02]  /*2fd0*/  F2I.FTZ.U32.TRUNC.NTZ R79, R78 ;  /* 0x0000004e004f7305 */ /* 0x000e64000021f000 */
[----:B-1----:R-:W-:Y:S01]  /*2fe0*/  IADD3 R72, RZ, -R79, RZ ;  /* 0x8000004fff487210 */ /* 0x002fe20007ffe0ff */
[----:B------:R-:W-:-:S04]  /*2ff0*/  IMAD.MOV.U32 R78, RZ, RZ, RZ ;  /* 0x000000ffff4e7224 */ /* 0x000fc800078e00ff */
[----:B------:R-:W-:-:S04]  /*3000*/  IMAD R76, R72, R5, RZ ;  /* 0x00000005484c7224 */ /* 0x000fc800078e02ff */
[----:B------:R-:W-:-:S06]  /*3010*/  IMAD.HI.U32 R76, R79, R76, R78 ;  /* 0x0000004c4f4c7227 */ /* 0x000fcc00078e004e */
[----:B------:R-:W-:-:S04]  /*3020*/  IMAD.HI.U32 R78, R76, R75, RZ ;  /* 0x0000004b4c4e7227 */ /* 0x000fc800078e00ff */
[----:B------:R-:W-:Y:S01]  /*3030*/  IMAD.HI.U32 R76, R76, R73, RZ ;  /* 0x000000494c4c7227 */ /* 0x000fe200078e00ff */
[----:B------:R-:W-:-:S03]  /*3040*/  IADD3 R74, -R78, RZ, RZ ;  /* 0x000000ff4e4a7210 */ /* 0x000fc60007ffe1ff */
[----:B------:R-:W-:Y:S02]  /*3050*/  IMAD.MOV R72, RZ, RZ, -R76 ;  /* 0x000000ffff487224 */ /* 0x000fe400078e0a4c */
[C---:B------:R-:W-:Y:S02]  /*3060*/  IMAD R74, R5.reuse, R74, R75 ;  /* 0x0000004a054a7224 */ /* 0x040fe400078e024b */
        /* <DEDUP_REMOVED lines=9> */
[----:B------:R-:W-:Y:S02]  /*3100*/  ISETP.GE.AND P1, PT, R77, RZ, PT ;  /* 0x000000ff4d00720c */ /* 0x000fe40003f26270 */
[----:B------:R-:W-:-:S02]  /*3110*/  ISETP.NE.AND P2, PT, R6, RZ, PT ;  /* 0x000000ff0600720c */ /* 0x000fc40003f45270 */
        /* <DEDUP_REMOVED lines=22> */
[----:B------:R-:W-:-:S04]  /*3280*/  IMAD R6, R7, UR9, R6 ;  /* 0x0000000907067c24 */ /* 0x000fc8000f8e0206 */
[----:B------:R-:W-:Y:S01]  /*3290*/  IMAD.IADD R6, R75, 0x1, R6 ;  /* 0x000000014b067824 */ /* 0x000fe200078e0206 */
[----:B------:R-:W-:Y:S06]  /*32a0*/  BRA `(.L_x_2800) ;  /* 0x0000000000107947 */ /* 0x000fec0003800000 */
.L_x_2799:
[----:B------:R-:W-:-:S04]  /*32b0*/  ULEA UR6, -UR6, URZ, 0x7 ;  /* 0x0000003f06067291 */ /* 0x000fc8000f8e393f */
[----:B------:R-:W-:Y:S02]  /*32c0*/  USHF.R.S32.HI UR4, URZ, 0x1f, UR6 ;  /* 0x0000001f3f047899 */ /* 0x000fe40008011406 */
[----:B------:R-:W-:-:S04]  /*32d0*/  MOV R74, UR6 ;  /* 0x00000006004a7c02 */ /* 0x000fc80008000f00 */
[----:B------:R-:W-:-:S07]  /*32e0*/  MOV R6, UR4 ;  /* 0x0000000400067c02 */ /* 0x000fce0008000f00 */
.L_x_2800:
        /* <DEDUP_REMOVED lines=36> */
.L_x_2798:
        /* <DEDUP_REMOVED lines=102> */
[----:B------:R-:W-:Y:S01]  /*3b90*/  IADD3 R211, R0, R213, RZ ;  /* 0x000000d500d37210 */ /* 0x000fe20007ffe0ff */
[----:B------:R-:W1:Y:S01]  /*3ba0*/  SHFL.BFLY PT, R5, R72, 0x2, 0x1f ;  /* 0x0c401f0048057f89 */ /* 0x000e6200000e0000 */
[----:B------:R-:W-:Y:S01]  /*3bb0*/  FMNMX R7, R17, R6, !PT ;  /* 0x0000000611077209 */ /* 0x000fe20007800000 */
[----:B------:R-:W-:-:S02]  /*3bc0*/  FMUL R17, R18, UR4 ;  /* 0x0000000412117c20 */ /* 0x000fc40008400000 */
        /* <DEDUP_REMOVED lines=70> */
[----:B------:R-:W-:Y:S01]  /*4030*/  FADD R177, -R160, R25 ;  /* 0x00000019a0b17221 */ /* 0x000fe20000000100 */
[----:B------:R-:W-:Y:S01]  /*4040*/  FMUL R25, R26, UR4 ;  /* 0x000000041a197c20 */ /* 0x000fe20008400000 */
[----:B------:R-:W-:Y:S01]  /*4050*/  F2FP.BF16.F32.PACK_AB R5, R146, R151 ;  /* 0x000000979205723e */ /* 0x000fe200000010ff */
[----:B------:R-:W-:Y:S01]  /*4060*/  @!P1 FMUL R155, R155, 0.5 ;  /* 0x3f0000009b9b9820 */ /* 0x000fe20000400000 */
[----:B------:R-:W-:Y:S01]  /*4070*/  FADD R181, -R160, R181 ;  /* 0x000000b5a0b57221 */ /* 0x000fe20000000100 */
[C---:B------:R-:W-:Y:S01]  /*4080*/  FADD R176, -R158.reuse, R25 ;  /* 0x000000199eb07221 */ /* 0x040fe20000000100 */
[----:B------:R-:W-:Y:S01]  /*4090*/  FADD R183, -R158, R19 ;  /* 0x000000139eb77221 */ /* 0x000fe20000000100 */
[----:B------:R-:W5:Y:S01]  /*40a0*/  MUFU.EX2 R148, R148 ;  /* 0x0000009400947308 */ /* 0x000f620000000800 */
[----:B-1----:R-:W-:Y:S01]  /*40b0*/  @!P4 FMUL R149, R149, R149 ;  /* 0x000000959595c220 */ /* 0x002fe20000400000 */
[----:B------:R-:W-:Y:S01]  /*40c0*/  FSETP.GEU.AND P4, PT, R142, -126, PT ;  /* 0xc2fc00008e00780b */ /* 0x000fe20003f8e000 */
[----:B------:R-:W-:Y:S01]  /*40d0*/  FMUL R17, R12, UR4 ;  /* 0x000000040c117c20 */ /* 0x000fe20008400000 */
[----:B------:R-:W-:Y:S01]  /*40e0*/  @!P5 FMUL R153, R153, 0.5 ;  /* 0x3f0000009999d820 */ /* 0x000fe20000400000 */
[----:B------:R-:W-:Y:S01]  /*40f0*/  FADD R146, R151, R146 ;  /* 0x0000009297927221 */ /* 0x000fe20000000000 */
[----:B------:R-:W-:Y:S01]  /*4100*/  FADD R239, -R160, R9 ;  /* 0x00000009a0ef7221 */ /* 0x000fe20000000100 */
[----:B------:R-:W-:Y:S01]  /*4110*/  FADD R237, -R158, R11 ;  /* 0x0000000b9eed7221 */ /* 0x000fe20000000100 */
[----:B------:R-:W1:Y:S01]  /*4120*/  MUFU.EX2 R155, R155 ;  /* 0x0000009b009b7308 */ /* 0x000e620000000800 */
[----:B--2---:R-:W-:Y:S01]  /*4130*/  @!P3 FMUL R140, R140, R140 ;  /* 0x0000008c8c8cb220 */ /* 0x004fe20000400000 */
[----:B------:R-:W-:-:S04]  /*4140*/  FSETP.GEU.AND P3, PT, R143, -126, PT ;  /* 0xc2fc00008f00780b */ /* 0x000fc80003f6e000 */
[----:B------:R-:W-:Y:S01]  /*4150*/  F2FP.BF16.F32.PACK_AB R7, R140, R149 ;  /* 0x000000958c07723e */ /* 0x000fe200000010ff */
[----:B------:R-:W-:Y:S01]  /*4160*/  @!P4 FMUL R142, R142, 0.5 ;  /* 0x3f0000008e8ec820 */ /* 0x000fe20000400000 */
[----:B------:R-:W2:Y:S01]  /*4170*/  MUFU.EX2 R153, R153 ;  /* 0x0000009900997308 */ /* 0x000ea20000000800 */
[----:B-----5:R-:W-:Y:S01]  /*4180*/  @!P2 FMUL R148, R148, R148 ;  /* 0x000000949494a220 */ /* 0x020fe20000400000 */
[----:B------:R-:W-:Y:S01]  /*4190*/  FSETP.GEU.AND P2, PT, R136, -126, PT ;  /* 0xc2fc00008800780b */ /* 0x000fe20003f4e000 */
[----:B------:R-:W-:-:S04]  /*41a0*/  FADD R149, R149, R146 ;  /* 0x0000009295957221 */ /* 0x000fc80000000000 */
        /* <DEDUP_REMOVED lines=129> */
[C---:B-1----:R-:W-:Y:S02]  /*49c0*/  HMMA.16816.F32.BF16 R64, R132.reuse, R120, R64 ;  /* 0x000000788440723c */ /* 0x042fe40000041840 */
[----:B------:R-:W1:Y:S02]  /*49d0*/  MUFU.EX2 R163, R129 ;  /* 0x0000008100a37308 */ /* 0x000e640000000800 */
[C---:B------:R-:W-:Y:S01]  /*49e0*/  F2FP.BF16.F32.PACK_AB R130, R161.reuse, R154 ;  /* 0x0000009aa182723e */ /* 0x040fe200000010ff */
[----:B------:R-:W-:Y:S01]  /*49f0*/  FADD R154, R154, R157 ;  /* 0x0000009d9a9a7221 */ /* 0x000fe20000000000 */
[----:B------:R-:W-:Y:S01]  /*4a00*/  HMMA.16816.F32.BF16 R60, R132, R122, R60 ;  /* 0x0000007a843c723c */ /* 0x000fe2000004183c */
[----:B------:R-:W4:Y:S02]  /*4a10*/  LDSM.16.MT88.4 R120, [R212+0xd000] ;  /* 0x00d00000d478783b */ /* 0x000f240000004200 */
[----:B------:R-:W-:-:S03]  /*4a20*/  FADD R161, R161, R154 ;  /* 0x0000009aa1a17221 */ /* 0x000fc60000000000 */
[----:B---3--:R-:W-:Y:S01]  /*4a30*/  HMMA.16816.F32.BF16 R56, R132, R48, R56 ;  /* 0x000000308438723c */ /* 0x008fe20000041838 */
[----:B-1----:R-:W-:Y:S01]  /*4a40*/  @!P1 FMUL R163, R163, R163 ;  /* 0x000000a3a3a39220 */ /* 0x002fe20000400000 */
[----:B------:R-:W-:Y:S01]  /*4a50*/  F2FP.BF16.F32.PACK_AB R129, R159, R152 ;  /* 0x000000989f81723e */ /* 0x000fe200000010ff */
[----:B------:R-:W-:-:S03]  /*4a60*/  FADD R152, R152, R139 ;  /* 0x0000008b98987221 */ /* 0x000fc60000000000 */
[----:B------:R-:W-:Y:S01]  /*4a70*/  HMMA.16816.F32.BF16 R4, R132, R50, R4 ;  /* 0x000000328404723c */ /* 0x000fe20000041804 */
[----:B------:R-:W1:Y:S01]  /*4a80*/  LDSM.16.MT88.4 R48, [R214+0x11000] ;  /* 0x01100000d630783b */ /* 0x000e620000004200 */
[----:B------:R-:W-:Y:S01]  /*4a90*/  F2FP.BF16.F32.PACK_AB R131, R163, R156 ;  /* 0x0000009ca383723e */ /* 0x000fe200000010ff */
[----:B------:R-:W-:-:S04]  /*4aa0*/  FADD R159, R159, R152 ;  /* 0x000000989f9f7221 */ /* 0x000fc80000000000 */
[----:B------:R-:W-:Y:S01]  /*4ab0*/  FADD R133, -R160, R45 ;  /* 0x0000002da0857221 */ /* 0x000fe20000000100 */
[----:B------:R-:W-:Y:S01]  /*4ac0*/  FMUL R45, R46, UR4 ;  /* 0x000000042e2d7c20 */ /* 0x000fe20008400000 */
[C---:B-----5:R-:W-:Y:S01]  /*4ad0*/  HMMA.16816.F32.BF16 R112, R128.reuse, R116, R112 ;  /* 0x000000748070723c */ /* 0x060fe20000041870 */
[----:B------:R-:W-:Y:S01]  /*4ae0*/  FADD R135, -R158, R47 ;  /* 0x0000002f9e877221 */ /* 0x000fe20000000100 */
        /* <DEDUP_REMOVED lines=11> */
[----:B------:R-:W-:Y:S01]  /*4ba0*/  LDSM.16.MT88.4 R52, [R213+0x11000] ;  /* 0x01100000d534783b */ /* 0x000fe20000004200 */
[----:B------:R-:W-:Y:S01]  /*4bb0*/  FADD R163, R163, R156 ;  /* 0x0000009ca3a37221 */ /* 0x000fe20000000000 */
[----:B------:R-:W-:Y:S01]  /*4bc0*/  FSETP.GEU.AND P4, PT, R132, -126, PT ;  /* 0xc2fc00008400780b */ /* 0x000fe20003f8e000 */
[----:B------:R-:W-:Y:S01]  /*4bd0*/  @!P2 FMUL R133, R133, 0.5 ;  /* 0x3f0000008585a820 */ /* 0x000fe20000400000 */
[----:B------:R-:W-:Y:S01]  /*4be0*/  FADD R162, -R160, R117 ;  /* 0x00000075a0a27221 */ /* 0x000fe20000000100 */
[----:B------:R-:W-:Y:S01]  /*4bf0*/  FMUL R117, R42, UR4 ;  /* 0x000000042a757c20 */ /* 0x000fe20008400000 */
[C---:B------:R-:W-:Y:S01]  /*4c00*/  HMMA.16816.F32.BF16 R108, R128.reuse, R118, R108 ;  /* 0x00000076806c723c */ /* 0x040fe2000004186c */
[----:B------:R-:W-:Y:S01]  /*4c10*/  @!P1 FMUL R134, R134, 0.5 ;  /* 0x3f00000086869820 */ /* 0x000fe20000400000 */
[----:B------:R-:W3:Y:S01]  /*4c20*/  LDSM.16.MT88.4 R40, [R211+0x11000] ;  /* 0x01100000d328783b */ /* 0x000ee20000004200 */
[----:B------:R-:W5:Y:S01]  /*4c30*/  MUFU.EX2 R133, R133 ;  /* 0x0000008500857308 */ /* 0x000f620000000800 */
[----:B------:R-:W-:Y:S01]  /*4c40*/  FADD R164, -R158, R117 ;  /* 0x000000759ea47221 */ /* 0x000fe20000000100 */
[----:B------:R-:W-:Y:S01]  /*4c50*/  FSETP.GEU.AND P5, PT, R162, -126, PT ;  /* 0xc2fc0000a200780b */ /* 0x000fe20003fae000 */
[----:B------:R-:W-:Y:S01]  /*4c60*/  @!P3 FMUL R135, R135, 0.5 ;  /* 0x3f0000008787b820 */ /* 0x000fe20000400000 */
[----:B----4-:R-:W-:Y:S01]  /*4c70*/  HMMA.16816.F32.BF16 R96, R128, R120, R96 ;  /* 0x000000788060723c */ /* 0x010fe20000041860 */
[----:B------:R-:W-:Y:S01]  /*4c80*/  LDSM.16.MT88.4 R116, [R213+0x11800] ;  /* 0x01180000d574783b */ /* 0x000fe20000004200 */
[----:B------:R-:W-:-:S02]  /*4c90*/  @!P4 FMUL R132, R132, 0.5 ;  /* 0x3f0000008484c820 */ /* 0x000fc40000400000 */
[----:B------:R-:W4:Y:S02]  /*4ca0*/  MUFU.EX2 R134, R134 ;  /* 0x0000008600867308 */ /* 0x000f240000000800 */
[----:B-1----:R-:W-:Y:S01]  /*4cb0*/  HMMA.16816.F32.BF16 R80, R128, R48, R80 ;  /* 0x000000308050723c */ /* 0x002fe20000041850 */
[----:B------:R-:W-:-:S04]  /*4cc0*/  FMUL R121, R34, UR4 ;  /* 0x0000000422797c20 */ /* 0x000fc80008400000 */
[----:B------:R-:W-:Y:S01]  /*4cd0*/  @!P5 FMUL R162, R162, 0.5 ;  /* 0x3f000000a2a2d820 */ /* 0x000fe20000400000 */
[----:B------:R-:W1:Y:S01]  /*4ce0*/  MUFU.EX2 R132, R132 ;  /* 0x0000008400847308 */ /* 0x000e620000000800 */
[----:B-----5:R-:W-:Y:S01]  /*4cf0*/  @!P2 FMUL R133, R133, R133 ;  /* 0x000000858585a220 */ /* 0x020fe20000400000 */
[----:B------:R-:W-:Y:S01]  /*4d00*/  FSETP.GEU.AND P2, PT, R164, -126, PT ;  /* 0xc2fc0000a400780b */ /* 0x000fe20003f4e000 */
[----:B------:R-:W-:Y:S01]  /*4d10*/  HMMA.16816.F32.BF16 R76, R128, R50, R76 ;  /* 0x00000032804c723c */ /* 0x000fe2000004184c */
[----:B------:R-:W-:Y:S01]  /*4d20*/  LDSM.16.MT88.4 R48, [R214+0xd800] ;  /* 0x00d80000d630783b */ /* 0x000fe20000004200 */
[----:B------:R-:W-:-:S03]  /*4d30*/  FADD R172, -R158, R121 ;  /* 0x000000799eac7221 */ /* 0x000fc60000000100 */
[----:B------:R-:W5:Y:S01]  /*4d40*/  MUFU.EX2 R135, R135 ;  /* 0x0000008700877308 */ /* 0x000f620000000800 */
[----:B----4-:R-:W-:Y:S01]  /*4d50*/  @!P1 FMUL R134, R134, R134 ;  /* 0x0000008686869220 */ /* 0x010fe20000400000 */
[----:B------:R-:W-:Y:S01]  /*4d60*/  FSETP.GEU.AND P1, PT, R167, -126, PT ;  /* 0xc2fc0000a700780b */ /* 0x000fe20003f2e000 */
[C---:B--2---:R-:W-:Y:S04]  /*4d70*/  HMMA.16816.F32.BF16 R64, R128.reuse, R44, R64 ;  /* 0x0000002c8040723c */ /* 0x044fe80000041840 */
[----:B------:R-:W-:Y:S01]  /*4d80*/  @!P2 FMUL R164, R164, 0.5 ;  /* 0x3f000000a4a4a820 */ /* 0x000fe20000400000 */
[----:B------:R-:W2:Y:S01]  /*4d90*/  MUFU.EX2 R162, R162 ;  /* 0x000000a200a27308 */ /* 0x000ea20000000800 */
[----:B-1----:R-:W-:Y:S01]  /*4da0*/  @!P4 FMUL R132, R132, R132 ;  /* 0x000000848484c220 */ /* 0x002fe20000400000 */
[----:B------:R-:W-:Y:S01]  /*4db0*/  FSETP.GEU.AND P4, PT, R165, -126, PT ;  /* 0xc2fc0000a500780b */ /* 0x000fe20003f8e000 */
[C---:B------:R-:W-:Y:S01]  /*4dc0*/  HMMA.16816.F32.BF16 R60, R128.reuse, R46, R60 ;  /* 0x0000002e803c723c */ /* 0x040fe2000004183c */
[----:B------:R-:W1:Y:S03]  /*4dd0*/  LDSM.16.MT88.4 R44, [R213+0xd800] ;  /* 0x00d80000d52c783b */ /* 0x000e660000004200 */
[----:B------:R-:W-:Y:S01]  /*4de0*/  @!P1 FMUL R167, R167, 0.5 ;  /* 0x3f000000a7a79820 */ /* 0x000fe20000400000 */
[----:B------:R-:W4:Y:S01]  /*4df0*/  MUFU.EX2 R164, R164 ;  /* 0x000000a400a47308 */ /* 0x000f220000000800 */
[----:B---3--:R-:W-:Y:S01]  /*4e00*/  HMMA.16816.F32.BF16 R56, R128, R40, R56 ;  /* 0x000000288038723c */ /* 0x008fe20000041838 */
[----:B-----5:R-:W-:-:S05]  /*4e10*/  @!P3 FMUL R135, R135, R135 ;  /* 0x000000878787b220 */ /* 0x020fca0000400000 */
[----:B------:R-:W-:Y:S01]  /*4e20*/  @!P4 FMUL R165, R165, 0.5 ;  /* 0x3f000000a5a5c820 */ /* 0x000fe20000400000 */
[----:B------:R-:W3:Y:S01]  /*4e30*/  MUFU.EX2 R167, R167 ;  /* 0x000000a700a77308 */ /* 0x000ee20000000800 */
[----:B------:R-:W-:Y:S01]  /*4e40*/  FMUL R41, R36, UR4 ;  /* 0x0000000424297c20 */ /* 0x000fe20008400000 */
[----:B--2---:R-:W-:Y:S01]  /*4e50*/  @!P5 FMUL R162, R162, R162 ;  /* 0x000000a2a2a2d220 */ /* 0x004fe20000400000 */
[----:B------:R-:W-:Y:S02]  /*4e60*/  HMMA.16816.F32.BF16 R72, R128, R52, R72 ;  /* 0x000000348048723c */ /* 0x000fe40000041848 */
[----:B------:R-:W-:-:S03]  /*4e70*/  FADD R166, -R160, R41 ;  /* 0x00000029a0a67221 */ /* 0x000fc60000000100 */
[----:B------:R-:W2:Y:S01]  /*4e80*/  MUFU.EX2 R165, R165 ;  /* 0x000000a500a57308 */ /* 0x000ea20000000800 */
[----:B----4-:R-:W-:Y:S01]  /*4e90*/  @!P2 FMUL R164, R164, R164 ;  /* 0x000000a4a4a4a220 */ /* 0x010fe20000400000 */
[----:B------:R-:W-:Y:S01]  /*4ea0*/  FSETP.GEU.AND P2, PT, R169, -126, PT ;  /* 0xc2fc0000a900780b */ /* 0x000fe20003f4e000 */
[C---:B------:R-:W-:Y:S01]  /*4eb0*/  HMMA.16816.F32.BF16 R68, R128.reuse, R54, R68 ;  /* 0x000000368044723c */ /* 0x040fe20000041844 */
[----:B------:R-:W-:Y:S01]  /*4ec0*/  F2FP.BF16.F32.PACK_AB R52, R133, R132 ;  /* 0x000000848534723e */ /* 0x000fe200000010ff */
[----:B------:R-:W-:Y:S01]  /*4ed0*/  FADD R132, R132, R161 ;  /* 0x000000a184847221 */ /* 0x000fe20000000000 */
[----:B------:R-:W-:Y:S01]  /*4ee0*/  F2FP.BF16.F32.PACK_AB R53, R135, R134 ;  /* 0x000000868735723e */ /* 0x000fe200000010ff */
[----:B------:R-:W-:Y:S01]  /*4ef0*/  FADD R134, R134, R163 ;  /* 0x000000a386867221 */ /* 0x000fe20000000000 */
[----:B---3--:R-:W-:Y:S01]  /*4f00*/  @!P1 FMUL R167, R167, R167 ;  /* 0x000000a7a7a79220 */ /* 0x008fe20000400000 */
[----:B------:R-:W-:Y:S01]  /*4f10*/  FSETP.GEU.AND P1, PT, R171, -126, PT ;  /* 0xc2fc0000ab00780b */ /* 0x000fe20003f2e000 */
[----:B------:R-:W-:Y:S01]  /*4f20*/  HMMA.16816.F32.BF16 R4, R128, R42, R4 ;  /* 0x0000002a8004723c */ /* 0x000fe20000041804 */
[----:B------:R-:W3:Y:S01]  /*4f30*/  LDSM.16.MT88.4 R40, [R212+0xd800] ;  /* 0x00d80000d428783b */ /* 0x000ee20000004200 */
[----:B------:R-:W-:Y:S01]  /*4f40*/  FADD R133, R133, R132 ;  /* 0x0000008485857221 */ /* 0x000fe20000000000 */
[----:B------:R-:W-:-:S02]  /*4f50*/  F2FP.BF16.F32.PACK_AB R55, R167, R164 ;  /* 0x000000a4a737723e */ /* 0x000fc400000010ff */
[----:B------:R-:W-:Y:S01]  /*4f60*/  @!P2 FMUL R169, R169, 0.5 ;  /* 0x3f000000a9a9a820 */ /* 0x000fe20000400000 */
[----:B------:R-:W-:Y:S01]  /*4f70*/  FADD R135, R135, R134 ;  /* 0x0000008687877221 */ /* 0x000fe20000000000 */
[----:B--2---:R-:W-:Y:S01]  /*4f80*/  @!P4 FMUL R165, R165, R165 ;  /* 0x000000a5a5a5c220 */ /* 0x004fe20000400000 */
[----:B------:R-:W-:Y:S01]  /*4f90*/  FSETP.GEU.AND P4, PT, R166, -126, PT ;  /* 0xc2fc0000a600780b */ /* 0x000fe20003f8e000 */
[C---:B------:R-:W-:Y:S01]  /*4fa0*/  HMMA.16816.F32.BF16 R88, R128.reuse, R124, R88 ;  /* 0x0000007c8058723c */ /* 0x040fe20000041858 */
[----:B------:R-:W-:Y:S01]  /*4fb0*/  FADD R164, R164, R135 ;  /* 0x00000087a4a47221 */ /* 0x000fe20000000000 */
[----:B------:R-:W2:Y:S01]  /*4fc0*/  MUFU.EX2 R169, R169 ;  /* 0x000000a900a97308 */ /* 0x000ea20000000800 */
[----:B------:R-:W-:Y:S01]  /*4fd0*/  F2FP.BF16.F32.PACK_AB R54, R165, R162 ;  /* 0x000000a2a536723e */ /* 0x000fe200000010ff */
[----:B------:R-:W-:Y:S01]  /*4fe0*/  @!P1 FMUL R171, R171, 0.5 ;  /* 0x3f000000abab9820 */ /* 0x000fe20000400000 */
[----:B------:R-:W-:Y:S01]  /*4ff0*/  FADD R162, R162, R133 ;  /* 0x00000085a2a27221 */ /* 0x000fe20000000000 */
[----:B------:R-:W-:Y:S01]  /*5000*/  HMMA.16816.F32.BF16 R84, R128, R126, R84 ;  /* 0x0000007e8054723c */ /* 0x000fe20000041854 */
[----:B------:R-:W-:-:S02]  /*5010*/  FADD R164, R167, R164 ;  /* 0x000000a4a7a47221 */ /* 0x000fc40000000000 */
[----:B------:R-:W-:Y:S01]  /*5020*/  FADD R165, R165, R162 ;  /* 0x000000a2a5a57221 */ /* 0x000fe20000000000 */
[----:B------:R-:W4:Y:S02]  /*5030*/  MUFU.EX2 R171, R171 ;  /* 0x000000ab00ab7308 */ /* 0x000f240000000800 */
[----:B------:R-:W-:Y:S01]  /*5040*/  @!P4 FMUL R166, R166, 0.5 ;  /* 0x3f000000a6a6c820 */ /* 0x000fe20000400000 */
[C---:B-1----:R-:W-:Y:S05]  /*5050*/  HMMA.16816.F32.BF16 R104, R52.reuse, R44, R104 ;  /* 0x0000002c3468723c */ /* 0x042fea0000041868 */
[----:B------:R-:W1:Y:S01]  /*5060*/  MUFU.EX2 R166, R166 ;  /* 0x000000a600a67308 */ /* 0x000e620000000800 */
[C---:B------:R-:W-:Y:S01]  /*5070*/  HMMA.16816.F32.BF16 R112, R52.reuse, R48, R112 ;  /* 0x000000303470723c */ /* 0x040fe20000041870 */
[----:B------:R-:W-:Y:S01]  /*5080*/  FMUL R45, R32, UR4 ;  /* 0x00000004202d7c20 */ /* 0x000fe20008400000 */
[----:B--2---:R-:W-:Y:S01]  /*5090*/  @!P2 FMUL R169, R169, R169 ;  /* 0x000000a9a9a9a220 */ /* 0x004fe20000400000 */
[----:B------:R-:W2:Y:S01]  /*50a0*/  LDSM.16.MT88.4 R32, [R211+0x11800] ;  /* 0x01180000d320783b */ /* 0x000ea20000004200 */
[----:B------:R-:W-:Y:S01]  /*50b0*/  FSETP.GEU.AND P2, PT, R172, -126, PT ;  /* 0xc2fc0000ac00780b */ /* 0x000fe20003f4e000 */
[----:B------:R-:W-:Y:S01]  /*50c0*/  FADD R170, -R160, R45 ;  /* 0x0000002da0aa7221 */ /* 0x000fe20000000100 */
[C---:B------:R-:W-:Y:S01]  /*50d0*/  HMMA.16816.F32.BF16 R100, R52.reuse, R46, R100 ;  /* 0x0000002e3464723c */ /* 0x040fe20000041864 */
[----:B------:R-:W-:Y:S01]  /*50e0*/  FMUL R49, R39, UR4 ;  /* 0x0000000427317c20 */ /* 0x000fe20008400000 */
[----:B------:R-:W5:Y:S01]  /*50f0*/  LDSM.16.MT88.4 R44, [R212+0x11800] ;  /* 0x01180000d42c783b */ /* 0x000f620000004200 */
[----:B----4-:R-:W-:Y:S01]  /*5100*/  @!P1 FMUL R171, R171, R171 ;  /* 0x000000ababab9220 */ /* 0x010fe20000400000 */
[----:B------:R-:W-:Y:S01]  /*5110*/  FSETP.GEU.AND P1, PT, R175, -126, PT ;  /* 0xc2fc0000af00780b */ /* 0x000fe20003f2e000 */
[----:B------:R-:W-:Y:S01]  /*5120*/  FADD R168, -R158, R49 ;  /* 0x000000319ea87221 */ /* 0x000fe20000000100 */
[----:B------:R-:W4:Y:S01]  /*5130*/  LDSM.16.MT88.4 R36, [R211+0xd800] ;  /* 0x00d80000d324783b */ /* 0x000f220000004200 */
[----:B------:R-:W-:Y:S01]  /*5140*/  HMMA.16816.F32.BF16 R108, R52, R50, R108 ;  /* 0x00000032346c723c */ /* 0x000fe2000004186c */
[----:B------:R-:W-:-:S02]  /*5150*/  FSETP.GEU.AND P5, PT, R170, -126, PT ;  /* 0xc2fc0000aa00780b */ /* 0x000fc40003fae000 */
[----:B------:R-:W4:Y:S01]  /*5160*/  LDSM.16.MT88.4 R48, [R214+0x11800] ;  /* 0x01180000d630783b */ /* 0x000f220000004200 */
[----:B-1----:R-:W-:Y:S01]  /*5170*/  @!P4 FMUL R166, R166, R166 ;  /* 0x000000a6a6a6c220 */ /* 0x002fe20000400000 */
[----:B------:R-:W-:Y:S01]  /*5180*/  FSETP.GEU.AND P4, PT, R173, -126, PT ;  /* 0xc2fc0000ad00780b */ /* 0x000fe20003f8e000 */
[----:B------:R-:W-:Y:S01]  /*5190*/  HMMA.16816.F32.BF16 R92, R128, R122, R92 ;  /* 0x0000007a805c723c */ /* 0x000fe2000004185c */
[----:B------:R-:W-:Y:S01]  /*51a0*/  @!P2 FMUL R172, R172, 0.5 ;  /* 0x3f000000acaca820 */ /* 0x000fe20000400000 */
[----:B------:R-:W-:Y:S01]  /*51b0*/  FSETP.GEU.AND P3, PT, R168, -126, PT ;  /* 0xc2fc0000a800780b */ /* 0x000fe20003f6e000 */
[----:B------:R-:W-:Y:S01]  /*51c0*/  LDSM.16.MT88.4 R120, [R213+0x13000] ;  /* 0x01300000d578783b */ /* 0x000fe20000004200 */
[----:B------:R-:W-:Y:S02]  /*51d0*/  @!P1 FMUL R175, R175, 0.5 ;  /* 0x3f000000afaf9820 */ /* 0x000fe40000400000 */
[----:B---3--:R-:W-:Y:S01]  /*51e0*/  HMMA.16816.F32.BF16 R96, R52, R40, R96 ;  /* 0x000000283460723c */ /* 0x008fe20000041860 */
[----:B------:R-:W1:Y:S01]  /*51f0*/  MUFU.EX2 R172, R172 ;  /* 0x000000ac00ac7308 */ /* 0x000e620000000800 */
[----:B------:R-:W-:-:S04]  /*5200*/  @!P5 FMUL R170, R170, 0.5 ;  /* 0x3f000000aaaad820 */ /* 0x000fc80000400000 */
[----:B------:R-:W-:Y:S01]  /*5210*/  @!P4 FMUL R173, R173, 0.5 ;  /* 0x3f000000adadc820 */ /* 0x000fe20000400000 */
[----:B------:R-:W-:Y:S02]  /*5220*/  HMMA.16816.F32.BF16 R72, R52, R116, R72 ;  /* 0x000000743448723c */ /* 0x000fe40000041848 */
[----:B------:R-:W3:Y:S01]  /*5230*/  MUFU.EX2 R175, R175 ;  /* 0x000000af00af7308 */ /* 0x000ee20000000800 */
[----:B------:R-:W-:-:S03]  /*5240*/  @!P3 FMUL R168, R168, 0.5 ;  /* 0x3f000000a8a8b820 */ /* 0x000fc60000400000 */
[C---:B------:R-:W-:Y:S04]  /*5250*/  HMMA.16816.F32.BF16 R68, R52.reuse, R118, R68 ;  /* 0x000000763444723c */ /* 0x040fe80000041844 */
[----:B------:R-:W4:Y:S01]  /*5260*/  MUFU.EX2 R173, R173 ;  /* 0x000000ad00ad7308 */ /* 0x000f220000000800 */
[----:B-1----:R-:W-:Y:S01]  /*5270*/  @!P2 FMUL R172, R172, R172 ;  /* 0x000000acacaca220 */ /* 0x002fe20000400000 */
[C---:B--2---:R-:W-:Y:S06]  /*5280*/  HMMA.16816.F32.BF16 R56, R52.reuse, R32, R56 ;  /* 0x000000203438723c */ /* 0x044fec0000041838 */
[----:B-----5:R-:W-:Y:S01]  /*5290*/  HMMA.16816.F32.BF16 R64, R52, R44, R64 ;  /* 0x0000002c3440723c */ /* 0x020fe20000041840 */
[----:B------:R-:W-:Y:S01]  /*52a0*/  FMUL R33, R28, UR4 ;  /* 0x000000041c217c20 */ /* 0x000fe20008400000 */
[----:B------:R-:W1:Y:S01]  /*52b0*/  MUFU.EX2 R168, R168 ;  /* 0x000000a800a87308 */ /* 0x000e620000000800 */
[----:B---3--:R-:W-:-:S03]  /*52c0*/  @!P1 FMUL R175, R175, R175 ;  /* 0x000000afafaf9220 */ /* 0x008fc60000400000 */
[----:B----4-:R-:W-:Y:S01]  /*52d0*/  HMMA.16816.F32.BF16 R88, R52, R36, R88 ;  /* 0x000000243458723c */ /* 0x010fe20000041858 */
[----:B------:R-:W-:-:S03]  /*52e0*/  @!P4 FMUL R173, R173, R173 ;  /* 0x000000adadadc220 */ /* 0x000fc60000400000 */
[----:B------:R-:W2:Y:S02]  /*52f0*/  MUFU.EX2 R170, R170 ;  /* 0x000000aa00aa7308 */ /* 0x000ea40000000800 */
[C---:B------:R-:W-:Y:S01]  /*5300*/  HMMA.16816.F32.BF16 R84, R52.reuse, R38, R84 ;  /* 0x000000263454723c */ /* 0x040fe20000041854 */
[----:B------:R-:W3:Y:S05]  /*5310*/  LDSM.16.MT88.4 R36, [R213+0xe000] ;  /* 0x00e00000d524783b */ /* 0x000eea0000004200 */
[----:B------:R-:W-:Y:S01]  /*5320*/  HMMA.16816.F32.BF16 R60, R52, R46, R60 ;  /* 0x0000002e343c723c */ /* 0x000fe2000004183c */
[----:B------:R-:W4:Y:S01]  /*5330*/  LDSM.16.MT88.4 R44, [R212+0xe000] ;  /* 0x00e00000d42c783b */ /* 0x000f220000004200 */
[----:B-1----:R-:W-:-:S04]  /*5340*/  @!P3 FMUL R168, R168, R168 ;  /* 0x000000a8a8a8b220 */ /* 0x002fc80000400000 */
[----:B------:R-:W-:Y:S01]  /*5350*/  HMMA.16816.F32.BF16 R92, R52, R42, R92 ;  /* 0x0000002a345c723c */ /* 0x000fe2000004185c */
[----:B------:R-:W1:Y:S01]  /*5360*/  LDSM.16.MT88.4 R40, [R214+0xe000] ;  /* 0x00e00000d628783b */ /* 0x000e620000004200 */
[----:B--2---:R-:W-:-:S04]  /*5370*/  @!P5 FMUL R170, R170, R170 ;  /* 0x000000aaaaaad220 */ /* 0x004fc80000400000 */
[C---:B------:R-:W-:Y:S06]  /*5380*/  HMMA.16816.F32.BF16 R80, R52.reuse, R48, R80 ;  /* 0x000000303450723c */ /* 0x040fec0000041850 */
[----:B------:R-:W-:Y:S01]  /*5390*/  HMMA.16816.F32.BF16 R76, R52, R50, R76 ;  /* 0x00000032344c723c */ /* 0x000fe2000004184c */
[----:B------:R-:W-:Y:S01]  /*53a0*/  F2FP.BF16.F32.PACK_AB R48, R169, R166 ;  /* 0x000000a6a930723e */ /* 0x000fe200000010ff */
[----:B------:R-:W-:Y:S01]  /*53b0*/  FADD R166, R166, R165 ;  /* 0x000000a5a6a67221 */ /* 0x000fe20000000000 */
[----:B------:R-:W-:Y:S01]  /*53c0*/  F2FP.BF16.F32.PACK_AB R49, R168, R171 ;  /* 0x000000aba831723e */ /* 0x000fe200000010ff */
[----:B------:R-:W-:-:S02]  /*53d0*/  FADD R171, R171, R164 ;  /* 0x000000a4abab7221 */ /* 0x000fc40000000000 */
[----:B------:R-:W-:Y:S01]  /*53e0*/  HMMA.16816.F32.BF16 R4, R52, R34, R4 ;  /* 0x000000223404723c */ /* 0x000fe20000041804 */
[----:B------:R-:W-:Y:S01]  /*53f0*/  F2FP.BF16.F32.PACK_AB R50, R173, R170 ;  /* 0x000000aaad32723e */ /* 0x000fe200000010ff */
[----:B------:R-:W-:Y:S01]  /*5400*/  FADD R169, R169, R166 ;  /* 0x000000a6a9a97221 */ /* 0x000fe20000000000 */
[----:B------:R-:W-:Y:S01]  /*5410*/  F2FP.BF16.F32.PACK_AB R51, R175, R172 ;  /* 0x000000acaf33723e */ /* 0x000fe200000010ff */
[----:B------:R-:W-:Y:S02]  /*5420*/  FADD R171, R168, R171 ;  /* 0x000000aba8ab7221 */ /* 0x000fe40000000000 */
[----:B------:R-:W-:Y:S01]  /*5430*/  FADD R170, R170, R169 ;  /* 0x000000a9aaaa7221 */ /* 0x000fe20000000000 */
[----:B------:R-:W-:Y:S01]  /*5440*/  FADD R53, -R160, R29 ;  /* 0x0000001da0357221 */ /* 0x000fe20000000100 */
[----:B------:R-:W-:Y:S01]  /*5450*/  FMUL R29, R30, UR4 ;  /* 0x000000041e1d7c20 */ /* 0x000fe20008400000 */
[----:B------:R-:W-:Y:S01]  /*5460*/  FADD R52, -R160, R33 ;  /* 0x00000021a0347221 */ /* 0x000fe20000000100 */
[----:B------:R-:W-:Y:S01]  /*5470*/  FMUL R55, R31, UR4 ;  /* 0x000000041f377c20 */ /* 0x000fe20008400000 */
[----:B------:R-:W2:Y:S01]  /*5480*/  LDSM.16.MT88.4 R32, [R211+0xe000] ;  /* 0x00e00000d320783b */ /* 0x000ea20000004200 */
[----:B------:R-:W-:Y:S01]  /*5490*/  FADD R54, -R158, R29 ;  /* 0x0000001d9e367221 */ /* 0x000fe20000000100 */
[----:B------:R-:W-:Y:S01]  /*54a0*/  FSETP.GEU.AND P2, PT, R53, -126, PT ;  /* 0xc2fc00003500780b */ /* 0x000fe20003f4e000 */
[C---:B---3--:R-:W-:Y:S01]  /*54b0*/  HMMA.16816.F32.BF16 R104, R48.reuse, R36, R104 ;  /* 0x000000243068723c */ /* 0x048fe20000041868 */
[----:B------:R-:W-:Y:S01]  /*54c0*/  FSETP.GEU.AND P4, PT, R52, -126, PT ;  /* 0xc2fc00003400780b */ /* 0x000fe20003f8e000 */
[----:B------:R-:W-:Y:S01]  /*54d0*/  FADD R55, -R158, R55 ;  /* 0x000000379e377221 */ /* 0x000fe20000000100 */
[----:B------:R-:W-:Y:S01]  /*54e0*/  FSETP.GEU.AND P1, PT, R54, -126, PT ;  /* 0xc2fc00003600780b */ /* 0x000fe20003f2e000 */
[----:B------:R-:W3:Y:S01]  /*54f0*/  LDSM.16.MT88.4 R28, [R214+0x12000] ;  /* 0x01200000d61c783b */ /* 0x000ee20000004200 */
[----:B------:R-:W-:Y:S01]  /*5500*/  FADD R172, R172, R171 ;  /* 0x000000abacac7221 */ /* 0x000fe20000000000 */
[C---:B----4-:R-:W-:Y:S01]  /*5510*/  HMMA.16816.F32.BF16 R96, R48.reuse, R44, R96 ;  /* 0x0000002c3060723c */ /* 0x050fe20000041860 */
[----:B------:R-:W-:Y:S01]  /*5520*/  FMUL R37, R24, UR4 ;  /* 0x0000000418257c20 */ /* 0x000fe20008400000 */
[----:B------:R-:W-:Y:S01]  /*5530*/  FSETP.GEU.AND P3, PT, R55, -126, PT ;  /* 0xc2fc00003700780b */ /* 0x000fe20003f6e000 */
[----:B------:R-:W-:Y:S01]  /*5540*/  FADD R173, R173, R170 ;  /* 0x000000aaadad7221 */ /* 0x000fe20000000000 */
[----:B------:R-:W-:Y:S01]  /*5550*/  FADD R175, R175, R172 ;  /* 0x000000acafaf7221 */ /* 0x000fe20000000000 */
[----:B------:R-:W-:Y:S01]  /*5560*/  FADD R174, -R160, R37 ;  /* 0x00000025a0ae7221 */ /* 0x000fe20000000100 */
[----:B------:R-:W-:Y:S01]  /*5570*/  @!P2 FMUL R53, R53, 0.5 ;  /* 0x3f0000003535a820 */ /* 0x000fe20000400000 */
[----:B------:R-:W-:Y:S01]  /*5580*/  FMUL R45, R27, UR4 ;  /* 0x000000041b2d7c20 */ /* 0x000fe20008400000 */
[----:B------:R-:W-:Y:S01]  /*5590*/  @!P4 FMUL R52, R52, 0.5 ;  /* 0x3f0000003434c820 */ /* 0x000fe20000400000 */
[C---:B-1----:R-:W-:Y:S01]  /*55a0*/  HMMA.16816.F32.BF16 R112, R48.reuse, R40, R112 ;  /* 0x000000283070723c */ /* 0x042fe20000041870 */
[----:B------:R-:W-:Y:S01]  /*55b0*/  @!P1 FMUL R54, R54, 0.5 ;  /* 0x3f00000036369820 */ /* 0x000fe20000400000 */
[----:B------:R-:W-:Y:S01]  /*55c0*/  FADD R44, -R158, R45 ;  /* 0x0000002d9e2c7221 */ /* 0x000fe20000000100 */
[----:B------:R-:W1:Y:S01]  /*55d0*/  MUFU.EX2 R53, R53 ;  /* 0x0000003500357308 */ /* 0x000e620000000800 */
[----:B------:R-:W-:Y:S01]  /*55e0*/  FSETP.GEU.AND P5, PT, R174, -126, PT ;  /* 0xc2fc0000ae00780b */ /* 0x000fe20003fae000 */
[----:B------:R-:W-:Y:S01]  /*55f0*/  LDSM.16.MT88.4 R24, [R211+0x12000] ;  /* 0x01200000d318783b */ /* 0x000fe20000004200 */
[----:B------:R-:W-:Y:S01]  /*5600*/  HMMA.16816.F32.BF16 R108, R48, R42, R108 ;  /* 0x0000002a306c723c */ /* 0x000fe2000004186c */
[----:B------:R-:W-:-:S02]  /*5610*/  @!P3 FMUL R55, R55, 0.5 ;  /* 0x3f0000003737b820 */ /* 0x000fc40000400000 */
[----:B------:R-:W-:Y:S02]  /*5620*/  LDSM.16.MT88.4 R40, [R212+0x12000] ;  /* 0x01200000d428783b */ /* 0x000fe40000004200 */
[----:B------:R-:W4:Y:S01]  /*5630*/  MUFU.EX2 R52, R52 ;  /* 0x0000003400347308 */ /* 0x000f220000000800 */
[C---:B------:R-:W-:Y:S01]  /*5640*/  HMMA.16816.F32.BF16 R100, R48.reuse, R38, R100 ;  /* 0x000000263064723c */ /* 0x040fe20000041864 */
[----:B------:R-:W5:Y:S04]  /*5650*/  LDSM.16.MT88.4 R36, [R213+0x12000] ;  /* 0x01200000d524783b */ /* 0x000f680000004200 */
[----:B------:R-:W-:Y:S01]  /*5660*/  @!P5 FMUL R174, R174, 0.5 ;  /* 0x3f000000aeaed820 */ /* 0x000fe20000400000 */
[----:B------:R-:W-:Y:S01]  /*5670*/  HMMA.16816.F32.BF16 R92, R48, R46, R92 ;  /* 0x0000002e305c723c */ /* 0x000fe2000004185c */
[----:B------:R-:W3:Y:S01]  /*5680*/  MUFU.EX2 R54, R54 ;  /* 0x0000003600367308 */ /* 0x000ee20000000800 */
[----:B-1----:R-:W-:Y:S01]  /*5690*/  @!P2 FMUL R53, R53, R53 ;  /* 0x000000353535a220 */ /* 0x002fe20000400000 */
[----:B------:R-:W-:-:S03]  /*56a0*/  FSETP.GEU.AND P2, PT, R176, -126, PT ;  /* 0xc2fc0000b000780b */ /* 0x000fc60003f4e000 */
[C---:B--2---:R-:W-:Y:S03]  /*56b0*/  HMMA.16816.F32.BF16 R88, R48.reuse, R32, R88 ;  /* 0x000000203058723c */ /* 0x044fe60000041858 */
[----:B------:R-:W1:Y:S01]  /*56c0*/  MUFU.EX2 R55, R55 ;  /* 0x0000003700377308 */ /* 0x000e620000000800 */
[----:B----4-:R-:W-:Y:S01]  /*56d0*/  @!P4 FMUL R52, R52, R52 ;  /* 0x000000343434c220 */ /* 0x010fe20000400000 */
[C---:B------:R-:W-:Y:S01]  /*56e0*/  FSETP.GEU.AND P4, PT, R177.reuse, -126, PT ;  /* 0xc2fc0000b100780b */ /* 0x040fe20003f8e000 */
[C---:B------:R-:W-:Y:S01]  /*56f0*/  HMMA.16816.F32.BF16 R84, R48.reuse, R34, R84 ;  /* 0x000000223054723c */ /* 0x040fe20000041854 */
[----:B------:R-:W2:Y:S03]  /*5700*/  LDSM.16.MT88.4 R32, [R214+0xe800] ;  /* 0x00e80000d620783b */ /* 0x000ea60000004200 */
[----:B------:R-:W-:Y:S01]  /*5710*/  @!P2 FMUL R176, R176, 0.5 ;  /* 0x3f000000b0b0a820 */ /* 0x000fe20000400000 */
[----:B------:R-:W4:Y:S01]  /*5720*/  MUFU.EX2 R174, R174 ;  /* 0x000000ae00ae7308 */ /* 0x000f220000000800 */
[----:B---3--:R-:W-:Y:S01]  /*5730*/  @!P1 FMUL R54, R54, R54 ;  /* 0x0000003636369220 */ /* 0x008fe20000400000 */
[C---:B------:R-:W-:Y:S01]  /*5740*/  FSETP.GEU.AND P1, PT, R44.reuse, -126, PT ;  /* 0xc2fc00002c00780b */ /* 0x040fe20003f2e000 */
[C---:B------:R-:W-:Y:S04]  /*5750*/  HMMA.16816.F32.BF16 R80, R48.reuse, R28, R80 ;  /* 0x0000001c3050723c */ /* 0x040fe80000041850 */
[----:B------:R-:W-:Y:S01]  /*5760*/  @!P4 FMUL R177, R177, 0.5 ;  /* 0x3f000000b1b1c820 */ /* 0x000fe20000400000 */
[----:B------:R-:W3:Y:S01]  /*5770*/  MUFU.EX2 R176, R176 ;  /* 0x000000b000b07308 */ /* 0x000ee20000000800 */
[----:B-1----:R-:W-:Y:S01]  /*5780*/  @!P3 FMUL R55, R55, R55 ;  /* 0x000000373737b220 */ /* 0x002fe20000400000 */
[C---:B------:R-:W-:Y:S01]  /*5790*/  HMMA.16816.F32.BF16 R76, R48.reuse, R30, R76 ;  /* 0x0000001e304c723c */ /* 0x040fe2000004184c */
[----:B------:R-:W1:Y:S03]  /*57a0*/  LDSM.16.MT88.4 R28, [R213+0xe800] ;  /* 0x00e80000d51c783b */ /* 0x000e660000004200 */
[----:B------:R-:W-:Y:S01]  /*57b0*/  F2FP.BF16.F32.PACK_AB R45, R55, R54 ;  /* 0x00000036372d723e */ /* 0x000fe200000010ff */
[----:B------:R-:W-:Y:S01]  /*57c0*/  @!P1 FMUL R44, R44, 0.5 ;  /* 0x3f0000002c2c9820 */ /* 0x000fe20000400000 */
[----:B------:R-:W2:Y:S01]  /*57d0*/  MUFU.EX2 R177, R177 ;  /* 0x000000b100b17308 */ /* 0x000ea20000000800 */
[----:B----4-:R-:W-:Y:S01]  /*57e0*/  @!P5 FMUL R174, R174, R174 ;  /* 0x000000aeaeaed220 */ /* 0x010fe20000400000 */
[----:B-----5:R-:W-:Y:S01]  /*57f0*/  HMMA.16816.F32.BF16 R72, R48, R36, R72 ;  /* 0x000000243048723c */ /* 0x020fe20000041848 */
[----:B------:R-:W-:-:S04]  /*5800*/  FADD R54, R54, R175 ;  /* 0x000000af36367221 */ /* 0x000fc80000000000 */
[----:B------:R-:W-:Y:S01]  /*5810*/  FADD R55, R55, R54 ;  /* 0x0000003637377221 */ /* 0x000fe20000000000 */
[----:B------:R-:W4:Y:S01]  /*5820*/  MUFU.EX2 R179, R44 ;  /* 0x0000002c00b37308 */ /* 0x000f220000000800 */
[----:B---3--:R-:W-:Y:S01]  /*5830*/  @!P2 FMUL R176, R176, R176 ;  /* 0x000000b0b0b0a220 */ /* 0x008fe20000400000 */
[C---:B------:R-:W-:Y:S01]  /*5840*/  HMMA.16816.F32.BF16 R68, R48.reuse, R38, R68 ;  /* 0x000000263044723c */ /* 0x040fe20000041844 */
[----:B------:R-:W3:Y:S05]  /*5850*/  LDSM.16.MT88.4 R36, [R212+0xe800] ;  /* 0x00e80000d424783b */ /* 0x000eea0000004200 */
[----:B------:R-:W-:Y:S01]  /*5860*/  HMMA.16816.F32.BF16 R64, R48, R40, R64 ;  /* 0x000000283040723c */ /* 0x000fe20000041840 */
[----:B--2---:R-:W-:-:S05]  /*5870*/  @!P4 FMUL R177, R177, R177 ;  /* 0x000000b1b1b1c220 */ /* 0x004fca0000400000 */
[----:B------:R-:W-:Y:S01]  /*5880*/  F2FP.BF16.F32.PACK_AB R46, R177, R174 ;  /* 0x000000aeb12e723e */ /* 0x000fe200000010ff */
[C---:B------:R-:W-:Y:S01]  /*5890*/  HMMA.16816.F32.BF16 R60, R48.reuse, R42, R60 ;  /* 0x0000002a303c723c */ /* 0x040fe2000004183c */
[----:B------:R-:W2:Y:S01]  /*58a0*/  LDSM.16.MT88.4 R40, [R211+0xe800] ;  /* 0x00e80000d328783b */ /* 0x000ea20000004200 */
[----:B----4-:R-:W-:Y:S01]  /*58b0*/  @!P1 FMUL R179, R179, R179 ;  /* 0x000000b3b3b39220 */ /* 0x010fe20000400000 */
[----:B------:R-:W-:Y:S01]  /*58c0*/  F2FP.BF16.F32.PACK_AB R44, R53, R52 ;  /* 0x00000034352c723e */ /* 0x000fe200000010ff */
[----:B------:R-:W-:Y:S02]  /*58d0*/  FADD R52, R52, R173 ;  /* 0x000000ad34347221 */ /* 0x000fe40000000000 */
        /* <DEDUP_REMOVED lines=8> */
[C---:B------:R-:W-:Y:S01]  /*5960*/  HMMA.16816.F32.BF16 R112, R44.reuse, R32, R112 ;  /* 0x000000202c70723c */ /* 0x040fe20000041870 */
[----:B------:R-:W-:Y:S01]  /*5970*/  FMUL R51, R22, UR4 ;  /* 0x0000000416337c20 */ /* 0x000fe20008400000 */
[----:B------:R-:W-:Y:S01]  /*5980*/  FADD R49, -R160, R21 ;  /* 0x00000015a0317221 */ /* 0x000fe20000000100 */
[C---:B------:R-:W-:Y:S01]  /*5990*/  FADD R50, -R158.reuse, R23 ;  /* 0x000000179e327221 */ /* 0x040fe20000000100 */
        /* <DEDUP_REMOVED lines=8> */
[----:B------:R-:W-:Y:S01]  /*5a20*/  FMUL R33, R16, UR4 ;  /* 0x0000000410217c20 */ /* 0x000fe20008400000 */
[----:B-1----:R-:W-:Y:S01]  /*5a30*/  HMMA.16816.F32.BF16 R104, R44, R28, R104 ;  /* 0x0000001c2c68723c */ /* 0x002fe20000041868 */
[----:B------:R-:W-:-:S02]  /*5a40*/  FSETP.GEU.AND P3, PT, R50, -126, PT ;  /* 0xc2fc00003200780b */ /* 0x000fc40003f6e000 */
[----:B------:R-:W-:Y:S01]  /*5a50*/  FSETP.GEU.AND P4, PT, R48, -126, PT ;  /* 0xc2fc00003000780b */ /* 0x000fe20003f8e000 */
[----:B------:R-:W-:Y:S02]  /*5a60*/  FADD R178, -R160, R33 ;  /* 0x00000021a0b27221 */ /* 0x000fe40000000100 */
[C---:B------:R-:W-:Y:S01]  /*5a70*/  HMMA.16816.F32.BF16 R100, R44.reuse, R30, R100 ;  /* 0x0000001e2c64723c */ /* 0x040fe20000041864 */
[----:B------:R-:W1:Y:S01]  /*5a80*/  LDSM.16.MT88.4 R28, [R213+0x12800] ;  /* 0x01280000d51c783b */ /* 0x000e620000004200 */
[----:B------:R-:W-:Y:S01]  /*5a90*/  @!P2 FMUL R49, R49, 0.5 ;  /* 0x3f0000003131a820 */ /* 0x000fe20000400000 */
[----:B------:R-:W-:Y:S01]  /*5aa0*/  FSETP.GEU.AND P5, PT, R178, -126, PT ;  /* 0xc2fc0000b200780b */ /* 0x000fe20003fae000 */
[----:B------:R-:W-:Y:S01]  /*5ab0*/  @!P1 FMUL R51, R51, 0.5 ;  /* 0x3f00000033339820 */ /* 0x000fe20000400000 */
[----:B------:R-:W5:Y:S01]  /*5ac0*/  LDSM.16.MT88.4 R32, [R211+0x12800] ;  /* 0x01280000d320783b */ /* 0x000f620000004200 */
[----:B---3--:R-:W-:Y:S02]  /*5ad0*/  HMMA.16816.F32.BF16 R96, R44, R36, R96 ;  /* 0x000000242c60723c */ /* 0x008fe40000041860 */
[----:B------:R-:W3:Y:S01]  /*5ae0*/  MUFU.EX2 R49, R49 ;  /* 0x0000003100317308 */ /* 0x000ee20000000800 */
[----:B------:R-:W-:Y:S01]  /*5af0*/  @!P3 FMUL R50, R50, 0.5 ;  /* 0x3f0000003232b820 */ /* 0x000fe20000400000 */
[----:B------:R-:W-:-:S02]  /*5b00*/  @!P4 FMUL R48, R48, 0.5 ;  /* 0x3f0000003030c820 */ /* 0x000fc40000400000 */
[C---:B------:R-:W-:Y:S01]  /*5b10*/  HMMA.16816.F32.BF16 R92, R44.reuse, R38, R92 ;  /* 0x000000262c5c723c */ /* 0x040fe2000004185c */
[----:B------:R-:W-:Y:S03]  /*5b20*/  LDSM.16.MT88.4 R36, [R212+0x13000] ;  /* 0x01300000d424783b */ /* 0x000fe60000004200 */
[----:B------:R-:W4:Y:S01]  /*5b30*/  MUFU.EX2 R48, R48 ;  /* 0x0000003000307308 */ /* 0x000f220000000800 */
[----:B------:R-:W-:Y:S01]  /*5b40*/  @!P5 FMUL R178, R178, 0.5 ;  /* 0x3f000000b2b2d820 */ /* 0x000fe20000400000 */
[C---:B--2---:R-:W-:Y:S06]  /*5b50*/  HMMA.16816.F32.BF16 R88, R44.reuse, R40, R88 ;  /* 0x000000282c58723c */ /* 0x044fec0000041858 */
[----:B------:R-:W2:Y:S01]  /*5b60*/  MUFU.EX2 R51, R51 ;  /* 0x0000003300337308 */ /* 0x000ea20000000800 */
[----:B---3--:R-:W-:Y:S01]  /*5b70*/  @!P2 FMUL R49, R49, R49 ;  /* 0x000000313131a220 */ /* 0x008fe20000400000 */
[----:B------:R-:W-:Y:S01]  /*5b80*/  FSETP.GEU.AND P2, PT, R180, -126, PT ;  /* 0xc2fc0000b400780b */ /* 0x000fe20003f4e000 */
[C---:B------:R-:W-:Y:S01]  /*5b90*/  HMMA.16816.F32.BF16 R84, R44.reuse, R42, R84 ;  /* 0x0000002a2c54723c */ /* 0x040fe20000041854 */
[----:B------:R-:W-:Y:S04]  /*5ba0*/  LDSM.16.MT88.4 R40, [R214+0x13000] ;  /* 0x01300000d628783b */ /* 0x000fe80000004200 */
[----:B------:R-:W3:Y:S01]  /*5bb0*/  MUFU.EX2 R50, R50 ;  /* 0x0000003200327308 */ /* 0x000ee20000000800 */
[----:B----4-:R-:W-:Y:S01]  /*5bc0*/  @!P4 FMUL R48, R48, R48 ;  /* 0x000000303030c220 */ /* 0x010fe20000400000 */
[----:B------:R-:W-:Y:S01]  /*5bd0*/  FSETP.GEU.AND P4, PT, R181, -126, PT ;  /* 0xc2fc0000b500780b */ /* 0x000fe20003f8e000 */
[C---:B------:R-:W-:Y:S03]  /*5be0*/  HMMA.16816.F32.BF16 R80, R44.reuse, R24, R80 ;  /* 0x000000182c50723c */ /* 0x040fe60000041850 */
[----:B------:R-:W-:Y:S01]  /*5bf0*/  F2FP.BF16.F32.PACK_AB R16, R49, R48 ;  /* 0x000000303110723e */ /* 0x000fe200000010ff */
[----:B------:R-:W-:Y:S01]  /*5c00*/  @!P2 FMUL R180, R180, 0.5 ;  /* 0x3f000000b4b4a820 */ /* 0x000fe20000400000 */
[----:B------:R-:W4:Y:S01]  /*5c10*/  MUFU.EX2 R178, R178 ;  /* 0x000000b200b27308 */ /* 0x000f220000000800 */
[----:B--2---:R-:W-:Y:S01]  /*5c20*/  @!P1 FMUL R51, R51, R51 ;  /* 0x0000003333339220 */ /* 0x004fe20000400000 */
[----:B------:R-:W-:Y:S01]  /*5c30*/  FSETP.GEU.AND P1, PT, R183, -126, PT ;  /* 0xc2fc0000b700780b */ /* 0x000fe20003f2e000 */
[----:B------:R-:W-:Y:S01]  /*5c40*/  HMMA.16816.F32.BF16 R76, R44, R26, R76 ;  /* 0x0000001a2c4c723c */ /* 0x000fe2000004184c */
[----:B------:R-:W2:Y:S01]  /*5c50*/  LDSM.16.MT88.4 R24, [R214+0xf000] ;  /* 0x00f00000d618783b */ /* 0x000ea20000004200 */
[----:B------:R-:W-:-:S02]  /*5c60*/  FADD R48, R48, R177 ;  /* 0x000000b130307221 */ /* 0x000fc40000000000 */
[----:B------:R-:W-:Y:S01]  /*5c70*/  @!P4 FMUL R181, R181, 0.5 ;  /* 0x3f000000b5b5c820 */ /* 0x000fe20000400000 */
[----:B------:R-:W5:Y:S01]  /*5c80*/  MUFU.EX2 R180, R180 ;  /* 0x000000b400b47308 */ /* 0x000f620000000800 */
[----:B-1----:R-:W-:Y:S01]  /*5c90*/  HMMA.16816.F32.BF16 R72, R44, R28, R72 ;  /* 0x0000001c2c48723c */ /* 0x002fe20000041848 */
[----:B---3--:R-:W-:Y:S01]  /*5ca0*/  @!P3 FMUL R50, R50, R50 ;  /* 0x000000323232b220 */ /* 0x008fe20000400000 */
[----:B------:R-:W-:-:S04]  /*5cb0*/  FADD R49, R49, R48 ;  /* 0x0000003031317221 */ /* 0x000fc80000000000 */
[----:B------:R-:W-:Y:S01]  /*5cc0*/  @!P1 FMUL R183, R183, 0.5 ;  /* 0x3f000000b7b79820 */ /* 0x000fe20000400000 */
[----:B------:R-:W1:Y:S01]  /*5cd0*/  MUFU.EX2 R181, R181 ;  /* 0x000000b500b57308 */ /* 0x000e620000000800 */
[----:B------:R-:W-:Y:S01]  /*5ce0*/  HMMA.16816.F32.BF16 R68, R44, R30, R68 ;  /* 0x0000001e2c44723c */ /* 0x000fe20000041844 */
[----:B------:R-:W-:Y:S01]  /*5cf0*/  LDSM.16.MT88.4 R28, [R211+0xf000] ;  /* 0x00f00000d31c783b */ /* 0x000fe20000004200 */
[----:B----4-:R-:W-:-:S04]  /*5d00*/  @!P5 FMUL R178, R178, R178 ;  /* 0x000000b2b2b2d220 */ /* 0x010fc80000400000 */
[----:B------:R-:W-:Y:S01]  /*5d10*/  HMMA.16816.F32.BF16 R64, R44, R20, R64 ;  /* 0x000000142c40723c */ /* 0x000fe20000041840 */
[----:B------:R-:W3:Y:S01]  /*5d20*/  MUFU.EX2 R183, R183 ;  /* 0x000000b700b77308 */ /* 0x000ee20000000800 */
[----:B-----5:R-:W-:-:S04]  /*5d30*/  @!P2 FMUL R180, R180, R180 ;  /* 0x000000b4b4b4a220 */ /* 0x020fc80000400000 */
[----:B------:R-:W-:Y:S01]  /*5d40*/  HMMA.16816.F32.BF16 R60, R44, R22, R60 ;  /* 0x000000162c3c723c */ /* 0x000fe2000004183c */
[----:B------:R-:W4:Y:S01]  /*5d50*/  LDSM.16.MT88.4 R20, [R213+0xf000] ;  /* 0x00f00000d514783b */ /* 0x000f220000004200 */
[----:B-1----:R-:W-:-:S04]  /*5d60*/  @!P4 FMUL R181, R181, R181 ;  /* 0x000000b5b5b5c220 */ /* 0x002fc80000400000 */
[----:B------:R-:W-:Y:S01]  /*5d70*/  HMMA.16816.F32.BF16 R56, R44, R32, R56 ;  /* 0x000000202c38723c */ /* 0x000fe20000041838 */
[----:B------:R-:W-:Y:S01]  /*5d80*/  F2FP.BF16.F32.PACK_AB R18, R181, R178 ;  /* 0x000000b2b512723e */ /* 0x000fe200000010ff */
[----:B------:R-:W-:-:S04]  /*5d90*/  FADD R178, R178, R49 ;  /* 0x00000031b2b27221 */ /* 0x000fc80000000000 */
[----:B------:R-:W-:Y:S01]  /*5da0*/  HMMA.16816.F32.BF16 R4, R44, R34, R4 ;  /* 0x000000222c04723c */ /* 0x000fe20000041804 */
[----:B---3--:R-:W-:Y:S01]  /*5db0*/  @!P1 FMUL R183, R183, R183 ;  /* 0x000000b7b7b79220 */ /* 0x008fe20000400000 */
[----:B------:R-:W1:Y:S01]  /*5dc0*/  LDSM.16.MT88.4 R32, [R212+0xf000] ;  /* 0x00f00000d420783b */ /* 0x000e620000004200 */
[----:B------:R-:W-:-:S03]  /*5dd0*/  FADD R181, R181, R178 ;  /* 0x000000b2b5b57221 */ /* 0x000fc60000000000 */
[----:B------:R-:W-:Y:S01]  /*5de0*/  F2FP.BF16.F32.PACK_AB R19, R183, R180 ;  /* 0x000000b4b713723e */ /* 0x000fe200000010ff */
        /* <DEDUP_REMOVED lines=14> */
[----:B------:R-:W-:-:S02]  /*5ed0*/  FSETP.GEU.AND P3, PT, R47, -126, PT ;  /* 0xc2fc00002f00780b */ /* 0x000fc40003f6e000 */
[----:B------:R-:W-:Y:S01]  /*5ee0*/  FSETP.GEU.AND P5, PT, R116, -126, PT ;  /* 0xc2fc00007400780b */ /* 0x000fe20003fae000 */
[----:B------:R-:W-:Y:S02]  /*5ef0*/  FADD R51, R50, R51 ;  /* 0x0000003332337221 */ /* 0x000fe40000000000 */
[----:B------:R-:W-:Y:S01]  /*5f00*/  @!P2 FMUL R45, R45, 0.5 ;  /* 0x3f0000002d2da820 */ /* 0x000fe20000400000 */
[C---:B--2---:R-:W-:Y:S01]  /*5f10*/  HMMA.16816.F32.BF16 R112, R16.reuse, R24, R112 ;  /* 0x000000181070723c */ /* 0x044fe20000041870 */
[----:B------:R-:W-:Y:S01]  /*5f20*/  @!P4 FMUL R44, R44, 0.5 ;  /* 0x3f0000002c2cc820 */ /* 0x000fe20000400000 */
[----:B------:R-:W-:Y:S01]  /*5f30*/  FADD R180, R180, R51 ;  /* 0x00000033b4b47221 */ /* 0x000fe20000000000 */
[----:B------:R-:W-:Y:S02]  /*5f40*/  @!P1 FMUL R46, R46, 0.5 ;  /* 0x3f0000002e2e9820 */ /* 0x000fe40000400000 */
[----:B------:R-:W2:Y:S01]  /*5f50*/  MUFU.EX2 R45, R45 ;  /* 0x0000002d002d7308 */ /* 0x000ea20000000800 */
[----:B------:R-:W-:Y:S01]  /*5f60*/  HMMA.16816.F32.BF16 R108, R16, R26, R108 ;  /* 0x0000001a106c723c */ /* 0x000fe2000004186c */
[----:B------:R-:W-:Y:S01]  /*5f70*/  LDSM.16.MT88.4 R24, [R211+0x13000] ;  /* 0x01300000d318783b */ /* 0x000fe20000004200 */
[----:B------:R-:W-:Y:S01]  /*5f80*/  @!P3 FMUL R47, R47, 0.5 ;  /* 0x3f0000002f2fb820 */ /* 0x000fe20000400000 */
[----:B------:R-:W-:Y:S01]  /*5f90*/  @!P5 FMUL R116, R116, 0.5 ;  /* 0x3f0000007474d820 */ /* 0x000fe20000400000 */
[----:B------:R-:W-:-:S02]  /*5fa0*/  FADD R183, R183, R180 ;  /* 0x000000b4b7b77221 */ /* 0x000fc40000000000 */
[C---:B----4-:R-:W-:Y:S01]  /*5fb0*/  HMMA.16816.F32.BF16 R104, R16.reuse, R20, R104 ;  /* 0x000000141068723c */ /* 0x050fe20000041868 */
[----:B------:R-:W3:Y:S05]  /*5fc0*/  MUFU.EX2 R44, R44 ;  /* 0x0000002c002c7308 */ /* 0x000eea0000000800 */
[C---:B-1----:R-:W-:Y:S03]  /*5fd0*/  HMMA.16816.F32.BF16 R8, R16.reuse, R34, R92 ;  /* 0x000000221008723c */ /* 0x042fe6000004185c */
[----:B------:R-:W1:Y:S01]  /*5fe0*/  MUFU.EX2 R46, R46 ;  /* 0x0000002e002e7308 */ /* 0x000e620000000800 */
[----:B--2---:R-:W-:Y:S01]  /*5ff0*/  @!P2 FMUL R45, R45, R45 ;  /* 0x0000002d2d2da220 */ /* 0x004fe20000400000 */
[----:B------:R-:W-:Y:S01]  /*6000*/  FSETP.GEU.AND P2, PT, R160, -126, PT ;  /* 0xc2fc0000a000780b */ /* 0x000fe20003f4e000 */
[C---:B------:R-:W-:Y:S01]  /*6010*/  HMMA.16816.F32.BF16 R12, R16.reuse, R32, R96 ;  /* 0x00000020100c723c */ /* 0x040fe20000041860 */
[----:B------:R-:W2:Y:S04]  /*6020*/  LDSM.16.MT88.4 R32, [R214+0xf800] ;  /* 0x00f80000d620783b */ /* 0x000ea80000004200 */
[----:B------:R-:W4:Y:S01]  /*6030*/  MUFU.EX2 R47, R47 ;  /* 0x0000002f002f7308 */ /* 0x000f220000000800 */
[----:B---3--:R-:W-:Y:S01]  /*6040*/  @!P4 FMUL R44, R44, R44 ;  /* 0x0000002c2c2cc220 */ /* 0x008fe20000400000 */
[----:B------:R-:W-:Y:S01]  /*6050*/  FSETP.GEU.AND P4, PT, R239, -126, PT ;  /* 0xc2fc0000ef00780b */ /* 0x000fe20003f8e000 */
[C---:B------:R-:W-:Y:S01]  /*6060*/  HMMA.16816.F32.BF16 R92, R16.reuse, R30, R84 ;  /* 0x0000001e105c723c */ /* 0x040fe20000041854 */
[----:B------:R-:W3:Y:S03]  /*6070*/  LDSM.16.MT88.4 R84, [R212+0xf800] ;  /* 0x00f80000d454783b */ /* 0x000ee60000004200 */
[----:B------:R-:W-:Y:S01]  /*6080*/  @!P2 FMUL R160, R160, 0.5 ;  /* 0x3f000000a0a0a820 */ /* 0x000fe20000400000 */
[----:B------:R-:W5:Y:S01]  /*6090*/  MUFU.EX2 R158, R116 ;  /* 0x00000074009e7308 */ /* 0x000f620000000800 */
[----:B-1----:R-:W-:Y:S01]  /*60a0*/  @!P1 FMUL R46, R46, R46 ;  /* 0x0000002e2e2e9220 */ /* 0x002fe20000400000 */
[----:B------:R-:W-:Y:S01]  /*60b0*/  FSETP.GEU.AND P1, PT, R237, -126, PT ;  /* 0xc2fc0000ed00780b */ /* 0x000fe20003f2e000 */
[C---:B------:R-:W-:Y:S04]  /*60c0*/  HMMA.16816.F32.BF16 R20, R16.reuse, R22, R100 ;  /* 0x000000161014723c */ /* 0x040fe80000041864 */
[----:B------:R-:W-:Y:S01]  /*60d0*/  @!P4 FMUL R239, R239, 0.5 ;  /* 0x3f000000efefc820 */ /* 0x000fe20000400000 */
[----:B------:R-:W1:Y:S01]  /*60e0*/  MUFU.EX2 R160, R160 ;  /* 0x000000a000a07308 */ /* 0x000e620000000800 */
[----:B----4-:R-:W-:Y:S01]  /*60f0*/  @!P3 FMUL R47, R47, R47 ;  /* 0x0000002f2f2fb220 */ /* 0x010fe20000400000 */
[C---:B------:R-:W-:Y:S04]  /*6100*/  HMMA.16816.F32.BF16 R100, R16.reuse, R120, R72 ;  /* 0x000000781064723c */ /* 0x040fe80000041848 */
[----:B------:R-:W-:Y:S01]  /*6110*/  F2FP.BF16.F32.PACK_AB R117, R47, R46 ;  /* 0x0000002e2f75723e */ /* 0x000fe200000010ff */
[----:B------:R-:W-:Y:S01]  /*6120*/  @!P1 FMUL R237, R237, 0.5 ;  /* 0x3f000000eded9820 */ /* 0x000fe20000400000 */
[----:B------:R-:W4:Y:S01]  /*6130*/  MUFU.EX2 R239, R239 ;  /* 0x000000ef00ef7308 */ /* 0x000f220000000800 */
[----:B-----5:R-:W-:Y:S01]  /*6140*/  @!P5 FMUL R158, R158, R158 ;  /* 0x0000009e9e9ed220 */ /* 0x020fe20000400000 */
[----:B------:R-:W-:Y:S01]  /*6150*/  F2FP.BF16.F32.PACK_AB R116, R45, R44 ;  /* 0x0000002c2d74723e */ /* 0x000fe200000010ff */
[----:B------:R-:W-:Y:S01]  /*6160*/  HMMA.16816.F32.BF16 R88, R16, R28, R88 ;  /* 0x0000001c1058723c */ /* 0x000fe20000041858 */
[----:B------:R-:W5:Y:S01]  /*6170*/  LDSM.16.MT88.4 R28, [R213+0xf800] ;  /* 0x00f80000d51c783b */ /* 0x000f620000004200 */
        /* <DEDUP_REMOVED lines=8> */
[----:B----4-:R-:W-:-:S05]  /*6200*/  @!P4 FMUL R239, R239, R239 ;  /* 0x000000efefefc220 */ /* 0x010fca0000400000 */
        /* <DEDUP_REMOVED lines=13> */
[----:B---3--:R-:W-:Y:S01]  /*62e0*/  HMMA.16816.F32.BF16 R80, R116, R84, R12 ;  /* 0x000000547450723c */ /* 0x008fe2000004180c */
[----:B------:R-:W-:Y:S05]  /*62f0*/  LDSM.16.MT88.4 R12, [R213+0x13800] ;  /* 0x01380000d50c783b */ /* 0x000fea0000004200 */
[C---:B------:R-:W-:Y:S06]  /*6300*/  HMMA.16816.F32.BF16 R56, R16.reuse, R24, R56 ;  /* 0x000000181038723c */ /* 0x040fec0000041838 */
[----:B------:R-:W-:Y:S01]  /*6310*/  HMMA.16816.F32.BF16 R4, R16, R26, R4 ;  /* 0x0000001a1004723c */ /* 0x000fe20000041804 */
[----:B------:R-:W2:Y:S05]  /*6320*/  LDSM.16.MT88.4 R16, [R214+0x13800] ;  /* 0x01380000d610783b */ /* 0x000eaa0000004200 */
[C---:B------:R-:W-:Y:S01]  /*6330*/  HMMA.16816.F32.BF16 R84, R116.reuse, R86, R8 ;  /* 0x000000567454723c */ /* 0x040fe20000041808 */
[----:B------:R-:W3:Y:S05]  /*6340*/  LDSM.16.MT88.4 R8, [R211+0x13800] ;  /* 0x01380000d308783b */ /* 0x000eea0000004200 */
[C---:B-----5:R-:W-:Y:S06]  /*6350*/  HMMA.16816.F32.BF16 R72, R116.reuse, R28, R104 ;  /* 0x0000001c7448723c */ /* 0x060fec0000041868 */
        /* <DEDUP_REMOVED lines=10> */
[C---:B---3--:R-:W-:Y:S06]  /*6400*/  HMMA.16816.F32.BF16 R112, R116.reuse, R8, R56 ;  /* 0x000000087470723c */ /* 0x048fec0000041838 */
        /* <DEDUP_REMOVED lines=12> */
.L_x_2805:
        /* <DEDUP_REMOVED lines=66> */
.L_x_2802:
        /* <DEDUP_REMOVED lines=309> */
.L_x_2804:
        /* <DEDUP_REMOVED lines=36> */
.L_x_2803:
        /* <DEDUP_REMOVED lines=833> */
.L_x_2801:
[----:B------:R-:W1:Y:S01]  /*b290*/  SHFL.BFLY PT, R6, R239, 0x2, 0x1f ;  /* 0x0c401f00ef067f89 */ /* 0x000e6200000e0000 */
[----:B------:R-:W-:Y:S01]  /*b2a0*/  BSSY B2, `(.L_x_2806) ;  /* 0x0000023000027945 */ /* 0x000fe20003800000 */
[----:B------:R-:W-:Y:S02]  /*b2b0*/  MOV R2, 0xff800000 ;  /* 0xff80000000027802 */ /* 0x000fe40000000f00 */
[----:B------:R-:W2:Y:S01]  /*b2c0*/  SHFL.BFLY PT, R0, R237, 0x2, 0x1f ;  /* 0x0c401f00ed007f89 */ /* 0x000ea200000e0000 */
[----:B------:R-:W-:Y:S02]  /*b2d0*/  MOV R3, 0x3f800000 ;  /* 0x3f80000000037802 */ /* 0x000fe40000000f00 */
[----:B------:R-:W-:Y:S01]  /*b2e0*/  MOV R5, 0x3f800000 ;  /* 0x3f80000000057802 */ /* 0x000fe20000000f00 */
[----:B-1----:R-:W-:Y:S01]  /*b2f0*/  FADD R6, R6, R239 ;  /* 0x000000ef06067221 */ /* 0x002fe20000000000 */
[----:B--2---:R-:W-:-:S04]  /*b300*/  FADD R17, R0, R237 ;  /* 0x000000ed00117221 */ /* 0x004fc80000000000 */
        /* <DEDUP_REMOVED lines=13> */
[----:B------:R-:W-:Y:S05]  /*b3e0*/  CALL.REL.NOINC `($__internal_26_$__cuda_sm20_rcp_rn_f32_slowpath) ;  /* 0x00000010003c7944 */ /* 0x000fea0003c00000 */
[----:B------:R-:W-:Y:S01]  /*b3f0*/  MOV R5, R8 ;  /* 0x0000000800057202 */ /* 0x000fe20000000f00 */
[----:B------:R-:W-:Y:S05]  /*b400*/  BRA `(.L_x_2810) ;  /* 0x0000000000107947 */ /* 0x000fea0003800000 */
.L_x_2809:
[----:B------:R-:W1:Y:S02]  /*b410*/  MUFU.RCP R5, R7 ;  /* 0x0000000700057308 */ /* 0x000e640000001000 */
[----:B-1----:R-:W-:-:S04]  /*b420*/  FFMA R0, R7, R5, -1 ;  /* 0xbf80000007007423 */ /* 0x002fc80000000005 */
[----:B------:R-:W-:-:S04]  /*b430*/  FADD.FTZ R0, -R0, -RZ ;  /* 0x800000ff00007221 */ /* 0x000fc80000010100 */
[----:B------:R-:W-:-:S07]  /*b440*/  FFMA R5, R5, R0, R5 ;  /* 0x0000000005057223 */ /* 0x000fce0000000005 */
.L_x_2810:
[----:B------:R-:W-:Y:S05]  /*b450*/  BSYNC B1 ;  /* 0x0000000000017941 */ /* 0x000fea0003800000 */
.L_x_2808:
[----:B------:R-:W-:Y:S01]  /*b460*/  FSETP.GEU.AND P0, PT, |R7|, 1.175494350822287508e-38, PT ;  /* 0x008000000700780b */ /* 0x000fe20003f0e200 */
[----:B------:R-:W-:-:S12]  /*b470*/  ULDC UR4, c[0x0][0x2e8] ;  /* 0x0000ba0000047ab9 */ /* 0x000fd80000000800 */
[----:B------:R-:W-:-:S04]  /*b480*/  @!P0 FMUL R7, R7, 16777216 ;  /* 0x4b80000007078820 */ /* 0x000fc80000400000 */
[----:B------:R-:W1:Y:S02]  /*b490*/  MUFU.LG2 R0, R7 ;  /* 0x0000000700007308 */ /* 0x000e640000000c00 */
[----:B-1----:R-:W-:-:S04]  /*b4a0*/  @!P0 FADD R0, R0, -24 ;  /* 0xc1c0000000008421 */ /* 0x002fc80000000000 */
[----:B------:R-:W-:-:S04]  /*b4b0*/  FMUL R0, R0, 0.69314718246459960938 ;  /* 0x3f31721800007820 */ /* 0x000fc80000400000 */
[----:B------:R-:W-:-:S07]  /*b4c0*/  FFMA R0, R145, UR4, R0 ;  /* 0x0000000491007c23 */ /* 0x000fce0008000000 */
.L_x_2807:
[----:B------:R-:W-:Y:S05]  /*b4d0*/  BSYNC B2 ;  /* 0x0000000000027941 */ /* 0x000fea0003800000 */
.L_x_2806:
        /* <DEDUP_REMOVED lines=47> */
[----:B------:R-:W-:Y:S05]  /*b7d0*/  CALL.REL.NOINC `($__internal_26_$__cuda_sm20_rcp_rn_f32_slowpath) ;  /* 0x0000000c00407944 */ /* 0x000fea0003c00000 */
[----:B------:R-:W-:Y:S01]  /*b7e0*/  MOV R3, R8 ;  /* 0x0000000800037202 */ /* 0x000fe20000000f00 */
[----:B------:R-:W-:Y:S05]  /*b7f0*/  BRA `(.L_x_2815) ;  /* 0x0000000000107947 */ /* 0x000fea0003800000 */
.L_x_2814:
[----:B------:R-:W1:Y:S02]  /*b800*/  MUFU.RCP R3, R13 ;  /* 0x0000000d00037308 */ /* 0x000e640000001000 */
[----:B-1----:R-:W-:-:S04]  /*b810*/  FFMA R2, R13, R3, -1 ;  /* 0xbf8000000d027423 */ /* 0x002fc80000000003 */
[----:B------:R-:W-:-:S04]  /*b820*/  FADD.FTZ R2, -R2, -RZ ;  /* 0x800000ff02027221 */ /* 0x000fc80000010100 */
[----:B------:R-:W-:-:S07]  /*b830*/  FFMA R3, R3, R2, R3 ;  /* 0x0000000203037223 */ /* 0x000fce0000000003 */
.L_x_2815:
[----:B------:R-:W-:Y:S05]  /*b840*/  BSYNC B1 ;  /* 0x0000000000017941 */ /* 0x000fea0003800000 */
.L_x_2813:
[----:B------:R-:W-:Y:S01]  /*b850*/  FSETP.GEU.AND P0, PT, |R13|, 1.175494350822287508e-38, PT ;  /* 0x008000000d00780b */ /* 0x000fe20003f0e200 */
[----:B------:R-:W-:-:S12]  /*b860*/  ULDC UR4, c[0x0][0x2e8] ;  /* 0x0000ba0000047ab9 */ /* 0x000fd80000000800 */
[----:B------:R-:W-:-:S04]  /*b870*/  @!P0 FMUL R13, R13, 16777216 ;  /* 0x4b8000000d0d8820 */ /* 0x000fc80000400000 */
[----:B------:R-:W1:Y:S02]  /*b880*/  MUFU.LG2 R5, R13 ;  /* 0x0000000d00057308 */ /* 0x000e640000000c00 */
[----:B-1----:R-:W-:-:S04]  /*b890*/  @!P0 FADD R5, R5, -24 ;  /* 0xc1c0000005058421 */ /* 0x002fc80000000000 */
[----:B------:R-:W-:-:S04]  /*b8a0*/  FMUL R5, R5, 0.69314718246459960938 ;  /* 0x3f31721805057820 */ /* 0x000fc80000400000 */
[----:B------:R-:W-:-:S07]  /*b8b0*/  FFMA R2, R144, UR4, R5 ;  /* 0x0000000490027c23 */ /* 0x000fce0008000005 */
.L_x_2812:
[----:B------:R-:W-:Y:S05]  /*b8c0*/  BSYNC B2 ;  /* 0x0000000000027941 */ /* 0x000fea0003800000 */
.L_x_2811:
[----:B------:R-:W1:Y:S01]  /*b8d0*/  S2R R5, SR_TID.X ;  /* 0x0000000000057919 */ /* 0x000e620000002100 */
[----:B------:R-:W2:Y:S01]  /*b8e0*/  S2UR UR4, SR_CgaCtaId ;  /* 0x00000000000479c3 */ /* 0x000ea20000008800 */
        /* <DEDUP_REMOVED lines=33> */
[C---:B------:R-:W-:Y:S01]  /*bb00*/  FMUL R114, R3.reuse, R114 ;  /* 0x0000007203727220 */ /* 0x040fe20000400000 */
[----:B------:R-:W-:Y:S01]  /*bb10*/  LEA.HI R7, R6, R5, RZ, 0x2 ;  /* 0x0000000506077211 */ /* 0x000fe200078f10ff */
[C---:B------:R-:W-:Y:S01]  /*bb20*/  FMUL R119, R3.reuse, R119 ;  /* 0x0000007703777220 */ /* 0x040fe20000400000 */
[----:B------:R-:W-:Y:S01]  /*bb30*/  FMUL R118, R3, R118 ;  /* 0x0000007603767220 */ /* 0x000fe20000400000 */
[----:B------:R-:W-:Y:S01]  /*bb40*/  MOV R3, 0x40 ;  /* 0x0000004000037802 */ /* 0x000fe20000000f00 */
[----:B------:R-:W-:Y:S01]  /*bb50*/  BSSY B0, `(.L_x_2816) ;  /* 0x000007f000007945 */ /* 0x000fe20003800000 */
[----:B------:R-:W-:-:S02]  /*bb60*/  SHF.R.S32.HI R8, RZ, 0x2, R7 ;  /* 0x00000002ff087819 */ /* 0x000fc40000011407 */
[----:B------:R-:W-:Y:S02]  /*bb70*/  SHF.R.S32.HI R9, RZ, 0x1f, R7 ;  /* 0x0000001fff097819 */ /* 0x000fe40000011407 */
[----:B------:R-:W-:Y:S02]  /*bb80*/  LOP3.LUT R10, R7, 0x1ffffffc, RZ, 0xc0, !PT ;  /* 0x1ffffffc070a7812 */ /* 0x000fe400078ec0ff */
[----:B------:R-:W-:Y:S02]  /*bb90*/  LEA.HI R9, R9, R8, RZ, 0x3 ;  /* 0x0000000809097211 */ /* 0x000fe400078f18ff */
[----:B------:R-:W-:Y:S01]  /*bba0*/  LEA.HI R7, R6, R5, RZ, 0x5 ;  /* 0x0000000506077211 */ /* 0x000fe200078f28ff */
[----:B------:R-:W-:Y:S01]  /*bbb0*/  IMAD.IADD R10, R5, 0x1, -R10 ;  /* 0x00000001050a7824 */ /* 0x000fe200078e0a0a */
[----:B------:R-:W-:-:S04]  /*bbc0*/  LOP3.LUT R9, R9, 0xfffffff8, RZ, 0xc0, !PT ;  /* 0xfffffff809097812 */ /* 0x000fc800078ec0ff */
[----:B------:R-:W-:Y:S02]  /*bbd0*/  IADD3 R8, R8, -R9, RZ ;  /* 0x8000000908087210 */ /* 0x000fe40007ffe0ff */
[----:B------:R-:W-:Y:S02]  /*bbe0*/  LEA.HI R9, R6, R5, RZ, 0x4 ;  /* 0x0000000506097211 */ /* 0x000fe400078f20ff */
[----:B------:R-:W-:Y:S02]  /*bbf0*/  LOP3.LUT R11, R8, 0x1, RZ, 0xc0, !PT ;  /* 0x00000001080b7812 */ /* 0x000fe400078ec0ff */
[----:B------:R-:W-:Y:S02]  /*bc00*/  SHF.R.S32.HI R6, RZ, 0x4, R9 ;  /* 0x00000004ff067819 */ /* 0x000fe40000011409 */
[----:B------:R-:W-:Y:S02]  /*bc10*/  ISETP.NE.U32.AND P0, PT, R11, 0x1, PT ;  /* 0x000000010b00780c */ /* 0x000fe40003f05070 */
[----:B------:R-:W-:Y:S01]  /*bc20*/  SHF.R.S32.HI R5, RZ, 0x5, R7 ;  /* 0x00000005ff057819 */ /* 0x000fe20000011407 */
[----:B------:R-:W-:Y:S01]  /*bc30*/  IMAD.SHL.U32 R7, R6, 0x40, RZ ;  /* 0x0000004006077824 */ /* 0x000fe200078e00ff */
[----:B------:R-:W-:-:S02]  /*bc40*/  LEA.HI R11, R228, R228, RZ, 0x1 ;  /* 0x000000e4e40b7211 */ /* 0x000fc400078f08ff */
[----:B------:R-:W-:Y:S02]  /*bc50*/  SHF.L.U32 R12, R8, 0x6, RZ ;  /* 0x00000006080c7819 */ /* 0x000fe400000006ff */
[----:B------:R-:W-:Y:S01]  /*bc60*/  LEA R9, R5, R10, 0x9 ;  /* 0x0000000a05097211 */ /* 0x000fe200078e48ff */
[----:B------:R-:W-:Y:S01]  /*bc70*/  IMAD.SHL.U32 R10, R11, 0x4, RZ ;  /* 0x000000040b0a7824 */ /* 0x000fe200078e00ff */
[----:B------:R-:W-:Y:S02]  /*bc80*/  LOP3.LUT R7, R7, 0x1c0, RZ, 0xc0, !PT ;  /* 0x000001c007077812 */ /* 0x000fe400078ec0ff */
[----:B------:R-:W-:Y:S02]  /*bc90*/  LOP3.LUT R12, R12, 0x1c0, RZ, 0xc0, !PT ;  /* 0x000001c00c0c7812 */ /* 0x000fe400078ec0ff */
[----:B------:R-:W-:Y:S02]  /*bca0*/  LOP3.LUT R10, R7, 0x38, R10, 0xf8, !PT ;  /* 0x00000038070a7812 */ /* 0x000fe400078ef80a */
[----:B------:R-:W-:-:S02]  /*bcb0*/  LEA.HI R12, R12, R12, RZ, 0x1d ;  /* 0x0000000c0c0c7211 */ /* 0x000fc400078fe8ff */
[----:B------:R-:W-:Y:S02]  /*bcc0*/  SHF.R.U32.HI R7, RZ, 0x3, R7 ;  /* 0x00000003ff077819 */ /* 0x000fe40000011607 */
[----:B------:R-:W-:Y:S02]  /*bcd0*/  LOP3.LUT R11, R11, 0xffffffe, RZ, 0xc0, !PT ;  /* 0x0ffffffe0b0b7812 */ /* 0x000fe400078ec0ff */
[----:B------:R-:W-:Y:S02]  /*bce0*/  LEA R9, R9, R12, 0x1 ;  /* 0x0000000c09097211 */ /* 0x000fe400078e08ff */
[----:B------:R-:W-:Y:S01]  /*bcf0*/  LOP3.LUT R7, R10, R7, RZ, 0x3c, !PT ;  /* 0x000000070a077212 */ /* 0x000fe200078e3cff */
[C---:B------:R-:W-:Y:S01]  /*bd00*/  IMAD.IADD R10, R228.reuse, 0x1, -R11 ;  /* 0x00000001e40a7824 */ /* 0x040fe200078e0a0b */
[----:B------:R-:W-:Y:S01]  /*bd10*/  LEA R9, R9, UR4, 0x2 ;  /* 0x0000000409097c11 */ /* 0x000fe2000f8e10ff */
[----:B------:R-:W-:Y:S01]  /*bd20*/  IMAD.SHL.U32 R228, R228, 0x4, RZ ;  /* 0x00000004e4e47824 */ /* 0x000fe200078e00ff */
[----:B------:R-:W-:-:S02]  /*bd30*/  R2P PR, R8, 0x6 ;  /* 0x0000000608007804 */ /* 0x000fc40000000000 */
[----:B------:R-:W-:Y:S01]  /*bd40*/  LEA R7, R10, R7, 0x2 ;  /* 0x000000070a077211 */ /* 0x000fe200078e10ff */
[C---:B------:R-:W-:Y:S01]  /*bd50*/  VIADD R8, R9.reuse, 0xffffffe0 ;  /* 0xffffffe009087836 */ /* 0x040fe20000000000 */
[----:B------:R-:W-:Y:S01]  /*bd60*/  MOV R10, 0x80 ;  /* 0x00000080000a7802 */ /* 0x000fe20000000f00 */
[----:B------:R-:W-:Y:S01]  /*bd70*/  @P0 VIADD R8, R9, 0x20 ;  /* 0x0000002009080836 */ /* 0x000fe20000000000 */
[----:B------:R-:W-:Y:S01]  /*bd80*/  SEL R3, R3, 0xffffffc0, !P1 ;  /* 0xffffffc003037807 */ /* 0x000fe20004800000 */
[----:B------:R-:W-:Y:S01]  /*bd90*/  STS.64 [R9], R128 ;  /* 0x0000008009007388 */ /* 0x000fe20000000a00 */
[----:B------:R-:W-:Y:S02]  /*bda0*/  SEL R10, R10, 0xffffff80, !P2 ;  /* 0xffffff800a0a7807 */ /* 0x000fe40005000000 */
[-C--:B------:R-:W-:Y:S01]  /*bdb0*/  IADD3 R13, R3, R8.reuse, RZ ;  /* 0x00000008030d7210 */ /* 0x080fe20007ffe0ff */
[C---:B------:R-:W-:Y:S01]  /*bdc0*/  IMAD.IADD R11, R9.reuse, 0x1, R3 ;  /* 0x00000001090b7824 */ /* 0x040fe200078e0203 */
[----:B------:R-:W-:Y:S01]  /*bdd0*/  STS.64 [R9+0x800], R130 ;  /* 0x0008008209007388 */ /* 0x000fe20000000a00 */
[--C-:B------:R-:W-:Y:S01]  /*bde0*/  IMAD.IADD R12, R9, 0x1, R10.reuse ;  /* 0x00000001090c7824 */ /* 0x100fe200078e020a */
[----:B------:R-:W-:Y:S01]  /*bdf0*/  IADD3 R14, R10, R8, RZ ;  /* 0x000000080a0e7210 */ /* 0x000fe20007ffe0ff */
[----:B------:R-:W-:Y:S01]  /*be00*/  IMAD.IADD R15, R11, 0x1, R10 ;  /* 0x000000010b0f7824 */ /* 0x000fe200078e020a */
[----:B------:R-:W-:Y:S01]  /*be10*/  STS.64 [R8], R68 ;  /* 0x0000004408007388 */ /* 0x000fe20000000a00 */
[----:B------:R-:W-:-:S02]  /*be20*/  IADD3 R10, R13, R10, RZ ;  /* 0x0000000a0d0a7210 */ /* 0x000fc40007ffe0ff */
[----:B------:R-:W-:Y:S01]  /*be30*/  LOP3.LUT P0, RZ, R4, 0x3, RZ, 0xc0, !PT ;  /* 0x0000000304ff7812 */ /* 0x000fe2000780c0ff */
[----:B------:R-:W-:Y:S01]  /*be40*/  STS.64 [R8+0x800], R70 ;  /* 0x0008004608007388 */ /* 0x000fe20000000a00 */
[----:B------:R-:W-:-:S03]  /*be50*/  SHF.R.S32.HI R229, RZ, 0x1f, R228 ;  /* 0x0000001fffe57819 */ /* 0x000fc600000114e4 */
[----:B------:R-:W-:Y:S04]  /*be60*/  STS.64 [R11], R72 ;  /* 0x000000480b007388 */ /* 0x000fe80000000a00 */
[----:B------:R-:W-:Y:S04]  /*be70*/  STS.64 [R11+0x800], R74 ;  /* 0x0008004a0b007388 */ /* 0x000fe80000000a00 */
[----:B------:R1:W-:Y:S04]  /*be80*/  STS.64 [R13], R76 ;  /* 0x0000004c0d007388 */ /* 0x0003e80000000a00 */
[----:B------:R2:W-:Y:S04]  /*be90*/  STS.64 [R13+0x800], R78 ;  /* 0x0008004e0d007388 */ /* 0x0005e80000000a00 */
[----:B------:R-:W-:Y:S04]  /*bea0*/  STS.64 [R12], R80 ;  /* 0x000000500c007388 */ /* 0x000fe80000000a00 */
[----:B------:R-:W-:Y:S04]  /*beb0*/  STS.64 [R12+0x800], R82 ;  /* 0x000800520c007388 */ /* 0x000fe80000000a00 */
[----:B------:R-:W-:Y:S04]  /*bec0*/  STS.64 [R14], R84 ;  /* 0x000000540e007388 */ /* 0x000fe80000000a00 */
[----:B------:R-:W-:Y:S04]  /*bed0*/  STS.64 [R14+0x800], R86 ;  /* 0x000800560e007388 */ /* 0x000fe80000000a00 */
[----:B------:R-:W-:Y:S01]  /*bee0*/  STS.64 [R15], R88 ;  /* 0x000000580f007388 */ /* 0x000fe20000000a00 */
[----:B-1----:R-:W-:-:S03]  /*bef0*/  SHF.R.S32.HI R77, RZ, 0x1f, R4 ;  /* 0x0000001fff4d7819 */ /* 0x002fc60000011404 */
[----:B------:R-:W-:Y:S01]  /*bf00*/  STS.64 [R15+0x800], R90 ;  /* 0x0008005a0f007388 */ /* 0x000fe20000000a00 */
[----:B--2---:R-:W-:-:S03]  /*bf10*/  LEA R79, R7, UR4, 0x2 ;  /* 0x00000004074f7c11 */ /* 0x004fc6000f8e10ff */
[----:B------:R-:W-:Y:S01]  /*bf20*/  STS.64 [R10], R92 ;  /* 0x0000005c0a007388 */ /* 0x000fe20000000a00 */
[----:B------:R-:W1:Y:S01]  /*bf30*/  LDC R7, c[0x0][0x270] ;  /* 0x00009c00ff077b82 */ /* 0x000e620000000800 */
[----:B------:R-:W-:Y:S02]  /*bf40*/  SHF.R.S32.HI R78, RZ, 0x1f, R5 ;  /* 0x0000001fff4e7819 */ /* 0x000fe40000011405 */
[----:B------:R-:W-:Y:S01]  /*bf50*/  STS.64 [R10+0x800], R94 ;  /* 0x0008005e0a007388 */ /* 0x000fe20000000a00 */
[----:B------:R-:W-:Y:S02]  /*bf60*/  LEA.HI R77, R77, R4, RZ, 0x2 ;  /* 0x000000044d4d7211 */ /* 0x000fe400078f10ff */
[----:B------:R-:W-:Y:S01]  /*bf70*/  LEA.HI R78, R78, R5, RZ, 0x2 ;  /* 0x000000054e4e7211 */ /* 0x000fe200078f10ff */
[----:B------:R-:W-:Y:S01]  /*bf80*/  STS.64 [R9+0x4000], R124 ;  /* 0x0040007c09007388 */ /* 0x000fe20000000a00 */
[----:B------:R-:W-:Y:S02]  /*bf90*/  SHF.R.S32.HI R77, RZ, 0x2, R77 ;  /* 0x00000002ff4d7819 */ /* 0x000fe4000001144d */
[----:B------:R-:W-:Y:S01]  /*bfa0*/  LOP3.LUT R78, R78, 0xffffffc, RZ, 0xc0, !PT ;  /* 0x0ffffffc4e4e7812 */ /* 0x000fe200078ec0ff */
[----:B------:R-:W-:Y:S03]  /*bfb0*/  STS.64 [R9+0x4800], R126 ;  /* 0x0048007e09007388 */ /* 0x000fe60000000a00 */
[----:B------:R-:W-:Y:S01]  /*bfc0*/  IADD3 R78, R5, -R78, RZ ;  /* 0x8000004e054e7210 */ /* 0x000fe20007ffe0ff */
[----:B------:R-:W-:Y:S03]  /*bfd0*/  STS.64 [R8+0x4000], R96 ;  /* 0x0040006008007388 */ /* 0x000fe60000000a00 */
[----:B------:R-:W-:Y:S01]  /*bfe0*/  LEA R77, R78, R77, 0x4 ;  /* 0x0000004d4e4d7211 */ /* 0x000fe200078e20ff */
[----:B------:R2:W-:Y:S04]  /*bff0*/  STS.64 [R8+0x4800], R98 ;  /* 0x0048006208007388 */ /* 0x0005e80000000a00 */
[----:B------:R-:W-:Y:S04]  /*c000*/  STS.64 [R11+0x4000], R100 ;  /* 0x004000640b007388 */ /* 0x000fe80000000a00 */
[----:B------:R3:W-:Y:S04]  /*c010*/  STS.64 [R11+0x4800], R102 ;  /* 0x004800660b007388 */ /* 0x0007e80000000a00 */
[----:B------:R-:W-:Y:S04]  /*c020*/  STS.64 [R13+0x4000], R120 ;  /* 0x004000780d007388 */ /* 0x000fe80000000a00 */
[----:B------:R-:W-:Y:S04]  /*c030*/  STS.64 [R13+0x4800], R122 ;  /* 0x0048007a0d007388 */ /* 0x000fe80000000a00 */
[----:B------:R-:W-:Y:S04]  /*c040*/  STS.64 [R12+0x4000], R104 ;  /* 0x004000680c007388 */ /* 0x000fe80000000a00 */
[----:B------:R-:W-:Y:S01]  /*c050*/  STS.64 [R12+0x4800], R106 ;  /* 0x0048006a0c007388 */ /* 0x000fe20000000a00 */
[----:B--2---:R-:W2:Y:S03]  /*c060*/  LDC.64 R8, c[0x0][0x2c0] ;  /* 0x0000b000ff087b82 */ /* 0x004ea60000000a00 */
[----:B------:R-:W-:Y:S04]  /*c070*/  STS.64 [R14+0x4000], R108 ;  /* 0x0040006c0e007388 */ /* 0x000fe80000000a00 */
[----:B------:R-:W-:Y:S04]  /*c080*/  STS.64 [R14+0x4800], R110 ;  /* 0x0048006e0e007388 */ /* 0x000fe80000000a00 */
[----:B------:R-:W-:Y:S04]  /*c090*/  STS.64 [R15+0x4000], R112 ;  /* 0x004000700f007388 */ /* 0x000fe80000000a00 */
[----:B------:R-:W-:Y:S04]  /*c0a0*/  STS.64 [R15+0x4800], R114 ;  /* 0x004800720f007388 */ /* 0x000fe80000000a00 */
[----:B------:R-:W-:Y:S04]  /*c0b0*/  STS.64 [R10+0x4000], R116 ;  /* 0x004000740a007388 */ /* 0x000fe80000000a00 */
[----:B------:R4:W-:Y:S01]  /*c0c0*/  STS.64 [R10+0x4800], R118 ;  /* 0x004800760a007388 */ /* 0x0009e20000000a00 */
[----:B------:R-:W-:Y:S06]  /*c0d0*/  BAR.SYNC.DEFER_BLOCKING 0x0 ;  /* 0x0000000000007b1d */ /* 0x000fec0000010000 */
[----:B------:R-:W2:Y:S01]  /*c0e0*/  S2R R3, SR_CTAID.Y ;  /* 0x0000000000037919 */ /* 0x000ea20000002600 */
[----:B---3--:R-:W1:Y:S01]  /*c0f0*/  S2R R11, SR_CTAID.Z ;  /* 0x00000000000b7919 */ /* 0x008e620000002700 */
[----:B------:R-:W3:Y:S01]  /*c100*/  S2R R76, SR_CTAID.X ;  /* 0x00000000004c7919 */ /* 0x000ee20000002500 */
[--C-:B----4-:R-:W-:Y:S01]  /*c110*/  IMAD.MOV R10, RZ, RZ, -R231.reuse ;  /* 0x000000ffff0a7224 */ /* 0x110fe200078e0ae7 */
[----:B------:R4:W4:Y:S04]  /*c120*/  LDS.128 R72, [R79] ;  /* 0x000000004f487984 */ /* 0x0009280000000c00 */
[----:B------:R4:W4:Y:S04]  /*c130*/  LDS.128 R68, [R79+0x800] ;  /* 0x000800004f447984 */ /* 0x0009280000000c00 */
[----:B------:R4:W4:Y:S04]  /*c140*/  LDS.128 R64, [R79+0x1000] ;  /* 0x001000004f407984 */ /* 0x0009280000000c00 */
[----:B------:R4:W4:Y:S04]  /*c150*/  LDS.128 R60, [R79+0x1800] ;  /* 0x001800004f3c7984 */ /* 0x0009280000000c00 */
[----:B------:R4:W4:Y:S01]  /*c160*/  LDS.128 R56, [R79+0x2000] ;  /* 0x002000004f387984 */ /* 0x0009220000000c00 */
[----:B--2---:R-:W-:-:S03]  /*c170*/  IMAD R8, R3, R8, R231 ;  /* 0x0000000803087224 */ /* 0x004fc600078e02e7 */
[----:B------:R2:W2:Y:S01]  /*c180*/  LDS.128 R52, [R79+0x2800] ;  /* 0x002800004f347984 */ /* 0x0004a20000000c00 */
[----:B-1----:R-:W-:-:S03]  /*c190*/  IMAD R10, R7, R10, R11 ;  /* 0x0000000a070a7224 */ /* 0x002fc600078e020b */
[----:B------:R1:W1:Y:S01]  /*c1a0*/  LDS.128 R48, [R79+0x3000] ;  /* 0x003000004f307984 */ /* 0x0002620000000c00 */
[----:B---3--:R-:W-:Y:S01]  /*c1b0*/  SHF.L.U32 R4, R76, 0x6, RZ ;  /* 0x000000064c047819 */ /* 0x008fe200000006ff */
[----:B------:R-:W-:Y:S02]  /*c1c0*/  IMAD R8, R8, R7, R10 ;  /* 0x0000000708087224 */ /* 0x000fe400078e020a */
[----:B------:R3:W1:Y:S02]  /*c1d0*/  LDS.128 R44, [R79+0x3800] ;  /* 0x003800004f2c7984 */ /* 0x0006640000000c00 */
[----:B------:R-:W-:Y:S02]  /*c1e0*/  IMAD R4, R8, R9, R4 ;  /* 0x0000000908047224 */ /* 0x000fe400078e0204 */
        /* <DEDUP_REMOVED lines=8> */
[----:B--2-4-:R-:W-:Y:S05]  /*c270*/  @P0 BRA `(.L_x_2817) ;  /* 0x0000000000300947 */ /* 0x014fea0003800000 */
[----:B------:R-:W-:Y:S01]  /*c280*/  IMAD R76, R76, -0x40, R9 ;  /* 0xffffffc04c4c7824 */ /* 0x000fe200078e0209 */
[----:B------:R-:W-:Y:S01]  /*c290*/  SHF.R.S32.HI R5, RZ, 0x1f, R77 ;  /* 0x0000001fff057819 */ /* 0x000fe2000001144d */
[C---:B------:R-:W-:Y:S01]  /*c2a0*/  VIADD R7, R77.reuse, 0x8 ;  /* 0x000000084d077836 */ /* 0x040fe20000000000 */
[C---:B------:R-:W-:Y:S01]  /*c2b0*/  IADD3 R3, P0, R4.reuse, R77, RZ ;  /* 0x0000004d04037210 */ /* 0x040fe20007f1e0ff */
[----:B------:R-:W-:Y:S01]  /*c2c0*/  ULDC.64 UR4, c[0x0][0x2b8] ;  /* 0x0000ae0000047ab9 */ /* 0x000fe20000000a00 */
[-C--:B------:R-:W-:Y:S02]  /*c2d0*/  ISETP.GE.AND P2, PT, R77, R76.reuse, PT ;  /* 0x0000004c4d00720c */ /* 0x080fe40003f46270 */
[----:B------:R-:W-:Y:S02]  /*c2e0*/  ISETP.GE.AND P1, PT, R7, R76, PT ;  /* 0x0000004c0700720c */ /* 0x000fe40003f26270 */
[----:B------:R-:W-:Y:S02]  /*c2f0*/  LEA.HI.X.SX32 R8, R4, R5, 0x1, P0 ;  /* 0x0000000504087211 */ /* 0x000fe400000f0eff */
[----:B------:R-:W-:-:S04]  /*c300*/  LEA R10, P0, R3, UR4, 0x2 ;  /* 0x00000004030a7c11 */ /* 0x000fc8000f8010ff */
[----:B------:R-:W-:-:S05]  /*c310*/  LEA.HI.X R11, R3, UR5, R8, 0x2, P0 ;  /* 0x00000005030b7c11 */ /* 0x000fca00080f1408 */
[----:B------:R2:W-:Y:S04]  /*c320*/  @!P2 STG.E desc[UR16][R10.64], R0 ;  /* 0x000000000a00a986 */ /* 0x0005e8000c101910 */
[----:B------:R2:W-:Y:S02]  /*c330*/  @!P1 STG.E desc[UR16][R10.64+0x20], R2 ;  /* 0x000020020a009986 */ /* 0x0005e4000c101910 */
.L_x_2817:
[----:B------:R-:W-:Y:S05]  /*c340*/  BSYNC B0 ;  /* 0x0000000000007941 */ /* 0x000fea0003800000 */
.L_x_2816:
[----:B------:R-:W-:Y:S01]  /*c350*/  ULDC UR4, c[0x0][0x2dc] ;  /* 0x0000b70000047ab9 */ /* 0x000fe20000000800 */
[----:B------:R-:W-:-:S04]  /*c360*/  IMAD.WIDE R6, R6, 0x80, R228 ;  /* 0x0000008006067825 */ /* 0x000fc800078e02e4 */
[----:B------:R-:W-:Y:S01]  /*c370*/  IMAD R4, R4, UR4, RZ ;  /* 0x0000000404047c24 */ /* 0x000fe2000f8e02ff */
[----:B------:R-:W-:-:S04]  /*c380*/  ULDC.64 UR4, c[0x0][0x288] ;  /* 0x0000a20000047ab9 */ /* 0x000fc80000000a00 */
[----:B--2---:R-:W-:-:S04]  /*c390*/  IADD3 R0, P0, R4, R6, RZ ;  /* 0x0000000604007210 */ /* 0x004fc80007f1e0ff */
[----:B------:R-:W-:Y:S02]  /*c3a0*/  LEA.HI.X.SX32 R3, R4, R7, 0x1, P0 ;  /* 0x0000000704037211 */ /* 0x000fe400000f0eff */
[----:B------:R-:W-:-:S04]  /*c3b0*/  LEA R2, P0, R0, UR4, 0x2 ;  /* 0x0000000400027c11 */ /* 0x000fc8000f8010ff */
[----:B------:R-:W-:-:S05]  /*c3c0*/  LEA.HI.X R3, R0, UR5, R3, 0x2, P0 ;  /* 0x0000000500037c11 */ /* 0x000fca00080f1403 */
[----:B------:R-:W-:Y:S04]  /*c3d0*/  STG.E.128 desc[UR16][R2.64], R72 ;  /* 0x0000004802007986 */ /* 0x000fe8000c101d10 */
[----:B------:R-:W-:Y:S04]  /*c3e0*/  STG.E.128 desc[UR16][R2.64+0x1000], R68 ;  /* 0x0010004402007986 */ /* 0x000fe8000c101d10 */
[----:B------:R-:W-:Y:S04]  /*c3f0*/  STG.E.128 desc[UR16][R2.64+0x2000], R64 ;  /* 0x0020004002007986 */ /* 0x000fe8000c101d10 */
[----:B------:R-:W-:Y:S04]  /*c400*/  STG.E.128 desc[UR16][R2.64+0x3000], R60 ;  /* 0x0030003c02007986 */ /* 0x000fe8000c101d10 */
[----:B------:R-:W-:Y:S04]  /*c410*/  STG.E.128 desc[UR16][R2.64+0x4000], R56 ;  /* 0x0040003802007986 */ /* 0x000fe8000c101d10 */
[----:B------:R-:W-:Y:S04]  /*c420*/  STG.E.128 desc[UR16][R2.64+0x5000], R52 ;  /* 0x0050003402007986 */ /* 0x000fe8000c101d10 */
[----:B-1----:R-:W-:Y:S04]  /*c430*/  STG.E.128 desc[UR16][R2.64+0x6000], R48 ;  /* 0x0060003002007986 */ /* 0x002fe8000c101d10 */
[----:B------:R-:W-:Y:S04]  /*c440*/  STG.E.128 desc[UR16][R2.64+0x7000], R44 ;  /* 0x0070002c02007986 */ /* 0x000fe8000c101d10 */
[----:B------:R-:W-:Y:S04]  /*c450*/  STG.E.128 desc[UR16][R2.64+0x100], R40 ;  /* 0x0001002802007986 */ /* 0x000fe8000c101d10 */
[----:B------:R-:W-:Y:S04]  /*c460*/  STG.E.128 desc[UR16][R2.64+0x1100], R36 ;  /* 0x0011002402007986 */ /* 0x000fe8000c101d10 */
[----:B------:R-:W-:Y:S04]  /*c470*/  STG.E.128 desc[UR16][R2.64+0x2100], R32 ;  /* 0x0021002002007986 */ /* 0x000fe8000c101d10 */
[----:B------:R-:W-:Y:S04]  /*c480*/  STG.E.128 desc[UR16][R2.64+0x3100], R28 ;  /* 0x0031001c02007986 */ /* 0x000fe8000c101d10 */
[----:B------:R-:W-:Y:S04]  /*c490*/  STG.E.128 desc[UR16][R2.64+0x4100], R24 ;  /* 0x0041001802007986 */ /* 0x000fe8000c101d10 */
[----:B------:R-:W-:Y:S04]  /*c4a0*/  STG.E.128 desc[UR16][R2.64+0x5100], R20 ;  /* 0x0051001402007986 */ /* 0x000fe8000c101d10 */
[----:B------:R-:W-:Y:S04]  /*c4b0*/  STG.E.128 desc[UR16][R2.64+0x6100], R16 ;  /* 0x0061001002007986 */ /* 0x000fe8000c101d10 */
[----:B------:R-:W-:Y:S01]  /*c4c0*/  STG.E.128 desc[UR16][R2.64+0x7100], R12 ;  /* 0x0071000c02007986 */ /* 0x000fe2000c101d10 */
[----:B------:R-:W-:Y:S05]  /*c4d0*/  EXIT ;  /* 0x000000000000794d */ /* 0x000fea0003800000 */
        .weak           $__internal_26_$__cuda_sm20_rcp_rn_f32_slowpath
        .type           $__internal_26_$__cuda_sm20_rcp_rn_f32_slowpath,@function
        .size           $__internal_26_$__cuda_sm20_rcp_rn_f32_slowpath,(.L_x_3503 - $__internal_26_$__cuda_sm20_rcp_rn_f32_slowpath)
$__internal_26_$__cuda_sm20_rcp_rn_f32_slowpath:
        /* <DEDUP_REMOVED lines=15> */
.L_x_2819:
        /* <DEDUP_REMOVED lines=33> */
.L_x_2821:
[----:B------:R1:W2:Y:S02]  /*c7e0*/  MUFU.RCP R8, R7 ;  /* 0x0000000700087308 */ /* 0x0002a40000001000 */
.L_x_2820:
[----:B------:R-:W-:Y:S05]  /*c7f0*/  BSYNC B0 ;  /* 0x0000000000007941 */ /* 0x000fea0003800000 */
.L_x_2818:
[----:B------:R-:W-:-:S04]  /*c800*/  MOV R11, 0x0 ;  /* 0x00000000000b7802 */ /* 0x000fc80000000f00 */
[----:B-12---:R-:W-:Y:S05]  /*c810*/  RET.REL.NODEC R10 `(_ZN13pytorch_flash24flash_fwd_splitkv_kernelI23Flash_fwd_kernel_traitsILi128ELi64ELi128ELi4ELb0ELb0EN7cutlass10bfloat16_tE19Flash_kernel_traitsILi128ELi64ELi128ELi4ES3_EELb0ELb0ELb0ELb1ELb1ELb0ELb1ELb0EEEvNS_16Flash_fwd_paramsE) ;  /* 0xffffff340af87950 */ /* 0x006fea0003c3ffff */
.L_x_2822:
        /* <DEDUP_REMOVED lines=14> */
.L_x_3503:


//--------------------- .text._ZN13pytorch_flash24flash_fwd_splitkv_kernelI23Flash_fwd_kernel_traitsILi128ELi64ELi128ELi4ELb0ELb0EN7cutlass10bfloat16_tE19Flash_kernel_traitsILi128ELi64ELi128ELi4ES3_EELb0ELb0ELb0ELb0ELb1ELb0ELb1ELb1EEEvNS_16Flash_fwd_paramsE --------------------------
	.section	.text._ZN13pytorch_flash24flash_fwd_splitkv_kernelI23Flash_fwd_kernel_traitsILi128ELi64ELi128ELi4ELb0ELb0EN7cutlass10bfloat16_tE19Flash_kernel_traitsILi128ELi64ELi128ELi4ES3_EELb0ELb0ELb0ELb0ELb1ELb0ELb1ELb1EEEvNS_16Flash_fwd_paramsE,"ax",@progbits
	.sectionflags	@"SHF_BARRIERS=1"
	.align	128
        .global         _ZN13pytorch_flash24flash_fwd_splitkv_kernelI23Flash_fwd_kernel_traitsILi128ELi64ELi128ELi4ELb0ELb0EN7cutlass10bfloat16_tE19Flash_kernel_traitsILi128ELi64ELi128ELi4ES3_EELb0ELb0ELb0ELb0ELb1ELb0ELb1ELb1EEEvNS_16Flash_fwd_paramsE
        .type           _ZN13pytorch_flash24flash_fwd_splitkv_kernelI23Flash_fwd_kernel_traitsILi128ELi64ELi128ELi4ELb0ELb0EN7cutlass10bfloat16_tE19Flash_kernel_traitsILi128ELi64ELi128ELi4ES3_EELb0ELb0ELb0ELb0ELb1ELb0ELb1ELb1EEEvNS_16Flash_fwd_paramsE,@function
        .size           _ZN13pytorch_flash24flash_fwd_splitkv_kernelI23Flash_fwd_kernel_traitsILi128ELi64ELi128ELi4ELb0ELb0EN7cutlass10bfloat16_tE19Flash_kernel_traitsILi128ELi64ELi128ELi4ES3_EELb0ELb0ELb0ELb0ELb1ELb0ELb1ELb1EEEvNS_16Flash_fwd_paramsE,(.L_x_3505 - _ZN13pytorch_flash24flash_fwd_splitkv_kernelI23Flash_fwd_kernel_traitsILi128ELi64ELi128ELi4ELb0ELb0EN7cutlass10bfloat16_tE19Flash_kernel_traitsILi128ELi64ELi128ELi4ES3_EELb0ELb0ELb0ELb0ELb1ELb0ELb1ELb1EEEvNS_16Flash_fwd_paramsE)
        .other          _ZN13pytorch_flash24flash_fwd_splitkv_kernelI23Flash_fwd_kernel_traitsILi128ELi64ELi128ELi4ELb0ELb0EN7cutlass10bfloat16_tE19Flash_kernel_traitsILi128ELi64ELi128ELi4ES3_EELb0ELb0ELb0ELb0ELb1ELb0ELb1ELb1EEEvNS_16Flash_fwd_paramsE,@"STO_CUDA_ENTRY STV_DEFAULT"
_ZN13pytorch_flash24flash_fwd_splitkv_kernelI23Flash_fwd_kernel_traitsILi128ELi64ELi128ELi4ELb0ELb0EN7cutlass10bfloat16_tE19Flash_kernel_traitsILi128ELi64ELi128ELi4ES3_EELb0ELb0ELb0ELb0ELb1ELb0ELb1ELb1EEEvNS_16Flash_fwd_paramsE:
.text._ZN13pytorch_flash24flash_fwd_splitkv_kernelI23Flash_fwd_kernel_traitsILi128ELi64ELi128ELi4ELb0ELb0EN7cutlass10bfloat16_tE19Flash_kernel_traitsILi128ELi64ELi128ELi4ES3_EELb0ELb0ELb0ELb0ELb1ELb0ELb1ELb1EEEvNS_16Flash_fwd_paramsE:
        /* <DEDUP_REMOVED lines=14> */
[----:B------:R-:W-:-:S03]  /*00e0*/  MOV R4, RZ ;  /* 0x000000ff00047202 */ /* 0x000fc60000000f00 */
[----:B------:R-:W-:-:S04]  /*00f0*/  IMAD R7, R0, R3, RZ ;  /* 0x0000000300077224 */ /* 0x000fc800078e02ff */
[----:B------:R-:W-:Y:S02]  /*0100*/  IMAD.HI.U32 R7, R5, R7, R4 ;  /* 0x0000000705077227 */ /* 0x000fe400078e0004 */
[----:B------:R-:W2:Y:S04]  /*0110*/  LDC R5, c[0x0][0x10] ;  /* 0x00000400ff057b82 */ /* 0x000ea80000000800 */
        /* <DEDUP_REMOVED lines=11> */
[----:B------:R-:W-:Y:S05]  /*01d0*/  CALL.REL.NOINC `($_ZN13pytorch_flash24flash_fwd_splitkv_kernelI23Flash_fwd_kernel_traitsILi128ELi64ELi128ELi4ELb0ELb0EN7cutlass10bfloat16_tE19Flash_kernel_traitsILi128ELi64ELi128ELi4ES3_EELb0ELb0ELb0ELb0ELb1ELb0ELb1ELb1EEEvNS_16Flash_fwd_paramsE$_ZN13pytorch_flash30compute_attn_1rowblock_splitkvI23Flash_fwd_kernel_traitsILi128ELi64ELi128ELi4ELb0ELb0EN7cutlass10bfloat16_tE19Flash_kernel_traitsILi128ELi64ELi128ELi4ES3_EELb0ELb0ELb0ELb0ELb1ELb0ELb1ELb1ENS_16Flash_fwd_paramsEEEvRKT8_iiiii) ;  /* 0x0000000000087944 */ /* 0x000fea0003c00000 */
[----:B------:R-:W-:Y:S05]  /*01e0*/  BSYNC B3 ;  /* 0x0000000000037941 */ /* 0x000fea0003800000 */
.L_x_2823:
[----:B------:R-:W-:Y:S05]  /*01f0*/  EXIT ;  /* 0x000000000000794d */ /* 0x000fea0003800000 */
        .type           $_ZN13pytorch_flash24flash_fwd_splitkv_kernelI23Flash_fwd_kernel_traitsILi128ELi64ELi128ELi4ELb0ELb0EN7cutlass10bfloat16_tE19Flash_kernel_traitsILi128ELi64ELi128ELi4ES3_EELb0ELb0ELb0ELb0ELb1ELb0ELb1ELb1EEEvNS_16Flash_fwd_paramsE$_ZN13pytorch_flash30compute_attn_1rowblock_splitkvI23Flash_fwd_kernel_traitsILi128ELi64ELi128ELi4ELb0ELb0EN7cutlass10bfloat16_tE19Flash_kernel_traitsILi128ELi64ELi128ELi4ES3_EELb0ELb0ELb0ELb0ELb1ELb0ELb1ELb1ENS_16Flash_fwd_paramsEEEvRKT8_iiiii,@function
        .size           $_ZN13pytorch_flash24flash_fwd_splitkv_kernelI23Flash_fwd_kernel_traitsILi128ELi64ELi128ELi4ELb0ELb0EN7cutlass10bfloat16_tE19Flash_kernel_traitsILi128ELi64ELi128ELi4ES3_EELb0ELb0ELb0ELb0ELb1ELb0ELb1ELb1EEEvNS_16Flash_fwd_paramsE$_ZN13pytorch_flash30compute_attn_1rowblock_splitkvI23Flash_fwd_kernel_traitsILi128ELi64ELi128ELi4ELb0ELb0EN7cutlass10bfloat16_tE19Flash_kernel_traitsILi128ELi64ELi128ELi4ES3_EELb0ELb0ELb0ELb0ELb1ELb0ELb1ELb1ENS_16Flash_fwd_paramsEEEvRKT8_iiiii,($__internal_27_$__cuda_sm20_rcp_rn_f32_slowpath - $_ZN13pytorch_flash24flash_fwd_splitkv_kernelI23Flash_fwd_kernel_traitsILi128ELi64ELi128ELi4ELb0ELb0EN7cutlass10bfloat16_tE19Flash_kernel_traitsILi128ELi64ELi128ELi4ES3_EELb0ELb0ELb0ELb0ELb1ELb0ELb1ELb1EEEvNS_16Flash_fwd_paramsE$_ZN13pytorch_flash30compute_attn_1rowblock_splitkvI23Flash_fwd_kernel_traitsILi128ELi64ELi128ELi4ELb0ELb0EN7cutlass10bfloat16_tE19Flash_kernel_traitsILi128ELi64ELi128ELi4ES3_EELb0ELb0ELb0ELb0ELb1ELb0ELb1ELb1ENS_16Flash_fwd_paramsEEEvRKT8_iiiii)
$_ZN13pytorch_flash24flash_fwd_splitkv_kernelI23Flash_fwd_kernel_traitsILi128ELi64ELi128ELi4ELb0ELb0EN7cutlass10bfloat16_tE19Flash_kernel_traitsILi128ELi64ELi128ELi4ES3_EELb0ELb0ELb0ELb0ELb1ELb0ELb1ELb1EEEvNS_16Flash_fwd_paramsE$_ZN13pytorch_flash30compute_attn_1rowblock_splitkvI23Flash_fwd_kernel_traitsILi128ELi64ELi128ELi4ELb0ELb0EN7cutlass10bfloat16_tE19Flash_kernel_traitsILi128ELi64ELi128ELi4ES3_EELb0ELb0ELb0ELb0ELb1ELb0ELb1ELb1ENS_16Flash_fwd_paramsEEEvRKT8_iiiii:
        /* <DEDUP_REMOVED lines=28> */
.L_x_2825:
[----:B------:R-:W-:Y:S05]  /*03c0*/  BSYNC B0 ;  /* 0x0000000000007941 */ /* 0x000fea0003800000 */
.L_x_2824:
        /* <DEDUP_REMOVED lines=8> */
.L_x_2827:
[----:B------:R3:W5:Y:S02]  /*0450*/  LD.E R3, desc[UR4][R132.64+0xb8] ;  /* 0x0000b80484037980 */ /* 0x000764000c101900 */
.L_x_2828:
[----:B------:R-:W-:Y:S05]  /*0460*/  BSYNC B0 ;  /* 0x0000000000007941 */ /* 0x000fea0003800000 */
.L_x_2826:
        /* <DEDUP_REMOVED lines=10> */
.L_x_2830:
[----:B------:R-:W2:Y:S01]  /*0510*/  LD.E.64 R2, desc[UR4][R132.64+0x108] ;  /* 0x0001080484027980 */ /* 0x000ea2000c101b00 */
[----:B------:R-:W-:Y:S01]  /*0520*/  BSSY B0, `(.L_x_2832) ;  /* 0x0000006000007945 */ /* 0x000fe20003800000 */
[----:B--2---:R-:W-:-:S04]  /*0530*/  ISETP.NE.U32.AND P0, PT, R2, RZ, PT ;  /* 0x000000ff0200720c */ /* 0x004fc80003f05070 */
[----:B------:R-:W-:Y:S01]  /*0540*/  ISETP.NE.AND.EX P0, PT, R3, RZ, PT, P0 ;  /* 0x000000ff0300720c */ /* 0x000fe20003f05300 */
[----:B------:R-:W-:-:S12]  /*0550*/  IMAD.MOV.U32 R3, RZ, RZ, RZ ;  /* 0x000000ffff037224 */ /* 0x000fd800078e00ff */
[----:B------:R-:W-:Y:S05]  /*0560*/  @!P0 BRA `(.L_x_2833) ;  /* 0x0000000000048947 */ /* 0x000fea0003800000 */
[----:B------:R2:W5:Y:S02]  /*0570*/  LD.E R3, desc[UR4][R132.64+0xbc] ;  /* 0x0000bc0484037980 */ /* 0x000564000c101900 */
.L_x_2833:
[----:B------:R-:W-:Y:S05]  /*0580*/  BSYNC B0 ;  /* 0x0000000000007941 */ /* 0x000fea0003800000 */
.L_x_2832:
[----:B-----5:R-:W-:Y:S02]  /*0590*/  IADD3 R62, R98, R3, RZ ;  /* 0x00000003623e7210 */ /* 0x020fe40007ffe0ff */
.L_x_2831:
[----:B------:R-:W-:Y:S05]  /*05a0*/  BSYNC B1 ;  /* 0x0000000000017941 */ /* 0x000fea0003800000 */
.L_x_2829:
[----:B------:R-:W-:Y:S01]  /*05b0*/  IMAD.SHL.U32 R172, R232, 0x40, RZ ;  /* 0x00000040e8ac7824 */ /* 0x000fe200078e00ff */
[----:B------:R-:W-:Y:S01]  /*05c0*/  MOV R2, R230 ;  /* 0x000000e600027202 */ /* 0x000fe20000000f00 */
[----:B------:R-:W-:-:S03]  /*05d0*/  IMAD.MOV.U32 R3, RZ, RZ, 0x0 ;  /* 0x00000000ff037424 */ /* 0x000fc600078e00ff */
[----:B------:R-:W-:-:S13]  /*05e0*/  ISETP.GT.AND P0, PT, R233, R172, PT ;  /* 0x000000ace900720c */ /* 0x000fda0003f04270 */
[----:B-123--:R-:W-:Y:S05]  /*05f0*/  @!P0 RET.REL.NODEC R2 `(_ZN13pytorch_flash24flash_fwd_splitkv_kernelI23Flash_fwd_kernel_traitsILi128ELi64ELi128ELi4ELb0ELb0EN7cutlass10bfloat16_tE19Flash_kernel_traitsILi128ELi64ELi128ELi4ES3_EELb0ELb0ELb0ELb0ELb1ELb0ELb1ELb1EEEvNS_16Flash_fwd_paramsE) ;  /* 0xfffffff802808950 */ /* 0x00efea0003c3ffff */
[----:B------:R-:W2:Y:S01]  /*0600*/  LD.E R3, desc[UR4][R132.64+0xb8] ;  /* 0x0000b80484037980 */ /* 0x000ea2000c101900 */
[-C--:B------:R-:W-:Y:S02]  /*0610*/  IABS R4, R5.reuse ;  /* 0x0000000500047213 */ /* 0x080fe40000000000 */
[----:B------:R-:W-:Y:S02]  /*0620*/  IABS R0, R5 ;  /* 0x0000000500007213 */ /* 0x000fe40000000000 */
[----:B------:R-:W1:Y:S03]  /*0630*/  I2F.RP R2, R4 ;  /* 0x0000000400027306 */ /* 0x000e660000209400 */
[----:B------:R-:W-:-:S05]  /*0640*/  IMAD.MOV R0, RZ, RZ, -R0 ;  /* 0x000000ffff007224 */ /* 0x000fca00078e0a00 */
[----:B-1----:R-:W1:Y:S02]  /*0650*/  MUFU.RCP R8, R2 ;  /* 0x0000000200087308 */ /* 0x002e640000001000 */
[----:B-1----:R-:W-:-:S06]  /*0660*/  VIADD R8, R8, 0xffffffe ;  /* 0x0ffffffe08087836 */ /* 0x002fcc0000000000 */
[----:B------:R1:W3:Y:S02]  /*0670*/  F2I.FTZ.U32.TRUNC.NTZ R9, R8 ;  /* 0x0000000800097305 */ /* 0x0002e4000021f000 */
[----:B-1----:R-:W-:Y:S02]  /*0680*/  IMAD.MOV.U32 R8, RZ, RZ, RZ ;  /* 0x000000ffff087224 */ /* 0x002fe400078e00ff */
[----:B--2---:R-:W-:-:S05]  /*0690*/  VIADD R3, R3, 0x7f ;  /* 0x0000007f03037836 */ /* 0x004fca0000000000 */
[----:B------:R-:W-:-:S04]  /*06a0*/  SHF.R.S32.HI R6, RZ, 0x1f, R3 ;  /* 0x0000001fff067819 */ /* 0x000fc80000011403 */
[----:B------:R-:W-:Y:S01]  /*06b0*/  LEA.HI R6, R6, R3, RZ, 0x7 ;  /* 0x0000000306067211 */ /* 0x000fe200078f38ff */
[----:B---3--:R-:W-:-:S03]  /*06c0*/  IMAD.MOV R3, RZ, RZ, -R9 ;  /* 0x000000ffff037224 */ /* 0x008fc600078e0a09 */
[----:B------:R-:W-:Y:S01]  /*06d0*/  LEA.HI.SX32 R6, R6, R5, 0x19 ;  /* 0x0000000506067211 */ /* 0x000fe200078fcaff */
[----:B------:R-:W-:-:S04]  /*06e0*/  IMAD R3, R3, R4, RZ ;  /* 0x0000000403037224 */ /* 0x000fc800078e02ff */
[----:B------:R-:W-:Y:S02]  /*06f0*/  VIADD R6, R6, 0xffffffff ;  /* 0xffffffff06067836 */ /* 0x000fe40000000000 */
[----:B------:R-:W-:-:S03]  /*0700*/  IMAD.HI.U32 R3, R9, R3, R8 ;  /* 0x0000000309037227 */ /* 0x000fc600078e0008 */
        /* <DEDUP_REMOVED lines=24> */
[----:B------:R-:W5:Y:S04]  /*0890*/  LD.E.64 R8, desc[UR4][R132.64+0xa8] ;  /* 0x0000a80484087980 */ /* 0x000f68000c101b00 */
[----:B------:R-:W4:Y:S01]  /*08a0*/  LD.E.64 R10, desc[UR4][R132.64+0x78] ;  /* 0x00007804840a7980 */ /* 0x000f22000c101b00 */
[----:B------:R-:W-:Y:S01]  /*08b0*/  SHF.R.S32.HI R6, RZ, 0x1f, R231 ;  /* 0x0000001fff067819 */ /* 0x000fe200000114e7 */
[----:B------:R-:W-:Y:S01]  /*08c0*/  IMAD.IADD R233, R233, 0x1, -R172 ;  /* 0x00000001e9e97824 */ /* 0x000fe200078e0aac */
[----:B------:R-:W-:-:S02]  /*08d0*/  LOP3.LUT P6, RZ, R231, 0xf, RZ, 0xc0, !PT ;  /* 0x0000000fe7ff7812 */ /* 0x000fc400078cc0ff */
[----:B------:R-:W-:-:S04]  /*08e0*/  LEA.HI R6, R6, R231, RZ, 0x4 ;  /* 0x000000e706067211 */ /* 0x000fc800078f20ff */
[----:B------:R-:W-:Y:S02]  /*08f0*/  LOP3.LUT R4, R6, 0x3ffffff0, RZ, 0xc0, !PT ;  /* 0x3ffffff006047812 */ /* 0x000fe400078ec0ff */
[----:B------:R-:W-:-:S03]  /*0900*/  SHF.R.S32.HI R6, RZ, 0x4, R6 ;  /* 0x00000004ff067819 */ /* 0x000fc60000011406 */
[----:B------:R-:W-:Y:S02]  /*0910*/  IMAD.IADD R4, R231, 0x1, -R4 ;  /* 0x00000001e7047824 */ /* 0x000fe400078e0a04 */
[----:B------:R-:W-:Y:S02]  /*0920*/  VIADD R16, R6, 0x18 ;  /* 0x0000001806107836 */ /* 0x000fe40000000000 */
[----:B------:R-:W-:Y:S02]  /*0930*/  IMAD.SHL.U32 R4, R4, 0x4, RZ ;  /* 0x0000000404047824 */ /* 0x000fe400078e00ff */
[----:B------:R-:W-:Y:S01]  /*0940*/  VIADD R14, R6, 0x20 ;  /* 0x00000020060e7836 */ /* 0x000fe20000000000 */
[----:B------:R-:W-:Y:S01]  /*0950*/  ISETP.GE.AND P4, PT, R16, R233, PT ;  /* 0x000000e91000720c */ /* 0x000fe20003f86270 */
[----:B------:R-:W-:Y:S02]  /*0960*/  IMAD.MOV.U32 R231, RZ, RZ, 0x0 ;  /* 0x00000000ffe77424 */ /* 0x000fe400078e00ff */
[----:B--2---:R-:W-:-:S04]  /*0970*/  IMAD R2, R2, UR7, R235 ;  /* 0x0000000702027c24 */ /* 0x004fc8000f8e02eb */
[----:B---3--:R-:W-:Y:S01]  /*0980*/  IMAD R2, R2, R5, R234 ;  /* 0x0000000502027224 */ /* 0x008fe200078e02ea */
[----:B------:R-:W-:-:S03]  /*0990*/  SHF.R.S32.HI R5, RZ, 0x1f, R4 ;  /* 0x0000001fff057819 */ /* 0x000fc60000011404 */
[----:B------:R-:W-:Y:S02]  /*09a0*/  IMAD R3, R3, R2, R172 ;  /* 0x0000000203037224 */ /* 0x000fe400078e02ac */
[C---:B------:R-:W-:Y:S02]  /*09b0*/  VIADD R2, R6.reuse, 0x8 ;  /* 0x0000000806027836 */ /* 0x040fe40000000000 */
[----:B------:R-:W-:Y:S01]  /*09c0*/  IMAD.WIDE R12, R6, 0x80, R4 ;  /* 0x00000080060c7825 */ /* 0x000fe200078e0204 */
[----:B------:R-:W-:Y:S02]  /*09d0*/  SHF.R.S32.HI R5, RZ, 0x1f, R3 ;  /* 0x0000001fff057819 */ /* 0x000fe40000011403 */
[C---:B------:R-:W-:Y:S01]  /*09e0*/  IADD3 R7, P0, R3.reuse, R6, RZ ;  /* 0x0000000603077210 */ /* 0x040fe20007f1e0ff */
[----:B----4-:R-:W-:Y:S01]  /*09f0*/  IMAD R0, R3, R0, RZ ;  /* 0x0000000003007224 */ /* 0x010fe200078e02ff */
[CC--:B------:R-:W-:Y:S02]  /*0a00*/  ISETP.GE.AND P1, PT, R2.reuse, R233.reuse, PT ;  /* 0x000000e90200720c */ /* 0x0c0fe40003f26270 */
[----:B------:R-:W-:Y:S01]  /*0a10*/  ISETP.GE.OR P5, PT, R2, R233, P6 ;  /* 0x000000e90200720c */ /* 0x000fe200037a6670 */
[C---:B------:R-:W-:Y:S01]  /*0a20*/  VIADD R2, R6.reuse, 0x10 ;  /* 0x0000001006027836 */ /* 0x040fe20000000000 */
[----:B------:R-:W-:-:S02]  /*0a30*/  LEA.HI.X.SX32 R5, R6, R5, 0x1, P0 ;  /* 0x0000000506057211 */ /* 0x000fc400000f0eff */
[----:B------:R-:W-:Y:S01]  /*0a40*/  IADD3 R3, P2, R0, R12, RZ ;  /* 0x0000000c00037210 */ /* 0x000fe20007f5e0ff */
[----:B------:R-:W-:Y:S01]  /*0a50*/  VIADD R12, R6, 0x28 ;  /* 0x00000028060c7836 */ /* 0x000fe20000000000 */
[C---:B-----5:R-:W-:Y:S02]  /*0a60*/  LEA R4, P0, R7.reuse, R8, 0x2 ;  /* 0x0000000807047211 */ /* 0x060fe400078010ff */
[----:B------:R-:W-:Y:S02]  /*0a70*/  LEA.HI.X.SX32 R0, R0, R13, 0x1, P2 ;  /* 0x0000000d00007211 */ /* 0x000fe400010f0eff */
[----:B------:R-:W-:Y:S02]  /*0a80*/  LEA.HI.X R5, R7, R9, R5, 0x2, P0 ;  /* 0x0000000907057211 */ /* 0x000fe400000f1405 */
[-C--:B------:R-:W-:Y:S02]  /*0a90*/  ISETP.GE.AND P2, PT, R6, R233.reuse, PT ;  /* 0x000000e90600720c */ /* 0x080fe40003f46270 */
[----:B------:R-:W-:-:S02]  /*0aa0*/  ISETP.GE.AND P0, PT, R2, R233, PT ;  /* 0x000000e90200720c */ /* 0x000fc40003f06270 */
[----:B------:R-:W-:Y:S01]  /*0ab0*/  LEA R8, P3, R3, R10, 0x2 ;  /* 0x0000000a03087211 */ /* 0x000fe200078610ff */
[----:B------:R-:W-:-:S03]  /*0ac0*/  VIADD R10, R6, 0x30 ;  /* 0x00000030060a7836 */ /* 0x000fc60000000000 */
[----:B------:R-:W-:Y:S01]  /*0ad0*/  LEA.HI.X R9, R3, R11, R0, 0x2, P3 ;  /* 0x0000000b03097211 */ /* 0x000fe200018f1400 */
[----:B------:R-:W-:Y:S01]  /*0ae0*/  VIADD R0, R6, 0x38 ;  /* 0x0000003806007836 */ /* 0x000fe20000000000 */
[-C--:B------:R-:W-:Y:S01]  /*0af0*/  ISETP.GE.AND P3, PT, R14, R233.reuse, PT ;  /* 0x000000e90e00720c */ /* 0x080fe20003f66270 */
[----:B------:R-:W-:Y:S02]  /*0b00*/  @!P5 IMAD.MOV.U32 R3, RZ, RZ, -0x800000 ;  /* 0xff800000ff03d424 */ /* 0x000fe400078e00ff */
[----:B------:R-:W-:Y:S04]  /*0b10*/  @!P2 ST.E.128 desc[UR4][R8.64], RZ ;  /* 0x000000ff0800a985 */ /* 0x000fe8000c101d04 */
[----:B------:R-:W-:Y:S01]  /*0b20*/  @!P2 ST.E.128 desc[UR4][R8.64+0x100], RZ ;  /* 0x000100ff0800a985 */ /* 0x000fe2000c101d04 */
[----:B------:R-:W-:-:S03]  /*0b30*/  ISETP.GE.AND P2, PT, R12, R233, PT ;  /* 0x000000e90c00720c */ /* 0x000fc60003f46270 */
        /* <DEDUP_REMOVED lines=8> */
[----:B------:R-:W-:-:S03]  /*0bc0*/  ISETP.GE.OR P4, PT, R2, R233, P6 ;  /* 0x000000e90200720c */ /* 0x000fc60003786670 */
[----:B------:R-:W-:Y:S04]  /*0bd0*/  @!P3 ST.E.128 desc[UR4][R8.64+0x4000], RZ ;  /* 0x004000ff0800b985 */ /* 0x000fe8000c101d04 */
[----:B------:R-:W-:Y:S01]  /*0be0*/  @!P3 ST.E.128 desc[UR4][R8.64+0x4100], RZ ;  /* 0x004100ff0800b985 */ /* 0x000fe2000c101d04 */
[----:B------:R-:W-:-:S03]  /*0bf0*/  ISETP.GE.OR P3, PT, R16, R233, P6 ;  /* 0x000000e91000720c */ /* 0x000fc60003766670 */
[----:B------:R-:W-:Y:S02]  /*0c00*/  @!P2 ST.E.128 desc[UR4][R8.64+0x5000], RZ ;  /* 0x005000ff0800a985 */ /* 0x000fe4000c101d04 */
[----:B------:R-:W-:Y:S02]  /*0c10*/  @!P4 IMAD.MOV.U32 R19, RZ, RZ, -0x800000 ;  /* 0xff800000ff13c424 */ /* 0x000fe400078e00ff */
        /* <DEDUP_REMOVED lines=10> */
[----:B------:R-:W-:Y:S01]  /*0cc0*/  @!P5 ST.E desc[UR4][R4.64+0x20], R3 ;  /* 0x000020030400d985 */ /* 0x000fe2000c101904 */
[-C--:B------:R-:W-:Y:S01]  /*0cd0*/  ISETP.GE.OR P5, PT, R6, R233.reuse, P6 ;  /* 0x000000e90600720c */ /* 0x080fe200037a6670 */
[----:B------:R-:W-:Y:S01]  /*0ce0*/  @!P1 IMAD.MOV.U32 R11, RZ, RZ, -0x800000 ;  /* 0xff800000ff0b9424 */ /* 0x000fe200078e00ff */
[----:B------:R-:W-:Y:S01]  /*0cf0*/  ISETP.GE.OR P6, PT, R0, R233, P6 ;  /* 0x000000e90000720c */ /* 0x000fe200037c6670 */
[----:B------:R-:W-:Y:S04]  /*0d00*/  @!P4 ST.E desc[UR4][R4.64+0x40], R19 ;  /* 0x000040130400c985 */ /* 0x000fe8000c101904 */
[----:B------:R-:W-:Y:S02]  /*0d10*/  @!P3 ST.E desc[UR4][R4.64+0x60], R15 ;  /* 0x0000600f0400b985 */ /* 0x000fe4000c101904 */
[----:B------:R-:W-:-:S02]  /*0d20*/  @!P0 IMAD.MOV.U32 R7, RZ, RZ, -0x800000 ;  /* 0xff800000ff078424 */ /* 0x000fc400078e00ff */
[----:B------:R-:W-:Y:S02]  /*0d30*/  @!P2 ST.E desc[UR4][R4.64+0x80], R13 ;  /* 0x0000800d0400a985 */ /* 0x000fe4000c101904 */
[----:B------:R-:W-:Y:S02]  /*0d40*/  @!P5 IMAD.MOV.U32 R17, RZ, RZ, -0x800000 ;  /* 0xff800000ff11d424 */ /* 0x000fe400078e00ff */
[----:B------:R-:W-:Y:S04]  /*0d50*/  @!P1 ST.E desc[UR4][R4.64+0xa0], R11 ;  /* 0x0000a00b04009985 */ /* 0x000fe8000c101904 */
[----:B------:R-:W-:Y:S04]  /*0d60*/  @!P0 ST.E desc[UR4][R4.64+0xc0], R7 ;  /* 0x0000c00704008985 */ /* 0x000fe8000c101904 */
[----:B------:R1:W-:Y:S02]  /*0d70*/  @!P5 ST.E desc[UR4][R4.64], R17 ;  /* 0x000000110400d985 */ /* 0x0003e4000c101904 */
[----:B-1----:R-:W-:Y:S05]  /*0d80*/  @P6 RET.REL.NODEC R230 `(_ZN13pytorch_flash24flash_fwd_splitkv_kernelI23Flash_fwd_kernel_traitsILi128ELi64ELi128ELi4ELb0ELb0EN7cutlass10bfloat16_tE19Flash_kernel_traitsILi128ELi64ELi128ELi4ES3_EELb0ELb0ELb0ELb0ELb1ELb0ELb1ELb1EEEvNS_16Flash_fwd_paramsE) ;  /* 0xfffffff0e69c6950 */ /* 0x002fea0003c3ffff */
[----:B------:R-:W-:Y:S02]  /*0d90*/  MOV R3, 0xff800000 ;  /* 0xff80000000037802 */ /* 0x000fe40000000f00 */
[----:B------:R-:W-:-:S03]  /*0da0*/  MOV R231, 0x0 ;  /* 0x0000000000e77802 */ /* 0x000fc60000000f00 */
[----:B------:R1:W-:Y:S02]  /*0db0*/  ST.E desc[UR4][R4.64+0xe0], R3 ;  /* 0x0000e00304007985 */ /* 0x0003e4000c101904 */
[----:B-1----:R-:W-:Y:S05]  /*0dc0*/  RET.REL.NODEC R230 `(_ZN13pytorch_flash24flash_fwd_splitkv_kernelI23Flash_fwd_kernel_traitsILi128ELi64ELi128ELi4ELb0ELb0EN7cutlass10bfloat16_tE19Flash_kernel_traitsILi128ELi64ELi128ELi4ES3_EELb0ELb0ELb0ELb0ELb1ELb0ELb1ELb1EEEvNS_16Flash_fwd_paramsE) ;  /* 0xfffffff0e68c7950 */ /* 0x002fea0003c3ffff */
.L_x_2834:
        /* <DEDUP_REMOVED lines=35> */
[----:B------:R-:W1:Y:S01]  /*1000*/  F2I.FTZ.U32.TRUNC.NTZ R9, R8 ;  /* 0x0000000800097305 */ /* 0x000e62000021f000 */
        /* <DEDUP_REMOVED lines=22> */
[----:B-----5:R-:W3:Y:S08]  /*1170*/  I2F.RP R10, R6 ;  /* 0x00000006000a7306 */ /* 0x020ef00000209400 */
        /* <DEDUP_REMOVED lines=26> */
[----:B------:R-:W-:-:S04]  /*1320*/  @!P1 LOP3.LUT R4, RZ, R5, RZ, 0x33, !PT ;  /* 0x00000005ff049212 */ /* 0x000fc800078e33ff */
[----:B------:R-:W-:Y:S02]  /*1330*/  SHF.R.S32.HI R5, RZ, 0x1f, R4 ;  /* 0x0000001fff057819 */ /* 0x000fe40000011404 */
[----:B--2---:R-:W-:Y:S01]  /*1340*/  SHF.R.S32.HI R0, RZ, 0x1f, R2 ;  /* 0x0000001fff007819 */ /* 0x004fe20000011402 */
[----:B----4-:R-:W-:-:S04]  /*1350*/  IMAD R7, R19, R2, RZ ;  /* 0x0000000213077224 */ /* 0x010fc800078e02ff */
[C---:B------:R-:W-:Y:S02]  /*1360*/  IMAD R7, R18.reuse, R0, R7 ;  /* 0x0000000012077224 */ /* 0x040fe400078e0207 */
[----:B------:R-:W-:-:S04]  /*1370*/  IMAD.WIDE.U32 R18, R18, R2, RZ ;  /* 0x0000000212127225 */ /* 0x000fc800078e00ff */
[----:B------:R-:W-:Y:S02]  /*1380*/  IMAD.IADD R19, R19, 0x1, R7 ;  /* 0x0000000113137824 */ /* 0x000fe400078e0207 */
[----:B------:R-:W-:-:S04]  /*1390*/  IMAD.WIDE.U32 R18, R12, R54, R18 ;  /* 0x000000360c127225 */ /* 0x000fc800078e0012 */
[----:B------:R-:W-:Y:S02]  /*13a0*/  IMAD.IADD R19, R19, 0x1, R6 ;  /* 0x0000000113137824 */ /* 0x000fe400078e0206 */
[----:B------:R-:W-:Y:S02]  /*13b0*/  IMAD R6, R17, R4, RZ ;  /* 0x0000000411067224 */ /* 0x000fe400078e02ff */
[-C--:B------:R-:W-:Y:S02]  /*13c0*/  IMAD R7, R9, R2.reuse, RZ ;  /* 0x0000000209077224 */ /* 0x080fe400078e02ff */
[----:B------:R-:W-:Y:S02]  /*13d0*/  IMAD R6, R16, R5, R6 ;  /* 0x0000000510067224 */ /* 0x000fe400078e0206 */
[----:B------:R-:W-:-:S04]  /*13e0*/  IMAD.WIDE.U32 R22, R8, R2, RZ ;  /* 0x0000000208167225 */ /* 0x000fc800078e00ff */
[----:B------:R-:W-:Y:S02]  /*13f0*/  IMAD R7, R8, R0, R7 ;  /* 0x0000000008077224 */ /* 0x000fe400078e0207 */
[----:B------:R-:W-:Y:S01]  /*1400*/  IMAD.WIDE.U32 R16, R4, R16, R18 ;  /* 0x0000001004107225 */ /* 0x000fe200078e0012 */
[----:B------:R-:W-:-:S03]  /*1410*/  MOV R10, R22 ;  /* 0x00000016000a7202 */ /* 0x000fc60000000f00 */
[----:B------:R-:W-:Y:S01]  /*1420*/  IMAD.IADD R13, R23, 0x1, R7 ;  /* 0x00000001170d7824 */ /* 0x000fe200078e0207 */
[----:B------:R-:W-:Y:S01]  /*1430*/  IADD3 R7, R17, R6, RZ ;  /* 0x0000000611077210 */ /* 0x000fe20007ffe0ff */
[----:B------:R-:W-:Y:S01]  /*1440*/  IMAD.MOV.U32 R6, RZ, RZ, R16 ;  /* 0x000000ffff067224 */ /* 0x000fe200078e0010 */
[----:B------:R-:W-:Y:S05]  /*1450*/  BRA `(.L_x_2837) ;  /* 0x0000000400347947 */ /* 0x000fea0003800000 */
.L_x_2836:
        /* <DEDUP_REMOVED lines=22> */
[----:B------:R-:W-:Y:S01]  /*15c0*/  IMAD R0, R2, R9, R0 ;  /* 0x0000000902007224 */ /* 0x000fe200078e0200 */
[----:B------:R-:W-:-:S04]  /*15d0*/  @!P3 SHF.R.S32.HI R4, RZ, 0x1f, R12 ;  /* 0x0000001fff04b819 */ /* 0x000fc8000001140c */
[----:B------:R-:W-:Y:S01]  /*15e0*/  ISETP.GT.U32.AND P0, PT, R5, R0, PT ;  /* 0x000000000500720c */ /* 0x000fe20003f04070 */
[-C--:B---3--:R-:W-:Y:S02]  /*15f0*/  @!P3 IMAD R3, R55, R12.reuse, RZ ;  /* 0x0000000c3703b224 */ /* 0x088fe400078e02ff */
[----:B------:R-:W-:-:S04]  /*1600*/  @!P3 IMAD.WIDE.U32 R22, R54, R12, RZ ;  /* 0x0000000c3616b225 */ /* 0x000fc800078e00ff */
[----:B------:R-:W-:Y:S01]  /*1610*/  @!P3 IMAD R3, R4, R54, R3 ;  /* 0x000000360403b224 */ /* 0x000fe200078e0203 */
[----:B-----5:R-:W-:-:S03]  /*1620*/  @!P3 SHF.R.S32.HI R4, RZ, 0x1f, R10 ;  /* 0x0000001fff04b819 */ /* 0x020fc6000001140a */
[----:B------:R-:W-:Y:S02]  /*1630*/  @!P3 IMAD.IADD R23, R23, 0x1, R3 ;  /* 0x000000011717b824 */ /* 0x000fe400078e0203 */
[----:B------:R-:W-:Y:S02]  /*1640*/  @!P0 IMAD.IADD R0, R0, 0x1, -R5 ;  /* 0x0000000100008824 */ /* 0x000fe400078e0a05 */
[----:B------:R-:W-:Y:S02]  /*1650*/  @!P3 IMAD R3, R15, R10, RZ ;  /* 0x0000000a0f03b224 */ /* 0x000fe400078e02ff */
[-C--:B------:R-:W-:Y:S01]  /*1660*/  @P3 IMAD R9, R55, R6.reuse, RZ ;  /* 0x0000000637093224 */ /* 0x080fe200078e02ff */
[----:B------:R-:W-:Y:S01]  /*1670*/  ISETP.GE.U32.AND P2, PT, R0, R5, PT ;  /* 0x000000050000720c */ /* 0x000fe20003f46070 */
[----:B------:R-:W-:Y:S01]  /*1680*/  @P3 IMAD.WIDE.U32 R26, R54, R6, RZ ;  /* 0x00000006361a3225 */ /* 0x000fe200078e00ff */
[----:B------:R-:W-:-:S03]  /*1690*/  LOP3.LUT R0, R234, R7, RZ, 0x3c, !PT ;  /* 0x00000007ea007212 */ /* 0x000fc600078e3cff */
[C---:B------:R-:W-:Y:S02]  /*16a0*/  @!P3 IMAD R3, R14.reuse, R4, R3 ;  /* 0x000000040e03b224 */ /* 0x040fe400078e0203 */
[----:B------:R-:W-:Y:S01]  /*16b0*/  @!P3 IMAD.WIDE.U32 R14, R14, R10, R22 ;  /* 0x0000000a0e0eb225 */ /* 0x000fe200078e0016 */
[----:B------:R-:W-:Y:S02]  /*16c0*/  @P3 IADD3 R9, R27, R9, RZ ;  /* 0x000000091b093210 */ /* 0x000fe40007ffe0ff */
[----:B------:R-:W-:Y:S01]  /*16d0*/  ISETP.GE.AND P1, PT, R0, RZ, PT ;  /* 0x000000ff0000720c */ /* 0x000fe20003f26270 */
[----:B------:R-:W-:Y:S01]  /*16e0*/  @!P0 VIADD R2, R2, 0x1 ;  /* 0x0000000102028836 */ /* 0x000fe20000000000 */
[----:B------:R-:W-:Y:S02]  /*16f0*/  @!P3 IADD3 R9, R15, R3, RZ ;  /* 0x000000030f09b210 */ /* 0x000fe40007ffe0ff */
[----:B------:R-:W-:Y:S02]  /*1700*/  ISETP.NE.AND P0, PT, R7, RZ, PT ;  /* 0x000000ff0700720c */ /* 0x000fe40003f05270 */
[----:B------:R-:W-:-:S02]  /*1710*/  LEA R3, R53, 0xffffff80, 0x7 ;  /* 0xffffff8035037811 */ /* 0x000fc400078e38ff */
[----:B------:R-:W-:Y:S01]  /*1720*/  @P3 MOV R8, R26 ;  /* 0x0000001a00083202 */ /* 0x000fe20000000f00 */
[----:B----4-:R-:W-:Y:S01]  /*1730*/  @!P3 IMAD R4, R61, R12, RZ ;  /* 0x0000000c3d04b224 */ /* 0x010fe200078e02ff */
[----:B------:R-:W-:Y:S01]  /*1740*/  @!P3 MOV R8, R14 ;  /* 0x0000000e0008b202 */ /* 0x000fe20000000f00 */
[----:B------:R-:W-:Y:S01]  /*1750*/  IMAD R6, R55, R3, RZ ;  /* 0x0000000337067224 */ /* 0x000fe200078e02ff */
[----:B------:R-:W-:Y:S02]  /*1760*/  @!P3 SHF.R.S32.HI R5, RZ, 0x1f, R12 ;  /* 0x0000001fff05b819 */ /* 0x000fe4000001140c */
[----:B------:R-:W-:Y:S02]  /*1770*/  SHF.R.S32.HI R15, RZ, 0x1f, R3 ;  /* 0x0000001fff0f7819 */ /* 0x000fe40000011403 */
[----:B------:R-:W-:Y:S01]  /*1780*/  @P2 IADD3 R2, R2, 0x1, RZ ;  /* 0x0000000102022810 */ /* 0x000fe20007ffe0ff */
[----:B------:R-:W-:Y:S01]  /*1790*/  @!P3 IMAD R4, R5, R60, R4 ;  /* 0x0000003c0504b224 */ /* 0x000fe200078e0204 */
[----:B------:R-:W-:Y:S01]  /*17a0*/  @!P3 SHF.R.S32.HI R5, RZ, 0x1f, R10 ;  /* 0x0000001fff05b819 */ /* 0x000fe2000001140a */
[----:B------:R-:W-:-:S02]  /*17b0*/  IMAD R6, R15, R54, R6 ;  /* 0x000000360f067224 */ /* 0x000fc400078e0206 */
[----:B------:R-:W-:Y:S01]  /*17c0*/  IMAD.WIDE.U32 R8, R54, R3, R8 ;  /* 0x0000000336087225 */ /* 0x000fe200078e0008 */
[----:B------:R-:W-:-:S03]  /*17d0*/  @!P1 IADD3 R2, -R2, RZ, RZ ;  /* 0x000000ff02029210 */ /* 0x000fc60007ffe1ff */
[----:B------:R-:W-:Y:S01]  /*17e0*/  @!P3 IMAD.WIDE.U32 R22, R60, R12, RZ ;  /* 0x0000000c3c16b225 */ /* 0x000fe200078e00ff */
[----:B------:R-:W-:Y:S02]  /*17f0*/  @P3 IADD3 R12, R12, R13, RZ ;  /* 0x0000000d0c0c3210 */ /* 0x000fe40007ffe0ff */
[----:B------:R-:W-:Y:S01]  /*1800*/  @!P0 LOP3.LUT R2, RZ, R7, RZ, 0x33, !PT ;  /* 0x00000007ff028212 */ /* 0x000fe200078e33ff */
[----:B------:R-:W-:Y:S01]  /*1810*/  @!P3 IMAD R0, R19, R10, RZ ;  /* 0x0000000a1300b224 */ /* 0x000fe200078e02ff */
[----:B------:R-:W-:Y:S01]  /*1820*/  IADD3 R9, R9, R6, RZ ;  /* 0x0000000609097210 */ /* 0x000fe20007ffe0ff */
[----:B------:R-:W-:Y:S02]  /*1830*/  @!P3 IMAD.IADD R23, R23, 0x1, R4 ;  /* 0x000000011717b824 */ /* 0x000fe400078e0204 */
[----:B------:R-:W-:-:S04]  /*1840*/  @P3 IMAD.WIDE.U32 R6, R60, R12, RZ ;  /* 0x0000000c3c063225 */ /* 0x000fc800078e00ff */
[C---:B------:R-:W-:Y:S01]  /*1850*/  @!P3 IMAD R0, R18.reuse, R5, R0 ;  /* 0x000000051200b224 */ /* 0x040fe200078e0200 */
[----:B------:R-:W-:Y:S01]  /*1860*/  SHF.R.S32.HI R5, RZ, 0x1f, R2 ;  /* 0x0000001fff057819 */ /* 0x000fe20000011402 */
[----:B------:R-:W-:Y:S02]  /*1870*/  @P3 IMAD R13, R61, R12, RZ ;  /* 0x0000000c3d0d3224 */ /* 0x000fe400078e02ff */
[----:B------:R-:W-:Y:S02]  /*1880*/  IMAD R4, R17, R2, RZ ;  /* 0x0000000211047224 */ /* 0x000fe400078e02ff */
[----:B------:R-:W-:Y:S01]  /*1890*/  @!P3 IMAD.WIDE.U32 R18, R18, R10, R22 ;  /* 0x0000000a1212b225 */ /* 0x000fe200078e0016 */
[----:B------:R-:W-:-:S03]  /*18a0*/  @P3 MOV R10, R6 ;  /* 0x00000006000a3202 */ /* 0x000fc60000000f00 */
[----:B------:R-:W-:Y:S02]  /*18b0*/  @P3 IMAD.IADD R13, R7, 0x1, R13 ;  /* 0x00000001070d3824 */ /* 0x000fe400078e020d */
[----:B------:R-:W-:-:S04]  /*18c0*/  IMAD.WIDE.U32 R6, R16, R2, R8 ;  /* 0x0000000210067225 */ /* 0x000fc800078e0008 */
[----:B------:R-:W-:Y:S01]  /*18d0*/  IMAD R4, R16, R5, R4 ;  /* 0x0000000510047224 */ /* 0x000fe200078e0204 */
[----:B------:R-:W-:Y:S01]  /*18e0*/  @!P3 IADD3 R13, R19, R0, RZ ;  /* 0x00000000130db210 */ /* 0x000fe20007ffe0ff */
[----:B------:R-:W-:Y:S01]  /*18f0*/  @!P3 IMAD.MOV.U32 R10, RZ, RZ, R18 ;  /* 0x000000ffff0ab224 */ /* 0x000fe200078e0012 */
[----:B------:R-:W-:Y:S02]  /*1900*/  MOV R12, R3 ;  /* 0x00000003000c7202 */ /* 0x000fe40000000f00 */
[----:B------:R-:W-:Y:S02]  /*1910*/  IADD3 R7, R7, R4, RZ ;  /* 0x0000000407077210 */ /* 0x000fe40007ffe0ff */
[----:B-1----:R-:W-:Y:S02]  /*1920*/  MOV R4, R2 ;  /* 0x0000000200047202 */ /* 0x002fe40000000f00 */
.L_x_2837:
[----:B------:R-:W-:Y:S05]  /*1930*/  BSYNC B0 ;  /* 0x0000000000007941 */ /* 0x000fea0003800000 */
.L_x_2835:
[----:B------:R-:W-:Y:S01]  /*1940*/  ISETP.NE.AND P1, PT, R11, -0x1, PT ;  /* 0xffffffff0b00780c */ /* 0x000fe20003f25270 */
[----:B------:R-:W2:Y:S04]  /*1950*/  LD.E.64 R206, desc[UR4][R132.64+0x30] ;  /* 0x0000300484ce7980 */ /* 0x000ea8000c101b00 */
[----:B------:R-:W3:Y:S04]  /*1960*/  LD.E.64 R22, desc[UR4][R132.64+0x48] ;  /* 0x0000480484167980 */ /* 0x000ee8000c101b00 */
[----:B------:R-:W4:Y:S04]  /*1970*/  LD.E.64 R8, desc[UR4][R132.64+0x10] ;  /* 0x0000100484087980 */ /* 0x000f28000c101b00 */
[----:B------:R-:W3:Y:S04]  /*1980*/  @!P1 LD.E.64 R32, desc[UR4][R132.64+0x18] ;  /* 0x0000180484209980 */ /* 0x000ee8000c101b00 */
        /* <DEDUP_REMOVED lines=11> */
[----:B------:R-:W-:-:S03]  /*1a40*/  IMAD R10, R15, R60, RZ ;  /* 0x0000003c0f0a7224 */ /* 0x000fc600078e02ff */
[----:B------:R-:W-:Y:S01]  /*1a50*/  IADD3.X R27, R17, R13, RZ, P0, !PT ;  /* 0x0000000d111b7210 */ /* 0x000fe200007fe4ff */
[----:B-1----:R-:W-:Y:S01]  /*1a60*/  IMAD.SHL.U32 R21, R202, 0x40, RZ ;  /* 0x00000040ca157824 */ /* 0x002fe200078e00ff */
[----:B------:R-:W-:Y:S01]  /*1a70*/  SHF.R.S32.HI R66, RZ, 0x1f, R235 ;  /* 0x0000001fff427819 */ /* 0x000fe200000114eb */
[C---:B------:R-:W-:Y:S02]  /*1a80*/  IMAD R10, R12.reuse, R61, R10 ;  /* 0x0000003d0c0a7224 */ /* 0x040fe400078e020a */
[----:B------:R-:W-:Y:S01]  /*1a90*/  IMAD.WIDE.U32 R26, R12, R60, R26 ;  /* 0x0000003c0c1a7225 */ /* 0x000fe200078e001a */
[----:B------:R-:W-:-:S04]  /*1aa0*/  LOP3.LUT R21, R21, 0x1c0, RZ, 0xc0, !PT ;  /* 0x000001c015157812 */ /* 0x000fc800078ec0ff */
[----:B------:R-:W-:Y:S02]  /*1ab0*/  LOP3.LUT R15, R21, 0x38, R16, 0xf8, !PT ;  /* 0x00000038150f7812 */ /* 0x000fe400078ef810 */
[----:B------:R-:W-:Y:S02]  /*1ac0*/  SHF.R.U32.HI R14, RZ, 0x3, R21 ;  /* 0x00000003ff0e7819 */ /* 0x000fe40000011615 */
[----:B------:R-:W-:Y:S01]  /*1ad0*/  IADD3 R27, R27, R10, RZ ;  /* 0x0000000a1b1b7210 */ /* 0x000fe20007ffe0ff */
[----:B------:R-:W-:Y:S01]  /*1ae0*/  IMAD R10, R25, R4, RZ ;  /* 0x00000004190a7224 */ /* 0x000fe200078e02ff */
[----:B------:R-:W-:-:S03]  /*1af0*/  LOP3.LUT R14, R15, R14, RZ, 0x3c, !PT ;  /* 0x0000000e0f0e7212 */ /* 0x000fc600078e3cff */
[-C--:B------:R-:W-:Y:S02]  /*1b00*/  IMAD R10, R5, R24.reuse, R10 ;  /* 0x00000018050a7224 */ /* 0x080fe400078e020a */
[----:B------:R-:W-:Y:S01]  /*1b10*/  IMAD.WIDE.U32 R24, R4, R24, R26 ;  /* 0x0000001804187225 */ /* 0x000fe200078e001a */
[----:B------:R-:W-:-:S03]  /*1b20*/  SHF.R.S32.HI R203, RZ, 0x1f, R202 ;  /* 0x0000001fffcb7819 */ /* 0x000fc600000114ca */
[----:B------:R-:W-:-:S04]  /*1b30*/  IMAD R229, R61, R202, RZ ;  /* 0x000000ca3de57224 */ /* 0x000fc800078e02ff */
[----:B------:R-:W-:Y:S02]  /*1b40*/  IMAD R229, R203, R60, R229 ;  /* 0x0000003ccbe57224 */ /* 0x000fe400078e02e5 */
[----:B------:R-:W-:-:S04]  /*1b50*/  IMAD R225, R55, R202, RZ ;  /* 0x000000ca37e17224 */ /* 0x000fc800078e02ff */
[----:B------:R-:W-:Y:S01]  /*1b60*/  IMAD R225, R203, R54, R225 ;  /* 0x00000036cbe17224 */ /* 0x000fe200078e02e1 */
        /* <DEDUP_REMOVED lines=9> */
[----:B------:R-:W-:Y:S02]  /*1c00*/  @!P1 IMAD.MOV.U32 R13, RZ, RZ, R28 ;  /* 0x000000ffff0d9224 */ /* 0x000fe400078e001c */
[----:B------:R-:W-:-:S03]  /*1c10*/  @!P1 IMAD R11, R33, R235, RZ ;  /* 0x000000eb210b9224 */ /* 0x000fc600078e02ff */
[----:B------:R-:W-:Y:S01]  /*1c20*/  IADD3 R20, P0, R16, R13, RZ ;  /* 0x0000000d10147210 */ /* 0x000fe20007f1e0ff */
[----:B------:R-:W-:Y:S01]  /*1c30*/  @!P1 IMAD R11, R32, R66, R11 ;  /* 0x00000042200b9224 */ /* 0x000fe200078e020b */
[----:B------:R-:W-:Y:S01]  /*1c40*/  LEA.HI R13, R2, R231, RZ, 0x6 ;  /* 0x000000e7020d7211 */ /* 0x000fe200078f30ff */
[----:B------:R-:W-:-:S03]  /*1c50*/  @P1 IMAD.IADD R21, R31, 0x1, R12 ;  /* 0x000000011f151824 */ /* 0x000fc600078e020c */
[----:B------:R-:W-:Y:S01]  /*1c60*/  @!P1 IADD3 R21, R29, R11, RZ ;  /* 0x0000000b1d159210 */ /* 0x000fe20007ffe0ff */
[----:B------:R-:W-:Y:S01]  /*1c70*/  IMAD.SHL.U32 R13, R13, 0x8, RZ ;  /* 0x000000080d0d7824 */ /* 0x000fe200078e00ff */
[----:B------:R-:W-:-:S03]  /*1c80*/  SHF.R.S32.HI R12, RZ, 0x1f, R234 ;  /* 0x0000001fff0c7819 */ /* 0x000fc600000114ea */
[----:B------:R-:W-:Y:S01]  /*1c90*/  IMAD.X R21, R17, 0x1, R21, P0 ;  /* 0x0000000111157824 */ /* 0x000fe200000e0615 */
[----:B------:R-:W-:Y:S02]  /*1ca0*/  LOP3.LUT R171, R14, 0xfffffe00, R13, 0xf8, !PT ;  /* 0xfffffe000eab7812 */ /* 0x000fe400078ef80d */
[----:B------:R-:W-:Y:S01]  /*1cb0*/  IADD3 R14, P0, R16, R6, RZ ;  /* 0x00000006100e7210 */ /* 0x000fe20007f1e0ff */
[----:B------:R-:W-:Y:S02]  /*1cc0*/  IMAD R11, R23, R234, RZ ;  /* 0x000000ea170b7224 */ /* 0x000fe400078e02ff */
[----:B------:R-:W-:Y:S01]  /*1cd0*/  IMAD.WIDE.U32 R182, R234, R22, R20 ;  /* 0x00000016eab67225 */ /* 0x000fe200078e0014 */
[----:B------:R-:W-:Y:S02]  /*1ce0*/  IADD3.X R15, R17, R7, RZ, P0, !PT ;  /* 0x00000007110f7210 */ /* 0x000fe400007fe4ff */
[----:B------:R-:W-:Y:S01]  /*1cf0*/  SHF.R.S32.HI R7, RZ, 0x1f, R98 ;  /* 0x0000001fff077819 */ /* 0x000fe20000011462 */
[----:B------:R-:W-:Y:S01]  /*1d00*/  IMAD R11, R22, R12, R11 ;  /* 0x0000000c160b7224 */ /* 0x000fe200078e020b */
[----:B------:R-:W-:Y:S01]  /*1d10*/  IADD3 R21, R25, R10, RZ ;  /* 0x0000000a19157210 */ /* 0x000fe20007ffe0ff */
[----:B------:R-:W-:Y:S01]  /*1d20*/  IMAD.MOV.U32 R20, RZ, RZ, R24 ;  /* 0x000000ffff147224 */ /* 0x000fe200078e0018 */
[----:B------:R-:W-:Y:S01]  /*1d30*/  LEA.HI R7, R7, R98, RZ, 0x7 ;  /* 0x0000006207077211 */ /* 0x000fe200078f38ff */
[----:B------:R-:W-:-:S02]  /*1d40*/  IMAD.IADD R183, R183, 0x1, R11 ;  /* 0x00000001b7b77824 */ /* 0x000fc400078e020b */
[----:B------:R-:W-:Y:S01]  /*1d50*/  IMAD.WIDE.U32 R10, R202, R60, R20 ;  /* 0x0000003cca0a7225 */ /* 0x000fe200078e0014 */
[----:B------:R-:W-:-:S04]  /*1d60*/  SHF.R.S32.HI R7, RZ, 0x7, R7 ;  /* 0x00000007ff077819 */ /* 0x000fc80000011407 */
[----:B------:R-:W-:Y:S02]  /*1d70*/  IADD3 R229, R11, R229, RZ ;  /* 0x000000e50be57210 */ /* 0x000fe40007ffe0ff */
[----:B----4-:R-:W-:Y:S02]  /*1d80*/  LEA R228, P0, R10, R8, 0x1 ;  /* 0x000000080ae47211 */ /* 0x010fe400078008ff */
[----:B------:R-:W-:Y:S02]  /*1d90*/  VIMNMX R96, R224, R7, !PT ;  /* 0x00000007e0607248 */ /* 0x000fe40007fe0100 */
[----:B------:R-:W-:Y:S02]  /*1da0*/  LEA.HI.X R229, R10, R9, R229, 0x1, P0 ;  /* 0x000000090ae57211 */ /* 0x000fe400000f0ce5 */
[----:B------:R-:W-:Y:S01]  /*1db0*/  ISETP.GT.AND P0, PT, R53, R96, PT ;  /* 0x000000603500720c */ /* 0x000fe20003f04270 */
[----:B------:R-:W-:Y:S01]  /*1dc0*/  IMAD.WIDE R12, R232, 0x40, R202 ;  /* 0x00000040e80c7825 */ /* 0x000fe200078e02ca */
[----:B------:R-:W-:-:S03]  /*1dd0*/  LEA.HI R2, R2, R231, RZ, 0x4 ;  /* 0x000000e702027211 */ /* 0x000fc600078f20ff */
[----:B------:R-:W-:Y:S02]  /*1de0*/  IMAD R185, R13, R206, RZ ;  /* 0x000000ce0db97224 */ /* 0x000fe400078e02ff */
[----:B------:R-:W-:Y:S01]  /*1df0*/  IMAD.WIDE.U32 R14, R202, R54, R14 ;  /* 0x00000036ca0e7225 */ /* 0x000fe200078e000e */
[----:B------:R-:W-:-:S03]  /*1e00*/  LOP3.LUT R170, R2, 0xfffffff0, RZ, 0xc0, !PT ;  /* 0xfffffff002aa7812 */ /* 0x000fc600078ec0ff */
[----:B------:R-:W-:Y:S01]  /*1e10*/  IMAD R185, R12, R207, R185 ;  /* 0x000000cf0cb97224 */ /* 0x000fe200078e02b9 */
[----:B------:R-:W-:Y:S01]  /*1e20*/  LEA R226, P1, R14, R18, 0x1 ;  /* 0x000000120ee27211 */ /* 0x000fe200078208ff */
[----:B------:R-:W-:Y:S02]  /*1e30*/  IMAD.IADD R225, R15, 0x1, R225 ;  /* 0x000000010fe17824 */ /* 0x000fe400078e02e1 */
[----:B------:R-:W-:Y:S01]  /*1e40*/  IMAD.WIDE.U32 R182, R12, R206, R182 ;  /* 0x000000ce0cb67225 */ /* 0x000fe200078e00b6 */
[----:B------:R-:W-:Y:S02]  /*1e50*/  SHF.R.S32.HI R64, RZ, 0x4, R2 ;  /* 0x00000004ff407819 */ /* 0x000fe40000011402 */
[----:B------:R-:W-:Y:S01]  /*1e60*/  LEA.HI.X R225, R14, R19, R225, 0x1, P1 ;  /* 0x000000130ee17211 */ /* 0x000fe200008f0ce1 */
[----:B------:R-:W-:Y:S01]  /*1e70*/  @!P4 IMAD.MOV.U32 R0, RZ, RZ, RZ ;  /* 0x000000ffff00c224 */ /* 0x000fe200078e00ff */
[----:B------:R-:W-:Y:S02]  /*1e80*/  IADD3 R170, -R170, R231, RZ ;  /* 0x000000e7aaaa7210 */ /* 0x000fe40007ffe1ff */
[----:B------:R-:W-:Y:S01]  /*1e90*/  IADD3 R185, R183, R185, RZ ;  /* 0x000000b9b7b97210 */ /* 0x000fe20007ffe0ff */
        /* <DEDUP_REMOVED lines=12> */
[----:B-----5:R-:W-:Y:S01]  /*1f60*/  IMAD.IADD R0, R0, 0x1, R3 ;  /* 0x0000000100007824 */ /* 0x020fe200078e0203 */
[----:B------:R-:W-:Y:S01]  /*1f70*/  IADD3 R81, P5, P4, R94, R94, R94 ;  /* 0x0000005e5e517210 */ /* 0x000fe20007cbe05e */
[----:B------:R-:W-:Y:S01]  /*1f80*/  IMAD.WIDE.U32 R178, R60, 0xa0, RZ ;  /* 0x000000a03cb27825 */ /* 0x000fe200078e00ff */
[----:B------:R-:W-:-:S02]  /*1f90*/  SHF.L.U32 R90, R54, 0x5, RZ ;  /* 0x00000005365a7819 */ /* 0x000fc400000006ff */
[----:B------:R-:W-:Y:S01]  /*1fa0*/  IADD3.X R80, R95, R95, R95, P5, P4 ;  /* 0x0000005f5f507210 */ /* 0x000fe20002fe845f */
[C---:B------:R-:W-:Y:S01]  /*1fb0*/  IMAD.SHL.U32 R72, R60.reuse, 0x20, RZ ;  /* 0x000000203c487824 */ /* 0x040fe200078e00ff */
[C-C-:B------:R-:W-:Y:S01]  /*1fc0*/  SHF.L.U64.HI R73, R60.reuse, 0x5, R61.reuse ;  /* 0x000000053c497819 */ /* 0x140fe2000001023d */
[C---:B------:R-:W-:Y:S01]  /*1fd0*/  IMAD.SHL.U32 R69, R60.reuse, 0x40, RZ ;  /* 0x000000403c457824 */ /* 0x040fe200078e00ff */
[----:B------:R-:W-:Y:S01]  /*1fe0*/  SHF.L.U64.HI R70, R60, 0x6, R61 ;  /* 0x000000063c467819 */ /* 0x000fe2000001023d */
[C---:B------:R-:W-:Y:S01]  /*1ff0*/  IMAD R71, R61.reuse, 0x60, RZ ;  /* 0x000000603d477824 */ /* 0x040fe200078e02ff */
[----:B------:R-:W-:Y:S01]  /*2000*/  SHF.L.U64.HI R91, R54, 0x5, R55 ;  /* 0x00000005365b7819 */ /* 0x000fe20000010237 */
[C---:B------:R-:W-:Y:S01]  /*2010*/  IMAD R67, R61.reuse, 0xc0, RZ ;  /* 0x000000c03d437824 */ /* 0x040fe200078e02ff */
[----:B------:R-:W-:Y:S01]  /*2020*/  SHF.L.U64.HI R73, R72, 0x1, R73 ;  /* 0x0000000148497819 */ /* 0x000fe20000010249 */
[----:B------:R-:W-:Y:S01]  /*2030*/  IMAD R65, R61, 0xe0, RZ ;  /* 0x000000e03d417824 */ /* 0x000fe200078e02ff */
[----:B------:R-:W-:Y:S01]  /*2040*/  SHF.L.U64.HI R70, R69, 0x1, R70 ;  /* 0x0000000145467819 */ /* 0x000fe20000010246 */
[----:B------:R-:W-:Y:S01]  /*2050*/  IMAD.WIDE.U32 R180, R60, 0x60, RZ ;  /* 0x000000603cb47825 */ /* 0x000fe200078e00ff */
[----:B------:R-:W-:-:S02]  /*2060*/  IADD3 R165, R202, 0x30, RZ ;  /* 0x00000030caa57810 */ /* 0x000fc40007ffe0ff */
[----:B------:R-:W-:Y:S01]  /*2070*/  IADD3 R162, R202, 0x60, RZ ;  /* 0x00000060caa27810 */ /* 0x000fe20007ffe0ff */
[----:B------:R-:W-:Y:S01]  /*2080*/  IMAD.WIDE.U32 R176, R60, 0xc0, RZ ;  /* 0x000000c03cb07825 */ /* 0x000fe200078e00ff */
[C---:B------:R-:W-:Y:S02]  /*2090*/  SHF.L.U64.HI R87, R54.reuse, 0x6, R55 ;  /* 0x0000000636577819 */ /* 0x040fe40000010237 */
[----:B------:R-:W-:Y:S01]  /*20a0*/  SHF.L.U32 R86, R54, 0x6, RZ ;  /* 0x0000000636567819 */ /* 0x000fe200000006ff */
[----:B------:R-:W-:Y:S01]  /*20b0*/  IMAD.WIDE.U32 R174, R60, 0xe0, RZ ;  /* 0x000000e03cae7825 */ /* 0x000fe200078e00ff */
[----:B------:R-:W-:Y:S02]  /*20c0*/  MOV R129, R225 ;  /* 0x000000e100817202 */ /* 0x000fe40000000f00 */
[----:B------:R-:W-:Y:S01]  /*20d0*/  SHF.L.U32 R72, R72, 0x1, RZ ;  /* 0x0000000148487819 */ /* 0x000fe200000006ff */
[C---:B------:R-:W-:Y:S02]  /*20e0*/  VIADD R167, R202.reuse, 0x10 ;  /* 0x00000010caa77836 */ /* 0x040fe40000000000 */
[----:B------:R-:W-:-:S02]  /*20f0*/  VIADD R166, R202, 0x20 ;  /* 0x00000020caa67836 */ /* 0x000fc40000000000 */
[C---:B------:R-:W-:Y:S02]  /*2100*/  VIADD R164, R202.reuse, 0x40 ;  /* 0x00000040caa47836 */ /* 0x040fe40000000000 */
[C---:B------:R-:W-:Y:S02]  /*2110*/  VIADD R163, R202.reuse, 0x50 ;  /* 0x00000050caa37836 */ /* 0x040fe40000000000 */
[----:B------:R-:W-:Y:S02]  /*2120*/  VIADD R160, R202, 0x70 ;  /* 0x00000070caa07836 */ /* 0x000fe40000000000 */
[----:B------:R-:W-:Y:S02]  /*2130*/  IMAD.MOV.U32 R128, RZ, RZ, R226 ;  /* 0x000000ffff807224 */ /* 0x000fe400078e00e2 */
[----:B------:R-:W-:Y:S02]  /*2140*/  IMAD.MOV.U32 R130, RZ, RZ, R228 ;  /* 0x000000ffff827224 */ /* 0x000fe400078e00e4 */
[----:B------:R-:W-:-:S02]  /*2150*/  IMAD.MOV.U32 R131, RZ, RZ, R229 ;  /* 0x000000ffff837224 */ /* 0x000fc400078e00e5 */
[----:B------:R-:W-:Y:S02]  /*2160*/  IMAD.SHL.U32 R69, R69, 0x2, RZ ;  /* 0x0000000245457824 */ /* 0x000fe400078e00ff */
[----:B------:R-:W-:Y:S02]  /*2170*/  IMAD.IADD R71, R181, 0x1, R71 ;  /* 0x00000001b5477824 */ /* 0x000fe400078e0247 */
[----:B------:R-:W-:Y:S02]  /*2180*/  IMAD.IADD R67, R177, 0x1, R67 ;  /* 0x00000001b1437824 */ /* 0x000fe400078e0243 */
[----:B------:R-:W-:Y:S02]  /*2190*/  IMAD.IADD R65, R175, 0x1, R65 ;  /* 0x00000001af417824 */ /* 0x000fe400078e0241 */
[C---:B--2---:R-:W-:Y:S01]  /*21a0*/  IMAD.SHL.U32 R100, R204.reuse, 0x10, RZ ;  /* 0x00000010cc647824 */ /* 0x044fe200078e00ff */
[C-C-:B------:R-:W-:Y:S01]  /*21b0*/  SHF.L.U64.HI R97, R204.reuse, 0x4, R205.reuse ;  /* 0x00000004cc617819 */ /* 0x140fe200000102cd */
[C---:B------:R-:W-:Y:S01]  /*21c0*/  IMAD.SHL.U32 R102, R204.reuse, 0x20, RZ ;  /* 0x00000020cc667824 */ /* 0x040fe200078e00ff */
[--C-:B------:R-:W-:Y:S01]  /*21d0*/  SHF.L.U64.HI R99, R204, 0x5, R205.reuse ;  /* 0x00000005cc637819 */ /* 0x100fe200000102cd */
[----:B---3--:R-:W-:Y:S01]  /*21e0*/  IMAD R9, R29, R235, RZ ;  /* 0x000000eb1d097224 */ /* 0x008fe200078e02ff */
[----:B------:R-:W-:Y:S01]  /*21f0*/  IADD3 R201, P3, P2, R100, R100, R100 ;  /* 0x0000006464c97210 */ /* 0x000fe20007a7e064 */
[----:B------:R-:W-:Y:S01]  /*2200*/  IMAD R106, R205, 0x30, RZ ;  /* 0x00000030cd6a7824 */ /* 0x000fe200078e02ff */
[----:B------:R-:W-:Y:S01]  /*2210*/  SHF.L.U64.HI R101, R204, 0x6, R205 ;  /* 0x00000006cc657819 */ /* 0x000fe200000102cd */
[----:B------:R-:W-:Y:S01]  /*2220*/  IMAD R2, R28, R66, R9 ;  /* 0x000000421c027224 */ /* 0x000fe200078e0209 */
[----:B------:R-:W-:Y:S01]  /*2230*/  IADD3 R200, P1, P0, -R102, 0x40, R201 ;  /* 0x0000004066c87810 */ /* 0x000fe2000783e1c9 */
[----:B------:R-:W-:Y:S01]  /*2240*/  IMAD.WIDE.U32 R28, R235, R28, R16 ;  /* 0x0000001ceb1c7225 */ /* 0x000fe200078e0010 */
[----:B------:R-:W-:-:S02]  /*2250*/  IADD3.X R14, R97, R97, R97, P3, P2 ;  /* 0x00000061610e7210 */ /* 0x000fc40001fe4461 */
[----:B------:R-:W-:Y:S01]  /*2260*/  SHF.R.S32.HI R9, RZ, 0x1f, R3 ;  /* 0x0000001fff097819 */ /* 0x000fe20000011403 */
[----:B----4-:R-:W-:Y:S01]  /*2270*/  IMAD R15, R187, R3, RZ ;  /* 0x00000003bb0f7224 */ /* 0x010fe200078e02ff */
[----:B------:R-:W-:Y:S01]  /*2280*/  IADD3.X R201, ~R99, RZ, R14, P1, P0 ;  /* 0x000000ff63c97210 */ /* 0x000fe20000fe050e */
[----:B------:R-:W-:Y:S01]  /*2290*/  IMAD R21, R21, R235, RZ ;  /* 0x000000eb15157224 */ /* 0x000fe200078e02ff */
[----:B------:R-:W-:Y:S01]  /*22a0*/  IADD3 R29, R29, R2, RZ ;  /* 0x000000021d1d7210 */ /* 0x000fe20007ffe0ff */
[----:B------:R-:W-:Y:S01]  /*22b0*/  IMAD.WIDE.U32 R26, R235, R20, R16 ;  /* 0x00000014eb1a7225 */ /* 0x000fe200078e0010 */
[C-C-:B------:R-:W-:Y:S02]  /*22c0*/  SHF.L.U64.HI R112, R186.reuse, 0x5, R187.reuse ;  /* 0x00000005ba707819 */ /* 0x140fe400000102bb */
[----:B------:R-:W-:Y:S01]  /*22d0*/  SHF.L.U64.HI R115, R186, 0x6, R187 ;  /* 0x00000006ba737819 */ /* 0x000fe200000102bb */
[----:B------:R-:W-:Y:S01]  /*22e0*/  IMAD.WIDE.U32 R30, R204, 0x30, R200 ;  /* 0x00000030cc1e7825 */ /* 0x000fe200078e00c8 */
[----:B------:R-:W-:-:S02]  /*22f0*/  SHF.L.U32 R116, R186, 0x6, RZ ;  /* 0x00000006ba747819 */ /* 0x000fc400000006ff */
[----:B------:R-:W-:Y:S01]  /*2300*/  LEA.HI R151, R8, R8, RZ, 0x1 ;  /* 0x0000000808977211 */ /* 0x000fe200078f08ff */
[----:B------:R-:W-:Y:S01]  /*2310*/  IMAD R15, R186, R9, R15 ;  /* 0x00000009ba0f7224 */ /* 0x000fe200078e020f */
[----:B------:R-:W-:Y:S01]  /*2320*/  IADD3 R198, P0, -R102, R30, RZ ;  /* 0x0000001e66c67210 */ /* 0x000fe20007f1e1ff */
[----:B------:R-:W-:Y:S01]  /*2330*/  IMAD.WIDE.U32 R28, R186, R3, R28 ;  /* 0x00000003ba1c7225 */ /* 0x000fe200078e001c */
[----:B------:R-:W-:Y:S02]  /*2340*/  SHF.R.S32.HI R151, RZ, 0x1, R151 ;  /* 0x00000001ff977819 */ /* 0x000fe40000011497 */
[----:B------:R-:W-:Y:S01]  /*2350*/  IADD3.X R199, ~R99, R31, R106, P0, !PT ;  /* 0x0000001f63c77210 */ /* 0x000fe200007fe56a */
[----:B------:R-:W-:Y:S01]  /*2360*/  IMAD R14, R20, R66, R21 ;  /* 0x00000042140e7224 */ /* 0x000fe200078e0215 */
[----:B------:R-:W-:Y:S01]  /*2370*/  MOV R20, R28 ;  /* 0x0000001c00147202 */ /* 0x000fe20000000f00 */
[----:B------:R-:W-:Y:S01]  /*2380*/  IMAD.IADD R21, R29, 0x1, R15 ;  /* 0x000000011d157824 */ /* 0x000fe200078e020f */
[----:B------:R-:W-:Y:S01]  /*2390*/  SHF.L.U32 R161, R151, 0x5, RZ ;  /* 0x0000000597a17819 */ /* 0x000fe200000006ff */
[----:B------:R-:W-:Y:S01]  /*23a0*/  IMAD.IADD R27, R27, 0x1, R14 ;  /* 0x000000011b1b7824 */ /* 0x000fe200078e020e */
[----:B------:R-:W-:Y:S01]  /*23b0*/  SHF.L.U64.HI R115, R116, 0x1, R115 ;  /* 0x0000000174737819 */ /* 0x000fe20000010273 */
[----:B------:R-:W-:Y:S01]  /*23c0*/  IMAD.WIDE.U32 R14, R204, 0x30, R198 ;  /* 0x00000030cc0e7825 */ /* 0x000fe200078e00c6 */
[----:B------:R-:W-:-:S02]  /*23d0*/  SHF.L.U32 R116, R116, 0x1, RZ ;  /* 0x0000000174747819 */ /* 0x000fc400000006ff */
[----:B------:R-:W-:Y:S01]  /*23e0*/  SHF.R.S32.HI R146, RZ, 0x1f, R161 ;  /* 0x0000001fff927819 */ /* 0x000fe200000114a1 */
[-C--:B------:R-:W-:Y:S01]  /*23f0*/  IMAD R2, R205, R3.reuse, RZ ;  /* 0x00000003cd027224 */ /* 0x080fe200078e02ff */
[----:B------:R-:W-:Y:S01]  /*2400*/  IADD3 R196, P0, -R102, R14, RZ ;  /* 0x0000000e66c47210 */ /* 0x000fe20007f1e1ff */
[----:B------:R-:W-:-:S03]  /*2410*/  IMAD.WIDE.U32 R26, R204, R3, R26 ;  /* 0x00000003cc1a7225 */ /* 0x000fc600078e001a */
[----:B------:R-:W-:Y:S01]  /*2420*/  IADD3.X R197, ~R99, R106, R15, P0, !PT ;  /* 0x0000006a63c57210 */ /* 0x000fe200007fe50f */
[----:B------:R-:W-:Y:S01]  /*2430*/  IMAD R2, R204, R9, R2 ;  /* 0x00000009cc027224 */ /* 0x000fe200078e0202 */
[----:B------:R-:W-:Y:S01]  /*2440*/  SHF.R.S32.HI R9, RZ, 0x1f, R98 ;  /* 0x0000001fff097819 */ /* 0x000fe20000011462 */
[----:B------:R-:W-:Y:S01]  /*2450*/  IMAD R14, R25, R4, RZ ;  /* 0x00000004190e7224 */ /* 0x000fe200078e02ff */
[----:B------:R-:W-:Y:S01]  /*2460*/  IADD3 R3, P0, -R98, R202, RZ ;  /* 0x000000ca62037210 */ /* 0x000fe20007f1e1ff */
[----:B------:R-:W-:Y:S02]  /*2470*/  IMAD.IADD R27, R27, 0x1, R2 ;  /* 0x000000011b1b7824 */ /* 0x000fe400078e0202 */
[-C--:B------:R-:W-:Y:S01]  /*2480*/  IMAD R2, R23, R4.reuse, RZ ;  /* 0x0000000417027224 */ /* 0x080fe200078e02ff */
[----:B------:R-:W-:Y:S01]  /*2490*/  IADD3.X R9, R203, ~R9, RZ, P0, !PT ;  /* 0x80000009cb097210 */ /* 0x000fe200007fe4ff */
[C---:B------:R-:W-:Y:S02]  /*24a0*/  IMAD R14, R24.reuse, R5, R14 ;  /* 0x00000005180e7224 */ /* 0x040fe400078e020e */
[----:B------:R-:W-:-:S04]  /*24b0*/  IMAD.WIDE.U32 R20, R24, R4, R20 ;  /* 0x0000000418147225 */ /* 0x000fc800078e0014 */
[C---:B------:R-:W-:Y:S02]  /*24c0*/  IMAD R2, R22.reuse, R5, R2 ;  /* 0x0000000516027224 */ /* 0x040fe400078e0202 */
[----:B------:R-:W-:-:S04]  /*24d0*/  IMAD.WIDE.U32 R22, R22, R4, R26 ;  /* 0x0000000416167225 */ /* 0x000fc800078e001a */
[----:B------:R-:W-:Y:S01]  /*24e0*/  IMAD.WIDE.U32 R24, R204, 0x30, R196 ;  /* 0x00000030cc187825 */ /* 0x000fe200078e00c4 */
[----:B------:R-:W-:-:S03]  /*24f0*/  IADD3 R23, R23, R2, RZ ;  /* 0x0000000217177210 */ /* 0x000fc60007ffe0ff */
[----:B------:R-:W-:Y:S01]  /*2500*/  IMAD.IADD R15, R21, 0x1, R14 ;  /* 0x00000001150f7824 */ /* 0x000fe200078e020e */
[----:B------:R-:W-:Y:S01]  /*2510*/  IADD3 R194, P0, -R102, R24, RZ ;  /* 0x0000001866c27210 */ /* 0x000fe20007f1e1ff */
[----:B------:R-:W-:Y:S02]  /*2520*/  IMAD R4, R9, R186, RZ ;  /* 0x000000ba09047224 */ /* 0x000fe400078e02ff */
[----:B------:R-:W-:Y:S01]  /*2530*/  IMAD.MOV.U32 R14, RZ, RZ, R20 ;  /* 0x000000ffff0e7224 */ /* 0x000fe200078e0014 */
[----:B------:R-:W-:Y:S01]  /*2540*/  IADD3.X R195, ~R99, R106, R25, P0, !PT ;  /* 0x0000006a63c37210 */ /* 0x000fe200007fe519 */
[-C--:B------:R-:W-:Y:S02]  /*2550*/  IMAD R2, R187, R3.reuse, R4 ;  /* 0x00000003bb027224 */ /* 0x080fe400078e0204 */
[----:B------:R-:W-:-:S04]  /*2560*/  IMAD.WIDE.U32 R4, R186, R3, R14 ;  /* 0x00000003ba047225 */ /* 0x000fc800078e000e */
[----:B------:R-:W-:Y:S01]  /*2570*/  IMAD.IADD R2, R5, 0x1, R2 ;  /* 0x0000000105027824 */ /* 0x000fe200078e0202 */
[----:B------:R-:W-:Y:S01]  /*2580*/  LEA R120, P0, R4, R18, 0x1 ;  /* 0x0000001204787211 */ /* 0x000fe200078008ff */
[----:B------:R-:W-:Y:S02]  /*2590*/  IMAD R123, R9, R204, RZ ;  /* 0x000000cc097b7224 */ /* 0x000fe400078e02ff */
[----:B------:R-:W-:Y:S01]  /*25a0*/  IMAD R9, R202, R151, R168 ;  /* 0x00000097ca097224 */ /* 0x000fe200078e02a8 */
[----:B------:R-:W-:Y:S01]  /*25b0*/  LEA.HI.X R121, R4, R19, R2, 0x1, P0 ;  /* 0x0000001304797211 */ /* 0x000fe200000f0c02 */
[----:B------:R-:W-:Y:S02]  /*25c0*/  IMAD R0, R151, R0, RZ ;  /* 0x0000000097007224 */ /* 0x000fe400078e02ff */
[----:B------:R-:W-:Y:S02]  /*25d0*/  IMAD.IADD R4, R168, 0x1, R9 ;  /* 0x00000001a8047824 */ /* 0x000fe400078e0209 */
[----:B------:R-:W-:Y:S01]  /*25e0*/  IMAD.WIDE.U32 R14, R204, R3, R22 ;  /* 0x00000003cc0e7225 */ /* 0x000fe200078e0016 */
[----:B------:R-:W-:-:S02]  /*25f0*/  SHF.R.S32.HI R127, RZ, 0x1f, R0 ;  /* 0x0000001fff7f7819 */ /* 0x000fc40000011400 */
[----:B------:R-:W-:Y:S01]  /*2600*/  IADD3 R2, P3, R0, R9, RZ ;  /* 0x0000000900027210 */ /* 0x000fe20007f7e0ff */
[----:B------:R-:W-:Y:S01]  /*2610*/  IMAD.WIDE.U32 R20, R204, 0x30, R194 ;  /* 0x00000030cc147825 */ /* 0x000fe200078e00c2 */
[----:B------:R-:W-:Y:S02]  /*2620*/  IADD3 R0, P2, R0, R4, RZ ;  /* 0x0000000400007210 */ /* 0x000fe40007f5e0ff */
[----:B------:R-:W-:Y:S01]  /*2630*/  LEA.HI.X.SX32 R9, R9, R127, 0x1, P3 ;  /* 0x0000007f09097211 */ /* 0x000fe200018f0eff */
[----:B------:R-:W-:Y:S01]  /*2640*/  IMAD R123, R205, R3, R123 ;  /* 0x00000003cd7b7224 */ /* 0x000fe200078e027b */
[----:B------:R-:W-:Y:S01]  /*2650*/  LEA R122, P0, R14, R10, 0x1 ;  /* 0x0000000a0e7a7211 */ /* 0x000fe200078008ff */
[----:B------:R-:W-:Y:S01]  /*2660*/  IMAD.SHL.U32 R126, R0, 0x2, RZ ;  /* 0x00000002007e7824 */ /* 0x000fe200078e00ff */
[----:B------:R-:W-:Y:S01]  /*2670*/  LEA.HI.X.SX32 R127, R4, R127, 0x1, P2 ;  /* 0x0000007f047f7211 */ /* 0x000fe200010f0eff */
[----:B------:R-:W-:Y:S01]  /*2680*/  IMAD.SHL.U32 R10, R2, 0x2, RZ ;  /* 0x00000002020a7824 */ /* 0x000fe200078e00ff */
[----:B------:R-:W-:Y:S01]  /*2690*/  IADD3 R103, P1, -R102, R20, RZ ;  /* 0x0000001466677210 */ /* 0x000fe20007f3e1ff */
[----:B------:R-:W-:Y:S01]  /*26a0*/  IMAD.SHL.U32 R169, R151, 0x10, RZ ;  /* 0x0000001097a97824 */ /* 0x000fe200078e00ff */
[----:B------:R-:W-:Y:S01]  /*26b0*/  IADD3 R123, R15, R123, RZ ;  /* 0x0000007b0f7b7210 */ /* 0x000fe20007ffe0ff */
[----:B------:R-:W-:Y:S01]  /*26c0*/  IMAD R3, R61, 0xa0, RZ ;  /* 0x000000a03d037824 */ /* 0x000fe200078e02ff */
[----:B------:R-:W-:Y:S01]  /*26d0*/  SHF.L.U64.HI R127, R0, 0x1, R127 ;  /* 0x00000001007f7819 */ /* 0x000fe2000001027f */
[----:B------:R-:W-:Y:S01]  /*26e0*/  IMAD.SHL.U32 R111, R186, 0x10, RZ ;  /* 0x00000010ba6f7824 */ /* 0x000fe200078e00ff */
[----:B------:R-:W-:Y:S01]  /*26f0*/  IADD3 R124, P3, R12, R126, RZ ;  /* 0x0000007e0c7c7210 */ /* 0x000fe20007f7e0ff */
[----:B------:R-:W-:Y:S01]  /*2700*/  IMAD.SHL.U32 R113, R186, 0x20, RZ ;  /* 0x00000020ba717824 */ /* 0x000fe200078e00ff */
[----:B------:R-:W-:Y:S01]  /*2710*/  IADD3.X R106, ~R99, R106, R21, P1, !PT ;  /* 0x0000006a636a7210 */ /* 0x000fe20000ffe515 */
[----:B------:R-:W-:Y:S01]  /*2720*/  IMAD R159, R151, 0x30, RZ ;  /* 0x00000030979f7824 */ /* 0x000fe200078e02ff */
[----:B------:R-:W-:Y:S01]  /*2730*/  LEA.HI.X R123, R14, R11, R123, 0x1, P0 ;  /* 0x0000000b0e7b7211 */ /* 0x000fe200000f0c7b */
[----:B------:R-:W-:Y:S01]  /*2740*/  IMAD.X R125, R13, 0x1, R127, P3 ;  /* 0x000000010d7d7824 */ /* 0x000fe200018e067f */
[----:B------:R-:W-:Y:S01]  /*2750*/  IADD3 R52, P1, R12, R10, RZ ;  /* 0x0000000a0c347210 */ /* 0x000fe20007f3e0ff */
[C---:B------:R-:W-:Y:S01]  /*2760*/  IMAD.SHL.U32 R157, R151.reuse, 0x40, RZ ;  /* 0x00000040979d7824 */ /* 0x040fe200078e00ff */
[----:B------:R-:W-:Y:S01]  /*2770*/  IADD3 R126, P2, R6, R126, RZ ;  /* 0x0000007e067e7210 */ /* 0x000fe20007f5e0ff */
[C---:B------:R-:W-:Y:S01]  /*2780*/  IMAD R155, R151.reuse, 0x50, RZ ;  /* 0x00000050979b7824 */ /* 0x040fe200078e02ff */
[----:B------:R-:W-:Y:S01]  /*2790*/  SHF.L.U64.HI R9, R2, 0x1, R9 ;  /* 0x0000000102097819 */ /* 0x000fe20000010209 */
[----:B------:R-:W-:Y:S01]  /*27a0*/  IMAD R153, R151, 0x60, RZ ;  /* 0x0000006097997824 */ /* 0x000fe200078e02ff */
[----:B------:R-:W-:Y:S01]  /*27b0*/  IADD3 R10, P0, R6, R10, RZ ;  /* 0x0000000a060a7210 */ /* 0x000fe20007f1e0ff */
[----:B------:R-:W-:Y:S01]  /*27c0*/  IMAD R5, R187, 0x60, RZ ;  /* 0x00000060bb057824 */ /* 0x000fe200078e02ff */
[----:B------:R-:W-:Y:S01]  /*27d0*/  IADD3 R158, R169, 0x40, RZ ;  /* 0x00000040a99e7810 */ /* 0x000fe20007ffe0ff */
[----:B------:R-:W-:Y:S01]  /*27e0*/  IMAD R117, R187, 0xa0, RZ ;  /* 0x000000a0bb757824 */ /* 0x000fe200078e02ff */
[----:B------:R-:W-:Y:S01]  /*27f0*/  IADD3.X R127, R7, R127, RZ, P2, !PT ;  /* 0x0000007f077f7210 */ /* 0x000fe200017fe4ff */
[----:B------:R-:W-:Y:S01]  /*2800*/  IMAD R119, R187, 0xe0, RZ ;  /* 0x000000e0bb777824 */ /* 0x000fe200078e02ff */
[----:B------:R-:W-:Y:S01]  /*2810*/  IADD3.X R51, R13, R9, RZ, P1, !PT ;  /* 0x000000090d337210 */ /* 0x000fe20000ffe4ff */
[----:B------:R-:W-:Y:S01]  /*2820*/  IMAD.X R9, R7, 0x1, R9, P0 ;  /* 0x0000000107097824 */ /* 0x000fe200000e0609 */
[----:B------:R-:W-:Y:S01]  /*2830*/  IADD3 R83, P2, R81, 0x40, RZ ;  /* 0x0000004051537810 */ /* 0x000fe20007f5e0ff */
[----:B------:R-:W-:Y:S01]  /*2840*/  IMAD.WIDE.U32 R192, R186, 0x60, RZ ;  /* 0x00000060bac07825 */ /* 0x000fe200078e00ff */
[----:B------:R-:W-:-:S02]  /*2850*/  IADD3 R156, R169, R158, RZ ;  /* 0x0000009ea99c7210 */ /* 0x000fc40007ffe0ff */
[----:B------:R-:W-:Y:S01]  /*2860*/  IADD3 R81, P1, P0, R81, 0x40, R94 ;  /* 0x0000004051517810 */ /* 0x000fe2000783e05e */
[----:B------:R-:W-:Y:S01]  /*2870*/  IMAD.X R82, RZ, RZ, R80, P2 ;  /* 0x000000ffff527224 */ /* 0x000fe200010e0650 */
[----:B------:R-:W-:Y:S01]  /*2880*/  IADD3 R89, P3, R94, 0x40, RZ ;  /* 0x000000405e597810 */ /* 0x000fe20007f7e0ff */
[C---:B------:R-:W-:Y:S01]  /*2890*/  IMAD.IADD R154, R169.reuse, 0x1, R156 ;  /* 0x00000001a99a7824 */ /* 0x040fe200078e029c */
[----:B------:R-:W-:Y:S01]  /*28a0*/  IADD3.X R80, R80, RZ, R95, P1, P0 ;  /* 0x000000ff50507210 */ /* 0x000fe20000fe045f */
[----:B------:R-:W-:Y:S01]  /*28b0*/  IMAD.WIDE.U32 R190, R186, 0xa0, RZ ;  /* 0x000000a0babe7825 */ /* 0x000fe200078e00ff */
[----:B------:R-:W-:Y:S02]  /*28c0*/  IADD3 R79, P0, R94, R81, RZ ;  /* 0x000000515e4f7210 */ /* 0x000fe40007f1e0ff */
[----:B------:R-:W-:Y:S01]  /*28d0*/  IADD3 R152, R169, R154, RZ ;  /* 0x0000009aa9987210 */ /* 0x000fe20007ffe0ff */
[----:B------:R-:W-:Y:S01]  /*28e0*/  IMAD.WIDE.U32 R188, R186, 0xc0, RZ ;  /* 0x000000c0babc7825 */ /* 0x000fe200078e00ff */
[----:B------:R-:W-:-:S02]  /*28f0*/  IADD3.X R78, R95, R80, RZ, P0, !PT ;  /* 0x000000505f4e7210 */ /* 0x000fc400007fe4ff */
[----:B------:R-:W-:Y:S01]  /*2900*/  IADD3 R77, P0, R94, R79, RZ ;  /* 0x0000004f5e4d7210 */ /* 0x000fe20007f1e0ff */
[----:B------:R-:W-:Y:S01]  /*2910*/  IMAD R151, R151, 0x70, RZ ;  /* 0x0000007097977824 */ /* 0x000fe200078e02ff */
[----:B------:R-:W-:Y:S01]  /*2920*/  IADD3 R150, R169, R152, RZ ;  /* 0x00000098a9967210 */ /* 0x000fe20007ffe0ff */
[----:B------:R-:W-:Y:S01]  /*2930*/  VIADD R12, R16, 0x40 ;  /* 0x00000040100c7836 */ /* 0x000fe20000000000 */
[-C--:B------:R-:W-:Y:S01]  /*2940*/  IADD3 R105, P1, R103, R100.reuse, RZ ;  /* 0x0000006467697210 */ /* 0x080fe20007f3e0ff */
[----:B------:R-:W-:Y:S01]  /*2950*/  IMAD.X R76, R95, 0x1, R78, P0 ;  /* 0x000000015f4c7824 */ /* 0x000fe200000e064e */
[----:B------:R-:W-:Y:S01]  /*2960*/  IADD3 R75, P0, R94, R77, RZ ;  /* 0x0000004d5e4b7210 */ /* 0x000fe20007f1e0ff */
[----:B------:R-:W-:Y:S01]  /*2970*/  IMAD.IADD R149, R169, 0x1, R150 ;  /* 0x00000001a9957824 */ /* 0x000fe200078e0296 */
[----:B------:R-:W-:Y:S01]  /*2980*/  IADD3 R68, R179, R3, RZ ;  /* 0x00000003b3447210 */ /* 0x000fe20007ffe0ff */
[----:B------:R-:W-:Y:S01]  /*2990*/  IMAD R3, R187, 0xc0, RZ ;  /* 0x000000c0bb037824 */ /* 0x000fe200078e02ff */
[----:B------:R-:W-:Y:S01]  /*29a0*/  IADD3.X R88, RZ, R95, RZ, P3, !PT ;  /* 0x0000005fff587210 */ /* 0x000fe20001ffe4ff */
[----:B------:R-:W-:Y:S01]  /*29b0*/  IMAD.X R74, R95, 0x1, R76, P0 ;  /* 0x000000015f4a7824 */ /* 0x000fe200000e064c */
[----:B------:R-:W-:Y:S01]  /*29c0*/  SHF.L.U64.HI R0, R186, 0x4, R187 ;  /* 0x00000004ba007819 */ /* 0x000fe200000102bb */
[----:B------:R-:W-:Y:S01]  /*29d0*/  IMAD.X R108, R106, 0x1, R97, P1 ;  /* 0x000000016a6c7824 */ /* 0x000fe200008e0661 */
[----:B------:R-:W-:Y:S01]  /*29e0*/  IADD3 R85, P3, R90, 0x40, RZ ;  /* 0x000000405a557810 */ /* 0x000fe20007f7e0ff */
[----:B------:R-:W-:Y:S01]  /*29f0*/  IMAD.WIDE.U32 R186, R186, 0xe0, RZ ;  /* 0x000000e0baba7825 */ /* 0x000fe200078e00ff */
[----:B------:R-:W-:-:S02]  /*2a00*/  IADD3 R110, P0, R105, R100, RZ ;  /* 0x00000064696e7210 */ /* 0x000fc40007f1e0ff */
[----:B------:R-:W-:Y:S01]  /*2a10*/  IADD3 R148, R169, R149, RZ ;  /* 0x00000095a9947210 */ /* 0x000fe20007ffe0ff */
[----:B------:R-:W-:Y:S01]  /*2a20*/  IMAD.MOV.U32 R11, RZ, RZ, R53 ;  /* 0x000000ffff0b7224 */ /* 0x000fe200078e0035 */
[----:B------:R-:W-:Y:S01]  /*2a30*/  SHF.L.U64.HI R109, R111, 0x1, R0 ;  /* 0x000000016f6d7819 */ /* 0x000fe20000010200 */
[----:B------:R-:W-:Y:S01]  /*2a40*/  IMAD.SHL.U32 R104, R204, 0x40, RZ ;  /* 0x00000040cc687824 */ /* 0x000fe200078e00ff */
[----:B------:R-:W-:Y:S01]  /*2a50*/  SHF.L.U64.HI R112, R113, 0x1, R112 ;  /* 0x0000000171707819 */ /* 0x000fe20000010270 */
[----:B------:R-:W-:Y:S01]  /*2a60*/  IMAD.SHL.U32 R111, R111, 0x2, RZ ;  /* 0x000000026f6f7824 */ /* 0x000fe200078e00ff */
[----:B------:R-:W-:Y:S01]  /*2a70*/  IADD3.X R84, RZ, R91, RZ, P3, !PT ;  /* 0x0000005bff547210 */ /* 0x000fe20001ffe4ff */
[----:B------:R-:W-:Y:S01]  /*2a80*/  IMAD.SHL.U32 R113, R113, 0x2, RZ ;  /* 0x0000000271717824 */ /* 0x000fe200078e00ff */
[----:B------:R-:W-:Y:S01]  /*2a90*/  IADD3 R118, R189, R3, RZ ;  /* 0x00000003bd767210 */ /* 0x000fe20007ffe0ff */
[----:B------:R-:W-:Y:S01]  /*2aa0*/  IMAD.IADD R114, R193, 0x1, R5 ;  /* 0x00000001c1727824 */ /* 0x000fe200078e0205 */
[----:B------:R-:W-:Y:S01]  /*2ab0*/  SHF.R.S32.HI R147, RZ, 0x1f, R169 ;  /* 0x0000001fff937819 */ /* 0x000fe200000114a9 */
[----:B------:R-:W-:Y:S01]  /*2ac0*/  IMAD.IADD R117, R191, 0x1, R117 ;  /* 0x00000001bf757824 */ /* 0x000fe200078e0275 */
[----:B------:R-:W-:Y:S01]  /*2ad0*/  SHF.R.S32.HI R144, RZ, 0x1f, R159 ;  /* 0x0000001fff907819 */ /* 0x000fe2000001149f */
[----:B------:R-:W-:Y:S01]  /*2ae0*/  IMAD.IADD R119, R187, 0x1, R119 ;  /* 0x00000001bb777824 */ /* 0x000fe200078e0277 */
[----:B------:R-:W-:-:S02]  /*2af0*/  SHF.R.S32.HI R142, RZ, 0x1f, R157 ;  /* 0x0000001fff8e7819 */ /* 0x000fc4000001149d */
[----:B------:R-:W-:Y:S02]  /*2b00*/  SHF.R.S32.HI R140, RZ, 0x1f, R155 ;  /* 0x0000001fff8c7819 */ /* 0x000fe4000001149b */
[----:B------:R-:W-:Y:S02]  /*2b10*/  SHF.R.S32.HI R138, RZ, 0x1f, R153 ;  /* 0x0000001fff8a7819 */ /* 0x000fe40000011499 */
[----:B------:R-:W-:Y:S02]  /*2b20*/  SHF.R.S32.HI R136, RZ, 0x1f, R151 ;  /* 0x0000001fff887819 */ /* 0x000fe40000011497 */
[----:B------:R-:W-:Y:S02]  /*2b30*/  SHF.R.S32.HI R145, RZ, 0x1f, R158 ;  /* 0x0000001fff917819 */ /* 0x000fe4000001149e */
[----:B------:R-:W-:Y:S02]  /*2b40*/  SHF.R.S32.HI R143, RZ, 0x1f, R156 ;  /* 0x0000001fff8f7819 */ /* 0x000fe4000001149c */
[----:B------:R-:W-:-:S02]  /*2b50*/  SHF.R.S32.HI R141, RZ, 0x1f, R154 ;  /* 0x0000001fff8d7819 */ /* 0x000fc4000001149a */
[----:B------:R-:W-:Y:S02]  /*2b60*/  SHF.R.S32.HI R139, RZ, 0x1f, R152 ;  /* 0x0000001fff8b7819 */ /* 0x000fe40000011498 */
[----:B------:R-:W-:Y:S02]  /*2b70*/  SHF.R.S32.HI R137, RZ, 0x1f, R150 ;  /* 0x0000001fff897819 */ /* 0x000fe40000011496 */
[----:B------:R-:W-:Y:S02]  /*2b80*/  SHF.R.S32.HI R135, RZ, 0x1f, R149 ;  /* 0x0000001fff877819 */ /* 0x000fe40000011495 */
[----:B------:R-:W-:Y:S02]  /*2b90*/  SHF.R.S32.HI R134, RZ, 0x1f, R148 ;  /* 0x0000001fff867819 */ /* 0x000fe40000011494 */
[----:B------:R-:W-:-:S07]  /*2ba0*/  IADD3.X R107, R108, R97, RZ, P0, !PT ;  /* 0x000000616c6b7210 */ /* 0x000fce00007fe4ff */
.L_x_2910:
[----:B------:R-:W-:Y:S01]  /*2bb0*/  IMAD.SHL.U32 R14, R11, 0x80, RZ ;  /* 0x000000800b0e7824 */ /* 0x000fe200078e00ff */
[----:B------:R-:W-:Y:S03]  /*2bc0*/  BSSY B2, `(.L_x_2839) ;  /* 0x0000a22000027945 */ /* 0x000fe60003800000 */
[----:B------:R-:W-:Y:S04]  /*2bd0*/  VIADD R13, R14, 0xffffff80 ;  /* 0xffffff800e0d7836 */ /* 0x000fe80000000000 */
[--C-:B------:R-:W-:Y:S02]  /*2be0*/  IMAD.IADD R211, R62, 0x1, -R13.reuse ;  /* 0x000000013ed37824 */ /* 0x100fe400078e0a0d */
[----:B------:R-:W-:Y:S03]  /*2bf0*/  IMAD.IADD R173, R98, 0x1, -R13 ;  /* 0x0000000162ad7824 */ /* 0x000fe600078e0a0d */
[CC--:B------:R-:W-:Y:S02]  /*2c00*/  ISETP.GE.AND P0, PT, R202.reuse, R211.reuse, PT ;  /* 0x000000d3ca00720c */ /* 0x0c0fe40003f06270 */
[C---:B------:R-:W-:Y:S02]  /*2c10*/  ISETP.GE.AND P1, PT, R167.reuse, R211, PT ;  /* 0x000000d3a700720c */ /* 0x040fe40003f26270 */
[-C--:B------:R-:W-:Y:S02]  /*2c20*/  ISETP.GE.AND P0, PT, R202, R173.reuse, !P0 ;  /* 0x000000adca00720c */ /* 0x080fe40004706270 */
[----:B------:R-:W-:Y:S11]  /*2c30*/  ISETP.GE.AND P1, PT, R167, R173, !P1 ;  /* 0x000000ada700720c */ /* 0x000ff60004f26270 */
[----:B---34-:R-:W2:Y:S02]  /*2c40*/  @P0 LD.E.128 R20, desc[UR4][R120.64] ;  /* 0x0000000478140980 */ /* 0x018ea4000c101d00 */
[----:B------:R-:W-:Y:S05]  /*2c50*/  @P1 IADD3 R2, P2, R120, R111, RZ ;  /* 0x0000006f78021210 */ /* 0x000fea0007f5e0ff */
[C---:B------:R-:W-:Y:S01]  /*2c60*/  @P1 IMAD.X R3, R121.reuse, 0x1, R109, P2 ;  /* 0x0000000179031824 */ /* 0x040fe200010e066d */
[C---:B------:R-:W-:Y:S04]  /*2c70*/  @P1 LEA R18, P2, R92.reuse, R130, 0x1 ;  /* 0x000000825c121211 */ /* 0x040fe800078408ff */
[----:B------:R-:W-:Y:S02]  /*2c80*/  @P1 LEA.HI.X R19, R92, R131, R93, 0x1, P2 ;  /* 0x000000835c131211 */ /* 0x000fe400010f0c5d */
[C---:B------:R-:W-:Y:S04]  /*2c90*/  ISETP.GE.AND P2, PT, R166.reuse, R211, PT ;  /* 0x000000d3a600720c */ /* 0x040fe80003f46270 */
[----:B------:R-:W-:Y:S11]  /*2ca0*/  ISETP.GE.AND P2, PT, R166, R173, !P2 ;  /* 0x000000ada600720c */ /* 0x000ff60005746270 */
[----:B------:R-:W-:Y:S02]  /*2cb0*/  @!UPT UIADD3 URZ, URZ, URZ, URZ ;  /* 0x0000003f3f3ff290 */ /* 0x000fe4000fffe03f */
[----:B------:R-:W-:Y:S05]  /*2cc0*/  @P2 IADD3 R28, P3, R120, R113, RZ ;  /* 0x00000071781c2210 */ /* 0x000fea0007f7e0ff */
[----:B------:R-:W-:Y:S01]  /*2cd0*/  @P2 IMAD.X R29, R121, 0x1, R112, P3 ;  /* 0x00000001791d2824 */ /* 0x000fe200018e0670 */
[----:B--2---:R1:W-:Y:S04]  /*2ce0*/  @P0 ST.E.128 desc[UR4][R130.64], R20 ;  /* 0x0000001482000985 */ /* 0x0043e8000c101d04 */
[----:B------:R-:W2:Y:S04]  /*2cf0*/  @P0 LD.E.128 R4, desc[UR4][R120.64+0x80] ;  /* 0x0000800478040980 */ /* 0x000ea8000c101d00 */
[----:B--2---:R2:W-:Y:S04]  /*2d00*/  @P0 ST.E.128 desc[UR4][R130.64+0x80], R4 ;  /* 0x0000800482000985 */ /* 0x0045e8000c101d04 */
[----:B------:R-:W3:Y:S04]  /*2d10*/  @P1 LD.E.128 R24, desc[UR4][R2.64] ;  /* 0x0000000402181980 */ /* 0x000ee8000c101d00 */
[----:B---3--:R3:W-:Y:S04]  /*2d20*/  @P1 ST.E.128 desc[UR4][R18.64], R24 ;  /* 0x0000001812001985 */ /* 0x0087e8000c101d04 */
[----:B-1----:R-:W4:Y:S04]  /*2d30*/  @P1 LD.E.128 R20, desc[UR4][R2.64+0x80] ;  /* 0x0000800402141980 */ /* 0x002f28000c101d00 */
[----:B----4-:R1:W-:Y:S01]  /*2d40*/  @P1 ST.E.128 desc[UR4][R18.64+0x80], R20 ;  /* 0x0000801412001985 */ /* 0x0103e2000c101d04 */
[----:B------:R-:W-:Y:S03]  /*2d50*/  @P2 IADD3 R30, P1, R130, R72, RZ ;  /* 0x00000048821e2210 */ /* 0x000fe60007f3e0ff */
[----:B--2---:R-:W2:Y:S02]  /*2d60*/  @P2 LD.E.128 R4, desc[UR4][R28.64] ;  /* 0x000000041c042980 */ /* 0x004ea4000c101d00 */
[----:B------:R-:W-:Y:S01]  /*2d70*/  @P2 IMAD.X R31, R131, 0x1, R73, P1 ;  /* 0x00000001831f2824 */ /* 0x000fe200008e0649 */
[C---:B------:R-:W-:Y:S04]  /*2d80*/  ISETP.GE.AND P1, PT, R165.reuse, R211, PT ;  /* 0x000000d3a500720c */ /* 0x040fe80003f26270 */
[----:B------:R-:W-:Y:S11]  /*2d90*/  ISETP.GE.AND P1, PT, R165, R173, !P1 ;  /* 0x000000ada500720c */ /* 0x000ff60004f26270 */
[----:B------:R-:W-:Y:S02]  /*2da0*/  @!UPT UIADD3 URZ, URZ, URZ, URZ ;  /* 0x0000003f3f3ff290 */ /* 0x000fe4000fffe03f */
[----:B------:R-:W-:Y:S05]  /*2db0*/  @P1 IADD3 R2, P3, R120, R192, RZ ;  /* 0x000000c078021210 */ /* 0x000fea0007f7e0ff */
[----:B------:R-:W-:Y:S01]  /*2dc0*/  @P1 IMAD.X R3, R121, 0x1, R114, P3 ;  /* 0x0000000179031824 */ /* 0x000fe200018e0672 */
[----:B--2---:R2:W-:Y:S04]  /*2dd0*/  @P2 ST.E.128 desc[UR4][R30.64], R4 ;  /* 0x000000041e002985 */ /* 0x0045e8000c101d04 */
[----:B---3--:R-:W3:Y:S04]  /*2de0*/  @P2 LD.E.128 R24, desc[UR4][R28.64+0x80] ;  /* 0x000080041c182980 */ /* 0x008ee8000c101d00 */
[----:B---3--:R3:W-:Y:S01]  /*2df0*/  @P2 ST.E.128 desc[UR4][R30.64+0x80], R24 ;  /* 0x000080181e002985 */ /* 0x0087e2000c101d04 */
[----:B-1----:R-:W-:Y:S03]  /*2e00*/  @P1 IADD3 R18, P2, R130, R180, RZ ;  /* 0x000000b482121210 */ /* 0x002fe60007f5e0ff */
[----:B------:R-:W4:Y:S02]  /*2e10*/  @P1 LD.E.128 R20, desc[UR4][R2.64] ;  /* 0x0000000402141980 */ /* 0x000f24000c101d00 */
[----:B------:R-:W-:Y:S01]  /*2e20*/  @P1 IMAD.X R19, R131, 0x1, R71, P2 ;  /* 0x0000000183131824 */ /* 0x000fe200010e0647 */
[C---:B------:R-:W-:Y:S04]  /*2e30*/  ISETP.GE.AND P2, PT, R164.reuse, R211, PT ;  /* 0x000000d3a400720c */ /* 0x040fe80003f46270 */
[----:B------:R-:W-:Y:S11]  /*2e40*/  ISETP.GE.AND P2, PT, R164, R173, !P2 ;  /* 0x000000ada400720c */ /* 0x000ff60005746270 */
[----:B------:R-:W-:Y:S02]  /*2e50*/  @!UPT UIADD3 URZ, URZ, URZ, URZ ;  /* 0x0000003f3f3ff290 */ /* 0x000fe4000fffe03f */
[----:B------:R-:W-:Y:S05]  /*2e60*/  @P2 IADD3 R28, P3, R120, R116, RZ ;  /* 0x00000074781c2210 */ /* 0x000fea0007f7e0ff */
[----:B------:R-:W-:Y:S01]  /*2e70*/  @P2 IMAD.X R29, R121, 0x1, R115, P3 ;  /* 0x00000001791d2824 */ /* 0x000fe200018e0673 */
[----:B----4-:R1:W-:Y:S04]  /*2e80*/  @P1 ST.E.128 desc[UR4][R18.64], R20 ;  /* 0x0000001412001985 */ /* 0x0103e8000c101d04 */
[----:B--2---:R-:W2:Y:S04]  /*2e90*/  @P1 LD.E.128 R4, desc[UR4][R2.64+0x80] ;  /* 0x0000800402041980 */ /* 0x004ea8000c101d00 */
[----:B--2---:R2:W-:Y:S01]  /*2ea0*/  @P1 ST.E.128 desc[UR4][R18.64+0x80], R4 ;  /* 0x0000800412001985 */ /* 0x0045e2000c101d04 */
[----:B---3--:R-:W-:Y:S03]  /*2eb0*/  @P2 IADD3 R30, P1, R130, R69, RZ ;  /* 0x00000045821e2210 */ /* 0x008fe60007f3e0ff */
[----:B------:R-:W3:Y:S02]  /*2ec0*/  @P2 LD.E.128 R24, desc[UR4][R28.64] ;  /* 0x000000041c182980 */ /* 0x000ee4000c101d00 */
[----:B------:R-:W-:Y:S01]  /*2ed0*/  @P2 IMAD.X R31, R131, 0x1, R70, P1 ;  /* 0x00000001831f2824 */ /* 0x000fe200008e0646 */
[C---:B------:R-:W-:Y:S04]  /*2ee0*/  ISETP.GE.AND P1, PT, R163.reuse, R211, PT ;  /* 0x000000d3a300720c */ /* 0x040fe80003f26270 */
[----:B------:R-:W-:Y:S11]  /*2ef0*/  ISETP.GE.AND P1, PT, R163, R173, !P1 ;  /* 0x000000ada300720c */ /* 0x000ff60004f26270 */
[----:B------:R-:W-:Y:S02]  /*2f00*/  @!UPT UIADD3 URZ, URZ, URZ, URZ ;  /* 0x0000003f3f3ff290 */ /* 0x000fe4000fffe03f */
[----:B------:R-:W-:Y:S05]  /*2f10*/  @P1 IADD3 R2, P3, R120, R190, RZ ;  /* 0x000000be78021210 */ /* 0x000fea0007f7e0ff */
[----:B------:R-:W-:Y:S01]  /*2f20*/  @P1 IMAD.X R3, R121, 0x1, R117, P3 ;  /* 0x0000000179031824 */ /* 0x000fe200018e0675 */
[----:B---3--:R3:W-:Y:S04]  /*2f30*/  @P2 ST.E.128 desc[UR4][R30.64], R24 ;  /* 0x000000181e002985 */ /* 0x0087e8000c101d04 */
[----:B-1----:R-:W4:Y:S04]  /*2f40*/  @P2 LD.E.128 R20, desc[UR4][R28.64+0x80] ;  /* 0x000080041c142980 */ /* 0x002f28000c101d00 */
[----:B----4-:R1:W-:Y:S01]  /*2f50*/  @P2 ST.E.128 desc[UR4][R30.64+0x80], R20 ;  /* 0x000080141e002985 */ /* 0x0103e2000c101d04 */
[----:B--2---:R-:W-:Y:S03]  /*2f60*/  @P1 IADD3 R18, P2, R130, R178, RZ ;  /* 0x000000b282121210 */ /* 0x004fe60007f5e0ff */
[----:B------:R-:W2:Y:S02]  /*2f70*/  @P1 LD.E.128 R4, desc[UR4][R2.64] ;  /* 0x0000000402041980 */ /* 0x000ea4000c101d00 */
        /* <DEDUP_REMOVED lines=22> */
[----:B------:R-:W-:Y:S05]  /*30e0*/  @P1 IMAD.X R19, R131, 0x1, R65, P2 ;  /* 0x0000000183131824 */ /* 0x000fea00010e0641 */
[----:B---3--:R2:W-:Y:S04]  /*30f0*/  @P1 ST.E.128 desc[UR4][R18.64], R24 ;  /* 0x0000001812001985 */ /* 0x0085e8000c101d04 */
[----:B-1----:R-:W3:Y:S04]  /*3100*/  @P1 LD.E.128 R20, desc[UR4][R32.64+0x80] ;  /* 0x0000800420141980 */ /* 0x002ee8000c101d00 */
[----:B---3--:R2:W-:Y:S04]  /*3110*/  @P1 ST.E.128 desc[UR4][R18.64+0x80], R20 ;  /* 0x0000801412001985 */ /* 0x0085e8000c101d04 */
[----:B------:R-:W3:Y:S04]  /*3120*/  LD.E R3, desc[UR4][R132.64+0x130] ;  /* 0x0001300484037980 */ /* 0x000ee8000c101900 */
[----:B------:R-:W4:Y:S01]  /*3130*/  LD.E R15, desc[UR4][R132.64+0xd0] ;  /* 0x0000d004840f7980 */ /* 0x000f22000c101900 */
[----:B---3--:R-:W-:Y:S05]  /*3140*/  IMAD.U32 R3, R3, -0x80, RZ ;  /* 0xffffff8003037824 */ /* 0x008fea00078e00ff */
[C---:B------:R-:W-:Y:S04]  /*3150*/  LEA R120, P1, R3.reuse, R120, 0x1 ;  /* 0x0000007803787211 */ /* 0x040fe800078208ff */
[----:B------:R-:W-:Y:S02]  /*3160*/  LEA.HI.X.SX32 R121, R3, R121, 0x1, P1 ;  /* 0x0000007903797211 */ /* 0x000fe400008f0eff */
[----:B----4-:R-:W-:Y:S11]  /*3170*/  ISETP.NE.AND P1, PT, R15, RZ, PT ;  /* 0x000000ff0f00720c */ /* 0x010ff60003f25270 */
[----:B------:R-:W-:Y:S02]  /*3180*/  @!UPT UIADD3 URZ, URZ, URZ, URZ ;  /* 0x0000003f3f3ff290 */ /* 0x000fe4000fffe03f */
[----:B--2---:R-:W-:Y:S05]  /*3190*/  @!P1 BRA `(.L_x_2840) ;  /* 0x0000009400ac9947 */ /* 0x004fea0003800000 */
[----:B------:R-:W2:Y:S02]  /*31a0*/  LD.E.U8 R0, desc[UR4][R132.64+0x1b3] ;  /* 0x0001b30484007980 */ /* 0x000ea4000c101100 */
[----:B--2---:R-:W-:Y:S11]  /*31b0*/  ISETP.NE.AND P1, PT, R0, RZ, PT ;  /* 0x000000ff0000720c */ /* 0x004ff60003f25270 */
[----:B------:R-:W-:Y:S02]  /*31c0*/  @!UPT UIADD3 URZ, URZ, URZ, URZ ;  /* 0x0000003f3f3ff290 */ /* 0x000fe4000fffe03f */
[----:B------:R-:W-:Y:S05]  /*31d0*/  @!P1 BRA `(.L_x_2841) ;  /* 0x0000003400e89947 */ /* 0x000fea0003800000 */
[-C--:B------:R-:W-:Y:S01]  /*31e0*/  ISETP.GE.AND P2, PT, R167, R211.reuse, PT ;  /* 0x000000d3a700720c */ /* 0x080fe20003f46270 */
[----:B------:R-:W-:Y:S01]  /*31f0*/  BSSY B0, `(.L_x_2842) ;  /* 0x0000068000007945 */ /* 0x000fe20003800000 */
[-C--:B------:R-:W-:Y:S02]  /*3200*/  ISETP.GE.AND P1, PT, R166, R211.reuse, PT ;  /* 0x000000d3a600720c */ /* 0x080fe40003f26270 */
[-C--:B------:R-:W-:Y:S02]  /*3210*/  ISETP.GE.AND P6, PT, R165, R211.reuse, PT ;  /* 0x000000d3a500720c */ /* 0x080fe40003fc6270 */
[----:B------:R-:W-:Y:S02]  /*3220*/  P2R R38, PR, RZ, 0x4 ;  /* 0x00000004ff267803 */ /* 0x000fe40000000000 */
[-C--:B------:R-:W-:Y:S02]  /*3230*/  ISETP.GE.AND P5, PT, R164, R211.reuse, PT ;  /* 0x000000d3a400720c */ /* 0x080fe40003fa6270 */
[-C--:B------:R-:W-:Y:S02]  /*3240*/  ISETP.GE.AND P4, PT, R163, R211.reuse, PT ;  /* 0x000000d3a300720c */ /* 0x080fe40003f86270 */
[----:B------:R-:W-:Y:S01]  /*3250*/  ISETP.GE.AND P3, PT, R162, R211, PT ;  /* 0x000000d3a200720c */ /* 0x000fe20003f66270 */
[----:B------:R-:W-:Y:S01]  /*3260*/  @!UPT UIADD3 URZ, URZ, URZ, URZ ;  /* 0x0000003f3f3ff290 */ /* 0x000fe2000fffe03f */
[----:B------:R-:W-:Y:S11]  /*3270*/  @!P0 BRA `(.L_x_2843) ;  /* 0x00000004007c8947 */ /* 0x000ff60003800000 */
[----:B------:R-:W-:Y:S01]  /*3280*/  ISETP.GE.AND P0, PT, R16, R15, PT ;  /* 0x0000000f1000720c */ /* 0x000fe20003f06270 */
[----:B------:R-:W2:Y:S11]  /*3290*/  LD.E.128 R24, desc[UR4][R122.64] ;  /* 0x000000047a187980 */ /* 0x000eb6000c101d00 */
[----:B------:R-:W-:Y:S01]  /*32a0*/  @!UPT UIADD3 URZ, URZ, URZ, URZ ;  /* 0x0000003f3f3ff290 */ /* 0x000fe2000fffe03f */
[----:B------:R-:W-:Y:S01]  /*32b0*/  @!P0 MOV R8, R10 ;  /* 0x0000000a00088202 */ /* 0x000fe20000000f00 */
[----:B------:R-:W-:Y:S04]  /*32c0*/  @!P0 IMAD.MOV.U32 R50, RZ, RZ, R52 ;  /* 0x000000ffff328224 */ /* 0x000fe800078e0034 */
[----:B------:R-:W3:Y:S06]  /*32d0*/  @!P0 LD.E.64 R18, desc[UR4][R8.64] ;  /* 0x0000000408128980 */ /* 0x000eec000c101b00 */
[----:B------:R-:W4:Y:S01]  /*32e0*/  @!P0 LD.E.64 R36, desc[UR4][R50.64] ;  /* 0x0000000432248980 */ /* 0x000f22000c101b00 */
[C---:B--2---:R-:W-:Y:S01]  /*32f0*/  @!P0 LOP3.LUT R22, R24.reuse, 0xffff0000, RZ, 0xc0, !PT ;  /* 0xffff000018168812 */ /* 0x044fe200078ec0ff */
[----:B------:R-:W-:Y:S01]  /*3300*/  @!P0 IMAD.U32 R32, R24, 0x10000, RZ ;  /* 0x0001000018208824 */ /* 0x000fe200078e00ff */
[----:B------:R-:W-:Y:S02]  /*3310*/  @!P0 LOP3.LUT R23, R25, 0xffff0000, RZ, 0xc0, !PT ;  /* 0xffff000019178812 */ /* 0x000fe400078ec0ff */
[----:B------:R-:W-:Y:S02]  /*3320*/  @!P0 SHF.L.U32 R35, R26, 0x10, RZ ;  /* 0x000000101a238819 */ /* 0x000fe400000006ff */
[C---:B---3--:R-:W-:Y:S02]  /*3330*/  @!P0 SHF.L.U32 R21, R18.reuse, 0x10, RZ ;  /* 0x0000001012158819 */ /* 0x048fe400000006ff */
[----:B------:R-:W-:Y:S01]  /*3340*/  @!P0 LOP3.LUT R20, R18, 0xffff0000, RZ, 0xc0, !PT ;  /* 0xffff000012148812 */ /* 0x000fe200078ec0ff */
[C---:B------:R-:W-:Y:S01]  /*3350*/  @!P0 IMAD.U32 R18, R19.reuse, 0x10000, RZ ;  /* 0x0001000013128824 */ /* 0x040fe200078e00ff */
[----:B------:R-:W-:Y:S01]  /*3360*/  @!P0 LOP3.LUT R19, R19, 0xffff0000, RZ, 0xc0, !PT ;  /* 0xffff000013138812 */ /* 0x000fe200078ec0ff */
[----:B------:R-:W-:Y:S01]  /*3370*/  @!P0 FMUL R0, R22, R21 ;  /* 0x0000001516008220 */ /* 0x000fe20000400000 */
[C---:B----4-:R-:W-:Y:S01]  /*3380*/  @!P0 SHF.L.U32 R31, R36.reuse, 0x10, RZ ;  /* 0x00000010241f8819 */ /* 0x050fe200000006ff */
[----:B------:R-:W-:Y:S01]  /*3390*/  @!P0 FMUL R2, R23, R20 ;  /* 0x0000001417028220 */ /* 0x000fe20000400000 */
[C---:B------:R-:W-:Y:S02]  /*33a0*/  @!P0 SHF.L.U32 R34, R37.reuse, 0x10, RZ ;  /* 0x0000001025228819 */ /* 0x040fe400000006ff */
[----:B------:R-:W-:Y:S01]  /*33b0*/  @!P0 LOP3.LUT R33, R36, 0xffff0000, RZ, 0xc0, !PT ;  /* 0xffff000024218812 */ /* 0x000fe200078ec0ff */
[----:B------:R-:W-:Y:S01]  /*33c0*/  @!P0 FMUL R39, R22, R31 ;  /* 0x0000001f16278220 */ /* 0x000fe20000400000 */
[----:B------:R-:W-:Y:S01]  /*33d0*/  @!P0 LOP3.LUT R37, R37, 0xffff0000, RZ, 0xc0, !PT ;  /* 0xffff000025258812 */ /* 0x000fe200078ec0ff */
[----:B------:R-:W-:Y:S01]  /*33e0*/  @!P0 FFMA R0, R31, R32, R0 ;  /* 0x000000201f008223 */ /* 0x000fe20000000000 */
[----:B------:R-:W-:Y:S01]  /*33f0*/  @!P0 LOP3.LUT R22, R27, 0xffff0000, RZ, 0xc0, !PT ;  /* 0xffff00001b168812 */ /* 0x000fe200078ec0ff */
[----:B------:R-:W-:Y:S01]  /*3400*/  @!P0 FFMA R39, R32, R21, -R39 ;  /* 0x0000001520278223 */ /* 0x000fe20000000827 */
[----:B------:R-:W-:Y:S01]  /*3410*/  @!P0 LOP3.LUT R21, R26, 0xffff0000, RZ, 0xc0, !PT ;  /* 0xffff00001a158812 */ /* 0x000fe200078ec0ff */
[----:B------:R-:W-:Y:S02]  /*3420*/  @!P0 IMAD.U32 R31, R25, 0x10000, RZ ;  /* 0x00010000191f8824 */ /* 0x000fe400078e00ff */
[----:B------:R-:W-:Y:S01]  /*3430*/  @!P0 FMUL R41, R23, R33 ;  /* 0x0000002117298220 */ /* 0x000fe20000400000 */
[----:B------:R-:W-:Y:S01]  /*3440*/  @!P0 FMUL R43, R22, R37 ;  /* 0x00000025162b8220 */ /* 0x000fe20000400000 */
[----:B------:R-:W-:Y:S01]  /*3450*/  @!P0 F2FP.BF16.F32.PACK_AB R39, R0, R39 ;  /* 0x000000270027823e */ /* 0x000fe200000010ff */
[----:B------:R-:W-:Y:S01]  /*3460*/  @!P0 FMUL R3, R21, R18 ;  /* 0x0000001215038220 */ /* 0x000fe20000400000 */
[----:B------:R-:W-:Y:S01]  /*3470*/  @!P0 FMUL R4, R22, R19 ;  /* 0x0000001316048220 */ /* 0x000fe20000400000 */
[----:B------:R-:W-:Y:S01]  /*3480*/  @!P0 IMAD.U32 R32, R27, 0x10000, RZ ;  /* 0x000100001b208824 */ /* 0x000fe200078e00ff */
[----:B------:R-:W-:Y:S01]  /*3490*/  @!P0 MOV R24, R39 ;  /* 0x0000002700188202 */ /* 0x000fe20000000f00 */
[----:B------:R-:W-:Y:S01]  /*34a0*/  @!P0 FMUL R40, R21, R34 ;  /* 0x0000002215288220 */ /* 0x000fe20000400000 */
[----:B------:R-:W-:Y:S01]  /*34b0*/  @!P0 FFMA R2, R33, R31, R2 ;  /* 0x0000001f21028223 */ /* 0x000fe20000000002 */
[----:B------:R-:W-:Y:S01]  /*34c0*/  @!P0 FFMA R3, R34, R35, R3 ;  /* 0x0000002322038223 */ /* 0x000fe20000000003 */
[----:B------:R-:W-:Y:S01]  /*34d0*/  @!P0 FFMA R41, R31, R20, -R41 ;  /* 0x000000141f298223 */ /* 0x000fe20000000829 */
[----:B------:R-:W-:Y:S01]  /*34e0*/  @!P0 FFMA R43, R32, R19, -R43 ;  /* 0x00000013202b8223 */ /* 0x000fe2000000082b */
        /* <DEDUP_REMOVED lines=8> */
[----:B------:R-:W-:Y:S03]  /*3570*/  ISETP.GE.AND P0, PT, R12, R15, PT ;  /* 0x0000000f0c00720c */ /* 0x000fe60003f06270 */
[----:B------:R1:W-:Y:S08]  /*3580*/  ST.E.128 desc[UR4][R128.64], R24 ;  /* 0x0000001880007985 */ /* 0x0003f0000c101d04 */
[----:B------:R-:W2:Y:S02]  /*3590*/  LD.E.128 R20, desc[UR4][R122.64+0x80] ;  /* 0x000080047a147980 */ /* 0x000ea4000c101d00 */
[----:B------:R-:W-:Y:S02]  /*35a0*/  @!P0 MOV R8, R10 ;  /* 0x0000000a00088202 */ /* 0x000fe40000000f00 */
[----:B------:R-:W-:Y:S04]  /*35b0*/  @!P0 MOV R50, R52 ;  /* 0x0000003400328202 */ /* 0x000fe80000000f00 */
[----:B------:R-:W3:Y:S06]  /*35c0*/  @!P0 LD.E.64 R18, desc[UR4][R8.64+0x40] ;  /* 0x0000400408128980 */ /* 0x000eec000c101b00 */
[----:B------:R-:W4:Y:S01]  /*35d0*/  @!P0 LD.E.64 R36, desc[UR4][R50.64+0x40] ;  /* 0x0000400432248980 */ /* 0x000f22000c101b00 */
[----:B--2---:R-:W-:Y:S01]  /*35e0*/  @!P0 LOP3.LUT R30, R20, 0xffff0000, RZ, 0xc0, !PT ;  /* 0xffff0000141e8812 */ /* 0x004fe200078ec0ff */
[----:B------:R-:W-:Y:S01]  /*35f0*/  @!P0 IMAD.U32 R35, R22, 0x10000, RZ ;  /* 0x0001000016238824 */ /* 0x000fe200078e00ff */
[----:B------:R-:W-:Y:S02]  /*3600*/  @!P0 SHF.L.U32 R34, R20, 0x10, RZ ;  /* 0x0000001014228819 */ /* 0x000fe400000006ff */
[----:B-1----:R-:W-:Y:S02]  /*3610*/  @!P0 LOP3.LUT R25, R21, 0xffff0000, RZ, 0xc0, !PT ;  /* 0xffff000015198812 */ /* 0x002fe400078ec0ff */
[----:B------:R-:W-:Y:S02]  /*3620*/  @!P0 LOP3.LUT R27, R22, 0xffff0000, RZ, 0xc0, !PT ;  /* 0xffff0000161b8812 */ /* 0x000fe400078ec0ff */
[C---:B---3--:R-:W-:Y:S01]  /*3630*/  @!P0 LOP3.LUT R28, R18.reuse, 0xffff0000, RZ, 0xc0, !PT ;  /* 0xffff0000121c8812 */ /* 0x048fe200078ec0ff */
[----:B------:R-:W-:Y:S01]  /*3640*/  @!P0 IMAD.U32 R29, R18, 0x10000, RZ ;  /* 0x00010000121d8824 */ /* 0x000fe200078e00ff */
[C---:B------:R-:W-:Y:S02]  /*3650*/  @!P0 SHF.L.U32 R18, R19.reuse, 0x10, RZ ;  /* 0x0000001013128819 */ /* 0x040fe400000006ff */
[----:B------:R-:W-:Y:S01]  /*3660*/  @!P0 LOP3.LUT R19, R19, 0xffff0000, RZ, 0xc0, !PT ;  /* 0xffff000013138812 */ /* 0x000fe200078ec0ff */
[-C--:B------:R-:W-:Y:S01]  /*3670*/  @!P0 FMUL R5, R30, R29.reuse ;  /* 0x0000001d1e058220 */ /* 0x080fe20000400000 */
[C---:B----4-:R-:W-:Y:S01]  /*3680*/  @!P0 SHF.L.U32 R32, R36.reuse, 0x10, RZ ;  /* 0x0000001024208819 */ /* 0x050fe200000006ff */
[----:B------:R-:W-:Y:S01]  /*3690*/  @!P0 FMUL R6, R25, R28 ;  /* 0x0000001c19068220 */ /* 0x000fe20000400000 */
[----:B------:R-:W-:Y:S01]  /*36a0*/  @!P0 LOP3.LUT R31, R36, 0xffff0000, RZ, 0xc0, !PT ;  /* 0xffff0000241f8812 */ /* 0x000fe200078ec0ff */
[C---:B------:R-:W-:Y:S01]  /*36b0*/  @!P0 IMAD.U32 R36, R37.reuse, 0x10000, RZ ;  /* 0x0001000025248824 */ /* 0x040fe200078e00ff */
[----:B------:R-:W-:Y:S01]  /*36c0*/  @!P0 LOP3.LUT R37, R37, 0xffff0000, RZ, 0xc0, !PT ;  /* 0xffff000025258812 */ /* 0x000fe200078ec0ff */
[----:B------:R-:W-:Y:S01]  /*36d0*/  @!P0 FMUL R40, R30, R32 ;  /* 0x000000201e288220 */ /* 0x000fe20000400000 */
[----:B------:R-:W-:Y:S01]  /*36e0*/  @!P0 LOP3.LUT R24, R23, 0xffff0000, RZ, 0xc0, !PT ;  /* 0xffff000017188812 */ /* 0x000fe200078ec0ff */
[----:B------:R-:W-:Y:S01]  /*36f0*/  @!P0 FFMA R5, R32, R34, R5 ;  /* 0x0000002220058223 */ /* 0x000fe20000000005 */
[----:B------:R-:W-:Y:S01]  /*3700*/  @!P0 SHF.L.U32 R33, R21, 0x10, RZ ;  /* 0x0000001015218819 */ /* 0x000fe200000006ff */
[----:B------:R-:W-:Y:S01]  /*3710*/  @!P0 FFMA R40, R34, R29, -R40 ;  /* 0x0000001d22288223 */ /* 0x000fe20000000828 */
[----:B------:R-:W-:Y:S01]  /*3720*/  @!P0 SHF.L.U32 R32, R23, 0x10, RZ ;  /* 0x0000001017208819 */ /* 0x000fe200000006ff */
        /* <DEDUP_REMOVED lines=20> */
.L_x_2843:
[----:B------:R-:W-:Y:S05]  /*3870*/  BSYNC B0 ;  /* 0x0000000000007941 */ /* 0x000fea0003800000 */
.L_x_2842:
[----:B------:R-:W-:Y:S01]  /*3880*/  ISETP.NE.AND P0, PT, R38, RZ, PT ;  /* 0x000000ff2600720c */ /* 0x000fe20003f05270 */
[----:B------:R-:W-:Y:S01]  /*3890*/  BSSY B0, `(.L_x_2844) ;  /* 0x0000075000007945 */ /* 0x000fe20003800000 */
[----:B------:R-:W-:Y:S02]  /*38a0*/  ISETP.GE.AND P2, PT, R160, R211, PT ;  /* 0x000000d3a000720c */ /* 0x000fe40003f46270 */
[-C--:B------:R-:W-:Y:S02]  /*38b0*/  ISETP.GE.AND P0, PT, R167, R173.reuse, !P0 ;  /* 0x000000ada700720c */ /* 0x080fe40004706270 */
[-C--:B------:R-:W-:Y:S02]  /*38c0*/  ISETP.GE.AND P1, PT, R166, R173.reuse, !P1 ;  /* 0x000000ada600720c */ /* 0x080fe40004f26270 */
[-C--:B------:R-:W-:Y:S02]  /*38d0*/  ISETP.GE.AND P6, PT, R165, R173.reuse, !P6 ;  /* 0x000000ada500720c */ /* 0x080fe400077c6270 */
[-C--:B------:R-:W-:Y:S02]  /*38e0*/  ISETP.GE.AND P5, PT, R164, R173.reuse, !P5 ;  /* 0x000000ada400720c */ /* 0x080fe40006fa6270 */
[-C--:B------:R-:W-:Y:S02]  /*38f0*/  ISETP.GE.AND P4, PT, R163, R173.reuse, !P4 ;  /* 0x000000ada300720c */ /* 0x080fe40006786270 */
[-C--:B------:R-:W-:Y:S02]  /*3900*/  ISETP.GE.AND P3, PT, R162, R173.reuse, !P3 ;  /* 0x000000ada200720c */ /* 0x080fe40005f66270 */
[----:B------:R-:W-:Y:S01]  /*3910*/  ISETP.GE.AND P2, PT, R160, R173, !P2 ;  /* 0x000000ada000720c */ /* 0x000fe20005746270 */
[----:B------:R-:W-:Y:S01]  /*3920*/  @!UPT UIADD3 URZ, URZ, URZ, URZ ;  /* 0x0000003f3f3ff290 */ /* 0x000fe2000fffe03f */
[----:B------:R-:W-:Y:S11]  /*3930*/  @!P0 BRA `(.L_x_2845) ;  /* 0x0000000400a88947 */ /* 0x000ff60003800000 */
[C---:B------:R-:W-:Y:S01]  /*3940*/  LEA R44, P0, R100.reuse, R122, 0x1 ;  /* 0x0000007a642c7211 */ /* 0x040fe200078008ff */
[C---:B------:R-:W-:Y:S01]  /*3950*/  IMAD.SHL.U32 R43, R169.reuse, 0x2, RZ ;  /* 0x00000002a92b7824 */ /* 0x040fe200078e00ff */
[----:B------:R-:W-:Y:S02]  /*3960*/  SHF.L.U64.HI R42, R169, 0x1, R147 ;  /* 0x00000001a92a7819 */ /* 0x000fe40000010293 */
[----:B------:R-:W-:Y:S02]  /*3970*/  LEA.HI.X R45, R100, R123, R97, 0x1, P0 ;  /* 0x0000007b642d7211 */ /* 0x000fe400000f0c61 */
[C---:B------:R-:W-:Y:S03]  /*3980*/  LEA R48, P0, R94.reuse, R128, 0x1 ;  /* 0x000000805e307211 */ /* 0x040fe600078008ff */
[----:B------:R-:W2:Y:S01]  /*3990*/  LD.E.128 R24, desc[UR4][R44.64] ;  /* 0x000000042c187980 */ /* 0x000ea2000c101d00 */
[----:B------:R-:W-:Y:S02]  /*39a0*/  LEA.HI.X R49, R94, R129, R95, 0x1, P0 ;  /* 0x000000815e317211 */ /* 0x000fe400000f0c5f */
[C---:B------:R-:W-:Y:S05]  /*39b0*/  IADD3 R28, P0, R43.reuse, R10, RZ ;  /* 0x0000000a2b1c7210 */ /* 0x040fea0007f1e0ff */
[C---:B------:R-:W-:Y:S01]  /*39c0*/  IMAD.X R29, R42.reuse, 0x1, R9, P0 ;  /* 0x000000012a1d7824 */ /* 0x040fe200000e0609 */
[----:B------:R-:W-:Y:S04]  /*39d0*/  IADD3 R40, P0, R43, R52, RZ ;  /* 0x000000342b287210 */ /* 0x000fe80007f1e0ff */
[----:B------:R-:W-:Y:S02]  /*39e0*/  IADD3.X R41, R42, R51, RZ, P0, !PT ;  /* 0x000000332a297210 */ /* 0x000fe400007fe4ff */
[----:B------:R-:W-:Y:S11]  /*39f0*/  ISETP.GE.AND P0, PT, R16, R15, PT ;  /* 0x0000000f1000720c */ /* 0x000ff60003f06270 */
[----:B------:R-:W-:Y:S02]  /*3a00*/  @!UPT UIADD3 URZ, URZ, URZ, URZ ;  /* 0x0000003f3f3ff290 */ /* 0x000fe4000fffe03f */
[----:B------:R-:W3:Y:S06]  /*3a10*/  @!P0 LD.E.64 R38, desc[UR4][R40.64] ;  /* 0x0000000428268980 */ /* 0x000eec000c101b00 */
[----:B------:R-:W4:Y:S01]  /*3a20*/  @!P0 LD.E.64 R18, desc[UR4][R28.64] ;  /* 0x000000041c128980 */ /* 0x000f22000c101b00 */
[C---:B-12---:R-:W-:Y:S01]  /*3a30*/  @!P0 LOP3.LUT R22, R24.reuse, 0xffff0000, RZ, 0xc0, !PT ;  /* 0xffff000018168812 */ /* 0x046fe200078ec0ff */
[----:B------:R-:W-:Y:S01]  /*3a40*/  @!P0 IMAD.U32 R34, R24, 0x10000, RZ ;  /* 0x0001000018228824 */ /* 0x000fe200078e00ff */
[----:B------:R-:W-:Y:S01]  /*3a50*/  @!P0 LOP3.LUT R23, R25, 0xffff0000, RZ, 0xc0, !PT ;  /* 0xffff000019178812 */ /* 0x000fe200078ec0ff */
[----:B------:R-:W-:Y:S01]  /*3a60*/  @!P0 IMAD.U32 R37, R26, 0x10000, RZ ;  /* 0x000100001a258824 */ /* 0x000fe200078e00ff */
        /* <DEDUP_REMOVED lines=10> */
[-C--:B------:R-:W-:Y:S01]  /*3b10*/  @!P0 FMUL R0, R22, R21.reuse ;  /* 0x0000001516008220 */ /* 0x080fe20000400000 */
[----:B------:R-:W-:Y:S01]  /*3b20*/  @!P0 LOP3.LUT R22, R27, 0xffff0000, RZ, 0xc0, !PT ;  /* 0xffff00001b168812 */ /* 0x000fe200078ec0ff */
[----:B------:R-:W-:Y:S01]  /*3b30*/  @!P0 FFMA R43, R34, R21, -R43 ;  /* 0x00000015222b8223 */ /* 0x000fe2000000082b */
[----:B------:R-:W-:Y:S01]  /*3b40*/  @!P0 LOP3.LUT R21, R26, 0xffff0000, RZ, 0xc0, !PT ;  /* 0xffff00001a158812 */ /* 0x000fe200078ec0ff */
[----:B------:R-:W-:Y:S01]  /*3b50*/  @!P0 FFMA R0, R33, R34, R0 ;  /* 0x0000002221008223 */ /* 0x000fe20000000000 */
[----:B------:R-:W-:Y:S01]  /*3b60*/  @!P0 SHF.L.U32 R33, R25, 0x10, RZ ;  /* 0x0000001019218819 */ /* 0x000fe200000006ff */
[----:B------:R-:W-:Y:S01]  /*3b70*/  @!P0 FMUL R2, R23, R20 ;  /* 0x0000001417028220 */ /* 0x000fe20000400000 */
[----:B------:R-:W-:Y:S01]  /*3b80*/  @!P0 SHF.L.U32 R34, R27, 0x10, RZ ;  /* 0x000000101b228819 */ /* 0x000fe200000006ff */
[C---:B------:R-:W-:Y:S01]  /*3b90*/  @!P0 FMUL R42, R21.reuse, R36 ;  /* 0x00000024152a8220 */ /* 0x040fe20000400000 */
[----:B------:R-:W-:Y:S01]  /*3ba0*/  @!P0 F2FP.BF16.F32.PACK_AB R43, R0, R43 ;  /* 0x0000002b002b823e */ /* 0x000fe200000010ff */
[-C--:B------:R-:W-:Y:S01]  /*3bb0*/  @!P0 FMUL R3, R21, R18.reuse ;  /* 0x0000001215038220 */ /* 0x080fe20000400000 */
[C---:B------:R-:W-:Y:S01]  /*3bc0*/  @!P0 FMUL R47, R22.reuse, R39 ;  /* 0x00000027162f8220 */ /* 0x040fe20000400000 */
[----:B------:R-:W-:Y:S01]  /*3bd0*/  @!P0 FMUL R4, R22, R19 ;  /* 0x0000001316048220 */ /* 0x000fe20000400000 */
[----:B------:R-:W-:Y:S01]  /*3be0*/  @!P0 FFMA R2, R35, R33, R2 ;  /* 0x0000002123028223 */ /* 0x000fe20000000002 */
[----:B------:R-:W-:Y:S01]  /*3bf0*/  @!P0 FFMA R42, R37, R18, -R42 ;  /* 0x00000012252a8223 */ /* 0x000fe2000000082a */
[----:B------:R-:W-:Y:S01]  /*3c00*/  @!P0 FFMA R3, R36, R37, R3 ;  /* 0x0000002524038223 */ /* 0x000fe20000000003 */
[----:B------:R-:W-:Y:S01]  /*3c10*/  @!P0 FFMA R45, R33, R20, -R45 ;  /* 0x00000014212d8223 */ /* 0x000fe2000000082d */
[----:B------:R-:W-:Y:S01]  /*3c20*/  @!P0 FFMA R47, R34, R19, -R47 ;  /* 0x00000013222f8223 */ /* 0x000fe2000000082f */
        /* <DEDUP_REMOVED lines=8> */
[C---:B------:R-:W-:Y:S03]  /*3cb0*/  LEA R44, P0, R200.reuse, R122, 0x1 ;  /* 0x0000007ac82c7211 */ /* 0x040fe600078008ff */
[----:B------:R1:W-:Y:S01]  /*3cc0*/  ST.E.128 desc[UR4][R48.64], R24 ;  /* 0x0000001830007985 */ /* 0x0003e2000c101d04 */
[----:B------:R-:W-:Y:S02]  /*3cd0*/  LEA.HI.X R45, R200, R123, R201, 0x1, P0 ;  /* 0x0000007bc82d7211 */ /* 0x000fe400000f0cc9 */
[C---:B------:R-:W-:Y:S04]  /*3ce0*/  LEA R46, P0, R89.reuse, R128, 0x1 ;  /* 0x00000080592e7211 */ /* 0x040fe800078008ff */
[----:B------:R-:W-:Y:S01]  /*3cf0*/  LEA.HI.X R47, R89, R129, R88, 0x1, P0 ;  /* 0x00000081592f7211 */ /* 0x000fe200000f0c58 */
[----:B------:R-:W2:Y:S01]  /*3d00*/  LD.E.128 R20, desc[UR4][R44.64] ;  /* 0x000000042c147980 */ /* 0x000ea2000c101d00 */
[----:B------:R-:W-:Y:S11]  /*3d10*/  ISETP.GE.AND P0, PT, R12, R15, PT ;  /* 0x0000000f0c00720c */ /* 0x000ff60003f06270 */
[----:B------:R-:W-:Y:S02]  /*3d20*/  @!UPT UIADD3 URZ, URZ, URZ, URZ ;  /* 0x0000003f3f3ff290 */ /* 0x000fe4000fffe03f */
[----:B------:R-:W3:Y:S06]  /*3d30*/  @!P0 LD.E.64 R18, desc[UR4][R28.64+0x40] ;  /* 0x000040041c128980 */ /* 0x000eec000c101b00 */
[----:B------:R-:W4:Y:S01]  /*3d40*/  @!P0 LD.E.64 R38, desc[UR4][R40.64+0x40] ;  /* 0x0000400428268980 */ /* 0x000f22000c101b00 */
[C---:B--2---:R-:W-:Y:S01]  /*3d50*/  @!P0 LOP3.LUT R32, R20.reuse, 0xffff0000, RZ, 0xc0, !PT ;  /* 0xffff000014208812 */ /* 0x044fe200078ec0ff */
[----:B------:R-:W-:Y:S01]  /*3d60*/  @!P0 IMAD.U32 R36, R20, 0x10000, RZ ;  /* 0x0001000014248824 */ /* 0x000fe200078e00ff */
[----:B-1----:R-:W-:Y:S01]  /*3d70*/  @!P0 LOP3.LUT R25, R21, 0xffff0000, RZ, 0xc0, !PT ;  /* 0xffff000015198812 */ /* 0x002fe200078ec0ff */
[C---:B------:R-:W-:Y:S01]  /*3d80*/  @!P0 IMAD.U32 R37, R22.reuse, 0x10000, RZ ;  /* 0x0001000016258824 */ /* 0x040fe200078e00ff */
[----:B------:R-:W-:Y:S02]  /*3d90*/  @!P0 LOP3.LUT R27, R22, 0xffff0000, RZ, 0xc0, !PT ;  /* 0xffff0000161b8812 */ /* 0x000fe400078ec0ff */
[----:B------:R-:W-:Y:S02]  /*3da0*/  @!P0 LOP3.LUT R24, R23, 0xffff0000, RZ, 0xc0, !PT ;  /* 0xffff000017188812 */ /* 0x000fe400078ec0ff */
[----:B------:R-:W-:Y:S02]  /*3db0*/  @!P0 SHF.L.U32 R35, R21, 0x10, RZ ;  /* 0x0000001015238819 */ /* 0x000fe400000006ff */
[C---:B---3--:R-:W-:Y:S01]  /*3dc0*/  @!P0 LOP3.LUT R30, R18.reuse, 0xffff0000, RZ, 0xc0, !PT ;  /* 0xffff0000121e8812 */ /* 0x048fe200078ec0ff */
[----:B------:R-:W-:Y:S01]  /*3dd0*/  @!P0 IMAD.U32 R31, R18, 0x10000, RZ ;  /* 0x00010000121f8824 */ /* 0x000fe200078e00ff */
[C---:B------:R-:W-:Y:S02]  /*3de0*/  @!P0 SHF.L.U32 R18, R19.reuse, 0x10, RZ ;  /* 0x0000001013128819 */ /* 0x040fe400000006ff */
[----:B------:R-:W-:Y:S01]  /*3df0*/  @!P0 LOP3.LUT R19, R19, 0xffff0000, RZ, 0xc0, !PT ;  /* 0xffff000013138812 */ /* 0x000fe200078ec0ff */
[----:B------:R-:W-:Y:S01]  /*3e00*/  @!P0 FMUL R5, R32, R31 ;  /* 0x0000001f20058220 */ /* 0x000fe20000400000 */
[C---:B----4-:R-:W-:Y:S01]  /*3e10*/  @!P0 LOP3.LUT R33, R38.reuse, 0xffff0000, RZ, 0xc0, !PT ;  /* 0xffff000026218812 */ /* 0x050fe200078ec0ff */
[----:B------:R-:W-:Y:S01]  /*3e20*/  @!P0 IMAD.U32 R34, R38, 0x10000, RZ ;  /* 0x0001000026228824 */ /* 0x000fe200078e00ff */
[----:B------:R-:W-:Y:S01]  /*3e30*/  @!P0 SHF.L.U32 R38, R39, 0x10, RZ ;  /* 0x0000001027268819 */ /* 0x000fe200000006ff */
[----:B------:R-:W-:Y:S01]  /*3e40*/  @!P0 FMUL R6, R25, R30 ;  /* 0x0000001e19068220 */ /* 0x000fe20000400000 */
[----:B------:R-:W-:Y:S01]  /*3e50*/  @!P0 LOP3.LUT R39, R39, 0xffff0000, RZ, 0xc0, !PT ;  /* 0xffff000027278812 */ /* 0x000fe200078ec0ff */
[----:B------:R-:W-:Y:S01]  /*3e60*/  @!P0 FMUL R42, R32, R34 ;  /* 0x00000022202a8220 */ /* 0x000fe20000400000 */
[----:B------:R-:W-:Y:S01]  /*3e70*/  @!P0 FFMA R5, R34, R36, R5 ;  /* 0x0000002422058223 */ /* 0x000fe20000000005 */
[----:B------:R-:W-:Y:S01]  /*3e80*/  @!P0 SHF.L.U32 R34, R23, 0x10, RZ ;  /* 0x0000001017228819 */ /* 0x000fe200000006ff */
[----:B------:R-:W-:Y:S01]  /*3e90*/  @!P0 FFMA R6, R33, R35, R6 ;  /* 0x0000002321068223 */ /* 0x000fe20000000006 */
[C---:B------:R-:W-:Y:S01]  /*3ea0*/  @!P0 FMUL R44, R27.reuse, R38 ;  /* 0x000000261b2c8220 */ /* 0x040fe20000400000 */
[-C--:B------:R-:W-:Y:S01]  /*3eb0*/  @!P0 FMUL R7, R27, R18.reuse ;  /* 0x000000121b078220 */ /* 0x080fe20000400000 */
[----:B------:R-:W-:Y:S01]  /*3ec0*/  @!P0 FMUL R43, R25, R33 ;  /* 0x00000021192b8220 */ /* 0x000fe20000400000 */
[C---:B------:R-:W-:Y:S01]  /*3ed0*/  @!P0 FMUL R45, R24.reuse, R39 ;  /* 0x00000027182d8220 */ /* 0x040fe20000400000 */
[----:B------:R-:W-:Y:S01]  /*3ee0*/  @!P0 FMUL R8, R24, R19 ;  /* 0x0000001318088220 */ /* 0x000fe20000400000 */
[----:B------:R-:W-:Y:S01]  /*3ef0*/  @!P0 FFMA R42, R36, R31, -R42 ;  /* 0x0000001f242a8223 */ /* 0x000fe2000000082a */
[----:B------:R-:W-:Y:S01]  /*3f00*/  @!P0 FFMA R44, R37, R18, -R44 ;  /* 0x00000012252c8223 */ /* 0x000fe2000000082c */
[----:B------:R-:W-:Y:S01]  /*3f10*/  @!P0 FFMA R7, R38, R37, R7 ;  /* 0x0000002526078223 */ /* 0x000fe20000000007 */
[----:B------:R-:W-:Y:S01]  /*3f20*/  @!P0 FFMA R43, R35, R30, -R43 ;  /* 0x0000001e232b8223 */ /* 0x000fe2000000082b */
[----:B------:R-:W-:Y:S01]  /*3f30*/  @!P0 FFMA R45, R34, R19, -R45 ;  /* 0x00000013222d8223 */ /* 0x000fe2000000082d */
[----:B------:R-:W-:Y:S01]  /*3f40*/  @!P0 F2FP.BF16.F32.PACK_AB R42, R5, R42 ;  /* 0x0000002a052a823e */ /* 0x000fe200000010ff */
[----:B------:R-:W-:Y:S01]  /*3f50*/  @!P0 FFMA R8, R39, R34, R8 ;  /* 0x0000002227088223 */ /* 0x000fe20000000008 */
[----:B------:R-:W-:Y:S02]  /*3f60*/  @!P0 F2FP.BF16.F32.PACK_AB R44, R7, R44 ;  /* 0x0000002c072c823e */ /* 0x000fe400000010ff */
[----:B------:R-:W-:Y:S01]  /*3f70*/  @!P0 F2FP.BF16.F32.PACK_AB R43, R6, R43 ;  /* 0x0000002b062b823e */ /* 0x000fe200000010ff */
[----:B------:R-:W-:Y:S01]  /*3f80*/  @!P0 IMAD.MOV.U32 R20, RZ, RZ, R42 ;  /* 0x000000ffff148224 */ /* 0x000fe200078e002a */
[----:B------:R-:W-:Y:S01]  /*3f90*/  @!P0 F2FP.BF16.F32.PACK_AB R45, R8, R45 ;  /* 0x0000002d082d823e */ /* 0x000fe200000010ff */
[----:B------:R-:W-:Y:S01]  /*3fa0*/  @!P0 IMAD.MOV.U32 R22, RZ, RZ, R44 ;  /* 0x000000ffff168224 */ /* 0x000fe200078e002c */
[----:B------:R-:W-:Y:S02]  /*3fb0*/  @!P0 MOV R21, R43 ;  /* 0x0000002b00158202 */ /* 0x000fe40000000f00 */
[----:B------:R-:W-:Y:S05]  /*3fc0*/  @!P0 MOV R23, R45 ;  /* 0x0000002d00178202 */ /* 0x000fea0000000f00 */
[----:B------:R2:W-:Y:S02]  /*3fd0*/  ST.E.128 desc[UR4][R46.64], R20 ;  /* 0x000000142e007985 */ /* 0x0005e4000c101d04 */
.L_x_2845:
[----:B------:R-:W-:Y:S05]  /*3fe0*/  BSYNC B0 ;  /* 0x0000000000007941 */ /* 0x000fea0003800000 */
.L_x_2844:
[----:B------:R-:W-:Y:S04]  /*3ff0*/  BSSY B0, `(.L_x_2846) ;  /* 0x000006a000007945 */ /* 0x000fe80003800000 */
[----:B------:R-:W-:Y:S05]  /*4000*/  @!P1 BRA `(.L_x_2847) ;  /* 0x0000000400a09947 */ /* 0x000fea0003800000 */
[C---:B------:R-:W-:Y:S01]  /*4010*/  LEA R44, P1, R102.reuse, R122, 0x1 ;  /* 0x0000007a662c7211 */ /* 0x040fe200078208ff */
[C---:B------:R-:W-:Y:S01]  /*4020*/  IMAD.SHL.U32 R43, R161.reuse, 0x2, RZ ;  /* 0x00000002a12b7824 */ /* 0x040fe200078e00ff */
[----:B------:R-:W-:Y:S02]  /*4030*/  SHF.L.U64.HI R42, R161, 0x1, R146 ;  /* 0x00000001a12a7819 */ /* 0x000fe40000010292 */
[----:B------:R-:W-:Y:S02]  /*4040*/  LEA.HI.X R45, R102, R123, R99, 0x1, P1 ;  /* 0x0000007b662d7211 */ /* 0x000fe400008f0c63 */
[C---:B------:R-:W-:Y:S02]  /*4050*/  IADD3 R28, P1, R43.reuse, R10, RZ ;  /* 0x0000000a2b1c7210 */ /* 0x040fe40007f3e0ff */
[----:B------:R-:W-:Y:S01]  /*4060*/  ISETP.GE.AND P0, PT, R16, R15, PT ;  /* 0x0000000f1000720c */ /* 0x000fe20003f06270 */
[----:B------:R-:W3:Y:S02]  /*4070*/  LD.E.128 R24, desc[UR4][R44.64] ;  /* 0x000000042c187980 */ /* 0x000ee4000c101d00 */
[C---:B------:R-:W-:Y:S01]  /*4080*/  IMAD.X R29, R42.reuse, 0x1, R9, P1 ;  /* 0x000000012a1d7824 */ /* 0x040fe200008e0609 */
[----:B------:R-:W-:Y:S04]  /*4090*/  IADD3 R40, P1, R43, R52, RZ ;  /* 0x000000342b287210 */ /* 0x000fe80007f3e0ff */
[----:B------:R-:W-:Y:S02]  /*40a0*/  IADD3.X R41, R42, R51, RZ, P1, !PT ;  /* 0x000000332a297210 */ /* 0x000fe40000ffe4ff */
[----:B------:R-:W-:Y:S03]  /*40b0*/  ISETP.GE.AND P1, PT, R12, R15, PT ;  /* 0x0000000f0c00720c */ /* 0x000fe60003f26270 */
[----:B------:R-:W4:Y:S06]  /*40c0*/  @!P0 LD.E.64 R38, desc[UR4][R40.64] ;  /* 0x0000000428268980 */ /* 0x000f2c000c101b00 */
[----:B------:R-:W5:Y:S01]  /*40d0*/  @!P0 LD.E.64 R18, desc[UR4][R28.64] ;  /* 0x000000041c128980 */ /* 0x000f62000c101b00 */
[C---:B-123--:R-:W-:Y:S01]  /*40e0*/  @!P0 LOP3.LUT R22, R24.reuse, 0xffff0000, RZ, 0xc0, !PT ;  /* 0xffff000018168812 */ /* 0x04efe200078ec0ff */
[----:B------:R-:W-:Y:S01]  /*40f0*/  @!P0 IMAD.U32 R34, R24, 0x10000, RZ ;  /* 0x0001000018228824 */ /* 0x000fe200078e00ff */
[----:B------:R-:W-:Y:S01]  /*4100*/  @!P0 LOP3.LUT R23, R25, 0xffff0000, RZ, 0xc0, !PT ;  /* 0xffff000019178812 */ /* 0x000fe200078ec0ff */
[----:B------:R-:W-:Y:S01]  /*4110*/  @!P0 IMAD.U32 R37, R26, 0x10000, RZ ;  /* 0x000100001a258824 */ /* 0x000fe200078e00ff */
[C---:B----4-:R-:W-:Y:S01]  /*4120*/  @!P0 SHF.L.U32 R33, R38.reuse, 0x10, RZ ;  /* 0x0000001026218819 */ /* 0x050fe200000006ff */
[C---:B------:R-:W-:Y:S01]  /*4130*/  @!P0 IMAD.U32 R36, R39.reuse, 0x10000, RZ ;  /* 0x0001000027248824 */ /* 0x040fe200078e00ff */
[----:B------:R-:W-:Y:S02]  /*4140*/  @!P0 LOP3.LUT R35, R38, 0xffff0000, RZ, 0xc0, !PT ;  /* 0xffff000026238812 */ /* 0x000fe400078ec0ff */
[----:B------:R-:W-:Y:S01]  /*4150*/  @!P0 LOP3.LUT R39, R39, 0xffff0000, RZ, 0xc0, !PT ;  /* 0xffff000027278812 */ /* 0x000fe200078ec0ff */
[----:B------:R-:W-:Y:S01]  /*4160*/  @!P0 FMUL R43, R22, R33 ;  /* 0x00000021162b8220 */ /* 0x000fe20000400000 */
[C---:B-----5:R-:W-:Y:S01]  /*4170*/  @!P0 LOP3.LUT R20, R18.reuse, 0xffff0000, RZ, 0xc0, !PT ;  /* 0xffff000012148812 */ /* 0x060fe200078ec0ff */
        /* <DEDUP_REMOVED lines=30> */
[C---:B------:R-:W-:Y:S04]  /*4360*/  LEA R48, P0, R90.reuse, R128, 0x1 ;  /* 0x000000805a307211 */ /* 0x040fe800078008ff */
[----:B------:R-:W-:Y:S02]  /*4370*/  LEA.HI.X R49, R90, R129, R91, 0x1, P0 ;  /* 0x000000815a317211 */ /* 0x000fe400000f0c5b */
[C---:B------:R-:W-:Y:S03]  /*4380*/  LEA R44, P0, R198.reuse, R122, 0x1 ;  /* 0x0000007ac62c7211 */ /* 0x040fe600078008ff */
[----:B------:R1:W-:Y:S01]  /*4390*/  ST.E.128 desc[UR4][R48.64], R24 ;  /* 0x0000001830007985 */ /* 0x0003e2000c101d04 */
[----:B------:R-:W-:Y:S02]  /*43a0*/  LEA.HI.X R45, R198, R123, R199, 0x1, P0 ;  /* 0x0000007bc62d7211 */ /* 0x000fe400000f0cc7 */
[C---:B------:R-:W-:Y:S04]  /*43b0*/  LEA R46, P0, R85.reuse, R128, 0x1 ;  /* 0x00000080552e7211 */ /* 0x040fe800078008ff */
[----:B------:R-:W-:Y:S01]  /*43c0*/  LEA.HI.X R47, R85, R129, R84, 0x1, P0 ;  /* 0x00000081552f7211 */ /* 0x000fe200000f0c54 */
[----:B------:R-:W2:Y:S08]  /*43d0*/  LD.E.128 R20, desc[UR4][R44.64] ;  /* 0x000000042c147980 */ /* 0x000eb0000c101d00 */
        /* <DEDUP_REMOVED lines=8> */
[C---:B---3--:R-:W-:Y:S01]  /*4460*/  @!P1 LOP3.LUT R30, R18.reuse, 0xffff0000, RZ, 0xc0, !PT ;  /* 0xffff0000121e9812 */ /* 0x048fe200078ec0ff */
[----:B------:R-:W-:Y:S01]  /*4470*/  @!P1 IMAD.U32 R31, R18, 0x10000, RZ ;  /* 0x00010000121f9824 */ /* 0x000fe200078e00ff */
[C---:B------:R-:W-:Y:S02]  /*4480*/  @!P1 SHF.L.U32 R18, R19.reuse, 0x10, RZ ;  /* 0x0000001013129819 */ /* 0x040fe400000006ff */
[----:B------:R-:W-:Y:S01]  /*4490*/  @!P1 LOP3.LUT R19, R19, 0xffff0000, RZ, 0xc0, !PT ;  /* 0xffff000013139812 */ /* 0x000fe200078ec0ff */
[-C--:B------:R-:W-:Y:S01]  /*44a0*/  @!P1 FMUL R5, R32, R31.reuse ;  /* 0x0000001f20059220 */ /* 0x080fe20000400000 */
[C---:B----4-:R-:W-:Y:S01]  /*44b0*/  @!P1 LOP3.LUT R33, R38.reuse, 0xffff0000, RZ, 0xc0, !PT ;  /* 0xffff000026219812 */ /* 0x050fe200078ec0ff */
[----:B------:R-:W-:Y:S01]  /*44c0*/  @!P1 IMAD.U32 R34, R38, 0x10000, RZ ;  /* 0x0001000026229824 */ /* 0x000fe200078e00ff */
[----:B------:R-:W-:Y:S01]  /*44d0*/  @!P1 SHF.L.U32 R38, R39, 0x10, RZ ;  /* 0x0000001027269819 */ /* 0x000fe200000006ff */
[----:B------:R-:W-:Y:S01]  /*44e0*/  @!P1 FMUL R6, R25, R30 ;  /* 0x0000001e19069220 */ /* 0x000fe20000400000 */
[----:B------:R-:W-:Y:S01]  /*44f0*/  @!P1 LOP3.LUT R39, R39, 0xffff0000, RZ, 0xc0, !PT ;  /* 0xffff000027279812 */ /* 0x000fe200078ec0ff */
[----:B------:R-:W-:Y:S01]  /*4500*/  @!P1 FMUL R42, R32, R34 ;  /* 0x00000022202a9220 */ /* 0x000fe20000400000 */
[----:B------:R-:W-:Y:S01]  /*4510*/  @!P1 SHF.L.U32 R35, R21, 0x10, RZ ;  /* 0x0000001015239819 */ /* 0x000fe200000006ff */
[----:B------:R-:W-:Y:S01]  /*4520*/  @!P1 FFMA R5, R34, R36, R5 ;  /* 0x0000002422059223 */ /* 0x000fe20000000005 */
[----:B------:R-:W-:Y:S01]  /*4530*/  @!P1 SHF.L.U32 R34, R23, 0x10, RZ ;  /* 0x0000001017229819 */ /* 0x000fe200000006ff */
[----:B------:R-:W-:Y:S01]  /*4540*/  @!P1 FFMA R42, R36, R31, -R42 ;  /* 0x0000001f242a9223 */ /* 0x000fe2000000082a */
[C---:B------:R-:W-:Y:S01]  /*4550*/  @!P1 FMUL R44, R27.reuse, R38 ;  /* 0x000000261b2c9220 */ /* 0x040fe20000400000 */
[----:B------:R-:W-:Y:S01]  /*4560*/  @!P1 FMUL R7, R27, R18 ;  /* 0x000000121b079220 */ /* 0x000fe20000400000 */
[----:B------:R-:W-:Y:S01]  /*4570*/  @!P1 FMUL R43, R25, R33 ;  /* 0x00000021192b9220 */ /* 0x000fe20000400000 */
[C---:B------:R-:W-:Y:S01]  /*4580*/  @!P1 FMUL R45, R24.reuse, R39 ;  /* 0x00000027182d9220 */ /* 0x040fe20000400000 */
[----:B------:R-:W-:Y:S01]  /*4590*/  @!P1 F2FP.BF16.F32.PACK_AB R42, R5, R42 ;  /* 0x0000002a052a923e */ /* 0x000fe200000010ff */
        /* <DEDUP_REMOVED lines=14> */
[----:B------:R3:W-:Y:S02]  /*4680*/  ST.E.128 desc[UR4][R46.64], R20 ;  /* 0x000000142e007985 */ /* 0x0007e4000c101d04 */
.L_x_2847:
[----:B------:R-:W-:Y:S05]  /*4690*/  BSYNC B0 ;  /* 0x0000000000007941 */ /* 0x000fea0003800000 */
.L_x_2846:
[----:B------:R-:W-:Y:S04]  /*46a0*/  BSSY B0, `(.L_x_2848) ;  /* 0x000006d000007945 */ /* 0x000fe80003800000 */
[----:B------:R-:W-:Y:S05]  /*46b0*/  @!P6 BRA `(.L_x_2849) ;  /* 0x0000000400ace947 */ /* 0x000fea0003800000 */
[C---:B------:R-:W-:Y:S01]  /*46c0*/  SHF.L.U32 R43, R159.reuse, 0x1, RZ ;  /* 0x000000019f2b7819 */ /* 0x040fe200000006ff */
[----:B------:R-:W-:Y:S01]  /*46d0*/  IMAD.WIDE.U32 R48, R54, 0x60, R128 ;  /* 0x0000006036307825 */ /* 0x000fe200078e0080 */
[-C--:B------:R-:W-:Y:S02]  /*46e0*/  ISETP.GE.AND P0, PT, R16, R15.reuse, PT ;  /* 0x0000000f1000720c */ /* 0x080fe40003f06270 */
[----:B------:R-:W-:Y:S01]  /*46f0*/  SHF.L.U64.HI R44, R159, 0x1, R144 ;  /* 0x000000019f2c7819 */ /* 0x000fe20000010290 */
[----:B------:R-:W-:Y:S01]  /*4700*/  IMAD R42, R205, 0x60, RZ ;  /* 0x00000060cd2a7824 */ /* 0x000fe200078e02ff */
[C---:B------:R-:W-:Y:S01]  /*4710*/  IADD3 R28, P6, R43.reuse, R10, RZ ;  /* 0x0000000a2b1c7210 */ /* 0x040fe20007fde0ff */
[----:B--23--:R-:W-:Y:S01]  /*4720*/  IMAD.WIDE.U32 R46, R204, 0x60, R122 ;  /* 0x00000060cc2e7825 */ /* 0x00cfe200078e007a */
[----:B------:R-:W-:Y:S03]  /*4730*/  IADD3 R40, P1, R43, R52, RZ ;  /* 0x000000342b287210 */ /* 0x000fe60007f3e0ff */
[C---:B------:R-:W-:Y:S01]  /*4740*/  IMAD.X R29, R44.reuse, 0x1, R9, P6 ;  /* 0x000000012c1d7824 */ /* 0x040fe200030e0609 */
[----:B------:R-:W-:Y:S01]  /*4750*/  IADD3 R45, R47, R42, RZ ;  /* 0x0000002a2f2d7210 */ /* 0x000fe20007ffe0ff */
[----:B------:R-:W-:Y:S01]  /*4760*/  IMAD.X R41, R44, 0x1, R51, P1 ;  /* 0x000000012c297824 */ /* 0x000fe200008e0633 */
[----:B------:R-:W-:Y:S02]  /*4770*/  MOV R44, R46 ;  /* 0x0000002e002c7202 */ /* 0x000fe40000000f00 */
[----:B------:R-:W-:Y:S01]  /*4780*/  ISETP.GE.AND P1, PT, R12, R15, PT ;  /* 0x0000000f0c00720c */ /* 0x000fe20003f26270 */
[----:B------:R-:W2:Y:S06]  /*4790*/  @!P0 LD.E.64 R18, desc[UR4][R28.64] ;  /* 0x000000041c128980 */ /* 0x000eac000c101b00 */
[----:B------:R3:W4:Y:S08]  /*47a0*/  LD.E.128 R24, desc[UR4][R44.64] ;  /* 0x000000042c187980 */ /* 0x000730000c101d00 */
[----:B------:R-:W5:Y:S01]  /*47b0*/  @!P0 LD.E.64 R38, desc[UR4][R40.64] ;  /* 0x0000000428268980 */ /* 0x000f62000c101b00 */
[----:B---3--:R-:W-:Y:S04]  /*47c0*/  IMAD R44, R55, 0x60, RZ ;  /* 0x00000060372c7824 */ /* 0x008fe800078e02ff */
[----:B------:R-:W-:Y:S01]  /*47d0*/  IMAD.IADD R49, R49, 0x1, R44 ;  /* 0x0000000131317824 */ /* 0x000fe200078e022c */
[----:B------:R-:W-:Y:S02]  /*47e0*/  LEA R44, P6, R196, R122, 0x1 ;  /* 0x0000007ac42c7211 */ /* 0x000fe400078c08ff */
[C---:B-12---:R-:W-:Y:S01]  /*47f0*/  @!P0 LOP3.LUT R20, R18.reuse, 0xffff0000, RZ, 0xc0, !PT ;  /* 0xffff000012148812 */ /* 0x046fe200078ec0ff */
[----:B------:R-:W-:Y:S01]  /*4800*/  @!P0 IMAD.U32 R21, R18, 0x10000, RZ ;  /* 0x0001000012158824 */ /* 0x000fe200078e00ff */
[C---:B------:R-:W-:Y:S02]  /*4810*/  @!P0 SHF.L.U32 R18, R19.reuse, 0x10, RZ ;  /* 0x0000001013128819 */ /* 0x040fe400000006ff */
[----:B------:R-:W-:Y:S02]  /*4820*/  @!P0 LOP3.LUT R19, R19, 0xffff0000, RZ, 0xc0, !PT ;  /* 0xffff000013138812 */ /* 0x000fe400078ec0ff */
[C---:B----4-:R-:W-:Y:S01]  /*4830*/  @!P0 LOP3.LUT R22, R24.reuse, 0xffff0000, RZ, 0xc0, !PT ;  /* 0xffff000018168812 */ /* 0x050fe200078ec0ff */
[----:B------:R-:W-:Y:S01]  /*4840*/  @!P0 IMAD.U32 R34, R24, 0x10000, RZ ;  /* 0x0001000018228824 */ /* 0x000fe200078e00ff */
[----:B------:R-:W-:Y:S01]  /*4850*/  @!P0 LOP3.LUT R23, R25, 0xffff0000, RZ, 0xc0, !PT ;  /* 0xffff000019178812 */ /* 0x000fe200078ec0ff */
[----:B------:R-:W-:Y:S02]  /*4860*/  @!P0 IMAD.U32 R37, R26, 0x10000, RZ ;  /* 0x000100001a258824 */ /* 0x000fe400078e00ff */
[----:B------:R-:W-:Y:S02]  /*4870*/  @!P0 FMUL R0, R22, R21 ;  /* 0x0000001516008220 */ /* 0x000fe40000400000 */
[----:B------:R-:W-:Y:S01]  /*4880*/  @!P0 FMUL R2, R23, R20 ;  /* 0x0000001417028220 */ /* 0x000fe20000400000 */
[C---:B-----5:R-:W-:Y:S01]  /*4890*/  @!P0 SHF.L.U32 R36, R39.reuse, 0x10, RZ ;  /* 0x0000001027248819 */ /* 0x060fe200000006ff */
[C---:B------:R-:W-:Y:S01]  /*48a0*/  @!P0 IMAD.U32 R33, R38.reuse, 0x10000, RZ ;  /* 0x0001000026218824 */ /* 0x040fe200078e00ff */
[----:B------:R-:W-:Y:S02]  /*48b0*/  @!P0 LOP3.LUT R35, R38, 0xffff0000, RZ, 0xc0, !PT ;  /* 0xffff000026238812 */ /* 0x000fe400078ec0ff */
[----:B------:R-:W-:Y:S01]  /*48c0*/  @!P0 LOP3.LUT R39, R39, 0xffff0000, RZ, 0xc0, !PT ;  /* 0xffff000027278812 */ /* 0x000fe200078ec0ff */
[----:B------:R-:W-:Y:S01]  /*48d0*/  @!P0 FMUL R43, R22, R33 ;  /* 0x00000021162b8220 */ /* 0x000fe20000400000 */
[----:B------:R-:W-:Y:S01]  /*48e0*/  @!P0 LOP3.LUT R22, R27, 0xffff0000, RZ, 0xc0, !PT ;  /* 0xffff00001b168812 */ /* 0x000fe200078ec0ff */
[----:B------:R-:W-:Y:S01]  /*48f0*/  @!P0 FFMA R0, R33, R34, R0 ;  /* 0x0000002221008223 */ /* 0x000fe20000000000 */
[----:B------:R-:W-:Y:S01]  /*4900*/  @!P0 SHF.L.U32 R33, R25, 0x10, RZ ;  /* 0x0000001019218819 */ /* 0x000fe200000006ff */
[----:B------:R-:W-:Y:S01]  /*4910*/  @!P0 FFMA R43, R34, R21, -R43 ;  /* 0x00000015222b8223 */ /* 0x000fe2000000082b */
[----:B------:R-:W-:Y:S01]  /*4920*/  @!P0 LOP3.LUT R21, R26, 0xffff0000, RZ, 0xc0, !PT ;  /* 0xffff00001a158812 */ /* 0x000fe200078ec0ff */
[----:B------:R-:W-:Y:S01]  /*4930*/  @!P0 FMUL R45, R23, R35 ;  /* 0x00000023172d8220 */ /* 0x000fe20000400000 */
[----:B------:R-:W-:Y:S01]  /*4940*/  @!P0 SHF.L.U32 R34, R27, 0x10, RZ ;  /* 0x000000101b228819 */ /* 0x000fe200000006ff */
[----:B------:R-:W-:Y:S01]  /*4950*/  @!P0 FMUL R47, R22, R39 ;  /* 0x00000027162f8220 */ /* 0x000fe20000400000 */
[----:B------:R-:W-:Y:S01]  /*4960*/  @!P0 F2FP.BF16.F32.PACK_AB R43, R0, R43 ;  /* 0x0000002b002b823e */ /* 0x000fe200000010ff */
[C---:B------:R-:W-:Y:S01]  /*4970*/  @!P0 FMUL R3, R21.reuse, R18 ;  /* 0x0000001215038220 */ /* 0x040fe20000400000 */
[----:B------:R-:W-:Y:S01]  /*4980*/  @!P0 FMUL R4, R22, R19 ;  /* 0x0000001316048220 */ /* 0x000fe20000400000 */
[----:B------:R-:W-:Y:S01]  /*4990*/  @!P0 FMUL R42, R21, R36 ;  /* 0x00000024152a8220 */ /* 0x000fe20000400000 */
[----:B------:R-:W-:Y:S01]  /*49a0*/  @!P0 MOV R24, R43 ;  /* 0x0000002b00188202 */ /* 0x000fe20000000f00 */
[----:B------:R-:W-:Y:S01]  /*49b0*/  @!P0 FFMA R2, R35, R33, R2 ;  /* 0x0000002123028223 */ /* 0x000fe20000000002 */
[----:B------:R-:W-:Y:S01]  /*49c0*/  @!P0 FFMA R3, R36, R37, R3 ;  /* 0x0000002524038223 */ /* 0x000fe20000000003 */
[----:B------:R-:W-:Y:S01]  /*49d0*/  @!P0 FFMA R45, R33, R20, -R45 ;  /* 0x00000014212d8223 */ /* 0x000fe2000000082d */
[----:B------:R-:W-:Y:S01]  /*49e0*/  @!P0 FFMA R47, R34, R19, -R47 ;  /* 0x00000013222f8223 */ /* 0x000fe2000000082f */
[----:B------:R-:W-:Y:S01]  /*49f0*/  @!P0 FFMA R4, R39, R34, R4 ;  /* 0x0000002227048223 */ /* 0x000fe20000000004 */
[----:B------:R-:W-:Y:S02]  /*4a00*/  @!P0 FFMA R42, R37, R18, -R42 ;  /* 0x00000012252a8223 */ /* 0x000fe4000000082a */
        /* <DEDUP_REMOVED lines=8> */
[----:B------:R1:W-:Y:S01]  /*4a90*/  ST.E.128 desc[UR4][R48.64], R24 ;  /* 0x0000001830007985 */ /* 0x0003e2000c101d04 */
[----:B------:R-:W-:Y:S07]  /*4aa0*/  LEA.HI.X R47, R83, R129, R82, 0x1, P0 ;  /* 0x00000081532f7211 */ /* 0x000fee00000f0c52 */
[----:B------:R-:W2:Y:S06]  /*4ab0*/  @!P1 LD.E.64 R18, desc[UR4][R28.64+0x40] ;  /* 0x000040041c129980 */ /* 0x000eac000c101b00 */
[----:B------:R-:W3:Y:S08]  /*4ac0*/  LD.E.128 R20, desc[UR4][R44.64] ;  /* 0x000000042c147980 */ /* 0x000ef0000c101d00 */
[----:B------:R-:W4:Y:S01]  /*4ad0*/  @!P1 LD.E.64 R38, desc[UR4][R40.64+0x40] ;  /* 0x0000400428269980 */ /* 0x000f22000c101b00 */
[C---:B--2---:R-:W-:Y:S02]  /*4ae0*/  @!P1 SHF.L.U32 R31, R18.reuse, 0x10, RZ ;  /* 0x00000010121f9819 */ /* 0x044fe400000006ff */
[----:B------:R-:W-:Y:S01]  /*4af0*/  @!P1 LOP3.LUT R30, R18, 0xffff0000, RZ, 0xc0, !PT ;  /* 0xffff0000121e9812 */ /* 0x000fe200078ec0ff */
[C---:B------:R-:W-:Y:S01]  /*4b00*/  @!P1 IMAD.U32 R18, R19.reuse, 0x10000, RZ ;  /* 0x0001000013129824 */ /* 0x040fe200078e00ff */
[----:B------:R-:W-:Y:S02]  /*4b10*/  @!P1 LOP3.LUT R19, R19, 0xffff0000, RZ, 0xc0, !PT ;  /* 0xffff000013139812 */ /* 0x000fe400078ec0ff */
[----:B---3--:R-:W-:Y:S01]  /*4b20*/  @!P1 LOP3.LUT R32, R20, 0xffff0000, RZ, 0xc0, !PT ;  /* 0xffff000014209812 */ /* 0x008fe200078ec0ff */
[----:B------:R-:W-:Y:S01]  /*4b30*/  @!P1 IMAD.U32 R37, R22, 0x10000, RZ ;  /* 0x0001000016259824 */ /* 0x000fe200078e00ff */
[----:B------:R-:W-:Y:S02]  /*4b40*/  @!P1 SHF.L.U32 R36, R20, 0x10, RZ ;  /* 0x0000001014249819 */ /* 0x000fe400000006ff */
[----:B-1----:R-:W-:Y:S01]  /*4b50*/  @!P1 LOP3.LUT R25, R21, 0xffff0000, RZ, 0xc0, !PT ;  /* 0xffff000015199812 */ /* 0x002fe200078ec0ff */
[-C--:B------:R-:W-:Y:S01]  /*4b60*/  @!P1 FMUL R5, R32, R31.reuse ;  /* 0x0000001f20059220 */ /* 0x080fe20000400000 */
[----:B------:R-:W-:Y:S02]  /*4b70*/  @!P1 LOP3.LUT R27, R22, 0xffff0000, RZ, 0xc0, !PT ;  /* 0xffff0000161b9812 */ /* 0x000fe400078ec0ff */
        /* <DEDUP_REMOVED lines=31> */
.L_x_2849:
[----:B------:R-:W-:Y:S05]  /*4d70*/  BSYNC B0 ;  /* 0x0000000000007941 */ /* 0x000fea0003800000 */
.L_x_2848:
[----:B------:R-:W-:Y:S04]  /*4d80*/  BSSY B0, `(.L_x_2850) ;  /* 0x000006a000007945 */ /* 0x000fe80003800000 */
[----:B------:R-:W-:Y:S05]  /*4d90*/  @!P5 BRA `(.L_x_2851) ;  /* 0x0000000400a0d947 */ /* 0x000fea0003800000 */
[----:B------:R-:W-:Y:S01]  /*4da0*/  LEA R44, P1, R104, R122, 0x1 ;  /* 0x0000007a682c7211 */ /* 0x000fe200078208ff */
[C---:B------:R-:W-:Y:S01]  /*4db0*/  IMAD.SHL.U32 R43, R157.reuse, 0x2, RZ ;  /* 0x000000029d2b7824 */ /* 0x040fe200078e00ff */
[----:B------:R-:W-:Y:S02]  /*4dc0*/  ISETP.GE.AND P0, PT, R16, R15, PT ;  /* 0x0000000f1000720c */ /* 0x000fe40003f06270 */
[----:B------:R-:W-:Y:S02]  /*4dd0*/  LEA.HI.X R45, R104, R123, R101, 0x1, P1 ;  /* 0x0000007b682d7211 */ /* 0x000fe400008f0c65 */
[----:B------:R-:W-:Y:S02]  /*4de0*/  SHF.L.U64.HI R42, R157, 0x1, R142 ;  /* 0x000000019d2a7819 */ /* 0x000fe4000001028e */
[C---:B------:R-:W-:Y:S01]  /*4df0*/  IADD3 R40, P1, R43.reuse, R52, RZ ;  /* 0x000000342b287210 */ /* 0x040fe20007f3e0ff */
[----:B------:R-:W5:Y:S01]  /*4e00*/  LD.E.128 R24, desc[UR4][R44.64] ;  /* 0x000000042c187980 */ /* 0x000f62000c101d00 */
[----:B------:R-:W-:Y:S02]  /*4e10*/  IADD3 R28, P5, R43, R10, RZ ;  /* 0x0000000a2b1c7210 */ /* 0x000fe40007fbe0ff */
[----:B------:R-:W-:Y:S02]  /*4e20*/  IADD3.X R41, R42, R51, RZ, P1, !PT ;  /* 0x000000332a297210 */ /* 0x000fe40000ffe4ff */
[----:B------:R-:W-:Y:S01]  /*4e30*/  ISETP.GE.AND P1, PT, R12, R15, PT ;  /* 0x0000000f0c00720c */ /* 0x000fe20003f26270 */
[----:B------:R-:W-:Y:S01]  /*4e40*/  IMAD.X R29, R42, 0x1, R9, P5 ;  /* 0x000000012a1d7824 */ /* 0x000fe200028e0609 */
[----:B------:R-:W-:Y:S01]  /*4e50*/  LEA R48, P5, R194, R122, 0x1 ;  /* 0x0000007ac2307211 */ /* 0x000fe200078a08ff */
[----:B--2---:R-:W2:Y:S01]  /*4e60*/  @!P0 LD.E.64 R38, desc[UR4][R40.64] ;  /* 0x0000000428268980 */ /* 0x004ea2000c101b00 */
[----:B------:R-:W-:Y:S02]  /*4e70*/  LEA R56, P6, R86, R128, 0x1 ;  /* 0x0000008056387211 */ /* 0x000fe400078c08ff */
[----:B------:R-:W-:Y:S02]  /*4e80*/  LEA.HI.X R49, R194, R123, R195, 0x1, P5 ;  /* 0x0000007bc2317211 */ /* 0x000fe400028f0cc3 */
[----:B------:R-:W-:Y:S01]  /*4e90*/  LEA.HI.X R57, R86, R129, R87, 0x1, P6 ;  /* 0x0000008156397211 */ /* 0x000fe200030f0c57 */
[----:B---3--:R-:W3:Y:S01]  /*4ea0*/  @!P0 LD.E.64 R18, desc[UR4][R28.64] ;  /* 0x000000041c128980 */ /* 0x008ee2000c101b00 */
[C---:B-1--45:R-:W-:Y:S01]  /*4eb0*/  @!P0 LOP3.LUT R22, R24.reuse, 0xffff0000, RZ, 0xc0, !PT ;  /* 0xffff000018168812 */ /* 0x072fe200078ec0ff */
[----:B------:R-:W-:Y:S01]  /*4ec0*/  @!P0 IMAD.U32 R34, R24, 0x10000, RZ ;  /* 0x0001000018228824 */ /* 0x000fe200078e00ff */
[----:B------:R-:W-:Y:S01]  /*4ed0*/  @!P0 LOP3.LUT R23, R25, 0xffff0000, RZ, 0xc0, !PT ;  /* 0xffff000019178812 */ /* 0x000fe200078ec0ff */
[----:B------:R-:W-:Y:S01]  /*4ee0*/  @!P0 IMAD.U32 R37, R26, 0x10000, RZ ;  /* 0x000100001a258824 */ /* 0x000fe200078e00ff */
[C---:B--2---:R-:W-:Y:S01]  /*4ef0*/  @!P0 SHF.L.U32 R33, R38.reuse, 0x10, RZ ;  /* 0x0000001026218819 */ /* 0x044fe200000006ff */
[C---:B------:R-:W-:Y:S01]  /*4f00*/  @!P0 IMAD.U32 R36, R39.reuse, 0x10000, RZ ;  /* 0x0001000027248824 */ /* 0x040fe200078e00ff */
[----:B------:R-:W-:Y:S02]  /*4f10*/  @!P0 LOP3.LUT R35, R38, 0xffff0000, RZ, 0xc0, !PT ;  /* 0xffff000026238812 */ /* 0x000fe400078ec0ff */
[----:B------:R-:W-:Y:S01]  /*4f20*/  @!P0 LOP3.LUT R39, R39, 0xffff0000, RZ, 0xc0, !PT ;  /* 0xffff000027278812 */ /* 0x000fe200078ec0ff */
[----:B------:R-:W-:Y:S01]  /*4f30*/  @!P0 FMUL R43, R22, R33 ;  /* 0x00000021162b8220 */ /* 0x000fe20000400000 */
[C---:B---3--:R-:W-:Y:S01]  /*4f40*/  @!P0 LOP3.LUT R20, R18.reuse, 0xffff0000, RZ, 0xc0, !PT ;  /* 0xffff000012148812 */ /* 0x048fe200078ec0ff */
        /* <DEDUP_REMOVED lines=32> */
[----:B------:R-:W-:Y:S07]  /*5150*/  LEA.HI.X R47, R81, R129, R80, 0x1, P0 ;  /* 0x00000081512f7211 */ /* 0x000fee00000f0c50 */
        /* <DEDUP_REMOVED lines=44> */
.L_x_2851:
[----:B------:R-:W-:Y:S05]  /*5420*/  BSYNC B0 ;  /* 0x0000000000007941 */ /* 0x000fea0003800000 */
.L_x_2850:
        /* <DEDUP_REMOVED lines=8> */
[----:B-1234-:R-:W-:Y:S01]  /*54b0*/  IMAD.WIDE.U32 R46, R204, 0xa0, R122 ;  /* 0x000000a0cc2e7825 */ /* 0x01efe200078e007a */
[----:B------:R-:W-:Y:S03]  /*54c0*/  IADD3 R40, P1, R43, R52, RZ ;  /* 0x000000342b287210 */ /* 0x000fe60007f3e0ff */
[C---:B------:R-:W-:Y:S01]  /*54d0*/  IMAD.X R29, R44.reuse, 0x1, R9, P4 ;  /* 0x000000012c1d7824 */ /* 0x040fe200020e0609 */
[----:B------:R-:W-:Y:S01]  /*54e0*/  IADD3 R45, R47, R42, RZ ;  /* 0x0000002a2f2d7210 */ /* 0x000fe20007ffe0ff */
[----:B------:R-:W-:Y:S01]  /*54f0*/  IMAD.X R41, R44, 0x1, R51, P1 ;  /* 0x000000012c297824 */ /* 0x000fe200008e0633 */
[----:B------:R-:W-:Y:S02]  /*5500*/  MOV R44, R46 ;  /* 0x0000002e002c7202 */ /* 0x000fe40000000f00 */
[----:B------:R-:W-:Y:S01]  /*5510*/  ISETP.GE.AND P1, PT, R12, R15, PT ;  /* 0x0000000f0c00720c */ /* 0x000fe20003f26270 */
[----:B------:R-:W2:Y:S06]  /*5520*/  @!P0 LD.E.64 R18, desc[UR4][R28.64] ;  /* 0x000000041c128980 */ /* 0x000eac000c101b00 */
[----:B------:R1:W3:Y:S08]  /*5530*/  LD.E.128 R24, desc[UR4][R44.64] ;  /* 0x000000042c187980 */ /* 0x0002f0000c101d00 */
[----:B------:R-:W4:Y:S01]  /*5540*/  @!P0 LD.E.64 R38, desc[UR4][R40.64] ;  /* 0x0000000428268980 */ /* 0x000f22000c101b00 */
[----:B-1----:R-:W-:Y:S04]  /*5550*/  IMAD R44, R55, 0xa0, RZ ;  /* 0x000000a0372c7824 */ /* 0x002fe800078e02ff */
[----:B------:R-:W-:Y:S01]  /*5560*/  IMAD.IADD R49, R49, 0x1, R44 ;  /* 0x0000000131317824 */ /* 0x000fe200078e022c */
[----:B------:R-:W-:Y:S02]  /*5570*/  LEA R44, P4, R103, R122, 0x1 ;  /* 0x0000007a672c7211 */ /* 0x000fe400078808ff */
[C---:B--2---:R-:W-:Y:S01]  /*5580*/  @!P0 LOP3.LUT R20, R18.reuse, 0xffff0000, RZ, 0xc0, !PT ;  /* 0xffff000012148812 */ /* 0x044fe200078ec0ff */
[----:B------:R-:W-:Y:S01]  /*5590*/  @!P0 IMAD.U32 R21, R18, 0x10000, RZ ;  /* 0x0001000012158824 */ /* 0x000fe200078e00ff */
[C---:B------:R-:W-:Y:S02]  /*55a0*/  @!P0 SHF.L.U32 R18, R19.reuse, 0x10, RZ ;  /* 0x0000001013128819 */ /* 0x040fe400000006ff */
[----:B------:R-:W-:Y:S02]  /*55b0*/  @!P0 LOP3.LUT R19, R19, 0xffff0000, RZ, 0xc0, !PT ;  /* 0xffff000013138812 */ /* 0x000fe400078ec0ff */
[C---:B---3--:R-:W-:Y:S01]  /*55c0*/  @!P0 LOP3.LUT R22, R24.reuse, 0xffff0000, RZ, 0xc0, !PT ;  /* 0xffff000018168812 */ /* 0x048fe200078ec0ff */
[----:B------:R-:W-:Y:S01]  /*55d0*/  @!P0 IMAD.U32 R34, R24, 0x10000, RZ ;  /* 0x0001000018228824 */ /* 0x000fe200078e00ff */
[----:B------:R-:W-:Y:S01]  /*55e0*/  @!P0 LOP3.LUT R23, R25, 0xffff0000, RZ, 0xc0, !PT ;  /* 0xffff000019178812 */ /* 0x000fe200078ec0ff */
[----:B------:R-:W-:Y:S02]  /*55f0*/  @!P0 IMAD.U32 R37, R26, 0x10000, RZ ;  /* 0x000100001a258824 */ /* 0x000fe400078e00ff */
[----:B------:R-:W-:Y:S02]  /*5600*/  @!P0 FMUL R0, R22, R21 ;  /* 0x0000001516008220 */ /* 0x000fe40000400000 */
[----:B------:R-:W-:Y:S01]  /*5610*/  @!P0 FMUL R2, R23, R20 ;  /* 0x0000001417028220 */ /* 0x000fe20000400000 */
[C---:B----4-:R-:W-:Y:S01]  /*5620*/  @!P0 SHF.L.U32 R36, R39.reuse, 0x10, RZ ;  /* 0x0000001027248819 */ /* 0x050fe200000006ff */
        /* <DEDUP_REMOVED lines=77> */
.L_x_2853:
[----:B------:R-:W-:Y:S05]  /*5b00*/  BSYNC B0 ;  /* 0x0000000000007941 */ /* 0x000fea0003800000 */
.L_x_2852:
        /* <DEDUP_REMOVED lines=109> */
.L_x_2855:
[----:B------:R-:W-:Y:S05]  /*61e0*/  BSYNC B0 ;  /* 0x0000000000007941 */ /* 0x000fea0003800000 */
.L_x_2854:
        /* <DEDUP_REMOVED lines=13> */
[----:B------:R-:W-:Y:S01]  /*62c0*/  MOV R42, R46 ;  /* 0x0000002e002a7202 */ /* 0x000fe20000000f00 */
[----:B------:R-:W-:Y:S01]  /*62d0*/  IMAD R44, R55, 0xe0, RZ ;  /* 0x000000e0372c7824 */ /* 0x000fe200078e02ff */
[----:B------:R-:W-:Y:S01]  /*62e0*/  ISETP.GE.AND P1, PT, R12, R15, PT ;  /* 0x0000000f0c00720c */ /* 0x000fe20003f26270 */
[----:B------:R-:W2:Y:S02]  /*62f0*/  @!P0 LD.E.64 R38, desc[UR4][R40.64] ;  /* 0x0000000428268980 */ /* 0x000ea4000c101b00 */
[----:B------:R-:W-:Y:S01]  /*6300*/  IMAD.IADD R49, R49, 0x1, R44 ;  /* 0x0000000131317824 */ /* 0x000fe200078e022c */
[----:B------:R-:W-:Y:S03]  /*6310*/  LEA R44, P2, R110, R122, 0x1 ;  /* 0x0000007a6e2c7211 */ /* 0x000fe600078408ff */
[----:B------:R-:W3:Y:S08]  /*6320*/  LD.E.128 R20, desc[UR4][R42.64] ;  /* 0x000000042a147980 */ /* 0x000ef0000c101d00 */
[----:B------:R-:W4:Y:S01]  /*6330*/  @!P0 LD.E.64 R18, desc[UR4][R28.64] ;  /* 0x000000041c128980 */ /* 0x000f22000c101b00 */
[C---:B--2---:R-:W-:Y:S01]  /*6340*/  @!P0 SHF.L.U32 R32, R39.reuse, 0x10, RZ ;  /* 0x0000001027208819 */ /* 0x044fe200000006ff */
[C---:B------:R-:W-:Y:S01]  /*6350*/  @!P0 IMAD.U32 R33, R38.reuse, 0x10000, RZ ;  /* 0x0001000026218824 */ /* 0x040fe200078e00ff */
[----:B------:R-:W-:Y:S02]  /*6360*/  @!P0 LOP3.LUT R37, R38, 0xffff0000, RZ, 0xc0, !PT ;  /* 0xffff000026258812 */ /* 0x000fe400078ec0ff */
[----:B------:R-:W-:Y:S02]  /*6370*/  @!P0 LOP3.LUT R39, R39, 0xffff0000, RZ, 0xc0, !PT ;  /* 0xffff000027278812 */ /* 0x000fe400078ec0ff */
[C---:B---3--:R-:W-:Y:S01]  /*6380*/  @!P0 LOP3.LUT R25, R20.reuse, 0xffff0000, RZ, 0xc0, !PT ;  /* 0xffff000014198812 */ /* 0x048fe200078ec0ff */
[----:B------:R-:W-:Y:S01]  /*6390*/  @!P0 IMAD.U32 R35, R20, 0x10000, RZ ;  /* 0x0001000014238824 */ /* 0x000fe200078e00ff */
[C---:B------:R-:W-:Y:S01]  /*63a0*/  @!P0 LOP3.LUT R26, R22.reuse, 0xffff0000, RZ, 0xc0, !PT ;  /* 0xffff0000161a8812 */ /* 0x040fe200078ec0ff */
[----:B------:R-:W-:Y:S01]  /*63b0*/  @!P0 IMAD.U32 R34, R22, 0x10000, RZ ;  /* 0x0001000016228824 */ /* 0x000fe200078e00ff */
[----:B------:R-:W-:Y:S01]  /*63c0*/  @!P0 SHF.L.U32 R36, R23, 0x10, RZ ;  /* 0x0000001017248819 */ /* 0x000fe200000006ff */
[----:B------:R-:W-:Y:S02]  /*63d0*/  @!P0 FMUL R43, R25, R33 ;  /* 0x00000021192b8220 */ /* 0x000fe40000400000 */
[----:B------:R-:W-:Y:S01]  /*63e0*/  @!P0 FMUL R42, R26, R32 ;  /* 0x000000201a2a8220 */ /* 0x000fe20000400000 */
[C---:B----4-:R-:W-:Y:S01]  /*63f0*/  @!P0 SHF.L.U32 R15, R19.reuse, 0x10, RZ ;  /* 0x00000010130f8819 */ /* 0x050fe200000006ff */
[C---:B------:R-:W-:Y:S01]  /*6400*/  @!P0 IMAD.U32 R24, R18.reuse, 0x10000, RZ ;  /* 0x0001000012188824 */ /* 0x040fe200078e00ff */
[----:B------:R-:W-:Y:S02]  /*6410*/  @!P0 LOP3.LUT R18, R18, 0xffff0000, RZ, 0xc0, !PT ;  /* 0xffff000012128812 */ /* 0x000fe400078ec0ff */
[----:B------:R-:W-:Y:S01]  /*6420*/  @!P0 LOP3.LUT R19, R19, 0xffff0000, RZ, 0xc0, !PT ;  /* 0xffff000013138812 */ /* 0x000fe200078ec0ff */
[-C--:B------:R-:W-:Y:S01]  /*6430*/  @!P0 FMUL R0, R25, R24.reuse ;  /* 0x0000001819008220 */ /* 0x080fe20000400000 */
[----:B------:R-:W-:Y:S01]  /*6440*/  @!P0 LOP3.LUT R25, R21, 0xffff0000, RZ, 0xc0, !PT ;  /* 0xffff000015198812 */ /* 0x000fe200078ec0ff */
[----:B------:R-:W-:Y:S01]  /*6450*/  @!P0 FFMA R43, R35, R24, -R43 ;  /* 0x00000018232b8223 */ /* 0x000fe2000000082b */
[----:B------:R-:W-:Y:S01]  /*6460*/  @!P0 LOP3.LUT R24, R23, 0xffff0000, RZ, 0xc0, !PT ;  /* 0xffff000017188812 */ /* 0x000fe200078ec0ff */
[----:B------:R-:W-:Y:S01]  /*6470*/  @!P0 FFMA R0, R33, R35, R0 ;  /* 0x0000002321008223 */ /* 0x000fe20000000000 */
[----:B------:R-:W-:Y:S01]  /*6480*/  @!P0 SHF.L.U32 R33, R21, 0x10, RZ ;  /* 0x0000001015218819 */ /* 0x000fe200000006ff */
[C---:B------:R-:W-:Y:S01]  /*6490*/  @!P0 FMUL R2, R25.reuse, R18 ;  /* 0x0000001219028220 */ /* 0x040fe20000400000 */
[----:B------:R-:W-:Y:S01]  /*64a0*/  @!P0 FMUL R3, R26, R15 ;  /* 0x0000000f1a038220 */ /* 0x000fe20000400000 */
[----:B------:R-:W-:Y:S01]  /*64b0*/  @!P0 FMUL R45, R25, R37 ;  /* 0x00000025192d8220 */ /* 0x000fe20000400000 */
[----:B------:R-:W-:Y:S01]  /*64c0*/  @!P0 F2FP.BF16.F32.PACK_AB R43, R0, R43 ;  /* 0x0000002b002b823e */ /* 0x000fe200000010ff */
[C---:B------:R-:W-:Y:S01]  /*64d0*/  @!P0 FMUL R47, R24.reuse, R39 ;  /* 0x00000027182f8220 */ /* 0x040fe20000400000 */
[----:B------:R-:W-:Y:S01]  /*64e0*/  @!P0 FMUL R4, R24, R19 ;  /* 0x0000001318048220 */ /* 0x000fe20000400000 */
[----:B------:R-:W-:Y:S01]  /*64f0*/  @!P0 FFMA R2, R37, R33, R2 ;  /* 0x0000002125028223 */ /* 0x000fe20000000002 */
[----:B------:R-:W-:Y:S01]  /*6500*/  @!P0 MOV R20, R43 ;  /* 0x0000002b00148202 */ /* 0x000fe20000000f00 */
        /* <DEDUP_REMOVED lines=16> */
[----:B------:R-:W3:Y:S06]  /*6610*/  @!P1 LD.E.64 R36, desc[UR4][R40.64+0x40] ;  /* 0x0000400428249980 */ /* 0x000eec000c101b00 */
[----:B------:R-:W4:Y:S01]  /*6620*/  LD.E.128 R24, desc[UR4][R44.64] ;  /* 0x000000042c187980 */ /* 0x000f22000c101d00 */
[C---:B--2---:R-:W-:Y:S01]  /*6630*/  @!P1 SHF.L.U32 R30, R18.reuse, 0x10, RZ ;  /* 0x00000010121e9819 */ /* 0x044fe200000006ff */
[C---:B------:R-:W-:Y:S01]  /*6640*/  @!P1 IMAD.U32 R15, R19.reuse, 0x10000, RZ ;  /* 0x00010000130f9824 */ /* 0x040fe200078e00ff */
[----:B------:R-:W-:Y:S02]  /*6650*/  @!P1 LOP3.LUT R18, R18, 0xffff0000, RZ, 0xc0, !PT ;  /* 0xffff000012129812 */ /* 0x000fe400078ec0ff */
[----:B------:R-:W-:Y:S02]  /*6660*/  @!P1 LOP3.LUT R19, R19, 0xffff0000, RZ, 0xc0, !PT ;  /* 0xffff000013139812 */ /* 0x000fe400078ec0ff */
[C---:B---3--:R-:W-:Y:S01]  /*6670*/  @!P1 SHF.L.U32 R32, R36.reuse, 0x10, RZ ;  /* 0x0000001024209819 */ /* 0x048fe200000006ff */
[C---:B------:R-:W-:Y:S01]  /*6680*/  @!P1 IMAD.U32 R34, R37.reuse, 0x10000, RZ ;  /* 0x0001000025229824 */ /* 0x040fe200078e00ff */
[----:B------:R-:W-:Y:S02]  /*6690*/  @!P1 LOP3.LUT R35, R36, 0xffff0000, RZ, 0xc0, !PT ;  /* 0xffff000024239812 */ /* 0x000fe400078ec0ff */
[----:B------:R-:W-:Y:S02]  /*66a0*/  @!P1 LOP3.LUT R37, R37, 0xffff0000, RZ, 0xc0, !PT ;  /* 0xffff000025259812 */ /* 0x000fe400078ec0ff */
[C---:B----4-:R-:W-:Y:S02]  /*66b0*/  @!P1 LOP3.LUT R31, R24.reuse, 0xffff0000, RZ, 0xc0, !PT ;  /* 0xffff0000181f9812 */ /* 0x050fe400078ec0ff */
[----:B------:R-:W-:Y:S02]  /*66c0*/  @!P1 SHF.L.U32 R33, R24, 0x10, RZ ;  /* 0x0000001018219819 */ /* 0x000fe400000006ff */
[----:B-1----:R-:W-:Y:S01]  /*66d0*/  @!P1 LOP3.LUT R21, R25, 0xffff0000, RZ, 0xc0, !PT ;  /* 0xffff000019159812 */ /* 0x002fe200078ec0ff */
[C---:B------:R-:W-:Y:S01]  /*66e0*/  @!P1 FMUL R42, R31.reuse, R32 ;  /* 0x000000201f2a9220 */ /* 0x040fe20000400000 */
[----:B------:R-:W-:Y:S01]  /*66f0*/  @!P1 LOP3.LUT R22, R26, 0xffff0000, RZ, 0xc0, !PT ;  /* 0xffff00001a169812 */ /* 0x000fe200078ec0ff */
[-C--:B------:R-:W-:Y:S01]  /*6700*/  @!P1 FMUL R5, R31, R30.reuse ;  /* 0x0000001e1f059220 */ /* 0x080fe20000400000 */
[----:B------:R-:W-:Y:S01]  /*6710*/  @!P1 LOP3.LUT R20, R27, 0xffff0000, RZ, 0xc0, !PT ;  /* 0xffff00001b149812 */ /* 0x000fe200078ec0ff */
[----:B------:R-:W-:Y:S01]  /*6720*/  @!P1 FFMA R42, R33, R30, -R42 ;  /* 0x0000001e212a9223 */ /* 0x000fe2000000082a */
[----:B------:R-:W-:Y:S01]  /*6730*/  @!P1 SHF.L.U32 R36, R27, 0x10, RZ ;  /* 0x000000101b249819 */ /* 0x000fe200000006ff */
[----:B------:R-:W-:Y:S01]  /*6740*/  @!P1 FFMA R5, R32, R33, R5 ;  /* 0x0000002120059223 */ /* 0x000fe20000000005 */
[----:B------:R-:W-:Y:S01]  /*6750*/  @!P1 SHF.L.U32 R33, R25, 0x10, RZ ;  /* 0x0000001019219819 */ /* 0x000fe200000006ff */
[C---:B------:R-:W-:Y:S01]  /*6760*/  @!P1 FMUL R6, R21.reuse, R18 ;  /* 0x0000001215069220 */ /* 0x040fe20000400000 */
[----:B------:R-:W-:Y:S02]  /*6770*/  @!P1 IMAD.U32 R32, R26, 0x10000, RZ ;  /* 0x000100001a209824 */ /* 0x000fe400078e00ff */
[----:B------:R-:W-:Y:S01]  /*6780*/  @!P1 FMUL R43, R21, R35 ;  /* 0x00000023152b9220 */ /* 0x000fe20000400000 */
[----:B------:R-:W-:Y:S01]  /*6790*/  @!P1 F2FP.BF16.F32.PACK_AB R42, R5, R42 ;  /* 0x0000002a052a923e */ /* 0x000fe200000010ff */
[C---:B------:R-:W-:Y:S01]  /*67a0*/  @!P1 FMUL R7, R22.reuse, R15 ;  /* 0x0000000f16079220 */ /* 0x040fe20000400000 */
[----:B------:R-:W-:Y:S01]  /*67b0*/  @!P1 FMUL R44, R22, R34 ;  /* 0x00000022162c9220 */ /* 0x000fe20000400000 */
[C---:B------:R-:W-:Y:S01]  /*67c0*/  @!P1 FMUL R45, R20.reuse, R37 ;  /* 0x00000025142d9220 */ /* 0x040fe20000400000 */
[----:B------:R-:W-:Y:S01]  /*67d0*/  @!P1 MOV R24, R42 ;  /* 0x0000002a00189202 */ /* 0x000fe20000000f00 */
[----:B------:R-:W-:Y:S01]  /*67e0*/  @!P1 FMUL R8, R20, R19 ;  /* 0x0000001314089220 */ /* 0x000fe20000400000 */
        /* <DEDUP_REMOVED lines=13> */
.L_x_2857:
[----:B------:R-:W-:Y:S05]  /*68c0*/  BSYNC B0 ;  /* 0x0000000000007941 */ /* 0x000fea0003800000 */
.L_x_2856:
[----:B------:R-:W-:Y:S01]  /*68d0*/  MOV R50, R52 ;  /* 0x0000003400327202 */ /* 0x000fe20000000f00 */
[----:B------:R-:W5:Y:S01]  /*68e0*/  LD.E R3, desc[UR4][R132.64+0xd0] ;  /* 0x0000d00484037980 */ /* 0x000f62000c101900 */
[----:B------:R-:W-:Y:S02]  /*68f0*/  IMAD.MOV.U32 R8, RZ, RZ, R10 ;  /* 0x000000ffff087224 */ /* 0x000fe400078e000a */
[----:B-----5:R-:W-:Y:S05]  /*6900*/  IMAD.U32 R3, R3, -0x40, RZ ;  /* 0xffffffc003037824 */ /* 0x020fea00078e00ff */
[C---:B------:R-:W-:Y:S02]  /*6910*/  LEA R8, P1, R3.reuse, R8, 0x1 ;  /* 0x0000000803087211 */ /* 0x040fe400078208ff */
[C---:B------:R-:W-:Y:S02]  /*6920*/  LEA R50, P0, R3.reuse, R50, 0x1 ;  /* 0x0000003203327211 */ /* 0x040fe400078008ff */
[C---:B------:R-:W-:Y:S01]  /*6930*/  LEA.HI.X.SX32 R9, R3.reuse, R9, 0x1, P1 ;  /* 0x0000000903097211 */ /* 0x040fe200008f0eff */
[----:B------:R-:W-:Y:S01]  /*6940*/  IMAD.MOV.U32 R10, RZ, RZ, R8 ;  /* 0x000000ffff0a7224 */ /* 0x000fe200078e0008 */
[----:B------:R-:W-:Y:S02]  /*6950*/  LEA.HI.X.SX32 R51, R3, R51, 0x1, P0 ;  /* 0x0000003303337211 */ /* 0x000fe400000f0eff */
[----:B------:R-:W-:Y:S01]  /*6960*/  MOV R52, R50 ;  /* 0x0000003200347202 */ /* 0x000fe20000000f00 */
[----:B------:R-:W-:Y:S05]  /*6970*/  BRA `(.L_x_2858) ;  /* 0x0000006400187947 */ /* 0x000fea0003800000 */
.L_x_2841:
[----:B------:R-:W-:Y:S04]  /*6980*/  BSSY B1, `(.L_x_2859) ;  /* 0x00000ab000017945 */ /* 0x000fe80003800000 */
[----:B------:R-:W-:Y:S05]  /*6990*/  @!P0 BRA `(.L_x_2860) ;  /* 0x0000000800a48947 */ /* 0x000fea0003800000 */
        /* <DEDUP_REMOVED lines=11> */
[C---:B------:R-:W-:Y:S01]  /*6a50*/  LOP3.LUT R45, R42.reuse, 0xffff0000, RZ, 0xc0, !PT ;  /* 0xffff00002a2d7812 */ /* 0x040fe200078ec0ff */
        /* <DEDUP_REMOVED lines=19> */
[C---:B--2---:R-:W-:Y:S01]  /*6b90*/  LOP3.LUT R30, R20.reuse, 0xffff0000, RZ, 0xc0, !PT ;  /* 0xffff0000141e7812 */ /* 0x044fe200078ec0ff */
[----:B------:R-:W-:Y:S01]  /*6ba0*/  IMAD.U32 R31, R20, 0x10000, RZ ;  /* 0x00010000141f7824 */ /* 0x000fe200078e00ff */
[----:B------:R-:W-:Y:S01]  /*6bb0*/  SHF.L.U32 R28, R21, 0x10, RZ ;  /* 0x00000010151c7819 */ /* 0x000fe200000006ff */
[----:B------:R-:W-:Y:S01]  /*6bc0*/  IMAD.U32 R18, R23, 0x10000, RZ ;  /* 0x0001000017127824 */ /* 0x000fe200078e00ff */
[----:B------:R-:W-:Y:S01]  /*6bd0*/  LOP3.LUT R29, R21, 0xffff0000, RZ, 0xc0, !PT ;  /* 0xffff0000151d7812 */ /* 0x000fe200078ec0ff */
[C---:B------:R-:W-:Y:S01]  /*6be0*/  IMAD.U32 R21, R22.reuse, 0x10000, RZ ;  /* 0x0001000016157824 */ /* 0x040fe200078e00ff */
[----:B------:R-:W-:Y:S02]  /*6bf0*/  LOP3.LUT R20, R22, 0xffff0000, RZ, 0xc0, !PT ;  /* 0xffff000016147812 */ /* 0x000fe400078ec0ff */
[C---:B---3--:R-:W-:Y:S01]  /*6c00*/  LOP3.LUT R35, R24.reuse, 0xffff0000, RZ, 0xc0, !PT ;  /* 0xffff000018237812 */ /* 0x048fe200078ec0ff */
[C---:B------:R-:W-:Y:S01]  /*6c10*/  IMAD.U32 R22, R25.reuse, 0x10000, RZ ;  /* 0x0001000019167824 */ /* 0x040fe200078e00ff */
[----:B------:R-:W-:Y:S01]  /*6c20*/  LOP3.LUT R25, R25, 0xffff0000, RZ, 0xc0, !PT ;  /* 0xffff000019197812 */ /* 0x000fe200078ec0ff */
[----:B------:R-:W-:Y:S01]  /*6c30*/  IMAD.U32 R32, R24, 0x10000, RZ ;  /* 0x0001000018207824 */ /* 0x000fe200078e00ff */
[----:B------:R-:W-:Y:S01]  /*6c40*/  LOP3.LUT R19, R23, 0xffff0000, RZ, 0xc0, !PT ;  /* 0xffff000017137812 */ /* 0x000fe200078ec0ff */
[----:B------:R-:W-:Y:S01]  /*6c50*/  IMAD.U32 R24, R26, 0x10000, RZ ;  /* 0x000100001a187824 */ /* 0x000fe200078e00ff */
[----:B------:R-:W-:Y:S02]  /*6c60*/  FSEL R33, -R22, R22, !P0 ;  /* 0x0000001616217208 */ /* 0x000fe40004000100 */
[----:B------:R-:W-:Y:S01]  /*6c70*/  FSEL R32, -R32, R32, !P0 ;  /* 0x0000002020207208 */ /* 0x000fe20004000100 */
[----:B----4-:R-:W-:Y:S01]  /*6c80*/  IMAD.U32 R34, R56, 0x10000, RZ ;  /* 0x0001000038227824 */ /* 0x010fe200078e00ff */
[----:B------:R-:W-:Y:S01]  /*6c90*/  LOP3.LUT R23, R26, 0xffff0000, RZ, 0xc0, !PT ;  /* 0xffff00001a177812 */ /* 0x000fe200078ec0ff */
[----:B------:R-:W-:Y:S01]  /*6ca0*/  FMUL R3, R28, R33 ;  /* 0x000000211c037220 */ /* 0x000fe20000400000 */
[----:B------:R-:W-:Y:S01]  /*6cb0*/  FSEL R35, -R35, R35, !P0 ;  /* 0x0000002323237208 */ /* 0x000fe20004000100 */
[----:B------:R-:W-:Y:S01]  /*6cc0*/  FMUL R0, R31, R32 ;  /* 0x000000201f007220 */ /* 0x000fe20000400000 */
[----:B------:R-:W-:Y:S01]  /*6cd0*/  SHF.L.U32 R22, R27, 0x10, RZ ;  /* 0x000000101b167819 */ /* 0x000fe200000006ff */
[----:B------:R-:W-:Y:S01]  /*6ce0*/  IMAD.U32 R40, R57, 0x10000, RZ ;  /* 0x0001000039287824 */ /* 0x000fe200078e00ff */
[----:B------:R-:W-:Y:S01]  /*6cf0*/  LOP3.LUT R26, R27, 0xffff0000, RZ, 0xc0, !PT ;  /* 0xffff00001b1a7812 */ /* 0x000fe200078ec0ff */
[----:B------:R-:W-:Y:S01]  /*6d00*/  FMUL R2, R30, R35 ;  /* 0x000000231e027220 */ /* 0x000fe20000400000 */
[----:B------:R-:W-:Y:S01]  /*6d10*/  FSEL R28, -R25, R25, !P0 ;  /* 0x00000019191c7208 */ /* 0x000fe20004000100 */
[----:B------:R-:W-:Y:S01]  /*6d20*/  IMAD.U32 R43, R58, 0x10000, RZ ;  /* 0x000100003a2b7824 */ /* 0x000fe200078e00ff */
[----:B------:R-:W-:Y:S01]  /*6d30*/  FSEL R24, -R24, R24, !P0 ;  /* 0x0000001818187208 */ /* 0x000fe20004000100 */
[----:B------:R-:W-:Y:S01]  /*6d40*/  FFMA R0, R37, R34, R0 ;  /* 0x0000002225007223 */ /* 0x000fe20000000000 */
[----:B------:R-:W-:Y:S01]  /*6d50*/  FSEL R25, -R23, R23, !P0 ;  /* 0x0000001717197208 */ /* 0x000fe20004000100 */
[----:B------:R-:W-:Y:S01]  /*6d60*/  FMUL R4, R29, R28 ;  /* 0x0000001c1d047220 */ /* 0x000fe20000400000 */
[----:B------:R-:W-:Y:S01]  /*6d70*/  LOP3.LUT R36, R56, 0xffff0000, RZ, 0xc0, !PT ;  /* 0xffff000038247812 */ /* 0x000fe200078ec0ff */
[----:B------:R-:W-:Y:S01]  /*6d80*/  FMUL R5, R21, R24 ;  /* 0x0000001815057220 */ /* 0x000fe20000400000 */
[----:B------:R-:W-:Y:S01]  /*6d90*/  FSEL R23, -R22, R22, !P0 ;  /* 0x0000001616177208 */ /* 0x000fe20004000100 */
        /* <DEDUP_REMOVED lines=19> */
.L_x_2862:
[----:B------:R-:W-:Y:S05]  /*6ed0*/  BSYNC B0 ;  /* 0x0000000000007941 */ /* 0x000fea0003800000 */
.L_x_2861:
[----:B-----5:R2:W-:Y:S01]  /*6ee0*/  ST.E.128 desc[UR4][R128.64], R40 ;  /* 0x0000002880007985 */ /* 0x0205e2000c101d04 */
[----:B------:R-:W-:Y:S01]  /*6ef0*/  ISETP.GE.AND P0, PT, R12, R15, PT ;  /* 0x0000000f0c00720c */ /* 0x000fe20003f06270 */
[----:B------:R-:W-:Y:S02]  /*6f00*/  BSSY B0, `(.L_x_2863) ;  /* 0x0000051000007945 */ /* 0x000fe40003800000 */
[----:B------:R2:W5:Y:S10]  /*6f10*/  LD.E.128 R44, desc[UR4][R122.64+0x80] ;  /* 0x000080047a2c7980 */ /* 0x000574000c101d00 */
[----:B------:R-:W-:Y:S05]  /*6f20*/  @P0 BRA `(.L_x_2864) ;  /* 0x0000000400380947 */ /* 0x000fea0003800000 */
[----:B------:R-:W-:Y:S01]  /*6f30*/  LEA.HI R19, R15, R15, RZ, 0x1 ;  /* 0x0000000f0f137211 */ /* 0x000fe200078f08ff */
[----:B------:R-:W-:Y:S01]  /*6f40*/  IMAD.MOV.U32 R215, RZ, RZ, RZ ;  /* 0x000000ffffd77224 */ /* 0x000fe200078e00ff */
[C---:B-----5:R-:W-:Y:S01]  /*6f50*/  LOP3.LUT R37, R44.reuse, 0xffff0000, RZ, 0xc0, !PT ;  /* 0xffff00002c257812 */ /* 0x060fe200078ec0ff */
[----:B------:R-:W-:Y:S01]  /*6f60*/  IMAD.U32 R35, R44, 0x10000, RZ ;  /* 0x000100002c237824 */ /* 0x000fe200078e00ff */
[----:B------:R-:W-:Y:S01]  /*6f70*/  SHF.R.S32.HI R19, RZ, 0x1, R19 ;  /* 0x00000001ff137819 */ /* 0x000fe20000011413 */
[C---:B------:R-:W-:Y:S01]  /*6f80*/  IMAD.U32 R38, R45.reuse, 0x10000, RZ ;  /* 0x000100002d267824 */ /* 0x040fe200078e00ff */
[----:B--2---:R-:W-:Y:S01]  /*6f90*/  LOP3.LUT R41, R45, 0xffff0000, RZ, 0xc0, !PT ;  /* 0xffff00002d297812 */ /* 0x004fe200078ec0ff */
        /* <DEDUP_REMOVED lines=71> */
.L_x_2864:
[----:B------:R-:W-:Y:S05]  /*7410*/  BSYNC B0 ;  /* 0x0000000000007941 */ /* 0x000fea0003800000 */
.L_x_2863:
[----:B-----5:R3:W-:Y:S02]  /*7420*/  ST.E.128 desc[UR4][R128.64+0x80], R44 ;  /* 0x0000802c80007985 */ /* 0x0207e4000c101d04 */
.L_x_2860:
[----:B------:R-:W-:Y:S05]  /*7430*/  BSYNC B1 ;  /* 0x0000000000017941 */ /* 0x000fea0003800000 */
.L_x_2859:
[C---:B------:R-:W-:Y:S01]  /*7440*/  ISETP.GE.AND P0, PT, R167.reuse, R211, PT ;  /* 0x000000d3a700720c */ /* 0x040fe20003f06270 */
[----:B------:R-:W-:Y:S03]  /*7450*/  BSSY B1, `(.L_x_2865) ;  /* 0x00000bc000017945 */ /* 0x000fe60003800000 */
[----:B------:R-:W-:Y:S11]  /*7460*/  ISETP.GE.AND P0, PT, R167, R173, !P0 ;  /* 0x000000ada700720c */ /* 0x000ff60004706270 */
[----:B------:R-:W-:Y:S02]  /*7470*/  @!UPT UIADD3 URZ, URZ, URZ, URZ ;  /* 0x0000003f3f3ff290 */ /* 0x000fe4000fffe03f */
[----:B------:R-:W-:Y:S05]  /*7480*/  @!P0 BRA `(.L_x_2866) ;  /* 0x0000000800e08947 */ /* 0x000fea0003800000 */
[----:B------:R-:W-:Y:S01]  /*7490*/  LEA R218, P3, R100, R122, 0x1 ;  /* 0x0000007a64da7211 */ /* 0x000fe200078608ff */
[----:B------:R-:W-:Y:S01]  /*74a0*/  BSSY B0, `(.L_x_2867) ;  /* 0x000005b000007945 */ /* 0x000fe20003800000 */
[----:B------:R-:W-:Y:S02]  /*74b0*/  ISETP.GE.AND P2, PT, R16, R15, PT ;  /* 0x0000000f1000720c */ /* 0x000fe40003f46270 */
[----:B------:R-:W-:Y:S02]  /*74c0*/  LEA.HI.X R219, R100, R123, R97, 0x1, P3 ;  /* 0x0000007b64db7211 */ /* 0x000fe400018f0c61 */
[----:B------:R-:W-:Y:S02]  /*74d0*/  LEA R216, P1, R94, R128, 0x1 ;  /* 0x000000805ed87211 */ /* 0x000fe400078208ff */
[----:B------:R-:W-:Y:S01]  /*74e0*/  LEA R212, P0, R200, R122, 0x1 ;  /* 0x0000007ac8d47211 */ /* 0x000fe200078008ff */
[----:B---3--:R3:W5:Y:S01]  /*74f0*/  LD.E.128 R44, desc[UR4][R218.64] ;  /* 0x00000004da2c7980 */ /* 0x008762000c101d00 */
[----:B------:R-:W-:Y:S02]  /*7500*/  LEA.HI.X R217, R94, R129, R95, 0x1, P1 ;  /* 0x000000815ed97211 */ /* 0x000fe400008f0c5f */
[----:B------:R-:W-:Y:S03]  /*7510*/  LEA.HI.X R213, R200, R123, R201, 0x1, P0 ;  /* 0x0000007bc8d57211 */ /* 0x000fe600000f0cc9 */
[----:B------:R-:W-:Y:S06]  /*7520*/  @P2 BRA `(.L_x_2868) ;  /* 0x0000000400482947 */ /* 0x000fec0003800000 */
        /* <DEDUP_REMOVED lines=29> */
[----:B---3--:R-:W3:Y:S01]  /*7700*/  LD.E.128 R56, desc[UR4][R56.64] ;  /* 0x0000000438387980 */ /* 0x008ee2000c101d00 */
        /* <DEDUP_REMOVED lines=25> */
[C---:B---3--:R-:W-:Y:S01]  /*78a0*/  IMAD.U32 R34, R56.reuse, 0x10000, RZ ;  /* 0x0001000038227824 */ /* 0x048fe200078e00ff */
        /* <DEDUP_REMOVED lines=26> */
.L_x_2868:
[----:B------:R-:W-:Y:S05]  /*7a50*/  BSYNC B0 ;  /* 0x0000000000007941 */ /* 0x000fea0003800000 */
.L_x_2867:
[----:B-----5:R4:W-:Y:S01]  /*7a60*/  ST.E.128 desc[UR4][R216.64], R44 ;  /* 0x0000002cd8007985 */ /* 0x0209e2000c101d04 */
[----:B------:R-:W-:Y:S01]  /*7a70*/  ISETP.GE.AND P1, PT, R12, R15, PT ;  /* 0x0000000f0c00720c */ /* 0x000fe20003f26270 */
[----:B------:R-:W-:Y:S01]  /*7a80*/  BSSY B0, `(.L_x_2869) ;  /* 0x0000057000007945 */ /* 0x000fe20003800000 */
[C---:B------:R-:W-:Y:S01]  /*7a90*/  LEA R214, P0, R89.reuse, R128, 0x1 ;  /* 0x0000008059d67211 */ /* 0x040fe200078008ff */
[----:B--2---:R4:W5:Y:S03]  /*7aa0*/  LD.E.128 R40, desc[UR4][R212.64] ;  /* 0x00000004d4287980 */ /* 0x004966000c101d00 */
[----:B------:R-:W-:Y:S07]  /*7ab0*/  LEA.HI.X R215, R89, R129, R88, 0x1, P0 ;  /* 0x0000008159d77211 */ /* 0x000fee00000f0c58 */
[----:B------:R-:W-:Y:S05]  /*7ac0*/  @P1 BRA `(.L_x_2870) ;  /* 0x0000000400481947 */ /* 0x000fea0003800000 */
[----:B------:R-:W-:Y:S01]  /*7ad0*/  LEA.HI R19, R15, R15, RZ, 0x1 ;  /* 0x0000000f0f137211 */ /* 0x000fe200078f08ff */
[----:B----4-:R-:W-:Y:S01]  /*7ae0*/  IMAD.MOV.U32 R216, RZ, RZ, RZ ;  /* 0x000000ffffd87224 */ /* 0x010fe200078e00ff */
        /* <DEDUP_REMOVED lines=80> */
.L_x_2870:
[----:B------:R-:W-:Y:S05]  /*7ff0*/  BSYNC B0 ;  /* 0x0000000000007941 */ /* 0x000fea0003800000 */
.L_x_2869:
[----:B-----5:R2:W-:Y:S02]  /*8000*/  ST.E.128 desc[UR4][R214.64], R40 ;  /* 0x00000028d6007985 */ /* 0x0205e4000c101d04 */
.L_x_2866:
[----:B------:R-:W-:Y:S05]  /*8010*/  BSYNC B1 ;  /* 0x0000000000017941 */ /* 0x000fea0003800000 */
.L_x_2865:
[C---:B------:R-:W-:Y:S01]  /*8020*/  ISETP.GE.AND P0, PT, R166.reuse, R211, PT ;  /* 0x000000d3a600720c */ /* 0x040fe20003f06270 */
[----:B------:R-:W-:Y:S03]  /*8030*/  BSSY B1, `(.L_x_2871) ;  /* 0x00000bc000017945 */ /* 0x000fe60003800000 */
[----:B------:R-:W-:Y:S11]  /*8040*/  ISETP.GE.AND P0, PT, R166, R173, !P0 ;  /* 0x000000ada600720c */ /* 0x000ff60004706270 */
[----:B------:R-:W-:Y:S02]  /*8050*/  @!UPT UIADD3 URZ, URZ, URZ, URZ ;  /* 0x0000003f3f3ff290 */ /* 0x000fe4000fffe03f */
[----:B------:R-:W-:Y:S05]  /*8060*/  @!P0 BRA `(.L_x_2872) ;  /* 0x0000000800e08947 */ /* 0x000fea0003800000 */
[----:B---3--:R-:W-:Y:S01]  /*8070*/  LEA R218, P3, R102, R122, 0x1 ;  /* 0x0000007a66da7211 */ /* 0x008fe200078608ff */
[----:B------:R-:W-:Y:S01]  /*8080*/  BSSY B0, `(.L_x_2873) ;  /* 0x000005b000007945 */ /* 0x000fe20003800000 */
[----:B------:R-:W-:Y:S02]  /*8090*/  ISETP.GE.AND P2, PT, R16, R15, PT ;  /* 0x0000000f1000720c */ /* 0x000fe40003f46270 */
[----:B------:R-:W-:Y:S02]  /*80a0*/  LEA.HI.X R219, R102, R123, R99, 0x1, P3 ;  /* 0x0000007b66db7211 */ /* 0x000fe400018f0c63 */
[----:B----4-:R-:W-:Y:S02]  /*80b0*/  LEA R216, P1, R90, R128, 0x1 ;  /* 0x000000805ad87211 */ /* 0x010fe400078208ff */
[----:B------:R-:W-:Y:S01]  /*80c0*/  LEA R212, P0, R198, R122, 0x1 ;  /* 0x0000007ac6d47211 */ /* 0x000fe200078008ff */
[----:B------:R3:W5:Y:S01]  /*80d0*/  LD.E.128 R44, desc[UR4][R218.64] ;  /* 0x00000004da2c7980 */ /* 0x000762000c101d00 */
        /* <DEDUP_REMOVED lines=85> */
.L_x_2874:
[----:B------:R-:W-:Y:S05]  /*8630*/  BSYNC B0 ;  /* 0x0000000000007941 */ /* 0x000fea0003800000 */
.L_x_2873:
[----:B-----5:R4:W-:Y:S01]  /*8640*/  ST.E.128 desc[UR4][R216.64], R44 ;  /* 0x0000002cd8007985 */ /* 0x0209e2000c101d04 */
[----:B------:R-:W-:Y:S01]  /*8650*/  ISETP.GE.AND P1, PT, R12, R15, PT ;  /* 0x0000000f0c00720c */ /* 0x000fe20003f26270 */
[----:B------:R-:W-:Y:S01]  /*8660*/  BSSY B0, `(.L_x_2875) ;  /* 0x0000057000007945 */ /* 0x000fe20003800000 */
[C---:B--2---:R-:W-:Y:S01]  /*8670*/  LEA R214, P0, R85.reuse, R128, 0x1 ;  /* 0x0000008055d67211 */ /* 0x044fe200078008ff */
[----:B------:R4:W5:Y:S03]  /*8680*/  LD.E.128 R40, desc[UR4][R212.64] ;  /* 0x00000004d4287980 */ /* 0x000966000c101d00 */
        /* <DEDUP_REMOVED lines=84> */
.L_x_2876:
[----:B------:R-:W-:Y:S05]  /*8bd0*/  BSYNC B0 ;  /* 0x0000000000007941 */ /* 0x000fea0003800000 */
.L_x_2875:
[----:B-----5:R2:W-:Y:S02]  /*8be0*/  ST.E.128 desc[UR4][R214.64], R40 ;  /* 0x00000028d6007985 */ /* 0x0205e4000c101d04 */
.L_x_2872:
[----:B------:R-:W-:Y:S05]  /*8bf0*/  BSYNC B1 ;  /* 0x0000000000017941 */ /* 0x000fea0003800000 */
.L_x_2871:
[C---:B------:R-:W-:Y:S01]  /*8c00*/  ISETP.GE.AND P0, PT, R165.reuse, R211, PT ;  /* 0x000000d3a500720c */ /* 0x040fe20003f06270 */
[----:B------:R-:W-:Y:S03]  /*8c10*/  BSSY B1, `(.L_x_2877) ;  /* 0x00000be000017945 */ /* 0x000fe60003800000 */
[----:B------:R-:W-:Y:S11]  /*8c20*/  ISETP.GE.AND P0, PT, R165, R173, !P0 ;  /* 0x000000ada500720c */ /* 0x000ff60004706270 */
[----:B------:R-:W-:Y:S02]  /*8c30*/  @!UPT UIADD3 URZ, URZ, URZ, URZ ;  /* 0x0000003f3f3ff290 */ /* 0x000fe4000fffe03f */
[----:B------:R-:W-:Y:S05]  /*8c40*/  @!P0 BRA `(.L_x_2878) ;  /* 0x0000000800e88947 */ /* 0x000fea0003800000 */
[----:B------:R-:W-:Y:S01]  /*8c50*/  IMAD R0, R205, 0x60, RZ ;  /* 0x00000060cd007824 */ /* 0x000fe200078e02ff */
[----:B------:R-:W-:Y:S01]  /*8c60*/  ISETP.GE.AND P1, PT, R16, R15, PT ;  /* 0x0000000f1000720c */ /* 0x000fe20003f26270 */
[----:B------:R-:W-:Y:S01]  /*8c70*/  IMAD.WIDE.U32 R4, R204, 0x60, R122 ;  /* 0x00000060cc047825 */ /* 0x000fe200078e007a */
[----:B------:R-:W-:Y:S01]  /*8c80*/  LEA R48, P0, R196, R122, 0x1 ;  /* 0x0000007ac4307211 */ /* 0x000fe200078008ff */
[----:B------:R-:W-:Y:S02]  /*8c90*/  BSSY B0, `(.L_x_2879) ;  /* 0x000005a000007945 */ /* 0x000fe40003800000 */
[----:B------:R-:W-:Y:S01]  /*8ca0*/  IMAD R3, R55, 0x60, RZ ;  /* 0x0000006037037824 */ /* 0x000fe200078e02ff */
[----:B------:R-:W-:Y:S01]  /*8cb0*/  IADD3 R5, R5, R0, RZ ;  /* 0x0000000005057210 */ /* 0x000fe20007ffe0ff */
[----:B------:R-:W-:Y:S01]  /*8cc0*/  IMAD.WIDE.U32 R58, R54, 0x60, R128 ;  /* 0x00000060363a7825 */ /* 0x000fe200078e0080 */
[----:B------:R-:W-:Y:S03]  /*8cd0*/  LEA.HI.X R49, R196, R123, R197, 0x1, P0 ;  /* 0x0000007bc4317211 */ /* 0x000fe600000f0cc5 */
[----:B---34-:R3:W5:Y:S01]  /*8ce0*/  LD.E.128 R44, desc[UR4][R4.64] ;  /* 0x00000004042c7980 */ /* 0x018762000c101d00 */
        /* <DEDUP_REMOVED lines=17> */
[C---:B---3--:R-:W-:Y:S02]  /*8e00*/  LEA R4, P1, R2.reuse, R4, 0x1 ;  /* 0x0000000402047211 */ /* 0x048fe400078208ff */
        /* <DEDUP_REMOVED lines=8> */
[----:B------:R3:W4:Y:S02]  /*8e90*/  LD.E.128 R20, desc[UR4][R18.64] ;  /* 0x0000000412147980 */ /* 0x000724000c101d00 */
[----:B------:R-:W-:Y:S04]  /*8ea0*/  IADD3 R3, P1, R159, R0, RZ ;  /* 0x000000009f037210 */ /* 0x000fe80007f3e0ff */
[----:B------:R-:W-:Y:S02]  /*8eb0*/  LEA.HI.X.SX32 R0, R0, R144, 0x1, P1 ;  /* 0x0000009000007211 */ /* 0x000fe400008f0eff */
[C---:B--2---:R-:W-:Y:S04]  /*8ec0*/  LEA R40, P1, R3.reuse, R126, 0x1 ;  /* 0x0000007e03287211 */ /* 0x044fe800078208ff */
[----:B------:R-:W-:Y:S06]  /*8ed0*/  LEA.HI.X R41, R3, R127, R0, 0x1, P1 ;  /* 0x0000007f03297211 */ /* 0x000fec00008f0c00 */
[----:B------:R-:W2:Y:S01]  /*8ee0*/  LD.E.128 R40, desc[UR4][R40.64] ;  /* 0x0000000428287980 */ /* 0x000ea2000c101d00 */
[C---:B---3--:R-:W-:Y:S01]  /*8ef0*/  LOP3.LUT R18, R7.reuse, 0xffff0000, RZ, 0xc0, !PT ;  /* 0xffff000007127812 */ /* 0x048fe200078ec0ff */
[----:B------:R-:W-:Y:S01]  /*8f00*/  IMAD.U32 R8, R7, 0x10000, RZ ;  /* 0x0001000007087824 */ /* 0x000fe200078e00ff */
[C---:B------:R-:W-:Y:S01]  /*8f10*/  LOP3.LUT R2, R4.reuse, 0xffff0000, RZ, 0xc0, !PT ;  /* 0xffff000004027812 */ /* 0x040fe200078ec0ff */
        /* <DEDUP_REMOVED lines=27> */
[----:B--2---:R-:W-:Y:S01]  /*90d0*/  LOP3.LUT R20, R40, 0xffff0000, RZ, 0xc0, !PT ;  /* 0xffff000028147812 */ /* 0x004fe200078ec0ff */
        /* <DEDUP_REMOVED lines=21> */
.L_x_2880:
[----:B------:R-:W-:Y:S05]  /*9230*/  BSYNC B0 ;  /* 0x0000000000007941 */ /* 0x000fea0003800000 */
.L_x_2879:
[----:B-----5:R4:W-:Y:S01]  /*9240*/  ST.E.128 desc[UR4][R58.64], R44 ;  /* 0x0000002c3a007985 */ /* 0x0209e2000c101d04 */
[----:B------:R-:W-:Y:S01]  /*9250*/  ISETP.GE.AND P1, PT, R12, R15, PT ;  /* 0x0000000f0c00720c */ /* 0x000fe20003f26270 */
[----:B------:R-:W-:Y:S01]  /*9260*/  BSSY B0, `(.L_x_2881) ;  /* 0x0000057000007945 */ /* 0x000fe20003800000 */
[C---:B------:R-:W-:Y:S01]  /*9270*/  LEA R56, P0, R83.reuse, R128, 0x1 ;  /* 0x0000008053387211 */ /* 0x040fe200078008ff */
[----:B------:R4:W5:Y:S03]  /*9280*/  LD.E.128 R36, desc[UR4][R48.64] ;  /* 0x0000000430247980 */ /* 0x000966000c101d00 */
[----:B------:R-:W-:Y:S07]  /*9290*/  LEA.HI.X R57, R83, R129, R82, 0x1, P0 ;  /* 0x0000008153397211 */ /* 0x000fee00000f0c52 */
        /* <DEDUP_REMOVED lines=25> */
[----:B--2---:R3:W2:Y:S02]  /*9430*/  LD.E.128 R20, desc[UR4][R18.64] ;  /* 0x0000000412147980 */ /* 0x0046a4000c101d00 */
[----:B------:R-:W-:Y:S04]  /*9440*/  IADD3 R3, P1, R154, R0, RZ ;  /* 0x000000009a037210 */ /* 0x000fe80007f3e0ff */
[----:B------:R-:W-:Y:S02]  /*9450*/  LEA.HI.X.SX32 R0, R0, R141, 0x1, P1 ;  /* 0x0000008d00007211 */ /* 0x000fe400008f0eff */
[C---:B------:R-:W-:Y:S04]  /*9460*/  LEA R40, P1, R3.reuse, R126, 0x1 ;  /* 0x0000007e03287211 */ /* 0x040fe800078208ff */
[----:B------:R-:W-:Y:S06]  /*9470*/  LEA.HI.X R41, R3, R127, R0, 0x1, P1 ;  /* 0x0000007f03297211 */ /* 0x000fec00008f0c00 */
[----:B----4-:R-:W4:Y:S01]  /*9480*/  LD.E.128 R40, desc[UR4][R40.64] ;  /* 0x0000000428287980 */ /* 0x010f22000c101d00 */
[C---:B---3--:R-:W-:Y:S01]  /*9490*/  LOP3.LUT R18, R7.reuse, 0xffff0000, RZ, 0xc0, !PT ;  /* 0xffff000007127812 */ /* 0x048fe200078ec0ff */
[----:B------:R-:W-:Y:S01]  /*94a0*/  IMAD.U32 R8, R7, 0x10000, RZ ;  /* 0x0001000007087824 */ /* 0x000fe200078e00ff */
[C---:B------:R-:W-:Y:S01]  /*94b0*/  LOP3.LUT R2, R4.reuse, 0xffff0000, RZ, 0xc0, !PT ;  /* 0xffff000004027812 */ /* 0x040fe200078ec0ff */
[----:B------:R-:W-:Y:S01]  /*94c0*/  IMAD.U32 R0, R4, 0x10000, RZ ;  /* 0x0001000004007824 */ /* 0x000fe200078e00ff */
[C---:B------:R-:W-:Y:S01]  /*94d0*/  LOP3.LUT R4, R5.reuse, 0xffff0000, RZ, 0xc0, !PT ;  /* 0xffff000005047812 */ /* 0x040fe200078ec0ff */
[----:B------:R-:W-:Y:S02]  /*94e0*/  IMAD.U32 R3, R5, 0x10000, RZ ;  /* 0x0001000005037824 */ /* 0x000fe400078e00ff */
[----:B------:R-:W-:Y:S01]  /*94f0*/  IMAD.U32 R5, R6, 0x10000, RZ ;  /* 0x0001000006057824 */ /* 0x000fe200078e00ff */
[----:B--2---:R-:W-:Y:S01]  /*9500*/  LOP3.LUT R25, R20, 0xffff0000, RZ, 0xc0, !PT ;  /* 0xffff000014197812 */ /* 0x004fe200078ec0ff */
        /* <DEDUP_REMOVED lines=44> */
.L_x_2882:
[----:B------:R-:W-:Y:S05]  /*97d0*/  BSYNC B0 ;  /* 0x0000000000007941 */ /* 0x000fea0003800000 */
.L_x_2881:
[----:B-----5:R1:W-:Y:S02]  /*97e0*/  ST.E.128 desc[UR4][R56.64], R36 ;  /* 0x0000002438007985 */ /* 0x0203e4000c101d04 */
.L_x_2878:
[----:B------:R-:W-:Y:S05]  /*97f0*/  BSYNC B1 ;  /* 0x0000000000017941 */ /* 0x000fea0003800000 */
.L_x_2877:
        /* <DEDUP_REMOVED lines=27> */
[----:B-1----:R-:W-:Y:S09]  /*99b0*/  LOP3.LUT R37, R47, 0xffff0000, RZ, 0xc0, !PT ;  /* 0xffff00002f257812 */ /* 0x002ff200078ec0ff */
        /* <DEDUP_REMOVED lines=69> */
.L_x_2886:
[----:B------:R-:W-:Y:S05]  /*9e10*/  BSYNC B0 ;  /* 0x0000000000007941 */ /* 0x000fea0003800000 */
.L_x_2885:
[----:B-----5:R4:W-:Y:S01]  /*9e20*/  ST.E.128 desc[UR4][R58.64], R44 ;  /* 0x0000002c3a007985 */ /* 0x0209e2000c101d04 */
[----:B------:R-:W-:Y:S01]  /*9e30*/  ISETP.GE.AND P1, PT, R12, R15, PT ;  /* 0x0000000f0c00720c */ /* 0x000fe20003f26270 */
[----:B------:R-:W-:Y:S01]  /*9e40*/  BSSY B0, `(.L_x_2887) ;  /* 0x0000057000007945 */ /* 0x000fe20003800000 */
[C---:B-1----:R-:W-:Y:S01]  /*9e50*/  LEA R56, P0, R81.reuse, R128, 0x1 ;  /* 0x0000008051387211 */ /* 0x042fe200078008ff */
        /* <DEDUP_REMOVED lines=85> */
.L_x_2888:
[----:B------:R-:W-:Y:S05]  /*a3b0*/  BSYNC B0 ;  /* 0x0000000000007941 */ /* 0x000fea0003800000 */
.L_x_2887:
[----:B-----5:R1:W-:Y:S02]  /*a3c0*/  ST.E.128 desc[UR4][R56.64], R36 ;  /* 0x0000002438007985 */ /* 0x0203e4000c101d04 */
.L_x_2884:
[----:B------:R-:W-:Y:S05]  /*a3d0*/  BSYNC B1 ;  /* 0x0000000000017941 */ /* 0x000fea0003800000 */
.L_x_2883:
[C---:B------:R-:W-:Y:S01]  /*a3e0*/  ISETP.GE.AND P0, PT, R163.reuse, R211, PT ;  /* 0x000000d3a300720c */ /* 0x040fe20003f06270 */
[----:B------:R-:W-:Y:S03]  /*a3f0*/  BSSY B1, `(.L_x_2889) ;  /* 0x00000be000017945 */ /* 0x000fe60003800000 */
[----:B------:R-:W-:Y:S11]  /*a400*/  ISETP.GE.AND P0, PT, R163, R173, !P0 ;  /* 0x000000ada300720c */ /* 0x000ff60004706270 */
[----:B------:R-:W-:Y:S02]  /*a410*/  @!UPT UIADD3 URZ, URZ, URZ, URZ ;  /* 0x0000003f3f3ff290 */ /* 0x000fe4000fffe03f */
[----:B------:R-:W-:Y:S05]  /*a420*/  @!P0 BRA `(.L_x_2890) ;  /* 0x0000000800e88947 */ /* 0x000fea0003800000 */
[----:B------:R-:W-:Y:S01]  /*a430*/  IMAD R0, R205, 0xa0, RZ ;  /* 0x000000a0cd007824 */ /* 0x000fe200078e02ff */
[----:B------:R-:W-:Y:S01]  /*a440*/  ISETP.GE.AND P1, PT, R16, R15, PT ;  /* 0x0000000f1000720c */ /* 0x000fe20003f26270 */
[----:B---3--:R-:W-:Y:S01]  /*a450*/  IMAD.WIDE.U32 R4, R204, 0xa0, R122 ;  /* 0x000000a0cc047825 */ /* 0x008fe200078e007a */
[----:B----4-:R-:W-:Y:S01]  /*a460*/  LEA R48, P0, R103, R122, 0x1 ;  /* 0x0000007a67307211 */ /* 0x010fe200078008ff */
[----:B------:R-:W-:Y:S02]  /*a470*/  BSSY B0, `(.L_x_2891) ;  /* 0x000005a000007945 */ /* 0x000fe40003800000 */
[----:B------:R-:W-:Y:S01]  /*a480*/  IMAD R3, R55, 0xa0, RZ ;  /* 0x000000a037037824 */ /* 0x000fe200078e02ff */
[----:B------:R-:W-:Y:S01]  /*a490*/  IADD3 R5, R5, R0, RZ ;  /* 0x0000000005057210 */ /* 0x000fe20007ffe0ff */
[----:B------:R-:W-:Y:S01]  /*a4a0*/  IMAD.WIDE.U32 R58, R54, 0xa0, R128 ;  /* 0x000000a0363a7825 */ /* 0x000fe200078e0080 */
[----:B------:R-:W-:Y:S03]  /*a4b0*/  LEA.HI.X R49, R103, R123, R106, 0x1, P0 ;  /* 0x0000007b67317211 */ /* 0x000fe600000f0c6a */
        /* <DEDUP_REMOVED lines=85> */
.L_x_2892:
[----:B------:R-:W-:Y:S05]  /*aa10*/  BSYNC B0 ;  /* 0x0000000000007941 */ /* 0x000fea0003800000 */
.L_x_2891:
        /* <DEDUP_REMOVED lines=89> */
.L_x_2894:
[----:B------:R-:W-:Y:S05]  /*afb0*/  BSYNC B0 ;  /* 0x0000000000007941 */ /* 0x000fea0003800000 */
.L_x_2893:
[----:B-----5:R1:W-:Y:S02]  /*afc0*/  ST.E.128 desc[UR4][R56.64], R36 ;  /* 0x0000002438007985 */ /* 0x0203e4000c101d04 */
.L_x_2890:
[----:B------:R-:W-:Y:S05]  /*afd0*/  BSYNC B1 ;  /* 0x0000000000017941 */ /* 0x000fea0003800000 */
.L_x_2889:
        /* <DEDUP_REMOVED lines=99> */
.L_x_2898:
[----:B------:R-:W-:Y:S05]  /*b610*/  BSYNC B0 ;  /* 0x0000000000007941 */ /* 0x000fea0003800000 */
.L_x_2897:
        /* <DEDUP_REMOVED lines=22> */
[----:B---3--:R-:W-:Y:S02]  /*b780*/  LEA R4, P1, R7, R48, 0x1 ;  /* 0x0000003007047211 */ /* 0x008fe400078208ff */
        /* <DEDUP_REMOVED lines=66> */
.L_x_2900:
[----:B------:R-:W-:Y:S05]  /*bbb0*/  BSYNC B0 ;  /* 0x0000000000007941 */ /* 0x000fea0003800000 */
.L_x_2899:
[----:B-----5:R1:W-:Y:S02]  /*bbc0*/  ST.E.128 desc[UR4][R56.64], R36 ;  /* 0x0000002438007985 */ /* 0x0203e4000c101d04 */
.L_x_2896:
[----:B------:R-:W-:Y:S05]  /*bbd0*/  BSYNC B1 ;  /* 0x0000000000017941 */ /* 0x000fea0003800000 */
.L_x_2895:
        /* <DEDUP_REMOVED lines=14> */
[----:B-1----:R1:W5:Y:S01]  /*bcc0*/  LD.E.128 R36, desc[UR4][R4.64] ;  /* 0x0000000404247980 */ /* 0x002362000c101d00 */
        /* <DEDUP_REMOVED lines=84> */
.L_x_2904:
[----:B------:R-:W-:Y:S05]  /*c210*/  BSYNC B0 ;  /* 0x0000000000007941 */ /* 0x000fea0003800000 */
.L_x_2903:
        /* <DEDUP_REMOVED lines=18> */
[----:B------:R-:W-:Y:S02]  /*c340*/  IMAD.U32 R28, R34, 0x10000, RZ ;  /* 0x00010000221c7824 */ /* 0x000fe400078e00ff */
[C---:B------:R-:W-:Y:S01]  /*c350*/  IMAD.U32 R30, R35.reuse, 0x10000, RZ ;  /* 0x00010000231e7824 */ /* 0x040fe200078e00ff */
[----:B------:R-:W-:Y:S07]  /*c360*/  LOP3.LUT R35, R35, 0xffff0000, RZ, 0xc0, !PT ;  /* 0xffff000023237812 */ /* 0x000fee00078ec0ff */
[--C-:B------:R-:W-:Y:S02]  /*c370*/  @P0 IMAD.MOV R21, RZ, RZ, -R3.reuse ;  /* 0x000000ffff150224 */ /* 0x100fe400078e0a03 */
[--C-:B------:R-:W-:Y:S02]  /*c380*/  @P0 IMAD.MOV R7, RZ, RZ, -R3.reuse ;  /* 0x000000ffff070224 */ /* 0x100fe400078e0a03 */
[----:B------:R-:W-:Y:S01]  /*c390*/  @P0 IMAD.MOV R25, RZ, RZ, -R3 ;  /* 0x000000ffff190224 */ /* 0x000fe200078e0a03 */
[C---:B-1----:R-:W-:Y:S02]  /*c3a0*/  LEA R4, P1, R21.reuse, R44, 0x1 ;  /* 0x0000002c15047211 */ /* 0x042fe400078208ff */
[----:B------:R-:W-:Y:S02]  /*c3b0*/  IADD3 R0, P2, R148, R7, RZ ;  /* 0x0000000794007210 */ /* 0x000fe40007f5e0ff */
[----:B------:R-:W-:Y:S02]  /*c3c0*/  LEA.HI.X.SX32 R5, R21, R45, 0x1, P1 ;  /* 0x0000002d15057211 */ /* 0x000fe400008f0eff */
[----:B------:R-:W-:Y:S02]  /*c3d0*/  LEA.HI.X.SX32 R2, R7, R134, 0x1, P2 ;  /* 0x0000008607027211 */ /* 0x000fe400010f0eff */
[C---:B------:R-:W-:Y:S02]  /*c3e0*/  LEA R18, P1, R0.reuse, R124, 0x1 ;  /* 0x0000007c00127211 */ /* 0x040fe400078208ff */
[----:B------:R-:W2:Y:S02]  /*c3f0*/  LD.E.128 R4, desc[UR4][R4.64] ;  /* 0x0000000404047980 */ /* 0x000ea4000c101d00 */
[----:B------:R-:W-:Y:S02]  /*c400*/  LEA.HI.X R19, R0, R125, R2, 0x1, P1 ;  /* 0x0000007d00137211 */ /* 0x000fe400008f0c02 */
[----:B------:R-:W-:Y:S04]  /*c410*/  IADD3 R3, P1, R148, R25, RZ ;  /* 0x0000001994037210 */ /* 0x000fe80007f3e0ff */
[----:B------:R-:W-:Y:S01]  /*c420*/  LEA.HI.X.SX32 R0, R25, R134, 0x1, P1 ;  /* 0x0000008619007211 */ /* 0x000fe200008f0eff */
[----:B------:R-:W4:Y:S01]  /*c430*/  LD.E.128 R20, desc[UR4][R18.64] ;  /* 0x0000000412147980 */ /* 0x000f22000c101d00 */
[C---:B---3--:R-:W-:Y:S04]  /*c440*/  LEA R36, P1, R3.reuse, R126, 0x1 ;  /* 0x0000007e03247211 */ /* 0x048fe800078208ff */
        /* <DEDUP_REMOVED lines=8> */
[C---:B------:R-:W-:Y:S01]  /*c4d0*/  IMAD.U32 R5, R6.reuse, 0x10000, RZ ;  /* 0x0001000006057824 */ /* 0x040fe200078e00ff */
[----:B------:R-:W-:Y:S01]  /*c4e0*/  LOP3.LUT R6, R6, 0xffff0000, RZ, 0xc0, !PT ;  /* 0xffff000006067812 */ /* 0x000fe200078ec0ff */
[C---:B----4-:R-:W-:Y:S01]  /*c4f0*/  IMAD.U32 R7, R21.reuse, 0x10000, RZ ;  /* 0x0001000015077824 */ /* 0x050fe200078e00ff */
[C---:B------:R-:W-:Y:S01]  /*c500*/  LOP3.LUT R24, R20.reuse, 0xffff0000, RZ, 0xc0, !PT ;  /* 0xffff000014187812 */ /* 0x040fe200078ec0ff */
[----:B------:R-:W-:Y:S01]  /*c510*/  IMAD.U32 R25, R20, 0x10000, RZ ;  /* 0x0001000014197824 */ /* 0x000fe200078e00ff */
[----:B------:R-:W-:Y:S01]  /*c520*/  LOP3.LUT R20, R21, 0xffff0000, RZ, 0xc0, !PT ;  /* 0xffff000015147812 */ /* 0x000fe200078ec0ff */
[----:B------:R-:W-:Y:S01]  /*c530*/  IMAD.U32 R19, R22, 0x10000, RZ ;  /* 0x0001000016137824 */ /* 0x000fe200078e00ff */
[----:B------:R-:W-:Y:S02]  /*c540*/  FSEL R21, -R24, R24, !P0 ;  /* 0x0000001818157208 */ /* 0x000fe40004000100 */
[----:B------:R-:W-:Y:S02]  /*c550*/  LOP3.LUT R18, R22, 0xffff0000, RZ, 0xc0, !PT ;  /* 0xffff000016127812 */ /* 0x000fe400078ec0ff */
[----:B------:R-:W-:Y:S01]  /*c560*/  FSEL R22, -R7, R7, !P0 ;  /* 0x0000000707167208 */ /* 0x000fe20004000100 */
[C---:B------:R-:W-:Y:S01]  /*c570*/  IMAD.U32 R7, R23.reuse, 0x10000, RZ ;  /* 0x0001000017077824 */ /* 0x040fe200078e00ff */
[----:B------:R-:W-:Y:S01]  /*c580*/  LOP3.LUT R23, R23, 0xffff0000, RZ, 0xc0, !PT ;  /* 0xffff000017177812 */ /* 0x000fe200078ec0ff */
[----:B------:R-:W-:Y:S01]  /*c590*/  FMUL R2, R2, R21 ;  /* 0x0000001502027220 */ /* 0x000fe20000400000 */
[----:B------:R-:W-:Y:S01]  /*c5a0*/  FSEL R21, -R20, R20, !P0 ;  /* 0x0000001414157208 */ /* 0x000fe20004000100 */
[----:B------:R-:W-:Y:S01]  /*c5b0*/  FMUL R3, R3, R22 ;  /* 0x0000001603037220 */ /* 0x000fe20000400000 */
[----:B------:R-:W-:Y:S01]  /*c5c0*/  FSEL R20, -R19, R19, !P0 ;  /* 0x0000001313147208 */ /* 0x000fe20004000100 */
[----:B---3--:R-:W-:Y:S01]  /*c5d0*/  IMAD.U32 R22, R38, 0x10000, RZ ;  /* 0x0001000026167824 */ /* 0x008fe200078e00ff */
        /* <DEDUP_REMOVED lines=29> */
.L_x_2906:
[----:B------:R-:W-:Y:S05]  /*c7b0*/  BSYNC B0 ;  /* 0x0000000000007941 */ /* 0x000fea0003800000 */
.L_x_2905:
[----:B-----5:R2:W-:Y:S02]  /*c7c0*/  ST.E.128 desc[UR4][R40.64], R32 ;  /* 0x0000002028007985 */ /* 0x0205e4000c101d04 */
.L_x_2902:
[----:B------:R-:W-:Y:S05]  /*c7d0*/  BSYNC B1 ;  /* 0x0000000000017941 */ /* 0x000fea0003800000 */
.L_x_2901:
[----:B------:R-:W5:Y:S02]  /*c7e0*/  LD.E R3, desc[UR4][R132.64+0xd0] ;  /* 0x0000d00484037980 */ /* 0x000f64000c101900 */
[----:B-----5:R-:W-:Y:S05]  /*c7f0*/  IMAD.U32 R3, R3, -0x40, RZ ;  /* 0xffffffc003037824 */ /* 0x020fea00078e00ff */
[C---:B------:R-:W-:Y:S02]  /*c800*/  LEA R126, P1, R3.reuse, R126, 0x1 ;  /* 0x0000007e037e7211 */ /* 0x040fe400078208ff */
[C---:B------:R-:W-:Y:S02]  /*c810*/  LEA R124, P0, R3.reuse, R124, 0x1 ;  /* 0x0000007c037c7211 */ /* 0x040fe400078008ff */
[C---:B------:R-:W-:Y:S02]  /*c820*/  LEA.HI.X.SX32 R127, R3.reuse, R127, 0x1, P1 ;  /* 0x0000007f037f7211 */ /* 0x040fe400008f0eff */
[----:B------:R-:W-:Y:S01]  /*c830*/  LEA.HI.X.SX32 R125, R3, R125, 0x1, P0 ;  /* 0x0000007d037d7211 */ /* 0x000fe200000f0eff */
[----:B------:R-:W-:Y:S05]  /*c840*/  BRA `(.L_x_2858) ;  /* 0x0000000400647947 */ /* 0x000fea0003800000 */
.L_x_2840:
[----:B------:R-:W2:Y:S01]  /*c850*/  @P0 LD.E.128 R20, desc[UR4][R122.64] ;  /* 0x000000047a140980 */ /* 0x000ea2000c101d00 */
[C---:B------:R-:W-:Y:S04]  /*c860*/  ISETP.GE.AND P1, PT, R167.reuse, R211, PT ;  /* 0x000000d3a700720c */ /* 0x040fe80003f26270 */
[----:B------:R-:W-:Y:S11]  /*c870*/  ISETP.GE.AND P1, PT, R167, R173, !P1 ;  /* 0x000000ada700720c */ /* 0x000ff60004f26270 */
[----:B------:R-:W-:Y:S02]  /*c880*/  @!UPT UIADD3 URZ, URZ, URZ, URZ ;  /* 0x0000003f3f3ff290 */ /* 0x000fe4000fffe03f */
[C---:B------:R-:W-:Y:S04]  /*c890*/  @P1 LEA R2, P2, R100.reuse, R122, 0x1 ;  /* 0x0000007a64021211 */ /* 0x040fe800078408ff */
[----:B------:R-:W-:Y:S01]  /*c8a0*/  @P1 LEA.HI.X R3, R100, R123, R97, 0x1, P2 ;  /* 0x0000007b64031211 */ /* 0x000fe200010f0c61 */
[----:B--2---:R1:W-:Y:S04]  /*c8b0*/  @P0 ST.E.128 desc[UR4][R128.64], R20 ;  /* 0x0000001480000985 */ /* 0x0043e8000c101d04 */
[----:B------:R-:W2:Y:S04]  /*c8c0*/  @P0 LD.E.128 R4, desc[UR4][R122.64+0x80] ;  /* 0x000080047a040980 */ /* 0x000ea8000c101d00 */
[----:B--2---:R2:W-:Y:S01]  /*c8d0*/  @P0 ST.E.128 desc[UR4][R128.64+0x80], R4 ;  /* 0x0000800480000985 */ /* 0x0045e2000c101d04 */
[C---:B------:R-:W-:Y:S03]  /*c8e0*/  @P1 LEA R30, P0, R94.reuse, R128, 0x1 ;  /* 0x000000805e1e1211 */ /* 0x040fe600078008ff */
[----:B------:R-:W3:Y:S01]  /*c8f0*/  @P1 LD.E.128 R24, desc[UR4][R2.64] ;  /* 0x0000000402181980 */ /* 0x000ee2000c101d00 */
[----:B------:R-:W-:Y:S02]  /*c900*/  @P1 LEA.HI.X R31, R94, R129, R95, 0x1, P0 ;  /* 0x000000815e1f1211 */ /* 0x000fe400000f0c5f */
[C---:B------:R-:W-:Y:S04]  /*c910*/  ISETP.GE.AND P0, PT, R166.reuse, R211, PT ;  /* 0x000000d3a600720c */ /* 0x040fe80003f06270 */
[----:B------:R-:W-:Y:S11]  /*c920*/  ISETP.GE.AND P0, PT, R166, R173, !P0 ;  /* 0x000000ada600720c */ /* 0x000ff60004706270 */
[----:B------:R-:W-:Y:S02]  /*c930*/  @!UPT UIADD3 URZ, URZ, URZ, URZ ;  /* 0x0000003f3f3ff290 */ /* 0x000fe4000fffe03f */
[C---:B------:R-:W-:Y:S04]  /*c940*/  @P0 LEA R28, P2, R102.reuse, R122, 0x1 ;  /* 0x0000007a661c0211 */ /* 0x040fe800078408ff */
[----:B------:R-:W-:Y:S01]  /*c950*/  @P0 LEA.HI.X R29, R102, R123, R99, 0x1, P2 ;  /* 0x0000007b661d0211 */ /* 0x000fe200010f0c63 */
[----:B---3--:R-:W-:Y:S04]  /*c960*/  @P1 ST.E.128 desc[UR4][R30.64], R24 ;  /* 0x000000181e001985 */ /* 0x008fe8000c101d04 */
[----:B-1----:R-:W3:Y:S04]  /*c970*/  @P1 LD.E.128 R20, desc[UR4][R2.64+0x80] ;  /* 0x0000800402141980 */ /* 0x002ee8000c101d00 */
[----:B---3--:R1:W-:Y:S01]  /*c980*/  @P1 ST.E.128 desc[UR4][R30.64+0x80], R20 ;  /* 0x000080141e001985 */ /* 0x0083e2000c101d04 */
[C---:B------:R-:W-:Y:S03]  /*c990*/  @P0 LEA R18, P1, R90.reuse, R128, 0x1 ;  /* 0x000000805a120211 */ /* 0x040fe600078208ff */
[----:B--2---:R-:W2:Y:S01]  /*c9a0*/  @P0 LD.E.128 R4, desc[UR4][R28.64] ;  /* 0x000000041c040980 */ /* 0x004ea2000c101d00 */
[----:B------:R-:W-:Y:S02]  /*c9b0*/  @P0 LEA.HI.X R19, R90, R129, R91, 0x1, P1 ;  /* 0x000000815a130211 */ /* 0x000fe400008f0c5b */
[C---:B------:R-:W-:Y:S04]  /*c9c0*/  ISETP.GE.AND P1, PT, R165.reuse, R211, PT ;  /* 0x000000d3a500720c */ /* 0x040fe80003f26270 */
[----:B------:R-:W-:Y:S11]  /*c9d0*/  ISETP.GE.AND P1, PT, R165, R173, !P1 ;  /* 0x000000ada500720c */ /* 0x000ff60004f26270 */
[----:B------:R-:W-:Y:S02]  /*c9e0*/  @!UPT UIADD3 URZ, URZ, URZ, URZ ;  /* 0x0000003f3f3ff290 */ /* 0x000fe4000fffe03f */
[----:B------:R-:W-:Y:S04]  /*c9f0*/  @P1 IMAD.WIDE.U32 R2, R204, 0x60, R122 ;  /* 0x00000060cc021825 */ /* 0x000fe800078e007a */
[----:B------:R-:W-:Y:S04]  /*ca00*/  @P1 IMAD R0, R205, 0x60, RZ ;  /* 0x00000060cd001824 */ /* 0x000fe800078e02ff */
[----:B------:R-:W-:Y:S02]  /*ca10*/  @P1 IMAD.IADD R3, R3, 0x1, R0 ;  /* 0x0000000103031824 */ /* 0x000fe400078e0200 */
[----:B-1----:R-:W-:Y:S04]  /*ca20*/  @P1 IMAD.WIDE.U32 R30, R54, 0x60, R128 ;  /* 0x00000060361e1825 */ /* 0x002fe800078e0080 */
[----:B------:R-:W-:Y:S04]  /*ca30*/  @P1 IMAD R0, R55, 0x60, RZ ;  /* 0x0000006037001824 */ /* 0x000fe800078e02ff */
[----:B------:R-:W-:Y:S01]  /*ca40*/  @P1 IMAD.IADD R31, R31, 0x1, R0 ;  /* 0x000000011f1f1824 */ /* 0x000fe200078e0200 */
[----:B--2---:R1:W-:Y:S04]  /*ca50*/  @P0 ST.E.128 desc[UR4][R18.64], R4 ;  /* 0x0000000412000985 */ /* 0x0043e8000c101d04 */
[----:B------:R-:W2:Y:S04]  /*ca60*/  @P0 LD.E.128 R24, desc[UR4][R28.64+0x80] ;  /* 0x000080041c180980 */ /* 0x000ea8000c101d00 */
[----:B--2---:R2:W-:Y:S01]  /*ca70*/  @P0 ST.E.128 desc[UR4][R18.64+0x80], R24 ;  /* 0x0000801812000985 */ /* 0x0045e2000c101d04 */
[C---:B------:R-:W-:Y:S03]  /*ca80*/  ISETP.GE.AND P0, PT, R164.reuse, R211, PT ;  /* 0x000000d3a400720c */ /* 0x040fe60003f06270 */
[----:B------:R-:W3:Y:S01]  /*ca90*/  @P1 LD.E.128 R20, desc[UR4][R2.64] ;  /* 0x0000000402141980 */ /* 0x000ee2000c101d00 */
[----:B------:R-:W-:Y:S11]  /*caa0*/  ISETP.GE.AND P0, PT, R164, R173, !P0 ;  /* 0x000000ada400720c */ /* 0x000ff60004706270 */
[----:B------:R-:W-:Y:S02]  /*cab0*/  @!UPT UIADD3 URZ, URZ, URZ, URZ ;  /* 0x0000003f3f3ff290 */ /* 0x000fe4000fffe03f */
[C---:B------:R-:W-:Y:S04]  /*cac0*/  @P0 LEA R28, P2, R104.reuse, R122, 0x1 ;  /* 0x0000007a681c0211 */ /* 0x040fe800078408ff */
[----:B------:R-:W-:Y:S01]  /*cad0*/  @P0 LEA.HI.X R29, R104, R123, R101, 0x1, P2 ;  /* 0x0000007b681d0211 */ /* 0x000fe200010f0c65 */
[----:B---3--:R3:W-:Y:S04]  /*cae0*/  @P1 ST.E.128 desc[UR4][R30.64], R20 ;  /* 0x000000141e001985 */ /* 0x0087e8000c101d04 */
[----:B-1----:R-:W4:Y:S04]  /*caf0*/  @P1 LD.E.128 R4, desc[UR4][R2.64+0x80] ;  /* 0x0000800402041980 */ /* 0x002f28000c101d00 */
[----:B----4-:R1:W-:Y:S01]  /*cb00*/  @P1 ST.E.128 desc[UR4][R30.64+0x80], R4 ;  /* 0x000080041e001985 */ /* 0x0103e2000c101d04 */
[C---:B--2---:R-:W-:Y:S03]  /*cb10*/  @P0 LEA R18, P1, R86.reuse, R128, 0x1 ;  /* 0x0000008056120211 */ /* 0x044fe600078208ff */
[----:B------:R-:W2:Y:S01]  /*cb20*/  @P0 LD.E.128 R24, desc[UR4][R28.64] ;  /* 0x000000041c180980 */ /* 0x000ea2000c101d00 */
[----:B------:R-:W-:Y:S02]  /*cb30*/  @P0 LEA.HI.X R19, R86, R129, R87, 0x1, P1 ;  /* 0x0000008156130211 */ /* 0x000fe400008f0c57 */
[C---:B------:R-:W-:Y:S04]  /*cb40*/  ISETP.GE.AND P1, PT, R163.reuse, R211, PT ;  /* 0x000000d3a300720c */ /* 0x040fe80003f26270 */
[----:B------:R-:W-:Y:S11]  /*cb50*/  ISETP.GE.AND P1, PT, R163, R173, !P1 ;  /* 0x000000ada300720c */ /* 0x000ff60004f26270 */
[----:B------:R-:W-:Y:S02]  /*cb60*/  @!UPT UIADD3 URZ, URZ, URZ, URZ ;  /* 0x0000003f3f3ff290 */ /* 0x000fe4000fffe03f */
[----:B------:R-:W-:Y:S04]  /*cb70*/  @P1 IMAD.WIDE.U32 R2, R204, 0xa0, R122 ;  /* 0x000000a0cc021825 */ /* 0x000fe800078e007a */
[----:B------:R-:W-:Y:S04]  /*cb80*/  @P1 IMAD R0, R205, 0xa0, RZ ;  /* 0x000000a0cd001824 */ /* 0x000fe800078e02ff */
[----:B------:R-:W-:Y:S02]  /*cb90*/  @P1 IMAD.IADD R3, R3, 0x1, R0 ;  /* 0x0000000103031824 */ /* 0x000fe400078e0200 */
[----:B------:R-:W-:Y:S01]  /*cba0*/  @P1 IMAD R0, R55, 0xa0, RZ ;  /* 0x000000a037001824 */ /* 0x000fe200078e02ff */
[----:B--2---:R-:W-:Y:S04]  /*cbb0*/  @P0 ST.E.128 desc[UR4][R18.64], R24 ;  /* 0x0000001812000985 */ /* 0x004fe8000c101d04 */
[----:B---3--:R2:W3:Y:S02]  /*cbc0*/  @P0 LD.E.128 R20, desc[UR4][R28.64+0x80] ;  /* 0x000080041c140980 */ /* 0x0084e4000c101d00 */
[----:B--2---:R-:W-:Y:S04]  /*cbd0*/  @P1 IMAD.WIDE.U32 R28, R54, 0xa0, R128 ;  /* 0x000000a0361c1825 */ /* 0x004fe800078e0080 */
[----:B------:R-:W-:Y:S01]  /*cbe0*/  @P1 IMAD.IADD R29, R29, 0x1, R0 ;  /* 0x000000011d1d1824 */ /* 0x000fe200078e0200 */
[----:B---3--:R2:W-:Y:S01]  /*cbf0*/  @P0 ST.E.128 desc[UR4][R18.64+0x80], R20 ;  /* 0x0000801412000985 */ /* 0x0085e2000c101d04 */
[C---:B------:R-:W-:Y:S03]  /*cc00*/  ISETP.GE.AND P0, PT, R162.reuse, R211, PT ;  /* 0x000000d3a200720c */ /* 0x040fe60003f06270 */
[----:B-1----:R-:W3:Y:S01]  /*cc10*/  @P1 LD.E.128 R4, desc[UR4][R2.64] ;  /* 0x0000000402041980 */ /* 0x002ee2000c101d00 */
[----:B------:R-:W-:Y:S11]  /*cc20*/  ISETP.GE.AND P0, PT, R162, R173, !P0 ;  /* 0x000000ada200720c */ /* 0x000ff60004706270 */
[----:B------:R-:W-:Y:S02]  /*cc30*/  @!UPT UIADD3 URZ, URZ, URZ, URZ ;  /* 0x0000003f3f3ff290 */ /* 0x000fe4000fffe03f */
[----:B------:R-:W-:Y:S02]  /*cc40*/  @P0 IMAD R0, R205, 0xc0, RZ ;  /* 0x000000c0cd000824 */ /* 0x000fe400078e02ff */
[----:B--2---:R-:W-:Y:S04]  /*cc50*/  @P0 IMAD.WIDE.U32 R18, R204, 0xc0, R122 ;  /* 0x000000c0cc120825 */ /* 0x004fe800078e007a */
[----:B------:R-:W-:Y:S02]  /*cc60*/  @P0 IMAD.IADD R19, R19, 0x1, R0 ;  /* 0x0000000113130824 */ /* 0x000fe400078e0200 */
[----:B------:R-:W-:Y:S01]  /*cc70*/  @P0 IMAD R0, R55, 0xc0, RZ ;  /* 0x000000c037000824 */ /* 0x000fe200078e02ff */
[----:B---3--:R-:W-:Y:S04]  /*cc80*/  @P1 ST.E.128 desc[UR4][R28.64], R4 ;  /* 0x000000041c001985 */ /* 0x008fe8000c101d04 */
[----:B------:R1:W2:Y:S02]  /*cc90*/  @P1 LD.E.128 R24, desc[UR4][R2.64+0x80] ;  /* 0x0000800402181980 */ /* 0x0002a4000c101d00 */
[----:B-1----:R-:W-:Y:S04]  /*cca0*/  @P0 IMAD.WIDE.U32 R2, R54, 0xc0, R128 ;  /* 0x000000c036020825 */ /* 0x002fe800078e0080 */
[----:B------:R-:W-:Y:S01]  /*ccb0*/  @P0 IMAD.IADD R3, R3, 0x1, R0 ;  /* 0x0000000103030824 */ /* 0x000fe200078e0200 */
[----:B--2---:R1:W-:Y:S01]  /*ccc0*/  @P1 ST.E.128 desc[UR4][R28.64+0x80], R24 ;  /* 0x000080181c001985 */ /* 0x0043e2000c101d04 */
[C---:B------:R-:W-:Y:S03]  /*ccd0*/  ISETP.GE.AND P1, PT, R160.reuse, R211, PT ;  /* 0x000000d3a000720c */ /* 0x040fe60003f26270 */
[----:B------:R-:W2:Y:S01]  /*cce0*/  @P0 LD.E.128 R20, desc[UR4][R18.64] ;  /* 0x0000000412140980 */ /* 0x000ea2000c101d00 */
[----:B------:R-:W-:Y:S11]  /*ccf0*/  ISETP.GE.AND P1, PT, R160, R173, !P1 ;  /* 0x000000ada000720c */ /* 0x000ff60004f26270 */
[----:B------:R-:W-:Y:S02]  /*cd00*/  @!UPT UIADD3 URZ, URZ, URZ, URZ ;  /* 0x0000003f3f3ff290 */ /* 0x000fe4000fffe03f */
[----:B------:R-:W-:Y:S02]  /*cd10*/  @P1 IMAD R0, R205, 0xe0, RZ ;  /* 0x000000e0cd001824 */ /* 0x000fe400078e02ff */
[----:B-1----:R-:W-:Y:S04]  /*cd20*/  @P1 IMAD.WIDE.U32 R28, R204, 0xe0, R122 ;  /* 0x000000e0cc1c1825 */ /* 0x002fe800078e007a */
[----:B------:R-:W-:Y:S02]  /*cd30*/  @P1 IMAD.IADD R29, R29, 0x1, R0 ;  /* 0x000000011d1d1824 */ /* 0x000fe400078e0200 */
[----:B------:R-:W-:Y:S01]  /*cd40*/  @P1 IMAD R0, R55, 0xe0, RZ ;  /* 0x000000e037001824 */ /* 0x000fe200078e02ff */
[----:B--2---:R1:W-:Y:S04]  /*cd50*/  @P0 ST.E.128 desc[UR4][R2.64], R20 ;  /* 0x0000001402000985 */ /* 0x0043e8000c101d04 */
[----:B------:R2:W3:Y:S02]  /*cd60*/  @P0 LD.E.128 R4, desc[UR4][R18.64+0x80] ;  /* 0x0000800412040980 */ /* 0x0004e4000c101d00 */
[----:B--2---:R-:W-:Y:S04]  /*cd70*/  @P1 IMAD.WIDE.U32 R18, R54, 0xe0, R128 ;  /* 0x000000e036121825 */ /* 0x004fe800078e0080 */
[----:B------:R-:W-:Y:S01]  /*cd80*/  @P1 IMAD.IADD R19, R19, 0x1, R0 ;  /* 0x0000000113131824 */ /* 0x000fe200078e0200 */
[----:B---3--:R2:W-:Y:S04]  /*cd90*/  @P0 ST.E.128 desc[UR4][R2.64+0x80], R4 ;  /* 0x0000800402000985 */ /* 0x0085e8000c101d04 */
[----:B------:R-:W3:Y:S04]  /*cda0*/  @P1 LD.E.128 R24, desc[UR4][R28.64] ;  /* 0x000000041c181980 */ /* 0x000ee8000c101d00 */
[----:B---3--:R2:W-:Y:S04]  /*cdb0*/  @P1 ST.E.128 desc[UR4][R18.64], R24 ;  /* 0x0000001812001985 */ /* 0x0085e8000c101d04 */
[----:B-1----:R-:W3:Y:S04]  /*cdc0*/  @P1 LD.E.128 R20, desc[UR4][R28.64+0x80] ;  /* 0x000080041c141980 */ /* 0x002ee8000c101d00 */
[----:B---3--:R2:W-:Y:S02]  /*cdd0*/  @P1 ST.E.128 desc[UR4][R18.64+0x80], R20 ;  /* 0x0000801412001985 */ /* 0x0085e4000c101d04 */
.L_x_2858:
[----:B------:R-:W-:Y:S05]  /*cde0*/  BSYNC B2 ;  /* 0x0000000000027941 */ /* 0x000fea0003800000 */
.L_x_2839:
        /* <DEDUP_REMOVED lines=12> */
[----:B------:R-:W-:Y:S01]  /*ceb0*/  IMAD.MOV.U32 R18, RZ, RZ, RZ ;  /* 0x000000ffff127224 */ /* 0x000fe200078e00ff */
[----:B------:R-:W2:Y:S01]  /*cec0*/  LD.E R2, desc[UR4][R132.64+0x170] ;  /* 0x0001700484027980 */ /* 0x000ea2000c101900 */
[----:B------:R-:W-:Y:S03]  /*ced0*/  IABS R8, R13 ;  /* 0x0000000d00087213 */ /* 0x000fe60000000000 */
[----:B---34-:R-:W3:Y:S06]  /*cee0*/  LD.E.64 R22, desc[UR4][R132.64+0x40] ;  /* 0x0000400484167980 */ /* 0x018eec000c101b00 */
        /* <DEDUP_REMOVED lines=14> */
[----:B------:R-:W5:Y:S04]  /*cfd0*/  LD.E.64 R18, desc[UR4][R132.64+0x28] ;  /* 0x0000280484127980 */ /* 0x000f68000c101b00 */
        /* <DEDUP_REMOVED lines=45> */
[----:B-----5:R-:W-:Y:S04]  /*d2b0*/  IMAD.WIDE.U32 R20, R6, R18, R20 ;  /* 0x0000001206147225 */ /* 0x020fe800078e0014 */
        /* <DEDUP_REMOVED lines=12> */
.L_x_2908:
[----:B---3--:R-:W2:Y:S04]  /*d380*/  LD.E R5, desc[UR4][R132.64+0x40] ;  /* 0x0000400484057980 */ /* 0x008ea8000c101900 */
[----:B------:R-:W3:Y:S02]  /*d390*/  LD.E R3, desc[UR4][R132.64+0x38] ;  /* 0x0000380484037980 */ /* 0x000ee4000c101900 */
[----:B---3--:R-:W-:Y:S02]  /*d3a0*/  IMAD.U32 R3, R3, -0x80, RZ ;  /* 0xffffff8003037824 */ /* 0x008fe400078e00ff */
[----:B--2---:R-:W-:Y:S03]  /*d3b0*/  IMAD.U32 R5, R5, -0x80, RZ ;  /* 0xffffff8005057824 */ /* 0x004fe600078e00ff */
[----:B------:R-:W-:Y:S02]  /*d3c0*/  LEA R128, P0, R3, R128, 0x1 ;  /* 0x0000008003807211 */ /* 0x000fe400078008ff */
[----:B------:R-:W-:Y:S02]  /*d3d0*/  LEA R130, P1, R5, R130, 0x1 ;  /* 0x0000008205827211 */ /* 0x000fe400078208ff */
[----:B------:R-:W-:Y:S02]  /*d3e0*/  LEA.HI.X.SX32 R129, R3, R129, 0x1, P0 ;  /* 0x0000008103817211 */ /* 0x000fe400000f0eff */
[----:B------:R-:W-:Y:S09]  /*d3f0*/  LEA.HI.X.SX32 R131, R5, R131, 0x1, P1 ;  /* 0x0000008305837211 */ /* 0x000ff200008f0eff */
.L_x_2909:
[----:B------:R-:W-:Y:S05]  /*d400*/  BSYNC B0 ;  /* 0x0000000000007941 */ /* 0x000fea0003800000 */
.L_x_2907:
[----:B------:R-:W-:Y:S04]  /*d410*/  IADD3 R11, R11, -0x1, RZ ;  /* 0xffffffff0b0b7810 */ /* 0x000fe80007ffe0ff */
[----:B------:R-:W-:Y:S11]  /*d420*/  ISETP.GT.AND P0, PT, R11, R96, PT ;  /* 0x000000600b00720c */ /* 0x000ff60003f04270 */
[----:B------:R-:W-:Y:S02]  /*d430*/  @!UPT UIADD3 URZ, URZ, URZ, URZ ;  /* 0x0000003f3f3ff290 */ /* 0x000fe4000fffe03f */
[----:B------:R-:W-:Y:S05]  /*d440*/  @P0 BRA `(.L_x_2910) ;  /* 0xffffff5400d80947 */ /* 0x000fea000383ffff */
.L_x_2838:
[----:B------:R-:W-:Y:S05]  /*d450*/  WARPSYNC.ALL ;  /* 0x0000000000007948 */ /* 0x000fea0003800000 */
[----:B------:R-:W-:Y:S01]  /*d460*/  NOP ;  /* 0x0000000000007918 */ /* 0x000fe20000000000 */
[----:B------:R-:W-:Y:S06]  /*d470*/  BAR.SYNC.DEFER_BLOCKING 0x0 ;  /* 0x0000000000007b1d */ /* 0x000fec0000010000 */
[----:B------:R-:W2:Y:S02]  /*d480*/  LD.E R3, desc[UR4][R132.64+0xd0] ;  /* 0x0000d00484037980 */ /* 0x000ea4000c101900 */
[----:B------:R-:W1:Y:S01]  /*d490*/  S2UR UR6, SR_CgaCtaId ;  /* 0x00000000000679c3 */ /* 0x000e620000008800 */
[----:B------:R-:W-:Y:S01]  /*d4a0*/  UMOV UR8, 0x400 ;  /* 0x0000040000087882 */ /* 0x000fe20000000000 */
[----:B------:R-:W-:Y:S01]  /*d4b0*/  BSSY B2, `(.L_x_2911) ;  /* 0x0000496000027945 */ /* 0x000fe20003800000 */
[C---:B------:R-:W-:Y:S01]  /*d4c0*/  SHF.L.U64.HI R7, R206.reuse, 0x4, R207 ;  /* 0x00000004ce077819 */ /* 0x040fe200000102cf */
[----:B---3--:R-:W-:Y:S01]  /*d4d0*/  IMAD.SHL.U32 R5, R206, 0x10, RZ ;  /* 0x00000010ce057824 */ /* 0x008fe200078e00ff */
[----:B-1----:R-:W-:-:S06]  /*d4e0*/  ULEA UR6, UR6, UR8, 0x18 ;  /* 0x0000000806067291 */ /* 0x002fcc000f8ec03f */
[----:B------:R-:W-:Y:S02]  /*d4f0*/  LEA R239, R171, UR6, 0x1 ;  /* 0x00000006abef7c11 */ /* 0x000fe4000f8e08ff */
[----:B--2---:R-:W-:-:S13]  /*d500*/  ISETP.NE.AND P0, PT, R3, RZ, PT ;  /* 0x000000ff0300720c */ /* 0x004fda0003f05270 */
[----:B------:R-:W-:Y:S05]  /*d510*/  @!P0 BRA `(.L_x_2912) ;  /* 0x0000004400ac8947 */ /* 0x000fea0003800000 */
[----:B------:R-:W2:Y:S04]  /*d520*/  LD.E.64 R8, desc[UR4][R132.64+0xf0] ;  /* 0x0000f00484087980 */ /* 0x000ea8000c101b00 */
[----:B-----5:R-:W3:Y:S04]  /*d530*/  LD.E.U8 R0, desc[UR4][R132.64+0x1b3] ;  /* 0x0001b30484007980 */ /* 0x020ee8000c101100 */
[----:B------:R1:W5:Y:S04]  /*d540*/  LD.E.64 R34, desc[UR4][R132.64+0x148] ;  /* 0x0001480484227980 */ /* 0x000368000c101b00 */
[----:B------:R1:W5:Y:S01]  /*d550*/  LD.E.64 R32, desc[UR4][R132.64+0x150] ;  /* 0x0001500484207980 */ /* 0x000362000c101b00 */
[----:B--2---:R-:W-:-:S04]  /*d560*/  ISETP.NE.U32.AND P1, PT, R8, RZ, PT ;  /* 0x000000ff0800720c */ /* 0x004fc80003f25070 */
[----:B------:R-:W-:-:S13]  /*d570*/  ISETP.NE.AND.EX P1, PT, R9, RZ, PT, P1 ;  /* 0x000000ff0900720c */ /* 0x000fda0003f25310 */
[----:B------:R-:W-:-:S04]  /*d580*/  @P1 LEA R12, P0, R235, R8, 0x2 ;  /* 0x00000008eb0c1211 */ /* 0x000fc800078010ff */
[----:B------:R-:W-:Y:S01]  /*d590*/  @P1 LEA.HI.X R13, R235, R9, R66, 0x2, P0 ;  /* 0x00000009eb0d1211 */ /* 0x000fe200000f1442 */
[----:B------:R-:W-:-:S06]  /*d5a0*/  IMAD.MOV.U32 R9, RZ, RZ, RZ ;  /* 0x000000ffff097224 */ /* 0x000fcc00078e00ff */
[----:B------:R-:W2:Y:S01]  /*d5b0*/  @P1 LD.E R9, desc[UR4][R12.64] ;  /* 0x000000040c091980 */ /* 0x000ea2000c101900 */
[----:B------:R-:W-:Y:S02]  /*d5c0*/  LEA.HI R18, R3, R3, RZ, 0x1 ;  /* 0x0000000303127211 */ /* 0x000fe400078f08ff */
[-C--:B------:R-:W-:Y:S02]  /*d5d0*/  IADD3 R11, P1, R5, R182.reuse, RZ ;  /* 0x000000b6050b7210 */ /* 0x080fe40007f3e0ff */
[----:B------:R-:W-:Y:S01]  /*d5e0*/  LEA R5, P0, R206, R182, 0x5 ;  /* 0x000000b6ce057211 */ /* 0x000fe200078028ff */
[----:B------:R-:W-:Y:S01]  /*d5f0*/  IMAD.MOV.U32 R184, RZ, RZ, R182 ;  /* 0x000000ffffb87224 */ /* 0x000fe200078e00b6 */
[-C--:B------:R-:W-:Y:S02]  /*d600*/  LEA R42, P2, R182, R208.reuse, 0x1 ;  /* 0x000000d0b62a7211 */ /* 0x080fe400078408ff */
[----:B------:R-:W-:Y:S02]  /*d610*/  SHF.R.S32.HI R18, RZ, 0x1, R18 ;  /* 0x00000001ff127819 */ /* 0x000fe40000011412 */
[----:B---3--:R-:W-:Y:S01]  /*d620*/  ISETP.NE.AND P4, PT, R0, RZ, PT ;  /* 0x000000ff0000720c */ /* 0x008fe20003f85270 */
[----:B------:R-:W-:Y:S01]  /*d630*/  IMAD.X R7, R7, 0x1, R185, P1 ;  /* 0x0000000107077824 */ /* 0x000fe200008e06b9 */
[----:B------:R-:W-:Y:S01]  /*d640*/  LEA.HI.X R4, R206, R185, R207, 0x5, P0 ;  /* 0x000000b9ce047211 */ /* 0x000fe200000f2ccf */
[----:B------:R-:W-:Y:S01]  /*d650*/  IMAD R2, R207, 0x30, RZ ;  /* 0x00000030cf027824 */ /* 0x000fe200078e02ff */
[--C-:B------:R-:W-:Y:S01]  /*d660*/  LEA.HI.X R43, R182, R209, R185.reuse, 0x1, P2 ;  /* 0x000000d1b62b7211 */ /* 0x100fe200010f0cb9 */
[----:B------:R-:W-:Y:S01]  /*d670*/  IMAD.WIDE.U32 R184, R206, 0x30, R184 ;  /* 0x00000030ceb87825 */ /* 0x000fe200078e00b8 */
[----:B------:R-:W-:-:S02]  /*d680*/  LEA R38, P0, R5, R208, 0x1 ;  /* 0x000000d005267211 */ /* 0x000fc400078008ff */
[-C--:B------:R-:W-:Y:S01]  /*d690*/  LEA R40, P1, R11, R208.reuse, 0x1 ;  /* 0x000000d00b287211 */ /* 0x080fe200078208ff */
[----:B------:R-:W-:Y:S01]  /*d6a0*/  IMAD.IADD R27, R233, 0x1, -R172 ;  /* 0x00000001e91b7824 */ /* 0x000fe200078e0aac */
[-C--:B------:R-:W-:Y:S01]  /*d6b0*/  LEA.HI.X R39, R5, R209.reuse, R4, 0x1, P0 ;  /* 0x000000d105277211 */ /* 0x080fe200000f0c04 */
[----:B------:R-:W-:Y:S01]  /*d6c0*/  IMAD.IADD R5, R185, 0x1, R2 ;  /* 0x00000001b9057824 */ /* 0x000fe200078e0202 */
[----:B------:R-:W-:Y:S02]  /*d6d0*/  LEA.HI.X R41, R11, R209, R7, 0x1, P1 ;  /* 0x000000d10b297211 */ /* 0x000fe400008f0c07 */
[----:B------:R-:W-:Y:S02]  /*d6e0*/  LEA R36, P1, R184, R208, 0x1 ;  /* 0x000000d0b8247211 */ /* 0x000fe400078208ff */
[----:B------:R-:W-:Y:S01]  /*d6f0*/  ISETP.GE.AND P0, PT, R202, R27, PT ;  /* 0x0000001bca00720c */ /* 0x000fe20003f06270 */
[----:B------:R-:W-:Y:S01]  /*d700*/  IMAD.MOV.U32 R25, RZ, RZ, R18 ;  /* 0x000000ffff197224 */ /* 0x000fe200078e0012 */
[----:B------:R-:W-:-:S02]  /*d710*/  LEA.HI.X R37, R184, R209, R5, 0x1, P1 ;  /* 0x000000d1b8257211 */ /* 0x000fc400008f0c05 */
        /* <DEDUP_REMOVED lines=8> */
[----:B-1----:R-:W-:Y:S08]  /*d7a0*/  @!P4 BRA `(.L_x_2913) ;  /* 0x000000180000c947 */ /* 0x002ff00003800000 */
[C---:B----4-:R-:W-:Y:S01]  /*d7b0*/  IMAD.SHL.U32 R21, R0.reuse, 0x2, RZ ;  /* 0x0000000200157824 */ /* 0x050fe200078e00ff */
[----:B------:R-:W-:Y:S01]  /*d7c0*/  SHF.L.U64.HI R5, R0, 0x1, R5 ;  /* 0x0000000100057819 */ /* 0x000fe20000010205 */
[----:B------:R-:W-:Y:S03]  /*d7d0*/  BSSY B1, `(.L_x_2914) ;  /* 0x0000060000017945 */ /* 0x000fe60003800000 */
[-C--:B-----5:R-:W-:Y:S02]  /*d7e0*/  IADD3 R18, P2, R34, R21.reuse, RZ ;  /* 0x0000001522127210 */ /* 0x0a0fe40007f5e0ff */
[----:B------:R-:W-:-:S03]  /*d7f0*/  IADD3 R20, P1, R32, R21, RZ ;  /* 0x0000001520147210 */ /* 0x000fc60007f3e0ff */
[--C-:B------:R-:W-:Y:S02]  /*d800*/  IMAD.X R19, R35, 0x1, R5.reuse, P2 ;  /* 0x0000000123137824 */ /* 0x100fe400010e0605 */
[----:B------:R-:W-:Y:S01]  /*d810*/  IMAD.X R21, R33, 0x1, R5, P1 ;  /* 0x0000000121157824 */ /* 0x000fe200008e0605 */
[----:B------:R-:W-:Y:S05]  /*d820*/  @!P0 BRA `(.L_x_2915) ;  /* 0x0000000400688947 */ /* 0x000fea0003800000 */
[----:B------:R1:W5:Y:S01]  /*d830*/  LD.E.128 R12, desc[UR4][R42.64] ;  /* 0x000000042a0c7980 */ /* 0x000362000c101d00 */
[----:B------:R-:W-:Y:S01]  /*d840*/  ISETP.GE.AND P0, PT, R16, R3, PT ;  /* 0x000000031000720c */ /* 0x000fe20003f06270 */
[----:B------:R-:W-:-:S12]  /*d850*/  BSSY B0, `(.L_x_2916) ;  /* 0x0000029000007945 */ /* 0x000fd80003800000 */
[----:B------:R-:W-:Y:S05]  /*d860*/  @P0 BRA `(.L_x_2917) ;  /* 0x00000000009c0947 */ /* 0x000fea0003800000 */
[----:B------:R-:W2:Y:S04]  /*d870*/  LD.E.64 R4, desc[UR4][R20.64] ;  /* 0x0000000414047980 */ /* 0x000ea8000c101b00 */
[----:B------:R-:W3:Y:S01]  /*d880*/  LD.E.64 R6, desc[UR4][R18.64] ;  /* 0x0000000412067980 */ /* 0x000ee2000c101b00 */
[C---:B-----5:R-:W-:Y:S01]  /*d890*/  SHF.L.U32 R2, R13.reuse, 0x10, RZ ;  /* 0x000000100d027819 */ /* 0x060fe200000006ff */
[----:B------:R-:W-:Y:S01]  /*d8a0*/  IMAD.U32 R22, R14, 0x10000, RZ ;  /* 0x000100000e167824 */ /* 0x000fe200078e00ff */
[----:B------:R-:W-:Y:S02]  /*d8b0*/  LOP3.LUT R0, R13, 0xffff0000, RZ, 0xc0, !PT ;  /* 0xffff00000d007812 */ /* 0x000fe400078ec0ff */
[----:B------:R-:W-:Y:S02]  /*d8c0*/  SHF.L.U32 R23, R15, 0x10, RZ ;  /* 0x000000100f177819 */ /* 0x000fe400000006ff */
[----:B------:R-:W-:-:S02]  /*d8d0*/  SHF.L.U32 R8, R12, 0x10, RZ ;  /* 0x000000100c087819 */ /* 0x000fc400000006ff */
[----:B------:R-:W-:Y:S02]  /*d8e0*/  LOP3.LUT R24, R12, 0xffff0000, RZ, 0xc0, !PT ;  /* 0xffff00000c187812 */ /* 0x000fe400078ec0ff */
[----:B------:R-:W-:Y:S02]  /*d8f0*/  LOP3.LUT R15, R15, 0xffff0000, RZ, 0xc0, !PT ;  /* 0xffff00000f0f7812 */ /* 0x000fe400078ec0ff */
        /* <DEDUP_REMOVED lines=14> */
[----:B------:R-:W-:Y:S01]  /*d9e0*/  SHF.L.U32 R11, R4, 0x10, RZ ;  /* 0x00000010040b7819 */ /* 0x000fe200000006ff */
[----:B------:R-:W-:Y:S01]  /*d9f0*/  FMUL R2, R15, R12 ;  /* 0x0000000c0f027220 */ /* 0x000fe20000400000 */
[----:B------:R-:W-:-:S03]  /*da00*/  FMUL R29, R25, R5 ;  /* 0x00000005191d7220 */ /* 0x000fc60000400000 */
[C---:B------:R-:W-:Y:S01]  /*da10*/  FMUL R15, R24.reuse, R11 ;  /* 0x0000000b180f7220 */ /* 0x040fe20000400000 */
[----:B------:R-:W-:Y:S01]  /*da20*/  FFMA R23, R23, R10, R2 ;  /* 0x0000000a17177223 */ /* 0x000fe20000000002 */
[----:B------:R-:W-:Y:S01]  /*da30*/  FMUL R24, R24, R13 ;  /* 0x0000000d18187220 */ /* 0x000fe20000400000 */
[----:B------:R-:W-:Y:S01]  /*da40*/  FMUL R2, R25, R7 ;  /* 0x0000000719027220 */ /* 0x000fe20000400000 */
[----:B------:R-:W-:Y:S01]  /*da50*/  FFMA R15, R8, R13, -R15 ;  /* 0x0000000d080f7223 */ /* 0x000fe2000000080f */
[----:B------:R-:W-:Y:S01]  /*da60*/  FFMA R29, R22, R7, -R29 ;  /* 0x00000007161d7223 */ /* 0x000fe2000000081d */
[----:B------:R-:W-:Y:S01]  /*da70*/  FFMA R24, R8, R11, R24 ;  /* 0x0000000b08187223 */ /* 0x000fe20000000018 */
[----:B------:R-:W-:Y:S01]  /*da80*/  FFMA R2, R22, R5, R2 ;  /* 0x0000000516027223 */ /* 0x000fe20000000002 */
[----:B------:R-:W-:Y:S02]  /*da90*/  F2FP.BF16.F32.PACK_AB R23, R23, R14 ;  /* 0x0000000e1717723e */ /* 0x000fe400000010ff */
[----:B------:R-:W-:-:S02]  /*daa0*/  F2FP.BF16.F32.PACK_AB R13, R0, R9 ;  /* 0x00000009000d723e */ /* 0x000fc400000010ff */
[----:B------:R-:W-:Y:S02]  /*dab0*/  F2FP.BF16.F32.PACK_AB R12, R24, R15 ;  /* 0x0000000f180c723e */ /* 0x000fe400000010ff */
[----:B------:R-:W-:Y:S02]  /*dac0*/  F2FP.BF16.F32.PACK_AB R14, R2, R29 ;  /* 0x0000001d020e723e */ /* 0x000fe400000010ff */
[----:B------:R-:W-:Y:S02]  /*dad0*/  MOV R15, R23 ;  /* 0x00000017000f7202 */ /* 0x000fe40000000f00 */
.L_x_2917:
[----:B------:R-:W-:Y:S05]  /*dae0*/  BSYNC B0 ;  /* 0x0000000000007941 */ /* 0x000fea0003800000 */
.L_x_2916:
[----:B-----5:R2:W-:Y:S04]  /*daf0*/  STS.128 [R239], R12 ;  /* 0x0000000cef007388 */ /* 0x0205e80000000c00 */
[----:B------:R2:W5:Y:S01]  /*db00*/  LD.E.128 R8, desc[UR4][R42.64+0x80] ;  /* 0x000080042a087980 */ /* 0x000562000c101d00 */
[----:B------:R-:W-:Y:S01]  /*db10*/  IADD3 R0, R16, 0x40, RZ ;  /* 0x0000004010007810 */ /* 0x000fe20007ffe0ff */
[----:B------:R-:W-:Y:S03]  /*db20*/  BSSY B0, `(.L_x_2918) ;  /* 0x0000029000007945 */ /* 0x000fe60003800000 */
[----:B------:R-:W-:-:S13]  /*db30*/  ISETP.GE.AND P0, PT, R0, R3, PT ;  /* 0x000000030000720c */ /* 0x000fda0003f06270 */
[----:B------:R-:W-:Y:S05]  /*db40*/  @P0 BRA `(.L_x_2919) ;  /* 0x0000000000980947 */ /* 0x000fea0003800000 */
[----:B------:R-:W3:Y:S04]  /*db50*/  LD.E.64 R4, desc[UR4][R20.64+0x40] ;  /* 0x0000400414047980 */ /* 0x000ee8000c101b00 */
[----:B------:R-:W4:Y:S01]  /*db60*/  LD.E.64 R6, desc[UR4][R18.64+0x40] ;  /* 0x0000400412067980 */ /* 0x000f22000c101b00 */
[C---:B-----5:R-:W-:Y:S01]  /*db70*/  LOP3.LUT R0, R9.reuse, 0xffff0000, RZ, 0xc0, !PT ;  /* 0xffff000009007812 */ /* 0x060fe200078ec0ff */
[----:B--2---:R-:W-:Y:S01]  /*db80*/  IMAD.U32 R14, R10, 0x10000, RZ ;  /* 0x000100000a0e7824 */ /* 0x004fe200078e00ff */
        /* <DEDUP_REMOVED lines=34> */
.L_x_2919:
[----:B------:R-:W-:Y:S05]  /*ddb0*/  BSYNC B0 ;  /* 0x0000000000007941 */ /* 0x000fea0003800000 */
.L_x_2918:
[----:B-----5:R3:W-:Y:S02]  /*ddc0*/  STS.128 [R239+0x2000], R8 ;  /* 0x00200008ef007388 */ /* 0x0207e40000000c00 */
.L_x_2915:
[----:B------:R-:W-:Y:S05]  /*ddd0*/  BSYNC B1 ;  /* 0x0000000000017941 */ /* 0x000fea0003800000 */
.L_x_2914:
[----:B------:R-:W-:Y:S01]  /*dde0*/  VIADD R2, R202, 0x10 ;  /* 0x00000010ca027836 */ /* 0x000fe20000000000 */
[----:B------:R-:W-:Y:S04]  /*ddf0*/  BSSY B1, `(.L_x_2920) ;  /* 0x000005d000017945 */ /* 0x000fe80003800000 */
[----:B------:R-:W-:-:S04]  /*de00*/  ISETP.GE.AND P0, PT, R2, R27, PT ;  /* 0x0000001b0200720c */ /* 0x000fc80003f06270 */
[----:B------:R-:W-:-:S13]  /*de10*/  ISETP.LT.OR P0, PT, R231, -0x87, P0 ;  /* 0xffffff79e700780c */ /* 0x000fda0000701670 */
[----:B------:R-:W-:Y:S05]  /*de20*/  @P0 BRA `(.L_x_2921) ;  /* 0x0000000400640947 */ /* 0x000fea0003800000 */
[----:B---3--:R3:W5:Y:S01]  /*de30*/  LD.E.128 R8, desc[UR4][R40.64] ;  /* 0x0000000428087980 */ /* 0x008762000c101d00 */
[----:B------:R-:W-:Y:S01]  /*de40*/  ISETP.GE.AND P0, PT, R16, R3, PT ;  /* 0x000000031000720c */ /* 0x000fe20003f06270 */
[----:B------:R-:W-:-:S12]  /*de50*/  BSSY B0, `(.L_x_2922) ;  /* 0x0000028000007945 */ /* 0x000fd80003800000 */
[----:B------:R-:W-:Y:S05]  /*de60*/  @P0 BRA `(.L_x_2923) ;  /* 0x0000000000980947 */ /* 0x000fea0003800000 */
[----:B------:R-:W4:Y:S04]  /*de70*/  LD.E.64 R4, desc[UR4][R20.64] ;  /* 0x0000000414047980 */ /* 0x000f28000c101b00 */
        /* <DEDUP_REMOVED lines=9> */
[----:B----4-:R-:W-:Y:S02]  /*df10*/  LOP3.LUT R13, R4, 0xffff0000, RZ, 0xc0, !PT ;  /* 0xffff0000040d7812 */ /* 0x010fe400078ec0ff */
        /* <DEDUP_REMOVED lines=27> */
.L_x_2923:
[----:B------:R-:W-:Y:S05]  /*e0d0*/  BSYNC B0 ;  /* 0x0000000000007941 */ /* 0x000fea0003800000 */
.L_x_2922:
[----:B-----5:R4:W-:Y:S04]  /*e0e0*/  STS.128 [R239+0x800], R8 ;  /* 0x00080008ef007388 */ /* 0x0209e80000000c00 */
[----:B-123--:R-:W5:Y:S01]  /*e0f0*/  LD.E.128 R40, desc[UR4][R40.64+0x80] ;  /* 0x0000800428287980 */ /* 0x00ef62000c101d00 */
[----:B------:R-:W-:Y:S01]  /*e100*/  IADD3 R0, R16, 0x40, RZ ;  /* 0x0000004010007810 */ /* 0x000fe20007ffe0ff */
[----:B------:R-:W-:Y:S03]  /*e110*/  BSSY B0, `(.L_x_2924) ;  /* 0x0000029000007945 */ /* 0x000fe60003800000 */
[----:B------:R-:W-:-:S13]  /*e120*/  ISETP.GE.AND P0, PT, R0, R3, PT ;  /* 0x000000030000720c */ /* 0x000fda0003f06270 */
[----:B------:R-:W-:Y:S05]  /*e130*/  @P0 BRA `(.L_x_2925) ;  /* 0x0000000000980947 */ /* 0x000fea0003800000 */
[----:B------:R-:W2:Y:S04]  /*e140*/  LD.E.64 R4, desc[UR4][R20.64+0x40] ;  /* 0x0000400414047980 */ /* 0x000ea8000c101b00 */
[----:B------:R-:W3:Y:S01]  /*e150*/  LD.E.64 R6, desc[UR4][R18.64+0x40] ;  /* 0x0000400412067980 */ /* 0x000ee2000c101b00 */
[C---:B-----5:R-:W-:Y:S01]  /*e160*/  LOP3.LUT R0, R41.reuse, 0xffff0000, RZ, 0xc0, !PT ;  /* 0xffff000029007812 */ /* 0x060fe200078ec0ff */
[----:B------:R-:W-:Y:S01]  /*e170*/  IMAD.U32 R14, R42, 0x10000, RZ ;  /* 0x000100002a0e7824 */ /* 0x000fe200078e00ff */
[----:B----4-:R-:W-:Y:S02]  /*e180*/  SHF.L.U32 R8, R41, 0x10, RZ ;  /* 0x0000001029087819 */ /* 0x010fe400000006ff */
        /* <DEDUP_REMOVED lines=33> */
.L_x_2925:
[----:B------:R-:W-:Y:S05]  /*e3a0*/  BSYNC B0 ;  /* 0x0000000000007941 */ /* 0x000fea0003800000 */
.L_x_2924:
[----:B-----5:R1:W-:Y:S02]  /*e3b0*/  STS.128 [R239+0x2800], R40 ;  /* 0x00280028ef007388 */ /* 0x0203e40000000c00 */
.L_x_2921:
[----:B------:R-:W-:Y:S05]  /*e3c0*/  BSYNC B1 ;  /* 0x0000000000017941 */ /* 0x000fea0003800000 */
.L_x_2920:
[----:B------:R-:W-:Y:S01]  /*e3d0*/  VIADD R0, R202, 0x20 ;  /* 0x00000020ca007836 */ /* 0x000fe20000000000 */
[----:B------:R-:W-:Y:S04]  /*e3e0*/  BSSY B1, `(.L_x_2926) ;  /* 0x000005e000017945 */ /* 0x000fe80003800000 */
[----:B------:R-:W-:-:S04]  /*e3f0*/  ISETP.GE.AND P0, PT, R0, R27, PT ;  /* 0x0000001b0000720c */ /* 0x000fc80003f06270 */
[----:B------:R-:W-:-:S13]  /*e400*/  ISETP.LT.OR P0, PT, R231, -0x107, P0 ;  /* 0xfffffef9e700780c */ /* 0x000fda0000701670 */
[----:B------:R-:W-:Y:S05]  /*e410*/  @P0 BRA `(.L_x_2927) ;  /* 0x0000000400680947 */ /* 0x000fea0003800000 */
[----:B---34-:R3:W5:Y:S01]  /*e420*/  LD.E.128 R8, desc[UR4][R38.64] ;  /* 0x0000000426087980 */ /* 0x018762000c101d00 */
[----:B------:R-:W-:Y:S01]  /*e430*/  ISETP.GE.AND P0, PT, R16, R3, PT ;  /* 0x000000031000720c */ /* 0x000fe20003f06270 */
[----:B------:R-:W-:-:S12]  /*e440*/  BSSY B0, `(.L_x_2928) ;  /* 0x0000029000007945 */ /* 0x000fd80003800000 */
[----:B------:R-:W-:Y:S05]  /*e450*/  @P0 BRA `(.L_x_2929) ;  /* 0x00000000009c0947 */ /* 0x000fea0003800000 */
[----:B------:R-:W4:Y:S04]  /*e460*/  LD.E.64 R4, desc[UR4][R20.64] ;  /* 0x0000000414047980 */ /* 0x000f28000c101b00 */
        /* <DEDUP_REMOVED lines=38> */
.L_x_2929:
[----:B------:R-:W-:Y:S05]  /*e6d0*/  BSYNC B0 ;  /* 0x0000000000007941 */ /* 0x000fea0003800000 */
.L_x_2928:
[----:B-----5:R4:W-:Y:S04]  /*e6e0*/  STS.128 [R239+0x1000], R8 ;  /* 0x00100008ef007388 */ /* 0x0209e80000000c00 */
[----:B--2---:R4:W5:Y:S01]  /*e6f0*/  LD.E.128 R12, desc[UR4][R38.64+0x80] ;  /* 0x00008004260c7980 */ /* 0x004962000c101d00 */
[----:B------:R-:W-:Y:S01]  /*e700*/  IADD3 R4, R16, 0x40, RZ ;  /* 0x0000004010047810 */ /* 0x000fe20007ffe0ff */
[----:B------:R-:W-:Y:S03]  /*e710*/  BSSY B0, `(.L_x_2930) ;  /* 0x0000029000007945 */ /* 0x000fe60003800000 */
[----:B------:R-:W-:-:S13]  /*e720*/  ISETP.GE.AND P0, PT, R4, R3, PT ;  /* 0x000000030400720c */ /* 0x000fda0003f06270 */
[----:B------:R-:W-:Y:S05]  /*e730*/  @P0 BRA `(.L_x_2931) ;  /* 0x0000000000980947 */ /* 0x000fea0003800000 */
[----:B------:R-:W2:Y:S04]  /*e740*/  LD.E.64 R4, desc[UR4][R20.64+0x40] ;  /* 0x0000400414047980 */ /* 0x000ea8000c101b00 */
[----:B---3--:R-:W3:Y:S01]  /*e750*/  LD.E.64 R6, desc[UR4][R18.64+0x40] ;  /* 0x0000400412067980 */ /* 0x008ee2000c101b00 */
[C---:B----45:R-:W-:Y:S01]  /*e760*/  SHF.L.U32 R9, R13.reuse, 0x10, RZ ;  /* 0x000000100d097819 */ /* 0x070fe200000006ff */
[----:B------:R-:W-:Y:S01]  /*e770*/  IMAD.U32 R25, R14, 0x10000, RZ ;  /* 0x000100000e197824 */ /* 0x000fe200078e00ff */
[----:B------:R-:W-:Y:S02]  /*e780*/  LOP3.LUT R8, R13, 0xffff0000, RZ, 0xc0, !PT ;  /* 0xffff00000d087812 */ /* 0x000fe400078ec0ff */
[----:B------:R-:W-:Y:S02]  /*e790*/  LOP3.LUT R22, R15, 0xffff0000, RZ, 0xc0, !PT ;  /* 0xffff00000f167812 */ /* 0x000fe400078ec0ff */
[----:B------:R-:W-:-:S02]  /*e7a0*/  SHF.L.U32 R10, R12, 0x10, RZ ;  /* 0x000000100c0a7819 */ /* 0x000fc400000006ff */
[----:B------:R-:W-:Y:S02]  /*e7b0*/  LOP3.LUT R26, R12, 0xffff0000, RZ, 0xc0, !PT ;  /* 0xffff00000c1a7812 */ /* 0x000fe400078ec0ff */
        /* <DEDUP_REMOVED lines=16> */
[----:B------:R-:W-:-:S02]  /*e8c0*/  IMAD.U32 R23, R6, 0x10000, RZ ;  /* 0x0001000006177824 */ /* 0x000fc400078e00ff */
[----:B------:R-:W-:Y:S01]  /*e8d0*/  FMUL R4, R14, R5 ;  /* 0x000000050e047220 */ /* 0x000fe20000400000 */
[----:B------:R-:W-:Y:S01]  /*e8e0*/  FFMA R24, R24, R11, R13 ;  /* 0x0000000b18187223 */ /* 0x000fe2000000000d */
[----:B------:R-:W-:Y:S01]  /*e8f0*/  FMUL R14, R14, R7 ;  /* 0x000000070e0e7220 */ /* 0x000fe20000400000 */
[C---:B------:R-:W-:Y:S01]  /*e900*/  FMUL R11, R26.reuse, R15 ;  /* 0x0000000f1a0b7220 */ /* 0x040fe20000400000 */
[----:B------:R-:W-:Y:S01]  /*e910*/  FMUL R26, R26, R23 ;  /* 0x000000171a1a7220 */ /* 0x000fe20000400000 */
[C---:B------:R-:W-:Y:S01]  /*e920*/  FFMA R4, R25.reuse, R7, -R4 ;  /* 0x0000000719047223 */ /* 0x040fe20000000804 */
[----:B------:R-:W-:Y:S01]  /*e930*/  FFMA R5, R25, R5, R14 ;  /* 0x0000000519057223 */ /* 0x000fe2000000000e */
[C---:B------:R-:W-:Y:S01]  /*e940*/  FFMA R11, R10.reuse, R23, -R11 ;  /* 0x000000170a0b7223 */ /* 0x040fe2000000080b */
[----:B------:R-:W-:Y:S01]  /*e950*/  FFMA R26, R10, R15, R26 ;  /* 0x0000000f0a1a7223 */ /* 0x000fe2000000001a */
[----:B------:R-:W-:Y:S02]  /*e960*/  F2FP.BF16.F32.PACK_AB R13, R9, R12 ;  /* 0x0000000c090d723e */ /* 0x000fe400000010ff */
[----:B------:R-:W-:-:S02]  /*e970*/  F2FP.BF16.F32.PACK_AB R15, R24, R29 ;  /* 0x0000001d180f723e */ /* 0x000fc400000010ff */
[----:B------:R-:W-:Y:S02]  /*e980*/  F2FP.BF16.F32.PACK_AB R12, R26, R11 ;  /* 0x0000000b1a0c723e */ /* 0x000fe400000010ff */
[----:B------:R-:W-:Y:S02]  /*e990*/  F2FP.BF16.F32.PACK_AB R14, R5, R4 ;  /* 0x00000004050e723e */ /* 0x000fe400000010ff */
.L_x_2931:
[----:B------:R-:W-:Y:S05]  /*e9a0*/  BSYNC B0 ;  /* 0x0000000000007941 */ /* 0x000fea0003800000 */
.L_x_2930:
[----:B-----5:R2:W-:Y:S02]  /*e9b0*/  STS.128 [R239+0x3000], R12 ;  /* 0x0030000cef007388 */ /* 0x0205e40000000c00 */
.L_x_2927:
[----:B------:R-:W-:Y:S05]  /*e9c0*/  BSYNC B1 ;  /* 0x0000000000017941 */ /* 0x000fea0003800000 */
.L_x_2926:
[----:B------:R-:W-:-:S05]  /*e9d0*/  VIADD R26, R202, 0x30 ;  /* 0x00000030ca1a7836 */ /* 0x000fca0000000000 */
        /* <DEDUP_REMOVED lines=18> */
[----:B------:R-:W-:Y:S02]  /*eb00*/  LOP3.LUT R8, R5, 0xffff0000, RZ, 0xc0, !PT ;  /* 0xffff000005087812 */ /* 0x000fe400078ec0ff */
[C---:B--2---:R-:W-:Y:S01]  /*eb10*/  LOP3.LUT R22, R6.reuse, 0xffff0000, RZ, 0xc0, !PT ;  /* 0xffff000006167812 */ /* 0x044fe200078ec0ff */
[----:B------:R-:W-:Y:S01]  /*eb20*/  FMUL R11, R9, R14 ;  /* 0x0000000e090b7220 */ /* 0x000fe20000400000 */
[----:B------:R-:W-:Y:S01]  /*eb30*/  LOP3.LUT R15, R7, 0xffff0000, RZ, 0xc0, !PT ;  /* 0xffff0000070f7812 */ /* 0x000fe200078ec0ff */
[----:B------:R-:W-:Y:S01]  /*eb40*/  IMAD.U32 R6, R6, 0x10000, RZ ;  /* 0x0001000006067824 */ /* 0x000fe200078e00ff */
[----:B------:R-:W-:Y:S01]  /*eb50*/  SHF.L.U32 R4, R4, 0x10, RZ ;  /* 0x0000001004047819 */ /* 0x000fe200000006ff */
[-C--:B------:R-:W-:Y:S01]  /*eb60*/  FMUL R9, R9, R22.reuse ;  /* 0x0000001609097220 */ /* 0x080fe20000400000 */
[----:B------:R-:W-:Y:S01]  /*eb70*/  SHF.L.U32 R5, R5, 0x10, RZ ;  /* 0x0000001005057819 */ /* 0x000fe200000006ff */
[C---:B------:R-:W-:Y:S01]  /*eb80*/  FFMA R11, R12.reuse, R22, -R11 ;  /* 0x000000160c0b7223 */ /* 0x040fe2000000080b */
[----:B------:R-:W-:Y:S01]  /*eb90*/  SHF.L.U32 R7, R7, 0x10, RZ ;  /* 0x0000001007077819 */ /* 0x000fe200000006ff */
[C---:B------:R-:W-:Y:S01]  /*eba0*/  FMUL R29, R23.reuse, R8 ;  /* 0x00000008171d7220 */ /* 0x040fe20000400000 */
[----:B------:R-:W-:Y:S01]  /*ebb0*/  FFMA R12, R12, R14, R9 ;  /* 0x0000000e0c0c7223 */ /* 0x000fe20000000009 */
[----:B------:R-:W-:Y:S01]  /*ebc0*/  FMUL R23, R23, R15 ;  /* 0x0000000f17177220 */ /* 0x000fe20000400000 */
[C---:B------:R-:W-:Y:S01]  /*ebd0*/  FMUL R14, R27.reuse, R4 ;  /* 0x000000041b0e7220 */ /* 0x040fe20000400000 */
[C---:B------:R-:W-:Y:S01]  /*ebe0*/  FMUL R22, R10.reuse, R5 ;  /* 0x000000050a167220 */ /* 0x040fe20000400000 */
[----:B------:R-:W-:Y:S01]  /*ebf0*/  FMUL R27, R27, R6 ;  /* 0x000000061b1b7220 */ /* 0x000fe20000400000 */
        /* <DEDUP_REMOVED lines=11> */
.L_x_2934:
[----:B------:R-:W-:Y:S05]  /*ecb0*/  BSYNC B0 ;  /* 0x0000000000007941 */ /* 0x000fea0003800000 */
.L_x_2933:
[----:B-----5:R4:W-:Y:S04]  /*ecc0*/  STS.128 [R239+0x1800], R8 ;  /* 0x00180008ef007388 */ /* 0x0209e80000000c00 */
[----:B---3--:R-:W5:Y:S01]  /*ecd0*/  LD.E.128 R36, desc[UR4][R36.64+0x80] ;  /* 0x0000800424247980 */ /* 0x008f62000c101d00 */
[----:B------:R-:W-:Y:S01]  /*ece0*/  IADD3 R16, R16, 0x40, RZ ;  /* 0x0000004010107810 */ /* 0x000fe20007ffe0ff */
[----:B------:R-:W-:Y:S03]  /*ecf0*/  BSSY B0, `(.L_x_2935) ;  /* 0x0000029000007945 */ /* 0x000fe60003800000 */
[----:B------:R-:W-:-:S13]  /*ed00*/  ISETP.GE.AND P0, PT, R16, R3, PT ;  /* 0x000000031000720c */ /* 0x000fda0003f06270 */
[----:B------:R-:W-:Y:S05]  /*ed10*/  @P0 BRA `(.L_x_2936) ;  /* 0x0000000000980947 */ /* 0x000fea0003800000 */
[----:B------:R-:W3:Y:S04]  /*ed20*/  LD.E.64 R4, desc[UR4][R20.64+0x40] ;  /* 0x0000400414047980 */ /* 0x000ee8000c101b00 */
[----:B--2---:R-:W2:Y:S01]  /*ed30*/  LD.E.64 R6, desc[UR4][R18.64+0x40] ;  /* 0x0000400412067980 */ /* 0x004ea2000c101b00 */
[C---:B-----5:R-:W-:Y:S01]  /*ed40*/  LOP3.LUT R3, R37.reuse, 0xffff0000, RZ, 0xc0, !PT ;  /* 0xffff000025037812 */ /* 0x060fe200078ec0ff */
[----:B------:R-:W-:Y:S01]  /*ed50*/  IMAD.U32 R17, R38, 0x10000, RZ ;  /* 0x0001000026117824 */ /* 0x000fe200078e00ff */
[----:B----4-:R-:W-:Y:S02]  /*ed60*/  SHF.L.U32 R8, R37, 0x10, RZ ;  /* 0x0000001025087819 */ /* 0x010fe400000006ff */
[----:B------:R-:W-:Y:S02]  /*ed70*/  SHF.L.U32 R9, R36, 0x10, RZ ;  /* 0x0000001024097819 */ /* 0x000fe400000006ff */
[----:B------:R-:W-:-:S02]  /*ed80*/  LOP3.LUT R15, R39, 0xffff0000, RZ, 0xc0, !PT ;  /* 0xffff0000270f7812 */ /* 0x000fc400078ec0ff */
[----:B------:R-:W-:Y:S02]  /*ed90*/  LOP3.LUT R38, R38, 0xffff0000, RZ, 0xc0, !PT ;  /* 0xffff000026267812 */ /* 0x000fe400078ec0ff */
[----:B------:R-:W-:Y:S02]  /*eda0*/  LOP3.LUT R36, R36, 0xffff0000, RZ, 0xc0, !PT ;  /* 0xffff000024247812 */ /* 0x000fe400078ec0ff */
[----:B------:R-:W-:Y:S02]  /*edb0*/  SHF.L.U32 R16, R39, 0x10, RZ ;  /* 0x0000001027107819 */ /* 0x000fe400000006ff */
[----:B---3--:R-:W-:Y:S02]  /*edc0*/  LOP3.LUT R12, R4, 0xffff0000, RZ, 0xc0, !PT ;  /* 0xffff0000040c7812 */ /* 0x008fe400078ec0ff */
        /* <DEDUP_REMOVED lines=13> */
[----:B------:R-:W-:Y:S01]  /*eea0*/  FMUL R15, R15, R13 ;  /* 0x0000000d0f0f7220 */ /* 0x000fe20000400000 */
        /* <DEDUP_REMOVED lines=13> */
.L_x_2936:
[----:B------:R-:W-:Y:S05]  /*ef80*/  BSYNC B0 ;  /* 0x0000000000007941 */ /* 0x000fea0003800000 */
.L_x_2935:
[----:B-----5:R3:W-:Y:S01]  /*ef90*/  STS.128 [R239+0x3800], R36 ;  /* 0x00380024ef007388 */ /* 0x0207e20000000c00 */
[----:B------:R-:W-:Y:S05]  /*efa0*/  BRA `(.L_x_2932) ;  /* 0x0000002c00987947 */ /* 0x000fea0003800000 */
.L_x_2913:
[----:B------:R-:W-:Y:S04]  /*efb0*/  BSSY B1, `(.L_x_2937) ;  /* 0x00000ad000017945 */ /* 0x000fe80003800000 */
[----:B------:R-:W-:Y:S05]  /*efc0*/  @!P0 BRA `(.L_x_2938) ;  /* 0x0000000800ac8947 */ /* 0x000fea0003800000 */
        /* <DEDUP_REMOVED lines=12> */
[C---:B-----5:R-:W-:Y:S01]  /*f090*/  LEA R8, P1, R11.reuse, R32, 0x1 ;  /* 0x000000200b087211 */ /* 0x060fe200078208ff */
[----:B------:R-:W-:Y:S01]  /*f0a0*/  IMAD.MOV.U32 R13, RZ, RZ, RZ ;  /* 0x000000ffff0d7224 */ /* 0x000fe200078e00ff */
[----:B------:R-:W2:Y:S02]  /*f0b0*/  LD.E.128 R4, desc[UR4][R4.64] ;  /* 0x0000000404047980 */ /* 0x000ea4000c101d00 */
[----:B------:R-:W-:Y:S01]  /*f0c0*/  LEA.HI.X R9, R11, R33, R9, 0x1, P1 ;  /* 0x000000210b097211 */ /* 0x000fe200008f0c09 */
[----:B------:R-:W-:-:S05]  /*f0d0*/  @P0 IMAD.MOV R13, RZ, RZ, -R18 ;  /* 0x000000ffff0d0224 */ /* 0x000fca00078e0a12 */
[----:B------:R-:W3:Y:S01]  /*f0e0*/  LD.E.128 R8, desc[UR4][R8.64] ;  /* 0x0000000408087980 */ /* 0x000ee2000c101d00 */
[----:B------:R-:W-:-:S04]  /*f0f0*/  IADD3 R15, P1, R13, R19, RZ ;  /* 0x000000130d0f7210 */ /* 0x000fc80007f3e0ff */
[----:B------:R-:W-:Y:S02]  /*f100*/  LEA.HI.X.SX32 R13, R13, R24, 0x1, P1 ;  /* 0x000000180d0d7211 */ /* 0x000fe400008f0eff */
[----:B------:R-:W-:-:S04]  /*f110*/  LEA R12, P1, R15, R34, 0x1 ;  /* 0x000000220f0c7211 */ /* 0x000fc800078208ff */
[----:B------:R-:W-:-:S06]  /*f120*/  LEA.HI.X R13, R15, R35, R13, 0x1, P1 ;  /* 0x000000230f0d7211 */ /* 0x000fcc00008f0c0d */
[----:B----4-:R-:W4:Y:S01]  /*f130*/  LD.E.128 R12, desc[UR4][R12.64] ;  /* 0x000000040c0c7980 */ /* 0x010f22000c101d00 */
        /* <DEDUP_REMOVED lines=23> */
[----:B------:R-:W-:Y:S01]  /*f2b0*/  SHF.L.U32 R8, R11, 0x10, RZ ;  /* 0x000000100b087819 */ /* 0x000fe200000006ff */
[----:B------:R-:W-:Y:S01]  /*f2c0*/  FMUL R29, R29, R10 ;  /* 0x0000000a1d1d7220 */ /* 0x000fe20000400000 */
[----:B------:R-:W-:Y:S01]  /*f2d0*/  FSEL R7, -R7, R7, !P0 ;  /* 0x0000000707077208 */ /* 0x000fe20004000100 */
[----:B------:R-:W-:Y:S01]  /*f2e0*/  FMUL R45, R26, R45 ;  /* 0x0000002d1a2d7220 */ /* 0x000fe20000400000 */
[----:B------:R-:W-:Y:S02]  /*f2f0*/  LOP3.LUT R11, R11, 0xffff0000, RZ, 0xc0, !PT ;  /* 0xffff00000b0b7812 */ /* 0x000fe400078ec0ff */
[----:B------:R-:W-:Y:S01]  /*f300*/  LOP3.LUT R6, R6, 0xffff0000, RZ, 0xc0, !PT ;  /* 0xffff000006067812 */ /* 0x000fe200078ec0ff */
[----:B------:R-:W-:Y:S01]  /*f310*/  FMUL R7, R4, R7 ;  /* 0x0000000704077220 */ /* 0x000fe20000400000 */
[----:B------:R-:W-:Y:S01]  /*f320*/  FSEL R9, -R9, R9, !P0 ;  /* 0x0000000909097208 */ /* 0x000fe20004000100 */
[----:B----4-:R-:W-:Y:S01]  /*f330*/  IMAD.U32 R10, R12, 0x10000, RZ ;  /* 0x000100000c0a7824 */ /* 0x010fe200078e00ff */
[----:B------:R-:W-:-:S02]  /*f340*/  FSEL R8, -R8, R8, !P0 ;  /* 0x0000000808087208 */ /* 0x000fc40004000100 */
        /* <DEDUP_REMOVED lines=27> */
.L_x_2940:
[----:B------:R-:W-:Y:S05]  /*f500*/  BSYNC B0 ;  /* 0x0000000000007941 */ /* 0x000fea0003800000 */
.L_x_2939:
[----:B-----5:R2:W-:Y:S04]  /*f510*/  STS.128 [R239], R28 ;  /* 0x0000001cef007388 */ /* 0x0205e80000000c00 */
[----:B----4-:R2:W5:Y:S01]  /*f520*/  LD.E.128 R20, desc[UR4][R42.64+0x80] ;  /* 0x000080042a147980 */ /* 0x010562000c101d00 */
[----:B------:R-:W-:Y:S01]  /*f530*/  IADD3 R0, R16, 0x40, RZ ;  /* 0x0000004010007810 */ /* 0x000fe20007ffe0ff */
[----:B------:R-:W-:Y:S03]  /*f540*/  BSSY B0, `(.L_x_2941) ;  /* 0x0000052000007945 */ /* 0x000fe60003800000 */
[----:B------:R-:W-:-:S13]  /*f550*/  ISETP.GE.AND P0, PT, R0, R3, PT ;  /* 0x000000030000720c */ /* 0x000fda0003f06270 */
        /* <DEDUP_REMOVED lines=14> */
[----:B------:R-:W4:Y:S01]  /*f640*/  LD.E.128 R8, desc[UR4][R8.64+0x80] ;  /* 0x0000800408087980 */ /* 0x000f22000c101d00 */
        /* <DEDUP_REMOVED lines=17> */
[----:B-1----:R-:W-:Y:S01]  /*f760*/  LOP3.LUT R42, R5, 0xffff0000, RZ, 0xc0, !PT ;  /* 0xffff0000052a7812 */ /* 0x002fe200078ec0ff */
        /* <DEDUP_REMOVED lines=16> */
[----:B------:R-:W-:Y:S01]  /*f870*/  FSEL R7, -R46, R46, !P0 ;  /* 0x0000002e2e077208 */ /* 0x000fe20004000100 */
[----:B--2---:R-:W-:Y:S01]  /*f880*/  IMAD.U32 R22, R14, 0x10000, RZ ;  /* 0x000100000e167824 */ /* 0x004fe200078e00ff */
[----:B------:R-:W-:-:S02]  /*f890*/  FSEL R8, -R8, R8, !P0 ;  /* 0x0000000808087208 */ /* 0x000fc40004000100 */
        /* <DEDUP_REMOVED lines=28> */
.L_x_2942:
[----:B------:R-:W-:Y:S05]  /*fa60*/  BSYNC B0 ;  /* 0x0000000000007941 */ /* 0x000fea0003800000 */
.L_x_2941:
[----:B-----5:R3:W-:Y:S02]  /*fa70*/  STS.128 [R239+0x2000], R20 ;  /* 0x00200014ef007388 */ /* 0x0207e40000000c00 */
.L_x_2938:
[----:B------:R-:W-:Y:S05]  /*fa80*/  BSYNC B1 ;  /* 0x0000000000017941 */ /* 0x000fea0003800000 */
.L_x_2937:
[----:B------:R-:W-:Y:S01]  /*fa90*/  VIADD R2, R202, 0x10 ;  /* 0x00000010ca027836 */ /* 0x000fe20000000000 */
[----:B------:R-:W-:Y:S04]  /*faa0*/  BSSY B1, `(.L_x_2943) ;  /* 0x00000b0000017945 */ /* 0x000fe80003800000 */
[----:B------:R-:W-:-:S04]  /*fab0*/  ISETP.GE.AND P0, PT, R2, R27, PT ;  /* 0x0000001b0200720c */ /* 0x000fc80003f06270 */
[----:B------:R-:W-:-:S13]  /*fac0*/  ISETP.LT.OR P0, PT, R231, -0x87, P0 ;  /* 0xffffff79e700780c */ /* 0x000fda0000701670 */
[----:B------:R-:W-:Y:S05]  /*fad0*/  @P0 BRA `(.L_x_2944) ;  /* 0x0000000800b00947 */ /* 0x000fea0003800000 */
[----:B--2---:R2:W5:Y:S01]  /*fae0*/  LD.E.128 R28, desc[UR4][R40.64] ;  /* 0x00000004281c7980 */ /* 0x004562000c101d00 */
        /* <DEDUP_REMOVED lines=27> */
[----:B------:R-:W-:Y:S02]  /*fca0*/  LOP3.LUT R23, R30, 0xffff0000, RZ, 0xc0, !PT ;  /* 0xffff00001e177812 */ /* 0x000fe400078ec0ff */
[C---:B------:R-:W-:Y:S01]  /*fcb0*/  LOP3.LUT R22, R31.reuse, 0xffff0000, RZ, 0xc0, !PT ;  /* 0xffff00001f167812 */ /* 0x040fe200078ec0ff */
[----:B------:R-:W-:Y:S02]  /*fcc0*/  IMAD.U32 R31, R31, 0x10000, RZ ;  /* 0x000100001f1f7824 */ /* 0x000fe400078e00ff */
[C---:B--2---:R-:W-:Y:S01]  /*fcd0*/  IMAD.U32 R30, R4.reuse, 0x10000, RZ ;  /* 0x00010000041e7824 */ /* 0x044fe200078e00ff */
[----:B------:R-:W-:Y:S01]  /*fce0*/  LOP3.LUT R29, R4, 0xffff0000, RZ, 0xc0, !PT ;  /* 0xffff0000041d7812 */ /* 0x000fe200078ec0ff */
[----:B-1----:R-:W-:Y:S01]  /*fcf0*/  IMAD.U32 R42, R6, 0x10000, RZ ;  /* 0x00010000062a7824 */ /* 0x002fe200078e00ff */
        /* <DEDUP_REMOVED lines=17> */
[----:B------:R-:W-:Y:S02]  /*fe10*/  FSEL R8, -R11, R11, !P0 ;  /* 0x0000000b0b087208 */ /* 0x000fe40004000100 */
        /* <DEDUP_REMOVED lines=11> */
[C---:B------:R-:W-:Y:S01]  /*fed0*/  IMAD.U32 R12, R14.reuse, 0x10000, RZ ;  /* 0x000100000e0c7824 */ /* 0x040fe200078e00ff */
[----:B------:R-:W-:Y:S01]  /*fee0*/  LOP3.LUT R11, R14, 0xffff0000, RZ, 0xc0, !PT ;  /* 0xffff00000e0b7812 */ /* 0x000fe200078ec0ff */
[----:B------:R-:W-:Y:S01]  /*fef0*/  FMUL R6, R6, R9 ;  /* 0x0000000906067220 */ /* 0x000fe20000400000 */
        /* <DEDUP_REMOVED lines=17> */
.L_x_2946:
[----:B------:R-:W-:Y:S05]  /*10010*/  BSYNC B0 ;  /* 0x0000000000007941 */ /* 0x000fea0003800000 */
.L_x_2945:
[----:B-----5:R1:W-:Y:S04]  /*10020*/  STS.128 [R239+0x800], R28 ;  /* 0x0008001cef007388 */ /* 0x0203e80000000c00 */
[----:B---34-:R1:W5:Y:S01]  /*10030*/  LD.E.128 R20, desc[UR4][R40.64+0x80] ;  /* 0x0000800428147980 */ /* 0x018362000c101d00 */
        /* <DEDUP_REMOVED lines=23> */
[----:B-----5:R-:W-:Y:S01]  /*101b0*/  LOP3.LUT R0, R21, 0xffff0000, RZ, 0xc0, !PT ;  /* 0xffff000015007812 */ /* 0x020fe200078ec0ff */
[----:B-1----:R-:W-:Y:S01]  /*101c0*/  IMAD.U32 R31, R23, 0x10000, RZ ;  /* 0x00010000171f7824 */ /* 0x002fe200078e00ff */
[----:B------:R-:W-:Y:S01]  /*101d0*/  SHF.L.U32 R29, R21, 0x10, RZ ;  /* 0x00000010151d7819 */ /* 0x000fe200000006ff */
[----:B------:R-:W-:Y:S01]  /*101e0*/  IMAD.U32 R26, R20, 0x10000, RZ ;  /* 0x00010000141a7824 */ /* 0x000fe200078e00ff */
[----:B------:R-:W-:Y:S01]  /*101f0*/  LOP3.LUT R21, R23, 0xffff0000, RZ, 0xc0, !PT ;  /* 0xffff000017157812 */ /* 0x000fe200078ec0ff */
[----:B------:R-:W-:Y:S01]  /*10200*/  IMAD.U32 R28, R22, 0x10000, RZ ;  /* 0x00010000161c7824 */ /* 0x000fe200078e00ff */
        /* <DEDUP_REMOVED lines=32> */
[C---:B--2---:R-:W-:Y:S01]  /*10410*/  SHF.L.U32 R5, R13.reuse, 0x10, RZ ;  /* 0x000000100d057819 */ /* 0x044fe200000006ff */
        /* <DEDUP_REMOVED lines=22> */
.L_x_2948:
[----:B------:R-:W-:Y:S05]  /*10580*/  BSYNC B0 ;  /* 0x0000000000007941 */ /* 0x000fea0003800000 */
.L_x_2947:
[----:B-----5:R3:W-:Y:S02]  /*10590*/  STS.128 [R239+0x2800], R20 ;  /* 0x00280014ef007388 */ /* 0x0207e40000000c00 */
.L_x_2944:
[----:B------:R-:W-:Y:S05]  /*105a0*/  BSYNC B1 ;  /* 0x0000000000017941 */ /* 0x000fea0003800000 */
.L_x_2943:
[----:B------:R-:W-:Y:S01]  /*105b0*/  VIADD R0, R202, 0x20 ;  /* 0x00000020ca007836 */ /* 0x000fe20000000000 */
[----:B------:R-:W-:Y:S04]  /*105c0*/  BSSY B1, `(.L_x_2949) ;  /* 0x00000af000017945 */ /* 0x000fe80003800000 */
[----:B------:R-:W-:-:S04]  /*105d0*/  ISETP.GE.AND P0, PT, R0, R27, PT ;  /* 0x0000001b0000720c */ /* 0x000fc80003f06270 */
[----:B------:R-:W-:-:S13]  /*105e0*/  ISETP.LT.OR P0, PT, R231, -0x107, P0 ;  /* 0xfffffef9e700780c */ /* 0x000fda0000701670 */
[----:B------:R-:W-:Y:S05]  /*105f0*/  @P0 BRA `(.L_x_2950) ;  /* 0x0000000800ac0947 */ /* 0x000fea0003800000 */
[----:B-12---:R1:W5:Y:S01]  /*10600*/  LD.E.128 R28, desc[UR4][R38.64] ;  /* 0x00000004261c7980 */ /* 0x006362000c101d00 */
        /* <DEDUP_REMOVED lines=51> */
[----:B------:R-:W-:Y:S02]  /*10940*/  LOP3.LUT R6, R6, 0xffff0000, RZ, 0xc0, !PT ;  /* 0xffff000006067812 */ /* 0x000fe400078ec0ff */
        /* <DEDUP_REMOVED lines=8> */
[C---:B----4-:R-:W-:Y:S02]  /*109d0*/  IMAD.U32 R10, R12.reuse, 0x10000, RZ ;  /* 0x000100000c0a7824 */ /* 0x050fe400078e00ff */
        /* <DEDUP_REMOVED lines=21> */
.L_x_2952:
[----:B------:R-:W-:Y:S05]  /*10b30*/  BSYNC B0 ;  /* 0x0000000000007941 */ /* 0x000fea0003800000 */
.L_x_2951:
        /* <DEDUP_REMOVED lines=85> */
.L_x_2954:
[----:B------:R-:W-:Y:S05]  /*11090*/  BSYNC B0 ;  /* 0x0000000000007941 */ /* 0x000fea0003800000 */
.L_x_2953:
[----:B-----5:R3:W-:Y:S02]  /*110a0*/  STS.128 [R239+0x3000], R20 ;  /* 0x00300014ef007388 */ /* 0x0207e40000000c00 */
.L_x_2950:
[----:B------:R-:W-:Y:S05]  /*110b0*/  BSYNC B1 ;  /* 0x0000000000017941 */ /* 0x000fea0003800000 */
.L_x_2949:
        /* <DEDUP_REMOVED lines=18> */
[----:B------:R-:W4:Y:S02]  /*111e0*/  LD.E.128 R4, desc[UR4][R4.64] ;  /* 0x0000000404047980 */ /* 0x000f24000c101d00 */
[----:B------:R-:W-:Y:S01]  /*111f0*/  LEA.HI.X R9, R11, R33, R9, 0x1, P1 ;  /* 0x000000210b097211 */ /* 0x000fe200008f0c09 */
[----:B------:R-:W-:-:S05]  /*11200*/  @P0 IMAD.MOV R13, RZ, RZ, -R18 ;  /* 0x000000ffff0d0224 */ /* 0x000fca00078e0a12 */
[----:B--2---:R-:W2:Y:S01]  /*11210*/  LD.E.128 R8, desc[UR4][R8.64] ;  /* 0x0000000408087980 */ /* 0x004ea2000c101d00 */
[----:B------:R-:W-:-:S04]  /*11220*/  IADD3 R15, P1, R13, R19, RZ ;  /* 0x000000130d0f7210 */ /* 0x000fc80007f3e0ff */
[----:B------:R-:W-:Y:S02]  /*11230*/  LEA.HI.X.SX32 R13, R13, R24, 0x1, P1 ;  /* 0x000000180d0d7211 */ /* 0x000fe400008f0eff */
[----:B------:R-:W-:-:S04]  /*11240*/  LEA R12, P1, R15, R34, 0x1 ;  /* 0x000000220f0c7211 */ /* 0x000fc800078208ff */
[----:B------:R-:W-:-:S06]  /*11250*/  LEA.HI.X R13, R15, R35, R13, 0x1, P1 ;  /* 0x000000230f0d7211 */ /* 0x000fcc00008f0c0d */
[----:B---3--:R-:W3:Y:S01]  /*11260*/  LD.E.128 R12, desc[UR4][R12.64] ;  /* 0x000000040c0c7980 */ /* 0x008ee2000c101d00 */
[C---:B-1----:R-:W-:Y:S01]  /*11270*/  IMAD.U32 R28, R20.reuse, 0x10000, RZ ;  /* 0x00010000141c7824 */ /* 0x042fe200078e00ff */
        /* <DEDUP_REMOVED lines=20> */
[----:B------:R-:W-:-:S02]  /*113c0*/  LOP3.LUT R9, R10, 0xffff0000, RZ, 0xc0, !PT ;  /* 0xffff00000a097812 */ /* 0x000fc400078ec0ff */
[----:B------:R-:W-:Y:S01]  /*113d0*/  FSEL R7, -R7, R7, !P0 ;  /* 0x0000000707077208 */ /* 0x000fe20004000100 */
[----:B------:R-:W-:Y:S01]  /*113e0*/  FMUL R8, R23, R8 ;  /* 0x0000000817087220 */ /* 0x000fe20000400000 */
[----:B------:R-:W-:Y:S02]  /*113f0*/  FSEL R10, -R41, R41, !P0 ;  /* 0x00000029290a7208 */ /* 0x000fe40004000100 */
        /* <DEDUP_REMOVED lines=35> */
.L_x_2956:
[----:B------:R-:W-:Y:S05]  /*11630*/  BSYNC B0 ;  /* 0x0000000000007941 */ /* 0x000fea0003800000 */
.L_x_2955:
[----:B-----5:R4:W-:Y:S04]  /*11640*/  STS.128 [R239+0x1800], R20 ;  /* 0x00180014ef007388 */ /* 0x0209e80000000c00 */
[----:B------:R4:W5:Y:S01]  /*11650*/  LD.E.128 R4, desc[UR4][R36.64+0x80] ;  /* 0x0000800424047980 */ /* 0x000962000c101d00 */
[----:B------:R-:W-:Y:S01]  /*11660*/  IADD3 R16, R16, 0x40, RZ ;  /* 0x0000004010107810 */ /* 0x000fe20007ffe0ff */
[----:B------:R-:W-:Y:S03]  /*11670*/  BSSY B0, `(.L_x_2957) ;  /* 0x0000053000007945 */ /* 0x000fe60003800000 */
[----:B------:R-:W-:-:S13]  /*11680*/  ISETP.GE.AND P0, PT, R16, R3, PT ;  /* 0x000000031000720c */ /* 0x000fda0003f06270 */
        /* <DEDUP_REMOVED lines=28> */
[----:B------:R-:W-:Y:S02]  /*11850*/  LOP3.LUT R6, R6, 0xffff0000, RZ, 0xc0, !PT ;  /* 0xffff000006067812 */ /* 0x000fe400078ec0ff */
[C---:B--2---:R-:W-:Y:S01]  /*11860*/  SHF.L.U32 R7, R9.reuse, 0x10, RZ ;  /* 0x0000001009077819 */ /* 0x044fe200000006ff */
[----:B------:R-:W-:Y:S01]  /*11870*/  IMAD.U32 R23, R8, 0x10000, RZ ;  /* 0x0001000008177824 */ /* 0x000fe200078e00ff */
[----:B------:R-:W-:Y:S01]  /*11880*/  LOP3.LUT R27, R9, 0xffff0000, RZ, 0xc0, !PT ;  /* 0xffff0000091b7812 */ /* 0x000fe200078ec0ff */
[C---:B------:R-:W-:Y:S01]  /*11890*/  IMAD.U32 R9, R11.reuse, 0x10000, RZ ;  /* 0x000100000b097824 */ /* 0x040fe200078e00ff */
[----:B-1----:R-:W-:Y:S01]  /*118a0*/  LOP3.LUT R29, R11, 0xffff0000, RZ, 0xc0, !PT ;  /* 0xffff00000b1d7812 */ /* 0x002fe200078ec0ff */
[----:B------:R-:W-:Y:S01]  /*118b0*/  IMAD.U32 R25, R10, 0x10000, RZ ;  /* 0x000100000a197824 */ /* 0x000fe200078e00ff */
[----:B------:R-:W-:-:S02]  /*118c0*/  LOP3.LUT R8, R8, 0xffff0000, RZ, 0xc0, !PT ;  /* 0xffff000008087812 */ /* 0x000fc400078ec0ff */
[----:B------:R-:W-:Y:S01]  /*118d0*/  LOP3.LUT R10, R10, 0xffff0000, RZ, 0xc0, !PT ;  /* 0xffff00000a0a7812 */ /* 0x000fe200078ec0ff */
[C---:B---3--:R-:W-:Y:S01]  /*118e0*/  IMAD.U32 R28, R12.reuse, 0x10000, RZ ;  /* 0x000100000c1c7824 */ /* 0x048fe200078e00ff */
[----:B------:R-:W-:Y:S01]  /*118f0*/  LOP3.LUT R12, R12, 0xffff0000, RZ, 0xc0, !PT ;  /* 0xffff00000c0c7812 */ /* 0x000fe200078ec0ff */
[C---:B------:R-:W-:Y:S01]  /*11900*/  IMAD.U32 R11, R13.reuse, 0x10000, RZ ;  /* 0x000100000d0b7824 */ /* 0x040fe200078e00ff */
[----:B------:R-:W-:Y:S01]  /*11910*/  LOP3.LUT R31, R13, 0xffff0000, RZ, 0xc0, !PT ;  /* 0xffff00000d1f7812 */ /* 0x000fe200078ec0ff */
[----:B------:R-:W-:Y:S01]  /*11920*/  IMAD.U32 R30, R14, 0x10000, RZ ;  /* 0x000100000e1e7824 */ /* 0x000fe200078e00ff */
[----:B------:R-:W-:Y:S02]  /*11930*/  FSEL R33, -R12, R12, !P0 ;  /* 0x0000000c0c217208 */ /* 0x000fe40004000100 */
[----:B------:R-:W-:Y:S02]  /*11940*/  FSEL R12, -R11, R11, !P0 ;  /* 0x0000000b0b0c7208 */ /* 0x000fe40004000100 */
[----:B------:R-:W-:Y:S01]  /*11950*/  LOP3.LUT R13, R14, 0xffff0000, RZ, 0xc0, !PT ;  /* 0xffff00000e0d7812 */ /* 0x000fe200078ec0ff */
[----:B------:R-:W-:Y:S01]  /*11960*/  FMUL R33, R8, R33 ;  /* 0x0000002108217220 */ /* 0x000fe20000400000 */
[----:B------:R-:W-:Y:S01]  /*11970*/  SHF.L.U32 R11, R15, 0x10, RZ ;  /* 0x000000100f0b7819 */ /* 0x000fe200000006ff */
[----:B------:R-:W-:Y:S01]  /*11980*/  FMUL R7, R7, R12 ;  /* 0x0000000c07077220 */ /* 0x000fe20000400000 */
[----:B------:R-:W-:-:S02]  /*11990*/  LOP3.LUT R14, R15, 0xffff0000, RZ, 0xc0, !PT ;  /* 0xffff00000f0e7812 */ /* 0x000fc400078ec0ff */
        /* <DEDUP_REMOVED lines=32> */
.L_x_2958:
[----:B------:R-:W-:Y:S05]  /*11ba0*/  BSYNC B0 ;  /* 0x0000000000007941 */ /* 0x000fea0003800000 */
.L_x_2957:
[----:B-----5:R1:W-:Y:S01]  /*11bb0*/  STS.128 [R239+0x3800], R4 ;  /* 0x00380004ef007388 */ /* 0x0203e20000000c00 */
[----:B------:R-:W-:Y:S05]  /*11bc0*/  BRA `(.L_x_2932) ;  /* 0x0000000000907947 */ /* 0x000fea0003800000 */
.L_x_2912:
[----:B------:R-:W-:Y:S02]  /*11bd0*/  IMAD.IADD R3, R233, 0x1, -R172 ;  /* 0x00000001e9037824 */ /* 0x000fe400078e0aac */
[C---:B------:R-:W-:Y:S02]  /*11be0*/  VIADD R2, R202.reuse, 0x10 ;  /* 0x00000010ca027836 */ /* 0x040fe40000000000 */
[C---:B------:R-:W-:Y:S01]  /*11bf0*/  VIADD R26, R202.reuse, 0x30 ;  /* 0x00000030ca1a7836 */ /* 0x040fe20000000000 */
[CC--:B------:R-:W-:Y:S01]  /*11c00*/  ISETP.GE.AND P6, PT, R202.reuse, R3.reuse, PT ;  /* 0x00000003ca00720c */ /* 0x0c0fe20003fc6270 */
[----:B-----5:R-:W-:Y:S01]  /*11c10*/  VIADD R0, R202, 0x20 ;  /* 0x00000020ca007836 */ /* 0x020fe20000000000 */
[-C--:B------:R-:W-:Y:S02]  /*11c20*/  ISETP.GE.AND P5, PT, R2, R3.reuse, PT ;  /* 0x000000030200720c */ /* 0x080fe40003fa6270 */
[-C--:B------:R-:W-:Y:S02]  /*11c30*/  ISETP.GE.AND P3, PT, R26, R3.reuse, PT ;  /* 0x000000031a00720c */ /* 0x080fe40003f66270 */
[----:B------:R-:W-:-:S07]  /*11c40*/  ISETP.GE.AND P4, PT, R0, R3, PT ;  /* 0x000000030000720c */ /* 0x000fce0003f86270 */
[C---:B------:R-:W-:Y:S02]  /*11c50*/  @!P6 LEA R8, P2, R182.reuse, R208, 0x1 ;  /* 0x000000d0b608e211 */ /* 0x040fe400078408ff */
[-C--:B------:R-:W-:Y:S02]  /*11c60*/  @!P5 IADD3 R5, P1, R5, R182.reuse, RZ ;  /* 0x000000b60505d210 */ /* 0x080fe40007f3e0ff */
[----:B------:R-:W-:Y:S01]  /*11c70*/  @!P3 IMAD.MOV.U32 R10, RZ, RZ, R182 ;  /* 0x000000ffff0ab224 */ /* 0x000fe200078e00b6 */
[--C-:B------:R-:W-:Y:S01]  /*11c80*/  @!P6 LEA.HI.X R9, R182, R209, R185.reuse, 0x1, P2 ;  /* 0x000000d1b609e211 */ /* 0x100fe200010f0cb9 */
[--C-:B------:R-:W-:Y:S01]  /*11c90*/  @!P3 IMAD.MOV.U32 R11, RZ, RZ, R185.reuse ;  /* 0x000000ffff0bb224 */ /* 0x100fe200078e00b9 */
[C---:B------:R-:W-:Y:S01]  /*11ca0*/  @!P4 LEA R3, P0, R206.reuse, R182, 0x5 ;  /* 0x000000b6ce03c211 */ /* 0x040fe200078028ff */
[----:B------:R-:W-:Y:S01]  /*11cb0*/  @!P5 IMAD.X R7, R7, 0x1, R185, P1 ;  /* 0x000000010707d824 */ /* 0x000fe200008e06b9 */
[-C--:B------:R-:W-:Y:S01]  /*11cc0*/  @!P5 LEA R6, P1, R5, R208.reuse, 0x1 ;  /* 0x000000d00506d211 */ /* 0x080fe200078208ff */
[----:B------:R-:W-:Y:S01]  /*11cd0*/  @!P3 IMAD R4, R207, 0x30, RZ ;  /* 0x00000030cf04b824 */ /* 0x000fe200078e02ff */
[C---:B------:R-:W-:Y:S01]  /*11ce0*/  @!P4 LEA.HI.X R184, R206.reuse, R185, R207, 0x5, P0 ;  /* 0x000000b9ceb8c211 */ /* 0x040fe200000f2ccf */
[----:B------:R-:W-:Y:S01]  /*11cf0*/  @!P3 IMAD.WIDE.U32 R10, R206, 0x30, R10 ;  /* 0x00000030ce0ab825 */ /* 0x000fe200078e000a */
[-C--:B------:R-:W-:Y:S01]  /*11d00*/  @!P5 LEA.HI.X R7, R5, R209.reuse, R7, 0x1, P1 ;  /* 0x000000d10507d211 */ /* 0x080fe200008f0c07 */
[----:B------:R-:W-:Y:S01]  /*11d10*/  @!PT LDS RZ, [RZ] ;  /* 0x00000000fffff984 */ /* 0x000fe20000000800 */
[----:B------:R-:W-:Y:S01]  /*11d20*/  @!PT LDS RZ, [RZ] ;  /* 0x00000000fffff984 */ /* 0x000fe20000000800 */
[----:B------:R-:W-:Y:S01]  /*11d30*/  @!PT LDS RZ, [RZ] ;  /* 0x00000000fffff984 */ /* 0x000fe20000000800 */
[----:B------:R1:W-:Y:S01]  /*11d40*/  @!P6 LDGSTS.E.BYPASS.LTC128B.128 [R239], desc[UR4][R8.64] ;  /* 0x0000000008efefae */ /* 0x0003e2000b901d44 */
[-C--:B------:R-:W-:Y:S01]  /*11d50*/  @!P4 LEA R12, P1, R3, R208.reuse, 0x1 ;  /* 0x000000d0030cc211 */ /* 0x080fe200078208ff */
[----:B------:R-:W-:Y:S01]  /*11d60*/  @!P3 IMAD.IADD R5, R11, 0x1, R4 ;  /* 0x000000010b05b824 */ /* 0x000fe200078e0204 */
[----:B------:R-:W-:Y:S01]  /*11d70*/  @!P3 LEA R4, P0, R10, R208, 0x1 ;  /* 0x000000d00a04b211 */ /* 0x000fe200078008ff */
[----:B------:R1:W-:Y:S01]  /*11d80*/  @!P6 LDGSTS.E.BYPASS.LTC128B.128 [R239+0x2000], desc[UR4][R8.64+0x80] ;  /* 0x0200008008efefae */ /* 0x0003e2000b901d44 */
[----:B------:R-:W-:-:S02]  /*11d90*/  @!P4 LEA.HI.X R13, R3, R209, R184, 0x1, P1 ;  /* 0x000000d1030dc211 */ /* 0x000fc400008f0cb8 */
[----:B------:R-:W-:Y:S01]  /*11da0*/  @!P3 LEA.HI.X R5, R10, R209, R5, 0x1, P0 ;  /* 0x000000d10a05b211 */ /* 0x000fe200000f0c05 */
[----:B------:R1:W-:Y:S04]  /*11db0*/  @!P5 LDGSTS.E.BYPASS.LTC128B.128 [R239+0x800], desc[UR4][R6.64] ;  /* 0x0080000006efdfae */ /* 0x0003e8000b901d44 */
[----:B------:R1:W-:Y:S04]  /*11dc0*/  @!P5 LDGSTS.E.BYPASS.LTC128B.128 [R239+0x2800], desc[UR4][R6.64+0x80] ;  /* 0x0280008006efdfae */ /* 0x0003e8000b901d44 */
[----:B------:R1:W-:Y:S04]  /*11dd0*/  @!P4 LDGSTS.E.BYPASS.LTC128B.128 [R239+0x1000], desc[UR4][R12.64] ;  /* 0x010000000cefcfae */ /* 0x0003e8000b901d44 */
[----:B------:R1:W-:Y:S04]  /*11de0*/  @!P4 LDGSTS.E.BYPASS.LTC128B.128 [R239+0x3000], desc[UR4][R12.64+0x80] ;  /* 0x030000800cefcfae */ /* 0x0003e8000b901d44 */
[----:B------:R1:W-:Y:S04]  /*11df0*/  @!P3 LDGSTS.E.BYPASS.LTC128B.128 [R239+0x1800], desc[UR4][R4.64] ;  /* 0x0180000004efbfae */ /* 0x0003e8000b901d44 */
[----:B------:R1:W-:Y:S02]  /*11e00*/  @!P3 LDGSTS.E.BYPASS.LTC128B.128 [R239+0x3800], desc[UR4][R4.64+0x80] ;  /* 0x0380008004efbfae */ /* 0x0003e4000b901d44 */
.L_x_2932:
[----:B------:R-:W-:Y:S05]  /*11e10*/  BSYNC B2 ;  /* 0x0000000000027941 */ /* 0x000fea0003800000 */
.L_x_2911:
[----:B------:R-:W-:Y:S01]  /*11e20*/  VIADD R135, R53, 0xffffffff ;  /* 0xffffffff35877836 */ /* 0x000fe20000000000 */
[----:B---34-:R-:W-:Y:S01]  /*11e30*/  LEA.HI R11, R64, R64, RZ, 0x1 ;  /* 0x00000040400b7211 */ /* 0x018fe200078f08ff */
[C---:B-1----:R-:W-:Y:S01]  /*11e40*/  VIADD R4, R202.reuse, 0x60 ;  /* 0x00000060ca047836 */ /* 0x042fe20000000000 */
[----:B------:R-:W-:Y:S01]  /*11e50*/  BSSY B1, `(.L_x_2959) ;  /* 0x0000288000017945 */ /* 0x000fe20003800000 */
[----:B------:R-:W-:Y:S01]  /*11e60*/  IMAD.SHL.U32 R129, R135, 0x80, RZ ;  /* 0x0000008087817824 */ /* 0x000fe200078e00ff */
[----:B------:R-:W-:Y:S01]  /*11e70*/  LOP3.LUT R11, R11, 0xfffffffe, RZ, 0xc0, !PT ;  /* 0xfffffffe0b0b7812 */ /* 0x000fe200078ec0ff */
[----:B------:R-:W-:Y:S02]  /*11e80*/  VIADD R5, R202, 0x50 ;  /* 0x00000050ca057836 */ /* 0x000fe40000000000 */
[----:B------:R-:W-:Y:S02]  /*11e90*/  IMAD.IADD R7, R62, 0x1, -R129 ;  /* 0x000000013e077824 */ /* 0x000fe400078e0a81 */
[----:B------:R-:W-:-:S02]  /*11ea0*/  VIADD R10, R202, 0x40 ;  /* 0x00000040ca0a7836 */ /* 0x000fc40000000000 */
[----:B------:R-:W-:Y:S01]  /*11eb0*/  VIADD R3, R202, 0x70 ;  /* 0x00000070ca037836 */ /* 0x000fe20000000000 */
[-C--:B------:R-:W-:Y:S01]  /*11ec0*/  ISETP.GE.AND P5, PT, R26, R7.reuse, PT ;  /* 0x000000071a00720c */ /* 0x080fe20003fa6270 */
[----:B------:R-:W-:Y:S01]  /*11ed0*/  IMAD.IADD R64, R64, 0x1, -R11 ;  /* 0x0000000140407824 */ /* 0x000fe200078e0a0b */
[-C--:B------:R-:W-:Y:S02]  /*11ee0*/  ISETP.GE.AND P6, PT, R202, R7.reuse, PT ;  /* 0x00000007ca00720c */ /* 0x080fe40003fc6270 */
[-C--:B------:R-:W-:Y:S02]  /*11ef0*/  ISETP.GE.AND P0, PT, R2, R7.reuse, PT ;  /* 0x000000070200720c */ /* 0x080fe40003f06270 */
[-C--:B------:R-:W-:Y:S02]  /*11f00*/  ISETP.GE.AND P2, PT, R4, R7.reuse, PT ;  /* 0x000000070400720c */ /* 0x080fe40003f46270 */
[-C--:B------:R-:W-:Y:S02]  /*11f10*/  ISETP.GE.AND P3, PT, R5, R7.reuse, PT ;  /* 0x000000070500720c */ /* 0x080fe40003f66270 */
[----:B------:R-:W-:-:S03]  /*11f20*/  ISETP.GE.AND P1, PT, R3, R7, PT ;  /* 0x000000070300720c */ /* 0x000fc60003f26270 */
[----:B------:R-:W-:Y:S02]  /*11f30*/  @!P5 IMAD.MOV.U32 R227, RZ, RZ, R225 ;  /* 0x000000ffffe3d224 */ /* 0x000fe400078e00e1 */
[----:B------:R-:W-:Y:S02]  /*11f40*/  @!P5 IMAD R18, R55, 0x60, RZ ;  /* 0x000000603712d824 */ /* 0x000fe400078e02ff */
[----:B------:R-:W-:Y:S01]  /*11f50*/  @!P5 IMAD.WIDE.U32 R8, R54, 0x60, R226 ;  /* 0x000000603608d825 */ /* 0x000fe200078e00e2 */
[----:B--2---:R-:W-:-:S03]  /*11f60*/  @!P0 LEA R12, P4, R94, R226, 0x1 ;  /* 0x000000e25e0c8211 */ /* 0x004fc600078808ff */
[----:B------:R-:W-:Y:S01]  /*11f70*/  @!P6 IMAD.MOV.U32 R227, RZ, RZ, R225 ;  /* 0x000000ffffe3e224 */ /* 0x000fe200078e00e1 */
[----:B------:R-:W-:Y:S01]  /*11f80*/  @!P0 LEA.HI.X R13, R94, R225, R95, 0x1, P4 ;  /* 0x000000e15e0d8211 */ /* 0x000fe200020f0c5f */
[----:B------:R-:W-:Y:S01]  /*11f90*/  @!P2 IMAD.MOV.U32 R14, RZ, RZ, R226 ;  /* 0x000000ffff0ea224 */ /* 0x000fe200078e00e2 */
[-C--:B------:R-:W-:Y:S01]  /*11fa0*/  ISETP.GE.AND P4, PT, R10, R7.reuse, PT ;  /* 0x000000070a00720c */ /* 0x080fe20003f86270 */
[----:B------:R-:W-:Y:S01]  /*11fb0*/  @!P2 IMAD.MOV.U32 R15, RZ, RZ, R225 ;  /* 0x000000ffff0fa224 */ /* 0x000fe200078e00e1 */
[----:B------:R-:W-:Y:S01]  /*11fc0*/  @!PT LDS RZ, [RZ] ;  /* 0x00000000fffff984 */ /* 0x000fe20000000800 */
[----:B------:R-:W-:Y:S01]  /*11fd0*/  @!PT LDS RZ, [RZ] ;  /* 0x00000000fffff984 */ /* 0x000fe20000000800 */
[----:B------:R-:W-:Y:S01]  /*11fe0*/  @!PT LDS RZ, [RZ] ;  /* 0x00000000fffff984 */ /* 0x000fe20000000800 */
[----:B------:R-:W-:Y:S01]  /*11ff0*/  @!P6 LDGSTS.E.BYPASS.LTC128B.128 [R239+0x4000], desc[UR4][R226.64] ;  /* 0x04000000e2efefae */ /* 0x000fe2000b901d44 */
[----:B------:R-:W-:Y:S02]  /*12000*/  @!P5 IMAD.IADD R19, R18, 0x1, R9 ;  /* 0x000000011213d824 */ /* 0x000fe400078e0209 */
[----:B------:R-:W-:Y:S01]  /*12010*/  @!P5 IMAD.MOV.U32 R18, RZ, RZ, R8 ;  /* 0x000000ffff12d224 */ /* 0x000fe200078e0008 */
[----:B------:R1:W-:Y:S01]  /*12020*/  @!P6 LDGSTS.E.BYPASS.LTC128B.128 [R239+0x8000], desc[UR4][R226.64+0x80] ;  /* 0x08000080e2efefae */ /* 0x0003e2000b901d44 */
[----:B------:R-:W-:Y:S01]  /*12030*/  ISETP.GE.AND P6, PT, R0, R7, PT ;  /* 0x000000070000720c */ /* 0x000fe20003fc6270 */
[----:B------:R-:W-:-:S02]  /*12040*/  @!P2 IMAD R8, R55, 0xc0, RZ ;  /* 0x000000c03708a824 */ /* 0x000fc400078e02ff */
[----:B------:R-:W-:Y:S01]  /*12050*/  @!P0 LDGSTS.E.BYPASS.LTC128B.128 [R239+0x4800], desc[UR4][R12.64] ;  /* 0x048000000cef8fae */ /* 0x000fe2000b901d44 */
[----:B------:R-:W-:Y:S02]  /*12060*/  @!P3 IMAD.MOV.U32 R16, RZ, RZ, R226 ;  /* 0x000000ffff10b224 */ /* 0x000fe400078e00e2 */
[----:B------:R-:W-:Y:S01]  /*12070*/  @!P3 IMAD.MOV.U32 R17, RZ, RZ, R225 ;  /* 0x000000ffff11b224 */ /* 0x000fe200078e00e1 */
[----:B------:R2:W-:Y:S01]  /*12080*/  @!P0 LDGSTS.E.BYPASS.LTC128B.128 [R239+0x8800], desc[UR4][R12.64+0x80] ;  /* 0x088000800cef8fae */ /* 0x0005e2000b901d44 */
[----:B------:R-:W-:-:S04]  /*12090*/  @!P2 IMAD.WIDE.U32 R14, R54, 0xc0, R14 ;  /* 0x000000c0360ea825 */ /* 0x000fc800078e000e */
[----:B------:R-:W-:Y:S01]  /*120a0*/  @!P3 IMAD R9, R55, 0xa0, RZ ;  /* 0x000000a03709b824 */ /* 0x000fe200078e02ff */
[C---:B------:R-:W-:Y:S01]  /*120b0*/  @!P6 LEA R22, P0, R54.reuse, R226, 0x6 ;  /* 0x000000e23616e211 */ /* 0x040fe200078030ff */
[----:B------:R-:W-:-:S03]  /*120c0*/  @!P3 IMAD.WIDE.U32 R16, R54, 0xa0, R16 ;  /* 0x000000a03610b825 */ /* 0x000fc600078e0010 */
[-C--:B------:R-:W-:Y:S01]  /*120d0*/  @!P6 LEA.HI.X R23, R54, R225.reuse, R55, 0x6, P0 ;  /* 0x000000e13617e211 */ /* 0x080fe200000f3437 */
[----:B------:R-:W-:Y:S01]  /*120e0*/  @!P2 IMAD.IADD R15, R8, 0x1, R15 ;  /* 0x00000001080fa824 */ /* 0x000fe200078e020f */
[C---:B------:R-:W-:Y:S01]  /*120f0*/  @!P4 LEA R8, P0, R54.reuse, R226, 0x7 ;  /* 0x000000e23608c211 */ /* 0x040fe200078038ff */
[----:B------:R-:W-:Y:S02]  /*12100*/  @!P3 IMAD.IADD R17, R9, 0x1, R17 ;  /* 0x000000010911b824 */ /* 0x000fe400078e0211 */
[----:B------:R-:W-:Y:S01]  /*12110*/  @!P6 LDGSTS.E.BYPASS.LTC128B.128 [R239+0x5000], desc[UR4][R22.64] ;  /* 0x0500000016efefae */ /* 0x000fe2000b901d44 */
[----:B------:R-:W-:Y:S01]  /*12120*/  @!P4 LEA.HI.X R9, R54, R225, R55, 0x7, P0 ;  /* 0x000000e13609c211 */ /* 0x000fe200000f3c37 */
[----:B------:R-:W-:Y:S01]  /*12130*/  @!P1 IMAD R6, R55, 0xe0, RZ ;  /* 0x000000e037069824 */ /* 0x000fe200078e02ff */
[-C--:B------:R-:W-:Y:S01]  /*12140*/  ISETP.GE.AND P0, PT, R2, R7.reuse, PT ;  /* 0x000000070200720c */ /* 0x080fe20003f06270 */
[----:B-1----:R-:W-:Y:S01]  /*12150*/  @!P1 IMAD.MOV.U32 R227, RZ, RZ, R225 ;  /* 0x000000ffffe39224 */ /* 0x002fe200078e00e1 */
[----:B------:R-:W-:Y:S01]  /*12160*/  @!P6 LDGSTS.E.BYPASS.LTC128B.128 [R239+0x9000], desc[UR4][R22.64+0x80] ;  /* 0x0900008016efefae */ /* 0x000fe2000b901d44 */
[----:B------:R-:W-:Y:S01]  /*12170*/  ISETP.GE.AND P6, PT, R0, R7, PT ;  /* 0x000000070000720c */ /* 0x000fe20003fc6270 */
[----:B------:R-:W-:-:S02]  /*12180*/  @!P1 IMAD.WIDE.U32 R20, R54, 0xe0, R226 ;  /* 0x000000e036149825 */ /* 0x000fc400078e00e2 */
[----:B------:R-:W-:Y:S02]  /*12190*/  @!P5 LDGSTS.E.BYPASS.LTC128B.128 [R239+0x5800], desc[UR4][R18.64] ;  /* 0x0580000012efdfae */ /* 0x000fe4000b901d44 */
[----:B------:R-:W-:Y:S02]  /*121a0*/  @!P1 IMAD.IADD R21, R6, 0x1, R21 ;  /* 0x0000000106159824 */ /* 0x000fe400078e0215 */
[----:B------:R-:W-:Y:S01]  /*121b0*/  @!P5 LDGSTS.E.BYPASS.LTC128B.128 [R239+0x9800], desc[UR4][R18.64+0x80] ;  /* 0x0980008012efdfae */ /* 0x000fe2000b901d44 */
[----:B------:R-:W-:-:S03]  /*121c0*/  ISETP.GE.AND P5, PT, R26, R7, PT ;  /* 0x000000071a00720c */ /* 0x000fc60003fa6270 */
[----:B------:R-:W-:Y:S04]  /*121d0*/  @!P4 LDGSTS.E.BYPASS.LTC128B.128 [R239+0x6000], desc[UR4][R8.64] ;  /* 0x0600000008efcfae */ /* 0x000fe8000b901d44 */
[----:B------:R1:W-:Y:S01]  /*121e0*/  @!P4 LDGSTS.E.BYPASS.LTC128B.128 [R239+0xa000], desc[UR4][R8.64+0x80] ;  /* 0x0a00008008efcfae */ /* 0x0003e2000b901d44 */
[----:B------:R-:W-:-:S03]  /*121f0*/  @!P0 LEA R2, P4, R92, R228, 0x1 ;  /* 0x000000e45c028211 */ /* 0x000fc600078808ff */
[----:B------:R-:W-:Y:S02]  /*12200*/  @!P3 LDGSTS.E.BYPASS.LTC128B.128 [R239+0x6800], desc[UR4][R16.64] ;  /* 0x0680000010efbfae */ /* 0x000fe4000b901d44 */
[----:B--2---:R-:W-:Y:S02]  /*12210*/  @!P5 IMAD.MOV.U32 R12, RZ, RZ, R228 ;  /* 0x000000ffff0cd224 */ /* 0x004fe400078e00e4 */
[----:B------:R2:W-:Y:S01]  /*12220*/  @!P3 LDGSTS.E.BYPASS.LTC128B.128 [R239+0xa800], desc[UR4][R16.64+0x80] ;  /* 0x0a80008010efbfae */ /* 0x0005e2000b901d44 */
[-C--:B------:R-:W-:Y:S01]  /*12230*/  ISETP.GE.AND P3, PT, R5, R7.reuse, PT ;  /* 0x000000070500720c */ /* 0x080fe20003f66270 */
[----:B------:R-:W-:Y:S01]  /*12240*/  @!P5 IMAD.MOV.U32 R13, RZ, RZ, R229 ;  /* 0x000000ffff0dd224 */ /* 0x000fe200078e00e5 */
[----:B------:R-:W-:Y:S01]  /*12250*/  SHF.R.S32.HI R5, RZ, 0x1f, R170 ;  /* 0x0000001fff057819 */ /* 0x000fe200000114aa */
[----:B------:R-:W-:Y:S01]  /*12260*/  @!P2 LDGSTS.E.BYPASS.LTC128B.128 [R239+0x7000], desc[UR4][R14.64] ;  /* 0x070000000eefafae */ /* 0x000fe2000b901d44 */
[----:B------:R-:W-:Y:S02]  /*12270*/  @!P5 IMAD R6, R61, 0x60, RZ ;  /* 0x000000603d06d824 */ /* 0x000fe400078e02ff */
[----:B------:R-:W-:Y:S01]  /*12280*/  LEA.HI R0, R5, R170, RZ, 0x3 ;  /* 0x000000aa05007211 */ /* 0x000fe200078f18ff */
[----:B------:R3:W-:Y:S01]  /*12290*/  @!P2 LDGSTS.E.BYPASS.LTC128B.128 [R239+0xb000], desc[UR4][R14.64+0x80] ;  /* 0x0b0000800eefafae */ /* 0x0007e2000b901d44 */
[----:B------:R-:W-:-:S02]  /*122a0*/  ISETP.GE.AND P2, PT, R4, R7, PT ;  /* 0x000000070400720c */ /* 0x000fc40003f46270 */
[C---:B------:R-:W-:Y:S01]  /*122b0*/  LOP3.LUT R5, R0.reuse, 0xfffffff8, RZ, 0xc0, !PT ;  /* 0xfffffff800057812 */ /* 0x040fe200078ec0ff */
[----:B------:R-:W-:Y:S01]  /*122c0*/  @!P1 LDGSTS.E.BYPASS.LTC128B.128 [R239+0x7800], desc[UR4][R20.64] ;  /* 0x0780000014ef9fae */ /* 0x000fe2000b901d44 */
[----:B------:R-:W-:Y:S02]  /*122d0*/  IMAD.SHL.U32 R131, R0, 0x40, RZ ;  /* 0x0000004000837824 */ /* 0x000fe400078e00ff */
[----:B------:R-:W-:Y:S01]  /*122e0*/  @!P3 IMAD R4, R61, 0xa0, RZ ;  /* 0x000000a03d04b824 */ /* 0x000fe200078e02ff */
[----:B------:R-:W-:Y:S01]  /*122f0*/  @!P1 LDGSTS.E.BYPASS.LTC128B.128 [R239+0xb800], desc[UR4][R20.64+0x80] ;  /* 0x0b80008014ef9fae */ /* 0x000fe2000b901d44 */
[----:B------:R-:W-:Y:S01]  /*12300*/  ISETP.GE.AND P1, PT, R202, R7, PT ;  /* 0x00000007ca00720c */ /* 0x000fe20003f26270 */
[----:B------:R-:W-:Y:S01]  /*12310*/  IMAD.IADD R170, R170, 0x1, -R5 ;  /* 0x00000001aaaa7824 */ /* 0x000fe200078e0a05 */
[----:B------:R-:W-:Y:S01]  /*12320*/  LOP3.LUT R131, R131, 0xfffffe00, RZ, 0xc0, !PT ;  /* 0xfffffe0083837812 */ /* 0x000fe200078ec0ff */
[----:B------:R-:W0:Y:S01]  /*12330*/  LDGDEPBAR ;  /* 0x00000000000079af */ /* 0x000e220000000000 */
[----:B-1----:R-:W-:-:S02]  /*12340*/  IMAD.SHL.U32 R9, R63, 0x40, RZ ;  /* 0x000000403f097824 */ /* 0x002fc400078e00ff */
[----:B------:R-:W-:Y:S02]  /*12350*/  IMAD.SHL.U32 R8, R202, 0x8, RZ ;  /* 0x00000008ca087824 */ /* 0x000fe400078e00ff */
[----:B------:R-:W-:Y:S01]  /*12360*/  IMAD.SHL.U32 R5, R170, 0x40, RZ ;  /* 0x00000040aa057824 */ /* 0x000fe200078e00ff */
[----:B------:R-:W-:Y:S01]  /*12370*/  LOP3.LUT R9, R9, 0x1c0, RZ, 0xc0, !PT ;  /* 0x000001c009097812 */ /* 0x000fe200078ec0ff */
[----:B--2---:R-:W-:-:S03]  /*12380*/  @!P2 IMAD.WIDE.U32 R16, R60, 0xc0, R228 ;  /* 0x000000c03c10a825 */ /* 0x004fc600078e00e4 */
[----:B------:R-:W-:Y:S01]  /*12390*/  LOP3.LUT R8, R9, 0x8, R8, 0xf8, !PT ;  /* 0x0000000809087812 */ /* 0x000fe200078ef808 */
[----:B------:R-:W-:Y:S01]  /*123a0*/  IMAD.MOV.U32 R0, RZ, RZ, 0x20 ;  /* 0x00000020ff007424 */ /* 0x000fe200078e00ff */
[----:B------:R-:W-:Y:S02]  /*123b0*/  SHF.R.U32.HI R9, RZ, 0x3, R9 ;  /* 0x00000003ff097819 */ /* 0x000fe40000011609 */
[----:B------:R-:W-:Y:S01]  /*123c0*/  LOP3.LUT R5, R5, 0x1c0, RZ, 0xc0, !PT ;  /* 0x000001c005057812 */ /* 0x000fe200078ec0ff */
[----:B---3--:R-:W-:Y:S01]  /*123d0*/  @!P5 IMAD.WIDE.U32 R14, R60, 0x60, R12 ;  /* 0x000000603c0ed825 */ /* 0x008fe200078e000c */
[----:B------:R-:W-:-:S03]  /*123e0*/  LOP3.LUT R9, R8, R9, RZ, 0x3c, !PT ;  /* 0x0000000908097212 */ /* 0x000fc600078e3cff */
[----:B------:R-:W-:-:S04]  /*123f0*/  @!P3 IMAD.WIDE.U32 R12, R60, 0xa0, R228 ;  /* 0x000000a03c0cb825 */ /* 0x000fc800078e00e4 */
[----:B------:R-:W-:Y:S01]  /*12400*/  IMAD R222, R64, 0x200, R9 ;  /* 0x0000020040de7824 */ /* 0x000fe200078e0209 */
[----:B------:R-:W-:-:S04]  /*12410*/  DEPBAR.LE SB0, 0x0 ;  /* 0x000080000000791a */ /* 0x000fc80000000000 */
[----:B------:R-:W-:Y:S01]  /*12420*/  BAR.SYNC.DEFER_BLOCKING 0x0 ;  /* 0x0000000000007b1d */ /* 0x000fe20000010000 */
[----:B------:R-:W-:Y:S01]  /*12430*/  IMAD.SHL.U32 R64, R64, 0x8, RZ ;  /* 0x0000000840407824 */ /* 0x000fe200078e00ff */
[----:B------:R-:W-:Y:S01]  /*12440*/  LEA R222, R222, UR6, 0x1 ;  /* 0x00000006dede7c11 */ /* 0x000fe2000f8e08ff */
[----:B------:R-:W-:Y:S02]  /*12450*/  @!P5 IMAD.IADD R15, R6, 0x1, R15 ;  /* 0x00000001060fd824 */ /* 0x000fe400078e020f */
[----:B------:R-:W-:Y:S01]  /*12460*/  @!P3 IMAD.IADD R13, R4, 0x1, R13 ;  /* 0x00000001040db824 */ /* 0x000fe200078e020d */
[----:B------:R-:W-:Y:S01]  /*12470*/  LOP3.LUT R52, R5, 0x8, R64, 0xf8, !PT ;  /* 0x0000000805347812 */ /* 0x000fe200078ef840 */
[----:B------:R-:W-:Y:S01]  /*12480*/  @!P2 IMAD R8, R61, 0xc0, RZ ;  /* 0x000000c03d08a824 */ /* 0x000fe200078e02ff */
[----:B------:R-:W-:Y:S01]  /*12490*/  SHF.R.U32.HI R5, RZ, 0x3, R5 ;  /* 0x00000003ff057819 */ /* 0x000fe20000011605 */
[----:B------:R-:W-:Y:S02]  /*124a0*/  VIADD R220, R222, 0x4020 ;  /* 0x00004020dedc7836 */ /* 0x000fe40000000000 */
[----:B------:R-:W-:Y:S01]  /*124b0*/  @!P2 IMAD.IADD R9, R8, 0x1, R17 ;  /* 0x000000010809a824 */ /* 0x000fe200078e0211 */
[----:B------:R-:W-:Y:S01]  /*124c0*/  LOP3.LUT R52, R52, R5, RZ, 0x3c, !PT ;  /* 0x0000000534347212 */ /* 0x000fe200078e3cff */
[----:B------:R-:W-:Y:S01]  /*124d0*/  @!P2 IMAD.MOV.U32 R8, RZ, RZ, R16 ;  /* 0x000000ffff08a224 */ /* 0x000fe200078e0010 */
[----:B------:R-:W-:Y:S04]  /*124e0*/  @P1 STS.128 [R239+0xc000], RZ ;  /* 0x00c000ffef001388 */ /* 0x000fe80000000c00 */
[----:B------:R-:W-:Y:S04]  /*124f0*/  @P1 STS.128 [R239+0x10000], RZ ;  /* 0x010000ffef001388 */ /* 0x000fe80000000c00 */
[----:B------:R-:W-:Y:S01]  /*12500*/  @!PT LDS RZ, [RZ] ;  /* 0x00000000fffff984 */ /* 0x000fe20000000800 */
[----:B------:R-:W-:Y:S01]  /*12510*/  @!PT LDS RZ, [RZ] ;  /* 0x00000000fffff984 */ /* 0x000fe20000000800 */
[----:B------:R-:W-:Y:S01]  /*12520*/  @!PT LDS RZ, [RZ] ;  /* 0x00000000fffff984 */ /* 0x000fe20000000800 */
[----:B------:R-:W-:Y:S04]  /*12530*/  @!P1 LDGSTS.E.BYPASS.LTC128B.128 [R239+0xc000], desc[UR4][R228.64] ;  /* 0x0c000000e4ef9fae */ /* 0x000fe8000b901d44 */
[----:B------:R-:W-:Y:S01]  /*12540*/  @!P1 LDGSTS.E.BYPASS.LTC128B.128 [R239+0x10000], desc[UR4][R228.64+0x80] ;  /* 0x10000080e4ef9fae */ /* 0x000fe2000b901d44 */
[----:B------:R-:W-:-:S02]  /*12550*/  ISETP.GE.AND P1, PT, R3, R7, PT ;  /* 0x000000070300720c */ /* 0x000fc40003f26270 */
[----:B------:R-:W-:Y:S01]  /*12560*/  @!P0 LEA.HI.X R3, R92, R229, R93, 0x1, P4 ;  /* 0x000000e55c038211 */ /* 0x000fe200020f0c5d */
[----:B------:R-:W-:Y:S01]  /*12570*/  @P0 STS.128 [R239+0xc800], RZ ;  /* 0x00c800ffef000388 */ /* 0x000fe20000000c00 */
[----:B------:R-:W-:-:S03]  /*12580*/  ISETP.GE.AND P4, PT, R10, R7, PT ;  /* 0x000000070a00720c */ /* 0x000fc60003f86270 */
[----:B------:R-:W-:Y:S04]  /*12590*/  @P0 STS.128 [R239+0x10800], RZ ;  /* 0x010800ffef000388 */ /* 0x000fe80000000c00 */
[----:B------:R-:W-:Y:S01]  /*125a0*/  @!PT LDS RZ, [RZ] ;  /* 0x00000000fffff984 */ /* 0x000fe20000000800 */
[----:B------:R-:W-:Y:S01]  /*125b0*/  @!PT LDS RZ, [RZ] ;  /* 0x00000000fffff984 */ /* 0x000fe20000000800 */
[----:B------:R-:W-:Y:S01]  /*125c0*/  @!PT LDS RZ, [RZ] ;  /* 0x00000000fffff984 */ /* 0x000fe20000000800 */
[----:B------:R-:W-:Y:S02]  /*125d0*/  @!P0 LDGSTS.E.BYPASS.LTC128B.128 [R239+0xc800], desc[UR4][R2.64] ;  /* 0x0c80000002ef8fae */ /* 0x000fe4000b901d44 */
[----:B------:R-:W-:Y:S02]  /*125e0*/  @!P1 IMAD R4, R61, 0xe0, RZ ;  /* 0x000000e03d049824 */ /* 0x000fe400078e02ff */
[----:B------:R1:W-:Y:S01]  /*125f0*/  @!P0 LDGSTS.E.BYPASS.LTC128B.128 [R239+0x10800], desc[UR4][R2.64+0x80] ;  /* 0x1080008002ef8fae */ /* 0x0003e2000b901d44 */
[C---:B------:R-:W-:Y:S01]  /*12600*/  @!P6 LEA R10, P0, R60.reuse, R228, 0x6 ;  /* 0x000000e43c0ae211 */ /* 0x040fe200078030ff */
[----:B------:R-:W-:-:S02]  /*12610*/  @!P1 IMAD.WIDE.U32 R6, R60, 0xe0, R228 ;  /* 0x000000e03c069825 */ /* 0x000fc400078e00e4 */
[----:B------:R-:W-:Y:S01]  /*12620*/  @P6 STS.128 [R239+0xd000], RZ ;  /* 0x00d000ffef006388 */ /* 0x000fe20000000c00 */
[-C--:B------:R-:W-:Y:S01]  /*12630*/  @!P6 LEA.HI.X R11, R60, R229.reuse, R61, 0x6, P0 ;  /* 0x000000e53c0be211 */ /* 0x080fe200000f343d */
[----:B------:R-:W-:Y:S01]  /*12640*/  @!P1 IMAD.IADD R7, R4, 0x1, R7 ;  /* 0x0000000104079824 */ /* 0x000fe200078e0207 */
[C---:B------:R-:W-:Y:S01]  /*12650*/  @!P4 LEA R4, P0, R60.reuse, R228, 0x7 ;  /* 0x000000e43c04c211 */ /* 0x040fe200078038ff */
[----:B------:R-:W-:Y:S03]  /*12660*/  @P6 STS.128 [R239+0x11000], RZ ;  /* 0x011000ffef006388 */ /* 0x000fe60000000c00 */
[----:B------:R-:W-:Y:S01]  /*12670*/  @!P4 LEA.HI.X R5, R60, R229, R61, 0x7, P0 ;  /* 0x000000e53c05c211 */ /* 0x000fe200000f3c3d */
[----:B------:R-:W-:Y:S01]  /*12680*/  @!PT LDS RZ, [RZ] ;  /* 0x00000000fffff984 */ /* 0x000fe20000000800 */
[----:B------:R-:W-:Y:S01]  /*12690*/  @!PT LDS RZ, [RZ] ;  /* 0x00000000fffff984 */ /* 0x000fe20000000800 */
[----:B------:R-:W-:Y:S01]  /*126a0*/  @!PT LDS RZ, [RZ] ;  /* 0x00000000fffff984 */ /* 0x000fe20000000800 */
[----:B------:R-:W-:Y:S04]  /*126b0*/  @!P6 LDGSTS.E.BYPASS.LTC128B.128 [R239+0xd000], desc[UR4][R10.64] ;  /* 0x0d0000000aefefae */ /* 0x000fe8000b901d44 */
[----:B------:R-:W-:Y:S04]  /*126c0*/  @!P6 LDGSTS.E.BYPASS.LTC128B.128 [R239+0x11000], desc[UR4][R10.64+0x80] ;  /* 0x110000800aefefae */ /* 0x000fe8000b901d44 */
[----:B------:R-:W-:Y:S04]  /*126d0*/  @P5 STS.128 [R239+0xd800], RZ ;  /* 0x00d800ffef005388 */ /* 0x000fe80000000c00 */
[----:B------:R-:W-:Y:S01]  /*126e0*/  @P5 STS.128 [R239+0x11800], RZ ;  /* 0x011800ffef005388 */ /* 0x000fe20000000c00 */
[----:B-1----:R-:W-:-:S03]  /*126f0*/  SHF.R.S32.HI R2, RZ, 0x1f, R231 ;  /* 0x0000001fff027819 */ /* 0x002fc600000114e7 */
[----:B------:R-:W-:Y:S01]  /*12700*/  @!PT LDS RZ, [RZ] ;  /* 0x00000000fffff984 */ /* 0x000fe20000000800 */
[----:B------:R-:W-:Y:S01]  /*12710*/  @!PT LDS RZ, [RZ] ;  /* 0x00000000fffff984 */ /* 0x000fe20000000800 */
[----:B------:R-:W-:Y:S01]  /*12720*/  @!PT LDS RZ, [RZ] ;  /* 0x00000000fffff984 */ /* 0x000fe20000000800 */
[----:B------:R-:W-:Y:S01]  /*12730*/  @!P5 LDGSTS.E.BYPASS.LTC128B.128 [R239+0xd800], desc[UR4][R14.64] ;  /* 0x0d8000000eefdfae */ /* 0x000fe2000b901d44 */
[----:B------:R-:W-:Y:S01]  /*12740*/  VIADD R3, R222, 0x4000 ;  /* 0x00004000de037836 */ /* 0x000fe20000000000 */
[----:B------:R-:W-:Y:S02]  /*12750*/  LEA.HI R2, R2, R231, RZ, 0x5 ;  /* 0x000000e702027211 */ /* 0x000fe400078f28ff */
[----:B------:R-:W-:Y:S02]  /*12760*/  @!P5 LDGSTS.E.BYPASS.LTC128B.128 [R239+0x11800], desc[UR4][R14.64+0x80] ;  /* 0x118000800eefdfae */ /* 0x000fe4000b901d44 */
[----:B------:R-:W-:Y:S02]  /*12770*/  SHF.R.S32.HI R2, RZ, 0x5, R2 ;  /* 0x00000005ff027819 */ /* 0x000fe40000011402 */
[----:B------:R-:W-:Y:S03]  /*12780*/  @P4 STS.128 [R239+0xe000], RZ ;  /* 0x00e000ffef004388 */ /* 0x000fe60000000c00 */
[----:B------:R-:W-:Y:S01]  /*12790*/  IMAD R223, R2, 0x400, R131 ;  /* 0x0000040002df7824 */ /* 0x000fe200078e0283 */
[----:B------:R-:W-:Y:S01]  /*127a0*/  @P4 STS.128 [R239+0x12000], RZ ;  /* 0x012000ffef004388 */ /* 0x000fe20000000c00 */
[----:B------:R-:W-:-:S02]  /*127b0*/  IMAD.MOV.U32 R2, RZ, RZ, 0x10 ;  /* 0x00000010ff027424 */ /* 0x000fc400078e00ff */
[----:B------:R-:W-:Y:S01]  /*127c0*/  IMAD.IADD R223, R52, 0x1, R223 ;  /* 0x0000000134df7824 */ /* 0x000fe200078e02df */
[----:B------:R-:W-:Y:S01]  /*127d0*/  @!PT LDS RZ, [RZ] ;  /* 0x00000000fffff984 */ /* 0x000fe20000000800 */
[----:B------:R-:W-:Y:S01]  /*127e0*/  @!PT LDS RZ, [RZ] ;  /* 0x00000000fffff984 */ /* 0x000fe20000000800 */
[----:B------:R-:W-:Y:S01]  /*127f0*/  @!PT LDS RZ, [RZ] ;  /* 0x00000000fffff984 */ /* 0x000fe20000000800 */
[----:B------:R-:W-:Y:S04]  /*12800*/  @!P4 LDGSTS.E.BYPASS.LTC128B.128 [R239+0xe000], desc[UR4][R4.64] ;  /* 0x0e00000004efcfae */ /* 0x000fe8000b901d44 */
[----:B------:R-:W-:Y:S01]  /*12810*/  @!P4 LDGSTS.E.BYPASS.LTC128B.128 [R239+0x12000], desc[UR4][R4.64+0x80] ;  /* 0x1200008004efcfae */ /* 0x000fe2000b901d44 */
[----:B------:R-:W-:-:S03]  /*12820*/  LEA R223, R223, UR6, 0x1 ;  /* 0x00000006dfdf7c11 */ /* 0x000fc6000f8e08ff */
        /* <DEDUP_REMOVED lines=27> */
[----:B------:R-:W4:Y:S01]  /*129e0*/  LDSM.16.M88.4 R36, [R222+0x5800] ;  /* 0x00580000de24783b */ /* 0x000f220000000200 */
[--C-:B------:R-:W-:Y:S01]  /*129f0*/  IMAD R221, R2, 0x2, R223.reuse ;  /* 0x0000000202dd7824 */ /* 0x100fe200078e02df */
[----:B------:R-:W-:Y:S01]  /*12a00*/  ISETP.GT.AND P0, PT, R135, R224, PT ;  /* 0x000000e08700720c */ /* 0x000fe20003f04270 */
[C---:B------:R-:W-:Y:S01]  /*12a10*/  IMAD R219, R0.reuse, 0x2, R223 ;  /* 0x0000000200db7824 */ /* 0x040fe200078e02df */
[----:B------:R-:W4:Y:S01]  /*12a20*/  LDSM.16.M88.4 R68, [R222+0x4000] ;  /* 0x00400000de44783b */ /* 0x000f220000000200 */
[----:B------:R-:W-:-:S03]  /*12a30*/  IMAD R218, R0, 0x2, R221 ;  /* 0x0000000200da7824 */ /* 0x000fc600078e02dd */
[----:B-1----:R-:W1:Y:S04]  /*12a40*/  LDSM.16.M88.4 R12, [R222+0x7000] ;  /* 0x00700000de0c783b */ /* 0x002e680000000200 */
[----:B------:R-:W1:Y:S01]  /*12a50*/  LDSM.16.M88.4 R56, [R222+0x4800] ;  /* 0x00480000de38783b */ /* 0x000e620000000200 */
[----:B------:R-:W-:Y:S02]  /*12a60*/  @P1 VIADD R220, R3, 0xffffffe0 ;  /* 0xffffffe003dc1836 */ /* 0x000fe40000000000 */
[----:B------:R-:W-:Y:S01]  /*12a70*/  IMAD.MOV.U32 R3, RZ, RZ, 0x40 ;  /* 0x00000040ff037424 */ /* 0x000fe200078e00ff */
[----:B------:R-:W1:Y:S01]  /*12a80*/  LDSM.16.M88.4 R28, [R222+0x6000] ;  /* 0x00600000de1c783b */ /* 0x000e620000000200 */
[C---:B------:R-:W-:Y:S02]  /*12a90*/  VIADD R212, R220.reuse, 0x800 ;  /* 0x00000800dcd47836 */ /* 0x040fe40000000000 */
[C---:B------:R-:W-:Y:S01]  /*12aa0*/  VIADD R211, R220.reuse, 0x1000 ;  /* 0x00001000dcd37836 */ /* 0x040fe20000000000 */
[----:B------:R-:W1:Y:S01]  /*12ab0*/  LDSM.16.M88.4 R20, [R222+0x6800] ;  /* 0x00680000de14783b */ /* 0x000e620000000200 */
[----:B------:R-:W-:Y:S01]  /*12ac0*/  SEL R3, R3, 0xffffffc0, !P2 ;  /* 0xffffffc003037807 */ /* 0x000fe20005000000 */
[----:B------:R-:W-:-:S02]  /*12ad0*/  VIADD R210, R220, 0x1800 ;  /* 0x00001800dcd27836 */ /* 0x000fc40000000000 */
[----:B------:R-:W-:Y:S01]  /*12ae0*/  LDSM.16.M88.4 R88, [R221] ;  /* 0x00000000dd58783b */ /* 0x000fe20000000200 */
[----:B------:R-:W-:Y:S02]  /*12af0*/  VIADD R209, R220, 0x2000 ;  /* 0x00002000dcd17836 */ /* 0x000fe40000000000 */
[----:B------:R-:W-:Y:S01]  /*12b00*/  IMAD.IADD R216, R222, 0x1, R3 ;  /* 0x00000001ded87824 */ /* 0x000fe200078e0203 */
[----:B--2---:R-:W2:Y:S01]  /*12b10*/  LDSM.16.M88.4 R8, [R220+0x1000] ;  /* 0x00100000dc08783b */ /* 0x004ea20000000200 */
[----:B------:R-:W-:Y:S02]  /*12b20*/  IMAD.IADD R205, R3, 0x1, R220 ;  /* 0x0000000103cd7824 */ /* 0x000fe400078e02dc */
[C---:B------:R-:W-:Y:S01]  /*12b30*/  VIADD R208, R220.reuse, 0x2800 ;  /* 0x00002800dcd07836 */ /* 0x040fe20000000000 */
[----:B---3--:R-:W3:Y:S01]  /*12b40*/  LDSM.16.M88.4 R4, [R220+0x1800] ;  /* 0x00180000dc04783b */ /* 0x008ee20000000200 */
[C---:B------:R-:W-:Y:S02]  /*12b50*/  VIADD R207, R220.reuse, 0x3000 ;  /* 0x00003000dccf7836 */ /* 0x040fe40000000000 */
[C---:B------:R-:W-:Y:S01]  /*12b60*/  VIADD R206, R220.reuse, 0x3800 ;  /* 0x00003800dcce7836 */ /* 0x040fe20000000000 */
[----:B------:R-:W2:Y:S01]  /*12b70*/  LDSM.16.M88.4 R80, [R222+0x7800] ;  /* 0x00780000de50783b */ /* 0x000ea20000000200 */
[----:B----4-:R-:W-:Y:S01]  /*12b80*/  HMMA.16816.F32.BF16 R48, R112, R44, RZ ;  /* 0x0000002c7030723c */ /* 0x010fe200000418ff */
[----:B------:R-:W-:-:S02]  /*12b90*/  VIADD R204, R220, 0x4000 ;  /* 0x00004000dccc7836 */ /* 0x000fc40000000000 */
[----:B------:R-:W4:Y:S01]  /*12ba0*/  LDSM.16.M88.4 R120, [R220] ;  /* 0x00000000dc78783b */ /* 0x000f220000000200 */
[C---:B------:R-:W-:Y:S02]  /*12bb0*/  VIADD R203, R220.reuse, 0x4800 ;  /* 0x00004800dccb7836 */ /* 0x040fe40000000000 */
[C---:B------:R-:W-:Y:S01]  /*12bc0*/  HMMA.16816.F32.BF16 R40, R112.reuse, R36, RZ ;  /* 0x000000247028723c */ /* 0x040fe200000418ff */
[----:B------:R-:W2:Y:S01]  /*12bd0*/  LDSM.16.M88.4 R96, [R220+0x3000] ;  /* 0x00300000dc60783b */ /* 0x000ea20000000200 */
[C---:B------:R-:W-:Y:S02]  /*12be0*/  VIADD R202, R220.reuse, 0x5000 ;  /* 0x00005000dcca7836 */ /* 0x040fe40000000000 */
[C---:B------:R-:W-:Y:S01]  /*12bf0*/  VIADD R201, R220.reuse, 0x5800 ;  /* 0x00005800dcc97836 */ /* 0x040fe20000000000 */
[----:B------:R-:W2:Y:S01]  /*12c00*/  LDSM.16.M88.4 R108, [R220+0x800] ;  /* 0x00080000dc6c783b */ /* 0x000ea20000000200 */
[----:B------:R-:W-:Y:S01]  /*12c10*/  HMMA.16816.F32.BF16 R44, R112, R46, RZ ;  /* 0x0000002e702c723c */ /* 0x000fe200000418ff */
[----:B------:R-:W-:-:S02]  /*12c20*/  VIADD R200, R220, 0x6000 ;  /* 0x00006000dcc87836 */ /* 0x000fc40000000000 */
[----:B------:R-:W2:Y:S01]  /*12c30*/  LDSM.16.M88.4 R100, [R220+0x2800] ;  /* 0x00280000dc64783b */ /* 0x000ea20000000200 */
[C---:B------:R-:W-:Y:S02]  /*12c40*/  VIADD R135, R220.reuse, 0x6800 ;  /* 0x00006800dc877836 */ /* 0x040fe40000000000 */
[----:B------:R-:W-:Y:S01]  /*12c50*/  HMMA.16816.F32.BF16 R36, R112, R38, RZ ;  /* 0x000000267024723c */ /* 0x000fe200000418ff */
[----:B------:R-:W2:Y:S01]  /*12c60*/  LDSM.16.M88.4 R92, [R220+0x3800] ;  /* 0x00380000dc5c783b */ /* 0x000ea20000000200 */
[----:B------:R-:W-:-:S03]  /*12c70*/  VIADD R134, R220, 0x7000 ;  /* 0x00007000dc867836 */ /* 0x000fc60000000000 */
[----:B------:R-:W-:Y:S01]  /*12c80*/  LDSM.16.M88.4 R76, [R219] ;  /* 0x00000000db4c783b */ /* 0x000fe20000000200 */
[C---:B------:R-:W-:Y:S03]  /*12c90*/  HMMA.16816.F32.BF16 R72, R112.reuse, R68, RZ ;  /* 0x000000447048723c */ /* 0x040fe600000418ff */
[----:B------:R-:W2:Y:S03]  /*12ca0*/  LDSM.16.M88.4 R84, [R216+0x4000] ;  /* 0x00400000d854783b */ /* 0x000ea60000000200 */
[C---:B------:R-:W-:Y:S01]  /*12cb0*/  HMMA.16816.F32.BF16 R68, R112.reuse, R70, RZ ;  /* 0x000000467044723c */ /* 0x040fe200000418ff */
[----:B------:R-:W2:Y:S04]  /*12cc0*/  LDSM.16.M88.4 R104, [R220+0x2000] ;  /* 0x00200000dc68783b */ /* 0x000ea80000000200 */
[----:B------:R-:W-:Y:S01]  /*12cd0*/  LDSM.16.M88.4 R124, [R221+0x2000] ;  /* 0x00200000dd7c783b */ /* 0x000fe20000000200 */
[C---:B-1----:R-:W-:Y:S03]  /*12ce0*/  HMMA.16816.F32.BF16 R16, R112.reuse, R12, RZ ;  /* 0x0000000c7010723c */ /* 0x042fe600000418ff */
[----:B------:R-:W0:Y:S03]  /*12cf0*/  LDGDEPBAR ;  /* 0x00000000000079af */ /* 0x000e260000000000 */
[C---:B------:R-:W-:Y:S06]  /*12d00*/  HMMA.16816.F32.BF16 R12, R112.reuse, R14, RZ ;  /* 0x0000000e700c723c */ /* 0x040fec00000418ff */
[C---:B------:R-:W-:Y:S06]  /*12d10*/  HMMA.16816.F32.BF16 R64, R112.reuse, R56, RZ ;  /* 0x000000387040723c */ /* 0x040fec00000418ff */
[C---:B------:R-:W-:Y:S06]  /*12d20*/  HMMA.16816.F32.BF16 R56, R112.reuse, R58, RZ ;  /* 0x0000003a7038723c */ /* 0x040fec00000418ff */
[C---:B-----5:R-:W-:Y:S06]  /*12d30*/  HMMA.16816.F32.BF16 R32, R112.reuse, R28, RZ ;  /* 0x0000001c7020723c */ /* 0x060fec00000418ff */
[----:B------:R-:W-:Y:S06]  /*12d40*/  HMMA.16816.F32.BF16 R24, R112, R20, RZ ;  /* 0x000000147018723c */ /* 0x000fec00000418ff */
[C---:B--2---:R-:W-:Y:S06]  /*12d50*/  HMMA.16816.F32.BF16 R48, R88.reuse, R8, R48 ;  /* 0x000000085830723c */ /* 0x044fec0000041830 */
[C---:B------:R-:W-:Y:S01]  /*12d60*/  HMMA.16816.F32.BF16 R44, R88.reuse, R10, R44 ;  /* 0x0000000a582c723c */ /* 0x040fe2000004182c */
[----:B------:R-:W1:Y:S05]  /*12d70*/  LDSM.16.M88.4 R8, [R216+0x5000] ;  /* 0x00500000d808783b */ /* 0x000e6a0000000200 */
[C---:B---3--:R-:W-:Y:S06]  /*12d80*/  HMMA.16816.F32.BF16 R40, R88.reuse, R4, R40 ;  /* 0x000000045828723c */ /* 0x048fec0000041828 */
[----:B------:R-:W-:Y:S01]  /*12d90*/  HMMA.16816.F32.BF16 R36, R88, R6, R36 ;  /* 0x000000065824723c */ /* 0x000fe20000041824 */
[----:B------:R-:W2:Y:S05]  /*12da0*/  LDSM.16.M88.4 R4, [R216+0x5800] ;  /* 0x00580000d804783b */ /* 0x000eaa0000000200 */
[C---:B------:R-:W-:Y:S06]  /*12db0*/  HMMA.16816.F32.BF16 R28, R112.reuse, R30, RZ ;  /* 0x0000001e701c723c */ /* 0x040fec00000418ff */
[C---:B------:R-:W-:Y:S06]  /*12dc0*/  HMMA.16816.F32.BF16 R20, R112.reuse, R22, RZ ;  /* 0x000000167014723c */ /* 0x040fec00000418ff */
[C---:B------:R-:W-:Y:S06]  /*12dd0*/  HMMA.16816.F32.BF16 R116, R112.reuse, R80, RZ ;  /* 0x000000507074723c */ /* 0x040fec00000418ff */
[----:B------:R-:W-:Y:S01]  /*12de0*/  HMMA.16816.F32.BF16 R112, R112, R82, RZ ;  /* 0x000000527070723c */ /* 0x000fe200000418ff */
        /* <DEDUP_REMOVED lines=15> */
[----:B------:R-:W2:Y:S05]  /*12ee0*/  LDSM.16.M88.4 R92, [R216+0x7000] ;  /* 0x00700000d85c783b */ /* 0x000eaa0000000200 */
[C---:B------:R-:W-:Y:S06]  /*12ef0*/  HMMA.16816.F32.BF16 R72, R76.reuse, R84, R72 ;  /* 0x000000544c48723c */ /* 0x040fec0000041848 */
[----:B------:R-:W-:Y:S01]  /*12f00*/  HMMA.16816.F32.BF16 R68, R76, R86, R68 ;  /* 0x000000564c44723c */ /* 0x000fe20000041844 */
[----:B------:R-:W3:Y:S05]  /*12f10*/  LDSM.16.M88.4 R84, [R216+0x7800] ;  /* 0x00780000d854783b */ /* 0x000eea0000000200 */
[C---:B------:R-:W-:Y:S06]  /*12f20*/  HMMA.16816.F32.BF16 R32, R88.reuse, R104, R32 ;  /* 0x000000685820723c */ /* 0x040fec0000041820 */
[----:B------:R-:W-:Y:S01]  /*12f30*/  HMMA.16816.F32.BF16 R28, R88, R106, R28 ;  /* 0x0000006a581c723c */ /* 0x000fe2000004181c */
[----:B------:R-:W-:Y:S04]  /*12f40*/  LDSM.16.M88.4 R88, [R218] ;  /* 0x00000000da58783b */ /* 0x000fe80000000200 */
        /* <DEDUP_REMOVED lines=21> */
[----:B------:R-:W-:Y:S04]  /*130a0*/  LDSM.16.M88.4 R76, [R223+0x2000] ;  /* 0x00200000df4c783b */ /* 0x000fe80000000200 */
[----:B------:R-:W4:Y:S01]  /*130b0*/  LDSM.16.M88.4 R84, [R222+0x8000] ;  /* 0x00800000de54783b */ /* 0x000f220000000200 */
        /* <DEDUP_REMOVED lines=21> */
[C---:B------:R-:W-:Y:S06]  /*13210*/  HMMA.16816.F32.BF16 R116, R88.reuse, R92, R116 ;  /* 0x0000005c5874723c */ /* 0x040fec0000041874 */
[----:B------:R-:W-:Y:S01]  /*13220*/  HMMA.16816.F32.BF16 R112, R88, R94, R112 ;  /* 0x0000005e5870723c */ /* 0x000fe20000041870 */
[----:B------:R-:W-:Y:S04]  /*13230*/  LDSM.16.M88.4 R92, [R220+0x4000] ;  /* 0x00400000dc5c783b */ /* 0x000fe80000000200 */
[----:B------:R-:W-:Y:S01]  /*13240*/  LDSM.16.M88.4 R88, [R220+0x4800] ;  /* 0x00480000dc58783b */ /* 0x000fe20000000200 */
        /* <DEDUP_REMOVED lines=21> */
[C---:B----4-:R-:W-:Y:S06]  /*133a0*/  HMMA.16816.F32.BF16 R116, R76.reuse, R96, R116 ;  /* 0x000000604c74723c */ /* 0x050fec0000041874 */
[----:B------:R-:W-:Y:S01]  /*133b0*/  HMMA.16816.F32.BF16 R112, R76, R98, R112 ;  /* 0x000000624c70723c */ /* 0x000fe20000041870 */
[----:B------:R-:W4:Y:S04]  /*133c0*/  LDSM.16.M88.4 R76, [R220+0x7000] ;  /* 0x00700000dc4c783b */ /* 0x000f280000000200 */
[----:B------:R-:W-:Y:S01]  /*133d0*/  LDSM.16.M88.4 R96, [R216+0x9000] ;  /* 0x00900000d860783b */ /* 0x000fe20000000200 */
        /* <DEDUP_REMOVED lines=21> */
[----:B------:R-:W-:Y:S06]  /*13530*/  HMMA.16816.F32.BF16 R116, R124, R120, R116 ;  /* 0x000000787c74723c */ /* 0x000fec0000041874 */
[C---:B------:R-:W-:Y:S06]  /*13540*/  HMMA.16816.F32.BF16 R24, R108.reuse, R84, R24 ;  /* 0x000000546c18723c */ /* 0x040fec0000041818 */
[----:B------:R-:W-:Y:S01]  /*13550*/  HMMA.16816.F32.BF16 R40, R108, R92, R40 ;  /* 0x0000005c6c28723c */ /* 0x000fe20000041828 */
[----:B------:R-:W-:-:S05]  /*13560*/  IMAD.SHL.U32 R84, R231, 0x2, RZ ;  /* 0x00000002e7547824 */ /* 0x000fca00078e00ff */
[----:B------:R-:W-:Y:S01]  /*13570*/  HMMA.16816.F32.BF16 R36, R108, R94, R36 ;  /* 0x0000005e6c24723c */ /* 0x000fe20000041824 */
[----:B------:R-:W4:Y:S01]  /*13580*/  LDSM.16.M88.4 R92, [R205+0x4800] ;  /* 0x00480000cd5c783b */ /* 0x000f220000000200 */
[----:B------:R-:W-:-:S04]  /*13590*/  LOP3.LUT R84, R84, 0x6, RZ, 0xc0, !PT ;  /* 0x0000000654547812 */ /* 0x000fc800078ec0ff */
[C---:B------:R-:W-:Y:S01]  /*135a0*/  HMMA.16816.F32.BF16 R64, R124.reuse, R88, R64 ;  /* 0x000000587c40723c */ /* 0x040fe20000041840 */
[----:B------:R-:W-:Y:S01]  /*135b0*/  IMAD.IADD R3, R129, 0x1, R84 ;  /* 0x0000000181037824 */ /* 0x000fe200078e0254 */
[----:B------:R-:W3:Y:S03]  /*135c0*/  LDSM.16.M88.4 R88, [R216+0xa000] ;  /* 0x00a00000d858783b */ /* 0x000ee60000000200 */
[C---:B------:R-:W-:Y:S01]  /*135d0*/  VIADD R63, R3.reuse, 0x10 ;  /* 0x00000010033f7836 */ /* 0x040fe20000000000 */
[----:B------:R-:W-:Y:S01]  /*135e0*/  HMMA.16816.F32.BF16 R112, R124, R122, R112 ;  /* 0x0000007a7c70723c */ /* 0x000fe20000041870 */
[CC--:B------:R-:W-:Y:S01]  /*135f0*/  ISETP.GE.AND P2, PT, R3.reuse, R62.reuse, PT ;  /* 0x0000003e0300720c */ /* 0x0c0fe20003f46270 */
[----:B------:R-:W-:Y:S02]  /*13600*/  VIADD R85, R3, 0x8 ;  /* 0x0000000803557836 */ /* 0x000fe40000000000 */
[-C--:B------:R-:W-:Y:S01]  /*13610*/  ISETP.GE.AND P4, PT, R63, R62.reuse, PT ;  /* 0x0000003e3f00720c */ /* 0x080fe20003f86270 */
[----:B------:R-:W-:Y:S01]  /*13620*/  VIADD R63, R3, 0x11 ;  /* 0x00000011033f7836 */ /* 0x000fe20000000000 */
[----:B-1----:R-:W-:Y:S01]  /*13630*/  HMMA.16816.F32.BF16 R72, R8, R4, R72 ;  /* 0x000000040848723c */ /* 0x002fe20000041848 */
[----:B------:R-:W-:-:S03]  /*13640*/  ISETP.GE.AND P6, PT, R85, R62, PT ;  /* 0x0000003e5500720c */ /* 0x000fc60003fc6270 */
[----:B------:R-:W-:Y:S02]  /*13650*/  ISETP.GE.AND P3, PT, R63, R62, PT ;  /* 0x0000003e3f00720c */ /* 0x000fe40003f66270 */
[----:B--2---:R-:W-:Y:S01]  /*13660*/  HMMA.16816.F32.BF16 R16, R108, R80, R16 ;  /* 0x000000506c10723c */ /* 0x004fe20000041810 */
[----:B------:R-:W-:-:S05]  /*13670*/  VIADD R5, R3, 0x1 ;  /* 0x0000000103057836 */ /* 0x000fca0000000000 */
[----:B------:R-:W-:Y:S01]  /*13680*/  HMMA.16816.F32.BF16 R12, R108, R82, R12 ;  /* 0x000000526c0c723c */ /* 0x000fe2000004180c */
[----:B------:R-:W1:Y:S01]  /*13690*/  LDSM.16.M88.4 R80, [R205+0x5000] ;  /* 0x00500000cd50783b */ /* 0x000e620000000200 */
[----:B------:R-:W-:-:S04]  /*136a0*/  ISETP.GE.AND P1, PT, R5, R62, PT ;  /* 0x0000003e0500720c */ /* 0x000fc80003f26270 */
[----:B------:R-:W-:Y:S06]  /*136b0*/  HMMA.16816.F32.BF16 R56, R108, R102, R56 ;  /* 0x000000666c38723c */ /* 0x000fec0000041838 */
[----:B------:R-:W-:Y:S01]  /*136c0*/  HMMA.16816.F32.BF16 R68, R8, R6, R68 ;  /* 0x000000060844723c */ /* 0x000fe20000041844 */
[----:B------:R-:W2:Y:S01]  /*136d0*/  LDSM.16.M88.4 R4, [R205+0x5800] ;  /* 0x00580000cd04783b */ /* 0x000ea20000000200 */
[----:B------:R-:W-:-:S04]  /*136e0*/  FSEL R63, R75, -INF , !P1 ;  /* 0xff8000004b3f7808 */ /* 0x000fc80004800000 */
[C---:B---3--:R-:W-:Y:S06]  /*136f0*/  HMMA.16816.F32.BF16 R116, R108.reuse, R76, R116 ;  /* 0x0000004c6c74723c */ /* 0x048fec0000041874 */
[----:B------:R-:W-:Y:S01]  /*13700*/  HMMA.16816.F32.BF16 R64, R108, R100, R64 ;  /* 0x000000646c40723c */ /* 0x000fe20000041840 */
[----:B------:R-:W-:-:S05]  /*13710*/  VIADD R77, R3, 0x9 ;  /* 0x00000009034d7836 */ /* 0x000fca0000000000 */
[----:B------:R-:W-:Y:S01]  /*13720*/  HMMA.16816.F32.BF16 R48, R108, R96, R48 ;  /* 0x000000606c30723c */ /* 0x000fe20000041830 */
[----:B------:R-:W-:Y:S01]  /*13730*/  ISETP.GE.AND P5, PT, R77, R62, PT ;  /* 0x0000003e4d00720c */ /* 0x000fe20003fa6270 */
[----:B------:R-:W-:-:S04]  /*13740*/  VIADD R77, R3, 0x18 ;  /* 0x00000018034d7836 */ /* 0x000fc80000000000 */
[----:B------:R-:W-:Y:S01]  /*13750*/  HMMA.16816.F32.BF16 R20, R108, R86, R20 ;  /* 0x000000566c14723c */ /* 0x000fe20000041814 */
[----:B------:R-:W-:-:S05]  /*13760*/  FSEL R96, R69, -INF , !P5 ;  /* 0xff80000045607808 */ /* 0x000fca0006800000 */
[----:B------:R-:W-:Y:S01]  /*13770*/  HMMA.16816.F32.BF16 R112, R108, R78, R112 ;  /* 0x0000004e6c70723c */ /* 0x000fe20000041870 */
[----:B------:R-:W-:-:S05]  /*13780*/  FSEL R86, R72, -INF , !P2 ;  /* 0xff80000048567808 */ /* 0x000fca0005000000 */
[----:B----4-:R-:W-:Y:S01]  /*13790*/  HMMA.16816.F32.BF16 R56, R8, R94, R56 ;  /* 0x0000005e0838723c */ /* 0x010fe20000041838 */
[----:B------:R-:W-:Y:S01]  /*137a0*/  FSEL R78, R74, -INF , !P2 ;  /* 0xff8000004a4e7808 */ /* 0x000fe20005000000 */
[----:B------:R-:W-:Y:S01]  /*137b0*/  VIADD R79, R3, 0x19 ;  /* 0x00000019034f7836 */ /* 0x000fe20000000000 */
[-C--:B------:R-:W-:Y:S02]  /*137c0*/  ISETP.GE.AND P2, PT, R77, R62.reuse, PT ;  /* 0x0000003e4d00720c */ /* 0x080fe40003f46270 */
[----:B------:R-:W-:Y:S01]  /*137d0*/  FSEL R77, R73, -INF , !P1 ;  /* 0xff800000494d7808 */ /* 0x000fe20004800000 */
[----:B------:R-:W-:Y:S01]  /*137e0*/  HMMA.16816.F32.BF16 R32, R108, R88, R32 ;  /* 0x000000586c20723c */ /* 0x000fe20000041820 */
[----:B------:R-:W3:Y:S01]  /*137f0*/  LDSM.16.M88.4 R72, [R205+0x6000] ;  /* 0x00600000cd48783b */ /* 0x000ee20000000200 */
[----:B------:R-:W-:Y:S01]  /*13800*/  ISETP.GE.AND P1, PT, R79, R62, PT ;  /* 0x0000003e4f00720c */ /* 0x000fe20003f26270 */
[----:B------:R-:W-:-:S03]  /*13810*/  VIADD R79, R3, 0x21 ;  /* 0x00000021034f7836 */ /* 0x000fc60000000000 */
[----:B------:R-:W-:Y:S01]  /*13820*/  HMMA.16816.F32.BF16 R64, R8, R92, R64 ;  /* 0x0000005c0840723c */ /* 0x000fe20000041840 */
[----:B------:R-:W-:-:S05]  /*13830*/  FSEL R88, R70, -INF , !P6 ;  /* 0xff80000046587808 */ /* 0x000fca0007000000 */
[----:B-1----:R-:W-:Y:S01]  /*13840*/  HMMA.16816.F32.BF16 R48, R8, R80, R48 ;  /* 0x000000500830723c */ /* 0x002fe20000041830 */
[----:B------:R-:W-:-:S05]  /*13850*/  FSEL R92, R68, -INF , !P6 ;  /* 0xff800000445c7808 */ /* 0x000fca0007000000 */
[C---:B------:R-:W-:Y:S01]  /*13860*/  HMMA.16816.F32.BF16 R28, R108.reuse, R90, R28 ;  /* 0x0000005a6c1c723c */ /* 0x040fe2000004181c */
[----:B------:R-:W-:Y:S01]  /*13870*/  FSEL R80, R71, -INF , !P5 ;  /* 0xff80000047507808 */ /* 0x000fe20006800000 */
[----:B------:R-:W-:Y:S01]  /*13880*/  VIADD R81, R3, 0x20 ;  /* 0x0000002003517836 */ /* 0x000fe20000000000 */
        /* <DEDUP_REMOVED lines=10> */
[----:B------:R-:W-:Y:S01]  /*13930*/  FSEL R98, R65, -INF , !P3 ;  /* 0xff80000041627808 */ /* 0x000fe20005800000 */
[----:B------:R-:W-:Y:S01]  /*13940*/  VIADD R65, R3, 0x30 ;  /* 0x0000003003417836 */ /* 0x000fe20000000000 */
[----:B------:R-:W-:-:S02]  /*13950*/  FSEL R100, R56, -INF , !P2 ;  /* 0xff80000038647808 */ /* 0x000fc40005000000 */
[-C--:B------:R-:W-:Y:S01]  /*13960*/  ISETP.GE.AND P6, PT, R81, R62.reuse, PT ;  /* 0x0000003e5100720c */ /* 0x080fe20003fc6270 */
[C---:B------:R-:W-:Y:S01]  /*13970*/  HMMA.16816.F32.BF16 R36, R8.reuse, R6, R36 ;  /* 0x000000060824723c */ /* 0x040fe20000041824 */
[----:B------:R-:W-:Y:S01]  /*13980*/  VIADD R5, R3, 0x31 ;  /* 0x0000003103057836 */ /* 0x000fe20000000000 */
[-C--:B------:R-:W-:Y:S01]  /*13990*/  ISETP.GE.AND P2, PT, R65, R62.reuse, PT ;  /* 0x0000003e4100720c */ /* 0x080fe20003f46270 */
[----:B------:R-:W-:Y:S01]  /*139a0*/  VIADD R81, R3, 0x28 ;  /* 0x0000002803517836 */ /* 0x000fe20000000000 */
[----:B------:R-:W-:Y:S02]  /*139b0*/  FSEL R143, R50, -INF , !P6 ;  /* 0xff800000328f7808 */ /* 0x000fe40007000000 */
[----:B------:R-:W-:Y:S01]  /*139c0*/  ISETP.GE.AND P1, PT, R5, R62, PT ;  /* 0x0000003e0500720c */ /* 0x000fe20003f26270 */
[----:B---3--:R-:W-:Y:S01]  /*139d0*/  HMMA.16816.F32.BF16 R32, R8, R72, R32 ;  /* 0x000000480820723c */ /* 0x008fe20000041820 */
[----:B------:R-:W2:Y:S01]  /*139e0*/  LDSM.16.M88.4 R4, [R205+0x7000] ;  /* 0x00700000cd04783b */ /* 0x000ea20000000200 */
[----:B------:R-:W-:-:S02]  /*139f0*/  FSEL R151, R48, -INF , !P6 ;  /* 0xff80000030977808 */ /* 0x000fc40007000000 */
[----:B------:R-:W-:Y:S02]  /*13a00*/  FSEL R90, R66, -INF , !P4 ;  /* 0xff800000425a7808 */ /* 0x000fe40006000000 */
[----:B------:R-:W-:Y:S01]  /*13a10*/  HMMA.16816.F32.BF16 R72, R8, R74, R28 ;  /* 0x0000004a0848723c */ /* 0x000fe2000004181c */
[----:B------:R-:W3:Y:S01]  /*13a20*/  LDSM.16.M88.4 R28, [R205+0x7800] ;  /* 0x00780000cd1c783b */ /* 0x000ee20000000200 */
[----:B------:R-:W-:Y:S01]  /*13a30*/  FSEL R94, R64, -INF , !P4 ;  /* 0xff800000405e7808 */ /* 0x000fe20006000000 */
[----:B------:R-:W-:-:S04]  /*13a40*/  DEPBAR.LE SB0, 0x0 ;  /* 0x000080000000791a */ /* 0x000fc80000000000 */
[C---:B------:R-:W-:Y:S01]  /*13a50*/  HMMA.16816.F32.BF16 R44, R8.reuse, R82, R44 ;  /* 0x00000052082c723c */ /* 0x040fe2000004182c */
[----:B------:R-:W-:Y:S02]  /*13a60*/  FSEL R246, R42, -INF , !P2 ;  /* 0xff8000002af67808 */ /* 0x000fe40005000000 */
[----:B------:R-:W-:Y:S02]  /*13a70*/  FSEL R250, R40, -INF , !P2 ;  /* 0xff80000028fa7808 */ /* 0x000fe40005000000 */
[----:B------:R-:W-:Y:S01]  /*13a80*/  FSEL R248, R41, -INF , !P1 ;  /* 0xff80000029f87808 */ /* 0x000fe20004800000 */
[C---:B-1----:R-:W-:Y:S01]  /*13a90*/  HMMA.16816.F32.BF16 R24, R8.reuse, R68, R24 ;  /* 0x000000440818723c */ /* 0x042fe20000041818 */
[----:B------:R-:W-:Y:S01]  /*13aa0*/  FSEL R82, R67, -INF , !P3 ;  /* 0xff80000043527808 */ /* 0x000fe20005800000 */
[----:B------:R-:W-:Y:S01]  /*13ab0*/  VIADD R41, R3, 0x50 ;  /* 0x0000005003297836 */ /* 0x000fe20000000000 */
[-C--:B------:R-:W-:Y:S02]  /*13ac0*/  ISETP.GE.AND P3, PT, R79, R62.reuse, PT ;  /* 0x0000003e4f00720c */ /* 0x080fe40003f66270 */
[-C--:B------:R-:W-:Y:S01]  /*13ad0*/  ISETP.GE.AND P6, PT, R59, R62.reuse, PT ;  /* 0x0000003e3b00720c */ /* 0x080fe20003fc6270 */
[----:B------:R-:W-:Y:S01]  /*13ae0*/  HMMA.16816.F32.BF16 R20, R8, R70, R20 ;  /* 0x000000460814723c */ /* 0x000fe20000041814 */
[----:B------:R-:W-:Y:S01]  /*13af0*/  FSEL R139, R51, -INF , !P5 ;  /* 0xff800000338b7808 */ /* 0x000fe20006800000 */
[----:B------:R-:W-:Y:S01]  /*13b00*/  VIADD R51, R3, 0x40 ;  /* 0x0000004003337836 */ /* 0x000fe20000000000 */
[----:B------:R-:W-:Y:S01]  /*13b10*/  FSEL R147, R49, -INF , !P5 ;  /* 0xff80000031937808 */ /* 0x000fe20006800000 */
[----:B------:R-:W-:Y:S01]  /*13b20*/  VIADD R49, R3, 0x41 ;  /* 0x0000004103317836 */ /* 0x000fe20000000000 */
[----:B------:R-:W-:-:S02]  /*13b30*/  ISETP.GE.AND P4, PT, R81, R62, PT ;  /* 0x0000003e5100720c */ /* 0x000fc40003f86270 */
[----:B------:R-:W-:Y:S02]  /*13b40*/  ISETP.GE.AND P5, PT, R57, R62, PT ;  /* 0x0000003e3900720c */ /* 0x000fe40003fa6270 */
[----:B------:R-:W-:Y:S02]  /*13b50*/  FSEL R58, R38, -INF , !P6 ;  /* 0xff800000263a7808 */ /* 0x000fe40007000000 */
[----:B------:R-:W-:Y:S02]  /*13b60*/  FSEL R242, R36, -INF , !P6 ;  /* 0xff80000024f27808 */ /* 0x000fe40007000000 */
[----:B------:R-:W-:Y:S01]  /*13b70*/  FSEL R141, R45, -INF , !P3 ;  /* 0xff8000002d8d7808 */ /* 0x000fe20005800000 */
[----:B------:R-:W-:Y:S01]  /*13b80*/  VIADD R45, R3, 0x48 ;  /* 0x00000048032d7836 */ /* 0x000fe20000000000 */
[----:B------:R-:W-:Y:S01]  /*13b90*/  FSEL R67, R46, -INF , !P4 ;  /* 0xff8000002e437808 */ /* 0x000fe20006000000 */
[----:B--2---:R-:W-:Y:S01]  /*13ba0*/  HMMA.16816.F32.BF16 R16, R8, R4, R16 ;  /* 0x000000040810723c */ /* 0x004fe20000041810 */
[----:B------:R-:W-:-:S02]  /*13bb0*/  FSEL R145, R44, -INF , !P4 ;  /* 0xff8000002c917808 */ /* 0x000fc40006000000 */
[-C--:B------:R-:W-:Y:S01]  /*13bc0*/  ISETP.GE.AND P2, PT, R45, R62.reuse, PT ;  /* 0x0000003e2d00720c */ /* 0x080fe20003f46270 */
[----:B------:R-:W-:Y:S01]  /*13bd0*/  VIADD R45, R3, 0x49 ;  /* 0x00000049032d7836 */ /* 0x000fe20000000000 */
[-C--:B------:R-:W-:Y:S01]  /*13be0*/  ISETP.GE.AND P6, PT, R41, R62.reuse, PT ;  /* 0x0000003e2900720c */ /* 0x080fe20003fc6270 */
[C---:B------:R-:W-:Y:S01]  /*13bf0*/  HMMA.16816.F32.BF16 R12, R8.reuse, R6, R12 ;  /* 0x00000006080c723c */ /* 0x040fe2000004180c */
[C---:B------:R-:W-:Y:S01]  /*13c00*/  VIADD R5, R3.reuse, 0x60 ;  /* 0x0000006003057836 */ /* 0x040fe20000000000 */
[----:B------:R-:W-:Y:S01]  /*13c10*/  FSEL R176, R74, -INF , !P2 ;  /* 0xff8000004ab07808 */ /* 0x000fe20005000000 */
[----:B------:R-:W-:Y:S01]  /*13c20*/  VIADD R41, R3, 0x51 ;  /* 0x0000005103297836 */ /* 0x000fe20000000000 */
[----:B------:R-:W-:Y:S02]  /*13c30*/  FSEL R166, R72, -INF , !P2 ;  /* 0xff80000048a67808 */ /* 0x000fe40005000000 */
[-C--:B------:R-:W-:Y:S01]  /*13c40*/  ISETP.GE.AND P2, PT, R5, R62.reuse, PT ;  /* 0x0000003e0500720c */ /* 0x080fe20003f46270 */
[----:B------:R-:W-:Y:S01]  /*13c50*/  VIADD R5, R3, 0x68 ;  /* 0x0000006803057836 */ /* 0x000fe20000000000 */
[----:B------:R-:W-:Y:S01]  /*13c60*/  FSEL R240, R37, -INF , !P5 ;  /* 0xff80000025f07808 */ /* 0x000fe20006800000 */
[----:B------:R-:W-:Y:S01]  /*13c70*/  VIADD R37, R3, 0x58 ;  /* 0x0000005803257836 */ /* 0x000fe20000000000 */
[----:B------:R-:W-:Y:S01]  /*13c80*/  ISETP.GE.AND P4, PT, R51, R62, PT ;  /* 0x0000003e3300720c */ /* 0x000fe20003f86270 */
[----:B---3--:R-:W-:Y:S01]  /*13c90*/  HMMA.16816.F32.BF16 R116, R8, R28, R116 ;  /* 0x0000001c0874723c */ /* 0x008fe20000041874 */
[----:B------:R-:W-:Y:S01]  /*13ca0*/  FSEL R188, R26, -INF , !P6 ;  /* 0xff8000001abc7808 */ /* 0x000fe20007000000 */
[----:B------:R-:W-:Y:S01]  /*13cb0*/  VIADD R7, R3, 0x61 ;  /* 0x0000006103077836 */ /* 0x000fe20000000000 */
[----:B------:R-:W-:-:S02]  /*13cc0*/  FSEL R192, R24, -INF , !P6 ;  /* 0xff80000018c07808 */ /* 0x000fc40007000000 */
[----:B------:R-:W-:Y:S01]  /*13cd0*/  FSEL R196, R34, -INF , !P4 ;  /* 0xff80000022c47808 */ /* 0x000fe20006000000 */
[----:B------:R-:W-:Y:S01]  /*13ce0*/  HMMA.16816.F32.BF16 R112, R8, R30, R112 ;  /* 0x0000001e0870723c */ /* 0x000fe20000041870 */
        /* <DEDUP_REMOVED lines=115> */
.L_x_2962:
[----:B------:R-:W2:Y:S02]  /*14420*/  LD.E R7, desc[UR4][R132.64+0x38] ;  /* 0x0000380484077980 */ /* 0x000ea4000c101900 */
[----:B--2---:R-:W-:-:S04]  /*14430*/  LEA R7, -R7, RZ, 0x7 ;  /* 0x000000ff07077211 */ /* 0x004fc800078e39ff */
[----:B------:R-:W-:Y:S02]  /*14440*/  SHF.R.S32.HI R6, RZ, 0x1f, R7 ;  /* 0x0000001fff067819 */ /* 0x000fe40000011407 */
.L_x_2963:
[----:B------:R-:W-:Y:S05]  /*14450*/  BSYNC B0 ;  /* 0x0000000000007941 */ /* 0x000fea0003800000 */
.L_x_2961:
[C---:B------:R-:W-:Y:S01]  /*14460*/  IMAD.SHL.U32 R5, R54.reuse, 0x20, RZ ;  /* 0x0000002036057824 */ /* 0x040fe200078e00ff */
[C---:B------:R-:W-:Y:S02]  /*14470*/  LEA R226, P2, R7.reuse, R226, 0x1 ;  /* 0x000000e207e27211 */ /* 0x040fe400078408ff */
[----:B------:R-:W-:Y:S02]  /*14480*/  SHF.L.U64.HI R4, R54, 0x5, R55 ;  /* 0x0000000536047819 */ /* 0x000fe40000010237 */
[----:B------:R-:W-:Y:S02]  /*14490*/  IADD3 R8, P1, R226, R5, RZ ;  /* 0x00000005e2087210 */ /* 0x000fe40007f3e0ff */
[----:B------:R-:W-:Y:S02]  /*144a0*/  LEA.HI.X R225, R7, R225, R6, 0x1, P2 ;  /* 0x000000e107e17211 */ /* 0x000fe400010f0c06 */
[----:B------:R-:W-:-:S03]  /*144b0*/  IADD3 R14, P2, R8, R5, RZ ;  /* 0x00000005080e7210 */ /* 0x000fc60007f5e0ff */
[--C-:B------:R-:W-:Y:S01]  /*144c0*/  IMAD.X R9, R225, 0x1, R4.reuse, P1 ;  /* 0x00000001e1097824 */ /* 0x100fe200008e0604 */
[-C--:B------:R-:W-:Y:S01]  /*144d0*/  IADD3 R12, P1, R14, R5.reuse, RZ ;  /* 0x000000050e0c7210 */ /* 0x080fe20007f3e0ff */
[----:B------:R-:W-:Y:S02]  /*144e0*/  IMAD.MOV.U32 R227, RZ, RZ, R225 ;  /* 0x000000ffffe37224 */ /* 0x000fe400078e00e1 */
[--C-:B------:R-:W-:Y:S01]  /*144f0*/  IMAD.X R15, R9, 0x1, R4.reuse, P2 ;  /* 0x00000001090f7824 */ /* 0x100fe200010e0604 */
[-C--:B------:R-:W-:Y:S02]  /*14500*/  IADD3 R10, P2, R12, R5.reuse, RZ ;  /* 0x000000050c0a7210 */ /* 0x080fe40007f5e0ff */
[----:B------:R-:W-:Y:S01]  /*14510*/  @!PT LDS RZ, [RZ] ;  /* 0x00000000fffff984 */ /* 0x000fe20000000800 */
[----:B------:R-:W-:Y:S01]  /*14520*/  @!PT LDS RZ, [RZ] ;  /* 0x00000000fffff984 */ /* 0x000fe20000000800 */
[----:B------:R-:W-:Y:S01]  /*14530*/  @!PT LDS RZ, [RZ] ;  /* 0x00000000fffff984 */ /* 0x000fe20000000800 */
[----:B------:R1:W-:Y:S01]  /*14540*/  LDGSTS.E.BYPASS.LTC128B.128 [R239+0x4000], desc[UR4][R226.64] ;  /* 0x04000000e2ef7fae */ /* 0x0003e2000b901d44 */
[--C-:B------:R-:W-:Y:S01]  /*14550*/  IMAD.X R13, R15, 0x1, R4.reuse, P1 ;  /* 0x000000010f0d7824 */ /* 0x100fe200008e0604 */
[-C--:B------:R-:W-:Y:S02]  /*14560*/  IADD3 R6, P1, R10, R5.reuse, RZ ;  /* 0x000000050a067210 */ /* 0x080fe40007f3e0ff */
[----:B------:R1:W-:Y:S01]  /*14570*/  LDGSTS.E.BYPASS.LTC128B.128 [R239+0x8000], desc[UR4][R226.64+0x80] ;  /* 0x08000080e2ef7fae */ /* 0x0003e2000b901d44 */
[----:B------:R-:W-:Y:S01]  /*14580*/  IMAD.X R11, R13, 0x1, R4, P2 ;  /* 0x000000010d0b7824 */ /* 0x000fe200010e0604 */
[----:B------:R-:W-:-:S02]  /*14590*/  IADD3 R16, P2, R6, R5, RZ ;  /* 0x0000000506107210 */ /* 0x000fc40007f5e0ff */
[----:B------:R1:W-:Y:S01]  /*145a0*/  LDGSTS.E.BYPASS.LTC128B.128 [R239+0x4800], desc[UR4][R8.64] ;  /* 0x0480000008ef7fae */ /* 0x0003e2000b901d44 */
[--C-:B------:R-:W-:Y:S01]  /*145b0*/  IMAD.X R7, R11, 0x1, R4.reuse, P1 ;  /* 0x000000010b077824 */ /* 0x100fe200008e0604 */
[----:B------:R-:W-:Y:S02]  /*145c0*/  IADD3 R18, P1, R16, R5, RZ ;  /* 0x0000000510127210 */ /* 0x000fe40007f3e0ff */
[----:B------:R1:W-:Y:S01]  /*145d0*/  LDGSTS.E.BYPASS.LTC128B.128 [R239+0x8800], desc[UR4][R8.64+0x80] ;  /* 0x0880008008ef7fae */ /* 0x0003e2000b901d44 */
[----:B------:R-:W-:-:S03]  /*145e0*/  IMAD.X R17, R7, 0x1, R4, P2 ;  /* 0x0000000107117824 */ /* 0x000fc600010e0604 */
[----:B------:R1:W-:Y:S01]  /*145f0*/  LDGSTS.E.BYPASS.LTC128B.128 [R239+0x5000], desc[UR4][R14.64] ;  /* 0x050000000eef7fae */ /* 0x0003e2000b901d44 */
[----:B------:R-:W-:-:S03]  /*14600*/  IMAD.X R19, R17, 0x1, R4, P1 ;  /* 0x0000000111137824 */ /* 0x000fc600008e0604 */
        /* <DEDUP_REMOVED lines=12> */
.L_x_2960:
[----:B------:R-:W-:Y:S05]  /*146d0*/  BSYNC B1 ;  /* 0x0000000000017941 */ /* 0x000fea0003800000 */
.L_x_2959:
        /* <DEDUP_REMOVED lines=13> */
[----:B-1----:R-:W-:Y:S01]  /*147b0*/  LDSM.16.MT88.4 R12, [R215+0xc800] ;  /* 0x00c80000d70c783b */ /* 0x002fe20000004200 */
        /* <DEDUP_REMOVED lines=93> */
[-C--:B------:R-:W-:Y:S01]  /*14d90*/  FMUL R5, R80, R137.reuse ;  /* 0x0000008950057220 */ /* 0x080fe20000400000 */
[----:B------:R-:W-:Y:S01]  /*14da0*/  FSETP.GEU.AND P1, PT, R50, -126, PT ;  /* 0xc2fc00003200780b */ /* 0x000fe20003f2e000 */
[-C--:B------:R-:W-:Y:S01]  /*14db0*/  FMUL R63, R63, R137.reuse ;  /* 0x000000893f3f7220 */ /* 0x080fe20000400000 */
[C---:B------:R-:W-:Y:S01]  /*14dc0*/  FADD R57, -R62.reuse, R57 ;  /* 0x000000393e397221 */ /* 0x040fe20000000100 */
[----:B------:R-:W-:Y:S01]  /*14dd0*/  FADD R48, -R62, R5 ;  /* 0x000000053e307221 */ /* 0x000fe20000000100 */
[C---:B------:R-:W-:Y:S01]  /*14de0*/  FADD R51, -R136.reuse, R51 ;  /* 0x0000003388337221 */ /* 0x040fe20000000100 */
[----:B------:R-:W-:Y:S01]  /*14df0*/  FADD R46, -R136, R9 ;  /* 0x00000009882e7221 */ /* 0x000fe20000000100 */
[----:B------:R-:W-:Y:S01]  /*14e00*/  FADD R4, -R62, R63 ;  /* 0x0000003f3e047221 */ /* 0x000fe20000000100 */
[----:B------:R-:W-:Y:S01]  /*14e10*/  @!P6 FMUL R65, R65, 0.5 ;  /* 0x3f0000004141e820 */ /* 0x000fe20000400000 */
[----:B------:R-:W-:Y:S01]  /*14e20*/  FSETP.GEU.AND P4, PT, R6, -126, PT ;  /* 0xc2fc00000600780b */ /* 0x000fe20003f8e000 */
[----:B------:R-:W-:Y:S01]  /*14e30*/  @!P5 FMUL R56, R56, 0.5 ;  /* 0x3f0000003838d820 */ /* 0x000fe20000400000 */
[-C--:B------:R-:W-:Y:S01]  /*14e40*/  FMUL R5, R102, R137.reuse ;  /* 0x0000008966057220 */ /* 0x080fe20000400000 */
[----:B------:R-:W-:Y:S01]  /*14e50*/  @!P2 FMUL R59, R59, 0.5 ;  /* 0x3f0000003b3ba820 */ /* 0x000fe20000400000 */
[----:B------:R-:W-:Y:S01]  /*14e60*/  FSETP.GEU.AND P3, PT, R4, -126, PT ;  /* 0xc2fc00000400780b */ /* 0x000fe20003f6e000 */
[----:B------:R-:W-:Y:S01]  /*14e70*/  @!P1 FMUL R50, R50, 0.5 ;  /* 0x3f00000032329820 */ /* 0x000fe20000400000 */
[----:B------:R-:W1:Y:S01]  /*14e80*/  MUFU.EX2 R65, R65 ;  /* 0x0000004100417308 */ /* 0x000e620000000800 */
[----:B------:R-:W-:Y:S01]  /*14e90*/  FADD R42, -R136, R5 ;  /* 0x00000005882a7221 */ /* 0x000fe20000000100 */
[-C--:B------:R-:W-:Y:S01]  /*14ea0*/  FMUL R47, R100, R137.reuse ;  /* 0x00000089642f7220 */ /* 0x080fe20000400000 */
[-C--:B------:R-:W-:Y:S01]  /*14eb0*/  FMUL R49, R90, R137.reuse ;  /* 0x000000895a317220 */ /* 0x080fe20000400000 */
[-C--:B------:R-:W-:Y:S01]  /*14ec0*/  FMUL R7, R82, R137.reuse ;  /* 0x0000008952077220 */ /* 0x080fe20000400000 */
[-C--:B------:R-:W-:Y:S01]  /*14ed0*/  FMUL R45, R84, R137.reuse ;  /* 0x00000089542d7220 */ /* 0x080fe20000400000 */
[----:B------:R-:W-:Y:S01]  /*14ee0*/  FMUL R5, R76, R137 ;  /* 0x000000894c057220 */ /* 0x000fe20000400000 */
[----:B------:R-:W-:Y:S01]  /*14ef0*/  @!P4 FMUL R6, R6, 0.5 ;  /* 0x3f0000000606c820 */ /* 0x000fe20000400000 */
[----:B------:R-:W2:Y:S01]  /*14f00*/  MUFU.EX2 R56, R56 ;  /* 0x0000003800387308 */ /* 0x000ea20000000800 */
[C---:B------:R-:W-:Y:S01]  /*14f10*/  FADD R49, -R62.reuse, R49 ;  /* 0x000000313e317221 */ /* 0x040fe20000000100 */
[----:B------:R-:W-:Y:S01]  /*14f20*/  FADD R44, -R62, R7 ;  /* 0x000000073e2c7221 */ /* 0x000fe20000000100 */
[----:B------:R-:W-:Y:S01]  /*14f30*/  @!P3 FMUL R4, R4, 0.5 ;  /* 0x3f0000000404b820 */ /* 0x000fe20000400000 */
[----:B------:R-:W-:Y:S01]  /*14f40*/  FADD R47, -R136, R47 ;  /* 0x0000002f882f7221 */ /* 0x000fe20000000100 */
[C---:B------:R-:W-:Y:S01]  /*14f50*/  FADD R45, -R62.reuse, R45 ;  /* 0x0000002d3e2d7221 */ /* 0x040fe20000000100 */
[----:B------:R-:W-:Y:S01]  /*14f60*/  FADD R40, -R62, R5 ;  /* 0x000000053e287221 */ /* 0x000fe20000000100 */
[----:B------:R-:W3:Y:S01]  /*14f70*/  LDSM.16.MT88.4 R92, [R217+0x10000] ;  /* 0x01000000d95c783b */ /* 0x000ee20000004200 */
[----:B------:R-:W4:Y:S01]  /*14f80*/  MUFU.EX2 R59, R59 ;  /* 0x0000003b003b7308 */ /* 0x000f220000000800 */
[----:B-1----:R-:W-:Y:S01]  /*14f90*/  @!P6 FMUL R65, R65, R65 ;  /* 0x000000414141e220 */ /* 0x002fe20000400000 */
[----:B------:R-:W-:Y:S01]  /*14fa0*/  FSETP.GEU.AND P6, PT, R57, -126, PT ;  /* 0xc2fc00003900780b */ /* 0x000fe20003fce000 */
[----:B------:R-:W1:Y:S01]  /*14fb0*/  LDSM.16.MT88.4 R80, [R214+0xc000] ;  /* 0x00c00000d650783b */ /* 0x000e620000004200 */
[-C--:B------:R-:W-:Y:S01]  /*14fc0*/  FMUL R43, R151, R137.reuse ;  /* 0x00000089972b7220 */ /* 0x080fe20000400000 */
[-C--:B------:R-:W-:Y:S01]  /*14fd0*/  FMUL R147, R147, R137.reuse ;  /* 0x0000008993937220 */ /* 0x080fe20000400000 */
[-C--:B------:R-:W-:Y:S01]  /*14fe0*/  FMUL R41, R143, R137.reuse ;  /* 0x000000898f297220 */ /* 0x080fe20000400000 */
[----:B------:R-:W-:Y:S01]  /*14ff0*/  LDSM.16.MT88.4 R8, [R214+0xc800] ;  /* 0x00c80000d608783b */ /* 0x000fe20000004200 */
[----:B------:R-:W5:Y:S01]  /*15000*/  MUFU.EX2 R50, R50 ;  /* 0x0000003200327308 */ /* 0x000f620000000800 */
[----:B--2---:R-:W-:Y:S01]  /*15010*/  @!P5 FMUL R56, R56, R56 ;  /* 0x000000383838d220 */ /* 0x004fe20000400000 */
[----:B------:R-:W-:Y:S01]  /*15020*/  FSETP.GEU.AND P5, PT, R48, -126, PT ;  /* 0xc2fc00003000780b */ /* 0x000fe20003fae000 */
[C---:B------:R-:W-:Y:S01]  /*15030*/  FADD R43, -R136.reuse, R43 ;  /* 0x0000002b882b7221 */ /* 0x040fe20000000100 */
[----:B------:R-:W-:Y:S01]  /*15040*/  FADD R38, -R136, R147 ;  /* 0x0000009388267221 */ /* 0x000fe20000000100 */
        /* <DEDUP_REMOVED lines=12> */
[----:B-----5:R-:W-:Y:S01]  /*15110*/  @!P1 FMUL R50, R50, R50 ;  /* 0x0000003232329220 */ /* 0x020fe20000400000 */
[----:B------:R-:W-:Y:S01]  /*15120*/  FSETP.GEU.AND P1, PT, R46, -126, PT ;  /* 0xc2fc00002e00780b */ /* 0x000fe20003f2e000 */
[----:B------:R-:W-:Y:S01]  /*15130*/  FADD R36, -R62, R139 ;  /* 0x0000008b3e247221 */ /* 0x000fe20000000100 */
[C---:B------:R-:W-:Y:S01]  /*15140*/  FADD R39, -R136.reuse, R39 ;  /* 0x0000002788277221 */ /* 0x040fe20000000100 */
[----:B------:R-:W-:Y:S01]  /*15150*/  FADD R34, -R136, R141 ;  /* 0x0000008d88227221 */ /* 0x000fe20000000100 */
[----:B------:R-:W-:Y:S01]  /*15160*/  F2FP.BF16.F32.PACK_AB R114, R50, R59 ;  /* 0x0000003b3272723e */ /* 0x000fe200000010ff */
[----:B------:R-:W-:Y:S01]  /*15170*/  @!P2 FMUL R51, R51, 0.5 ;  /* 0x3f0000003333a820 */ /* 0x000fe20000400000 */
[----:B------:R-:W5:Y:S01]  /*15180*/  MUFU.EX2 R57, R57 ;  /* 0x0000003900397308 */ /* 0x000f620000000800 */
[----:B--2---:R-:W-:Y:S01]  /*15190*/  @!P4 FMUL R63, R63, R63 ;  /* 0x0000003f3f3fc220 */ /* 0x004fe20000400000 */
[C---:B------:R-:W-:Y:S01]  /*151a0*/  FSETP.GEU.AND P4, PT, R49.reuse, -126, PT ;  /* 0xc2fc00003100780b */ /* 0x040fe20003f8e000 */
        /* <DEDUP_REMOVED lines=8> */
[----:B------:R-:W4:Y:S01]  /*15230*/  LDSM.16.MT88.4 R4, [R213+0xc800] ;  /* 0x00c80000d504783b */ /* 0x000f220000004200 */
[----:B------:R-:W-:Y:S01]  /*15240*/  FADD R35, -R136, R35 ;  /* 0x0000002388237221 */ /* 0x000fe20000000100 */
[----:B------:R-:W-:Y:S01]  /*15250*/  FMUL R139, R58, R137 ;  /* 0x000000893a8b7220 */ /* 0x000fe20000400000 */
[----:B------:R-:W-:Y:S01]  /*15260*/  F2FP.BF16.F32.PACK_AB R113, R52, R63 ;  /* 0x0000003f3471723e */ /* 0x000fe200000010ff */
[----:B------:R-:W-:Y:S01]  /*15270*/  @!P4 FMUL R49, R49, 0.5 ;  /* 0x3f0000003131c820 */ /* 0x000fe20000400000 */
[----:B------:R-:W1:Y:S01]  /*15280*/  MUFU.EX2 R51, R51 ;  /* 0x0000003300337308 */ /* 0x000e620000000800 */
[----:B-----5:R-:W-:Y:S01]  /*15290*/  @!P6 FMUL R57, R57, R57 ;  /* 0x000000393939e220 */ /* 0x020fe20000400000 */
[C---:B------:R-:W-:Y:S01]  /*152a0*/  FSETP.GEU.AND P6, PT, R47.reuse, -126, PT ;  /* 0xc2fc00002f00780b */ /* 0x040fe20003fce000 */
[----:B------:R-:W-:Y:S01]  /*152b0*/  FADD R33, -R62, R33 ;  /* 0x000000213e217221 */ /* 0x000fe20000000100 */
[----:B------:R-:W-:Y:S01]  /*152c0*/  FADD R67, -R136, R67 ;  /* 0x0000004388437221 */ /* 0x000fe20000000100 */
[----:B------:R-:W-:Y:S01]  /*152d0*/  FADD R139, -R62, R139 ;  /* 0x0000008b3e8b7221 */ /* 0x000fe20000000100 */
[-C--:B------:R-:W-:Y:S01]  /*152e0*/  FMUL R141, R238, R137.reuse ;  /* 0x00000089ee8d7220 */ /* 0x080fe20000400000 */
[----:B------:R-:W-:Y:S01]  /*152f0*/  @!P3 FMUL R44, R44, 0.5 ;  /* 0x3f0000002c2cb820 */ /* 0x000fe20000400000 */
[----:B------:R-:W5:Y:S01]  /*15300*/  MUFU.EX2 R46, R46 ;  /* 0x0000002e002e7308 */ /* 0x000f620000000800 */
        /* <DEDUP_REMOVED lines=8> */
[----:B-1----:R-:W-:Y:S01]  /*15390*/  @!P2 FMUL R51, R51, R51 ;  /* 0x000000333333a220 */ /* 0x002fe20000400000 */
[C---:B------:R-:W-:Y:S01]  /*153a0*/  FSETP.GEU.AND P2, PT, R45.reuse, -126, PT ;  /* 0xc2fc00002d00780b */ /* 0x040fe20003f4e000 */
[-C--:B------:R-:W-:Y:S01]  /*153b0*/  FMUL R147, R176, R137.reuse ;  /* 0x00000089b0937220 */ /* 0x080fe20000400000 */
[----:B------:R-:W-:Y:S01]  /*153c0*/  FMUL R143, R194, R137 ;  /* 0x00000089c28f7220 */ /* 0x000fe20000400000 */
[C---:B------:R-:W-:Y:S01]  /*153d0*/  HMMA.16816.F32.BF16 R68, R112.reuse, R72, RZ ;  /* 0x000000487044723c */ /* 0x040fe200000418ff */
[----:B------:R-:W-:Y:S01]  /*153e0*/  FADD R145, -R136, R145 ;  /* 0x0000009188917221 */ /* 0x000fe20000000100 */
[----:B------:R-:W-:Y:S01]  /*153f0*/  @!P5 FMUL R42, R42, 0.5 ;  /* 0x3f0000002a2ad820 */ /* 0x000fe20000400000 */
[----:B------:R-:W1:Y:S01]  /*15400*/  MUFU.EX2 R44, R44 ;  /* 0x0000002c002c7308 */ /* 0x000e620000000800 */
[----:B-----5:R-:W-:Y:S01]  /*15410*/  @!P1 FMUL R46, R46, R46 ;  /* 0x0000002e2e2e9220 */ /* 0x020fe20000400000 */
[----:B------:R-:W-:Y:S01]  /*15420*/  FSETP.GEU.AND P1, PT, R40, -126, PT ;  /* 0xc2fc00002800780b */ /* 0x000fe20003f2e000 */
[C---:B------:R-:W-:Y:S01]  /*15430*/  HMMA.16816.F32.BF16 R72, R112.reuse, R74, RZ ;  /* 0x0000004a7048723c */ /* 0x040fe200000418ff */
[C---:B------:R-:W-:Y:S01]  /*15440*/  FADD R143, -R62.reuse, R143 ;  /* 0x0000008f3e8f7221 */ /* 0x040fe20000000100 */
[----:B------:R-:W-:Y:S01]  /*15450*/  FADD R147, -R62, R147 ;  /* 0x000000933e937221 */ /* 0x000fe20000000100 */
[----:B------:R-:W-:Y:S01]  /*15460*/  F2FP.BF16.F32.PACK_AB R24, R46, R51 ;  /* 0x000000332e18723e */ /* 0x000fe200000010ff */
[----:B------:R-:W-:Y:S01]  /*15470*/  @!P2 FMUL R45, R45, 0.5 ;  /* 0x3f0000002d2da820 */ /* 0x000fe20000400000 */
[----:B------:R-:W5:Y:S01]  /*15480*/  MUFU.EX2 R47, R47 ;  /* 0x0000002f002f7308 */ /* 0x000f620000000800 */
[----:B--2---:R-:W-:Y:S01]  /*15490*/  @!P4 FMUL R49, R49, R49 ;  /* 0x000000313131c220 */ /* 0x004fe20000400000 */
[C---:B------:R-:W-:Y:S01]  /*154a0*/  HMMA.16816.F32.BF16 R84, R112.reuse, R120, RZ ;  /* 0x000000787054723c */ /* 0x040fe200000418ff */
[----:B------:R-:W-:Y:S01]  /*154b0*/  FSETP.GEU.AND P4, PT, R41, -126, PT ;  /* 0xc2fc00002900780b */ /* 0x000fe20003f8e000 */
[----:B------:R-:W-:Y:S01]  /*154c0*/  FADD R151, -R136, R151 ;  /* 0x0000009788977221 */ /* 0x000fe20000000100 */
[-C--:B------:R-:W-:Y:S01]  /*154d0*/  FMUL R155, R184, R137.reuse ;  /* 0x00000089b89b7220 */ /* 0x080fe20000400000 */
[-C--:B------:R-:W-:Y:S01]  /*154e0*/  FMUL R153, R188, R137.reuse ;  /* 0x00000089bc997220 */ /* 0x080fe20000400000 */
[----:B------:R-:W-:Y:S01]  /*154f0*/  @!P1 FMUL R40, R40, 0.5 ;  /* 0x3f00000028289820 */ /* 0x000fe20000400000 */
[----:B------:R-:W2:Y:S01]  /*15500*/  MUFU.EX2 R42, R42 ;  /* 0x0000002a002a7308 */ /* 0x000ea20000000800 */
[----:B-1----:R-:W-:Y:S01]  /*15510*/  @!P3 FMUL R44, R44, R44 ;  /* 0x0000002c2c2cb220 */ /* 0x002fe20000400000 */
[C---:B------:R-:W-:Y:S01]  /*15520*/  HMMA.16816.F32.BF16 R120, R112.reuse, R122, RZ ;  /* 0x0000007a7078723c */ /* 0x040fe200000418ff */
[----:B------:R-:W-:Y:S01]  /*15530*/  FSETP.GEU.AND P3, PT, R36, -126, PT ;  /* 0xc2fc00002400780b */ /* 0x000fe20003f6e000 */
[-C--:B------:R-:W-:Y:S01]  /*15540*/  FMUL R157, R178, R137.reuse ;  /* 0x00000089b29d7220 */ /* 0x080fe20000400000 */
[----:B------:R-:W-:Y:S01]  /*15550*/  FMUL R159, R180, R137 ;  /* 0x00000089b49f7220 */ /* 0x000fe20000400000 */
[----:B------:R-:W-:Y:S01]  /*15560*/  F2FP.BF16.F32.PACK_AB R25, R44, R49 ;  /* 0x000000312c19723e */ /* 0x000fe200000010ff */
[----:B------:R-:W-:Y:S01]  /*15570*/  FADD R153, -R62, R153 ;  /* 0x000000993e997221 */ /* 0x000fe20000000100 */
[----:B------:R-:W1:Y:S01]  /*15580*/  MUFU.EX2 R45, R45 ;  /* 0x0000002d002d7308 */ /* 0x000e620000000800 */
[----:B-----5:R-:W-:Y:S01]  /*15590*/  @!P6 FMUL R47, R47, R47 ;  /* 0x0000002f2f2fe220 */ /* 0x020fe20000400000 */
[C---:B---3--:R-:W-:Y:S01]  /*155a0*/  HMMA.16816.F32.BF16 R88, R112.reuse, R92, RZ ;  /* 0x0000005c7058723c */ /* 0x048fe200000418ff */
[----:B------:R-:W-:Y:S01]  /*155b0*/  FSETP.GEU.AND P6, PT, R39, -126, PT ;  /* 0xc2fc00002700780b */ /* 0x000fe20003fce000 */
[----:B------:R-:W-:Y:S01]  /*155c0*/  @!P4 FMUL R41, R41, 0.5 ;  /* 0x3f0000002929c820 */ /* 0x000fe20000400000 */
[----:B------:R-:W-:Y:S01]  /*155d0*/  FADD R155, -R136, R155 ;  /* 0x0000009b889b7221 */ /* 0x000fe20000000100 */
[C---:B------:R-:W-:Y:S01]  /*155e0*/  FADD R157, -R62.reuse, R157 ;  /* 0x0000009d3e9d7221 */ /* 0x040fe20000000100 */
[----:B------:R-:W-:Y:S01]  /*155f0*/  FADD R159, -R62, R159 ;  /* 0x0000009f3e9f7221 */ /* 0x000fe20000000100 */
[----:B------:R-:W3:Y:S01]  /*15600*/  MUFU.EX2 R40, R40 ;  /* 0x0000002800287308 */ /* 0x000ee20000000800 */
[----:B--2---:R-:W-:Y:S01]  /*15610*/  @!P5 FMUL R42, R42, R42 ;  /* 0x0000002a2a2ad220 */ /* 0x004fe20000400000 */
[C---:B------:R-:W-:Y:S01]  /*15620*/  HMMA.16816.F32.BF16 R76, R112.reuse, R80, RZ ;  /* 0x00000050704c723c */ /* 0x040fe200000418ff */
[----:B------:R-:W-:Y:S01]  /*15630*/  FSETP.GEU.AND P5, PT, R34, -126, PT ;  /* 0xc2fc00002200780b */ /* 0x000fe20003fae000 */
[----:B------:R-:W-:Y:S01]  /*15640*/  @!P3 FMUL R36, R36, 0.5 ;  /* 0x3f0000002424b820 */ /* 0x000fe20000400000 */
[----:B------:R-:W-:Y:S01]  /*15650*/  FMUL R165, R154, R137 ;  /* 0x000000899aa57220 */ /* 0x000fe20000400000 */
[----:B------:R-:W-:Y:S01]  /*15660*/  F2FP.BF16.F32.PACK_AB R26, R42, R47 ;  /* 0x0000002f2a1a723e */ /* 0x000fe200000010ff */
[----:B------:R-:W-:Y:S01]  /*15670*/  FMUL R161, R162, R137 ;  /* 0x00000089a2a17220 */ /* 0x000fe20000400000 */
[C---:B------:R-:W-:Y:S01]  /*15680*/  HMMA.16816.F32.BF16 R80, R112.reuse, R82, RZ ;  /* 0x000000527050723c */ /* 0x040fe200000418ff */
[----:B-1----:R-:W-:Y:S01]  /*15690*/  @!P2 FMUL R45, R45, R45 ;  /* 0x0000002d2d2da220 */ /* 0x002fe20000400000 */
[----:B------:R-:W-:Y:S01]  /*156a0*/  FSETP.GEU.AND P2, PT, R43, -126, PT ;  /* 0xc2fc00002b00780b */ /* 0x000fe20003f4e000 */
[----:B------:R-:W-:Y:S01]  /*156b0*/  @!P6 FMUL R39, R39, 0.5 ;  /* 0x3f0000002727e820 */ /* 0x000fe20000400000 */
[----:B------:R-:W1:Y:S01]  /*156c0*/  MUFU.EX2 R41, R41 ;  /* 0x0000002900297308 */ /* 0x000e620000000800 */
[----:B------:R-:W-:Y:S01]  /*156d0*/  FADD R165, -R62, R165 ;  /* 0x000000a53ea57221 */ /* 0x000fe20000000100 */
[C---:B------:R-:W-:Y:S01]  /*156e0*/  HMMA.16816.F32.BF16 R92, R112.reuse, R94, RZ ;  /* 0x0000005e705c723c */ /* 0x040fe200000418ff */
[----:B------:R-:W-:Y:S01]  /*156f0*/  FMUL R163, R158, R137 ;  /* 0x000000899ea37220 */ /* 0x000fe20000400000 */
[----:B------:R-:W-:Y:S01]  /*15700*/  @!P5 FMUL R34, R34, 0.5 ;  /* 0x3f0000002222d820 */ /* 0x000fe20000400000 */
[----:B---3--:R-:W-:Y:S01]  /*15710*/  @!P1 FMUL R40, R40, R40 ;  /* 0x0000002828289220 */ /* 0x008fe20000400000 */
[----:B------:R-:W-:Y:S01]  /*15720*/  FSETP.GEU.AND P1, PT, R38, -126, PT ;  /* 0xc2fc00002600780b */ /* 0x000fe20003f2e000 */
[----:B------:R-:W-:Y:S01]  /*15730*/  FADD R161, -R62, R161 ;  /* 0x000000a13ea17221 */ /* 0x000fe20000000100 */
[C---:B------:R-:W-:Y:S01]  /*15740*/  HMMA.16816.F32.BF16 R128, R112.reuse, R124, RZ ;  /* 0x0000007c7080723c */ /* 0x040fe200000418ff */
[----:B------:R-:W2:Y:S01]  /*15750*/  MUFU.EX2 R36, R36 ;  /* 0x0000002400247308 */ /* 0x000ea20000000800 */
[----:B------:R-:W-:Y:S01]  /*15760*/  F2FP.BF16.F32.PACK_AB R27, R40, R45 ;  /* 0x0000002d281b723e */ /* 0x000fe200000010ff */
[----:B------:R-:W-:Y:S01]  /*15770*/  @!P2 FMUL R43, R43, 0.5 ;  /* 0x3f0000002b2ba820 */ /* 0x000fe20000400000 */
[----:B------:R-:W-:Y:S01]  /*15780*/  FADD R163, -R136, R163 ;  /* 0x000000a388a37221 */ /* 0x000fe20000000100 */
[-C--:B------:R-:W-:Y:S01]  /*15790*/  FMUL R167, R146, R137.reuse ;  /* 0x0000008992a77220 */ /* 0x080fe20000400000 */
[----:B------:R-:W-:Y:S01]  /*157a0*/  HMMA.16816.F32.BF16 R124, R112, R126, RZ ;  /* 0x0000007e707c723c */ /* 0x000fe200000418ff */
[-C--:B------:R-:W-:Y:S01]  /*157b0*/  FMUL R169, R142, R137.reuse ;  /* 0x000000898ea97220 */ /* 0x080fe20000400000 */
[----:B------:R-:W-:Y:S01]  /*157c0*/  FMUL R249, R138, R137 ;  /* 0x000000898af97220 */ /* 0x000fe20000400000 */
[----:B------:R-:W3:Y:S01]  /*157d0*/  MUFU.EX2 R43, R43 ;  /* 0x0000002b002b7308 */ /* 0x000ee20000000800 */
[----:B-1----:R-:W-:Y:S01]  /*157e0*/  @!P4 FMUL R41, R41, R41 ;  /* 0x000000292929c220 */ /* 0x002fe20000400000 */
[----:B------:R-:W-:Y:S01]  /*157f0*/  @!P1 FMUL R38, R38, 0.5 ;  /* 0x3f00000026269820 */ /* 0x000fe20000400000 */
[C---:B------:R-:W-:Y:S01]  /*15800*/  HMMA.16816.F32.BF16 R68, R24.reuse, R12, R68 ;  /* 0x0000000c1844723c */ /* 0x040fe20000041844 */
[----:B------:R-:W-:Y:S01]  /*15810*/  FSETP.GEU.AND P4, PT, R33, -126, PT ;  /* 0xc2fc00002100780b */ /* 0x000fe20003f8e000 */
[----:B------:R-:W-:Y:S01]  /*15820*/  FADD R167, -R136, R167 ;  /* 0x000000a788a77221 */ /* 0x000fe20000000100 */
[----:B------:R-:W-:Y:S01]  /*15830*/  FADD R169, -R62, R169 ;  /* 0x000000a93ea97221 */ /* 0x000fe20000000100 */
[----:B------:R-:W-:Y:S01]  /*15840*/  FADD R249, -R136, R249 ;  /* 0x000000f988f97221 */ /* 0x000fe20000000100 */
[----:B------:R-:W1:Y:S01]  /*15850*/  MUFU.EX2 R38, R38 ;  /* 0x0000002600267308 */ /* 0x000e620000000800 */
[----:B------:R-:W-:Y:S01]  /*15860*/  HMMA.16816.F32.BF16 R72, R24, R14, R72 ;  /* 0x0000000e1848723c */ /* 0x000fe20000041848 */
[----:B------:R-:W5:Y:S01]  /*15870*/  LDSM.16.MT88.4 R12, [R217+0x10800] ;  /* 0x01080000d90c783b */ /* 0x000f620000004200 */
[----:B--2---:R-:W-:Y:S01]  /*15880*/  @!P3 FMUL R36, R36, R36 ;  /* 0x000000242424b220 */ /* 0x004fe20000400000 */
[----:B------:R-:W-:Y:S01]  /*15890*/  FADD R56, R65, R56 ;  /* 0x0000003841387221 */ /* 0x000fe20000000000 */
[----:B------:R-:W-:-:S02]  /*158a0*/  FADD R52, R63, R52 ;  /* 0x000000343f347221 */ /* 0x000fc40000000000 */
[C---:B----4-:R-:W-:Y:S01]  /*158b0*/  HMMA.16816.F32.BF16 R84, R24.reuse, R4, R84 ;  /* 0x000000041854723c */ /* 0x050fe20000041854 */
[----:B------:R-:W2:Y:S01]  /*158c0*/  MUFU.EX2 R39, R39 ;  /* 0x0000002700277308 */ /* 0x000ea20000000800 */
[----:B---3--:R-:W-:Y:S01]  /*158d0*/  @!P2 FMUL R43, R43, R43 ;  /* 0x0000002b2b2ba220 */ /* 0x008fe20000400000 */
[----:B------:R-:W-:Y:S01]  /*158e0*/  FSETP.GEU.AND P2, PT, R37, -126, PT ;  /* 0xc2fc00002500780b */ /* 0x000fe20003f4e000 */
[----:B------:R-:W-:Y:S01]  /*158f0*/  @!P4 FMUL R33, R33, 0.5 ;  /* 0x3f0000002121c820 */ /* 0x000fe20000400000 */
[----:B------:R-:W-:Y:S01]  /*15900*/  FADD R59, R59, R56 ;  /* 0x000000383b3b7221 */ /* 0x000fe20000000000 */
[C---:B------:R-:W-:Y:S01]  /*15910*/  HMMA.16816.F32.BF16 R120, R24.reuse, R6, R120 ;  /* 0x000000061878723c */ /* 0x040fe20000041878 */
[----:B------:R-:W3:Y:S01]  /*15920*/  LDSM.16.MT88.4 R4, [R214+0x10800] ;  /* 0x01080000d604783b */ /* 0x000ee20000004200 */
[----:B------:R-:W-:Y:S01]  /*15930*/  FADD R57, R57, R52 ;  /* 0x0000003439397221 */ /* 0x000fe20000000000 */
[----:B------:R-:W4:Y:S01]  /*15940*/  MUFU.EX2 R34, R34 ;  /* 0x0000002200227308 */ /* 0x000f220000000800 */
[----:B-1----:R-:W-:Y:S01]  /*15950*/  @!P1 FMUL R38, R38, R38 ;  /* 0x0000002626269220 */ /* 0x002fe20000400000 */
[----:B------:R-:W-:Y:S01]  /*15960*/  FADD R50, R50, R59 ;  /* 0x0000003b32327221 */ /* 0x000fe20000000000 */
[----:B------:R-:W-:Y:S01]  /*15970*/  HMMA.16816.F32.BF16 R76, R24, R8, R76 ;  /* 0x00000008184c723c */ /* 0x000fe2000004184c */
[----:B------:R-:W-:-:S02]  /*15980*/  FADD R48, R48, R57 ;  /* 0x0000003930307221 */ /* 0x000fc40000000000 */
[----:B------:R-:W-:Y:S01]  /*15990*/  FADD R51, R51, R50 ;  /* 0x0000003233337221 */ /* 0x000fe20000000000 */
[----:B------:R-:W-:Y:S01]  /*159a0*/  @!P2 FMUL R37, R37, 0.5 ;  /* 0x3f0000002525a820 */ /* 0x000fe20000400000 */
[----:B------:R-:W1:Y:S01]  /*159b0*/  MUFU.EX2 R33, R33 ;  /* 0x0000002100217308 */ /* 0x000e620000000800 */
[----:B------:R-:W-:Y:S01]  /*159c0*/  HMMA.16816.F32.BF16 R80, R24, R10, R80 ;  /* 0x0000000a1850723c */ /* 0x000fe20000041850 */
[----:B------:R-:W3:Y:S01]  /*159d0*/  LDSM.16.MT88.4 R8, [R215+0x10800] ;  /* 0x01080000d708783b */ /* 0x000ee20000004200 */
[----:B--2---:R-:W-:Y:S01]  /*159e0*/  @!P6 FMUL R39, R39, R39 ;  /* 0x000000272727e220 */ /* 0x004fe20000400000 */
[----:B------:R-:W-:Y:S01]  /*159f0*/  FADD R49, R49, R48 ;  /* 0x0000003031317221 */ /* 0x000fe20000000000 */
[----:B------:R-:W-:Y:S02]  /*15a00*/  FADD R46, R46, R51 ;  /* 0x000000332e2e7221 */ /* 0x000fe40000000000 */
[C---:B------:R-:W-:Y:S01]  /*15a10*/  HMMA.16816.F32.BF16 R96, R112.reuse, R116, RZ ;  /* 0x000000747060723c */ /* 0x040fe200000418ff */
[----:B------:R-:W2:Y:S01]  /*15a20*/  MUFU.EX2 R37, R37 ;  /* 0x0000002500257308 */ /* 0x000ea20000000800 */
[----:B----4-:R-:W-:Y:S01]  /*15a30*/  @!P5 FMUL R34, R34, R34 ;  /* 0x000000222222d220 */ /* 0x010fe20000400000 */
[----:B------:R-:W-:Y:S01]  /*15a40*/  FSETP.GEU.AND P5, PT, R67, -126, PT ;  /* 0xc2fc00004300780b */ /* 0x000fe20003fae000 */
[----:B------:R-:W-:Y:S01]  /*15a50*/  FADD R44, R44, R49 ;  /* 0x000000312c2c7221 */ /* 0x000fe20000000000 */
[----:B------:R-:W-:Y:S01]  /*15a60*/  FADD R47, R47, R46 ;  /* 0x0000002e2f2f7221 */ /* 0x000fe20000000000 */
[----:B------:R-:W-:Y:S02]  /*15a70*/  HMMA.16816.F32.BF16 R100, R112, R104, RZ ;  /* 0x000000687064723c */ /* 0x000fe400000418ff */
[----:B------:R-:W-:Y:S01]  /*15a80*/  FADD R45, R45, R44 ;  /* 0x0000002c2d2d7221 */ /* 0x000fe20000000000 */
[----:B------:R-:W-:Y:S01]  /*15a90*/  FADD R42, R42, R47 ;  /* 0x0000002f2a2a7221 */ /* 0x000fe20000000000 */
[----:B-1----:R-:W-:-:S02]  /*15aa0*/  @!P4 FMUL R33, R33, R33 ;  /* 0x000000212121c220 */ /* 0x002fc40000400000 */
[----:B-----5:R-:W-:Y:S01]  /*15ab0*/  HMMA.16816.F32.BF16 R88, R24, R12, R88 ;  /* 0x0000000c1858723c */ /* 0x020fe20000041858 */
[----:B------:R-:W-:-:S03]  /*15ac0*/  FADD R40, R40, R45 ;  /* 0x0000002d28287221 */ /* 0x000fc60000000000 */
[----:B------:R-:W-:Y:S02]  /*15ad0*/  @!P5 FMUL R67, R67, 0.5 ;  /* 0x3f0000004343d820 */ /* 0x000fe40000400000 */
[C---:B------:R-:W-:Y:S01]  /*15ae0*/  HMMA.16816.F32.BF16 R116, R112.reuse, R118, RZ ;  /* 0x000000767074723c */ /* 0x040fe200000418ff */
[----:B------:R-:W-:Y:S01]  /*15af0*/  FMUL R13, R252, R137 ;  /* 0x00000089fc0d7220 */ /* 0x000fe20000400000 */
[----:B--2---:R-:W-:Y:S01]  /*15b00*/  @!P2 FMUL R37, R37, R37 ;  /* 0x000000252525a220 */ /* 0x004fe20000400000 */
[----:B------:R-:W-:Y:S01]  /*15b10*/  FSETP.GEU.AND P2, PT, R35, -126, PT ;  /* 0xc2fc00002300780b */ /* 0x000fe20003f4e000 */
[----:B------:R-:W1:Y:S01]  /*15b20*/  MUFU.EX2 R67, R67 ;  /* 0x0000004300437308 */ /* 0x000e620000000800 */
[----:B------:R-:W-:Y:S01]  /*15b30*/  FADD R0, -R62, R13 ;  /* 0x0000000d3e007221 */ /* 0x000fe20000000100 */
[----:B------:R-:W-:Y:S04]  /*15b40*/  HMMA.16816.F32.BF16 R104, R112, R106, RZ ;  /* 0x0000006a7068723c */ /* 0x000fe800000418ff */
[----:B------:R-:W-:-:S02]  /*15b50*/  FSETP.GEU.AND P1, PT, R0, -126, PT ;  /* 0xc2fc00000000780b */ /* 0x000fc40003f2e000 */
[C---:B------:R-:W-:Y:S04]  /*15b60*/  HMMA.16816.F32.BF16 R108, R112.reuse, R20, RZ ;  /* 0x00000014706c723c */ /* 0x040fe800000418ff */
[----:B------:R-:W-:Y:S02]  /*15b70*/  @!P2 FMUL R35, R35, 0.5 ;  /* 0x3f0000002323a820 */ /* 0x000fe40000400000 */
[----:B------:R-:W-:Y:S01]  /*15b80*/  HMMA.16816.F32.BF16 R112, R112, R22, RZ ;  /* 0x000000167070723c */ /* 0x000fe200000418ff */
[----:B------:R-:W2:Y:S01]  /*15b90*/  LDSM.16.MT88.4 R20, [R217+0xd000] ;  /* 0x00d00000d914783b */ /* 0x000ea20000004200 */
[----:B-1----:R-:W-:Y:S02]  /*15ba0*/  @!P5 FMUL R67, R67, R67 ;  /* 0x000000434343d220 */ /* 0x002fe40000400000 */
[----:B------:R-:W1:Y:S01]  /*15bb0*/  MUFU.EX2 R35, R35 ;  /* 0x0000002300237308 */ /* 0x000e620000000800 */
[----:B------:R-:W-:Y:S01]  /*15bc0*/  @!P1 FMUL R0, R0, 0.5 ;  /* 0x3f00000000009820 */ /* 0x000fe20000400000 */
[----:B------:R-:W-:Y:S01]  /*15bd0*/  HMMA.16816.F32.BF16 R92, R24, R14, R92 ;  /* 0x0000000e185c723c */ /* 0x000fe2000004185c */
[----:B------:R-:W4:Y:S01]  /*15be0*/  LDSM.16.MT88.4 R12, [R215+0xd000] ;  /* 0x00d00000d70c783b */ /* 0x000f220000004200 */
[----:B------:R-:W-:-:S04]  /*15bf0*/  FSETP.GEU.AND P5, PT, R151, -126, PT ;  /* 0xc2fc00009700780b */ /* 0x000fc80003fae000 */
[----:B------:R-:W5:Y:S01]  /*15c00*/  MUFU.EX2 R32, R0 ;  /* 0x0000000000207308 */ /* 0x000f620000000800 */
[C---:B------:R-:W-:Y:S06]  /*15c10*/  HMMA.16816.F32.BF16 R128, R24.reuse, R16, R128 ;  /* 0x000000101880723c */ /* 0x040fec0000041880 */
[----:B------:R-:W-:Y:S01]  /*15c20*/  HMMA.16816.F32.BF16 R124, R24, R18, R124 ;  /* 0x00000012187c723c */ /* 0x000fe2000004187c */
[----:B------:R-:W-:Y:S01]  /*15c30*/  LDSM.16.MT88.4 R16, [R213+0xd000] ;  /* 0x00d00000d510783b */ /* 0x000fe20000004200 */
[----:B-1----:R-:W-:Y:S01]  /*15c40*/  @!P2 FMUL R35, R35, R35 ;  /* 0x000000232323a220 */ /* 0x002fe20000400000 */
[----:B------:R-:W-:Y:S01]  /*15c50*/  FSETP.GEU.AND P2, PT, R139, -126, PT ;  /* 0xc2fc00008b00780b */ /* 0x000fe20003f4e000 */
[----:B------:R-:W-:-:S02]  /*15c60*/  @!P5 FMUL R151, R151, 0.5 ;  /* 0x3f0000009797d820 */ /* 0x000fc40000400000 */
[----:B---3--:R-:W-:Y:S01]  /*15c70*/  HMMA.16816.F32.BF16 R100, R24, R4, R100 ;  /* 0x000000041864723c */ /* 0x008fe20000041864 */
[----:B-----5:R-:W-:-:S05]  /*15c80*/  @!P1 FMUL R32, R32, R32 ;  /* 0x0000002020209220 */ /* 0x020fca0000400000 */
[C---:B------:R-:W-:Y:S01]  /*15c90*/  HMMA.16816.F32.BF16 R104, R24.reuse, R6, R104 ;  /* 0x000000061868723c */ /* 0x040fe20000041868 */
[----:B------:R-:W1:Y:S03]  /*15ca0*/  LDSM.16.MT88.4 R4, [R214+0xd000] ;  /* 0x00d00000d604783b */ /* 0x000e660000004200 */
[----:B------:R-:W-:Y:S02]  /*15cb0*/  @!P2 FMUL R139, R139, 0.5 ;  /* 0x3f0000008b8ba820 */ /* 0x000fe40000400000 */
[C---:B------:R-:W-:Y:S04]  /*15cc0*/  HMMA.16816.F32.BF16 R96, R24.reuse, R8, R96 ;  /* 0x000000081860723c */ /* 0x040fe80000041860 */
[----:B------:R-:W3:Y:S02]  /*15cd0*/  MUFU.EX2 R139, R139 ;  /* 0x0000008b008b7308 */ /* 0x000ee40000000800 */
        /* <DEDUP_REMOVED lines=13> */
[----:B---3--:R-:W-:Y:S01]  /*15db0*/  @!P2 FMUL R139, R139, R139 ;  /* 0x0000008b8b8ba220 */ /* 0x008fe20000400000 */
[----:B------:R-:W-:Y:S01]  /*15dc0*/  FSETP.GEU.AND P2, PT, R141, -126, PT ;  /* 0xc2fc00008d00780b */ /* 0x000fe20003f4e000 */
[----:B------:R-:W-:Y:S01]  /*15dd0*/  FADD R37, R37, R36 ;  /* 0x0000002425257221 */ /* 0x000fe20000000000 */
[----:B--2---:R-:W-:Y:S01]  /*15de0*/  HMMA.16816.F32.BF16 R128, R8, R20, R128 ;  /* 0x000000140880723c */ /* 0x004fe20000041880 */
[----:B------:R-:W-:-:S02]  /*15df0*/  FADD R34, R34, R39 ;  /* 0x0000002722227221 */ /* 0x000fc40000000000 */
[----:B------:R-:W-:-:S03]  /*15e00*/  FADD R32, R32, R37 ;  /* 0x0000002520207221 */ /* 0x000fc60000000000 */
[C---:B------:R-:W-:Y:S01]  /*15e10*/  HMMA.16816.F32.BF16 R124, R8.reuse, R22, R124 ;  /* 0x00000016087c723c */ /* 0x040fe2000004187c */
[----:B------:R-:W2:Y:S04]  /*15e20*/  LDSM.16.MT88.4 R20, [R217+0x11000] ;  /* 0x01100000d914783b */ /* 0x000ea80000004200 */
[----:B------:R-:W-:Y:S01]  /*15e30*/  @!P2 FMUL R141, R141, 0.5 ;  /* 0x3f0000008d8da820 */ /* 0x000fe20000400000 */
[C---:B----4-:R-:W-:Y:S05]  /*15e40*/  HMMA.16816.F32.BF16 R68, R8.reuse, R12, R68 ;  /* 0x0000000c0844723c */ /* 0x050fea0000041844 */
[----:B------:R-:W3:Y:S01]  /*15e50*/  MUFU.EX2 R141, R141 ;  /* 0x0000008d008d7308 */ /* 0x000ee20000000800 */
[----:B------:R-:W-:Y:S01]  /*15e60*/  HMMA.16816.F32.BF16 R72, R8, R14, R72 ;  /* 0x0000000e0848723c */ /* 0x000fe20000041848 */
[----:B------:R-:W-:-:S04]  /*15e70*/  FMUL R13, R248, R137 ;  /* 0x00000089f80d7220 */ /* 0x000fc80000400000 */
[----:B------:R-:W-:Y:S01]  /*15e80*/  FADD R2, -R136, R13 ;  /* 0x0000000d88027221 */ /* 0x000fe20000000100 */
[C---:B-1----:R-:W-:Y:S01]  /*15e90*/  HMMA.16816.F32.BF16 R76, R8.reuse, R4, R76 ;  /* 0x00000004084c723c */ /* 0x042fe2000004184c */
[----:B------:R-:W1:Y:S03]  /*15ea0*/  LDSM.16.MT88.4 R12, [R215+0x11000] ;  /* 0x01100000d70c783b */ /* 0x000e660000004200 */
[----:B------:R-:W-:Y:S02]  /*15eb0*/  FSETP.GEU.AND P1, PT, R2, -126, PT ;  /* 0xc2fc00000200780b */ /* 0x000fe40003f2e000 */
[----:B------:R-:W-:Y:S01]  /*15ec0*/  HMMA.16816.F32.BF16 R80, R8, R6, R80 ;  /* 0x000000060850723c */ /* 0x000fe20000041850 */
[----:B------:R-:W-:Y:S01]  /*15ed0*/  FMUL R5, R244, R137 ;  /* 0x00000089f4057220 */ /* 0x000fe20000400000 */
[----:B---3--:R-:W-:-:S03]  /*15ee0*/  @!P2 FMUL R141, R141, R141 ;  /* 0x0000008d8d8da220 */ /* 0x008fc60000400000 */
[----:B------:R-:W-:Y:S01]  /*15ef0*/  FADD R0, -R62, R5 ;  /* 0x000000053e007221 */ /* 0x000fe20000000100 */
[C---:B------:R-:W-:Y:S01]  /*15f00*/  HMMA.16816.F32.BF16 R84, R8.reuse, R16, R84 ;  /* 0x000000100854723c */ /* 0x040fe20000041854 */
[----:B------:R-:W3:Y:S01]  /*15f10*/  LDSM.16.MT88.4 R4, [R214+0x11000] ;  /* 0x01100000d604783b */ /* 0x000ee20000004200 */
[----:B------:R-:W-:Y:S02]  /*15f20*/  FSETP.GEU.AND P2, PT, R147, -126, PT ;  /* 0xc2fc00009300780b */ /* 0x000fe40003f4e000 */
[----:B------:R-:W-:Y:S01]  /*15f30*/  FSETP.GEU.AND P3, PT, R0, -126, PT ;  /* 0xc2fc00000000780b */ /* 0x000fe20003f6e000 */
[----:B------:R-:W-:Y:S01]  /*15f40*/  @!P1 FMUL R2, R2, 0.5 ;  /* 0x3f00000002029820 */ /* 0x000fe20000400000 */
[----:B------:R-:W-:Y:S01]  /*15f50*/  HMMA.16816.F32.BF16 R120, R8, R18, R120 ;  /* 0x000000120878723c */ /* 0x000fe20000041878 */
[----:B------:R-:W-:-:S04]  /*15f60*/  FMUL R17, R242, R137 ;  /* 0x00000089f2117220 */ /* 0x000fc80000400000 */
[----:B------:R-:W4:Y:S01]  /*15f70*/  MUFU.EX2 R2, R2 ;  /* 0x0000000200027308 */ /* 0x000f220000000800 */
[C---:B--2---:R-:W-:Y:S01]  /*15f80*/  HMMA.16816.F32.BF16 R88, R8.reuse, R20, R88 ;  /* 0x000000140858723c */ /* 0x044fe20000041858 */
[----:B------:R-:W-:Y:S02]  /*15f90*/  FADD R24, -R136, R17 ;  /* 0x0000001188187221 */ /* 0x000fe40000000100 */
[----:B------:R-:W2:Y:S01]  /*15fa0*/  LDSM.16.MT88.4 R16, [R213+0x11000] ;  /* 0x01100000d510783b */ /* 0x000ea20000004200 */
[----:B------:R-:W-:Y:S01]  /*15fb0*/  @!P2 FMUL R147, R147, 0.5 ;  /* 0x3f0000009393a820 */ /* 0x000fe20000400000 */
[----:B------:R-:W-:Y:S01]  /*15fc0*/  @!P3 FMUL R0, R0, 0.5 ;  /* 0x3f0000000000b820 */ /* 0x000fe20000400000 */
[----:B------:R-:W-:Y:S01]  /*15fd0*/  FSETP.GEU.AND P6, PT, R24, -126, PT ;  /* 0xc2fc00001800780b */ /* 0x000fe20003fce000 */
[-C--:B------:R-:W-:Y:S01]  /*15fe0*/  FMUL R21, R152, R137.reuse ;  /* 0x0000008998157220 */ /* 0x080fe20000400000 */
[----:B------:R-:W-:Y:S02]  /*15ff0*/  HMMA.16816.F32.BF16 R92, R8, R22, R92 ;  /* 0x00000016085c723c */ /* 0x000fe4000004185c */
[----:B------:R-:W5:Y:S01]  /*16000*/  MUFU.EX2 R147, R147 ;  /* 0x0000009300937308 */ /* 0x000f620000000800 */
[----:B------:R-:W-:Y:S01]  /*16010*/  FADD R20, -R62, R21 ;  /* 0x000000153e147221 */ /* 0x000fe20000000100 */
[----:B------:R-:W-:Y:S01]  /*16020*/  FMUL R21, R198, R137 ;  /* 0x00000089c6157220 */ /* 0x000fe20000400000 */
[----:B----4-:R-:W-:-:S03]  /*16030*/  @!P1 FMUL R2, R2, R2 ;  /* 0x0000000202029220 */ /* 0x010fc60000400000 */
[----:B------:R-:W-:Y:S01]  /*16040*/  FSETP.GEU.AND P1, PT, R20, -126, PT ;  /* 0xc2fc00001400780b */ /* 0x000fe20003f2e000 */
[C---:B-1----:R-:W-:Y:S02]  /*16050*/  HMMA.16816.F32.BF16 R96, R8.reuse, R12, R96 ;  /* 0x0000000c0860723c */ /* 0x042fe40000041860 */
[----:B------:R-:W-:Y:S01]  /*16060*/  @!P6 FMUL R24, R24, 0.5 ;  /* 0x3f0000001818e820 */ /* 0x000fe20000400000 */
[----:B------:R-:W1:Y:S01]  /*16070*/  MUFU.EX2 R0, R0 ;  /* 0x0000000000007308 */ /* 0x000e620000000800 */
[----:B------:R-:W-:Y:S02]  /*16080*/  FADD R21, -R136, R21 ;  /* 0x0000001588157221 */ /* 0x000fe40000000100 */
[----:B------:R-:W-:Y:S01]  /*16090*/  HMMA.16816.F32.BF16 R116, R8, R14, R116 ;  /* 0x0000000e0874723c */ /* 0x000fe20000041874 */
[----:B------:R-:W4:Y:S01]  /*160a0*/  LDSM.16.MT88.4 R12, [R217+0xd800] ;  /* 0x00d80000d90c783b */ /* 0x000f220000004200 */
[----:B-----5:R-:W-:-:S03]  /*160b0*/  @!P2 FMUL R147, R147, R147 ;  /* 0x000000939393a220 */ /* 0x020fc60000400000 */
[----:B------:R-:W5:Y:S01]  /*160c0*/  MUFU.EX2 R58, R24 ;  /* 0x00000018003a7308 */ /* 0x000f620000000800 */
[----:B------:R-:W-:Y:S01]  /*160d0*/  @!P1 FMUL R20, R20, 0.5 ;  /* 0x3f00000014149820 */ /* 0x000fe20000400000 */
[C---:B---3--:R-:W-:Y:S06]  /*160e0*/  HMMA.16816.F32.BF16 R100, R8.reuse, R4, R100 ;  /* 0x000000040864723c */ /* 0x048fec0000041864 */
[----:B------:R-:W3:Y:S01]  /*160f0*/  MUFU.EX2 R152, R20 ;  /* 0x0000001400987308 */ /* 0x000ee20000000800 */
[----:B------:R-:W-:Y:S01]  /*16100*/  HMMA.16816.F32.BF16 R104, R8, R6, R104 ;  /* 0x000000060868723c */ /* 0x000fe20000041868 */
[----:B------:R-:W4:Y:S01]  /*16110*/  LDSM.16.MT88.4 R4, [R215+0xd800] ;  /* 0x00d80000d704783b */ /* 0x000f220000004200 */
[----:B-1----:R-:W-:Y:S01]  /*16120*/  @!P3 FMUL R0, R0, R0 ;  /* 0x000000000000b220 */ /* 0x002fe20000400000 */
[----:B------:R-:W-:-:S03]  /*16130*/  FSETP.GEU.AND P3, PT, R143, -126, PT ;  /* 0xc2fc00008f00780b */ /* 0x000fc60003f6e000 */
[----:B--2---:R-:W-:Y:S01]  /*16140*/  HMMA.16816.F32.BF16 R108, R8, R16, R108 ;  /* 0x00000010086c723c */ /* 0x004fe2000004186c */
[----:B-----5:R-:W-:Y:S01]  /*16150*/  @!P6 FMUL R58, R58, R58 ;  /* 0x0000003a3a3ae220 */ /* 0x020fe20000400000 */
[----:B------:R-:W-:Y:S01]  /*16160*/  LDSM.16.MT88.4 R24, [R215+0x11800] ;  /* 0x01180000d718783b */ /* 0x000fe20000004200 */
[----:B------:R-:W-:-:S03]  /*16170*/  FSETP.GEU.AND P6, PT, R145, -126, PT ;  /* 0xc2fc00009100780b */ /* 0x000fc60003fce000 */
[----:B------:R-:W-:Y:S01]  /*16180*/  HMMA.16816.F32.BF16 R112, R8, R18, R112 ;  /* 0x000000120870723c */ /* 0x000fe20000041870 */
[----:B------:R-:W-:Y:S01]  /*16190*/  F2FP.BF16.F32.PACK_AB R16, R2, R35 ;  /* 0x000000230210723e */ /* 0x000fe200000010ff */
[----:B------:R-:W1:Y:S01]  /*161a0*/  LDSM.16.MT88.4 R8, [R214+0xd800] ;  /* 0x00d80000d608783b */ /* 0x000e620000004200 */
[----:B------:R-:W-:Y:S01]  /*161b0*/  F2FP.BF16.F32.PACK_AB R17, R0, R33 ;  /* 0x000000210011723e */ /* 0x000fe200000010ff */
[----:B---3--:R-:W-:Y:S01]  /*161c0*/  @!P1 FMUL R152, R152, R152 ;  /* 0x0000009898989220 */ /* 0x008fe20000400000 */
[----:B------:R-:W-:Y:S01]  /*161d0*/  FSETP.GEU.AND P1, PT, R21, -126, PT ;  /* 0xc2fc00001500780b */ /* 0x000fe20003f2e000 */
[----:B------:R-:W-:Y:S01]  /*161e0*/  @!P3 FMUL R143, R143, 0.5 ;  /* 0x3f0000008f8fb820 */ /* 0x000fe20000400000 */
[----:B------:R-:W-:Y:S01]  /*161f0*/  F2FP.BF16.F32.PACK_AB R18, R67, R58 ;  /* 0x0000003a4312723e */ /* 0x000fe200000010ff */
[----:B------:R-:W-:Y:S01]  /*16200*/  FADD R35, R35, R34 ;  /* 0x0000002223237221 */ /* 0x000fe20000000000 */
[----:B------:R-:W-:Y:S01]  /*16210*/  F2FP.BF16.F32.PACK_AB R19, R152, R139 ;  /* 0x0000008b9813723e */ /* 0x000fe200000010ff */
[----:B------:R-:W-:Y:S01]  /*16220*/  FADD R33, R33, R32 ;  /* 0x0000002021217221 */ /* 0x000fe20000000000 */
[----:B------:R-:W-:Y:S01]  /*16230*/  @!P6 FMUL R145, R145, 0.5 ;  /* 0x3f0000009191e820 */ /* 0x000fe20000400000 */
[----:B------:R-:W2:Y:S01]  /*16240*/  MUFU.EX2 R143, R143 ;  /* 0x0000008f008f7308 */ /* 0x000ea20000000800 */
[----:B------:R-:W-:Y:S01]  /*16250*/  FADD R35, R2, R35 ;  /* 0x0000002302237221 */ /* 0x000fe20000000000 */
[----:B------:R-:W-:-:S02]  /*16260*/  FADD R0, R0, R33 ;  /* 0x0000002100007221 */ /* 0x000fc40000000000 */
[C---:B----4-:R-:W-:Y:S01]  /*16270*/  HMMA.16816.F32.BF16 R128, R16.reuse, R12, R128 ;  /* 0x0000000c1080723c */ /* 0x050fe20000041880 */
[----:B------:R-:W-:Y:S01]  /*16280*/  FADD R58, R58, R35 ;  /* 0x000000233a3a7221 */ /* 0x000fe20000000000 */
[----:B------:R-:W-:Y:S01]  /*16290*/  @!P1 FMUL R21, R21, 0.5 ;  /* 0x3f00000015159820 */ /* 0x000fe20000400000 */
[----:B------:R-:W-:Y:S01]  /*162a0*/  FADD R139, R139, R0 ;  /* 0x000000008b8b7221 */ /* 0x000fe20000000000 */
[----:B------:R-:W3:Y:S01]  /*162b0*/  MUFU.EX2 R145, R145 ;  /* 0x0000009100917308 */ /* 0x000ee20000000800 */
[----:B------:R-:W-:Y:S01]  /*162c0*/  FADD R58, R67, R58 ;  /* 0x0000003a433a7221 */ /* 0x000fe20000000000 */
[----:B------:R-:W-:Y:S01]  /*162d0*/  HMMA.16816.F32.BF16 R124, R16, R14, R124 ;  /* 0x0000000e107c723c */ /* 0x000fe2000004187c */
[----:B------:R-:W-:Y:S01]  /*162e0*/  FMUL R13, R196, R137 ;  /* 0x00000089c40d7220 */ /* 0x000fe20000400000 */
[----:B------:R-:W-:-:S03]  /*162f0*/  FADD R139, R152, R139 ;  /* 0x0000008b988b7221 */ /* 0x000fc60000000000 */
[----:B------:R-:W-:Y:S01]  /*16300*/  FADD R20, -R62, R13 ;  /* 0x0000000d3e147221 */ /* 0x000fe20000000100 */
[----:B------:R4:W5:Y:S01]  /*16310*/  MUFU.EX2 R166, R21 ;  /* 0x0000001500a67308 */ /* 0x0009620000000800 */
[----:B------:R-:W-:Y:S01]  /*16320*/  HMMA.16816.F32.BF16 R68, R16, R4, R68 ;  /* 0x000000041044723c */ /* 0x000fe20000041844 */
[----:B------:R-:W1:Y:S01]  /*16330*/  LDSM.16.MT88.4 R12, [R213+0xd800] ;  /* 0x00d80000d50c783b */ /* 0x000e620000004200 */
[----:B--2---:R-:W-:Y:S01]  /*16340*/  @!P3 FMUL R143, R143, R143 ;  /* 0x0000008f8f8fb220 */ /* 0x004fe20000400000 */
[----:B------:R-:W-:-:S03]  /*16350*/  FSETP.GEU.AND P4, PT, R20, -126, PT ;  /* 0xc2fc00001400780b */ /* 0x000fc60003f8e000 */
[----:B------:R-:W-:Y:S01]  /*16360*/  HMMA.16816.F32.BF16 R72, R16, R6, R72 ;  /* 0x000000061048723c */ /* 0x000fe20000041848 */
[----:B------:R-:W2:Y:S01]  /*16370*/  LDSM.16.MT88.4 R4, [R214+0x11800] ;  /* 0x01180000d604783b */ /* 0x000ea20000004200 */
[----:B---3--:R-:W-:Y:S01]  /*16380*/  @!P6 FMUL R145, R145, R145 ;  /* 0x000000919191e220 */ /* 0x008fe20000400000 */
[----:B------:R-:W-:-:S03]  /*16390*/  FSETP.GEU.AND P6, PT, R155, -126, PT ;  /* 0xc2fc00009b00780b */ /* 0x000fc60003fce000 */
[C---:B------:R-:W-:Y:S04]  /*163a0*/  HMMA.16816.F32.BF16 R88, R16.reuse, R28, R88 ;  /* 0x0000001c1058723c */ /* 0x040fe80000041858 */
[----:B------:R-:W-:Y:S01]  /*163b0*/  @!P4 FMUL R20, R20, 0.5 ;  /* 0x3f0000001414c820 */ /* 0x000fe20000400000 */
[----:B----4-:R-:W-:Y:S01]  /*163c0*/  FMUL R21, R174, R137 ;  /* 0x00000089ae157220 */ /* 0x010fe20000400000 */
[----:B-----5:R-:W-:Y:S01]  /*163d0*/  @!P1 FMUL R166, R166, R166 ;  /* 0x000000a6a6a69220 */ /* 0x020fe20000400000 */
[----:B-1----:R-:W-:Y:S01]  /*163e0*/  HMMA.16816.F32.BF16 R76, R16, R8, R76 ;  /* 0x00000008104c723c */ /* 0x002fe2000004184c */
[----:B------:R1:W3:Y:S01]  /*163f0*/  MUFU.EX2 R170, R20 ;  /* 0x0000001400aa7308 */ /* 0x0002e20000000800 */
[----:B------:R-:W-:Y:S01]  /*16400*/  FADD R176, -R62, R21 ;  /* 0x000000153eb07221 */ /* 0x000fe20000000100 */
[----:B------:R-:W-:-:S03]  /*16410*/  @!P6 FMUL R155, R155, 0.5 ;  /* 0x3f0000009b9be820 */ /* 0x000fc60000400000 */
[C---:B------:R-:W-:Y:S01]  /*16420*/  HMMA.16816.F32.BF16 R80, R16.reuse, R10, R80 ;  /* 0x0000000a1050723c */ /* 0x040fe20000041850 */
[C---:B------:R-:W-:Y:S01]  /*16430*/  FSETP.GEU.AND P1, PT, R176.reuse, -126, PT ;  /* 0xc2fc0000b000780b */ /* 0x040fe20003f2e000 */
[----:B------:R-:W-:Y:S01]  /*16440*/  LDSM.16.MT88.4 R8, [R217+0xe000] ;  /* 0x00e00000d908783b */ /* 0x000fe20000004200 */
[----:B------:R4:W5:Y:S03]  /*16450*/  MUFU.EX2 R174, R151 ;  /* 0x0000009700ae7308 */ /* 0x0009660000000800 */
[C---:B------:R-:W-:Y:S01]  /*16460*/  HMMA.16816.F32.BF16 R92, R16.reuse, R30, R92 ;  /* 0x0000001e105c723c */ /* 0x040fe2000004185c */
[----:B------:R-:W-:Y:S04]  /*16470*/  LDSM.16.MT88.4 R28, [R213+0x12000] ;  /* 0x01200000d51c783b */ /* 0x000fe80000004200 */
[----:B------:R-:W2:Y:S01]  /*16480*/  MUFU.EX2 R155, R155 ;  /* 0x0000009b009b7308 */ /* 0x000ea20000000800 */
[----:B-1----:R-:W1:Y:S01]  /*16490*/  LDSM.16.MT88.4 R20, [R213+0x11800] ;  /* 0x01180000d514783b */ /* 0x002e620000004200 */
[----:B------:R-:W-:Y:S01]  /*164a0*/  HMMA.16816.F32.BF16 R96, R16, R24, R96 ;  /* 0x000000181060723c */ /* 0x000fe20000041860 */
[----:B------:R-:W-:Y:S01]  /*164b0*/  @!P1 FMUL R176, R176, 0.5 ;  /* 0x3f000000b0b09820 */ /* 0x000fe20000400000 */
[----:B---3--:R-:W-:Y:S01]  /*164c0*/  @!P4 FMUL R170, R170, R170 ;  /* 0x000000aaaaaac220 */ /* 0x008fe20000400000 */
[----:B------:R-:W-:-:S03]  /*164d0*/  FSETP.GEU.AND P4, PT, R153, -126, PT ;  /* 0xc2fc00009900780b */ /* 0x000fc60003f8e000 */
[C---:B------:R-:W-:Y:S01]  /*164e0*/  HMMA.16816.F32.BF16 R84, R16.reuse, R12, R84 ;  /* 0x0000000c1054723c */ /* 0x040fe20000041854 */
[----:B------:R-:W3:Y:S01]  /*164f0*/  MUFU.EX2 R176, R176 ;  /* 0x000000b000b07308 */ /* 0x000ee20000000800 */
[----:B----4-:R-:W-:Y:S01]  /*16500*/  FMUL R151, R192, R137 ;  /* 0x00000089c0977220 */ /* 0x010fe20000400000 */
[----:B-----5:R-:W-:Y:S01]  /*16510*/  @!P5 FMUL R174, R174, R174 ;  /* 0x000000aeaeaed220 */ /* 0x020fe20000400000 */
[----:B------:R-:W-:Y:S01]  /*16520*/  F2FP.BF16.F32.PACK_AB R24, R166, R141 ;  /* 0x0000008da618723e */ /* 0x000fe200000010ff */
[----:B------:R-:W-:Y:S01]  /*16530*/  FADD R141, R141, R58 ;  /* 0x0000003a8d8d7221 */ /* 0x000fe20000000000 */
[C---:B--2---:R-:W-:Y:S01]  /*16540*/  HMMA.16816.F32.BF16 R100, R16.reuse, R4, R100 ;  /* 0x000000041064723c */ /* 0x044fe20000041864 */
[----:B------:R-:W-:Y:S01]  /*16550*/  FADD R151, -R136, R151 ;  /* 0x0000009788977221 */ /* 0x000fe20000000100 */
[----:B------:R-:W-:Y:S01]  /*16560*/  F2FP.BF16.F32.PACK_AB R25, R143, R170 ;  /* 0x000000aa8f19723e */ /* 0x000fe200000010ff */
[----:B------:R-:W-:Y:S01]  /*16570*/  @!P6 FMUL R155, R155, R155 ;  /* 0x0000009b9b9be220 */ /* 0x000fe20000400000 */
[----:B------:R-:W-:Y:S01]  /*16580*/  @!P4 FMUL R153, R153, 0.5 ;  /* 0x3f0000009999c820 */ /* 0x000fe20000400000 */
[----:B------:R-:W-:Y:S01]  /*16590*/  FADD R170, R170, R139 ;  /* 0x0000008baaaa7221 */ /* 0x000fe20000000000 */
[C---:B------:R-:W-:Y:S01]  /*165a0*/  HMMA.16816.F32.BF16 R104, R16.reuse, R6, R104 ;  /* 0x000000061068723c */ /* 0x040fe20000041868 */
[----:B------:R-:W2:Y:S01]  /*165b0*/  LDSM.16.MT88.4 R4, [R214+0xe000] ;  /* 0x00e00000d604783b */ /* 0x000ea20000004200 */
[----:B------:R-:W-:Y:S01]  /*165c0*/  FSETP.GEU.AND P2, PT, R151, -126, PT ;  /* 0xc2fc00009700780b */ /* 0x000fe20003f4e000 */
[----:B------:R-:W-:Y:S01]  /*165d0*/  FADD R166, R166, R141 ;  /* 0x0000008da6a67221 */ /* 0x000fe20000000000 */
[----:B------:R-:W4:Y:S01]  /*165e0*/  MUFU.EX2 R153, R153 ;  /* 0x0000009900997308 */ /* 0x000f220000000800 */
[----:B------:R-:W-:Y:S01]  /*165f0*/  FADD R170, R143, R170 ;  /* 0x000000aa8faa7221 */ /* 0x000fe20000000000 */
[C---:B------:R-:W-:Y:S01]  /*16600*/  HMMA.16816.F32.BF16 R120, R16.reuse, R14, R120 ;  /* 0x0000000e1078723c */ /* 0x040fe20000041878 */
[----:B---3--:R-:W-:Y:S01]  /*16610*/  @!P1 FMUL R176, R176, R176 ;  /* 0x000000b0b0b09220 */ /* 0x008fe20000400000 */
[----:B------:R-:W3:Y:S04]  /*16620*/  LDSM.16.MT88.4 R12, [R215+0xe000] ;  /* 0x00e00000d70c783b */ /* 0x000ee80000004200 */
[----:B------:R-:W-:Y:S03]  /*16630*/  HMMA.16816.F32.BF16 R116, R16, R26, R116 ;  /* 0x0000001a1074723c */ /* 0x000fe60000041874 */
[----:B------:R-:W-:-:S04]  /*16640*/  @!P2 FMUL R151, R151, 0.5 ;  /* 0x3f0000009797a820 */ /* 0x000fc80000400000 */
[----:B------:R-:W-:Y:S01]  /*16650*/  F2FP.BF16.F32.PACK_AB R26, R174, R145 ;  /* 0x00000091ae1a723e */ /* 0x000fe200000010ff */
[----:B------:R-:W-:Y:S01]  /*16660*/  FADD R145, R145, R166 ;  /* 0x000000a691917221 */ /* 0x000fe20000000000 */
[C---:B-1----:R-:W-:Y:S01]  /*16670*/  HMMA.16816.F32.BF16 R108, R16.reuse, R20, R108 ;  /* 0x00000014106c723c */ /* 0x042fe2000004186c */
[----:B------:R-:W-:Y:S01]  /*16680*/  F2FP.BF16.F32.PACK_AB R27, R176, R147 ;  /* 0x00000093b01b723e */ /* 0x000fe200000010ff */
[----:B------:R-:W1:Y:S01]  /*16690*/  MUFU.EX2 R151, R151 ;  /* 0x0000009700977308 */ /* 0x000e620000000800 */
[----:B----4-:R-:W-:Y:S01]  /*166a0*/  @!P4 FMUL R153, R153, R153 ;  /* 0x000000999999c220 */ /* 0x010fe20000400000 */
[----:B------:R-:W-:Y:S01]  /*166b0*/  FADD R147, R147, R170 ;  /* 0x000000aa93937221 */ /* 0x000fe20000000000 */
[----:B------:R-:W-:Y:S01]  /*166c0*/  FADD R174, R174, R145 ;  /* 0x00000091aeae7221 */ /* 0x000fe20000000000 */
[----:B------:R-:W-:Y:S01]  /*166d0*/  HMMA.16816.F32.BF16 R112, R16, R22, R112 ;  /* 0x000000161070723c */ /* 0x000fe20000041870 */
[----:B------:R-:W4:Y:S01]  /*166e0*/  LDSM.16.MT88.4 R16, [R213+0xe000] ;  /* 0x00e00000d510783b */ /* 0x000f220000004200 */
[----:B------:R-:W-:Y:S01]  /*166f0*/  FMUL R21, R190, R137 ;  /* 0x00000089be157220 */ /* 0x000fe20000400000 */
[----:B------:R-:W-:-:S03]  /*16700*/  FADD R176, R176, R147 ;  /* 0x00000093b0b07221 */ /* 0x000fc60000000000 */
[----:B------:R-:W-:Y:S01]  /*16710*/  FADD R21, -R136, R21 ;  /* 0x0000001588157221 */ /* 0x000fe20000000100 */
[C---:B------:R-:W-:Y:S04]  /*16720*/  HMMA.16816.F32.BF16 R128, R24.reuse, R8, R128 ;  /* 0x000000081880723c */ /* 0x040fe80000041880 */
[----:B------:R-:W-:Y:S02]  /*16730*/  FSETP.GEU.AND P1, PT, R21, -126, PT ;  /* 0xc2fc00001500780b */ /* 0x000fe40003f2e000 */
[----:B------:R-:W-:Y:S01]  /*16740*/  HMMA.16816.F32.BF16 R124, R24, R10, R124 ;  /* 0x0000000a187c723c */ /* 0x000fe2000004187c */
[----:B------:R-:W5:Y:S01]  /*16750*/  LDSM.16.MT88.4 R8, [R217+0x12000] ;  /* 0x01200000d908783b */ /* 0x000f620000004200 */
[----:B-1----:R-:W-:Y:S01]  /*16760*/  @!P2 FMUL R151, R151, R151 ;  /* 0x000000979797a220 */ /* 0x002fe20000400000 */
[----:B------:R-:W-:-:S03]  /*16770*/  FSETP.GEU.AND P2, PT, R157, -126, PT ;  /* 0xc2fc00009d00780b */ /* 0x000fc60003f4e000 */
[C---:B--2---:R-:W-:Y:S05]  /*16780*/  HMMA.16816.F32.BF16 R76, R24.reuse, R4, R76 ;  /* 0x00000004184c723c */ /* 0x044fea000004184c */
[----:B------:R-:W-:Y:S01]  /*16790*/  @!P1 FMUL R21, R21, 0.5 ;  /* 0x3f00000015159820 */ /* 0x000fe20000400000 */
[C---:B------:R-:W-:Y:S01]  /*167a0*/  HMMA.16816.F32.BF16 R80, R24.reuse, R6, R80 ;  /* 0x000000061850723c */ /* 0x040fe20000041850 */
[----:B------:R-:W-:Y:S02]  /*167b0*/  FMUL R5, R186, R137 ;  /* 0x00000089ba057220 */ /* 0x000fe40000400000 */
[----:B------:R-:W1:Y:S01]  /*167c0*/  MUFU.EX2 R184, R21 ;  /* 0x0000001500b87308 */ /* 0x000e620000000800 */
[----:B------:R-:W-:Y:S01]  /*167d0*/  @!P2 FMUL R157, R157, 0.5 ;  /* 0x3f0000009d9da820 */ /* 0x000fe20000400000 */
[----:B------:R-:W-:Y:S01]  /*167e0*/  FADD R20, -R62, R5 ;  /* 0x000000053e147221 */ /* 0x000fe20000000100 */
[C---:B---3--:R-:W-:Y:S01]  /*167f0*/  HMMA.16816.F32.BF16 R68, R24.reuse, R12, R68 ;  /* 0x0000000c1844723c */ /* 0x048fe20000041844 */
[----:B------:R-:W2:Y:S03]  /*16800*/  LDSM.16.MT88.4 R4, [R214+0x12000] ;  /* 0x01200000d604783b */ /* 0x000ea60000004200 */
[----:B------:R-:W-:Y:S01]  /*16810*/  FSETP.GEU.AND P3, PT, R20, -126, PT ;  /* 0xc2fc00001400780b */ /* 0x000fe20003f6e000 */
[----:B------:R-:W3:Y:S01]  /*16820*/  MUFU.EX2 R157, R157 ;  /* 0x0000009d009d7308 */ /* 0x000ee20000000800 */
[C---:B------:R-:W-:Y:S01]  /*16830*/  HMMA.16816.F32.BF16 R72, R24.reuse, R14, R72 ;  /* 0x0000000e1848723c */ /* 0x040fe20000041848 */
[----:B------:R-:W2:Y:S05]  /*16840*/  LDSM.16.MT88.4 R12, [R215+0x12000] ;  /* 0x01200000d70c783b */ /* 0x000eaa0000004200 */
[----:B----4-:R-:W-:Y:S01]  /*16850*/  HMMA.16816.F32.BF16 R84, R24, R16, R84 ;  /* 0x000000101854723c */ /* 0x010fe20000041854 */
[----:B-1----:R-:W-:Y:S01]  /*16860*/  @!P1 FMUL R184, R184, R184 ;  /* 0x000000b8b8b89220 */ /* 0x002fe20000400000 */
[----:B------:R-:W-:-:S03]  /*16870*/  FSETP.GEU.AND P1, PT, R159, -126, PT ;  /* 0xc2fc00009f00780b */ /* 0x000fc60003f2e000 */
[----:B------:R-:W-:Y:S01]  /*16880*/  @!P3 FMUL R20, R20, 0.5 ;  /* 0x3f0000001414b820 */ /* 0x000fe20000400000 */
[C---:B------:R-:W-:Y:S01]  /*16890*/  HMMA.16816.F32.BF16 R120, R24.reuse, R18, R120 ;  /* 0x000000121878723c */ /* 0x040fe20000041878 */
[----:B------:R-:W-:Y:S02]  /*168a0*/  FMUL R17, R182, R137 ;  /* 0x00000089b6117220 */ /* 0x000fe40000400000 */
[----:B------:R1:W4:Y:S01]  /*168b0*/  MUFU.EX2 R178, R20 ;  /* 0x0000001400b27308 */ /* 0x0003220000000800 */
[----:B---3--:R-:W-:Y:S01]  /*168c0*/  @!P2 FMUL R157, R157, R157 ;  /* 0x0000009d9d9da220 */ /* 0x008fe20000400000 */
[----:B------:R-:W-:Y:S01]  /*168d0*/  FADD R16, -R136, R17 ;  /* 0x0000001188107221 */ /* 0x000fe20000000100 */
[C---:B-----5:R-:W-:Y:S04]  /*168e0*/  HMMA.16816.F32.BF16 R88, R24.reuse, R8, R88 ;  /* 0x000000081858723c */ /* 0x060fe80000041858 */
[----:B------:R-:W-:Y:S01]  /*168f0*/  FSETP.GEU.AND P5, PT, R16, -126, PT ;  /* 0xc2fc00001000780b */ /* 0x000fe20003fae000 */
[----:B------:R-:W-:Y:S01]  /*16900*/  @!P1 FMUL R159, R159, 0.5 ;  /* 0x3f0000009f9f9820 */ /* 0x000fe20000400000 */
[C---:B------:R-:W-:Y:S01]  /*16910*/  HMMA.16816.F32.BF16 R92, R24.reuse, R10, R92 ;  /* 0x0000000a185c723c */ /* 0x040fe2000004185c */
[----:B------:R-:W3:Y:S02]  /*16920*/  LDSM.16.MT88.4 R8, [R215+0xe800] ;  /* 0x00e80000d708783b */ /* 0x000ee40000004200 */
[----:B------:R-:W5:Y:S03]  /*16930*/  MUFU.EX2 R182, R159 ;  /* 0x0000009f00b67308 */ /* 0x000f660000000800 */
[----:B------:R-:W-:Y:S01]  /*16940*/  HMMA.16816.F32.BF16 R108, R24, R28, R108 ;  /* 0x0000001c186c723c */ /* 0x000fe2000004186c */
[----:B-1----:R-:W1:Y:S01]  /*16950*/  LDSM.16.MT88.4 R20, [R217+0xe800] ;  /* 0x00e80000d914783b */ /* 0x002e620000004200 */
[----:B----4-:R-:W-:Y:S01]  /*16960*/  @!P3 FMUL R178, R178, R178 ;  /* 0x000000b2b2b2b220 */ /* 0x010fe20000400000 */
[----:B------:R-:W-:-:S02]  /*16970*/  FSETP.GEU.AND P3, PT, R161, -126, PT ;  /* 0xc2fc0000a100780b */ /* 0x000fc40003f6e000 */
[----:B------:R-:W-:Y:S01]  /*16980*/  @!P5 FMUL R16, R16, 0.5 ;  /* 0x3f0000001010d820 */ /* 0x000fe20000400000 */
[C---:B--2---:R-:W-:Y:S03]  /*16990*/  HMMA.16816.F32.BF16 R100, R24.reuse, R4, R100 ;  /* 0x000000041864723c */ /* 0x044fe60000041864 */
[----:B------:R-:W2:Y:S03]  /*169a0*/  MUFU.EX2 R180, R16 ;  /* 0x0000001000b47308 */ /* 0x000ea60000000800 */
[----:B------:R-:W-:Y:S01]  /*169b0*/  HMMA.16816.F32.BF16 R104, R24, R6, R104 ;  /* 0x000000061868723c */ /* 0x000fe20000041868 */
[----:B------:R-:W4:Y:S01]  /*169c0*/  LDSM.16.MT88.4 R4, [R214+0xe800] ;  /* 0x00e80000d604783b */ /* 0x000f220000004200 */
[----:B-----5:R-:W-:Y:S01]  /*169d0*/  @!P1 FMUL R182, R182, R182 ;  /* 0x000000b6b6b69220 */ /* 0x020fe20000400000 */
[----:B------:R-:W-:Y:S01]  /*169e0*/  FMUL R159, R172, R137 ;  /* 0x00000089ac9f7220 */ /* 0x000fe20000400000 */
[----:B------:R-:W-:-:S02]  /*169f0*/  @!P3 FMUL R161, R161, 0.5 ;  /* 0x3f000000a1a1b820 */ /* 0x000fc40000400000 */
[----:B------:R-:W-:Y:S01]  /*16a00*/  HMMA.16816.F32.BF16 R96, R24, R12, R96 ;  /* 0x0000000c1860723c */ /* 0x000fe20000041860 */
[----:B------:R-:W-:-:S03]  /*16a10*/  FADD R159, -R136, R159 ;  /* 0x0000009f889f7221 */ /* 0x000fc60000000100 */
[----:B------:R-:W5:Y:S02]  /*16a20*/  MUFU.EX2 R161, R161 ;  /* 0x000000a100a17308 */ /* 0x000f640000000800 */
[C---:B------:R-:W-:Y:S01]  /*16a30*/  HMMA.16816.F32.BF16 R116, R24.reuse, R14, R116 ;  /* 0x0000000e1874723c */ /* 0x040fe20000041874 */
[----:B------:R-:W-:Y:S01]  /*16a40*/  F2FP.BF16.F32.PACK_AB R12, R184, R151 ;  /* 0x00000097b80c723e */ /* 0x000fe200000010ff */
[----:B--2---:R-:W-:Y:S01]  /*16a50*/  @!P5 FMUL R180, R180, R180 ;  /* 0x000000b4b4b4d220 */ /* 0x004fe20000400000 */
[----:B------:R-:W2:Y:S01]  /*16a60*/  LDSM.16.MT88.4 R16, [R213+0xe800] ;  /* 0x00e80000d510783b */ /* 0x000ea20000004200 */
[----:B------:R-:W-:Y:S01]  /*16a70*/  F2FP.BF16.F32.PACK_AB R13, R178, R153 ;  /* 0x00000099b20d723e */ /* 0x000fe200000010ff */
[----:B------:R-:W-:Y:S01]  /*16a80*/  FADD R151, R151, R174 ;  /* 0x000000ae97977221 */ /* 0x000fe20000000000 */
[----:B------:R-:W-:Y:S01]  /*16a90*/  HMMA.16816.F32.BF16 R112, R24, R30, R112 ;  /* 0x0000001e1870723c */ /* 0x000fe20000041870 */
[----:B------:R-:W-:Y:S01]  /*16aa0*/  F2FP.BF16.F32.PACK_AB R14, R180, R155 ;  /* 0x0000009bb40e723e */ /* 0x000fe200000010ff */
[----:B------:R-:W-:Y:S01]  /*16ab0*/  LDSM.16.MT88.4 R28, [R213+0x13000] ;  /* 0x01300000d51c783b */ /* 0x000fe20000004200 */
[----:B------:R-:W-:Y:S01]  /*16ac0*/  F2FP.BF16.F32.PACK_AB R15, R182, R157 ;  /* 0x0000009db60f723e */ /* 0x000fe200000010ff */
[----:B------:R-:W-:Y:S01]  /*16ad0*/  FADD R153, R153, R176 ;  /* 0x000000b099997221 */ /* 0x000fe20000000000 */
[----:B------:R-:W-:Y:S01]  /*16ae0*/  FSETP.GEU.AND P2, PT, R159, -126, PT ;  /* 0xc2fc00009f00780b */ /* 0x000fe20003f4e000 */
[----:B------:R-:W-:Y:S01]  /*16af0*/  FADD R184, R184, R151 ;  /* 0x00000097b8b87221 */ /* 0x000fe20000000000 */
[----:B------:R-:W-:Y:S01]  /*16b00*/  FMUL R25, R164, R137 ;  /* 0x00000089a4197220 */ /* 0x000fe20000400000 */
[----:B------:R-:W-:Y:S01]  /*16b10*/  FSETP.GEU.AND P5, PT, R163, -126, PT ;  /* 0xc2fc0000a300780b */ /* 0x000fe20003fae000 */
[----:B------:R-:W-:Y:S01]  /*16b20*/  FADD R178, R178, R153 ;  /* 0x00000099b2b27221 */ /* 0x000fe20000000000 */
[C---:B---3--:R-:W-:Y:S01]  /*16b30*/  HMMA.16816.F32.BF16 R68, R12.reuse, R8, R68 ;  /* 0x000000080c44723c */ /* 0x048fe20000041844 */
[----:B------:R-:W-:Y:S01]  /*16b40*/  FADD R25, -R62, R25 ;  /* 0x000000193e197221 */ /* 0x000fe20000000100 */
[----:B-----5:R-:W-:Y:S01]  /*16b50*/  @!P3 FMUL R161, R161, R161 ;  /* 0x000000a1a1a1b220 */ /* 0x020fe20000400000 */
[----:B------:R-:W-:Y:S01]  /*16b60*/  FSETP.GEU.AND P3, PT, R169, -126, PT ;  /* 0xc2fc0000a900780b */ /* 0x000fe20003f6e000 */
[----:B------:R-:W-:Y:S01]  /*16b70*/  FADD R155, R155, R184 ;  /* 0x000000b89b9b7221 */ /* 0x000fe20000000000 */
[----:B------:R-:W-:Y:S01]  /*16b80*/  FADD R157, R157, R178 ;  /* 0x000000b29d9d7221 */ /* 0x000fe20000000000 */
[C---:B-1----:R-:W-:Y:S01]  /*16b90*/  HMMA.16816.F32.BF16 R128, R12.reuse, R20, R128 ;  /* 0x000000140c80723c */ /* 0x042fe20000041880 */
[----:B------:R-:W-:Y:S01]  /*16ba0*/  FMUL R9, R168, R137 ;  /* 0x00000089a8097220 */ /* 0x000fe20000400000 */
[----:B------:R-:W-:Y:S01]  /*16bb0*/  @!P2 FMUL R159, R159, 0.5 ;  /* 0x3f0000009f9fa820 */ /* 0x000fe20000400000 */
[----:B------:R-:W-:Y:S01]  /*16bc0*/  FSETP.GEU.AND P4, PT, R25, -126, PT ;  /* 0xc2fc00001900780b */ /* 0x000fe20003f8e000 */
[----:B------:R-:W-:Y:S01]  /*16bd0*/  FADD R180, R180, R155 ;  /* 0x0000009bb4b47221 */ /* 0x000fe20000000000 */
[----:B------:R-:W-:Y:S01]  /*16be0*/  FADD R24, -R136, R9 ;  /* 0x0000000988187221 */ /* 0x000fe20000000100 */
[C---:B------:R-:W-:Y:S01]  /*16bf0*/  HMMA.16816.F32.BF16 R124, R12.reuse, R22, R124 ;  /* 0x000000160c7c723c */ /* 0x040fe2000004187c */
[----:B------:R-:W1:Y:S01]  /*16c00*/  LDSM.16.MT88.4 R20, [R217+0x12800] ;  /* 0x01280000d914783b */ /* 0x000e620000004200 */
[----:B------:R-:W3:Y:S01]  /*16c10*/  MUFU.EX2 R159, R159 ;  /* 0x0000009f009f7308 */ /* 0x000ee20000000800 */
[----:B------:R-:W-:Y:S01]  /*16c20*/  @!P5 FMUL R163, R163, 0.5 ;  /* 0x3f000000a3a3d820 */ /* 0x000fe20000400000 */
[----:B------:R-:W-:Y:S01]  /*16c30*/  FSETP.GEU.AND P1, PT, R24, -126, PT ;  /* 0xc2fc00001800780b */ /* 0x000fe20003f2e000 */
[----:B------:R-:W-:Y:S01]  /*16c40*/  @!P3 FMUL R169, R169, 0.5 ;  /* 0x3f000000a9a9b820 */ /* 0x000fe20000400000 */
[----:B------:R-:W-:Y:S01]  /*16c50*/  HMMA.16816.F32.BF16 R72, R12, R10, R72 ;  /* 0x0000000a0c48723c */ /* 0x000fe20000041848 */
[----:B------:R-:W5:Y:S01]  /*16c60*/  LDSM.16.MT88.4 R8, [R215+0x12800] ;  /* 0x01280000d708783b */ /* 0x000f620000004200 */
[----:B------:R-:W-:-:S02]  /*16c70*/  FADD R157, R182, R157 ;  /* 0x0000009db69d7221 */ /* 0x000fc40000000000 */
[----:B------:R-:W-:Y:S01]  /*16c80*/  @!P4 FMUL R25, R25, 0.5 ;  /* 0x3f0000001919c820 */ /* 0x000fe20000400000 */
[----:B------:R-:W1:Y:S01]  /*16c90*/  MUFU.EX2 R163, R163 ;  /* 0x000000a300a37308 */ /* 0x000e620000000800 */
[C---:B----4-:R-:W-:Y:S05]  /*16ca0*/  HMMA.16816.F32.BF16 R76, R12.reuse, R4, R76 ;  /* 0x000000040c4c723c */ /* 0x050fea000004184c */
[----:B------:R-:W-:Y:S01]  /*16cb0*/  @!P1 FMUL R24, R24, 0.5 ;  /* 0x3f00000018189820 */ /* 0x000fe20000400000 */
[C---:B--2---:R-:W-:Y:S01]  /*16cc0*/  HMMA.16816.F32.BF16 R84, R12.reuse, R16, R84 ;  /* 0x000000100c54723c */ /* 0x044fe20000041854 */
[----:B---3--:R-:W-:Y:S01]  /*16cd0*/  @!P2 FMUL R159, R159, R159 ;  /* 0x0000009f9f9fa220 */ /* 0x008fe20000400000 */
[----:B------:R-:W2:Y:S04]  /*16ce0*/  MUFU.EX2 R158, R25 ;  /* 0x00000019009e7308 */ /* 0x000ea80000000800 */
[C---:B------:R-:W-:Y:S01]  /*16cf0*/  HMMA.16816.F32.BF16 R80, R12.reuse, R6, R80 ;  /* 0x000000060c50723c */ /* 0x040fe20000041850 */
[----:B------:R-:W-:Y:S01]  /*16d00*/  FMUL R17, R160, R137 ;  /* 0x00000089a0117220 */ /* 0x000fe20000400000 */
[----:B------:R-:W3:Y:S02]  /*16d10*/  LDSM.16.MT88.4 R4, [R214+0x12800] ;  /* 0x01280000d604783b */ /* 0x000ee40000004200 */
[----:B------:R-:W4:Y:S01]  /*16d20*/  MUFU.EX2 R160, R24 ;  /* 0x0000001800a07308 */ /* 0x000f220000000800 */
[----:B------:R-:W-:Y:S01]  /*16d30*/  FADD R26, -R136, R17 ;  /* 0x00000011881a7221 */ /* 0x000fe20000000100 */
[----:B------:R-:W-:Y:S01]  /*16d40*/  HMMA.16816.F32.BF16 R120, R12, R18, R120 ;  /* 0x000000120c78723c */ /* 0x000fe20000041878 */
[----:B------:R-:W3:Y:S01]  /*16d50*/  LDSM.16.MT88.4 R16, [R213+0x12800] ;  /* 0x01280000d510783b */ /* 0x000ee20000004200 */
[----:B-1----:R-:W-:Y:S01]  /*16d60*/  @!P5 FMUL R163, R163, R163 ;  /* 0x000000a3a3a3d220 */ /* 0x002fe20000400000 */
[----:B------:R-:W-:-:S02]  /*16d70*/  FSETP.GEU.AND P5, PT, R249, -126, PT ;  /* 0xc2fc0000f900780b */ /* 0x000fc40003fae000 */
[----:B------:R-:W-:Y:S01]  /*16d80*/  FSETP.GEU.AND P6, PT, R26, -126, PT ;  /* 0xc2fc00001a00780b */ /* 0x000fe20003fce000 */
[----:B------:R-:W1:Y:S01]  /*16d90*/  MUFU.EX2 R169, R169 ;  /* 0x000000a900a97308 */ /* 0x000e620000000800 */
[----:B--2---:R-:W-:Y:S01]  /*16da0*/  @!P4 FMUL R158, R158, R158 ;  /* 0x0000009e9e9ec220 */ /* 0x004fe20000400000 */
[C---:B------:R-:W-:Y:S04]  /*16db0*/  HMMA.16816.F32.BF16 R88, R12.reuse, R20, R88 ;  /* 0x000000140c58723c */ /* 0x040fe80000041858 */
[----:B------:R-:W-:Y:S01]  /*16dc0*/  F2FP.BF16.F32.PACK_AB R25, R161, R158 ;  /* 0x0000009ea119723e */ /* 0x000fe200000010ff */
[----:B------:R-:W-:Y:S01]  /*16dd0*/  FADD R158, R158, R157 ;  /* 0x0000009d9e9e7221 */ /* 0x000fe20000000000 */
[----:B----4-:R-:W-:Y:S01]  /*16de0*/  @!P1 FMUL R160, R160, R160 ;  /* 0x000000a0a0a09220 */ /* 0x010fe20000400000 */
[----:B------:R-:W-:Y:S01]  /*16df0*/  FSETP.GEU.AND P1, PT, R165, -126, PT ;  /* 0xc2fc0000a500780b */ /* 0x000fe20003f2e000 */
[C---:B------:R-:W-:Y:S01]  /*16e00*/  HMMA.16816.F32.BF16 R92, R12.reuse, R22, R92 ;  /* 0x000000160c5c723c */ /* 0x040fe2000004185c */
[----:B------:R-:W-:Y:S01]  /*16e10*/  FMUL R21, R156, R137 ;  /* 0x000000899c157220 */ /* 0x000fe20000400000 */
[----:B------:R-:W-:Y:S01]  /*16e20*/  @!P6 FMUL R26, R26, 0.5 ;  /* 0x3f0000001a1ae820 */ /* 0x000fe20000400000 */
[----:B------:R-:W-:Y:S01]  /*16e30*/  F2FP.BF16.F32.PACK_AB R24, R160, R159 ;  /* 0x0000009fa018723e */ /* 0x000fe200000010ff */
[----:B------:R-:W-:Y:S01]  /*16e40*/  @!P5 FMUL R249, R249, 0.5 ;  /* 0x3f000000f9f9d820 */ /* 0x000fe20000400000 */
[----:B------:R-:W-:Y:S01]  /*16e50*/  FADD R156, -R62, R21 ;  /* 0x000000153e9c7221 */ /* 0x000fe20000000100 */
[C---:B-----5:R-:W-:Y:S01]  /*16e60*/  HMMA.16816.F32.BF16 R96, R12.reuse, R8, R96 ;  /* 0x000000080c60723c */ /* 0x060fe20000041860 */
[----:B------:R-:W-:Y:S01]  /*16e70*/  LDSM.16.MT88.4 R20, [R214+0xf000] ;  /* 0x00f00000d614783b */ /* 0x000fe20000004200 */
[----:B------:R-:W2:Y:S01]  /*16e80*/  MUFU.EX2 R154, R26 ;  /* 0x0000001a009a7308 */ /* 0x000ea20000000800 */
[----:B-1----:R-:W-:Y:S01]  /*16e90*/  @!P3 FMUL R169, R169, R169 ;  /* 0x000000a9a9a9b220 */ /* 0x002fe20000400000 */
[----:B------:R-:W-:Y:S01]  /*16ea0*/  FSETP.GEU.AND P2, PT, R156, -126, PT ;  /* 0xc2fc00009c00780b */ /* 0x000fe20003f4e000 */
[----:B------:R-:W-:Y:S01]  /*16eb0*/  FADD R159, R159, R180 ;  /* 0x000000b49f9f7221 */ /* 0x000fe20000000000 */
[----:B------:R-:W-:Y:S01]  /*16ec0*/  @!P1 FMUL R165, R165, 0.5 ;  /* 0x3f000000a5a59820 */ /* 0x000fe20000400000 */
[----:B------:R-:W-:Y:S01]  /*16ed0*/  HMMA.16816.F32.BF16 R116, R12, R10, R116 ;  /* 0x0000000a0c74723c */ /* 0x000fe20000041874 */
[----:B------:R-:W1:Y:S01]  /*16ee0*/  LDSM.16.MT88.4 R8, [R217+0xf000] ;  /* 0x00f00000d908783b */ /* 0x000e620000004200 */
[----:B------:R-:W-:Y:S01]  /*16ef0*/  FADD R159, R160, R159 ;  /* 0x0000009fa09f7221 */ /* 0x000fe20000000000 */
[----:B------:R-:W4:Y:S01]  /*16f00*/  MUFU.EX2 R249, R249 ;  /* 0x000000f900f97308 */ /* 0x000f220000000800 */
[----:B------:R-:W-:-:S02]  /*16f10*/  FADD R161, R161, R158 ;  /* 0x0000009ea1a17221 */ /* 0x000fc40000000000 */
[C---:B---3--:R-:W-:Y:S04]  /*16f20*/  HMMA.16816.F32.BF16 R100, R12.reuse, R4, R100 ;  /* 0x000000040c64723c */ /* 0x048fe80000041864 */
[----:B------:R-:W-:Y:S01]  /*16f30*/  @!P2 FMUL R156, R156, 0.5 ;  /* 0x3f0000009c9ca820 */ /* 0x000fe20000400000 */
[----:B------:R-:W3:Y:S01]  /*16f40*/  MUFU.EX2 R165, R165 ;  /* 0x000000a500a57308 */ /* 0x000ee20000000800 */
[----:B------:R-:W-:Y:S01]  /*16f50*/  HMMA.16816.F32.BF16 R104, R12, R6, R104 ;  /* 0x000000060c68723c */ /* 0x000fe20000041868 */
[----:B------:R-:W5:Y:S01]  /*16f60*/  LDSM.16.MT88.4 R4, [R215+0xf000] ;  /* 0x00f00000d704783b */ /* 0x000f620000004200 */
[----:B--2---:R-:W-:-:S04]  /*16f70*/  @!P6 FMUL R154, R154, R154 ;  /* 0x0000009a9a9ae220 */ /* 0x004fc80000400000 */
[C---:B------:R-:W-:Y:S01]  /*16f80*/  HMMA.16816.F32.BF16 R108, R12.reuse, R16, R108 ;  /* 0x000000100c6c723c */ /* 0x040fe2000004186c */
[----:B------:R-:W2:Y:S01]  /*16f90*/  MUFU.EX2 R156, R156 ;  /* 0x0000009c009c7308 */ /* 0x000ea20000000800 */
[----:B------:R-:W-:Y:S01]  /*16fa0*/  F2FP.BF16.F32.PACK_AB R26, R163, R154 ;  /* 0x0000009aa31a723e */ /* 0x000fe200000010ff */
[----:B----4-:R-:W-:Y:S01]  /*16fb0*/  @!P5 FMUL R249, R249, R249 ;  /* 0x000000f9f9f9d220 */ /* 0x010fe20000400000 */
[----:B------:R-:W-:Y:S02]  /*16fc0*/  FADD R154, R154, R159 ;  /* 0x0000009f9a9a7221 */ /* 0x000fe40000000000 */
[----:B------:R-:W-:Y:S01]  /*16fd0*/  HMMA.16816.F32.BF16 R112, R12, R18, R112 ;  /* 0x000000120c70723c */ /* 0x000fe20000041870 */
[----:B------:R-:W-:Y:S01]  /*16fe0*/  FMUL R17, R150, R137 ;  /* 0x0000008996117220 */ /* 0x000fe20000400000 */
[----:B------:R-:W4:Y:S01]  /*16ff0*/  LDSM.16.MT88.4 R12, [R213+0xf000] ;  /* 0x00f00000d50c783b */ /* 0x000f220000004200 */
[----:B------:R-:W-:Y:S01]  /*17000*/  FADD R163, R163, R154 ;  /* 0x0000009aa3a37221 */ /* 0x000fe20000000000 */
[----:B---3--:R-:W-:Y:S01]  /*17010*/  @!P1 FMUL R165, R165, R165 ;  /* 0x000000a5a5a59220 */ /* 0x008fe20000400000 */
[----:B------:R-:W-:Y:S01]  /*17020*/  FADD R16, -R136, R17 ;  /* 0x0000001188107221 */ /* 0x000fe20000000100 */
[----:B------:R-:W-:Y:S01]  /*17030*/  FSETP.GEU.AND P1, PT, R167, -126, PT ;  /* 0xc2fc0000a700780b */ /* 0x000fe20003f2e000 */
[----:B--2---:R-:W-:-:S03]  /*17040*/  @!P2 FMUL R156, R156, R156 ;  /* 0x0000009c9c9ca220 */ /* 0x004fc60000400000 */
[----:B------:R-:W-:Y:S02]  /*17050*/  FSETP.GEU.AND P2, PT, R16, -126, PT ;  /* 0xc2fc00001000780b */ /* 0x000fe40003f4e000 */
[----:B------:R-:W-:Y:S01]  /*17060*/  F2FP.BF16.F32.PACK_AB R27, R165, R156 ;  /* 0x0000009ca51b723e */ /* 0x000fe200000010ff */
[----:B------:R-:W-:-:S06]  /*17070*/  FADD R156, R156, R161 ;  /* 0x000000a19c9c7221 */ /* 0x000fcc0000000000 */
[----:B------:R-:W-:Y:S01]  /*17080*/  @!P1 FMUL R167, R167, 0.5 ;  /* 0x3f000000a7a79820 */ /* 0x000fe20000400000 */
[----:B------:R-:W-:Y:S01]  /*17090*/  FADD R165, R165, R156 ;  /* 0x0000009ca5a57221 */ /* 0x000fe20000000000 */
[C---:B-1----:R-:W-:Y:S04]  /*170a0*/  HMMA.16816.F32.BF16 R128, R24.reuse, R8, R128 ;  /* 0x000000081880723c */ /* 0x042fe80000041880 */
[----:B------:R-:W1:Y:S01]  /*170b0*/  MUFU.EX2 R167, R167 ;  /* 0x000000a700a77308 */ /* 0x000e620000000800 */
[----:B------:R-:W-:Y:S01]  /*170c0*/  @!P2 FMUL R16, R16, 0.5 ;  /* 0x3f0000001010a820 */ /* 0x000fe20000400000 */
[----:B-----5:R-:W-:Y:S01]  /*170d0*/  HMMA.16816.F32.BF16 R68, R24, R4, R68 ;  /* 0x000000041844723c */ /* 0x020fe20000041844 */
[----:B------:R-:W-:-:S05]  /*170e0*/  FMUL R9, R144, R137 ;  /* 0x0000008990097220 */ /* 0x000fca0000400000 */
[----:B------:R-:W2:Y:S01]  /*170f0*/  MUFU.EX2 R142, R16 ;  /* 0x00000010008e7308 */ /* 0x000ea20000000800 */
[----:B------:R-:W-:Y:S01]  /*17100*/  FADD R144, -R62, R9 ;  /* 0x000000093e907221 */ /* 0x000fe20000000100 */
[----:B------:R-:W-:Y:S01]  /*17110*/  HMMA.16816.F32.BF16 R76, R24, R20, R76 ;  /* 0x00000014184c723c */ /* 0x000fe2000004184c */
[----:B------:R-:W-:-:S03]  /*17120*/  FMUL R5, R140, R137 ;  /* 0x000000898c057220 */ /* 0x000fc60000400000 */
[----:B------:R-:W-:Y:S01]  /*17130*/  FSETP.GEU.AND P4, PT, R144, -126, PT ;  /* 0xc2fc00009000780b */ /* 0x000fe20003f8e000 */
[----:B------:R-:W-:Y:S01]  /*17140*/  FADD R138, -R136, R5 ;  /* 0x00000005888a7221 */ /* 0x000fe20000000100 */
[C---:B------:R-:W-:Y:S01]  /*17150*/  HMMA.16816.F32.BF16 R72, R24.reuse, R6, R72 ;  /* 0x000000061848723c */ /* 0x040fe20000041848 */
[-C--:B------:R-:W-:Y:S01]  /*17160*/  FMUL R21, R66, R137.reuse ;  /* 0x0000008942157220 */ /* 0x080fe20000400000 */
[----:B------:R-:W-:Y:S01]  /*17170*/  FMUL R137, R64, R137 ;  /* 0x0000008940897220 */ /* 0x000fe20000400000 */
[----:B-1----:R-:W-:Y:S01]  /*17180*/  @!P1 FMUL R167, R167, R167 ;  /* 0x000000a7a7a79220 */ /* 0x002fe20000400000 */
[----:B------:R-:W1:Y:S01]  /*17190*/  LDSM.16.MT88.4 R4, [R214+0x13000] ;  /* 0x01300000d604783b */ /* 0x000e620000004200 */
[C---:B------:R-:W-:Y:S01]  /*171a0*/  FADD R64, -R62.reuse, R21 ;  /* 0x000000153e407221 */ /* 0x040fe20000000100 */
[----:B------:R-:W-:Y:S01]  /*171b0*/  FADD R247, -R62, R137 ;  /* 0x000000893ef77221 */ /* 0x000fe20000000100 */
[----:B------:R-:W-:Y:S01]  /*171c0*/  FSETP.GEU.AND P6, PT, R138, -126, PT ;  /* 0xc2fc00008a00780b */ /* 0x000fe20003fce000 */
[----:B--2---:R-:W-:Y:S01]  /*171d0*/  @!P2 FMUL R142, R142, R142 ;  /* 0x0000008e8e8ea220 */ /* 0x004fe20000400000 */
[----:B------:R-:W-:Y:S01]  /*171e0*/  HMMA.16816.F32.BF16 R124, R24, R10, R124 ;  /* 0x0000000a187c723c */ /* 0x000fe2000004187c */
[----:B------:R-:W-:Y:S01]  /*171f0*/  FSETP.GEU.AND P2, PT, R64, -126, PT ;  /* 0xc2fc00004000780b */ /* 0x000fe20003f4e000 */
[----:B------:R-:W2:Y:S01]  /*17200*/  LDSM.16.MT88.4 R8, [R217+0x13000] ;  /* 0x01300000d908783b */ /* 0x000ea20000004200 */
[----:B------:R-:W-:Y:S01]  /*17210*/  FSETP.GEU.AND P1, PT, R247, -126, PT ;  /* 0xc2fc0000f700780b */ /* 0x000fe20003f2e000 */
[----:B------:R-:W-:-:S02]  /*17220*/  @!P4 FMUL R144, R144, 0.5 ;  /* 0x3f0000009090c820 */ /* 0x000fc40000400000 */
[C---:B----4-:R-:W-:Y:S01]  /*17230*/  HMMA.16816.F32.BF16 R84, R24.reuse, R12, R84 ;  /* 0x0000000c1854723c */ /* 0x050fe20000041854 */
[----:B------:R-:W3:Y:S01]  /*17240*/  LDSM.16.MT88.4 R16, [R215+0x13000] ;  /* 0x01300000d710783b */ /* 0x000ee20000004200 */
[----:B------:R-:W4:Y:S03]  /*17250*/  MUFU.EX2 R136, R144 ;  /* 0x0000009000887308 */ /* 0x000f260000000800 */
[----:B------:R-:W-:Y:S01]  /*17260*/  @!P6 FMUL R138, R138, 0.5 ;  /* 0x3f0000008a8ae820 */ /* 0x000fe20000400000 */
[C---:B------:R-:W-:Y:S01]  /*17270*/  HMMA.16816.F32.BF16 R120, R24.reuse, R14, R120 ;  /* 0x0000000e1878723c */ /* 0x040fe20000041878 */
[----:B------:R-:W5:Y:S01]  /*17280*/  LDSM.16.MT88.4 R12, [R217+0xf800] ;  /* 0x00f80000d90c783b */ /* 0x000f620000004200 */
[----:B------:R-:W-:Y:S02]  /*17290*/  @!P2 FMUL R64, R64, 0.5 ;  /* 0x3f0000004040a820 */ /* 0x000fe40000400000 */
[----:B------:R-:W-:Y:S01]  /*172a0*/  @!P1 FMUL R247, R247, 0.5 ;  /* 0x3f000000f7f79820 */ /* 0x000fe20000400000 */
[----:B------:R-:W1:Y:S01]  /*172b0*/  MUFU.EX2 R62, R138 ;  /* 0x0000008a003e7308 */ /* 0x000e620000000800 */
[C---:B------:R-:W-:Y:S01]  /*172c0*/  HMMA.16816.F32.BF16 R80, R24.reuse, R22, R80 ;  /* 0x000000161850723c */ /* 0x040fe20000041850 */
[----:B------:R-:W3:Y:S05]  /*172d0*/  LDSM.16.MT88.4 R20, [R214+0xf800] ;  /* 0x00f80000d614783b */ /* 0x000eea0000004200 */
[----:B------:R-:W-:Y:S01]  /*172e0*/  HMMA.16816.F32.BF16 R108, R24, R28, R108 ;  /* 0x0000001c186c723c */ /* 0x000fe2000004186c */
[----:B------:R-:W2:Y:S01]  /*172f0*/  MUFU.EX2 R64, R64 ;  /* 0x0000004000407308 */ /* 0x000ea20000000800 */
[----:B----4-:R-:W-:-:S04]  /*17300*/  @!P4 FMUL R136, R136, R136 ;  /* 0x000000888888c220 */ /* 0x010fc80000400000 */
[C---:B------:R-:W-:Y:S03]  /*17310*/  HMMA.16816.F32.BF16 R112, R24.reuse, R30, R112 ;  /* 0x0000001e1870723c */ /* 0x040fe60000041870 */
[----:B------:R-:W4:Y:S01]  /*17320*/  MUFU.EX2 R247, R247 ;  /* 0x000000f700f77308 */ /* 0x000f220000000800 */
[----:B-1----:R-:W-:Y:S02]  /*17330*/  @!P6 FMUL R62, R62, R62 ;  /* 0x0000003e3e3ee220 */ /* 0x002fe40000400000 */
[----:B------:R-:W-:Y:S01]  /*17340*/  HMMA.16816.F32.BF16 R100, R24, R4, R100 ;  /* 0x000000041864723c */ /* 0x000fe20000041864 */
[----:B--2---:R-:W-:-:S05]  /*17350*/  @!P2 FMUL R64, R64, R64 ;  /* 0x000000404040a220 */ /* 0x004fca0000400000 */
[C---:B------:R-:W-:Y:S01]  /*17360*/  HMMA.16816.F32.BF16 R104, R24.reuse, R6, R104 ;  /* 0x000000061868723c */ /* 0x040fe20000041868 */
[----:B------:R-:W-:Y:S01]  /*17370*/  F2FP.BF16.F32.PACK_AB R4, R167, R142 ;  /* 0x0000008ea704723e */ /* 0x000fe200000010ff */
[----:B------:R-:W-:Y:S01]  /*17380*/  FADD R142, R142, R163 ;  /* 0x000000a38e8e7221 */ /* 0x000fe20000000000 */
[----:B------:R-:W-:Y:S01]  /*17390*/  F2FP.BF16.F32.PACK_AB R5, R169, R136 ;  /* 0x00000088a905723e */ /* 0x000fe200000010ff */
[----:B------:R-:W-:Y:S02]  /*173a0*/  FADD R136, R136, R165 ;  /* 0x000000a588887221 */ /* 0x000fe40000000000 */
[----:B------:R-:W-:Y:S01]  /*173b0*/  HMMA.16816.F32.BF16 R88, R24, R8, R88 ;  /* 0x000000081858723c */ /* 0x000fe20000041858 */
[----:B----4-:R-:W-:Y:S01]  /*173c0*/  @!P1 FMUL R247, R247, R247 ;  /* 0x000000f7f7f79220 */ /* 0x010fe20000400000 */
[----:B------:R-:W-:Y:S01]  /*173d0*/  F2FP.BF16.F32.PACK_AB R6, R249, R62 ;  /* 0x0000003ef906723e */ /* 0x000fe200000010ff */
[----:B------:R-:W-:Y:S01]  /*173e0*/  FADD R167, R167, R142 ;  /* 0x0000008ea7a77221 */ /* 0x000fe20000000000 */
[----:B------:R-:W-:-:S02]  /*173f0*/  FADD R169, R169, R136 ;  /* 0x00000088a9a97221 */ /* 0x000fc40000000000 */
        /* <DEDUP_REMOVED lines=10> */
[C---:B-----5:R-:W-:Y:S06]  /*174a0*/  HMMA.16816.F32.BF16 R128, R4.reuse, R12, R128 ;  /* 0x0000000c0480723c */ /* 0x060fec0000041880 */
[C---:B------:R-:W-:Y:S01]  /*174b0*/  HMMA.16816.F32.BF16 R124, R4.reuse, R14, R124 ;  /* 0x0000000e047c723c */ /* 0x040fe2000004187c */
[----:B------:R-:W3:Y:S05]  /*174c0*/  LDSM.16.MT88.4 R12, [R217+0x13800] ;  /* 0x01380000d90c783b */ /* 0x000eea0000004200 */
[C---:B------:R-:W-:Y:S06]  /*174d0*/  HMMA.16816.F32.BF16 R76, R4.reuse, R20, R76 ;  /* 0x00000014044c723c */ /* 0x040fec000004184c */
[C---:B------:R-:W-:Y:S06]  /*174e0*/  HMMA.16816.F32.BF16 R80, R4.reuse, R22, R80 ;  /* 0x000000160450723c */ /* 0x040fec0000041850 */
        /* <DEDUP_REMOVED lines=17> */
[C---:B------:R-:W-:Y:S01]  /*17600*/  SHF.L.U64.HI R238, R60.reuse, 0x5, R61 ;  /* 0x000000053cee7819 */ /* 0x040fe2000001023d */
[----:B------:R-:W-:Y:S01]  /*17610*/  IMAD.SHL.U32 R241, R60, 0x20, RZ ;  /* 0x000000203cf17824 */ /* 0x000fe200078e00ff */
[C---:B------:R-:W-:Y:S01]  /*17620*/  SHF.L.U64.HI R240, R54.reuse, 0x5, R55 ;  /* 0x0000000536f07819 */ /* 0x040fe20000010237 */
[----:B------:R-:W-:Y:S01]  /*17630*/  VIADD R245, R53, 0xfffffffe ;  /* 0xfffffffe35f57836 */ /* 0x000fe20000000000 */
[----:B------:R-:W-:Y:S01]  /*17640*/  SHF.L.U32 R243, R54, 0x5, RZ ;  /* 0x0000000536f37819 */ /* 0x000fe200000006ff */
[----:B------:R-:W-:Y:S01]  /*17650*/  IMAD.MOV.U32 R0, RZ, RZ, R149 ;  /* 0x000000ffff007224 */ /* 0x000fe200078e0095 */
[----:B------:R-:W-:-:S03]  /*17660*/  MOV R251, R148 ;  /* 0x0000009400fb7202 */ /* 0x000fc60000000f00 */
.L_x_2973:
        /* <DEDUP_REMOVED lines=44> */
[----:B------:R-:W-:Y:S11]  /*17930*/  ISETP.GE.U32.AND P5, PT, R6, R7, PT ;  /* 0x000000070600720c */ /* 0x000ff60003fa6070 */
[----:B------:R-:W-:Y:S02]  /*17940*/  @P4 VIADD R8, R8, 0x1 ;  /* 0x0000000108084836 */ /* 0x000fe40000000000 */
[----:B------:R-:W-:Y:S03]  /*17950*/  @P5 VIADD R9, R9, 0x1 ;  /* 0x0000000109095836 */ /* 0x000fe60000000000 */
[----:B------:R-:W-:Y:S01]  /*17960*/  @!P0 IADD3 R8, -R8, RZ, RZ ;  /* 0x000000ff08088210 */ /* 0x000fe20007ffe1ff */
        /* <DEDUP_REMOVED lines=20> */
[----:B------:R-:W-:Y:S05]  /*17ab0*/  IMAD R7, R14, R2, R7 ;  /* 0x000000020e077224 */ /* 0x000fea00078e0207 */
[----:B------:R-:W-:Y:S01]  /*17ac0*/  IADD3 R7, R9, R7, RZ ;  /* 0x0000000709077210 */ /* 0x000fe20007ffe0ff */
[----:B------:R-:W-:Y:S05]  /*17ad0*/  BRA `(.L_x_2967) ;  /* 0x00000000000c7947 */ /* 0x000fea0003800000 */
.L_x_2966:
[----:B------:R-:W2:Y:S02]  /*17ae0*/  LD.E R8, desc[UR4][R132.64+0x40] ;  /* 0x0000400484087980 */ /* 0x000ea4000c101900 */
[----:B--2---:R-:W-:Y:S04]  /*17af0*/  LEA R8, -R8, RZ, 0x7 ;  /* 0x000000ff08087211 */ /* 0x004fe800078e39ff */
[----:B------:R-:W-:Y:S02]  /*17b00*/  SHF.R.S32.HI R7, RZ, 0x1f, R8 ;  /* 0x0000001fff077819 */ /* 0x000fe40000011408 */
.L_x_2967:
[----:B------:R-:W-:Y:S05]  /*17b10*/  BSYNC B0 ;  /* 0x0000000000007941 */ /* 0x000fea0003800000 */
.L_x_2965:
[C---:B------:R-:W-:Y:S01]  /*17b20*/  LEA R228, P0, R8.reuse, R228, 0x1 ;  /* 0x000000e408e47211 */ /* 0x040fe200078008ff */
[----:B------:R-:W-:Y:S03]  /*17b30*/  BSSY B1, `(.L_x_2968) ;  /* 0x000015e000017945 */ /* 0x000fe60003800000 */
[----:B------:R-:W-:Y:S02]  /*17b40*/  LEA.HI.X R229, R8, R229, R7, 0x1, P0 ;  /* 0x000000e508e57211 */ /* 0x000fe400000f0c07 */
[-C--:B------:R-:W-:Y:S03]  /*17b50*/  IADD3 R10, P0, R228, R241.reuse, RZ ;  /* 0x000000f1e40a7210 */ /* 0x080fe60007f1e0ff */
[----:B------:R-:W-:Y:S01]  /*17b60*/  @!PT LDS RZ, [RZ] ;  /* 0x00000000fffff984 */ /* 0x000fe20000000800 */
[----:B------:R-:W-:Y:S01]  /*17b70*/  @!PT LDS RZ, [RZ] ;  /* 0x00000000fffff984 */ /* 0x000fe20000000800 */
[----:B------:R-:W-:Y:S01]  /*17b80*/  @!PT LDS RZ, [RZ] ;  /* 0x00000000fffff984 */ /* 0x000fe20000000800 */
[----:B------:R-:W-:Y:S02]  /*17b90*/  LDGSTS.E.BYPASS.LTC128B.128 [R239+0xc000], desc[UR4][R228.64] ;  /* 0x0c000000e4ef7fae */ /* 0x000fe4000b901d44 */
[--C-:B------:R-:W-:Y:S01]  /*17ba0*/  IMAD.X R11, R229, 0x1, R238.reuse, P0 ;  /* 0x00000001e50b7824 */ /* 0x100fe200000e06ee */
[-C--:B------:R-:W-:Y:S01]  /*17bb0*/  IADD3 R8, P0, R10, R241.reuse, RZ ;  /* 0x000000f10a087210 */ /* 0x080fe20007f1e0ff */
[----:B------:R-:W-:Y:S04]  /*17bc0*/  LDGSTS.E.BYPASS.LTC128B.128 [R239+0x10000], desc[UR4][R228.64+0x80] ;  /* 0x10000080e4ef7fae */ /* 0x000fe8000b901d44 */
[----:B------:R-:W-:Y:S01]  /*17bd0*/  LDGSTS.E.BYPASS.LTC128B.128 [R239+0xc800], desc[UR4][R10.64] ;  /* 0x0c8000000aef7fae */ /* 0x000fe2000b901d44 */
[--C-:B------:R-:W-:Y:S01]  /*17be0*/  IMAD.X R9, R11, 0x1, R238.reuse, P0 ;  /* 0x000000010b097824 */ /* 0x100fe200000e06ee */
[-C--:B------:R-:W-:Y:S02]  /*17bf0*/  IADD3 R14, P0, R8, R241.reuse, RZ ;  /* 0x000000f1080e7210 */ /* 0x080fe40007f1e0ff */
[----:B------:R-:W-:Y:S03]  /*17c00*/  LDGSTS.E.BYPASS.LTC128B.128 [R239+0x10800], desc[UR4][R10.64+0x80] ;  /* 0x108000800aef7fae */ /* 0x000fe6000b901d44 */
[--C-:B------:R-:W-:Y:S01]  /*17c10*/  IMAD.X R15, R9, 0x1, R238.reuse, P0 ;  /* 0x00000001090f7824 */ /* 0x100fe200000e06ee */
[----:B------:R-:W-:Y:S01]  /*17c20*/  LDGSTS.E.BYPASS.LTC128B.128 [R239+0xd000], desc[UR4][R8.64] ;  /* 0x0d00000008ef7fae */ /* 0x000fe2000b901d44 */
[-C--:B------:R-:W-:Y:S03]  /*17c30*/  IADD3 R12, P0, R14, R241.reuse, RZ ;  /* 0x000000f10e0c7210 */ /* 0x080fe60007f1e0ff */
[----:B------:R1:W-:Y:S02]  /*17c40*/  LDGSTS.E.BYPASS.LTC128B.128 [R239+0x11000], desc[UR4][R8.64+0x80] ;  /* 0x1100008008ef7fae */ /* 0x0003e4000b901d44 */
        /* <DEDUP_REMOVED lines=9> */
[----:B------:R-:W-:Y:S03]  /*17ce0*/  IADD3 R20, P0, R4, R241, RZ ;  /* 0x000000f104147210 */ /* 0x000fe60007f1e0ff */
[----:B------:R-:W-:Y:S02]  /*17cf0*/  LDGSTS.E.BYPASS.LTC128B.128 [R239+0xe800], desc[UR4][R6.64] ;  /* 0x0e80000006ef7fae */ /* 0x000fe4000b901d44 */
[----:B------:R-:W-:Y:S01]  /*17d00*/  IMAD.X R21, R5, 0x1, R238, P0 ;  /* 0x0000000105157824 */ /* 0x000fe200000e06ee */
[----:B------:R-:W-:Y:S01]  /*17d10*/  ISETP.GT.AND P0, PT, R245, R224, PT ;  /* 0x000000e0f500720c */ /* 0x000fe20003f04270 */
        /* <DEDUP_REMOVED lines=275> */
[----:B------:R-:W-:Y:S05]  /*18e50*/  IMAD R139, R146, R2, R139 ;  /* 0x00000002928b7224 */ /* 0x000fea00078e028b */
[----:B------:R-:W-:Y:S01]  /*18e60*/  IADD3 R139, R143, R139, RZ ;  /* 0x0000008b8f8b7210 */ /* 0x000fe20007ffe0ff */
[----:B------:R-:W-:Y:S05]  /*18e70*/  BRA `(.L_x_2972) ;  /* 0x00000000000c7947 */ /* 0x000fea0003800000 */
.L_x_2971:
[----:B------:R-:W2:Y:S02]  /*18e80*/  LD.E R142, desc[UR4][R132.64+0x38] ;  /* 0x00003804848e7980 */ /* 0x000ea4000c101900 */
[----:B--2---:R-:W-:Y:S04]  /*18e90*/  LEA R142, -R142, RZ, 0x7 ;  /* 0x000000ff8e8e7211 */ /* 0x004fe800078e39ff */
[----:B------:R-:W-:Y:S02]  /*18ea0*/  SHF.R.S32.HI R139, RZ, 0x1f, R142 ;  /* 0x0000001fff8b7819 */ /* 0x000fe4000001148e */
.L_x_2972:
[----:B------:R-:W-:Y:S05]  /*18eb0*/  BSYNC B0 ;  /* 0x0000000000007941 */ /* 0x000fea0003800000 */
.L_x_2970:
[C---:B------:R-:W-:Y:S04]  /*18ec0*/  LEA R226, P0, R142.reuse, R226, 0x1 ;  /* 0x000000e28ee27211 */ /* 0x040fe800078008ff */
[----:B------:R-:W-:Y:S02]  /*18ed0*/  LEA.HI.X R225, R142, R225, R139, 0x1, P0 ;  /* 0x000000e18ee17211 */ /* 0x000fe400000f0c8b */
[-C--:B------:R-:W-:Y:S03]  /*18ee0*/  IADD3 R146, P0, R226, R243.reuse, RZ ;  /* 0x000000f3e2927210 */ /* 0x080fe60007f1e0ff */
[----:B------:R-:W-:Y:S02]  /*18ef0*/  IMAD.MOV.U32 R227, RZ, RZ, R225 ;  /* 0x000000ffffe37224 */ /* 0x000fe400078e00e1 */
[--C-:B------:R-:W-:Y:S01]  /*18f00*/  IMAD.X R147, R225, 0x1, R240.reuse, P0 ;  /* 0x00000001e1937824 */ /* 0x100fe200000e06f0 */
[-C--:B------:R-:W-:Y:S02]  /*18f10*/  IADD3 R144, P0, R146, R243.reuse, RZ ;  /* 0x000000f392907210 */ /* 0x080fe40007f1e0ff */
[----:B------:R-:W-:Y:S01]  /*18f20*/  @!PT LDS RZ, [RZ] ;  /* 0x00000000fffff984 */ /* 0x000fe20000000800 */
[----:B------:R-:W-:Y:S01]  /*18f30*/  @!PT LDS RZ, [RZ] ;  /* 0x00000000fffff984 */ /* 0x000fe20000000800 */
[----:B------:R-:W-:Y:S01]  /*18f40*/  @!PT LDS RZ, [RZ] ;  /* 0x00000000fffff984 */ /* 0x000fe20000000800 */
[----:B------:R1:W-:Y:S03]  /*18f50*/  LDGSTS.E.BYPASS.LTC128B.128 [R239+0x4000], desc[UR4][R226.64] ;  /* 0x04000000e2ef7fae */ /* 0x0003e6000b901d44 */
[--C-:B------:R-:W-:Y:S01]  /*18f60*/  IMAD.X R145, R147, 0x1, R240.reuse, P0 ;  /* 0x0000000193917824 */ /* 0x100fe200000e06f0 */
[----:B------:R1:W-:Y:S01]  /*18f70*/  LDGSTS.E.BYPASS.LTC128B.128 [R239+0x8000], desc[UR4][R226.64+0x80] ;  /* 0x08000080e2ef7fae */ /* 0x0003e2000b901d44 */
[-C--:B------:R-:W-:Y:S03]  /*18f80*/  IADD3 R142, P0, R144, R243.reuse, RZ ;  /* 0x000000f3908e7210 */ /* 0x080fe60007f1e0ff */
[----:B------:R1:W-:Y:S02]  /*18f90*/  LDGSTS.E.BYPASS.LTC128B.128 [R239+0x4800], desc[UR4][R146.64] ;  /* 0x0480000092ef7fae */ /* 0x0003e4000b901d44 */
[--C-:B------:R-:W-:Y:S01]  /*18fa0*/  IMAD.X R143, R145, 0x1, R240.reuse, P0 ;  /* 0x00000001918f7824 */ /* 0x100fe200000e06f0 */
[-C--:B------:R-:W-:Y:S01]  /*18fb0*/  IADD3 R140, P0, R142, R243.reuse, RZ ;  /* 0x000000f38e8c7210 */ /* 0x080fe20007f1e0ff */
[----:B------:R1:W-:Y:S04]  /*18fc0*/  LDGSTS.E.BYPASS.LTC128B.128 [R239+0x8800], desc[UR4][R146.64+0x80] ;  /* 0x0880008092ef7fae */ /* 0x0003e8000b901d44 */
[----:B------:R1:W-:Y:S01]  /*18fd0*/  LDGSTS.E.BYPASS.LTC128B.128 [R239+0x5000], desc[UR4][R144.64] ;  /* 0x0500000090ef7fae */ /* 0x0003e2000b901d44 */
[--C-:B------:R-:W-:Y:S01]  /*18fe0*/  IMAD.X R141, R143, 0x1, R240.reuse, P0 ;  /* 0x000000018f8d7824 */ /* 0x100fe200000e06f0 */
[-C--:B------:R-:W-:Y:S02]  /*18ff0*/  IADD3 R138, P0, R140, R243.reuse, RZ ;  /* 0x000000f38c8a7210 */ /* 0x080fe40007f1e0ff */
[----:B------:R1:W-:Y:S03]  /*19000*/  LDGSTS.E.BYPASS.LTC128B.128 [R239+0x9000], desc[UR4][R144.64+0x80] ;  /* 0x0900008090ef7fae */ /* 0x0003e6000b901d44 */
[--C-:B------:R-:W-:Y:S01]  /*19010*/  IMAD.X R139, R141, 0x1, R240.reuse, P0 ;  /* 0x000000018d8b7824 */ /* 0x100fe200000e06f0 */
[----:B------:R1:W-:Y:S01]  /*19020*/  LDGSTS.E.BYPASS.LTC128B.128 [R239+0x5800], desc[UR4][R142.64] ;  /* 0x058000008eef7fae */ /* 0x0003e2000b901d44 */
[-C--:B------:R-:W-:Y:S03]  /*19030*/  IADD3 R136, P0, R138, R243.reuse, RZ ;  /* 0x000000f38a887210 */ /* 0x080fe60007f1e0ff */
[----:B------:R1:W-:Y:S02]  /*19040*/  LDGSTS.E.BYPASS.LTC128B.128 [R239+0x9800], desc[UR4][R142.64+0x80] ;  /* 0x098000808eef7fae */ /* 0x0003e4000b901d44 */
[--C-:B------:R-:W-:Y:S01]  /*19050*/  IMAD.X R137, R139, 0x1, R240.reuse, P0 ;  /* 0x000000018b897824 */ /* 0x100fe200000e06f0 */
[----:B------:R-:W-:Y:S01]  /*19060*/  IADD3 R148, P0, R136, R243, RZ ;  /* 0x000000f388947210 */ /* 0x000fe20007f1e0ff */
[----:B------:R1:W-:Y:S04]  /*19070*/  LDGSTS.E.BYPASS.LTC128B.128 [R239+0x6000], desc[UR4][R140.64] ;  /* 0x060000008cef7fae */ /* 0x0003e8000b901d44 */
[----:B------:R1:W-:Y:S01]  /*19080*/  LDGSTS.E.BYPASS.LTC128B.128 [R239+0xa000], desc[UR4][R140.64+0x80] ;  /* 0x0a0000808cef7fae */ /* 0x0003e2000b901d44 */
[----:B------:R-:W-:Y:S03]  /*19090*/  IMAD.X R149, R137, 0x1, R240, P0 ;  /* 0x0000000189957824 */ /* 0x000fe600000e06f0 */
[----:B------:R1:W-:Y:S04]  /*190a0*/  LDGSTS.E.BYPASS.LTC128B.128 [R239+0x6800], desc[UR4][R138.64] ;  /* 0x068000008aef7fae */ /* 0x0003e8000b901d44 */
[----:B------:R1:W-:Y:S04]  /*190b0*/  LDGSTS.E.BYPASS.LTC128B.128 [R239+0xa800], desc[UR4][R138.64+0x80] ;  /* 0x0a8000808aef7fae */ /* 0x0003e8000b901d44 */
[----:B------:R1:W-:Y:S04]  /*190c0*/  LDGSTS.E.BYPASS.LTC128B.128 [R239+0x7000], desc[UR4][R136.64] ;  /* 0x0700000088ef7fae */ /* 0x0003e8000b901d44 */
[----:B------:R1:W-:Y:S04]  /*190d0*/  LDGSTS.E.BYPASS.LTC128B.128 [R239+0xb000], desc[UR4][R136.64+0x80] ;  /* 0x0b00008088ef7fae */ /* 0x0003e8000b901d44 */
[----:B------:R1:W-:Y:S04]  /*190e0*/  LDGSTS.E.BYPASS.LTC128B.128 [R239+0x7800], desc[UR4][R148.64] ;  /* 0x0780000094ef7fae */ /* 0x0003e8000b901d44 */
[----:B------:R1:W-:Y:S04]  /*190f0*/  LDGSTS.E.BYPASS.LTC128B.128 [R239+0xb800], desc[UR4][R148.64+0x80] ;  /* 0x0b80008094ef7fae */ /* 0x0003e8000b901d44 */
[----:B------:R-:W0:Y:S02]  /*19100*/  LDGDEPBAR ;  /* 0x00000000000079af */ /* 0x000e240000000000 */
.L_x_2969:
[----:B------:R-:W-:Y:S05]  /*19110*/  BSYNC B1 ;  /* 0x0000000000017941 */ /* 0x000fea0003800000 */
.L_x_2968:
[----:B------:R-:W2:Y:S01]  /*19120*/  LD.E R158, desc[UR4][R132.64+0xdc] ;  /* 0x0000dc04849e7980 */ /* 0x000ea2000c101900 */
[----:B------:R-:W-:Y:S02]  /*19130*/  FMNMX R2, R4, R0, !PT ;  /* 0x0000000004027209 */ /* 0x000fe40007800000 */
[----:B-1----:R-:W-:Y:S01]  /*19140*/  FMNMX R136, R6, R251, !PT ;  /* 0x000000fb06887209 */ /* 0x002fe20007800000 */
        /* <DEDUP_REMOVED lines=829> */
.L_x_2964:
        /* <DEDUP_REMOVED lines=10> */
.L_x_2991:
        /* <DEDUP_REMOVED lines=14> */
[----:B-1-3-5:R-:W-:Y:S05]  /*1c6a0*/  CALL.REL.NOINC `($__internal_27_$__cuda_sm20_rcp_rn_f32_slowpath) ;  /* 0x0000001000e07944 */ /* 0x02afea0003c00000 */
[----:B------:R-:W-:Y:S01]  /*1c6b0*/  MOV R5, R8 ;  /* 0x0000000800057202 */ /* 0x000fe20000000f00 */
[----:B------:R-:W-:Y:S05]  /*1c6c0*/  BRA `(.L_x_2979) ;  /* 0x0000000000107947 */ /* 0x000fea0003800000 */
.L_x_2978:
[----:B------:R-:W2:Y:S02]  /*1c6d0*/  MUFU.RCP R5, R7 ;  /* 0x0000000700057308 */ /* 0x000ea40000001000 */
[----:B--2---:R-:W-:-:S04]  /*1c6e0*/  FFMA R0, R7, R5, -1 ;  /* 0xbf80000007007423 */ /* 0x004fc80000000005 */
[----:B------:R-:W-:-:S04]  /*1c6f0*/  FADD.FTZ R0, -R0, -RZ ;  /* 0x800000ff00007221 */ /* 0x000fc80000010100 */
[----:B------:R-:W-:-:S07]  /*1c700*/  FFMA R5, R5, R0, R5 ;  /* 0x0000000005057223 */ /* 0x000fce0000000005 */
.L_x_2979:
[----:B------:R-:W-:Y:S05]  /*1c710*/  BSYNC B1 ;  /* 0x0000000000017941 */ /* 0x000fea0003800000 */
.L_x_2977:
[----:B------:R-:W-:-:S13]  /*1c720*/  FSETP.GEU.AND P0, PT, |R7|, 1.175494350822287508e-38, PT ;  /* 0x008000000700780b */ /* 0x000fda0003f0e200 */
[----:B------:R-:W-:-:S04]  /*1c730*/  @!P0 FMUL R7, R7, 16777216 ;  /* 0x4b80000007078820 */ /* 0x000fc80000400000 */
[----:B------:R-:W2:Y:S02]  /*1c740*/  MUFU.LG2 R9, R7 ;  /* 0x0000000700097308 */ /* 0x000ea40000000c00 */
[----:B--2---:R-:W-:-:S04]  /*1c750*/  @!P0 FADD R9, R9, -24 ;  /* 0xc1c0000009098421 */ /* 0x004fc80000000000 */
[----:B------:R-:W-:-:S04]  /*1c760*/  FMUL R9, R9, 0.69314718246459960938 ;  /* 0x3f31721809097820 */ /* 0x000fc80000400000 */
[----:B-----5:R-:W-:-:S07]  /*1c770*/  FFMA R0, R4, R149, R9 ;  /* 0x0000009504007223 */ /* 0x020fce0000000009 */
.L_x_2976:
[----:B------:R-:W-:Y:S05]  /*1c780*/  BSYNC B2 ;  /* 0x0000000000027941 */ /* 0x000fea0003800000 */
.L_x_2975:
        /* <DEDUP_REMOVED lines=42> */
[----:B-1-3-5:R-:W-:Y:S05]  /*1ca30*/  CALL.REL.NOINC `($__internal_27_$__cuda_sm20_rcp_rn_f32_slowpath) ;  /* 0x0000000c00fc7944 */ /* 0x02afea0003c00000 */
[----:B------:R-:W-:Y:S01]  /*1ca40*/  MOV R3, R8 ;  /* 0x0000000800037202 */ /* 0x000fe20000000f00 */
[----:B------:R-:W-:Y:S05]  /*1ca50*/  BRA `(.L_x_2984) ;  /* 0x0000000000107947 */ /* 0x000fea0003800000 */
.L_x_2983:
[----:B------:R-:W2:Y:S02]  /*1ca60*/  MUFU.RCP R3, R13 ;  /* 0x0000000d00037308 */ /* 0x000ea40000001000 */
[----:B--2---:R-:W-:-:S04]  /*1ca70*/  FFMA R2, R13, R3, -1 ;  /* 0xbf8000000d027423 */ /* 0x004fc80000000003 */
[----:B------:R-:W-:-:S04]  /*1ca80*/  FADD.FTZ R2, -R2, -RZ ;  /* 0x800000ff02027221 */ /* 0x000fc80000010100 */
[----:B------:R-:W-:-:S07]  /*1ca90*/  FFMA R3, R3, R2, R3 ;  /* 0x0000000203037223 */ /* 0x000fce0000000003 */
.L_x_2984:
[----:B------:R-:W-:Y:S05]  /*1caa0*/  BSYNC B1 ;  /* 0x0000000000017941 */ /* 0x000fea0003800000 */
.L_x_2982:
[----:B------:R-:W-:-:S13]  /*1cab0*/  FSETP.GEU.AND P0, PT, |R13|, 1.175494350822287508e-38, PT ;  /* 0x008000000d00780b */ /* 0x000fda0003f0e200 */
[----:B------:R-:W-:-:S04]  /*1cac0*/  @!P0 FMUL R13, R13, 16777216 ;  /* 0x4b8000000d0d8820 */ /* 0x000fc80000400000 */
[----:B------:R-:W2:Y:S02]  /*1cad0*/  MUFU.LG2 R5, R13 ;  /* 0x0000000d00057308 */ /* 0x000ea40000000c00 */
[----:B--2---:R-:W-:-:S04]  /*1cae0*/  @!P0 FADD R5, R5, -24 ;  /* 0xc1c0000005058421 */ /* 0x004fc80000000000 */
[----:B------:R-:W-:-:S04]  /*1caf0*/  FMUL R5, R5, 0.69314718246459960938 ;  /* 0x3f31721805057820 */ /* 0x000fc80000400000 */
[----:B-----5:R-:W-:-:S07]  /*1cb00*/  FFMA R2, R4, R148, R5 ;  /* 0x0000009404027223 */ /* 0x020fce0000000005 */
.L_x_2981:
[----:B------:R-:W-:Y:S05]  /*1cb10*/  BSYNC B2 ;  /* 0x0000000000027941 */ /* 0x000fea0003800000 */
.L_x_2980:
        /* <DEDUP_REMOVED lines=36> */
[-C--:B------:R-:W-:Y:S01]  /*1cd60*/  LEA.HI R6, R5, R4.reuse, RZ, 0x2 ;  /* 0x0000000405067211 */ /* 0x080fe200078f10ff */
[----:B------:R-:W-:Y:S01]  /*1cd70*/  FMUL R115, R3, R115 ;  /* 0x0000007303737220 */ /* 0x000fe20000400000 */
[----:B------:R-:W-:Y:S01]  /*1cd80*/  LEA.HI R5, R5, R4, RZ, 0x5 ;  /* 0x0000000405057211 */ /* 0x000fe200078f28ff */
[----:B------:R-:W-:Y:S01]  /*1cd90*/  FMUL R114, R3, R114 ;  /* 0x0000007203727220 */ /* 0x000fe20000400000 */
[----:B------:R-:W-:-:S02]  /*1cda0*/  SHF.R.S32.HI R7, RZ, 0x2, R6 ;  /* 0x00000002ff077819 */ /* 0x000fc40000011406 */
[----:B------:R-:W-:Y:S02]  /*1cdb0*/  SHF.R.S32.HI R8, RZ, 0x1f, R6 ;  /* 0x0000001fff087819 */ /* 0x000fe40000011406 */
[----:B------:R-:W-:Y:S02]  /*1cdc0*/  LOP3.LUT R9, R6, 0x1ffffffc, RZ, 0xc0, !PT ;  /* 0x1ffffffc06097812 */ /* 0x000fe400078ec0ff */
[----:B------:R-:W-:Y:S02]  /*1cdd0*/  LEA.HI R8, R8, R7, RZ, 0x3 ;  /* 0x0000000708087211 */ /* 0x000fe400078f18ff */
[----:B------:R-:W-:Y:S02]  /*1cde0*/  SHF.R.S32.HI R6, RZ, 0x5, R5 ;  /* 0x00000005ff067819 */ /* 0x000fe40000011405 */
[----:B------:R-:W-:Y:S02]  /*1cdf0*/  LOP3.LUT R8, R8, 0xfffffff8, RZ, 0xc0, !PT ;  /* 0xfffffff808087812 */ /* 0x000fe400078ec0ff */
[----:B------:R-:W-:-:S02]  /*1ce00*/  IADD3 R9, -R9, R4, RZ ;  /* 0x0000000409097210 */ /* 0x000fc40007ffe1ff */
[----:B------:R-:W-:Y:S01]  /*1ce10*/  MOV R3, 0x80 ;  /* 0x0000008000037802 */ /* 0x000fe20000000f00 */
[----:B------:R-:W-:Y:S02]  /*1ce20*/  IMAD.IADD R7, R7, 0x1, -R8 ;  /* 0x0000000107077824 */ /* 0x000fe400078e0a08 */
[----:B------:R-:W-:Y:S02]  /*1ce30*/  IMAD R9, R6, 0x200, R9 ;  /* 0x0000020006097824 */ /* 0x000fe400078e0209 */
[C---:B------:R-:W-:Y:S01]  /*1ce40*/  IMAD.SHL.U32 R8, R7.reuse, 0x40, RZ ;  /* 0x0000004007087824 */ /* 0x040fe200078e00ff */
[----:B------:R-:W-:-:S04]  /*1ce50*/  LOP3.LUT R10, R7, 0x1, RZ, 0xc0, !PT ;  /* 0x00000001070a7812 */ /* 0x000fc800078ec0ff */
[----:B------:R-:W-:Y:S02]  /*1ce60*/  LOP3.LUT R8, R8, 0x1c0, RZ, 0xc0, !PT ;  /* 0x000001c008087812 */ /* 0x000fe400078ec0ff */
[----:B------:R-:W-:Y:S02]  /*1ce70*/  ISETP.NE.U32.AND P0, PT, R10, 0x1, PT ;  /* 0x000000010a00780c */ /* 0x000fe40003f05070 */
[----:B------:R-:W-:Y:S02]  /*1ce80*/  LEA.HI R8, R8, R8, RZ, 0x1d ;  /* 0x0000000808087211 */ /* 0x000fe400078fe8ff */
[----:B------:R-:W-:Y:S02]  /*1ce90*/  R2P PR, R7, 0x6 ;  /* 0x0000000607007804 */ /* 0x000fe40000000000 */
[----:B------:R-:W-:Y:S01]  /*1cea0*/  MOV R7, 0x40 ;  /* 0x0000004000077802 */ /* 0x000fe20000000f00 */
[----:B------:R-:W-:Y:S02]  /*1ceb0*/  IMAD.U32 R8, R9, 0x2, R8 ;  /* 0x0000000209087824 */ /* 0x000fe400078e0008 */
[----:B------:R-:W-:-:S02]  /*1cec0*/  SEL R3, R3, 0xffffff80, !P2 ;  /* 0xffffff8003037807 */ /* 0x000fc40005000000 */
[----:B------:R-:W-:Y:S02]  /*1ced0*/  SEL R7, R7, 0xffffffc0, !P1 ;  /* 0xffffffc007077807 */ /* 0x000fe40004800000 */
[----:B------:R-:W-:-:S05]  /*1cee0*/  LEA R8, R8, UR6, 0x2 ;  /* 0x0000000608087c11 */ /* 0x000fca000f8e10ff */
        /* <DEDUP_REMOVED lines=38> */
[----:B------:R3:W-:Y:S04]  /*1d150*/  STS.64 [R14+0x4000], R112 ;  /* 0x004000700e007388 */ /* 0x0007e80000000a00 */
[----:B------:R3:W-:Y:S04]  /*1d160*/  STS.64 [R14+0x4800], R114 ;  /* 0x004800720e007388 */ /* 0x0007e80000000a00 */
[----:B--2---:R-:W2:Y:S04]  /*1d170*/  LD.E.64 R8, desc[UR4][R132.64+0xb0] ;  /* 0x0000b00484087980 */ /* 0x004ea8000c101b00 */
[----:B------:R-:W2:Y:S04]  /*1d180*/  LD.E R17, desc[UR4][R132.64+0x60] ;  /* 0x0000600484117980 */ /* 0x000ea8000c101900 */
[----:B------:R-:W2:Y:S04]  /*1d190*/  LD.E R15, desc[UR4][R132.64+0xcc] ;  /* 0x0000cc04840f7980 */ /* 0x000ea8000c101900 */
[----:B------:R-:W2:Y:S01]  /*1d1a0*/  LD.E.64 R40, desc[UR4][R132.64+0x78] ;  /* 0x0000780484287980 */ /* 0x000ea2000c101b00 */
[----:B----4-:R-:W4:Y:S01]  /*1d1b0*/  S2R R7, SR_TID.X ;  /* 0x0000000000077919 */ /* 0x010f220000002100 */
[----:B------:R-:W-:-:S02]  /*1d1c0*/  SHF.R.S32.HI R10, RZ, 0x1f, R231 ;  /* 0x0000001fff0a7819 */ /* 0x000fc400000114e7 */
[----:B-1----:R-:W-:Y:S01]  /*1d1d0*/  LOP3.LUT R11, R5, 0xffffffe0, RZ, 0xc0, !PT ;  /* 0xffffffe0050b7812 */ /* 0x002fe200078ec0ff */
[----:B------:R-:W-:Y:S01]  /*1d1e0*/  IMAD R72, R232, -0x40, R233 ;  /* 0xffffffc0e8487824 */ /* 0x000fe200078e02e9 */
[----:B------:R1:W5:Y:S01]  /*1d1f0*/  LD.E.64 R74, desc[UR4][R132.64+0xa8] ;  /* 0x0000a804844a7980 */ /* 0x000362000c101b00 */
[----:B------:R-:W-:Y:S01]  /*1d200*/  BSSY B0, `(.L_x_2985) ;  /* 0x000004f000007945 */ /* 0x000fe20003800000 */
[----:B----4-:R-:W-:-:S04]  /*1d210*/  LEA.HI R10, R10, R7, RZ, 0x4 ;  /* 0x000000070a0a7211 */ /* 0x010fc800078f20ff */
[----:B------:R-:W-:Y:S02]  /*1d220*/  SHF.R.S32.HI R3, RZ, 0x4, R10 ;  /* 0x00000004ff037819 */ /* 0x000fe4000001140a */
[----:B------:R-:W-:-:S03]  /*1d230*/  LOP3.LUT R10, R10, 0xfffffff0, RZ, 0xc0, !PT ;  /* 0xfffffff00a0a7812 */ /* 0x000fc600078ec0ff */
[----:B---3--:R-:W-:Y:S02]  /*1d240*/  VIADD R13, R3, 0x8 ;  /* 0x00000008030d7836 */ /* 0x008fe40000000000 */
[----:B------:R-:W-:Y:S01]  /*1d250*/  IMAD.IADD R5, R7, 0x1, -R10 ;  /* 0x0000000107057824 */ /* 0x000fe200078e0a0a */
[----:B------:R-:W-:Y:S01]  /*1d260*/  IADD3 R7, -R11, R4, RZ ;  /* 0x000000040b077210 */ /* 0x000fe20007ffe1ff */
[C---:B------:R-:W-:Y:S01]  /*1d270*/  VIADD R11, R3.reuse, 0x10 ;  /* 0x00000010030b7836 */ /* 0x040fe20000000000 */
[----:B------:R-:W-:Y:S01]  /*1d280*/  BAR.SYNC.DEFER_BLOCKING 0x0 ;  /* 0x0000000000007b1d */ /* 0x000fe20000010000 */
[----:B------:R-:W-:Y:S01]  /*1d290*/  IMAD.SHL.U32 R10, R3, 0x40, RZ ;  /* 0x00000040030a7824 */ /* 0x000fe200078e00ff */
[----:B------:R-:W-:Y:S02]  /*1d2a0*/  LEA.HI R4, R5, R5, RZ, 0x1 ;  /* 0x0000000505047211 */ /* 0x000fe400078f08ff */
[----:B------:R-:W-:Y:S02]  /*1d2b0*/  ISETP.GE.AND P4, PT, R11, R72, PT ;  /* 0x000000480b00720c */ /* 0x000fe40003f86270 */
[----:B------:R-:W-:-:S02]  /*1d2c0*/  SHF.L.U32 R11, R4, 0x2, RZ ;  /* 0x00000002040b7819 */ /* 0x000fc400000006ff */
[----:B------:R-:W-:Y:S02]  /*1d2d0*/  LOP3.LUT R4, R4, 0xffffffe, RZ, 0xc0, !PT ;  /* 0x0ffffffe04047812 */ /* 0x000fe400078ec0ff */
[----:B------:R-:W-:Y:S02]  /*1d2e0*/  SHF.L.U32 R12, R5, 0x2, RZ ;  /* 0x00000002050c7819 */ /* 0x000fe400000006ff */
[----:B------:R-:W-:Y:S01]  /*1d2f0*/  ISETP.GE.AND P5, PT, R13, R72, PT ;  /* 0x000000480d00720c */ /* 0x000fe20003fa6270 */
[----:B------:R-:W-:Y:S01]  /*1d300*/  IMAD.IADD R5, R5, 0x1, -R4 ;  /* 0x0000000105057824 */ /* 0x000fe200078e0a04 */
[--C-:B------:R-:W-:Y:S02]  /*1d310*/  SHF.R.S32.HI R13, RZ, 0x1f, R12.reuse ;  /* 0x0000001fff0d7819 */ /* 0x100fe4000001140c */
[----:B------:R-:W-:Y:S01]  /*1d320*/  LOP3.LUT P6, RZ, R7, 0x3, RZ, 0xc0, !PT ;  /* 0x0000000307ff7812 */ /* 0x000fe200078cc0ff */
[----:B------:R-:W-:-:S04]  /*1d330*/  IMAD.WIDE R12, R3, 0x80, R12 ;  /* 0x00000080030c7825 */ /* 0x000fc800078e020c */
[----:B--2---:R-:W-:Y:S01]  /*1d340*/  IMAD R235, R8, UR7, R235 ;  /* 0x0000000708eb7c24 */ /* 0x004fe2000f8e02eb */
[----:B------:R-:W-:Y:S01]  /*1d350*/  LOP3.LUT R8, R10, 0x1c0, RZ, 0xc0, !PT ;  /* 0x000001c00a087812 */ /* 0x000fe200078ec0ff */
[----:B------:R-:W-:Y:S02]  /*1d360*/  IMAD.SHL.U32 R10, R232, 0x40, RZ ;  /* 0x00000040e80a7824 */ /* 0x000fe400078e00ff */
[----:B------:R-:W-:Y:S01]  /*1d370*/  IMAD R17, R235, R17, R234 ;  /* 0x00000011eb117224 */ /* 0x000fe200078e02ea */
[----:B------:R-:W-:Y:S02]  /*1d380*/  LOP3.LUT R11, R8, 0x38, R11, 0xf8, !PT ;  /* 0x00000038080b7812 */ /* 0x000fe400078ef80b */
[----:B------:R-:W-:Y:S01]  /*1d390*/  SHF.R.U32.HI R8, RZ, 0x3, R8 ;  /* 0x00000003ff087819 */ /* 0x000fe20000011608 */
[----:B------:R-:W-:Y:S01]  /*1d3a0*/  IMAD R4, R9, R17, R10 ;  /* 0x0000001109047224 */ /* 0x000fe200078e020a */
[----:B------:R-:W-:Y:S02]  /*1d3b0*/  IADD3 R9, R3, 0x18, RZ ;  /* 0x0000001803097810 */ /* 0x000fe40007ffe0ff */
[----:B------:R-:W-:Y:S01]  /*1d3c0*/  LOP3.LUT R8, R11, R8, RZ, 0x3c, !PT ;  /* 0x000000080b087212 */ /* 0x000fe200078e3cff */
[----:B------:R-:W-:Y:S01]  /*1d3d0*/  IMAD R15, R4, R15, RZ ;  /* 0x0000000f040f7224 */ /* 0x000fe200078e02ff */
[----:B------:R-:W-:-:S02]  /*1d3e0*/  ISETP.GE.AND P3, PT, R9, R72, PT ;  /* 0x000000480900720c */ /* 0x000fc40003f66270 */
[----:B------:R-:W-:Y:S01]  /*1d3f0*/  IADD3 R9, R3, 0x20, RZ ;  /* 0x0000002003097810 */ /* 0x000fe20007ffe0ff */
[----:B------:R-:W-:Y:S01]  /*1d400*/  IMAD R73, R5, 0x4, R8 ;  /* 0x0000000405497824 */ /* 0x000fe200078e0208 */
[----:B------:R-:W-:Y:S01]  /*1d410*/  IADD3 R8, P0, R12, R15, RZ ;  /* 0x0000000f0c087210 */ /* 0x000fe20007f1e0ff */
[----:B------:R-:W-:Y:S01]  /*1d420*/  VIADD R5, R3, 0x28 ;  /* 0x0000002803057836 */ /* 0x000fe20000000000 */
[-C--:B------:R-:W-:Y:S02]  /*1d430*/  ISETP.GE.AND P2, PT, R9, R72.reuse, PT ;  /* 0x000000480900720c */ /* 0x080fe40003f46270 */
[----:B------:R-:W-:Y:S02]  /*1d440*/  SHF.R.S32.HI R9, RZ, 0x1f, R6 ;  /* 0x0000001fff097819 */ /* 0x000fe40000011406 */
[----:B------:R-:W-:Y:S02]  /*1d450*/  ISETP.GE.AND P1, PT, R5, R72, PT ;  /* 0x000000480500720c */ /* 0x000fe40003f26270 */
[----:B------:R-:W-:-:S02]  /*1d460*/  LEA.HI.X.SX32 R5, R15, R13, 0x1, P0 ;  /* 0x0000000d0f057211 */ /* 0x000fc400000f0eff */
[----:B------:R-:W-:Y:S02]  /*1d470*/  SHF.R.S32.HI R10, RZ, 0x1f, R7 ;  /* 0x0000001fff0a7819 */ /* 0x000fe40000011407 */
[C---:B------:R-:W-:Y:S02]  /*1d480*/  LEA R76, P0, R8.reuse, R40, 0x2 ;  /* 0x00000028084c7211 */ /* 0x040fe400078010ff */
[----:B------:R-:W-:Y:S02]  /*1d490*/  LEA.HI R9, R9, R6, RZ, 0x2 ;  /* 0x0000000609097211 */ /* 0x000fe400078f10ff */
[----:B------:R-:W-:Y:S02]  /*1d4a0*/  LEA R73, R73, UR6, 0x2 ;  /* 0x0000000649497c11 */ /* 0x000fe4000f8e10ff */
[----:B------:R-:W-:Y:S02]  /*1d4b0*/  LEA.HI.X R77, R8, R41, R5, 0x2, P0 ;  /* 0x00000029084d7211 */ /* 0x000fe400000f1405 */
[----:B------:R-:W-:Y:S01]  /*1d4c0*/  LEA.HI R7, R10, R7, RZ, 0x2 ;  /* 0x000000070a077211 */ /* 0x000fe200078f10ff */
[----:B------:R1:W2:Y:S01]  /*1d4d0*/  LDS.128 R64, [R73+0x800] ;  /* 0x0008000049407984 */ /* 0x0002a20000000c00 */
[----:B------:R-:W-:-:S02]  /*1d4e0*/  LOP3.LUT R5, R9, 0xffffffc, RZ, 0xc0, !PT ;  /* 0x0ffffffc09057812 */ /* 0x000fc400078ec0ff */
[----:B------:R-:W-:Y:S01]  /*1d4f0*/  SHF.R.S32.HI R7, RZ, 0x2, R7 ;  /* 0x00000002ff077819 */ /* 0x000fe20000011407 */
[----:B------:R1:W3:Y:S01]  /*1d500*/  LDS.128 R32, [R73+0x4800] ;  /* 0x0048000049207984 */ /* 0x0002e20000000c00 */
[----:B------:R-:W-:Y:S01]  /*1d510*/  IADD3 R6, -R5, R6, RZ ;  /* 0x0000000605067210 */ /* 0x000fe20007ffe1ff */
[C---:B------:R-:W-:Y:S01]  /*1d520*/  VIADD R5, R3.reuse, 0x30 ;  /* 0x0000003003057836 */ /* 0x040fe20000000000 */
[----:B------:R-:W-:Y:S01]  /*1d530*/  ISETP.GE.AND P0, PT, R3, R72, PT ;  /* 0x000000480300720c */ /* 0x000fe20003f06270 */
[----:B------:R1:W4:Y:S01]  /*1d540*/  LDS.128 R36, [R73+0x4000] ;  /* 0x0040000049247984 */ /* 0x0003220000000c00 */
[----:B------:R-:W-:-:S03]  /*1d550*/  LEA R7, R6, R7, 0x4 ;  /* 0x0000000706077211 */ /* 0x000fc600078e20ff */
        /* <DEDUP_REMOVED lines=10> */
[----:B------:R1:W1:Y:S04]  /*1d600*/  LDS.128 R68, [R73] ;  /* 0x0000000049447984 */ /* 0x0002680000000c00 */
[----:B------:R1:W1:Y:S04]  /*1d610*/  LDS.128 R40, [R73+0x3800] ;  /* 0x0038000049287984 */ /* 0x0002680000000c00 */
[----:B------:R1:W1:Y:S01]  /*1d620*/  LDS.128 R8, [R73+0x7800] ;  /* 0x0078000049087984 */ /* 0x0002620000000c00 */
[----:B--234-:R-:W-:Y:S05]  /*1d630*/  @P6 BRA `(.L_x_2986) ;  /* 0x00000000002c6947 */ /* 0x01cfea0003800000 */
[----:B------:R-:W-:Y:S01]  /*1d640*/  SHF.R.S32.HI R6, RZ, 0x1f, R4 ;  /* 0x0000001fff067819 */ /* 0x000fe20000011404 */
[----:B------:R-:W-:Y:S01]  /*1d650*/  IMAD R232, R232, -0x40, R233 ;  /* 0xffffffc0e8e87824 */ /* 0x000fe200078e02e9 */
[----:B------:R-:W-:-:S04]  /*1d660*/  IADD3 R4, P6, R4, R7, RZ ;  /* 0x0000000704047210 */ /* 0x000fc80007fde0ff */
[----:B-1----:R-:W-:Y:S02]  /*1d670*/  LEA.HI.X.SX32 R73, R7, R6, 0x1, P6 ;  /* 0x0000000607497211 */ /* 0x002fe400030f0eff */
[----:B-----5:R-:W-:-:S04]  /*1d680*/  LEA R74, P6, R4, R74, 0x2 ;  /* 0x0000004a044a7211 */ /* 0x020fc800078c10ff */
[----:B------:R-:W-:Y:S02]  /*1d690*/  LEA.HI.X R75, R4, R75, R73, 0x2, P6 ;  /* 0x0000004b044b7211 */ /* 0x000fe400030f1449 */
[C---:B------:R-:W-:Y:S01]  /*1d6a0*/  ISETP.GE.AND P6, PT, R7.reuse, R232, PT ;  /* 0x000000e80700720c */ /* 0x040fe20003fc6270 */
[----:B------:R-:W-:-:S12]  /*1d6b0*/  VIADD R7, R7, 0x8 ;  /* 0x0000000807077836 */ /* 0x000fd80000000000 */
[----:B------:R2:W-:Y:S01]  /*1d6c0*/  @!P6 ST.E desc[UR4][R74.64], R0 ;  /* 0x000000004a00e985 */ /* 0x0005e2000c101904 */
[----:B------:R-:W-:-:S13]  /*1d6d0*/  ISETP.GE.AND P6, PT, R7, R232, PT ;  /* 0x000000e80700720c */ /* 0x000fda0003fc6270 */
[----:B------:R2:W-:Y:S02]  /*1d6e0*/  @!P6 ST.E desc[UR4][R74.64+0x20], R2 ;  /* 0x000020024a00e985 */ /* 0x0005e4000c101904 */
.L_x_2986:
[----:B------:R-:W-:Y:S05]  /*1d6f0*/  BSYNC B0 ;  /* 0x0000000000007941 */ /* 0x000fea0003800000 */
.L_x_2985:
[----:B------:R-:W-:Y:S01]  /*1d700*/  VIADD R3, R3, 0x38 ;  /* 0x0000003803037836 */ /* 0x000fe20000000000 */
[----:B------:R-:W-:Y:S01]  /*1d710*/  ISETP.GE.AND P6, PT, R5, R72, PT ;  /* 0x000000480500720c */ /* 0x000fe20003fc6270 */
[----:B------:R-:W-:Y:S01]  /*1d720*/  @!P5 ST.E.128 desc[UR4][R76.64+0x1000], R64 ;  /* 0x001000404c00d985 */ /* 0x000fe2000c101d04 */
[----:B------:R-:W-:-:S03]  /*1d730*/  IMAD.MOV.U32 R231, RZ, RZ, 0x0 ;  /* 0x00000000ffe77424 */ /* 0x000fc600078e00ff */
[----:B------:R-:W-:Y:S01]  /*1d740*/  @!P5 ST.E.128 desc[UR4][R76.64+0x1100], R32 ;  /* 0x001100204c00d985 */ /* 0x000fe2000c101d04 */
[----:B------:R-:W-:-:S03]  /*1d750*/  ISETP.GE.AND P5, PT, R3, R72, PT ;  /* 0x000000480300720c */ /* 0x000fc60003fa6270 */
[----:B------:R-:W-:Y:S04]  /*1d760*/  @!P0 ST.E.128 desc[UR4][R76.64+0x100], R36 ;  /* 0x000100244c008985 */ /* 0x000fe8000c101d04 */
[----:B-1----:R-:W-:Y:S04]  /*1d770*/  @!P4 ST.E.128 desc[UR4][R76.64+0x2000], R60 ;  /* 0x0020003c4c00c985 */ /* 0x002fe8000c101d04 */
[----:B------:R-:W-:Y:S04]  /*1d780*/  @!P4 ST.E.128 desc[UR4][R76.64+0x2100], R28 ;  /* 0x0021001c4c00c985 */ /* 0x000fe8000c101d04 */
        /* <DEDUP_REMOVED lines=8> */
[----:B------:R-:W-:Y:S04]  /*1d810*/  @!P0 ST.E.64 desc[UR4][R76.64], R68 ;  /* 0x000000444c008985 */ /* 0x000fe8000c101b04 */
[----:B------:R1:W-:Y:S02]  /*1d820*/  @!P0 ST.E.64 desc[UR4][R76.64+0x8], R70 ;  /* 0x000008464c008985 */ /* 0x0003e4000c101b04 */
[----:B-12--5:R-:W-:Y:S05]  /*1d830*/  @P5 RET.REL.NODEC R230 `(_ZN13pytorch_flash24flash_fwd_splitkv_kernelI23Flash_fwd_kernel_traitsILi128ELi64ELi128ELi4ELb0ELb0EN7cutlass10bfloat16_tE19Flash_kernel_traitsILi128ELi64ELi128ELi4ES3_EELb0ELb0ELb0ELb0ELb1ELb0ELb1ELb1EEEvNS_16Flash_fwd_paramsE) ;  /* 0xfffffe24e6f05950 */ /* 0x026fea0003c3ffff */
[----:B------:R-:W-:Y:S01]  /*1d840*/  MOV R231, 0x0 ;  /* 0x0000000000e77802 */ /* 0x000fe20000000f00 */
[----:B------:R-:W-:Y:S04]  /*1d850*/  ST.E.128 desc[UR4][R76.64+0x7000], R40 ;  /* 0x007000284c007985 */ /* 0x000fe8000c101d04 */
[----:B------:R1:W-:Y:S02]  /*1d860*/  ST.E.128 desc[UR4][R76.64+0x7100], R8 ;  /* 0x007100084c007985 */ /* 0x0003e4000c101d04 */
[----:B-1----:R-:W-:Y:S05]  /*1d870*/  RET.REL.NODEC R230 `(_ZN13pytorch_flash24flash_fwd_splitkv_kernelI23Flash_fwd_kernel_traitsILi128ELi64ELi128ELi4ELb0ELb0EN7cutlass10bfloat16_tE19Flash_kernel_traitsILi128ELi64ELi128ELi4ES3_EELb0ELb0ELb0ELb0ELb1ELb0ELb1ELb1EEEvNS_16Flash_fwd_paramsE) ;  /* 0xfffffe24e6e07950 */ /* 0x002fea0003c3ffff */
.L_x_2974:
[----:B------:R-:W-:Y:S01]  /*1d880*/  MOV R5, 0x2 ;  /* 0x0000000200057802 */ /* 0x000fe20000000f00 */
[----:B------:R-:W-:Y:S01]  /*1d890*/  IMAD.MOV.U32 R2, RZ, RZ, 0x1f ;  /* 0x0000001fff027424 */ /* 0x000fe200078e00ff */
[----:B------:R-:W-:-:S07]  /*1d8a0*/  MOV R6, 0xffffffff ;  /* 0xffffffff00067802 */ /* 0x000fce0000000f00 */
[----:B-1---5:R-:W-:Y:S05]  /*1d8b0*/  WARPSYNC.COLLECTIVE R6, `(.L_x_2987) ;  /* 0x0000000006087348 */ /* 0x022fea0003c00000 */
[----:B------:R1:W2:Y:S02]  /*1d8c0*/  SHFL.BFLY P0, R17, R249, R5, R2 ;  /* 0x0c000005f9117389 */ /* 0x0002a40000000002 */
[----:B-12---:R-:W-:Y:S01]  /*1d8d0*/  ENDCOLLECTIVE ;  /* 0x000000000000791b */ /* 0x006fe20003800000 */
.L_x_2987:
[----:B------:R-:W-:Y:S02]  /*1d8e0*/  IMAD.MOV.U32 R0, RZ, RZ, R17 ;  /* 0x000000ffff007224 */ /* 0x000fe400078e0011 */
[----:B------:R-:W-:Y:S02]  /*1d8f0*/  IMAD.MOV.U32 R5, RZ, RZ, 0x1 ;  /* 0x00000001ff057424 */ /* 0x000fe400078e00ff */
[----:B------:R-:W-:-:S05]  /*1d900*/  FADD R3, R0, R249 ;  /* 0x000000f900037221 */ /* 0x000fca0000000000 */
[----:B------:R-:W-:-:S07]  /*1d910*/  MOV R249, R3 ;  /* 0x0000000300f97202 */ /* 0x000fce0000000f00 */
[----:B------:R-:W-:Y:S05]  /*1d920*/  WARPSYNC.COLLECTIVE R6, `(.L_x_2988) ;  /* 0x0000000006087348 */ /* 0x000fea0003c00000 */
[----:B------:R1:W2:Y:S02]  /*1d930*/  SHFL.BFLY P0, R17, R249, R5, R2 ;  /* 0x0c000005f9117389 */ /* 0x0002a40000000002 */
[----:B-12---:R-:W-:Y:S01]  /*1d940*/  ENDCOLLECTIVE ;  /* 0x000000000000791b */ /* 0x006fe20003800000 */
.L_x_2988:
[----:B------:R-:W-:Y:S01]  /*1d950*/  MOV R249, R247 ;  /* 0x000000f700f97202 */ /* 0x000fe20000000f00 */
[----:B------:R-:W-:Y:S01]  /*1d960*/  IMAD.MOV.U32 R5, RZ, RZ, 0x2 ;  /* 0x00000002ff057424 */ /* 0x000fe200078e00ff */
[----:B------:R-:W-:-:S07]  /*1d970*/  MOV R0, R17 ;  /* 0x0000001100007202 */ /* 0x000fce0000000f00 */
[----:B------:R-:W-:Y:S05]  /*1d980*/  WARPSYNC.COLLECTIVE R6, `(.L_x_2989) ;  /* 0x0000000006087348 */ /* 0x000fea0003c00000 */
[----:B------:R1:W2:Y:S02]  /*1d990*/  SHFL.BFLY P0, R17, R249, R5, R2 ;  /* 0x0c000005f9117389 */ /* 0x0002a40000000002 */
[----:B-12---:R-:W-:Y:S01]  /*1d9a0*/  ENDCOLLECTIVE ;  /* 0x000000000000791b */ /* 0x006fe20003800000 */
.L_x_2989:
[----:B------:R-:W-:Y:S01]  /*1d9b0*/  FADD R7, R3, R0 ;  /* 0x0000000003077221 */ /* 0x000fe20000000000 */
[----:B------:R-:W-:Y:S01]  /*1d9c0*/  FADD R16, R17, R247 ;  /* 0x000000f711107221 */ /* 0x000fe20000000000 */
[----:B------:R-:W-:-:S04]  /*1d9d0*/  MOV R5, 0x1 ;  /* 0x0000000100057802 */ /* 0x000fc80000000f00 */
[----:B------:R-:W-:-:S07]  /*1d9e0*/  MOV R249, R16 ;  /* 0x0000001000f97202 */ /* 0x000fce0000000f00 */
[----:B------:R-:W-:Y:S05]  /*1d9f0*/  WARPSYNC.COLLECTIVE R6, `(.L_x_2990) ;  /* 0x0000000006087348 */ /* 0x000fea0003c00000 */
[----:B------:R1:W2:Y:S02]  /*1da00*/  SHFL.BFLY P0, R17, R249, R5, R2 ;  /* 0x0c000005f9117389 */ /* 0x0002a40000000002 */
[----:B-12---:R-:W-:Y:S01]  /*1da10*/  ENDCOLLECTIVE ;  /* 0x000000000000791b */ /* 0x006fe20003800000 */
.L_x_2990:
[----:B------:R-:W-:Y:S05]  /*1da20*/  BRA `(.L_x_2991) ;  /* 0xffffffe800e47947 */ /* 0x000fea000383ffff */
        .weak           $__internal_27_$__cuda_sm20_rcp_rn_f32_slowpath
        .type           $__internal_27_$__cuda_sm20_rcp_rn_f32_slowpath,@function
        .size           $__internal_27_$__cuda_sm20_rcp_rn_f32_slowpath,(.L_x_3505 - $__internal_27_$__cuda_sm20_rcp_rn_f32_slowpath)
$__internal_27_$__cuda_sm20_rcp_rn_f32_slowpath:
        /* <DEDUP_REMOVED lines=15> */
.L_x_2993:
        /* <DEDUP_REMOVED lines=33> */
.L_x_2995:
[----:B------:R1:W2:Y:S02]  /*1dd30*/  MUFU.RCP R8, R7 ;  /* 0x0000000700087308 */ /* 0x0002a40000001000 */
.L_x_2994:
[----:B------:R-:W-:Y:S05]  /*1dd40*/  BSYNC B0 ;  /* 0x0000000000007941 */ /* 0x000fea0003800000 */
.L_x_2992:
[----:B------:R-:W-:-:S04]  /*1dd50*/  MOV R11, 0x0 ;  /* 0x00000000000b7802 */ /* 0x000fc80000000f00 */
[----:B-12---:R-:W-:Y:S05]  /*1dd60*/  RET.REL.NODEC R10 `(_ZN13pytorch_flash24flash_fwd_splitkv_kernelI23Flash_fwd_kernel_traitsILi128ELi64ELi128ELi4ELb0ELb0EN7cutlass10bfloat16_tE19Flash_kernel_traitsILi128ELi64ELi128ELi4ES3_EELb0ELb0ELb0ELb0ELb1ELb0ELb1ELb1EEEvNS_16Flash_fwd_paramsE) ;  /* 0xfffffe200aa47950 */ /* 0x006fea0003c3ffff */
.L_x_2996:
        /* <DEDUP_REMOVED lines=9> */
.L_x_3505:


//--------------------- .text._ZN13pytorch_flash24flash_fwd_splitkv_kernelI23Flash_fwd_kernel_traitsILi128ELi64ELi128ELi4ELb0ELb0EN7cutlass10bfloat16_tE19Flash_kernel_traitsILi128ELi64ELi128ELi4ES3_EELb0ELb1ELb0ELb0ELb1ELb0ELb0ELb0EEEvNS_16Flash_fwd_paramsE --------------------------
	.section	.text._ZN13pytorch_flash24flash_fwd_splitkv_kernelI23Flash_fwd_kernel_traitsILi128ELi64ELi128ELi4ELb0ELb0EN7cutlass10bfloat16_tE19Flash_kernel_traitsILi128ELi64ELi128ELi4ES3_EELb0ELb1ELb0ELb0ELb1ELb0ELb0ELb0EEEvNS_16Flash_fwd_paramsE,"ax",@progbits
	.sectionflags	@"SHF_BARRIERS=1"
	.align	128
        .global         _ZN13pytorch_flash24flash_fwd_splitkv_kernelI23Flash_fwd_kernel_traitsILi128ELi64ELi128ELi4ELb0ELb0EN7cutlass10bfloat16_tE19Flash_kernel_traitsILi128ELi64ELi128ELi4ES3_EELb0ELb1ELb0ELb0ELb1ELb0ELb0ELb0EEEvNS_16Flash_fwd_paramsE
        .type           _ZN13pytorch_flash24flash_fwd_splitkv_kernelI23Flash_fwd_kernel_traitsILi128ELi64ELi128ELi4ELb0ELb0EN7cutlass10bfloat16_tE19Flash_kernel_traitsILi128ELi64ELi128ELi4ES3_EELb0ELb1ELb0ELb0ELb1ELb0ELb0ELb0EEEvNS_16Flash_fwd_paramsE,@function
        .size           _ZN13pytorch_flash24flash_fwd_splitkv_kernelI23Flash_fwd_kernel_traitsILi128ELi64ELi128ELi4ELb0ELb0EN7cutlass10bfloat16_tE19Flash_kernel_traitsILi128ELi64ELi128ELi4ES3_EELb0ELb1ELb0ELb0ELb1ELb0ELb0ELb0EEEvNS_16Flash_fwd_paramsE,(.L_x_3506 - _ZN13pytorch_flash24flash_fwd_splitkv_kernelI23Flash_fwd_kernel_traitsILi128ELi64ELi128ELi4ELb0ELb0EN7cutlass10bfloat16_tE19Flash_kernel_traitsILi128ELi64ELi128ELi4ES3_EELb0ELb1ELb0ELb0ELb1ELb0ELb0ELb0EEEvNS_16Flash_fwd_paramsE)
        .other          _ZN13pytorch_flash24flash_fwd_splitkv_kernelI23Flash_fwd_kernel_traitsILi128ELi64ELi128ELi4ELb0ELb0EN7cutlass10bfloat16_tE19Flash_kernel_traitsILi128ELi64ELi128ELi4ES3_EELb0ELb1ELb0ELb0ELb1ELb0ELb0ELb0EEEvNS_16Flash_fwd_paramsE,@"STO_CUDA_ENTRY STV_DEFAULT"
_ZN13pytorch_flash24flash_fwd_splitkv_kernelI23Flash_fwd_kernel_traitsILi128ELi64ELi128ELi4ELb0ELb0EN7cutlass10bfloat16_tE19Flash_kernel_traitsILi128ELi64ELi128ELi4ES3_EELb0ELb1ELb0ELb0ELb1ELb0ELb0ELb0EEEvNS_16Flash_fwd_paramsE:
.text._ZN13pytorch_flash24flash_fwd_splitkv_kernelI23Flash_fwd_kernel_traitsILi128ELi64ELi128ELi4ELb0ELb0EN7cutlass10bfloat16_tE19Flash_kernel_traitsILi128ELi64ELi128ELi4ES3_EELb0ELb1ELb0ELb0ELb1ELb0ELb0ELb0EEEvNS_16Flash_fwd_paramsE:
[----:B------:R-:W1:Y:S08]  /*0000*/  LDC R1, c[0x0][0x28] ;  /* 0x00000a00ff017b82 */ /* 0x000e700000000800 */
[----:B------:R-:W2:Y:S01]  /*0010*/  LDC.64 R4, c[0x0][0x2f0] ;  /* 0x0000bc00ff047b82 */ /* 0x000ea20000000a00 */
[----:B------:R-:W3:Y:S01]  /*0020*/  S2R R7, SR_CTAID.Y ;  /* 0x0000000000077919 */ /* 0x000ee20000002600 */
[----:B------:R-:W-:Y:S01]  /*0030*/  IMAD.MOV.U32 R227, RZ, RZ, -0x1 ;  /* 0xffffffffffe37424 */ /* 0x000fe200078e00ff */
[----:B------:R-:W-:-:S05]  /*0040*/  ULDC.64 UR10, c[0x0][0x208] ;  /* 0x00008200000a7ab9 */ /* 0x000fca0000000a00 */
[----:B------:R-:W4:Y:S08]  /*0050*/  LDC.64 R2, c[0x0][0x300] ;  /* 0x0000c000ff027b82 */ /* 0x000f300000000a00 */
[----:B------:R-:W3:Y:S01]  /*0060*/  LDC.64 R8, c[0x0][0x2f0] ;  /* 0x0000bc00ff087b82 */ /* 0x000ee20000000a00 */
[----:B--2---:R-:W-:-:S07]  /*0070*/  ISETP.NE.U32.AND P2, PT, R4, RZ, PT ;  /* 0x000000ff0400720c */ /* 0x004fce0003f45070 */
[----:B------:R-:W2:Y:S01]  /*0080*/  LDC.U8 R0, c[0x0][0x3c2] ;  /* 0x0000f080ff007b82 */ /* 0x000ea20000000000 */
[----:B------:R-:W-:Y:S02]  /*0090*/  ISETP.NE.AND.EX P2, PT, R5, RZ, PT, P2 ;  /* 0x000000ff0500720c */ /* 0x000fe40003f45320 */
[----:B----4-:R-:W-:-:S05]  /*00a0*/  ISETP.NE.U32.AND P1, PT, R2, RZ, PT ;  /* 0x000000ff0200720c */ /* 0x010fca0003f25070 */
[----:B------:R-:W4:Y:S01]  /*00b0*/  LDC.64 R10, c[0x0][0x2f8] ;  /* 0x0000be00ff0a7b82 */ /* 0x000f220000000a00 */
[----:B------:R-:W-:Y:S01]  /*00c0*/  ISETP.NE.AND.EX P1, PT, R3, RZ, PT, P1 ;  /* 0x000000ff0300720c */ /* 0x000fe20003f25310 */
[----:B---3--:R-:W-:-:S06]  /*00d0*/  IMAD.WIDE R14, R7, 0x4, R8 ;  /* 0x00000004070e7825 */ /* 0x008fcc00078e0208 */
[----:B------:R-:W3:Y:S01]  /*00e0*/  LDC.64 R2, c[0x0][0x2f8] ;  /* 0x0000be00ff027b82 */ /* 0x000ee20000000a00 */
[----:B------:R-:W4:Y:S04]  /*00f0*/  @P2 LDG.E R227, desc[UR10][R14.64] ;  /* 0x0000000a0ee32981 */ /* 0x000f28000c1e1900 */
[----:B------:R-:W4:Y:S03]  /*0100*/  @P2 LDG.E R130, desc[UR10][R14.64+0x4] ;  /* 0x0000040a0e822981 */ /* 0x000f26000c1e1900 */
[----:B------:R-:W1:Y:S01]  /*0110*/  @P1 LDC.64 R4, c[0x0][0x300] ;  /* 0x0000c000ff041b82 */ /* 0x000e620000000a00 */
[----:B------:R-:W-:Y:S02]  /*0120*/  IMAD.MOV.U32 R6, RZ, RZ, RZ ;  /* 0x000000ffff067224 */ /* 0x000fe400078e00ff */
[----:B-1----:R-:W-:-:S05]  /*0130*/  @P1 IMAD.WIDE R4, R7, 0x4, R4 ;  /* 0x0000000407041825 */ /* 0x002fca00078e0204 */
[----:B------:R1:W5:Y:S01]  /*0140*/  @P1 LDG.E R6, desc[UR10][R4.64] ;  /* 0x0000000a04061981 */ /* 0x000362000c1e1900 */
[----:B--2---:R-:W-:Y:S02]  /*0150*/  ISETP.NE.AND P3, PT, R0, RZ, PT ;  /* 0x000000ff0000720c */ /* 0x004fe40003f65270 */
[----:B---3--:R-:W-:-:S04]  /*0160*/  ISETP.EQ.U32.AND P0, PT, R2, RZ, PT ;  /* 0x000000ff0200720c */ /* 0x008fc80003f02070 */
[----:B------:R-:W-:Y:S01]  /*0170*/  ISETP.EQ.OR.EX P0, PT, R3, RZ, !P3, P0 ;  /* 0x000000ff0300720c */ /* 0x000fe20005f02700 */
[----:B------:R-:W-:Y:S02]  /*0180*/  IMAD.MOV.U32 R9, RZ, RZ, -0x1 ;  /* 0xffffffffff097424 */ /* 0x000fe400078e00ff */
[----:B----4-:R-:W-:Y:S01]  /*0190*/  IMAD.WIDE R10, R7, 0x4, R10 ;  /* 0x00000004070a7825 */ /* 0x010fe200078e020a */
        /* <DEDUP_REMOVED lines=12> */
.L_x_2997:
[----:B------:R-:W1:Y:S02]  /*0260*/  LDC R5, c[0x0][0x2c8] ;  /* 0x0000b200ff057b82 */ /* 0x000e640000000800 */
.L_x_2998:
        /* <DEDUP_REMOVED lines=8> */
[----:B------:R3:W5:Y:S01]  /*02f0*/  @P1 LDG.E R35, desc[UR10][R10.64] ;  /* 0x0000000a0a231981 */ /* 0x000762000c1e1900 */
[----:B----4-:R-:W-:-:S13]  /*0300*/  ISETP.GT.AND P0, PT, R130, R125, PT ;  /* 0x0000007d8200720c */ /* 0x010fda0003f04270 */
[----:B------:R-:W-:Y:S05]  /*0310*/  @!P0 EXIT ;  /* 0x000000000000894d */ /* 0x000fea0003800000 */
[----:B------:R-:W4:Y:S01]  /*0320*/  LDC R128, c[0x0][0x394] ;  /* 0x0000e500ff807b82 */ /* 0x000f220000000800 */
[----:B--2---:R-:W-:Y:S01]  /*0330*/  @!P1 ISETP.NE.U32.AND P0, PT, R2, RZ, PT ;  /* 0x000000ff0200920c */ /* 0x004fe20003f05070 */
[----:B-----5:R-:W-:Y:S01]  /*0340*/  @P1 IMAD.IADD R35, R35, 0x1, -R6 ;  /* 0x0000000123231824 */ /* 0x020fe200078e0a06 */
[----:B------:R-:W-:Y:S01]  /*0350*/  ULDC UR5, c[0x0][0x2c8] ;  /* 0x0000b20000057ab9 */ /* 0x000fe20000000800 */
[----:B------:R-:W2:Y:S01]  /*0360*/  S2R R226, SR_TID.X ;  /* 0x0000000000e27919 */ /* 0x000ea20000002100 */
[----:B------:R-:W-:Y:S01]  /*0370*/  @!P1 ISETP.NE.AND.EX P0, PT, R3, RZ, PT, P0 ;  /* 0x000000ff0300920c */ /* 0x000fe20003f05300 */
[----:B------:R-:W-:Y:S01]  /*0380*/  UIADD3 UR5, UR5, 0x7f, URZ ;  /* 0x0000007f05057890 */ /* 0x000fe2000fffe03f */
[----:B------:R-:W-:Y:S01]  /*0390*/  IADD3 R3, -R130, 0xbf, R125 ;  /* 0x000000bf82037810 */ /* 0x000fe20007ffe17d */
[----:B------:R-:W3:Y:S01]  /*03a0*/  LDC R126, c[0x0][0x398] ;  /* 0x0000e600ff7e7b82 */ /* 0x000ee20000000800 */
[----:B------:R-:W-:Y:S01]  /*03b0*/  @!P1 SEL R0, R0, RZ, P0 ;  /* 0x000000ff00009207 */ /* 0x000fe20000000000 */
[----:B------:R-:W-:-:S03]  /*03c0*/  USHF.R.S32.HI UR4, URZ, 0x1f, UR5 ;  /* 0x0000001f3f047899 */ /* 0x000fc60008011405 */
[----:B-1----:R-:W-:Y:S01]  /*03d0*/  @!P1 IADD3 R35, R0, R5, -R6 ;  /* 0x0000000500239210 */ /* 0x002fe20007ffe806 */
[----:B------:R-:W-:-:S03]  /*03e0*/  ULEA.HI UR4, UR4, UR5, URZ, 0x7 ;  /* 0x0000000504047291 */ /* 0x000fc6000f8f383f */
[C---:B---3--:R-:W-:Y:S01]  /*03f0*/  IADD3 R11, R35.reuse, R125, -R130 ;  /* 0x0000007d230b7210 */ /* 0x048fe20007ffe882 */
[----:B------:R-:W-:Y:S01]  /*0400*/  VIADD R5, R35, 0x7f ;  /* 0x0000007f23057836 */ /* 0x000fe20000000000 */
[----:B------:R-:W-:-:S04]  /*0410*/  USHF.R.S32.HI UR4, URZ, 0x7, UR4 ;  /* 0x000000073f047899 */ /* 0x000fc80008011404 */
[----:B------:R-:W-:Y:S01]  /*0420*/  SHF.R.S32.HI R2, RZ, 0x1f, R5 ;  /* 0x0000001fff027819 */ /* 0x000fe20000011405 */
[----:B----4-:R-:W-:-:S03]  /*0430*/  IMAD.IADD R11, R11, 0x1, -R128 ;  /* 0x000000010b0b7824 */ /* 0x010fc600078e0a80 */
[----:B------:R-:W-:Y:S02]  /*0440*/  LEA.HI R2, R2, R5, RZ, 0x7 ;  /* 0x0000000502027211 */ /* 0x000fe400078f38ff */
[----:B------:R-:W-:Y:S02]  /*0450*/  SHF.R.S32.HI R4, RZ, 0x1f, R11 ;  /* 0x0000001fff047819 */ /* 0x000fe4000001140b */
[----:B------:R-:W-:Y:S02]  /*0460*/  SHF.R.S32.HI R2, RZ, 0x7, R2 ;  /* 0x00000007ff027819 */ /* 0x000fe40000011402 */
[----:B------:R-:W-:Y:S02]  /*0470*/  IADD3 R3, R3, R126, R35 ;  /* 0x0000007e03037210 */ /* 0x000fe40007ffe023 */
[----:B------:R-:W-:Y:S02]  /*0480*/  LEA.HI R4, R4, R11, RZ, 0x7 ;  /* 0x0000000b04047211 */ /* 0x000fe400078f38ff */
[----:B------:R-:W-:-:S02]  /*0490*/  SHF.R.S32.HI R0, RZ, 0x1f, R3 ;  /* 0x0000001fff007819 */ /* 0x000fc40000011403 */
[----:B------:R-:W-:Y:S02]  /*04a0*/  SHF.R.S32.HI R4, RZ, 0x7, R4 ;  /* 0x00000007ff047819 */ /* 0x000fe40000011404 */
[----:B------:R-:W-:Y:S02]  /*04b0*/  LEA.HI R0, R0, R3, RZ, 0x7 ;  /* 0x0000000300007211 */ /* 0x000fe400078f38ff */
[----:B------:R-:W-:Y:S02]  /*04c0*/  VIMNMX R223, RZ, R4, !PT ;  /* 0x00000004ffdf7248 */ /* 0x000fe40007fe0100 */
[----:B------:R-:W-:-:S04]  /*04d0*/  SHF.R.S32.HI R3, RZ, 0x7, R0 ;  /* 0x00000007ff037819 */ /* 0x000fc80000011400 */
[----:B------:R-:W-:-:S04]  /*04e0*/  VIMNMX3 R34, R2, UR4, R3, PT ;  /* 0x0000000402227c0f */ /* 0x000fc8000b800103 */
[----:B------:R-:W-:-:S13]  /*04f0*/  ISETP.GE.AND P0, PT, R223, R34, PT ;  /* 0x00000022df00720c */ /* 0x000fda0003f06270 */
[----:B--2---:R-:W-:Y:S05]  /*0500*/  @!P0 BRA `(.L_x_2999) ;  /* 0x0000000400ec8947 */ /* 0x004fea0003800000 */
[----:B------:R-:W-:Y:S01]  /*0510*/  ISETP.NE.AND P0, PT, R227, -0x1, PT ;  /* 0xffffffffe300780c */ /* 0x000fe20003f05270 */
[----:B------:R-:W1:Y:S01]  /*0520*/  LDC.64 R4, c[0x0][0x298] ;  /* 0x0000a600ff047b82 */ /* 0x000e620000000a00 */
[----:B------:R-:W-:Y:S01]  /*0530*/  SHF.R.S32.HI R9, RZ, 0x1f, R226 ;  /* 0x0000001fff097819 */ /* 0x000fe200000114e2 */
[----:B------:R-:W-:Y:S01]  /*0540*/  ULDC.64 UR4, c[0x0][0x2a0] ;  /* 0x0000a80000047ab9 */ /* 0x000fe20000000a00 */
[----:B------:R-:W-:Y:S01]  /*0550*/  LOP3.LUT P6, RZ, R226, 0x7, RZ, 0xc0, !PT ;  /* 0x00000007e2ff7812 */ /* 0x000fe200078cc0ff */
[----:B------:R-:W-:Y:S01]  /*0560*/  ULDC UR6, c[0x0][0x270] ;  /* 0x00009c0000067ab9 */ /* 0x000fe20000000800 */
[----:B------:R-:W-:Y:S01]  /*0570*/  LEA.HI R6, R9, R226, RZ, 0x3 ;  /* 0x000000e209067211 */ /* 0x000fe200078f18ff */
[----:B------:R-:W-:Y:S03]  /*0580*/  BSSY B0, `(.L_x_3000) ;  /* 0x0000032000007945 */ /* 0x000fe60003800000 */
[----:B------:R-:W-:-:S02]  /*0590*/  LOP3.LUT R11, R6, 0x1ffffff8, RZ, 0xc0, !PT ;  /* 0x1ffffff8060b7812 */ /* 0x000fc400078ec0ff */
[----:B------:R-:W-:Y:S01]  /*05a0*/  SHF.R.S32.HI R6, RZ, 0x3, R6 ;  /* 0x00000003ff067819 */ /* 0x000fe20000011406 */
[----:B------:R-:W2:Y:S01]  /*05b0*/  @!P0 LDC.64 R2, c[0x0][0x290] ;  /* 0x0000a400ff028b82 */ /* 0x000ea20000000a00 */
[----:B------:R-:W-:Y:S01]  /*05c0*/  @!P0 SHF.R.S32.HI R9, RZ, 0x1f, R7 ;  /* 0x0000001fff098819 */ /* 0x000fe20000011407 */
[----:B------:R-:W-:Y:S02]  /*05d0*/  IMAD.IADD R226, R226, 0x1, -R11 ;  /* 0x00000001e2e27824 */ /* 0x000fe400078e0a0b */
[----:B------:R-:W-:Y:S02]  /*05e0*/  VIADD R10, R6, 0x10 ;  /* 0x00000010060a7836 */ /* 0x000fe40000000000 */
[----:B------:R-:W-:-:S05]  /*05f0*/  IMAD.SHL.U32 R14, R226, 0x8, RZ ;  /* 0x00000008e20e7824 */ /* 0x000fca00078e00ff */
[----:B------:R-:W-:-:S03]  /*0600*/  SHF.R.S32.HI R15, RZ, 0x1f, R14 ;  /* 0x0000001fff0f7819 */ /* 0x000fc6000001140e */
[----:B-1----:R-:W-:-:S04]  /*0610*/  IMAD.WIDE.U32 R14, R125, R4, R14 ;  /* 0x000000047d0e7225 */ /* 0x002fc800078e000e */
[----:B--2---:R-:W-:Y:S02]  /*0620*/  @!P0 IMAD R0, R9, R2, RZ ;  /* 0x0000000209008224 */ /* 0x004fe400078e02ff */
[----:B------:R-:W-:-:S04]  /*0630*/  @P0 IMAD.WIDE.U32 R8, R227, R4, RZ ;  /* 0x00000004e3080225 */ /* 0x000fc800078e00ff */
[----:B------:R-:W-:Y:S01]  /*0640*/  @P0 IMAD R227, R227, R5, R9 ;  /* 0x00000005e3e30224 */ /* 0x000fe200078e0209 */
[----:B------:R-:W-:Y:S01]  /*0650*/  SHF.R.S32.HI R9, RZ, 0x1f, R125 ;  /* 0x0000001fff097819 */ /* 0x000fe2000001147d */
[C---:B------:R-:W-:Y:S02]  /*0660*/  @!P0 IMAD R0, R7.reuse, R3, R0 ;  /* 0x0000000307008224 */ /* 0x040fe400078e0200 */
[----:B------:R-:W-:-:S04]  /*0670*/  @!P0 IMAD.WIDE.U32 R12, R7, R2, RZ ;  /* 0x00000002070c8225 */ /* 0x000fc800078e00ff */
[----:B------:R-:W-:Y:S01]  /*0680*/  IMAD.IADD R3, R130, 0x1, -R125 ;  /* 0x0000000182037824 */ /* 0x000fe200078e0a7d */
[----:B------:R-:W-:Y:S01]  /*0690*/  @!P0 MOV R8, R12 ;  /* 0x0000000c00088202 */ /* 0x000fe20000000f00 */
[----:B------:R-:W-:Y:S02]  /*06a0*/  @!P0 IMAD.IADD R227, R13, 0x1, R0 ;  /* 0x000000010de38824 */ /* 0x000fe400078e0200 */
[----:B------:R-:W-:Y:S01]  /*06b0*/  IMAD R0, R9, R4, RZ ;  /* 0x0000000409007224 */ /* 0x000fe200078e02ff */
[-C--:B------:R-:W-:Y:S01]  /*06c0*/  ISETP.GE.AND P2, PT, R10, R3.reuse, PT ;  /* 0x000000030a00720c */ /* 0x080fe20003f46270 */
[----:B------:R-:W-:Y:S01]  /*06d0*/  VIADD R2, R6, 0x20 ;  /* 0x0000002006027836 */ /* 0x000fe20000000000 */
[----:B------:R-:W-:Y:S01]  /*06e0*/  ISETP.GE.OR P4, PT, R10, R3, P6 ;  /* 0x000000030a00720c */ /* 0x000fe20003786670 */
[----:B------:R-:W-:Y:S01]  /*06f0*/  IMAD R0, R125, R5, R0 ;  /* 0x000000057d007224 */ /* 0x000fe200078e0200 */
[----:B------:R-:W-:Y:S02]  /*0700*/  IADD3 R10, P0, R8, R14, RZ ;  /* 0x0000000e080a7210 */ /* 0x000fe40007f1e0ff */
[----:B------:R-:W-:-:S02]  /*0710*/  SHF.R.S32.HI R9, RZ, 0x1f, R24 ;  /* 0x0000001fff097819 */ /* 0x000fc40000011418 */
[----:B------:R-:W-:Y:S01]  /*0720*/  IADD3.X R11, R227, R15, R0, P0, !PT ;  /* 0x0000000fe30b7210 */ /* 0x000fe200007fe400 */
[----:B------:R-:W-:Y:S01]  /*0730*/  IMAD R0, R7, UR6, R24 ;  /* 0x0000000607007c24 */ /* 0x000fe2000f8e0218 */
[-C--:B------:R-:W-:Y:S01]  /*0740*/  ISETP.GE.AND P0, PT, R6, R3.reuse, PT ;  /* 0x000000030600720c */ /* 0x080fe20003f06270 */
[----:B------:R-:W-:Y:S01]  /*0750*/  IMAD R9, R9, UR4, RZ ;  /* 0x0000000409097c24 */ /* 0x000fe2000f8e02ff */
[CC--:B------:R-:W-:Y:S02]  /*0760*/  ISETP.GE.AND P1, PT, R2.reuse, R3.reuse, PT ;  /* 0x000000030200720c */ /* 0x0c0fe40003f26270 */
[-C--:B------:R-:W-:Y:S01]  /*0770*/  ISETP.GE.OR P3, PT, R2, R3.reuse, P6 ;  /* 0x000000030200720c */ /* 0x080fe20003766670 */
[----:B------:R-:W-:Y:S01]  /*0780*/  IMAD R13, R24, UR5, R9 ;  /* 0x00000005180d7c24 */ /* 0x000fe2000f8e0209 */
[----:B------:R-:W-:Y:S01]  /*0790*/  ISETP.GE.OR P5, PT, R6, R3, P6 ;  /* 0x000000030600720c */ /* 0x000fe200037a6670 */
[----:B------:R-:W-:Y:S01]  /*07a0*/  IMAD.WIDE.U32 R24, R24, UR4, R10 ;  /* 0x0000000418187c25 */ /* 0x000fe2000f8e000a */
[----:B------:R-:W-:Y:S01]  /*07b0*/  ULDC UR4, c[0x0][0x2c4] ;  /* 0x0000b10000047ab9 */ /* 0x000fe20000000800 */
[----:B------:R-:W-:-:S02]  /*07c0*/  SHF.R.S32.HI R9, RZ, 0x1f, R6 ;  /* 0x0000001fff097819 */ /* 0x000fc40000011406 */
[----:B------:R-:W-:Y:S01]  /*07d0*/  IMAD R125, R0, UR4, R125 ;  /* 0x00000004007d7c24 */ /* 0x000fe2000f8e027d */
[----:B------:R-:W-:Y:S01]  /*07e0*/  IADD3 R13, R25, R13, RZ ;  /* 0x0000000d190d7210 */ /* 0x000fe20007ffe0ff */
[----:B------:R-:W-:Y:S06]  /*07f0*/  @P0 BRA `(.L_x_3001) ;  /* 0x0000000000280947 */ /* 0x000fec0003800000 */
        /* <DEDUP_REMOVED lines=10> */
.L_x_3001:
[----:B------:R-:W-:Y:S05]  /*08a0*/  BSYNC B0 ;  /* 0x0000000000007941 */ /* 0x000fea0003800000 */
.L_x_3000:
[----:B------:R-:W-:Y:S01]  /*08b0*/  BSSY B0, `(.L_x_3002) ;  /* 0x0000011000007945 */ /* 0x000fe20003800000 */
[----:B------:R-:W-:Y:S02]  /*08c0*/  IADD3 R2, P0, R125, R6, RZ ;  /* 0x000000067d027210 */ /* 0x000fe40007f1e0ff */
[----:B------:R-:W-:Y:S01]  /*08d0*/  IADD3 R8, R6, 0x30, RZ ;  /* 0x0000003006087810 */ /* 0x000fe20007ffe0ff */
        /* <DEDUP_REMOVED lines=9> */
[----:B-1----:R-:W-:Y:S02]  /*0970*/  LEA R14, P2, R10, UR4, 0x1 ;  /* 0x000000040a0e7c11 */ /* 0x002fe4000f8408ff */
[----:B------:R-:W-:-:S04]  /*0980*/  IADD3 R7, R11, R0, RZ ;  /* 0x000000000b077210 */ /* 0x000fc80007ffe0ff */
[----:B------:R-:W-:-:S05]  /*0990*/  LEA.HI.X R15, R10, UR5, R7, 0x1, P2 ;  /* 0x000000050a0f7c11 */ /* 0x000fca00090f0c07 */
[----:B------:R2:W-:Y:S04]  /*09a0*/  STG.E.128 desc[UR10][R14.64], RZ ;  /* 0x000000ff0e007986 */ /* 0x0005e8000c101d0a */
[----:B------:R2:W-:Y:S02]  /*09b0*/  STG.E.128 desc[UR10][R14.64+0x80], RZ ;  /* 0x000080ff0e007986 */ /* 0x0005e4000c101d0a */
.L_x_3003:
[----:B------:R-:W-:Y:S05]  /*09c0*/  BSYNC B0 ;  /* 0x0000000000007941 */ /* 0x000fea0003800000 */
.L_x_3002:
[----:B------:R-:W-:Y:S01]  /*09d0*/  BSSY B0, `(.L_x_3004) ;  /* 0x0000010000007945 */ /* 0x000fe20003800000 */
[----:B------:R-:W-:-:S03]  /*09e0*/  ISETP.GE.AND P2, PT, R8, R3, PT ;  /* 0x000000030800720c */ /* 0x000fc60003f46270 */
[----:B------:R-:W-:Y:S10]  /*09f0*/  @P1 BRA `(.L_x_3005) ;  /* 0x0000000000341947 */ /* 0x000ff40003800000 */
        /* <DEDUP_REMOVED lines=8> */
[----:B-12---:R-:W-:Y:S02]  /*0a80*/  LEA R14, P1, R10, UR4, 0x1 ;  /* 0x000000040a0e7c11 */ /* 0x006fe4000f8208ff */
[----:B------:R-:W-:-:S04]  /*0a90*/  IADD3 R7, R11, R0, RZ ;  /* 0x000000000b077210 */ /* 0x000fc80007ffe0ff */
[----:B------:R-:W-:-:S05]  /*0aa0*/  LEA.HI.X R15, R10, UR5, R7, 0x1, P1 ;  /* 0x000000050a0f7c11 */ /* 0x000fca00088f0c07 */
[----:B------:R3:W-:Y:S04]  /*0ab0*/  STG.E.128 desc[UR10][R14.64], RZ ;  /* 0x000000ff0e007986 */ /* 0x0007e8000c101d0a */
[----:B------:R3:W-:Y:S02]  /*0ac0*/  STG.E.128 desc[UR10][R14.64+0x80], RZ ;  /* 0x000080ff0e007986 */ /* 0x0007e4000c101d0a */
.L_x_3005:
[----:B------:R-:W-:Y:S05]  /*0ad0*/  BSYNC B0 ;  /* 0x0000000000007941 */ /* 0x000fea0003800000 */
.L_x_3004:
        /* <DEDUP_REMOVED lines=14> */
.L_x_3007:
[----:B------:R-:W-:Y:S05]  /*0bc0*/  BSYNC B0 ;  /* 0x0000000000007941 */ /* 0x000fea0003800000 */
.L_x_3006:
[----:B------:R-:W-:Y:S01]  /*0bd0*/  ULDC.64 UR4, c[0x0][0x2b0] ;  /* 0x0000ac0000047ab9 */ /* 0x000fe20000000a00 */
[----:B------:R-:W-:Y:S01]  /*0be0*/  ISETP.GE.OR P6, PT, R8, R3, P6 ;  /* 0x000000030800720c */ /* 0x000fe200037c6670 */
[----:B------:R-:W-:Y:S01]  /*0bf0*/  @!P4 IMAD.MOV.U32 R7, RZ, RZ, 0x7f800000 ;  /* 0x7f800000ff07c424 */ /* 0x000fe200078e00ff */
[----:B------:R-:W-:Y:S01]  /*0c00*/  LEA.HI.X.SX32 R9, R125, R9, 0x1, P0 ;  /* 0x000000097d097211 */ /* 0x000fe200000f0eff */
[----:B------:R-:W-:Y:S01]  /*0c10*/  @!P3 IMAD.MOV.U32 R3, RZ, RZ, 0x7f800000 ;  /* 0x7f800000ff03b424 */ /* 0x000fe200078e00ff */
[----:B----4-:R-:W-:-:S04]  /*0c20*/  LEA R4, P0, R2, UR4, 0x2 ;  /* 0x0000000402047c11 */ /* 0x010fc8000f8010ff */
[----:B------:R-:W-:Y:S01]  /*0c30*/  LEA.HI.X R5, R2, UR5, R9, 0x2, P0 ;  /* 0x0000000502057c11 */ /* 0x000fe200080f1409 */
[----:B------:R-:W-:-:S04]  /*0c40*/  @!P5 IMAD.MOV.U32 R9, RZ, RZ, 0x7f800000 ;  /* 0x7f800000ff09d424 */ /* 0x000fc800078e00ff */
[----:B------:R4:W-:Y:S04]  /*0c50*/  @!P4 STG.E desc[UR10][R4.64+0x40], R7 ;  /* 0x000040070400c986 */ /* 0x0009e8000c10190a */
[----:B------:R4:W-:Y:S04]  /*0c60*/  @!P5 STG.E desc[UR10][R4.64], R9 ;  /* 0x000000090400d986 */ /* 0x0009e8000c10190a */
[----:B------:R4:W-:Y:S01]  /*0c70*/  @!P3 STG.E desc[UR10][R4.64+0x80], R3 ;  /* 0x000080030400b986 */ /* 0x0009e2000c10190a */
[----:B------:R-:W-:Y:S05]  /*0c80*/  @P6 EXIT ;  /* 0x000000000000694d */ /* 0x000fea0003800000 */
[----:B----4-:R-:W-:-:S05]  /*0c90*/  MOV R3, 0x7f800000 ;  /* 0x7f80000000037802 */ /* 0x010fca0000000f00 */
[----:B------:R-:W-:Y:S01]  /*0ca0*/  STG.E desc[UR10][R4.64+0xc0], R3 ;  /* 0x0000c00304007986 */ /* 0x000fe2000c10190a */
[----:B------:R-:W-:Y:S05]  /*0cb0*/  EXIT ;  /* 0x000000000000794d */ /* 0x000fea0003800000 */
.L_x_2999:
        /* <DEDUP_REMOVED lines=24> */
.L_x_3008:
[----:B------:R-:W-:Y:S05]  /*0e40*/  @!P0 BRA `(.L_x_3009) ;  /* 0x0000000400408947 */ /* 0x000fea0003800000 */
[----:B------:R-:W2:Y:S01]  /*0e50*/  LDC R6, c[0x0][0x380] ;  /* 0x0000e000ff067b82 */ /* 0x000ea20000000800 */
[----:B------:R-:W-:-:S07]  /*0e60*/  LEA R29, R34, 0xffffff80, 0x7 ;  /* 0xffffff80221d7811 */ /* 0x000fce00078e38ff */
[----:B------:R-:W3:Y:S01]  /*0e70*/  LDC R9, c[0x0][0x278] ;  /* 0x00009e00ff097b82 */ /* 0x000ee20000000800 */
[----:B-----5:R-:W-:Y:S01]  /*0e80*/  IABS R0, R29 ;  /* 0x0000001d00007213 */ /* 0x020fe20000000000 */
[----:B------:R-:W-:Y:S01]  /*0e90*/  IMAD.MOV.U32 R14, RZ, RZ, RZ ;  /* 0x000000ffff0e7224 */ /* 0x000fe200078e00ff */
[----:B------:R-:W-:-:S05]  /*0ea0*/  ULDC.64 UR4, c[0x0][0x230] ;  /* 0x00008c0000047ab9 */ /* 0x000fca0000000a00 */
        /* <DEDUP_REMOVED lines=26> */
[----:B---3--:R-:W-:-:S04]  /*1050*/  IABS R2, R9 ;  /* 0x0000000900027213 */ /* 0x008fc80000000000 */
        /* <DEDUP_REMOVED lines=47> */
.L_x_3009:
[----:B------:R-:W2:Y:S01]  /*1350*/  LDC R15, c[0x0][0x278] ;  /* 0x00009e00ff0f7b82 */ /* 0x000ea20000000800 */
[----:B------:R-:W-:Y:S02]  /*1360*/  ISETP.NE.AND P4, PT, R9, -0x1, PT ;  /* 0xffffffff0900780c */ /* 0x000fe40003f85270 */
[----:B------:R-:W-:-:S11]  /*1370*/  LEA R29, R34, 0xffffff80, 0x7 ;  /* 0xffffff80221d7811 */ /* 0x000fd600078e38ff */
[----:B------:R-:W3:Y:S01]  /*1380*/  @P4 LDC.64 R138, c[0x0][0x248] ;  /* 0x00009200ff8a4b82 */ /* 0x000ee20000000a00 */
[----:B------:R-:W-:-:S07]  /*1390*/  @P4 IMAD.IADD R16, R6, 0x1, R9 ;  /* 0x0000000106104824 */ /* 0x000fce00078e0209 */
[----:B------:R-:W4:Y:S01]  /*13a0*/  @P4 LDC.64 R26, c[0x0][0x250] ;  /* 0x00009400ff1a4b82 */ /* 0x000f220000000a00 */
[----:B-12---:R-:W-:-:S04]  /*13b0*/  IABS R3, R15 ;  /* 0x0000000f00037213 */ /* 0x006fc80000000000 */
[----:B------:R-:W1:Y:S08]  /*13c0*/  I2F.RP R5, R3 ;  /* 0x0000000300057306 */ /* 0x000e700000209400 */
[----:B-1----:R-:W1:Y:S02]  /*13d0*/  MUFU.RCP R10, R5 ;  /* 0x00000005000a7308 */ /* 0x002e640000001000 */
[----:B-1----:R-:W-:-:S02]  /*13e0*/  VIADD R10, R10, 0xffffffe ;  /* 0x0ffffffe0a0a7836 */ /* 0x002fc40000000000 */
[----:B---3--:R-:W-:-:S04]  /*13f0*/  @P4 IMAD R5, R16, R139, RZ ;  /* 0x0000008b10054224 */ /* 0x008fc800078e02ff */
[----:B------:R-:W1:Y:S01]  /*1400*/  F2I.FTZ.U32.TRUNC.NTZ R11, R10 ;  /* 0x0000000a000b7305 */ /* 0x000e62000021f000 */
[----:B------:R-:W-:-:S05]  /*1410*/  @P4 IMAD.WIDE.U32 R16, R16, R138, RZ ;  /* 0x0000008a10104225 */ /* 0x000fca00078e00ff */
[----:B------:R-:W-:Y:S02]  /*1420*/  @P4 IADD3 R5, R17, R5, RZ ;  /* 0x0000000511054210 */ /* 0x000fe40007ffe0ff */
[----:B------:R-:W-:Y:S01]  /*1430*/  @P4 MOV R8, R16 ;  /* 0x0000001000084202 */ /* 0x000fe20000000f00 */
[----:B-1----:R-:W-:Y:S01]  /*1440*/  IMAD.MOV R2, RZ, RZ, -R11 ;  /* 0x000000ffff027224 */ /* 0x002fe200078e0a0b */
[----:B------:R-:W-:-:S03]  /*1450*/  MOV R10, RZ ;  /* 0x000000ff000a7202 */ /* 0x000fc60000000f00 */
[----:B------:R-:W-:Y:S01]  /*1460*/  IMAD R4, R2, R3, RZ ;  /* 0x0000000302047224 */ /* 0x000fe200078e02ff */
[----:B------:R-:W-:-:S03]  /*1470*/  IABS R2, R24 ;  /* 0x0000001800027213 */ /* 0x000fc60000000000 */
[----:B------:R-:W-:-:S04]  /*1480*/  IMAD.HI.U32 R11, R11, R4, R10 ;  /* 0x000000040b0b7227 */ /* 0x000fc800078e000a */
[----:B------:R-:W-:-:S04]  /*1490*/  IMAD.MOV.U32 R4, RZ, RZ, R2 ;  /* 0x000000ffff047224 */ /* 0x000fc800078e0002 */
[----:B------:R-:W-:Y:S01]  /*14a0*/  IMAD.HI.U32 R14, R11, R4, RZ ;  /* 0x000000040b0e7227 */ /* 0x000fe200078e00ff */
[----:B------:R-:W-:-:S03]  /*14b0*/  SHF.R.S32.HI R11, RZ, 0x1f, R29 ;  /* 0x0000001fff0b7819 */ /* 0x000fc6000001141d */
        /* <DEDUP_REMOVED lines=8> */
[----:B------:R-:W1:Y:S01]  /*1540*/  LDC.64 R2, c[0x0][0x260] ;  /* 0x00009800ff027b82 */ /* 0x000e620000000a00 */
[----:B------:R-:W-:-:S10]  /*1550*/  ISETP.NE.AND P1, PT, R15, RZ, PT ;  /* 0x000000ff0f00720c */ /* 0x000fd40003f25270 */
[----:B------:R-:W-:-:S04]  /*1560*/  @P3 VIADD R14, R14, 0x1 ;  /* 0x000000010e0e3836 */ /* 0x000fc80000000000 */
[----:B------:R-:W-:Y:S01]  /*1570*/  @!P2 IMAD.MOV R14, RZ, RZ, -R14 ;  /* 0x000000ffff0ea224 */ /* 0x000fe200078e0a0e */
[----:B----4-:R-:W-:Y:S06]  /*1580*/  @P4 BRA `(.L_x_3011) ;  /* 0x0000000000344947 */ /* 0x010fec0003800000 */
[----:B------:R-:W2:Y:S01]  /*1590*/  LDC.64 R138, c[0x0][0x248] ;  /* 0x00009200ff8a7b82 */ /* 0x000ea20000000a00 */
[----:B------:R-:W-:-:S07]  /*15a0*/  SHF.R.S32.HI R17, RZ, 0x1f, R6 ;  /* 0x0000001fff117819 */ /* 0x000fce0000011406 */
[----:B------:R-:W3:Y:S01]  /*15b0*/  LDC.64 R4, c[0x0][0x230] ;  /* 0x00008c00ff047b82 */ /* 0x000ee20000000a00 */
[-C--:B--2---:R-:W-:Y:S01]  /*15c0*/  IMAD R10, R17, R138.reuse, RZ ;  /* 0x0000008a110a7224 */ /* 0x084fe200078e02ff */
        /* <DEDUP_REMOVED lines=9> */
.L_x_3011:
[----:B------:R-:W-:Y:S01]  /*1660*/  MOV R16, R8 ;  /* 0x0000000800107202 */ /* 0x000fe20000000f00 */
[----:B------:R-:W-:Y:S01]  /*1670*/  IMAD R4, R11, R138, RZ ;  /* 0x0000008a0b047224 */ /* 0x000fe200078e02ff */
[----:B------:R-:W-:Y:S02]  /*1680*/  MOV R17, R5 ;  /* 0x0000000500117202 */ /* 0x000fe40000000f00 */
[----:B------:R-:W-:Y:S01]  /*1690*/  @!P1 LOP3.LUT R14, RZ, R15, RZ, 0x33, !PT ;  /* 0x0000000fff0e9212 */ /* 0x000fe200078e33ff */
[----:B------:R-:W-:Y:S01]  /*16a0*/  IMAD R5, R139, R29, R4 ;  /* 0x0000001d8b057224 */ /* 0x000fe200078e0204 */
[----:B------:R-:W-:Y:S01]  /*16b0*/  @P4 IADD3 R9, R6, R9, RZ ;  /* 0x0000000906094210 */ /* 0x000fe20007ffe0ff */
[----:B------:R-:W-:Y:S01]  /*16c0*/  IMAD.WIDE.U32 R16, R138, R29, R16 ;  /* 0x0000001d8a107225 */ /* 0x000fe200078e0010 */
[----:B------:R-:W-:-:S04]  /*16d0*/  SHF.R.S32.HI R23, RZ, 0x1f, R14 ;  /* 0x0000001fff177819 */ /* 0x000fc8000001140e */
[----:B------:R-:W-:Y:S01]  /*16e0*/  IADD3 R17, R17, R5, RZ ;  /* 0x0000000511117210 */ /* 0x000fe20007ffe0ff */
[----:B-1----:R-:W-:Y:S02]  /*16f0*/  IMAD R8, R23, R2, RZ ;  /* 0x0000000217087224 */ /* 0x002fe400078e02ff */
        /* <DEDUP_REMOVED lines=19> */
.L_x_3010:
[----:B------:R-:W-:Y:S01]  /*1830*/  ISETP.NE.AND P2, PT, R227, -0x1, PT ;  /* 0xffffffffe300780c */ /* 0x000fe20003f45270 */
[----:B------:R-:W-:Y:S01]  /*1840*/  IMAD.IADD R222, R130, 0x1, -R125 ;  /* 0x0000000182de7824 */ /* 0x000fe200078e0a7d */
[----:B------:R-:W-:Y:S01]  /*1850*/  SHF.R.S32.HI R127, RZ, 0x1f, R226 ;  /* 0x0000001fff7f7819 */ /* 0x000fe200000114e2 */
[----:B------:R-:W-:Y:S01]  /*1860*/  VIADD R228, R34, 0xffffffff ;  /* 0xffffffff22e47836 */ /* 0x000fe20000000000 */
[----:B------:R-:W-:Y:S01]  /*1870*/  SHF.R.S32.HI R37, RZ, 0x1f, R24 ;  /* 0x0000001fff257819 */ /* 0x000fe20000011418 */
[----:B------:R-:W-:Y:S01]  /*1880*/  ULDC.64 UR4, c[0x0][0x258] ;  /* 0x0000960000047ab9 */ /* 0x000fe20000000a00 */
[-C--:B------:R-:W-:Y:S01]  /*1890*/  LEA.HI R6, R127, R226.reuse, RZ, 0x3 ;  /* 0x000000e27f067211 */ /* 0x080fe200078f18ff */
[----:B------:R-:W-:Y:S01]  /*18a0*/  IMAD.SHL.U32 R38, R228, 0x80, RZ ;  /* 0x00000080e4267824 */ /* 0x000fe200078e00ff */
[----:B------:R-:W1:Y:S01]  /*18b0*/  S2UR UR6, SR_CgaCtaId ;  /* 0x00000000000679c3 */ /* 0x000e620000008800 */
[----:B------:R-:W-:Y:S01]  /*18c0*/  IMAD R37, R37, UR4, RZ ;  /* 0x0000000425257c24 */ /* 0x000fe2000f8e02ff */
[----:B------:R-:W-:Y:S01]  /*18d0*/  SHF.R.S32.HI R18, RZ, 0x3, R6 ;  /* 0x00000003ff127819 */ /* 0x000fe20000011406 */
[----:B------:R-:W-:Y:S01]  /*18e0*/  ULDC.64 UR8, c[0x0][0x220] ;  /* 0x0000880000087ab9 */ /* 0x000fe20000000a00 */
[----:B------:R-:W-:Y:S01]  /*18f0*/  LEA.HI R39, R127, R226, RZ, 0x6 ;  /* 0x000000e27f277211 */ /* 0x000fe200078f30ff */
[----:B------:R-:W-:Y:S01]  /*1900*/  IMAD R37, R24, UR5, R37 ;  /* 0x0000000518257c24 */ /* 0x000fe2000f8e0225 */
[----:B------:R-:W-:Y:S01]  /*1910*/  @!P2 SHF.R.S32.HI R9, RZ, 0x1f, R7 ;  /* 0x0000001fff09a819 */ /* 0x000fe20000011407 */
[C---:B------:R-:W-:Y:S01]  /*1920*/  VIADD R21, R18.reuse, 0x10 ;  /* 0x0000001012157836 */ /* 0x040fe20000000000 */
[----:B------:R-:W2:Y:S01]  /*1930*/  @!P2 LDC.64 R2, c[0x0][0x228] ;  /* 0x00008a00ff02ab82 */ /* 0x000ea20000000a00 */
[-C--:B------:R-:W-:Y:S01]  /*1940*/  ISETP.GE.AND P1, PT, R18, R222.reuse, PT ;  /* 0x000000de1200720c */ /* 0x080fe20003f26270 */
[----:B------:R-:W-:Y:S01]  /*1950*/  IMAD.SHL.U32 R39, R39, 0x8, RZ ;  /* 0x0000000827277824 */ /* 0x000fe200078e00ff */
[----:B------:R-:W-:Y:S01]  /*1960*/  SHF.R.S32.HI R19, RZ, 0x1f, R18 ;  /* 0x0000001fff137819 */ /* 0x000fe20000011412 */
[----:B------:R-:W-:Y:S01]  /*1970*/  IMAD.SHL.U32 R239, R226, 0x2, RZ ;  /* 0x00000002e2ef7824 */ /* 0x000fe200078e00ff */
[----:B------:R-:W-:-:S02]  /*1980*/  ISETP.GE.AND P3, PT, R21, R222, PT ;  /* 0x000000de1500720c */ /* 0x000fc40003f66270 */
[----:B------:R-:W-:Y:S01]  /*1990*/  IADD3 R233, R35, -R128, -R130 ;  /* 0x8000008023e97210 */ /* 0x000fe20007ffe882 */
[----:B------:R-:W3:Y:S01]  /*19a0*/  @P2 LDC.64 R4, c[0x0][0x240] ;  /* 0x00009000ff042b82 */ /* 0x000ee20000000a00 */
[----:B------:R-:W-:Y:S01]  /*19b0*/  IMAD.WIDE R12, R13, 0x40, R18 ;  /* 0x000000400d0c7825 */ /* 0x000fe200078e0212 */
[----:B------:R-:W-:-:S03]  /*19c0*/  LOP3.LUT R239, R239, 0x6, RZ, 0xc0, !PT ;  /* 0x00000006efef7812 */ /* 0x000fc600078ec0ff */
[----:B------:R-:W-:-:S03]  /*19d0*/  IMAD R193, R19, R138, RZ ;  /* 0x0000008a13c17224 */ /* 0x000fc600078e02ff */
[----:B------:R-:W4:Y:S01]  /*19e0*/  LDC.64 R190, c[0x0][0x250] ;  /* 0x00009400ffbe7b82 */ /* 0x000f220000000a00 */
[----:B------:R-:W-:Y:S01]  /*19f0*/  IMAD R193, R18, R139, R193 ;  /* 0x0000008b12c17224 */ /* 0x000fe200078e02c1 */
[----:B------:R-:W1:Y:S01]  /*1a00*/  @!P3 S2R R33, SR_CgaCtaId ;  /* 0x000000000021b919 */ /* 0x000e620000008800 */
[-C--:B--2--5:R-:W-:Y:S02]  /*1a10*/  @!P2 IMAD R0, R9, R2.reuse, RZ ;  /* 0x000000020900a224 */ /* 0x0a4fe400078e02ff */
[----:B------:R-:W-:-:S04]  /*1a20*/  @!P2 IMAD.WIDE.U32 R16, R7, R2, RZ ;  /* 0x000000020710a225 */ /* 0x000fc800078e00ff */
[----:B------:R-:W-:Y:S01]  /*1a30*/  @!P2 IMAD R0, R7, R3, R0 ;  /* 0x000000030700a224 */ /* 0x000fe200078e0200 */
[----:B------:R-:W-:Y:S01]  /*1a40*/  LOP3.LUT R3, R6, 0xfffffff8, RZ, 0xc0, !PT ;  /* 0xfffffff806037812 */ /* 0x000fe200078ec0ff */
[----:B---3--:R-:W-:Y:S01]  /*1a50*/  @P2 IMAD.WIDE.U32 R8, R227, R4, RZ ;  /* 0x00000004e3082225 */ /* 0x008fe200078e00ff */
[----:B------:R-:W2:Y:S03]  /*1a60*/  @!P1 LDC.64 R6, c[0x0][0x240] ;  /* 0x00009000ff069b82 */ /* 0x000ea60000000a00 */
[----:B------:R-:W-:Y:S02]  /*1a70*/  IMAD.IADD R3, R226, 0x1, -R3 ;  /* 0x00000001e2037824 */ /* 0x000fe400078e0a03 */
[----:B------:R-:W-:Y:S02]  /*1a80*/  @P2 IMAD.MOV.U32 R4, RZ, RZ, R8 ;  /* 0x000000ffff042224 */ /* 0x000fe400078e0008 */
[----:B------:R-:W-:-:S02]  /*1a90*/  @!P2 IMAD.MOV.U32 R4, RZ, RZ, R16 ;  /* 0x000000ffff04a224 */ /* 0x000fc400078e0010 */
[----:B------:R-:W-:Y:S02]  /*1aa0*/  IMAD.SHL.U32 R43, R3, 0x8, RZ ;  /* 0x00000008032b7824 */ /* 0x000fe400078e00ff */
[----:B------:R-:W-:Y:S02]  /*1ab0*/  @P2 IMAD R5, R227, R5, R9 ;  /* 0x00000005e3052224 */ /* 0x000fe400078e0209 */
[----:B------:R-:W-:Y:S01]  /*1ac0*/  @!P2 IMAD.IADD R5, R17, 0x1, R0 ;  /* 0x000000011105a824 */ /* 0x000fe200078e0200 */
[----:B------:R-:W-:Y:S01]  /*1ad0*/  SHF.R.S32.HI R16, RZ, 0x1f, R43 ;  /* 0x0000001fff107819 */ /* 0x000fe2000001142b */
[----:B------:R-:W-:Y:S01]  /*1ae0*/  IMAD.IADD R0, R35, 0x1, -R38 ;  /* 0x0000000123007824 */ /* 0x000fe200078e0a26 */
[----:B------:R-:W-:Y:S01]  /*1af0*/  IADD3 R4, P2, R43, R4, RZ ;  /* 0x000000042b047210 */ /* 0x000fe20007f5e0ff */
[C---:B------:R-:W-:Y:S01]  /*1b00*/  VIADD R17, R18.reuse, 0x20 ;  /* 0x0000002012117836 */ /* 0x040fe20000000000 */
[----:B------:R-:W3:Y:S01]  /*1b10*/  @!P1 LDC.64 R8, c[0x0][0x210] ;  /* 0x00008400ff089b82 */ /* 0x000ee20000000a00 */
[C---:B------:R-:W-:Y:S01]  /*1b20*/  IMAD.SHL.U32 R2, R18.reuse, 0x40, RZ ;  /* 0x0000004012027824 */ /* 0x040fe200078e00ff */
[----:B------:R-:W-:Y:S01]  /*1b30*/  ISETP.GE.AND P5, PT, R18, R0, PT ;  /* 0x000000001200720c */ /* 0x000fe20003fa6270 */
[----:B------:R-:W-:Y:S01]  /*1b40*/  IMAD.X R5, R16, 0x1, R5, P2 ;  /* 0x0000000110057824 */ /* 0x000fe200010e0605 */
[----:B------:R-:W-:-:S02]  /*1b50*/  ISETP.GE.AND P2, PT, R17, R222, PT ;  /* 0x000000de1100720c */ /* 0x000fc40003f46270 */
[C---:B------:R-:W-:Y:S01]  /*1b60*/  IADD3 R26, P4, R43.reuse, R26, RZ ;  /* 0x0000001a2b1a7210 */ /* 0x040fe20007f9e0ff */
[----:B------:R-:W-:Y:S01]  /*1b70*/  IMAD.WIDE.U32 R24, R24, UR4, R4 ;  /* 0x0000000418187c25 */ /* 0x000fe2000f8e0004 */
[----:B------:R-:W-:Y:S01]  /*1b80*/  LOP3.LUT R2, R2, 0x1c0, RZ, 0xc0, !PT ;  /* 0x000001c002027812 */ /* 0x000fe200078ec0ff */
[----:B------:R-:W4:Y:S01]  /*1b90*/  @!P3 LDC.64 R4, c[0x0][0x240] ;  /* 0x00009000ff04bb82 */ /* 0x000f220000000a00 */
[----:B------:R-:W-:Y:S01]  /*1ba0*/  IADD3 R42, P6, R43, R42, RZ ;  /* 0x0000002a2b2a7210 */ /* 0x000fe20007fde0ff */
[----:B--2---:R-:W-:Y:S01]  /*1bb0*/  @!P1 IMAD R22, R13, R6, RZ ;  /* 0x000000060d169224 */ /* 0x004fe200078e02ff */
[----:B------:R-:W-:Y:S01]  /*1bc0*/  LOP3.LUT R31, R2, 0x38, R43, 0xf8, !PT ;  /* 0x00000038021f7812 */ /* 0x000fe200078ef82b */
[----:B------:R-:W-:Y:S01]  /*1bd0*/  IMAD.IADD R37, R25, 0x1, R37 ;  /* 0x0000000119257824 */ /* 0x000fe200078e0225 */
[----:B------:R-:W-:Y:S01]  /*1be0*/  SHF.R.U32.HI R2, RZ, 0x3, R2 ;  /* 0x00000003ff027819 */ /* 0x000fe20000011602 */
[----:B------:R-:W2:Y:S01]  /*1bf0*/  @!P5 S2R R10, SR_CgaCtaId ;  /* 0x00000000000ad919 */ /* 0x000ea20000008800 */
[----:B------:R-:W-:Y:S01]  /*1c00*/  @!P1 IMAD.MOV.U32 R36, RZ, RZ, R24 ;  /* 0x000000ffff249224 */ /* 0x000fe200078e0018 */
[----:B------:R-:W-:Y:S01]  /*1c10*/  UMOV UR4, 0x400 ;  /* 0x0000040000047882 */ /* 0x000fe20000000000 */
[C---:B------:R-:W-:Y:S01]  /*1c20*/  @!P1 IMAD R22, R12.reuse, R7, R22 ;  /* 0x000000070c169224 */ /* 0x040fe200078e0216 */
[----:B------:R-:W-:Y:S01]  /*1c30*/  LOP3.LUT R2, R31, R2, RZ, 0x3c, !PT ;  /* 0x000000021f027212 */ /* 0x000fe200078e3cff */
[----:B------:R-:W-:Y:S01]  /*1c40*/  @!P1 IMAD.WIDE.U32 R40, R12, R6, R36 ;  /* 0x000000060c289225 */ /* 0x000fe200078e0024 */
[----:B------:R-:W2:Y:S01]  /*1c50*/  @!P2 S2R R31, SR_CgaCtaId ;  /* 0x00000000001fa919 */ /* 0x000ea20000008800 */
[----:B------:R-:W2:Y:S01]  /*1c60*/  @!P3 LDC.64 R6, c[0x0][0x210] ;  /* 0x00008400ff06bb82 */ /* 0x000ea20000000a00 */
[----:B-1----:R-:W-:Y:S01]  /*1c70*/  ULEA UR4, UR6, UR4, 0x18 ;  /* 0x0000000406047291 */ /* 0x002fe2000f8ec03f */
[----:B------:R-:W-:Y:S01]  /*1c80*/  IMAD.X R27, R16, 0x1, R27, P4 ;  /* 0x00000001101b7824 */ /* 0x000fe200020e061b */
[----:B------:R-:W-:Y:S01]  /*1c90*/  @!P3 IADD3 R20, P4, R12, 0x10, RZ ;  /* 0x000000100c14b810 */ /* 0x000fe20007f9e0ff */
[----:B------:R-:W-:Y:S01]  /*1ca0*/  @!P3 IMAD.MOV.U32 R46, RZ, RZ, R24 ;  /* 0x000000ffff2eb224 */ /* 0x000fe200078e0018 */
[----:B------:R-:W-:Y:S01]  /*1cb0*/  LOP3.LUT R2, R2, 0xfffffe00, R39, 0xf8, !PT ;  /* 0xfffffe0002027812 */ /* 0x000fe200078ef827 */
[----:B------:R-:W-:Y:S01]  /*1cc0*/  @!P3 IMAD.MOV.U32 R47, RZ, RZ, R37 ;  /* 0x000000ffff2fb224 */ /* 0x000fe200078e0025 */
[----:B------:R-:W-:Y:S01]  /*1cd0*/  ULDC.64 UR6, c[0x0][0x268] ;  /* 0x00009a0000067ab9 */ /* 0x000fe20000000a00 */
[----:B------:R-:W-:Y:S01]  /*1ce0*/  @!P3 IMAD.X R25, RZ, RZ, R13, P4 ;  /* 0x000000ffff19b224 */ /* 0x000fe200020e060d */
[----:B---3--:R-:W-:Y:S01]  /*1cf0*/  @!P1 LEA R44, P4, R40, R8, 0x1 ;  /* 0x00000008282c9211 */ /* 0x008fe200078808ff */
[----:B------:R-:W-:Y:S01]  /*1d00*/  @!P1 IMAD.IADD R22, R41, 0x1, R22 ;  /* 0x0000000129169824 */ /* 0x000fe200078e0216 */
[----:B------:R-:W-:Y:S01]  /*1d10*/  LEA R229, R2, UR4, 0x1 ;  /* 0x0000000402e57c11 */ /* 0x000fe2000f8e08ff */
[----:B----4-:R-:W-:-:S02]  /*1d20*/  @!P3 IMAD R25, R25, R4, RZ ;  /* 0x000000041919b224 */ /* 0x010fc400078e02ff */
[----:B------:R-:W-:Y:S01]  /*1d30*/  IMAD.X R43, R16, 0x1, R15, P6 ;  /* 0x00000001102b7824 */ /* 0x000fe200030e060f */
[----:B------:R-:W-:Y:S01]  /*1d40*/  @!P1 LEA.HI.X R45, R40, R9, R22, 0x1, P4 ;  /* 0x00000009282d9211 */ /* 0x000fe200020f0c16 */
[C---:B------:R-:W-:Y:S01]  /*1d50*/  VIADD R15, R18.reuse, 0x30 ;  /* 0x00000030120f7836 */ /* 0x040fe20000000000 */
[----:B------:R-:W-:Y:S01]  /*1d60*/  IADD3 R36, P4, R18, R29, RZ ;  /* 0x0000001d12247210 */ /* 0x000fe20007f9e0ff */
[C---:B------:R-:W-:Y:S01]  /*1d70*/  @!P3 IMAD R8, R20.reuse, R5, R25 ;  /* 0x000000051408b224 */ /* 0x040fe200078e0219 */
[----:B------:R-:W-:Y:S01]  /*1d80*/  @!P5 MOV R9, 0x400 ;  /* 0x000004000009d802 */ /* 0x000fe20000000f00 */
[----:B------:R-:W-:Y:S01]  /*1d90*/  @!P3 IMAD.WIDE.U32 R46, R20, R4, R46 ;  /* 0x00000004142eb225 */ /* 0x000fe200078e002e */
[----:B------:R-:W-:Y:S01]  /*1da0*/  ISETP.GE.AND P6, PT, R15, R222, PT ;  /* 0x000000de0f00720c */ /* 0x000fe20003fc6270 */
[----:B------:R-:W1:Y:S01]  /*1db0*/  @!P2 LDC.64 R4, c[0x0][0x240] ;  /* 0x00009000ff04ab82 */ /* 0x000e620000000a00 */
[----:B------:R-:W-:Y:S01]  /*1dc0*/  @!PT LDS RZ, [RZ] ;  /* 0x00000000fffff984 */ /* 0x000fe20000000800 */
[----:B------:R-:W-:Y:S01]  /*1dd0*/  @!PT LDS RZ, [RZ] ;  /* 0x00000000fffff984 */ /* 0x000fe20000000800 */
[----:B------:R-:W-:Y:S01]  /*1de0*/  @!PT LDS RZ, [RZ] ;  /* 0x00000000fffff984 */ /* 0x000fe20000000800 */
[----:B------:R-:W-:Y:S01]  /*1df0*/  @!P1 LDGSTS.E.BYPASS.LTC128B.128 [R229], desc[UR10][R44.64] ;  /* 0x000000002ce59fae */ /* 0x000fe2000b901d4a */
[----:B------:R-:W-:Y:S01]  /*1e00*/  @!P3 IMAD.IADD R8, R47, 0x1, R8 ;  /* 0x000000012f08b824 */ /* 0x000fe200078e0208 */
[----:B--2---:R-:W-:Y:S01]  /*1e10*/  @!P5 LEA R29, R10, R9, 0x18 ;  /* 0x000000090a1dd211 */ /* 0x004fe200078ec0ff */
[----:B------:R-:W-:Y:S01]  /*1e20*/  IMAD.X R25, R19, 0x1, R11, P4 ;  /* 0x0000000113197824 */ /* 0x000fe200020e060b */
[----:B------:R2:W-:Y:S01]  /*1e30*/  @!P1 LDGSTS.E.BYPASS.LTC128B.128 [R229+0x2000], desc[UR10][R44.64+0x80] ;  /* 0x020000802ce59fae */ /* 0x0005e2000b901d4a */
[----:B------:R-:W-:Y:S01]  /*1e40*/  @!P3 LEA R40, P1, R46, R6, 0x1 ;  /* 0x000000062e28b211 */ /* 0x000fe200078208ff */
[----:B------:R-:W-:Y:S01]  /*1e50*/  IMAD.WIDE.U32 R42, R18, R138, R42 ;  /* 0x0000008a122a7225 */ /* 0x000fe200078e002a */
[----:B------:R-:W3:Y:S01]  /*1e60*/  @!P2 LDC.64 R10, c[0x0][0x210] ;  /* 0x00008400ff0aab82 */ /* 0x000ee20000000a00 */
[----:B------:R-:W-:-:S02]  /*1e70*/  @!P2 MOV R6, 0x400 ;  /* 0x000004000006a802 */ /* 0x000fc40000000f00 */
[----:B------:R-:W-:Y:S01]  /*1e80*/  @!P3 LEA.HI.X R41, R46, R7, R8, 0x1, P1 ;  /* 0x000000072e29b211 */ /* 0x000fe200008f0c08 */
[----:B------:R-:W4:Y:S01]  /*1e90*/  @!P6 S2R R19, SR_CgaCtaId ;  /* 0x000000000013e919 */ /* 0x000f220000008800 */
[C---:B------:R-:W-:Y:S01]  /*1ea0*/  @!P2 IADD3 R28, P1, R12.reuse, 0x20, RZ ;  /* 0x000000200c1ca810 */ /* 0x040fe20007f3e0ff */
[----:B------:R-:W-:Y:S01]  /*1eb0*/  IMAD.IADD R193, R43, 0x1, R193 ;  /* 0x000000012bc17824 */ /* 0x000fe200078e02c1 */
[----:B------:R-:W-:Y:S01]  /*1ec0*/  ISETP.GE.AND P4, PT, R21, R0, PT ;  /* 0x000000001500720c */ /* 0x000fe20003f86270 */
[----:B------:R-:W4:Y:S01]  /*1ed0*/  @!P6 LDC.64 R8, c[0x0][0x240] ;  /* 0x00009000ff08eb82 */ /* 0x000f220000000a00 */
[----:B------:R-:W-:Y:S01]  /*1ee0*/  @!P2 LEA R31, R31, R6, 0x18 ;  /* 0x000000061f1fa211 */ /* 0x000fe200078ec0ff */
[----:B------:R-:W-:Y:S01]  /*1ef0*/  @!P2 IMAD.X R7, RZ, RZ, R13, P1 ;  /* 0x000000ffff07a224 */ /* 0x000fe200008e060d */
[----:B------:R-:W-:Y:S01]  /*1f00*/  @!P6 IADD3 R20, P1, R12, 0x30, RZ ;  /* 0x000000300c14e810 */ /* 0x000fe20007f3e0ff */
[----:B------:R-:W-:Y:S01]  /*1f10*/  IMAD.MOV.U32 R192, RZ, RZ, R42 ;  /* 0x000000ffffc07224 */ /* 0x000fe200078e002a */
[----:B------:R-:W-:Y:S01]  /*1f20*/  @!P3 MOV R16, 0x400 ;  /* 0x000004000010b802 */ /* 0x000fe20000000f00 */
[----:B------:R-:W-:-:S02]  /*1f30*/  @!P2 IMAD.MOV.U32 R42, RZ, RZ, R24 ;  /* 0x000000ffff2aa224 */ /* 0x000fc400078e0018 */
[----:B-1----:R-:W-:Y:S01]  /*1f40*/  @!P2 IMAD R22, R7, R4, RZ ;  /* 0x000000040716a224 */ /* 0x002fe200078e02ff */
[----:B------:R-:W-:Y:S01]  /*1f50*/  @!P3 LEA R33, R33, R16, 0x18 ;  /* 0x000000102121b211 */ /* 0x000fe200078ec0ff */
[----:B------:R-:W1:Y:S01]  /*1f60*/  @!P6 LDC.64 R6, c[0x0][0x210] ;  /* 0x00008400ff06eb82 */ /* 0x000e620000000a00 */
[----:B------:R-:W-:Y:S01]  /*1f70*/  @!P2 IMAD.MOV.U32 R43, RZ, RZ, R37 ;  /* 0x000000ffff2ba224 */ /* 0x000fe200078e0025 */
[----:B------:R-:W1:Y:S01]  /*1f80*/  @!P4 S2R R16, SR_CgaCtaId ;  /* 0x000000000010c919 */ /* 0x000e620000008800 */
[----:B------:R-:W-:Y:S02]  /*1f90*/  @!P6 IMAD.X R39, RZ, RZ, R13, P1 ;  /* 0x000000ffff27e224 */ /* 0x000fe400008e060d */
[C---:B------:R-:W-:Y:S02]  /*1fa0*/  @!P2 IMAD R22, R28.reuse, R5, R22 ;  /* 0x000000051c16a224 */ /* 0x040fe400078e0216 */
[----:B------:R-:W-:Y:S01]  /*1fb0*/  @!P2 IMAD.WIDE.U32 R42, R28, R4, R42 ;  /* 0x000000041c2aa225 */ /* 0x000fe200078e002a */
[----:B------:R-:W1:Y:S03]  /*1fc0*/  @!P5 LDC.64 R12, c[0x0][0x218] ;  /* 0x00008600ff0cdb82 */ /* 0x000e660000000a00 */
[----:B------:R-:W-:Y:S01]  /*1fd0*/  @!P2 IMAD.IADD R22, R43, 0x1, R22 ;  /* 0x000000012b16a824 */ /* 0x000fe200078e0216 */
[----:B---3--:R-:W-:Y:S01]  /*1fe0*/  @!P2 LEA R10, P1, R42, R10, 0x1 ;  /* 0x0000000a2a0aa211 */ /* 0x008fe200078208ff */
[----:B--2---:R-:W-:-:S02]  /*1ff0*/  @!P6 IMAD.MOV.U32 R44, RZ, RZ, R24 ;  /* 0x000000ffff2ce224 */ /* 0x004fc400078e0018 */
[----:B------:R-:W-:Y:S01]  /*2000*/  @!P6 IMAD.MOV.U32 R45, RZ, RZ, R37 ;  /* 0x000000ffff2de224 */ /* 0x000fe200078e0025 */
[----:B------:R-:W2:Y:S01]  /*2010*/  @!P4 LDC.64 R4, c[0x0][0x218] ;  /* 0x00008600ff04cb82 */ /* 0x000ea20000000a00 */
[----:B----4-:R-:W-:Y:S01]  /*2020*/  @!P6 IMAD R39, R39, R8, RZ ;  /* 0x000000082727e224 */ /* 0x010fe200078e02ff */
[----:B------:R-:W-:Y:S01]  /*2030*/  @!P2 LEA.HI.X R11, R42, R11, R22, 0x1, P1 ;  /* 0x0000000b2a0ba211 */ /* 0x000fe200008f0c16 */
[----:B------:R-:W-:Y:S01]  /*2040*/  @!P3 IMAD R33, R2, 0x2, R33 ;  /* 0x000000020221b824 */ /* 0x000fe200078e0221 */
[----:B------:R-:W-:Y:S01]  /*2050*/  ISETP.GE.AND P1, PT, R17, R0, PT ;  /* 0x000000001100720c */ /* 0x000fe20003f26270 */
[C---:B------:R-:W-:Y:S01]  /*2060*/  @!P6 IMAD R9, R20.reuse, R9, R39 ;  /* 0x000000091409e224 */ /* 0x040fe200078e0227 */
[----:B------:R-:W-:Y:S01]  /*2070*/  @!P4 MOV R37, 0x400 ;  /* 0x000004000025c802 */ /* 0x000fe20000000f00 */
[----:B------:R-:W-:Y:S01]  /*2080*/  @!P6 IMAD.WIDE.U32 R44, R20, R8, R44 ;  /* 0x00000008142ce225 */ /* 0x000fe200078e002c */
[----:B------:R-:W-:Y:S01]  /*2090*/  @!P3 LDGSTS.E.BYPASS.LTC128B.128 [R33+0x800], desc[UR10][R40.64] ;  /* 0x008000002821bfae */ /* 0x000fe2000b901d4a */
[----:B------:R-:W-:-:S02]  /*20a0*/  @!P6 MOV R8, 0x400 ;  /* 0x000004000008e802 */ /* 0x000fc40000000f00 */
[----:B------:R-:W-:Y:S01]  /*20b0*/  @!P2 IMAD R31, R2, 0x2, R31 ;  /* 0x00000002021fa824 */ /* 0x000fe200078e021f */
[----:B------:R3:W-:Y:S01]  /*20c0*/  @!P3 LDGSTS.E.BYPASS.LTC128B.128 [R33+0x2800], desc[UR10][R40.64+0x80] ;  /* 0x028000802821bfae */ /* 0x0007e2000b901d4a */
[----:B------:R-:W-:Y:S01]  /*20d0*/  @!P6 IMAD.IADD R20, R45, 0x1, R9 ;  /* 0x000000012d14e824 */ /* 0x000fe200078e0209 */
[----:B-1----:R-:W-:Y:S01]  /*20e0*/  @!P6 LEA R32, P3, R44, R6, 0x1 ;  /* 0x000000062c20e211 */ /* 0x002fe200078608ff */
[----:B------:R-:W-:Y:S01]  /*20f0*/  @!P5 IMAD R9, R2, 0x2, R29 ;  /* 0x000000020209d824 */ /* 0x000fe200078e021d */
[----:B------:R-:W-:Y:S01]  /*2100*/  @!P2 LDGSTS.E.BYPASS.LTC128B.128 [R31+0x1000], desc[UR10][R10.64] ;  /* 0x010000000a1fafae */ /* 0x000fe2000b901d4a */
[----:B------:R-:W-:Y:S01]  /*2110*/  @!P6 LEA R19, R19, R8, 0x18 ;  /* 0x000000081313e211 */ /* 0x000fe200078ec0ff */
[----:B------:R-:W-:Y:S01]  /*2120*/  VIADD R29, R18, 0x50 ;  /* 0x00000050121d7836 */ /* 0x000fe20000000000 */
[----:B------:R-:W-:Y:S01]  /*2130*/  @!P4 LEA R37, R16, R37, 0x18 ;  /* 0x000000251025c211 */ /* 0x000fe200078ec0ff */
[----:B------:R1:W-:Y:S01]  /*2140*/  @!P2 LDGSTS.E.BYPASS.LTC128B.128 [R31+0x3000], desc[UR10][R10.64+0x80] ;  /* 0x030000800a1fafae */ /* 0x0003e2000b901d4a */
[----:B------:R-:W-:Y:S01]  /*2150*/  @!P5 LEA R12, P2, R192, R12, 0x1 ;  /* 0x0000000cc00cd211 */ /* 0x000fe200078408ff */
[----:B------:R-:W-:-:S02]  /*2160*/  @!P6 IMAD R19, R2, 0x2, R19 ;  /* 0x000000020213e824 */ /* 0x000fc400078e0213 */
[----:B------:R-:W-:Y:S01]  /*2170*/  @!P4 IMAD R37, R2, 0x2, R37 ;  /* 0x000000020225c824 */ /* 0x000fe200078e0225 */
[----:B------:R-:W-:Y:S01]  /*2180*/  @!P5 LEA.HI.X R13, R192, R13, R193, 0x1, P2 ;  /* 0x0000000dc00dd211 */ /* 0x000fe200010f0cc1 */
[----:B------:R-:W-:Y:S01]  /*2190*/  IMAD R23, R23, UR6, RZ ;  /* 0x0000000617177c24 */ /* 0x000fe2000f8e02ff */
[----:B------:R-:W-:Y:S01]  /*21a0*/  @!P4 LEA R8, P2, R138, R192, 0x4 ;  /* 0x000000c08a08c211 */ /* 0x000fe200078420ff */
[----:B------:R-:W-:-:S04]  /*21b0*/  IMAD.WIDE.U32 R26, R14, UR6, R26 ;  /* 0x000000060e1a7c25 */ /* 0x000fc8000f8e001a */
[----:B------:R-:W-:-:S04]  /*21c0*/  IMAD R25, R25, R190, RZ ;  /* 0x000000be19197224 */ /* 0x000fc800078e02ff */
[----:B------:R-:W-:Y:S01]  /*21d0*/  IMAD R25, R36, R191, R25 ;  /* 0x000000bf24197224 */ /* 0x000fe200078e0219 */
[----:B---3--:R-:W-:Y:S02]  /*21e0*/  @!P6 LEA.HI.X R33, R44, R7, R20, 0x1, P3 ;  /* 0x000000072c21e211 */ /* 0x008fe400018f0c14 */
[----:B------:R-:W3:Y:S03]  /*21f0*/  @!P1 LDC.64 R6, c[0x0][0x218] ;  /* 0x00008600ff069b82 */ /* 0x000ee60000000a00 */
[----:B------:R-:W-:Y:S01]  /*2200*/  @!P6 LDGSTS.E.BYPASS.LTC128B.128 [R19+0x1800], desc[UR10][R32.64] ;  /* 0x018000002013efae */ /* 0x000fe2000b901d4a */
[----:B-1----:R-:W-:-:S03]  /*2210*/  @!P4 LEA.HI.X R10, R138, R193, R139, 0x4, P2 ;  /* 0x000000c18a0ac211 */ /* 0x002fc600010f248b */
[----:B------:R1:W-:Y:S01]  /*2220*/  @!P6 LDGSTS.E.BYPASS.LTC128B.128 [R19+0x3800], desc[UR10][R32.64+0x80] ;  /* 0x038000802013efae */ /* 0x0003e2000b901d4a */
[C---:B--2---:R-:W-:Y:S01]  /*2230*/  @!P4 LEA R40, P2, R8.reuse, R4, 0x1 ;  /* 0x000000040828c211 */ /* 0x044fe200078408ff */
[----:B------:R-:W-:Y:S01]  /*2240*/  IMAD.SHL.U32 R4, R139, 0x20, RZ ;  /* 0x000000208b047824 */ /* 0x000fe200078e00ff */
[----:B------:R-:W-:Y:S01]  /*2250*/  ISETP.GE.AND P6, PT, R15, R0, PT ;  /* 0x000000000f00720c */ /* 0x000fe20003fc6270 */
[----:B------:R-:W-:Y:S01]  /*2260*/  @!P5 LDGSTS.E.BYPASS.LTC128B.128 [R9+0x4000], desc[UR10][R12.64] ;  /* 0x040000000c09dfae */ /* 0x000fe2000b901d4a */
[----:B------:R-:W-:Y:S01]  /*2270*/  @!P4 LEA.HI.X R41, R8, R5, R10, 0x1, P2 ;  /* 0x000000050829c211 */ /* 0x000fe200010f0c0a */
[----:B------:R-:W-:Y:S02]  /*2280*/  IMAD.WIDE.U32 R10, R138, 0x20, RZ ;  /* 0x000000208a0a7825 */ /* 0x000fe400078e00ff */
[----:B------:R2:W-:Y:S02]  /*2290*/  @!P5 LDGSTS.E.BYPASS.LTC128B.128 [R9+0x8000], desc[UR10][R12.64+0x80] ;  /* 0x080000800c09dfae */ /* 0x0005e4000b901d4a */
[----:B------:R-:W-:Y:S01]  /*22a0*/  VIADD R31, R18, 0x40 ;  /* 0x00000040121f7836 */ /* 0x000fe20000000000 */
[----:B------:R-:W-:Y:S01]  /*22b0*/  @!P1 IADD3 R5, P2, R192, R10, RZ ;  /* 0x0000000ac0059210 */ /* 0x000fe20007f5e0ff */
[----:B------:R-:W-:Y:S03]  /*22c0*/  @!P4 LDGSTS.E.BYPASS.LTC128B.128 [R37+0x4800], desc[UR10][R40.64] ;  /* 0x048000002825cfae */ /* 0x000fe6000b901d4a */
[----:B------:R-:W-:Y:S01]  /*22d0*/  @!P1 IADD3.X R4, R193, R11, R4, P2, !PT ;  /* 0x0000000bc1049210 */ /* 0x000fe200017fe404 */
[----:B------:R4:W-:Y:S01]  /*22e0*/  @!P4 LDGSTS.E.BYPASS.LTC128B.128 [R37+0x8800], desc[UR10][R40.64+0x80] ;  /* 0x088000802825cfae */ /* 0x0009e2000b901d4a */
[-C--:B------:R-:W-:Y:S01]  /*22f0*/  ISETP.GE.AND P4, PT, R29, R0.reuse, PT ;  /* 0x000000001d00720c */ /* 0x080fe20003f86270 */
[----:B------:R-:W-:Y:S01]  /*2300*/  @!P6 IMAD.WIDE.U32 R44, R138, 0x30, R192 ;  /* 0x000000308a2ce825 */ /* 0x000fe200078e00c0 */
[----:B------:R-:W-:-:S02]  /*2310*/  ISETP.GE.AND P5, PT, R31, R0, PT ;  /* 0x000000001f00720c */ /* 0x000fc40003fa6270 */
[C---:B---3--:R-:W-:Y:S02]  /*2320*/  @!P1 LEA R46, P2, R5.reuse, R6, 0x1 ;  /* 0x00000006052e9211 */ /* 0x048fe400078408ff */
[----:B------:R-:W-:Y:S02]  /*2330*/  @!P1 MOV R6, 0x400 ;  /* 0x0000040000069802 */ /* 0x000fe40000000f00 */
[----:B------:R-:W-:Y:S01]  /*2340*/  @!P1 LEA.HI.X R47, R5, R7, R4, 0x1, P2 ;  /* 0x00000007052f9211 */ /* 0x000fe200010f0c04 */
[C---:B-1----:R-:W-:Y:S01]  /*2350*/  VIADD R19, R18.reuse, 0x60 ;  /* 0x0000006012137836 */ /* 0x042fe20000000000 */
[----:B------:R-:W1:Y:S01]  /*2360*/  @!P6 S2R R7, SR_CgaCtaId ;  /* 0x000000000007e919 */ /* 0x000e620000008800 */
[----:B------:R-:W3:Y:S02]  /*2370*/  @!P6 LDC.64 R4, c[0x0][0x218] ;  /* 0x00008600ff04eb82 */ /* 0x000ee40000000a00 */
[----:B------:R-:W-:Y:S02]  /*2380*/  @!P4 MOV R8, 0x400 ;  /* 0x000004000008c802 */ /* 0x000fe40000000f00 */
[-C--:B------:R-:W-:Y:S01]  /*2390*/  ISETP.GE.AND P3, PT, R19, R0.reuse, PT ;  /* 0x000000001300720c */ /* 0x080fe20003f66270 */
[----:B------:R-:W1:Y:S01]  /*23a0*/  @!P5 S2R R39, SR_CgaCtaId ;  /* 0x000000000027d919 */ /* 0x000e620000008800 */
[----:B------:R-:W-:Y:S01]  /*23b0*/  @!P5 MOV R10, 0x400 ;  /* 0x00000400000ad802 */ /* 0x000fe20000000f00 */
[----:B--2---:R-:W-:Y:S01]  /*23c0*/  VIADD R13, R18, 0x70 ;  /* 0x00000070120d7836 */ /* 0x004fe20000000000 */
[----:B------:R-:W-:Y:S01]  /*23d0*/  @!P6 MOV R12, 0x400 ;  /* 0x00000400000ce802 */ /* 0x000fe20000000f00 */
[----:B------:R-:W2:Y:S03]  /*23e0*/  @!P1 S2R R9, SR_CgaCtaId ;  /* 0x0000000000099919 */ /* 0x000ea60000008800 */
[----:B------:R-:W-:Y:S01]  /*23f0*/  ISETP.GE.AND P2, PT, R13, R0, PT ;  /* 0x000000000d00720c */ /* 0x000fe20003f46270 */
[----:B----4-:R-:W4:Y:S04]  /*2400*/  @!P4 S2R R37, SR_CgaCtaId ;  /* 0x000000000025c919 */ /* 0x010f280000008800 */
[----:B------:R-:W3:Y:S08]  /*2410*/  @!P3 S2R R33, SR_CgaCtaId ;  /* 0x000000000021b919 */ /* 0x000ef00000008800 */
[----:B------:R-:W3:Y:S01]  /*2420*/  @!P2 S2R R41, SR_CgaCtaId ;  /* 0x000000000029a919 */ /* 0x000ee20000008800 */
[----:B-1----:R-:W-:Y:S01]  /*2430*/  @!P6 LEA R7, R7, R12, 0x18 ;  /* 0x0000000c0707e211 */ /* 0x002fe200078ec0ff */
[----:B------:R-:W-:-:S02]  /*2440*/  IMAD R12, R14, UR7, R23 ;  /* 0x000000070e0c7c24 */ /* 0x000fc4000f8e0217 */
[----:B------:R-:W-:Y:S01]  /*2450*/  @!P4 IMAD R14, R139, 0x50, RZ ;  /* 0x000000508b0ec824 */ /* 0x000fe200078e02ff */
[----:B------:R-:W-:Y:S01]  /*2460*/  @!P5 LEA R39, R39, R10, 0x18 ;  /* 0x0000000a2727d211 */ /* 0x000fe200078ec0ff */
[----:B------:R-:W-:Y:S01]  /*2470*/  @!P6 IMAD R24, R2, 0x2, R7 ;  /* 0x000000020218e824 */ /* 0x000fe200078e0207 */
[----:B------:R-:W1:Y:S01]  /*2480*/  @!P5 LDC.64 R10, c[0x0][0x218] ;  /* 0x00008600ff0adb82 */ /* 0x000e620000000a00 */
[----:B------:R-:W-:Y:S01]  /*2490*/  @!P4 IMAD.WIDE.U32 R22, R138, 0x50, R192 ;  /* 0x000000508a16c825 */ /* 0x000fe200078e00c0 */
[----:B--2---:R-:W-:Y:S02]  /*24a0*/  @!P1 LEA R9, R9, R6, 0x18 ;  /* 0x0000000609099211 */ /* 0x004fe400078ec0ff */
[----:B------:R-:W-:Y:S01]  /*24b0*/  @!P3 MOV R6, 0x400 ;  /* 0x000004000006b802 */ /* 0x000fe20000000f00 */
[C---:B------:R-:W-:Y:S02]  /*24c0*/  @!P5 IMAD R39, R2.reuse, 0x2, R39 ;  /* 0x000000020227d824 */ /* 0x040fe400078e0227 */
[----:B------:R-:W-:Y:S01]  /*24d0*/  @!P1 IMAD R49, R2, 0x2, R9 ;  /* 0x0000000202319824 */ /* 0x000fe200078e0209 */
[----:B----4-:R-:W-:Y:S01]  /*24e0*/  @!P4 LEA R37, R37, R8, 0x18 ;  /* 0x000000082525c211 */ /* 0x010fe200078ec0ff */
[----:B------:R-:W-:Y:S01]  /*24f0*/  @!P6 IMAD R9, R139, 0x30, RZ ;  /* 0x000000308b09e824 */ /* 0x000fe200078e02ff */
[----:B------:R-:W-:Y:S01]  /*2500*/  @!P2 MOV R8, 0x400 ;  /* 0x000004000008a802 */ /* 0x000fe20000000f00 */
[----:B------:R-:W-:Y:S01]  /*2510*/  @!P4 IMAD.IADD R14, R23, 0x1, R14 ;  /* 0x00000001170ec824 */ /* 0x000fe200078e020e */
[----:B---3--:R-:W-:Y:S01]  /*2520*/  @!P3 LEA R33, R33, R6, 0x18 ;  /* 0x000000062121b211 */ /* 0x008fe200078ec0ff */
[----:B------:R-:W-:Y:S01]  /*2530*/  @!P1 LDGSTS.E.BYPASS.LTC128B.128 [R49+0x5000], desc[UR10][R46.64] ;  /* 0x050000002e319fae */ /* 0x000fe2000b901d4a */
[----:B------:R-:W-:-:S02]  /*2540*/  @!P6 IMAD.IADD R6, R45, 0x1, R9 ;  /* 0x000000012d06e824 */ /* 0x000fc400078e0209 */
[C---:B------:R-:W-:Y:S01]  /*2550*/  @!P4 IMAD R37, R2.reuse, 0x2, R37 ;  /* 0x000000020225c824 */ /* 0x040fe200078e0225 */
[----:B------:R-:W-:Y:S01]  /*2560*/  @!P1 LDGSTS.E.BYPASS.LTC128B.128 [R49+0x9000], desc[UR10][R46.64+0x80] ;  /* 0x090000802e319fae */ /* 0x000fe2000b901d4a */
[----:B------:R-:W-:Y:S01]  /*2570*/  @!P2 LEA R41, R41, R8, 0x18 ;  /* 0x000000082929a211 */ /* 0x000fe200078ec0ff */
[----:B------:R-:W-:Y:S01]  /*2580*/  @!P3 IMAD R33, R2, 0x2, R33 ;  /* 0x000000020221b824 */ /* 0x000fe200078e0221 */
[C---:B------:R-:W-:Y:S01]  /*2590*/  @!P6 LEA R42, P1, R44.reuse, R4, 0x1 ;  /* 0x000000042c2ae211 */ /* 0x040fe200078208ff */
[----:B------:R-:W2:Y:S01]  /*25a0*/  @!P4 LDC.64 R8, c[0x0][0x218] ;  /* 0x00008600ff08cb82 */ /* 0x000ea20000000a00 */
[----:B------:R-:W-:Y:S02]  /*25b0*/  IMAD.IADD R27, R27, 0x1, R12 ;  /* 0x000000011b1b7824 */ /* 0x000fe400078e020c */
[----:B------:R-:W-:Y:S01]  /*25c0*/  @!P6 LEA.HI.X R43, R44, R5, R6, 0x1, P1 ;  /* 0x000000052c2be211 */ /* 0x000fe200008f0c06 */
[----:B------:R-:W-:Y:S01]  /*25d0*/  @!P2 IMAD R41, R2, 0x2, R41 ;  /* 0x000000020229a824 */ /* 0x000fe200078e0229 */
[----:B------:R-:W-:Y:S01]  /*25e0*/  @!P5 LEA R16, P1, R138, R192, 0x6 ;  /* 0x000000c08a10d211 */ /* 0x000fe200078230ff */
[----:B------:R-:W-:-:S02]  /*25f0*/  @!P3 IMAD R2, R139, 0x60, RZ ;  /* 0x000000608b02b824 */ /* 0x000fc400078e02ff */
[----:B------:R-:W3:Y:S01]  /*2600*/  @!P3 LDC.64 R6, c[0x0][0x218] ;  /* 0x00008600ff06bb82 */ /* 0x000ee20000000a00 */
[----:B------:R-:W-:Y:S01]  /*2610*/  @!P5 LEA.HI.X R20, R138, R193, R139, 0x6, P1 ;  /* 0x000000c18a14d211 */ /* 0x000fe200008f348b */
[----:B------:R-:W-:Y:S01]  /*2620*/  @!P6 LDGSTS.E.BYPASS.LTC128B.128 [R24+0x5800], desc[UR10][R42.64] ;  /* 0x058000002a18efae */ /* 0x000fe2000b901d4a */
[----:B-1----:R-:W-:-:S03]  /*2630*/  @!P5 LEA R10, P1, R16, R10, 0x1 ;  /* 0x0000000a100ad211 */ /* 0x002fc600078208ff */
[----:B------:R1:W-:Y:S01]  /*2640*/  @!P6 LDGSTS.E.BYPASS.LTC128B.128 [R24+0x9800], desc[UR10][R42.64+0x80] ;  /* 0x098000802a18efae */ /* 0x0003e2000b901d4a */
[----:B------:R-:W-:Y:S01]  /*2650*/  @!P5 LEA.HI.X R11, R16, R11, R20, 0x1, P1 ;  /* 0x0000000b100bd211 */ /* 0x000fe200008f0c14 */
[----:B------:R-:W4:Y:S01]  /*2660*/  @!P2 LDC.64 R4, c[0x0][0x218] ;  /* 0x00008600ff04ab82 */ /* 0x000f220000000a00 */
[----:B------:R-:W-:-:S03]  /*2670*/  ISETP.GE.AND P6, PT, R15, R0, PT ;  /* 0x000000000f00720c */ /* 0x000fc60003fc6270 */
[----:B------:R-:W-:Y:S01]  /*2680*/  @!P5 LDGSTS.E.BYPASS.LTC128B.128 [R39+0x6000], desc[UR10][R10.64] ;  /* 0x060000000a27dfae */ /* 0x000fe2000b901d4a */
[C---:B--2---:R-:W-:Y:S01]  /*2690*/  @!P4 LEA R44, P1, R22.reuse, R8, 0x1 ;  /* 0x00000008162cc211 */ /* 0x044fe200078208ff */
[----:B------:R-:W-:Y:S02]  /*26a0*/  @!P2 IMAD R8, R139, 0x70, RZ ;  /* 0x000000708b08a824 */ /* 0x000fe400078e02ff */
[----:B------:R2:W-:Y:S01]  /*26b0*/  @!P5 LDGSTS.E.BYPASS.LTC128B.128 [R39+0xa000], desc[UR10][R10.64+0x80] ;  /* 0x0a0000800a27dfae */ /* 0x0005e2000b901d4a */
[----:B------:R-:W-:Y:S02]  /*26c0*/  ISETP.GE.AND P5, PT, R31, R0, PT ;  /* 0x000000001f00720c */ /* 0x000fe40003fa6270 */
[----:B------:R-:W-:Y:S01]  /*26d0*/  @!P4 LEA.HI.X R45, R22, R9, R14, 0x1, P1 ;  /* 0x00000009162dc211 */ /* 0x000fe200008f0c0e */
[----:B------:R-:W-:-:S04]  /*26e0*/  @!P2 IMAD.WIDE.U32 R22, R138, 0x70, R192 ;  /* 0x000000708a16a825 */ /* 0x000fc800078e00c0 */
[----:B------:R-:W-:Y:S01]  /*26f0*/  @!P2 IMAD.IADD R8, R23, 0x1, R8 ;  /* 0x000000011708a824 */ /* 0x000fe200078e0208 */
[----:B------:R-:W-:Y:S04]  /*2700*/  @!P4 LDGSTS.E.BYPASS.LTC128B.128 [R37+0x6800], desc[UR10][R44.64] ;  /* 0x068000002c25cfae */ /* 0x000fe8000b901d4a */
[----:B------:R2:W-:Y:S01]  /*2710*/  @!P4 LDGSTS.E.BYPASS.LTC128B.128 [R37+0xa800], desc[UR10][R44.64+0x80] ;  /* 0x0a8000802c25cfae */ /* 0x0005e2000b901d4a */
[----:B------:R-:W-:Y:S01]  /*2720*/  ISETP.GE.AND P4, PT, R18, R0, PT ;  /* 0x000000001200720c */ /* 0x000fe20003f86270 */
[----:B-1----:R-:W-:-:S04]  /*2730*/  @!P3 IMAD.WIDE.U32 R42, R138, 0x60, R192 ;  /* 0x000000608a2ab825 */ /* 0x002fc800078e00c0 */
[----:B------:R-:W-:Y:S01]  /*2740*/  @!P3 IMAD.IADD R2, R43, 0x1, R2 ;  /* 0x000000012b02b824 */ /* 0x000fe200078e0202 */
[----:B---3--:R-:W-:Y:S01]  /*2750*/  @!P3 LEA R6, P1, R42, R6, 0x1 ;  /* 0x000000062a06b211 */ /* 0x008fe200078208ff */
[----:B------:R-:W-:-:S03]  /*2760*/  IMAD.SHL.U32 R18, R18, 0x8, RZ ;  /* 0x0000000812127824 */ /* 0x000fc600078e00ff */
[----:B------:R-:W-:Y:S02]  /*2770*/  @!P3 LEA.HI.X R7, R42, R7, R2, 0x1, P1 ;  /* 0x000000072a07b211 */ /* 0x000fe400008f0c02 */
[C---:B----4-:R-:W-:Y:S02]  /*2780*/  @!P2 LEA R4, P1, R22.reuse, R4, 0x1 ;  /* 0x000000041604a211 */ /* 0x050fe400078208ff */
[----:B------:R-:W-:Y:S01]  /*2790*/  LEA.HI R2, R127, R226, RZ, 0x4 ;  /* 0x000000e27f027211 */ /* 0x000fe200078f20ff */
[----:B------:R-:W-:Y:S01]  /*27a0*/  @!P3 LDGSTS.E.BYPASS.LTC128B.128 [R33+0x7000], desc[UR10][R6.64] ;  /* 0x070000000621bfae */ /* 0x000fe2000b901d4a */
[----:B------:R-:W-:Y:S01]  /*27b0*/  @!P2 LEA.HI.X R5, R22, R5, R8, 0x1, P1 ;  /* 0x000000051605a211 */ /* 0x000fe200008f0c08 */
[----:B------:R-:W-:Y:S01]  /*27c0*/  IMAD.WIDE.U32 R8, R190, 0x20, RZ ;  /* 0x00000020be087825 */ /* 0x000fe200078e00ff */
[----:B------:R-:W-:Y:S01]  /*27d0*/  ISETP.GE.AND P1, PT, R17, R0, PT ;  /* 0x000000001100720c */ /* 0x000fe20003f26270 */
[----:B------:R1:W-:Y:S01]  /*27e0*/  @!P3 LDGSTS.E.BYPASS.LTC128B.128 [R33+0xb000], desc[UR10][R6.64+0x80] ;  /* 0x0b0000800621bfae */ /* 0x0003e2000b901d4a */
[----:B------:R-:W-:-:S03]  /*27f0*/  LEA.HI R127, R127, R226, RZ, 0x5 ;  /* 0x000000e27f7f7211 */ /* 0x000fc600078f28ff */
[----:B------:R-:W-:Y:S01]  /*2800*/  @!P2 LDGSTS.E.BYPASS.LTC128B.128 [R41+0x7800], desc[UR10][R4.64] ;  /* 0x078000000429afae */ /* 0x000fe2000b901d4a */
[----:B--2---:R-:W-:Y:S01]  /*2810*/  SHF.R.S32.HI R39, RZ, 0x5, R127 ;  /* 0x00000005ff277819 */ /* 0x004fe2000001147f */
[----:B------:R-:W-:Y:S02]  /*2820*/  IMAD.WIDE.U32 R36, R36, R190, R26 ;  /* 0x000000be24247225 */ /* 0x000fe400078e001a */
[----:B------:R2:W-:Y:S01]  /*2830*/  @!P2 LDGSTS.E.BYPASS.LTC128B.128 [R41+0xb800], desc[UR10][R4.64+0x80] ;  /* 0x0b8000800429afae */ /* 0x0005e2000b901d4a */
[----:B------:R-:W-:Y:S01]  /*2840*/  ISETP.GE.AND P2, PT, R21, R0, PT ;  /* 0x000000001500720c */ /* 0x000fe20003f46270 */
[----:B------:R-:W-:Y:S02]  /*2850*/  IMAD.IADD R32, R37, 0x1, R25 ;  /* 0x0000000125207824 */ /* 0x000fe400078e0219 */
[----:B------:R-:W0:Y:S01]  /*2860*/  LDGDEPBAR ;  /* 0x00000000000079af */ /* 0x000e220000000000 */
[----:B------:R-:W-:Y:S02]  /*2870*/  LEA R224, P3, R36, UR8, 0x1 ;  /* 0x0000000824e07c11 */ /* 0x000fe4000f8608ff */
[----:B------:R-:W-:-:S02]  /*2880*/  LOP3.LUT R127, R127, 0xffffffe0, RZ, 0xc0, !PT ;  /* 0xffffffe07f7f7812 */ /* 0x000fc400078ec0ff */
[----:B------:R-:W-:Y:S01]  /*2890*/  LEA.HI.X R225, R36, UR9, R32, 0x1, P3 ;  /* 0x0000000924e17c11 */ /* 0x000fe200098f0c20 */
[----:B------:R-:W-:Y:S02]  /*28a0*/  @!P6 IMAD.MOV.U32 R16, RZ, RZ, R224 ;  /* 0x000000ffff10e224 */ /* 0x000fe400078e00e0 */
[----:B------:R-:W-:Y:S02]  /*28b0*/  IMAD.IADD R238, R226, 0x1, -R127 ;  /* 0x00000001e2ee7824 */ /* 0x000fe400078e0a7f */
[----:B------:R-:W-:Y:S01]  /*28c0*/  @!P2 IADD3 R10, P3, R224, R8, RZ ;  /* 0x00000008e00aa210 */ /* 0x000fe20007f7e0ff */
[----:B------:R-:W-:Y:S01]  /*28d0*/  @!P6 IMAD.MOV.U32 R17, RZ, RZ, R225 ;  /* 0x000000ffff11e224 */ /* 0x000fe200078e00e1 */
[----:B-1----:R-:W-:Y:S01]  /*28e0*/  LOP3.LUT R7, R2, 0xfffffff0, RZ, 0xc0, !PT ;  /* 0xfffffff002077812 */ /* 0x002fe200078ec0ff */
[----:B------:R-:W-:-:S04]  /*28f0*/  @!P6 IMAD.WIDE.U32 R20, R190, 0x60, R16 ;  /* 0x00000060be14e825 */ /* 0x000fc800078e0010 */
[----:B--2---:R-:W-:Y:S01]  /*2900*/  IMAD.IADD R5, R226, 0x1, -R7 ;  /* 0x00000001e2057824 */ /* 0x004fe200078e0a07 */
[----:B------:R-:W-:-:S04]  /*2910*/  DEPBAR.LE SB0, 0x0 ;  /* 0x000080000000791a */ /* 0x000fc80000000000 */
[----:B------:R-:W-:Y:S01]  /*2920*/  BAR.SYNC.DEFER_BLOCKING 0x0 ;  /* 0x0000000000007b1d */ /* 0x000fe20000010000 */
[----:B------:R-:W-:Y:S01]  /*2930*/  IMAD.SHL.U32 R4, R191, 0x20, RZ ;  /* 0x00000020bf047824 */ /* 0x000fe200078e00ff */
[----:B------:R-:W-:Y:S02]  /*2940*/  SHF.R.S32.HI R6, RZ, 0x1f, R5 ;  /* 0x0000001fff067819 */ /* 0x000fe40000011405 */
[----:B------:R-:W-:Y:S02]  /*2950*/  SHF.R.S32.HI R7, RZ, 0x4, R2 ;  /* 0x00000004ff077819 */ /* 0x000fe40000011402 */
[----:B------:R-:W-:Y:S02]  /*2960*/  @!P2 IADD3.X R11, R225, R9, R4, P3, !PT ;  /* 0x00000009e10ba210 */ /* 0x000fe40001ffe404 */
[----:B------:R-:W-:Y:S01]  /*2970*/  LEA.HI R4, R6, R5, RZ, 0x3 ;  /* 0x0000000506047211 */ /* 0x000fe200078f18ff */
[----:B------:R-:W-:Y:S01]  /*2980*/  IMAD.SHL.U32 R6, R3, 0x40, RZ ;  /* 0x0000004003067824 */ /* 0x000fe200078e00ff */
[----:B------:R-:W-:-:S02]  /*2990*/  LEA.HI R8, R2, R7, RZ, 0x1 ;  /* 0x0000000702087211 */ /* 0x000fc400078f08ff */
[----:B------:R-:W-:Y:S01]  /*29a0*/  ISETP.GE.AND P3, PT, R19, R0, PT ;  /* 0x000000001300720c */ /* 0x000fe20003f66270 */
[----:B------:R-:W-:Y:S01]  /*29b0*/  IMAD.SHL.U32 R124, R4, 0x40, RZ ;  /* 0x00000040047c7824 */ /* 0x000fe200078e00ff */
[----:B------:R-:W-:Y:S02]  /*29c0*/  LOP3.LUT R9, R6, 0x1c0, RZ, 0xc0, !PT ;  /* 0x000001c006097812 */ /* 0x000fe400078ec0ff */
[----:B------:R-:W-:Y:S02]  /*29d0*/  LOP3.LUT R12, R4, 0xfffffff8, RZ, 0xc0, !PT ;  /* 0xfffffff8040c7812 */ /* 0x000fe400078ec0ff */
[----:B------:R-:W-:Y:S02]  /*29e0*/  LOP3.LUT R18, R9, 0x8, R18, 0xf8, !PT ;  /* 0x0000000809127812 */ /* 0x000fe400078ef812 */
[----:B------:R-:W-:Y:S01]  /*29f0*/  LOP3.LUT R8, R8, 0xfffffffe, RZ, 0xc0, !PT ;  /* 0xfffffffe08087812 */ /* 0x000fe200078ec0ff */
[----:B------:R-:W-:Y:S01]  /*2a00*/  IMAD.IADD R2, R5, 0x1, -R12 ;  /* 0x0000000105027824 */ /* 0x000fe200078e0a0c */
[----:B------:R-:W-:Y:S01]  /*2a10*/  SHF.R.U32.HI R9, RZ, 0x3, R9 ;  /* 0x00000003ff097819 */ /* 0x000fe20000011609 */
[----:B------:R-:W-:Y:S01]  /*2a20*/  @!P6 IMAD R12, R191, 0x60, RZ ;  /* 0x00000060bf0ce824 */ /* 0x000fe200078e02ff */
[----:B------:R-:W-:Y:S01]  /*2a30*/  @P4 STS.128 [R229+0xc000], RZ ;  /* 0x00c000ffe5004388 */ /* 0x000fe20000000c00 */
[----:B------:R-:W-:Y:S01]  /*2a40*/  IMAD.IADD R8, R7, 0x1, -R8 ;  /* 0x0000000107087824 */ /* 0x000fe200078e0a08 */
[----:B------:R-:W-:Y:S01]  /*2a50*/  LOP3.LUT R9, R18, R9, RZ, 0x3c, !PT ;  /* 0x0000000912097212 */ /* 0x000fe200078e3cff */
[----:B------:R-:W-:Y:S01]  /*2a60*/  IMAD.SHL.U32 R33, R2, 0x40, RZ ;  /* 0x0000004002217824 */ /* 0x000fe200078e00ff */
[----:B------:R-:W-:Y:S01]  /*2a70*/  @P4 STS.128 [R229+0x10000], RZ ;  /* 0x010000ffe5004388 */ /* 0x000fe20000000c00 */
[----:B------:R-:W-:Y:S01]  /*2a80*/  @!P3 IMAD.WIDE.U32 R16, R190, 0xc0, R224 ;  /* 0x000000c0be10b825 */ /* 0x000fe200078e00e0 */
[----:B------:R-:W-:-:S02]  /*2a90*/  LOP3.LUT R124, R124, 0xfffffe00, RZ, 0xc0, !PT ;  /* 0xfffffe007c7c7812 */ /* 0x000fc400078ec0ff */
[----:B------:R-:W-:Y:S01]  /*2aa0*/  @!PT LDS RZ, [RZ] ;  /* 0x00000000fffff984 */ /* 0x000fe20000000800 */
[----:B------:R-:W-:Y:S01]  /*2ab0*/  @!PT LDS RZ, [RZ] ;  /* 0x00000000fffff984 */ /* 0x000fe20000000800 */
[----:B------:R-:W-:Y:S01]  /*2ac0*/  @!PT LDS RZ, [RZ] ;  /* 0x00000000fffff984 */ /* 0x000fe20000000800 */
[----:B------:R-:W-:Y:S01]  /*2ad0*/  @!P4 LDGSTS.E.BYPASS.LTC128B.128 [R229+0xc000], desc[UR10][R224.64] ;  /* 0x0c000000e0e5cfae */ /* 0x000fe2000b901d4a */
[----:B------:R-:W-:Y:S01]  /*2ae0*/  IMAD R220, R8, 0x200, R9 ;  /* 0x0000020008dc7824 */ /* 0x000fe200078e0209 */
[----:B------:R-:W-:Y:S02]  /*2af0*/  LOP3.LUT R33, R33, 0x1c0, RZ, 0xc0, !PT ;  /* 0x000001c021217812 */ /* 0x000fe400078ec0ff */
[----:B------:R-:W-:Y:S01]  /*2b00*/  @!P4 LDGSTS.E.BYPASS.LTC128B.128 [R229+0x10000], desc[UR10][R224.64+0x80] ;  /* 0x10000080e0e5cfae */ /* 0x000fe2000b901d4a */
[----:B------:R-:W-:Y:S02]  /*2b10*/  ISETP.GE.AND P4, PT, R29, R0, PT ;  /* 0x000000001d00720c */ /* 0x000fe40003f86270 */
[----:B------:R-:W-:Y:S01]  /*2b20*/  LEA R220, R220, UR4, 0x1 ;  /* 0x00000004dcdc7c11 */ /* 0x000fe2000f8e08ff */
[----:B------:R-:W-:Y:S04]  /*2b30*/  @P2 STS.128 [R229+0xc800], RZ ;  /* 0x00c800ffe5002388 */ /* 0x000fe80000000c00 */
[----:B------:R-:W-:Y:S01]  /*2b40*/  @P2 STS.128 [R229+0x10800], RZ ;  /* 0x010800ffe5002388 */ /* 0x000fe20000000c00 */
[----:B------:R-:W-:-:S03]  /*2b50*/  VIADD R218, R220, 0x4020 ;  /* 0x00004020dcda7836 */ /* 0x000fc60000000000 */
[----:B------:R-:W-:Y:S01]  /*2b60*/  @!PT LDS RZ, [RZ] ;  /* 0x00000000fffff984 */ /* 0x000fe20000000800 */
[----:B------:R-:W-:Y:S01]  /*2b70*/  @!PT LDS RZ, [RZ] ;  /* 0x00000000fffff984 */ /* 0x000fe20000000800 */
[----:B------:R-:W-:Y:S01]  /*2b80*/  @!PT LDS RZ, [RZ] ;  /* 0x00000000fffff984 */ /* 0x000fe20000000800 */
[----:B------:R-:W-:Y:S02]  /*2b90*/  @!P2 LDGSTS.E.BYPASS.LTC128B.128 [R229+0xc800], desc[UR10][R10.64] ;  /* 0x0c8000000ae5afae */ /* 0x000fe4000b901d4a */
[----:B------:R-:W-:Y:S02]  /*2ba0*/  @!P4 IMAD.MOV.U32 R6, RZ, RZ, R224 ;  /* 0x000000ffff06c224 */ /* 0x000fe400078e00e0 */
[----:B------:R1:W-:Y:S01]  /*2bb0*/  @!P2 LDGSTS.E.BYPASS.LTC128B.128 [R229+0x10800], desc[UR10][R10.64+0x80] ;  /* 0x108000800ae5afae */ /* 0x0003e2000b901d4a */
[C---:B------:R-:W-:Y:S01]  /*2bc0*/  @!P1 LEA R14, P2, R190.reuse, R224, 0x6 ;  /* 0x000000e0be0e9211 */ /* 0x040fe200078430ff */
[----:B------:R-:W-:Y:S02]  /*2bd0*/  @!P4 IMAD.MOV.U32 R7, RZ, RZ, R225 ;  /* 0x000000ffff07c224 */ /* 0x000fe400078e00e1 */
[----:B------:R-:W-:Y:S01]  /*2be0*/  @P1 STS.128 [R229+0xd000], RZ ;  /* 0x00d000ffe5001388 */ /* 0x000fe20000000c00 */
[C---:B------:R-:W-:Y:S01]  /*2bf0*/  @!P1 LEA.HI.X R15, R190.reuse, R225, R191, 0x6, P2 ;  /* 0x000000e1be0f9211 */ /* 0x040fe200010f34bf */
[----:B------:R-:W-:Y:S01]  /*2c00*/  @!P4 IMAD.WIDE.U32 R18, R190, 0xa0, R6 ;  /* 0x000000a0be12c825 */ /* 0x000fe200078e0006 */
[----:B------:R-:W-:Y:S01]  /*2c10*/  ISETP.GE.AND P2, PT, R13, R0, PT ;  /* 0x000000000d00720c */ /* 0x000fe20003f46270 */
[----:B------:R-:W-:Y:S02]  /*2c20*/  @P1 STS.128 [R229+0x11000], RZ ;  /* 0x011000ffe5001388 */ /* 0x000fe40000000c00 */
[----:B------:R-:W-:-:S02]  /*2c30*/  IMAD.SHL.U32 R0, R8, 0x8, RZ ;  /* 0x0000000808007824 */ /* 0x000fc400078e00ff */
[----:B------:R-:W-:Y:S01]  /*2c40*/  @!P3 IMAD R8, R191, 0xc0, RZ ;  /* 0x000000c0bf08b824 */ /* 0x000fe200078e02ff */
[----:B------:R-:W-:Y:S01]  /*2c50*/  @!PT LDS RZ, [RZ] ;  /* 0x00000000fffff984 */ /* 0x000fe20000000800 */
[----:B------:R-:W-:Y:S01]  /*2c60*/  @!PT LDS RZ, [RZ] ;  /* 0x00000000fffff984 */ /* 0x000fe20000000800 */
[----:B------:R-:W-:Y:S01]  /*2c70*/  @!PT LDS RZ, [RZ] ;  /* 0x00000000fffff984 */ /* 0x000fe20000000800 */
[----:B------:R-:W-:Y:S01]  /*2c80*/  @!P1 LDGSTS.E.BYPASS.LTC128B.128 [R229+0xd000], desc[UR10][R14.64] ;  /* 0x0d0000000ee59fae */ /* 0x000fe2000b901d4a */
[----:B------:R-:W-:Y:S01]  /*2c90*/  @!P6 IMAD.IADD R13, R21, 0x1, R12 ;  /* 0x00000001150de824 */ /* 0x000fe200078e020c */
[----:B------:R-:W-:Y:S01]  /*2ca0*/  LOP3.LUT R0, R33, 0x8, R0, 0xf8, !PT ;  /* 0x0000000821007812 */ /* 0x000fe200078ef800 */
[----:B------:R-:W-:Y:S01]  /*2cb0*/  @!P3 IMAD.IADD R9, R17, 0x1, R8 ;  /* 0x000000011109b824 */ /* 0x000fe200078e0208 */
[----:B------:R-:W-:Y:S01]  /*2cc0*/  @!P1 LDGSTS.E.BYPASS.LTC128B.128 [R229+0x11000], desc[UR10][R14.64+0x80] ;  /* 0x110000800ee59fae */ /* 0x000fe2000b901d4a */
[----:B------:R-:W-:Y:S01]  /*2cd0*/  @!P3 IMAD.MOV.U32 R8, RZ, RZ, R16 ;  /* 0x000000ffff08b224 */ /* 0x000fe200078e0010 */
[C---:B------:R-:W-:Y:S01]  /*2ce0*/  @!P5 LEA R16, P1, R190.reuse, R224, 0x7 ;  /* 0x000000e0be10d211 */ /* 0x040fe200078238ff */
[----:B------:R-:W-:Y:S01]  /*2cf0*/  @!P6 IMAD.MOV.U32 R12, RZ, RZ, R20 ;  /* 0x000000ffff0ce224 */ /* 0x000fe200078e0014 */
[----:B------:R-:W-:Y:S01]  /*2d00*/  SHF.R.U32.HI R33, RZ, 0x3, R33 ;  /* 0x00000003ff217819 */ /* 0x000fe20000011621 */
[----:B------:R-:W-:Y:S01]  /*2d10*/  @P6 STS.128 [R229+0xd800], RZ ;  /* 0x00d800ffe5006388 */ /* 0x000fe20000000c00 */
[----:B------:R-:W-:Y:S01]  /*2d20*/  @!P5 LEA.HI.X R17, R190, R225, R191, 0x7, P1 ;  /* 0x000000e1be11d211 */ /* 0x000fe200008f3cbf */
[C---:B------:R-:W-:Y:S01]  /*2d30*/  @!P2 IMAD R6, R191.reuse, 0xe0, RZ ;  /* 0x000000e0bf06a824 */ /* 0x040fe200078e02ff */
[----:B------:R-:W-:Y:S01]  /*2d40*/  LOP3.LUT R33, R0, R33, RZ, 0x3c, !PT ;  /* 0x0000002100217212 */ /* 0x000fe200078e3cff */
[----:B------:R-:W-:Y:S01]  /*2d50*/  @P6 STS.128 [R229+0x11800], RZ ;  /* 0x011800ffe5006388 */ /* 0x000fe20000000c00 */
[----:B-1----:R-:W-:-:S02]  /*2d60*/  @!P4 IMAD R10, R191, 0xa0, RZ ;  /* 0x000000a0bf0ac824 */ /* 0x002fc400078e02ff */
[----:B------:R-:W-:Y:S01]  /*2d70*/  IMAD R0, R39, 0x400, R124 ;  /* 0x0000040027007824 */ /* 0x000fe200078e027c */
[----:B------:R-:W-:Y:S01]  /*2d80*/  @!PT LDS RZ, [RZ] ;  /* 0x00000000fffff984 */ /* 0x000fe20000000800 */
[----:B------:R-:W-:Y:S01]  /*2d90*/  @!PT LDS RZ, [RZ] ;  /* 0x00000000fffff984 */ /* 0x000fe20000000800 */
[----:B------:R-:W-:Y:S01]  /*2da0*/  @!PT LDS RZ, [RZ] ;  /* 0x00000000fffff984 */ /* 0x000fe20000000800 */
[----:B------:R-:W-:Y:S01]  /*2db0*/  @!P6 LDGSTS.E.BYPASS.LTC128B.128 [R229+0xd800], desc[UR10][R12.64] ;  /* 0x0d8000000ce5efae */ /* 0x000fe2000b901d4a */
[----:B------:R-:W-:Y:S02]  /*2dc0*/  @!P4 IMAD.IADD R11, R19, 0x1, R10 ;  /* 0x00000001130bc824 */ /* 0x000fe400078e020a */
[----:B------:R-:W-:Y:S01]  /*2dd0*/  @!P4 IMAD.MOV.U32 R10, RZ, RZ, R18 ;  /* 0x000000ffff0ac224 */ /* 0x000fe200078e0012 */
[----:B------:R-:W-:Y:S01]  /*2de0*/  @!P6 LDGSTS.E.BYPASS.LTC128B.128 [R229+0x11800], desc[UR10][R12.64+0x80] ;  /* 0x118000800ce5efae */ /* 0x000fe2000b901d4a */
[----:B------:R-:W-:-:S03]  /*2df0*/  @!P2 IMAD.WIDE.U32 R22, R190, 0xe0, R224 ;  /* 0x000000e0be16a825 */ /* 0x000fc600078e00e0 */
[----:B------:R-:W-:Y:S01]  /*2e00*/  @P5 STS.128 [R229+0xe000], RZ ;  /* 0x00e000ffe5005388 */ /* 0x000fe20000000c00 */
[----:B------:R-:W-:Y:S02]  /*2e10*/  IMAD.IADD R221, R33, 0x1, R0 ;  /* 0x0000000121dd7824 */ /* 0x000fe400078e0200 */
[----:B------:R-:W-:Y:S01]  /*2e20*/  @!P2 IMAD.IADD R7, R23, 0x1, R6 ;  /* 0x000000011707a824 */ /* 0x000fe200078e0206 */
[----:B------:R-:W-:Y:S01]  /*2e30*/  @P5 STS.128 [R229+0x12000], RZ ;  /* 0x012000ffe5005388 */ /* 0x000fe20000000c00 */
[----:B------:R-:W-:Y:S01]  /*2e40*/  @!P2 IMAD.MOV.U32 R6, RZ, RZ, R22 ;  /* 0x000000ffff06a224 */ /* 0x000fe200078e0016 */
[----:B------:R-:W-:Y:S01]  /*2e50*/  LEA R221, R221, UR4, 0x1 ;  /* 0x00000004dddd7c11 */ /* 0x000fe2000f8e08ff */
[----:B------:R-:W-:Y:S01]  /*2e60*/  IMAD.MOV.U32 R0, RZ, RZ, 0x20 ;  /* 0x00000020ff007424 */ /* 0x000fe200078e00ff */
        /* <DEDUP_REMOVED lines=36> */
[----:B-1----:R-:W1:Y:S01]  /*30b0*/  LDSM.16.M88.4 R16, [R220+0x6000] ;  /* 0x00600000dc10783b */ /* 0x002e620000000200 */
[----:B------:R-:W-:-:S02]  /*30c0*/  IMAD R217, R0, 0x2, R221 ;  /* 0x0000000200d97824 */ /* 0x000fc400078e02dd */
[----:B------:R-:W-:Y:S01]  /*30d0*/  IMAD R216, R0, 0x2, R219 ;  /* 0x0000000200d87824 */ /* 0x000fe200078e02db */
[----:B------:R-:W1:Y:S04]  /*30e0*/  LDSM.16.M88.4 R104, [R220+0x6800] ;  /* 0x00680000dc68783b */ /* 0x000e680000000200 */
[----:B------:R-:W1:Y:S01]  /*30f0*/  LDSM.16.M88.4 R40, [R220+0x5000] ;  /* 0x00500000dc28783b */ /* 0x000e620000000200 */
[----:B------:R-:W-:Y:S02]  /*3100*/  @P1 VIADD R218, R3, 0xffffffe0 ;  /* 0xffffffe003da1836 */ /* 0x000fe40000000000 */
[----:B------:R-:W-:Y:S01]  /*3110*/  IMAD.MOV.U32 R3, RZ, RZ, 0x40 ;  /* 0x00000040ff037424 */ /* 0x000fe200078e00ff */
[----:B------:R-:W1:Y:S01]  /*3120*/  LDSM.16.M88.4 R24, [R220+0x5800] ;  /* 0x00580000dc18783b */ /* 0x000e620000000200 */
[----:B------:R-:W-:-:S02]  /*3130*/  VIADD R210, R218, 0x800 ;  /* 0x00000800dad27836 */ /* 0x000fc40000000000 */
[C---:B------:R-:W-:Y:S01]  /*3140*/  VIADD R209, R218.reuse, 0x1000 ;  /* 0x00001000dad17836 */ /* 0x040fe20000000000 */
[----:B------:R-:W1:Y:S01]  /*3150*/  LDSM.16.M88.4 R96, [R220+0x7000] ;  /* 0x00700000dc60783b */ /* 0x000e620000000200 */
[----:B------:R-:W-:Y:S01]  /*3160*/  SEL R3, R3, 0xffffffc0, !P2 ;  /* 0xffffffc003037807 */ /* 0x000fe20005000000 */
[C---:B------:R-:W-:Y:S02]  /*3170*/  VIADD R208, R218.reuse, 0x1800 ;  /* 0x00001800dad07836 */ /* 0x040fe40000000000 */
[----:B--2---:R-:W2:Y:S01]  /*3180*/  LDSM.16.M88.4 R4, [R220+0x7800] ;  /* 0x00780000dc04783b */ /* 0x004ea20000000200 */
[----:B------:R-:W-:Y:S02]  /*3190*/  VIADD R207, R218, 0x2000 ;  /* 0x00002000dacf7836 */ /* 0x000fe40000000000 */
[----:B------:R-:W-:Y:S01]  /*31a0*/  IMAD.IADD R214, R220, 0x1, R3 ;  /* 0x00000001dcd67824 */ /* 0x000fe200078e0203 */
[----:B------:R-:W-:Y:S01]  /*31b0*/  LDSM.16.M88.4 R8, [R219] ;  /* 0x00000000db08783b */ /* 0x000fe20000000200 */
[----:B------:R-:W-:Y:S01]  /*31c0*/  IMAD.IADD R203, R3, 0x1, R218 ;  /* 0x0000000103cb7824 */ /* 0x000fe200078e02da */
[----:B------:R-:W-:Y:S01]  /*31d0*/  SHF.R.S32.HI R3, RZ, 0x1f, R238 ;  /* 0x0000001fff037819 */ /* 0x000fe200000114ee */
[C---:B------:R-:W-:Y:S01]  /*31e0*/  VIADD R206, R218.reuse, 0x2800 ;  /* 0x00002800dace7836 */ /* 0x040fe20000000000 */
[----:B------:R-:W2:Y:S01]  /*31f0*/  LDSM.16.M88.4 R116, [R218] ;  /* 0x00000000da74783b */ /* 0x000ea20000000200 */
[C---:B------:R-:W-:Y:S01]  /*3200*/  VIADD R205, R218.reuse, 0x3000 ;  /* 0x00003000dacd7836 */ /* 0x040fe20000000000 */
[----:B------:R-:W-:Y:S01]  /*3210*/  LEA.HI R3, R3, R238, RZ, 0x2 ;  /* 0x000000ee03037211 */ /* 0x000fe200078f10ff */
[C---:B------:R-:W-:Y:S01]  /*3220*/  VIADD R204, R218.reuse, 0x3800 ;  /* 0x00003800dacc7836 */ /* 0x040fe20000000000 */
[----:B------:R-:W2:Y:S01]  /*3230*/  LDSM.16.M88.4 R112, [R218+0x800] ;  /* 0x00080000da70783b */ /* 0x000ea20000000200 */
[----:B---3--:R-:W-:Y:S01]  /*3240*/  HMMA.16816.F32.BF16 R60, R88, R56, RZ ;  /* 0x00000038583c723c */ /* 0x008fe200000418ff */
[----:B------:R-:W-:Y:S01]  /*3250*/  SHF.R.S32.HI R3, RZ, 0x2, R3 ;  /* 0x00000002ff037819 */ /* 0x000fe20000011403 */
[C---:B------:R-:W-:Y:S01]  /*3260*/  VIADD R202, R218.reuse, 0x4000 ;  /* 0x00004000daca7836 */ /* 0x040fe20000000000 */
[----:B------:R-:W3:Y:S01]  /*3270*/  LDSM.16.M88.4 R72, [R218+0x2000] ;  /* 0x00200000da48783b */ /* 0x000ee20000000200 */
[----:B------:R-:W-:-:S02]  /*3280*/  VIADD R201, R218, 0x4800 ;  /* 0x00004800dac97836 */ /* 0x000fc40000000000 */
[C---:B----4-:R-:W-:Y:S01]  /*3290*/  HMMA.16816.F32.BF16 R52, R88.reuse, R48, RZ ;  /* 0x000000305834723c */ /* 0x050fe200000418ff */
[----:B------:R-:W4:Y:S01]  /*32a0*/  LDSM.16.M88.4 R68, [R218+0x2800] ;  /* 0x00280000da44783b */ /* 0x000f220000000200 */
[C---:B------:R-:W-:Y:S02]  /*32b0*/  VIADD R200, R218.reuse, 0x5000 ;  /* 0x00005000dac87836 */ /* 0x040fe40000000000 */
[C---:B------:R-:W-:Y:S01]  /*32c0*/  VIADD R199, R218.reuse, 0x5800 ;  /* 0x00005800dac77836 */ /* 0x040fe20000000000 */
[----:B------:R-:W2:Y:S01]  /*32d0*/  LDSM.16.M88.4 R108, [R218+0x1000] ;  /* 0x00100000da6c783b */ /* 0x000ea20000000200 */
[----:B-1----:R-:W-:Y:S01]  /*32e0*/  HMMA.16816.F32.BF16 R20, R88, R16, RZ ;  /* 0x000000105814723c */ /* 0x002fe200000418ff */
[C---:B------:R-:W-:Y:S02]  /*32f0*/  VIADD R198, R218.reuse, 0x6000 ;  /* 0x00006000dac67836 */ /* 0x040fe40000000000 */
[----:B------:R-:W1:Y:S01]  /*3300*/  LDSM.16.M88.4 R84, [R218+0x1800] ;  /* 0x00180000da54783b */ /* 0x000e620000000200 */
[----:B------:R-:W-:-:S02]  /*3310*/  VIADD R197, R218, 0x6800 ;  /* 0x00006800dac57836 */ /* 0x000fc40000000000 */
[----:B------:R-:W-:Y:S01]  /*3320*/  HMMA.16816.F32.BF16 R56, R88, R58, RZ ;  /* 0x0000003a5838723c */ /* 0x000fe200000418ff */
[----:B------:R-:W1:Y:S01]  /*3330*/  LDSM.16.M88.4 R80, [R218+0x3000] ;  /* 0x00300000da50783b */ /* 0x000e620000000200 */
[----:B------:R-:W-:-:S03]  /*3340*/  VIADD R196, R218, 0x7000 ;  /* 0x00007000dac47836 */ /* 0x000fc60000000000 */
[----:B------:R-:W1:Y:S01]  /*3350*/  LDSM.16.M88.4 R64, [R218+0x3800] ;  /* 0x00380000da40783b */ /* 0x000e620000000200 */
[C---:B------:R-:W-:Y:S03]  /*3360*/  HMMA.16816.F32.BF16 R48, R88.reuse, R50, RZ ;  /* 0x000000325830723c */ /* 0x040fe600000418ff */
[----:B------:R-:W-:Y:S03]  /*3370*/  LDSM.16.M88.4 R76, [R217] ;  /* 0x00000000d94c783b */ /* 0x000fe60000000200 */
[C---:B------:R-:W-:Y:S01]  /*3380*/  HMMA.16816.F32.BF16 R16, R88.reuse, R18, RZ ;  /* 0x000000125810723c */ /* 0x040fe200000418ff */
[----:B------:R-:W-:Y:S04]  /*3390*/  LDSM.16.M88.4 R120, [R218+0x6800] ;  /* 0x00680000da78783b */ /* 0x000fe80000000200 */
[----:B------:R-:W0:Y:S01]  /*33a0*/  LDGDEPBAR ;  /* 0x00000000000079af */ /* 0x000e220000000000 */
        /* <DEDUP_REMOVED lines=8> */
[C---:B--2---:R-:W-:Y:S06]  /*3430*/  HMMA.16816.F32.BF16 R92, R88.reuse, R4, RZ ;  /* 0x00000004585c723c */ /* 0x044fec00000418ff */
[----:B------:R-:W-:Y:S01]  /*3440*/  HMMA.16816.F32.BF16 R88, R88, R6, RZ ;  /* 0x000000065858723c */ /* 0x000fe200000418ff */
[----:B------:R-:W2:Y:S05]  /*3450*/  LDSM.16.M88.4 R4, [R214+0x4000] ;  /* 0x00400000d604783b */ /* 0x000eaa0000000200 */
[C---:B------:R-:W-:Y:S06]  /*3460*/  HMMA.16816.F32.BF16 R60, R8.reuse, R116, R60 ;  /* 0x00000074083c723c */ /* 0x040fec000004183c */
[C---:B------:R-:W-:Y:S01]  /*3470*/  HMMA.16816.F32.BF16 R56, R8.reuse, R118, R56 ;  /* 0x000000760838723c */ /* 0x040fe20000041838 */
[----:B------:R-:W-:Y:S05]  /*3480*/  LDSM.16.M88.4 R116, [R214+0x7800] ;  /* 0x00780000d674783b */ /* 0x000fea0000000200 */
[C---:B------:R-:W-:Y:S06]  /*3490*/  HMMA.16816.F32.BF16 R52, R8.reuse, R112, R52 ;  /* 0x000000700834723c */ /* 0x040fec0000041834 */
[C---:B------:R-:W-:Y:S01]  /*34a0*/  HMMA.16816.F32.BF16 R48, R8.reuse, R114, R48 ;  /* 0x000000720830723c */ /* 0x040fe20000041830 */
[----:B------:R-:W1:Y:S05]  /*34b0*/  LDSM.16.M88.4 R112, [R214+0x4800] ;  /* 0x00480000d670783b */ /* 0x000e6a0000000200 */
        /* <DEDUP_REMOVED lines=17> */
[----:B------:R-:W-:Y:S04]  /*35d0*/  LDSM.16.M88.4 R64, [R216] ;  /* 0x00000000d840783b */ /* 0x000fe80000000200 */
[----:B------:R-:W1:Y:S01]  /*35e0*/  LDSM.16.M88.4 R8, [R203] ;  /* 0x00000000cb08783b */ /* 0x000e620000000200 */
[C---:B--2---:R-:W-:Y:S06]  /*35f0*/  HMMA.16816.F32.BF16 R60, R76.reuse, R4, R60 ;  /* 0x000000044c3c723c */ /* 0x044fec000004183c */
[C---:B------:R-:W-:Y:S01]  /*3600*/  HMMA.16816.F32.BF16 R56, R76.reuse, R6, R56 ;  /* 0x000000064c38723c */ /* 0x040fe20000041838 */
[----:B------:R-:W2:Y:S05]  /*3610*/  LDSM.16.M88.4 R4, [R203+0x800] ;  /* 0x00080000cb04783b */ /* 0x000eaa0000000200 */
[C---:B------:R-:W-:Y:S06]  /*3620*/  HMMA.16816.F32.BF16 R52, R76.reuse, R112, R52 ;  /* 0x000000704c34723c */ /* 0x040fec0000041834 */
[C---:B------:R-:W-:Y:S01]  /*3630*/  HMMA.16816.F32.BF16 R48, R76.reuse, R114, R48 ;  /* 0x000000724c30723c */ /* 0x040fe20000041830 */
[----:B------:R-:W-:Y:S05]  /*3640*/  LDSM.16.M88.4 R112, [R203+0x1000] ;  /* 0x00100000cb70783b */ /* 0x000fea0000000200 */
        /* <DEDUP_REMOVED lines=17> */
[----:B------:R-:W-:Y:S04]  /*3760*/  LDSM.16.M88.4 R76, [R221+0x2000] ;  /* 0x00200000dd4c783b */ /* 0x000fe80000000200 */
[----:B------:R-:W-:Y:S01]  /*3770*/  LDSM.16.M88.4 R116, [R219+0x2000] ;  /* 0x00200000db74783b */ /* 0x000fe20000000200 */
[C---:B------:R-:W-:Y:S06]  /*3780*/  HMMA.16816.F32.BF16 R60, R64.reuse, R8, R60 ;  /* 0x00000008403c723c */ /* 0x040fec000004183c */
        /* <DEDUP_REMOVED lines=17> */
[C---:B-1----:R-:W-:Y:S06]  /*38a0*/  HMMA.16816.F32.BF16 R20, R64.reuse, R84, R20 ;  /* 0x000000544014723c */ /* 0x042fec0000041814 */
        /* <DEDUP_REMOVED lines=36> */
[----:B------:R-:W-:Y:S05]  /*3af0*/  LDSM.16.M88.4 R72, [R214+0x9800] ;  /* 0x00980000d648783b */ /* 0x000fea0000000200 */
[C---:B----4-:R-:W-:Y:S06]  /*3b00*/  HMMA.16816.F32.BF16 R44, R116.reuse, R68, R44 ;  /* 0x00000044742c723c */ /* 0x050fec000004182c */
[C---:B-1----:R-:W-:Y:S06]  /*3b10*/  HMMA.16816.F32.BF16 R28, R116.reuse, R64, R28 ;  /* 0x00000040741c723c */ /* 0x042fec000004181c */
[C---:B------:R-:W-:Y:S01]  /*3b20*/  HMMA.16816.F32.BF16 R24, R116.reuse, R66, R24 ;  /* 0x000000427418723c */ /* 0x040fe20000041818 */
[----:B------:R-:W1:Y:S05]  /*3b30*/  LDSM.16.M88.4 R64, [R214+0xa800] ;  /* 0x00a80000d640783b */ /* 0x000e6a0000000200 */
[C---:B------:R-:W-:Y:S06]  /*3b40*/  HMMA.16816.F32.BF16 R20, R116.reuse, R8, R20 ;  /* 0x000000087414723c */ /* 0x040fec0000041814 */
[C---:B------:R-:W-:Y:S01]  /*3b50*/  HMMA.16816.F32.BF16 R16, R116.reuse, R10, R16 ;  /* 0x0000000a7410723c */ /* 0x040fe20000041810 */
[----:B------:R-:W3:Y:S05]  /*3b60*/  LDSM.16.M88.4 R8, [R214+0xb000] ;  /* 0x00b00000d608783b */ /* 0x000eea0000000200 */
[C---:B------:R-:W-:Y:S06]  /*3b70*/  HMMA.16816.F32.BF16 R12, R116.reuse, R120, R12 ;  /* 0x00000078740c723c */ /* 0x040fec000004180c */
[C---:B------:R-:W-:Y:S06]  /*3b80*/  HMMA.16816.F32.BF16 R104, R116.reuse, R122, R104 ;  /* 0x0000007a7468723c */ /* 0x040fec0000041868 */
[----:B------:R-:W-:Y:S01]  /*3b90*/  HMMA.16816.F32.BF16 R40, R116, R70, R40 ;  /* 0x000000467428723c */ /* 0x000fe20000041828 */
[----:B------:R-:W4:Y:S05]  /*3ba0*/  LDSM.16.M88.4 R68, [R214+0xa000] ;  /* 0x00a00000d644783b */ /* 0x000f2a0000000200 */
[C---:B--2---:R-:W-:Y:S06]  /*3bb0*/  HMMA.16816.F32.BF16 R52, R4.reuse, R80, R52 ;  /* 0x000000500434723c */ /* 0x044fec0000041834 */
[C---:B------:R-:W-:Y:S01]  /*3bc0*/  HMMA.16816.F32.BF16 R48, R4.reuse, R82, R48 ;  /* 0x000000520430723c */ /* 0x040fe20000041830 */
[----:B------:R-:W2:Y:S05]  /*3bd0*/  LDSM.16.M88.4 R80, [R214+0xb800] ;  /* 0x00b80000d650783b */ /* 0x000eaa0000000200 */
[C---:B------:R-:W-:Y:S06]  /*3be0*/  HMMA.16816.F32.BF16 R60, R4.reuse, R84, R60 ;  /* 0x00000054043c723c */ /* 0x040fec000004183c */
[----:B------:R-:W-:Y:S06]  /*3bf0*/  HMMA.16816.F32.BF16 R56, R4, R86, R56 ;  /* 0x000000560438723c */ /* 0x000fec0000041838 */
[C---:B------:R-:W-:Y:S06]  /*3c00*/  HMMA.16816.F32.BF16 R92, R116.reuse, R108, R92 ;  /* 0x0000006c745c723c */ /* 0x040fec000004185c */
[----:B------:R-:W-:Y:S01]  /*3c10*/  HMMA.16816.F32.BF16 R88, R116, R110, R88 ;  /* 0x0000006e7458723c */ /* 0x000fe20000041858 */
[----:B------:R-:W-:Y:S05]  /*3c20*/  LDSM.16.M88.4 R108, [R203+0x4000] ;  /* 0x00400000cb6c783b */ /* 0x000fea0000000200 */
[----:B------:R-:W-:Y:S01]  /*3c30*/  HMMA.16816.F32.BF16 R84, R4, R76, R44 ;  /* 0x0000004c0454723c */ /* 0x000fe2000004182c */
[----:B------:R-:W2:Y:S05]  /*3c40*/  LDSM.16.M88.4 R44, [R216+0x2000] ;  /* 0x00200000d82c783b */ /* 0x000eaa0000000200 */
[C---:B------:R-:W-:Y:S06]  /*3c50*/  HMMA.16816.F32.BF16 R100, R116.reuse, R112, R100 ;  /* 0x000000707464723c */ /* 0x040fec0000041864 */
[----:B------:R-:W-:Y:S06]  /*3c60*/  HMMA.16816.F32.BF16 R96, R116, R114, R96 ;  /* 0x000000727460723c */ /* 0x000fec0000041860 */
[C---:B-1----:R-:W-:Y:S06]  /*3c70*/  HMMA.16816.F32.BF16 R12, R4.reuse, R64, R12 ;  /* 0x00000040040c723c */ /* 0x042fec000004180c */
[C---:B------:R-:W-:Y:S01]  /*3c80*/  HMMA.16816.F32.BF16 R104, R4.reuse, R66, R104 ;  /* 0x000000420468723c */ /* 0x040fe20000041868 */
[----:B------:R-:W1:Y:S05]  /*3c90*/  LDSM.16.M88.4 R64, [R203+0x4800] ;  /* 0x00480000cb40783b */ /* 0x000e6a0000000200 */
[C---:B---3--:R-:W-:Y:S06]  /*3ca0*/  HMMA.16816.F32.BF16 R100, R4.reuse, R8, R100 ;  /* 0x000000080464723c */ /* 0x048fec0000041864 */
[----:B------:R-:W-:Y:S01]  /*3cb0*/  HMMA.16816.F32.BF16 R40, R4, R78, R40 ;  /* 0x0000004e0428723c */ /* 0x000fe20000041828 */
[----:B------:R-:W-:-:S04]  /*3cc0*/  IMAD R8, R39, 0x10, R125 ;  /* 0x0000001027087824 */ /* 0x000fc800078e027d */
[----:B------:R-:W-:Y:S01]  /*3cd0*/  IMAD.IADD R8, R3, 0x1, R8 ;  /* 0x0000000103087824 */ /* 0x000fe200078e0208 */
[----:B------:R-:W-:Y:S01]  /*3ce0*/  HMMA.16816.F32.BF16 R28, R4, R72, R28 ;  /* 0x00000048041c723c */ /* 0x000fe2000004181c */
[----:B------:R-:W-:-:S03]  /*3cf0*/  IADD3 R3, R35, 0x1, -R130 ;  /* 0x0000000123037810 */ /* 0x000fc60007ffe882 */
[----:B------:R-:W-:Y:S02]  /*3d00*/  VIADDMNMX R235, R233, R8, RZ, !PT ;  /* 0x00000008e9eb7246 */ /* 0x000fe400078001ff */
[----:B------:R-:W-:Y:S01]  /*3d10*/  HMMA.16816.F32.BF16 R24, R4, R74, R24 ;  /* 0x0000004a0418723c */ /* 0x000fe20000041818 */
[----:B------:R-:W-:Y:S02]  /*3d20*/  IMAD.IADD R126, R3, 0x1, R126 ;  /* 0x00000001037e7824 */ /* 0x000fe400078e027e */
[----:B------:R-:W-:-:S03]  /*3d30*/  IMAD.IADD R3, R38, 0x1, R239 ;  /* 0x0000000126037824 */ /* 0x000fc600078e02ef */
[C---:B----4-:R-:W-:Y:S01]  /*3d40*/  HMMA.16816.F32.BF16 R20, R4.reuse, R68, R20 ;  /* 0x000000440414723c */ /* 0x050fe20000041814 */
[----:B------:R-:W-:Y:S01]  /*3d50*/  VIADDMNMX R234, R126, R8, R35, PT ;  /* 0x000000087eea7246 */ /* 0x000fe20003800123 */
[C---:B------:R-:W-:Y:S02]  /*3d60*/  VIADD R9, R3.reuse, 0x1 ;  /* 0x0000000103097836 */ /* 0x040fe40000000000 */
[C---:B------:R-:W-:Y:S01]  /*3d70*/  VIADD R39, R3.reuse, 0x18 ;  /* 0x0000001803277836 */ /* 0x040fe20000000000 */
[-C--:B------:R-:W-:Y:S01]  /*3d80*/  ISETP.GE.AND P5, PT, R3, R234.reuse, PT ;  /* 0x000000ea0300720c */ /* 0x080fe20003fa6270 */
[C---:B------:R-:W-:Y:S01]  /*3d90*/  HMMA.16816.F32.BF16 R16, R4.reuse, R70, R16 ;  /* 0x000000460410723c */ /* 0x040fe20000041810 */
[----:B------:R-:W-:Y:S02]  /*3da0*/  ISETP.GE.AND P4, PT, R9, R234, PT ;  /* 0x000000ea0900720c */ /* 0x000fe40003f86270 */
[-C--:B------:R-:W-:Y:S02]  /*3db0*/  ISETP.LT.OR P5, PT, R3, R235.reuse, P5 ;  /* 0x000000eb0300720c */ /* 0x080fe40002fa1670 */
[----:B------:R-:W-:Y:S01]  /*3dc0*/  ISETP.LT.OR P4, PT, R9, R235, P4 ;  /* 0x000000eb0900720c */ /* 0x000fe20002781670 */
[C---:B------:R-:W-:Y:S06]  /*3dd0*/  HMMA.16816.F32.BF16 R96, R4.reuse, R10, R96 ;  /* 0x0000000a0460723c */ /* 0x040fec0000041860 */
[----:B--2---:R-:W-:Y:S01]  /*3de0*/  HMMA.16816.F32.BF16 R92, R4, R80, R92 ;  /* 0x00000050045c723c */ /* 0x004fe2000004185c */
[----:B------:R-:W-:-:S02]  /*3df0*/  VIADD R10, R8, 0x8 ;  /* 0x00000008080a7836 */ /* 0x000fc40000000000 */
[----:B------:R-:W-:-:S03]  /*3e00*/  VIADD R8, R3, 0x8 ;  /* 0x0000000803087836 */ /* 0x000fc60000000000 */
[----:B------:R-:W-:Y:S01]  /*3e10*/  HMMA.16816.F32.BF16 R88, R4, R82, R88 ;  /* 0x000000520458723c */ /* 0x000fe20000041858 */
[----:B------:R-:W2:Y:S01]  /*3e20*/  LDSM.16.M88.4 R4, [R203+0x5000] ;  /* 0x00500000cb04783b */ /* 0x000ea20000000200 */
[-C--:B------:R-:W-:Y:S01]  /*3e30*/  VIADDMNMX R232, R126, R10.reuse, R35, PT ;  /* 0x0000000a7ee87246 */ /* 0x080fe20003800123 */
[----:B------:R-:W-:Y:S01]  /*3e40*/  VIADD R35, R3, 0x11 ;  /* 0x0000001103237836 */ /* 0x000fe20000000000 */
[----:B------:R-:W-:Y:S02]  /*3e50*/  VIADDMNMX R233, R233, R10, RZ, !PT ;  /* 0x0000000ae9e97246 */ /* 0x000fe400078001ff */
[C---:B------:R-:W-:Y:S01]  /*3e60*/  HMMA.16816.F32.BF16 R60, R44.reuse, R108, R60 ;  /* 0x0000006c2c3c723c */ /* 0x040fe2000004183c */
[----:B------:R-:W-:Y:S02]  /*3e70*/  ISETP.GE.AND P1, PT, R9, R232, PT ;  /* 0x000000e80900720c */ /* 0x000fe40003f26270 */
[C---:B------:R-:W-:Y:S02]  /*3e80*/  ISETP.GE.AND P6, PT, R8.reuse, R234, PT ;  /* 0x000000ea0800720c */ /* 0x040fe40003fc6270 */
[-C--:B------:R-:W-:Y:S01]  /*3e90*/  ISETP.GE.AND P3, PT, R8, R232.reuse, PT ;  /* 0x000000e80800720c */ /* 0x080fe20003f66270 */
[----:B------:R-:W-:Y:S01]  /*3ea0*/  HMMA.16816.F32.BF16 R56, R44, R110, R56 ;  /* 0x0000006e2c38723c */ /* 0x000fe20000041838 */
[----:B------:R-:W-:-:S02]  /*3eb0*/  ISETP.GE.AND P2, PT, R3, R232, PT ;  /* 0x000000e80300720c */ /* 0x000fc40003f46270 */
[----:B------:R-:W-:Y:S01]  /*3ec0*/  ISETP.LT.OR P1, PT, R9, R233, P1 ;  /* 0x000000e90900720c */ /* 0x000fe20000f21670 */
[C---:B------:R-:W-:Y:S01]  /*3ed0*/  VIADD R9, R3.reuse, 0x9 ;  /* 0x0000000903097836 */ /* 0x040fe20000000000 */
[C---:B------:R-:W-:Y:S01]  /*3ee0*/  ISETP.LT.OR P6, PT, R8.reuse, R235, P6 ;  /* 0x000000eb0800720c */ /* 0x040fe200037c1670 */
[----:B-1----:R-:W-:Y:S01]  /*3ef0*/  HMMA.16816.F32.BF16 R52, R44, R64, R52 ;  /* 0x000000402c34723c */ /* 0x002fe20000041834 */
[-C--:B------:R-:W-:Y:S01]  /*3f00*/  ISETP.LT.OR P3, PT, R8, R233.reuse, P3 ;  /* 0x000000e90800720c */ /* 0x080fe20001f61670 */
[C---:B------:R-:W-:Y:S01]  /*3f10*/  VIADD R8, R3.reuse, 0x10 ;  /* 0x0000001003087836 */ /* 0x040fe20000000000 */
[----:B------:R-:W-:-:S03]  /*3f20*/  ISETP.LT.OR P2, PT, R3, R233, P2 ;  /* 0x000000e90300720c */ /* 0x000fc60001741670 */
[----:B------:R-:W-:Y:S06]  /*3f30*/  HMMA.16816.F32.BF16 R48, R44, R66, R48 ;  /* 0x000000422c30723c */ /* 0x000fec0000041830 */
[----:B------:R-:W-:Y:S02]  /*3f40*/  FSEL R68, R60, -INF , !P5 ;  /* 0xff8000003c447808 */ /* 0x000fe40006800000 */
[----:B------:R-:W-:Y:S02]  /*3f50*/  FSEL R70, R62, -INF , !P2 ;  /* 0xff8000003e467808 */ /* 0x000fe40005000000 */
[----:B------:R-:W-:-:S02]  /*3f60*/  FSEL R69, R61, -INF , !P4 ;  /* 0xff8000003d457808 */ /* 0x000fc40006000000 */
[----:B------:R-:W-:Y:S02]  /*3f70*/  FSEL R63, R63, -INF , !P1 ;  /* 0xff8000003f3f7808 */ /* 0x000fe40004800000 */
[C---:B------:R-:W-:Y:S02]  /*3f80*/  ISETP.GE.AND P4, PT, R9.reuse, R234, PT ;  /* 0x000000ea0900720c */ /* 0x040fe40003f86270 */
[C---:B------:R-:W-:Y:S01]  /*3f90*/  ISETP.GE.AND P1, PT, R9.reuse, R232, PT ;  /* 0x000000e80900720c */ /* 0x040fe20003f26270 */
[C---:B--2---:R-:W-:Y:S01]  /*3fa0*/  HMMA.16816.F32.BF16 R84, R44.reuse, R4, R84 ;  /* 0x000000042c54723c */ /* 0x044fe20000041854 */
[C---:B------:R-:W-:Y:S02]  /*3fb0*/  ISETP.GE.AND P5, PT, R8.reuse, R234, PT ;  /* 0x000000ea0800720c */ /* 0x040fe40003fa6270 */
[C---:B------:R-:W-:Y:S02]  /*3fc0*/  ISETP.GE.AND P2, PT, R8.reuse, R232, PT ;  /* 0x000000e80800720c */ /* 0x040fe40003f46270 */
[C---:B------:R-:W-:Y:S01]  /*3fd0*/  ISETP.LT.OR P4, PT, R9.reuse, R235, P4 ;  /* 0x000000eb0900720c */ /* 0x040fe20002781670 */
[----:B------:R-:W-:Y:S01]  /*3fe0*/  HMMA.16816.F32.BF16 R40, R44, R6, R40 ;  /* 0x000000062c28723c */ /* 0x000fe20000041828 */
[----:B------:R-:W-:Y:S01]  /*3ff0*/  ISETP.LT.OR P1, PT, R9, R233, P1 ;  /* 0x000000e90900720c */ /* 0x000fe20000f21670 */
[C---:B------:R-:W-:Y:S01]  /*4000*/  VIADD R5, R3.reuse, 0x19 ;  /* 0x0000001903057836 */ /* 0x040fe20000000000 */
[C---:B------:R-:W-:Y:S01]  /*4010*/  ISETP.LT.OR P5, PT, R8.reuse, R235, P5 ;  /* 0x000000eb0800720c */ /* 0x040fe20002fa1670 */
[----:B------:R-:W-:Y:S01]  /*4020*/  VIADD R4, R3, 0x20 ;  /* 0x0000002003047836 */ /* 0x000fe20000000000 */
[----:B------:R-:W-:-:S02]  /*4030*/  ISETP.LT.OR P2, PT, R8, R233, P2 ;  /* 0x000000e90800720c */ /* 0x000fc40001741670 */
[----:B------:R-:W1:Y:S01]  /*4040*/  LDSM.16.M88.4 R8, [R203+0x5800] ;  /* 0x00580000cb08783b */ /* 0x000e620000000200 */
[----:B------:R-:W-:Y:S02]  /*4050*/  FSEL R57, R57, -INF , !P4 ;  /* 0xff80000039397808 */ /* 0x000fe40006000000 */
        /* <DEDUP_REMOVED lines=19> */
[----:B------:R-:W-:-:S02]  /*4190*/  FSEL R56, R56, -INF , !P6 ;  /* 0xff80000038387808 */ /* 0x000fc40007000000 */
[C---:B------:R-:W-:Y:S01]  /*41a0*/  ISETP.GE.AND P6, PT, R39.reuse, R234, PT ;  /* 0x000000ea2700720c */ /* 0x040fe20003fc6270 */
[C---:B-1----:R-:W-:Y:S01]  /*41b0*/  HMMA.16816.F32.BF16 R28, R44.reuse, R8, R28 ;  /* 0x000000082c1c723c */ /* 0x042fe2000004181c */
[----:B------:R-:W-:Y:S02]  /*41c0*/  FSEL R71, R58, -INF , !P3 ;  /* 0xff8000003a477808 */ /* 0x000fe40005800000 */
[C---:B------:R-:W-:Y:S02]  /*41d0*/  ISETP.LT.OR P6, PT, R39.reuse, R235, P6 ;  /* 0x000000eb2700720c */ /* 0x040fe400037c1670 */
[----:B------:R-:W-:Y:S01]  /*41e0*/  ISETP.GE.AND P3, PT, R39, R232, PT ;  /* 0x000000e82700720c */ /* 0x000fe20003f66270 */
[----:B------:R-:W-:Y:S01]  /*41f0*/  HMMA.16816.F32.BF16 R24, R44, R10, R24 ;  /* 0x0000000a2c18723c */ /* 0x000fe20000041818 */
[----:B------:R-:W-:Y:S01]  /*4200*/  FSEL R76, R48, -INF , !P6 ;  /* 0xff800000304c7808 */ /* 0x000fe20007000000 */
[----:B------:R-:W-:Y:S01]  /*4210*/  VIADD R9, R3, 0x29 ;  /* 0x0000002903097836 */ /* 0x000fe20000000000 */
[----:B------:R-:W-:Y:S01]  /*4220*/  FSEL R49, R49, -INF , !P4 ;  /* 0xff80000031317808 */ /* 0x000fe20006000000 */
[----:B------:R-:W-:Y:S01]  /*4230*/  VIADD R8, R3, 0x30 ;  /* 0x0000003003087836 */ /* 0x000fe20000000000 */
[----:B------:R-:W-:-:S02]  /*4240*/  FSEL R48, R51, -INF , !P1 ;  /* 0xff80000033307808 */ /* 0x000fc40004800000 */
[C---:B------:R-:W-:Y:S02]  /*4250*/  ISETP.GE.AND P4, PT, R35.reuse, R234, PT ;  /* 0x000000ea2300720c */ /* 0x040fe40003f86270 */
[----:B------:R-:W-:Y:S02]  /*4260*/  ISETP.GE.AND P1, PT, R35, R232, PT ;  /* 0x000000e82300720c */ /* 0x000fe40003f26270 */
[----:B------:R-:W-:Y:S01]  /*4270*/  ISETP.LT.OR P3, PT, R39, R233, P3 ;  /* 0x000000e92700720c */ /* 0x000fe20001f61670 */
[----:B------:R-:W-:Y:S01]  /*4280*/  VIADD R39, R3, 0x28 ;  /* 0x0000002803277836 */ /* 0x000fe20000000000 */
[C---:B------:R-:W-:Y:S02]  /*4290*/  ISETP.LT.OR P4, PT, R35.reuse, R235, P4 ;  /* 0x000000eb2300720c */ /* 0x040fe40002781670 */
[----:B------:R-:W-:Y:S02]  /*42a0*/  ISETP.LT.OR P1, PT, R35, R233, P1 ;  /* 0x000000e92300720c */ /* 0x000fe40000f21670 */
[----:B------:R-:W-:-:S02]  /*42b0*/  ISETP.GE.AND P6, PT, R39, R234, PT ;  /* 0x000000ea2700720c */ /* 0x000fc40003fc6270 */
[----:B------:R-:W-:Y:S02]  /*42c0*/  FSEL R172, R84, -INF , !P5 ;  /* 0xff80000054ac7808 */ /* 0x000fe40006800000 */
[----:B------:R-:W-:Y:S02]  /*42d0*/  FSEL R169, R86, -INF , !P2 ;  /* 0xff80000056a97808 */ /* 0x000fe40005000000 */
[----:B------:R-:W-:Y:S02]  /*42e0*/  FSEL R171, R85, -INF , !P4 ;  /* 0xff80000055ab7808 */ /* 0x000fe40006000000 */
[----:B------:R-:W-:Y:S02]  /*42f0*/  FSEL R168, R87, -INF , !P1 ;  /* 0xff80000057a87808 */ /* 0x000fe40004800000 */
[C---:B------:R-:W-:Y:S02]  /*4300*/  ISETP.GE.AND P4, PT, R9.reuse, R234, PT ;  /* 0x000000ea0900720c */ /* 0x040fe40003f86270 */
[----:B------:R-:W-:Y:S01]  /*4310*/  ISETP.GE.AND P1, PT, R9, R232, PT ;  /* 0x000000e80900720c */ /* 0x000fe20003f26270 */
[----:B--2---:R-:W-:Y:S01]  /*4320*/  HMMA.16816.F32.BF16 R20, R44, R4, R20 ;  /* 0x000000042c14723c */ /* 0x004fe20000041814 */
[----:B------:R-:W-:-:S02]  /*4330*/  ISETP.GE.AND P5, PT, R8, R234, PT ;  /* 0x000000ea0800720c */ /* 0x000fc40003fa6270 */
[-C--:B------:R-:W-:Y:S02]  /*4340*/  ISETP.GE.AND P2, PT, R8, R232.reuse, PT ;  /* 0x000000e80800720c */ /* 0x080fe40003f46270 */
[----:B------:R-:W-:Y:S01]  /*4350*/  FSEL R72, R50, -INF , !P3 ;  /* 0xff80000032487808 */ /* 0x000fe20005800000 */
[----:B------:R-:W-:Y:S01]  /*4360*/  VIADD R50, R3, 0x31 ;  /* 0x0000003103327836 */ /* 0x000fe20000000000 */
[----:B------:R-:W-:Y:S01]  /*4370*/  ISETP.GE.AND P3, PT, R39, R232, PT ;  /* 0x000000e82700720c */ /* 0x000fe20003f66270 */
[----:B------:R-:W-:Y:S01]  /*4380*/  VIADD R5, R3, 0x39 ;  /* 0x0000003903057836 */ /* 0x000fe20000000000 */
[-C--:B------:R-:W-:Y:S01]  /*4390*/  ISETP.LT.OR P6, PT, R39, R235.reuse, P6 ;  /* 0x000000eb2700720c */ /* 0x080fe200037c1670 */
[----:B------:R-:W-:Y:S01]  /*43a0*/  VIADD R4, R3, 0x40 ;  /* 0x0000004003047836 */ /* 0x000fe20000000000 */
[C---:B------:R-:W-:Y:S01]  /*43b0*/  ISETP.LT.OR P4, PT, R9.reuse, R235, P4 ;  /* 0x000000eb0900720c */ /* 0x040fe20002781670 */
[----:B------:R-:W-:Y:S01]  /*43c0*/  HMMA.16816.F32.BF16 R16, R44, R6, R16 ;  /* 0x000000062c10723c */ /* 0x000fe20000041810 */
[----:B------:R-:W-:-:S02]  /*43d0*/  ISETP.LT.OR P1, PT, R9, R233, P1 ;  /* 0x000000e90900720c */ /* 0x000fc40000f21670 */
[C---:B------:R-:W-:Y:S02]  /*43e0*/  ISETP.LT.OR P5, PT, R8.reuse, R235, P5 ;  /* 0x000000eb0800720c */ /* 0x040fe40002fa1670 */
[-C--:B------:R-:W-:Y:S02]  /*43f0*/  ISETP.LT.OR P2, PT, R8, R233.reuse, P2 ;  /* 0x000000e90800720c */ /* 0x080fe40001741670 */
[----:B------:R-:W1:Y:S01]  /*4400*/  LDSM.16.M88.4 R8, [R203+0x6800] ;  /* 0x00680000cb08783b */ /* 0x000e620000000200 */
[----:B------:R-:W-:Y:S02]  /*4410*/  ISETP.LT.OR P3, PT, R39, R233, P3 ;  /* 0x000000e92700720c */ /* 0x000fe40001f61670 */
[----:B------:R-:W-:Y:S02]  /*4420*/  FSEL R170, R40, -INF , !P6 ;  /* 0xff80000028aa7808 */ /* 0x000fe40007000000 */
[----:B------:R-:W-:Y:S01]  /*4430*/  FSEL R40, R41, -INF , !P4 ;  /* 0xff80000029287808 */ /* 0x000fe20006000000 */
[----:B------:R-:W-:Y:S01]  /*4440*/  VIADD R41, R3, 0x38 ;  /* 0x0000003803297836 */ /* 0x000fe20000000000 */
[----:B------:R-:W-:-:S02]  /*4450*/  FSEL R39, R43, -INF , !P1 ;  /* 0xff8000002b277808 */ /* 0x000fc40004800000 */
[C---:B------:R-:W-:Y:S02]  /*4460*/  ISETP.GE.AND P4, PT, R50.reuse, R234, PT ;  /* 0x000000ea3200720c */ /* 0x040fe40003f86270 */
[C---:B------:R-:W-:Y:S02]  /*4470*/  ISETP.GE.AND P1, PT, R50.reuse, R232, PT ;  /* 0x000000e83200720c */ /* 0x040fe40003f26270 */
[C---:B------:R-:W-:Y:S02]  /*4480*/  ISETP.LT.OR P4, PT, R50.reuse, R235, P4 ;  /* 0x000000eb3200720c */ /* 0x040fe40002781670 */
[----:B------:R-:W-:Y:S02]  /*4490*/  ISETP.LT.OR P1, PT, R50, R233, P1 ;  /* 0x000000e93200720c */ /* 0x000fe40000f21670 */
[----:B------:R-:W-:Y:S01]  /*44a0*/  FSEL R143, R28, -INF , !P5 ;  /* 0xff8000001c8f7808 */ /* 0x000fe20006800000 */
[----:B------:R-:W-:Y:S01]  /*44b0*/  VIADD R28, R3, 0x41 ;  /* 0x00000041031c7836 */ /* 0x000fe20000000000 */
[----:B------:R-:W-:-:S02]  /*44c0*/  FSEL R141, R30, -INF , !P2 ;  /* 0xff8000001e8d7808 */ /* 0x000fc40005000000 */
[----:B------:R-:W-:Y:S02]  /*44d0*/  FSEL R142, R29, -INF , !P4 ;  /* 0xff8000001d8e7808 */ /* 0x000fe40006000000 */
[----:B------:R-:W-:Y:S02]  /*44e0*/  FSEL R58, R31, -INF , !P1 ;  /* 0xff8000001f3a7808 */ /* 0x000fe40004800000 */
[C---:B------:R-:W-:Y:S02]  /*44f0*/  ISETP.GE.AND P4, PT, R5.reuse, R234, PT ;  /* 0x000000ea0500720c */ /* 0x040fe40003f86270 */
[----:B------:R-:W-:Y:S02]  /*4500*/  ISETP.GE.AND P1, PT, R5, R232, PT ;  /* 0x000000e80500720c */ /* 0x000fe40003f26270 */
[C---:B------:R-:W-:Y:S02]  /*4510*/  ISETP.GE.AND P5, PT, R4.reuse, R234, PT ;  /* 0x000000ea0400720c */ /* 0x040fe40003fa6270 */
[----:B------:R-:W-:-:S02]  /*4520*/  ISETP.GE.AND P2, PT, R4, R232, PT ;  /* 0x000000e80400720c */ /* 0x000fc40003f46270 */
[C---:B------:R-:W-:Y:S02]  /*4530*/  ISETP.LT.OR P4, PT, R5.reuse, R235, P4 ;  /* 0x000000eb0500720c */ /* 0x040fe40002781670 */
[----:B------:R-:W-:Y:S02]  /*4540*/  ISETP.LT.OR P1, PT, R5, R233, P1 ;  /* 0x000000e90500720c */ /* 0x000fe40000f21670 */
[C---:B------:R-:W-:Y:S02]  /*4550*/  ISETP.LT.OR P5, PT, R4.reuse, R235, P5 ;  /* 0x000000eb0400720c */ /* 0x040fe40002fa1670 */
[----:B------:R-:W-:Y:S01]  /*4560*/  ISETP.LT.OR P2, PT, R4, R233, P2 ;  /* 0x000000e90400720c */ /* 0x000fe20001741670 */
[----:B-1----:R-:W-:Y:S01]  /*4570*/  HMMA.16816.F32.BF16 R12, R44, R8, R12 ;  /* 0x000000082c0c723c */ /* 0x002fe2000004180c */
[----:B------:R-:W1:Y:S01]  /*4580*/  LDSM.16.M88.4 R4, [R203+0x7000] ;  /* 0x00700000cb04783b */ /* 0x000e620000000200 */
[----:B------:R-:W-:Y:S02]  /*4590*/  FSEL R134, R25, -INF , !P4 ;  /* 0xff80000019867808 */ /* 0x000fe40006000000 */
[----:B------:R-:W-:-:S02]  /*45a0*/  FSEL R135, R27, -INF , !P1 ;  /* 0xff8000001b877808 */ /* 0x000fc40004800000 */
[C---:B------:R-:W-:Y:S01]  /*45b0*/  ISETP.GE.AND P4, PT, R28.reuse, R234, PT ;  /* 0x000000ea1c00720c */ /* 0x040fe20003f86270 */
[C---:B------:R-:W-:Y:S01]  /*45c0*/  VIADD R9, R3.reuse, 0x49 ;  /* 0x0000004903097836 */ /* 0x040fe20000000000 */
[C---:B------:R-:W-:Y:S01]  /*45d0*/  ISETP.GE.AND P1, PT, R28.reuse, R232, PT ;  /* 0x000000e81c00720c */ /* 0x040fe20003f26270 */
[C---:B------:R-:W-:Y:S01]  /*45e0*/  VIADD R8, R3.reuse, 0x50 ;  /* 0x0000005003087836 */ /* 0x040fe20000000000 */
[C---:B------:R-:W-:Y:S01]  /*45f0*/  ISETP.LT.OR P4, PT, R28.reuse, R235, P4 ;  /* 0x000000eb1c00720c */ /* 0x040fe20002781670 */
[----:B------:R-:W-:Y:S01]  /*4600*/  HMMA.16816.F32.BF16 R104, R44, R10, R104 ;  /* 0x0000000a2c68723c */ /* 0x000fe20000041868 */
[----:B------:R-:W-:Y:S02]  /*4610*/  ISETP.LT.OR P1, PT, R28, R233, P1 ;  /* 0x000000e91c00720c */ /* 0x000fe40000f21670 */
[----:B------:R-:W-:Y:S01]  /*4620*/  FSEL R159, R20, -INF , !P5 ;  /* 0xff800000149f7808 */ /* 0x000fe20006800000 */
[----:B------:R-:W-:Y:S01]  /*4630*/  VIADD R20, R3, 0x58 ;  /* 0x0000005803147836 */ /* 0x000fe20000000000 */
[----:B------:R-:W-:-:S02]  /*4640*/  FSEL R157, R22, -INF , !P2 ;  /* 0xff800000169d7808 */ /* 0x000fc40005000000 */
[----:B------:R-:W-:Y:S01]  /*4650*/  FSEL R158, R21, -INF , !P4 ;  /* 0xff800000159e7808 */ /* 0x000fe20006000000 */
[----:B------:R-:W-:Y:S01]  /*4660*/  VIADD R21, R3, 0x51 ;  /* 0x0000005103157836 */ /* 0x000fe20000000000 */
[----:B------:R-:W-:Y:S02]  /*4670*/  FSEL R149, R23, -INF , !P1 ;  /* 0xff80000017957808 */ /* 0x000fe40004800000 */
[-C--:B------:R-:W-:Y:S02]  /*4680*/  ISETP.GE.AND P6, PT, R41, R234.reuse, PT ;  /* 0x000000ea2900720c */ /* 0x080fe40003fc6270 */
[C---:B------:R-:W-:Y:S02]  /*4690*/  ISETP.GE.AND P4, PT, R9.reuse, R234, PT ;  /* 0x000000ea0900720c */ /* 0x040fe40003f86270 */
[----:B------:R-:W-:Y:S02]  /*46a0*/  ISETP.GE.AND P1, PT, R9, R232, PT ;  /* 0x000000e80900720c */ /* 0x000fe40003f26270 */
[----:B------:R-:W-:-:S02]  /*46b0*/  ISETP.GE.AND P5, PT, R8, R234, PT ;  /* 0x000000ea0800720c */ /* 0x000fc40003fa6270 */
[----:B------:R-:W-:Y:S02]  /*46c0*/  ISETP.GE.AND P2, PT, R8, R232, PT ;  /* 0x000000e80800720c */ /* 0x000fe40003f46270 */
[----:B------:R-:W-:Y:S02]  /*46d0*/  FSEL R35, R42, -INF , !P3 ;  /* 0xff8000002a237808 */ /* 0x000fe40005800000 */
[-C--:B------:R-:W-:Y:S02]  /*46e0*/  ISETP.LT.OR P6, PT, R41, R235.reuse, P6 ;  /* 0x000000eb2900720c */ /* 0x080fe400037c1670 */
[C---:B------:R-:W-:Y:S02]  /*46f0*/  ISETP.LT.OR P4, PT, R9.reuse, R235, P4 ;  /* 0x000000eb0900720c */ /* 0x040fe40002781670 */
[----:B------:R-:W-:Y:S02]  /*4700*/  ISETP.LT.OR P1, PT, R9, R233, P1 ;  /* 0x000000e90900720c */ /* 0x000fe40000f21670 */
[C---:B------:R-:W-:Y:S01]  /*4710*/  ISETP.LT.OR P5, PT, R8.reuse, R235, P5 ;  /* 0x000000eb0800720c */ /* 0x040fe20002fa1670 */
[----:B-1----:R-:W-:Y:S01]  /*4720*/  HMMA.16816.F32.BF16 R100, R44, R4, R100 ;  /* 0x000000042c64723c */ /* 0x002fe20000041864 */
[----:B------:R-:W-:-:S02]  /*4730*/  ISETP.LT.OR P2, PT, R8, R233, P2 ;  /* 0x000000e90800720c */ /* 0x000fc40001741670 */
[-C--:B------:R-:W-:Y:S01]  /*4740*/  ISETP.GE.AND P3, PT, R41, R232.reuse, PT ;  /* 0x000000e82900720c */ /* 0x080fe20003f66270 */
[----:B------:R-:W1:Y:S01]  /*4750*/  LDSM.16.M88.4 R8, [R203+0x7800] ;  /* 0x00780000cb08783b */ /* 0x000e620000000200 */
[----:B------:R-:W-:Y:S01]  /*4760*/  FSEL R59, R24, -INF , !P6 ;  /* 0xff800000183b7808 */ /* 0x000fe20007000000 */
[----:B------:R-:W-:Y:S01]  /*4770*/  VIADD R24, R3, 0x48 ;  /* 0x0000004803187836 */ /* 0x000fe20000000000 */
[----:B------:R-:W-:Y:S01]  /*4780*/  ISETP.LT.OR P3, PT, R41, R233, P3 ;  /* 0x000000e92900720c */ /* 0x000fe20001f61670 */
[----:B------:R-:W-:Y:S01]  /*4790*/  VIADD R4, R3, 0x60 ;  /* 0x0000006003047836 */ /* 0x000fe20000000000 */
[----:B------:R-:W-:Y:S01]  /*47a0*/  FSEL R153, R19, -INF , !P1 ;  /* 0xff80000013997808 */ /* 0x000fe20004800000 */
[----:B------:R-:W-:Y:S01]  /*47b0*/  VIADD R5, R3, 0x59 ;  /* 0x0000005903057836 */ /* 0x000fe20000000000 */
[----:B------:R-:W-:Y:S01]  /*47c0*/  FSEL R140, R26, -INF , !P3 ;  /* 0xff8000001a8c7808 */ /* 0x000fe20005800000 */
[----:B------:R-:W-:Y:S01]  /*47d0*/  HMMA.16816.F32.BF16 R96, R44, R6, R96 ;  /* 0x000000062c60723c */ /* 0x000fe20000041860 */
[----:B------:R-:W-:Y:S01]  /*47e0*/  ISETP.GE.AND P3, PT, R24, R232, PT ;  /* 0x000000e81800720c */ /* 0x000fe20003f66270 */
[----:B------:R-:W-:-:S04]  /*47f0*/  DEPBAR.LE SB0, 0x0 ;  /* 0x000080000000791a */ /* 0x000fc80000000000 */
[-C--:B------:R-:W-:Y:S02]  /*4800*/  ISETP.LT.OR P3, PT, R24, R233.reuse, P3 ;  /* 0x000000e91800720c */ /* 0x080fe40001f61670 */
[C---:B------:R-:W-:Y:S02]  /*4810*/  ISETP.GE.AND P1, PT, R21.reuse, R232, PT ;  /* 0x000000e81500720c */ /* 0x040fe40003f26270 */
[----:B------:R-:W-:Y:S02]  /*4820*/  FSEL R156, R18, -INF , !P3 ;  /* 0xff800000129c7808 */ /* 0x000fe40005800000 */
[CC--:B------:R-:W-:Y:S02]  /*4830*/  ISETP.GE.AND P3, PT, R21.reuse, R234.reuse, PT ;  /* 0x000000ea1500720c */ /* 0x0c0fe40003f66270 */
[----:B------:R-:W-:Y:S02]  /*4840*/  ISETP.GE.AND P6, PT, R24, R234, PT ;  /* 0x000000ea1800720c */ /* 0x000fe40003fc6270 */
[----:B------:R-:W-:-:S02]  /*4850*/  ISETP.LT.OR P1, PT, R21, R233, P1 ;  /* 0x000000e91500720c */ /* 0x000fc40000f21670 */
[-C--:B------:R-:W-:Y:S02]  /*4860*/  ISETP.LT.OR P3, PT, R21, R235.reuse, P3 ;  /* 0x000000eb1500720c */ /* 0x080fe40001f61670 */
[----:B------:R-:W-:Y:S02]  /*4870*/  FSEL R165, R14, -INF , !P2 ;  /* 0xff8000000ea57808 */ /* 0x000fe40005000000 */
[----:B------:R-:W-:Y:S02]  /*4880*/  ISETP.LT.OR P6, PT, R24, R235, P6 ;  /* 0x000000eb1800720c */ /* 0x000fe400037c1670 */
[----:B------:R-:W-:Y:S02]  /*4890*/  ISETP.GE.AND P2, PT, R4, R234, PT ;  /* 0x000000ea0400720c */ /* 0x000fe40003f46270 */
[----:B------:R-:W-:Y:S02]  /*48a0*/  FSEL R164, R15, -INF , !P1 ;  /* 0xff8000000fa47808 */ /* 0x000fe40004800000 */
[----:B------:R-:W-:-:S02]  /*48b0*/  FSEL R154, R17, -INF , !P4 ;  /* 0xff800000119a7808 */ /* 0x000fc40006000000 */
[----:B------:R-:W-:Y:S02]  /*48c0*/  FSEL R167, R12, -INF , !P5 ;  /* 0xff8000000ca77808 */ /* 0x000fe40006800000 */
[----:B------:R-:W-:Y:S01]  /*48d0*/  FSEL R166, R13, -INF , !P3 ;  /* 0xff8000000da67808 */ /* 0x000fe20005800000 */
[C---:B-1----:R-:W-:Y:S01]  /*48e0*/  HMMA.16816.F32.BF16 R92, R44.reuse, R8, R92 ;  /* 0x000000082c5c723c */ /* 0x042fe2000004185c */
[----:B------:R-:W-:Y:S01]  /*48f0*/  BAR.SYNC.DEFER_BLOCKING 0x0 ;  /* 0x0000000000007b1d */ /* 0x000fe20000010000 */
[-C--:B------:R-:W-:Y:S02]  /*4900*/  ISETP.GE.AND P1, PT, R4, R232.reuse, PT ;  /* 0x000000e80400720c */ /* 0x080fe40003f26270 */
[----:B------:R-:W-:Y:S02]  /*4910*/  FSEL R152, R16, -INF , !P6 ;  /* 0xff80000010987808 */ /* 0x000fe40007000000 */
[----:B------:R-:W-:Y:S01]  /*4920*/  ISETP.GE.AND P4, PT, R20, R232, PT ;  /* 0x000000e81400720c */ /* 0x000fe20003f86270 */
[----:B------:R-:W-:Y:S01]  /*4930*/  HMMA.16816.F32.BF16 R88, R44, R10, R88 ;  /* 0x0000000a2c58723c */ /* 0x000fe20000041858 */
[----:B------:R-:W-:-:S02]  /*4940*/  ISETP.GE.AND P5, PT, R5, R234, PT ;  /* 0x000000ea0500720c */ /* 0x000fc40003fa6270 */
[----:B------:R-:W-:Y:S02]  /*4950*/  ISETP.GE.AND P3, PT, R5, R232, PT ;  /* 0x000000e80500720c */ /* 0x000fe40003f66270 */
[----:B------:R-:W-:Y:S02]  /*4960*/  ISETP.LT.OR P2, PT, R4, R235, P2 ;  /* 0x000000eb0400720c */ /* 0x000fe40001741670 */
[----:B------:R-:W-:Y:S02]  /*4970*/  ISETP.GE.AND P6, PT, R20, R234, PT ;  /* 0x000000ea1400720c */ /* 0x000fe40003fc6270 */
[-C--:B------:R-:W-:Y:S01]  /*4980*/  ISETP.LT.OR P1, PT, R4, R233.reuse, P1 ;  /* 0x000000e90400720c */ /* 0x080fe20000f21670 */
[----:B------:R-:W-:Y:S01]  /*4990*/  VIADD R4, R3, 0x68 ;  /* 0x0000006803047836 */ /* 0x000fe20000000000 */
[----:B------:R-:W-:Y:S02]  /*49a0*/  ISETP.LT.OR P4, PT, R20, R233, P4 ;  /* 0x000000e91400720c */ /* 0x000fe40002781670 */
[----:B------:R-:W-:-:S02]  /*49b0*/  ISETP.LT.OR P5, PT, R5, R235, P5 ;  /* 0x000000eb0500720c */ /* 0x000fc40002fa1670 */
[----:B------:R-:W-:Y:S01]  /*49c0*/  ISETP.LT.OR P3, PT, R5, R233, P3 ;  /* 0x000000e90500720c */ /* 0x000fe20001f61670 */
[----:B------:R-:W-:Y:S01]  /*49d0*/  VIADD R5, R3, 0x61 ;  /* 0x0000006103057836 */ /* 0x000fe20000000000 */
[----:B------:R-:W-:Y:S02]  /*49e0*/  FSEL R155, R100, -INF , !P2 ;  /* 0xff800000649b7808 */ /* 0x000fe40005000000 */
[----:B------:R-:W-:Y:S02]  /*49f0*/  ISETP.LT.OR P6, PT, R20, R235, P6 ;  /* 0x000000eb1400720c */ /* 0x000fe400037c1670 */
[----:B------:R-:W-:Y:S02]  /*4a00*/  ISETP.GT.AND P2, PT, R228, R223, PT ;  /* 0x000000dfe400720c */ /* 0x000fe40003f44270 */
[----:B------:R-:W-:Y:S02]  /*4a10*/  FSEL R161, R106, -INF , !P4 ;  /* 0xff8000006aa17808 */ /* 0x000fe40006000000 */
[----:B------:R-:W-:-:S02]  /*4a20*/  FSEL R160, R107, -INF , !P3 ;  /* 0xff8000006ba07808 */ /* 0x000fc40005800000 */
[----:B------:R-:W-:Y:S02]  /*4a30*/  FSEL R163, R104, -INF , !P6 ;  /* 0xff80000068a37808 */ /* 0x000fe40007000000 */
[C---:B------:R-:W-:Y:S02]  /*4a40*/  ISETP.GE.AND P4, PT, R4.reuse, R234, PT ;  /* 0x000000ea0400720c */ /* 0x040fe40003f86270 */
[C---:B------:R-:W-:Y:S02]  /*4a50*/  ISETP.GE.AND P3, PT, R4.reuse, R232, PT ;  /* 0x000000e80400720c */ /* 0x040fe40003f66270 */
[----:B------:R-:W-:Y:S01]  /*4a60*/  ISETP.GE.AND P6, PT, R5, R234, PT ;  /* 0x000000ea0500720c */ /* 0x000fe20003fc6270 */
[----:B------:R-:W1:Y:S01]  /*4a70*/  @!P2 LDC.64 R188, c[0x0][0x218] ;  /* 0x00008600ffbcab82 */ /* 0x000e620000000a00 */
[C---:B------:R-:W-:Y:S02]  /*4a80*/  ISETP.LT.OR P4, PT, R4.reuse, R235, P4 ;  /* 0x000000eb0400720c */ /* 0x040fe40002781670 */
[----:B------:R-:W-:Y:S01]  /*4a90*/  ISETP.LT.OR P3, PT, R4, R233, P3 ;  /* 0x000000e90400720c */ /* 0x000fe20001f61670 */
[----:B------:R-:W-:Y:S01]  /*4aa0*/  VIADD R4, R3, 0x69 ;  /* 0x0000006903047836 */ /* 0x000fe20000000000 */
[----:B------:R-:W-:-:S02]  /*4ab0*/  ISETP.LT.OR P6, PT, R5, R235, P6 ;  /* 0x000000eb0500720c */ /* 0x000fc400037c1670 */
[----:B------:R-:W-:Y:S02]  /*4ac0*/  FSEL R162, R105, -INF , !P5 ;  /* 0xff80000069a27808 */ /* 0x000fe40006800000 */
[----:B------:R-:W-:Y:S02]  /*4ad0*/  ISETP.GE.AND P5, PT, R5, R232, PT ;  /* 0x000000e80500720c */ /* 0x000fe40003fa6270 */
[----:B------:R-:W-:Y:S02]  /*4ae0*/  FSEL R150, R102, -INF , !P1 ;  /* 0xff80000066967808 */ /* 0x000fe40004800000 */
[----:B------:R-:W-:Y:S02]  /*4af0*/  FSEL R151, R101, -INF , !P6 ;  /* 0xff80000065977808 */ /* 0x000fe40007000000 */
[C---:B------:R-:W-:Y:S02]  /*4b00*/  ISETP.GE.AND P1, PT, R4.reuse, R234, PT ;  /* 0x000000ea0400720c */ /* 0x040fe40003f26270 */
[----:B------:R-:W-:-:S02]  /*4b10*/  ISETP.GE.AND P6, PT, R4, R232, PT ;  /* 0x000000e80400720c */ /* 0x000fc40003fc6270 */
[----:B------:R-:W-:Y:S01]  /*4b20*/  ISETP.LT.OR P5, PT, R5, R233, P5 ;  /* 0x000000e90500720c */ /* 0x000fe20002fa1670 */
[C---:B------:R-:W-:Y:S01]  /*4b30*/  VIADD R5, R3.reuse, 0x70 ;  /* 0x0000007003057836 */ /* 0x040fe20000000000 */
[C---:B------:R-:W-:Y:S02]  /*4b40*/  ISETP.LT.OR P1, PT, R4.reuse, R235, P1 ;  /* 0x000000eb0400720c */ /* 0x040fe40000f21670 */
[----:B------:R-:W-:Y:S01]  /*4b50*/  ISETP.LT.OR P6, PT, R4, R233, P6 ;  /* 0x000000e90400720c */ /* 0x000fe200037c1670 */
[----:B------:R-:W-:Y:S01]  /*4b60*/  VIADD R4, R3, 0x71 ;  /* 0x0000007103047836 */ /* 0x000fe20000000000 */
[----:B------:R-:W-:Y:S02]  /*4b70*/  FSEL R148, R103, -INF , !P5 ;  /* 0xff80000067947808 */ /* 0x000fe40006800000 */
[----:B------:R-:W-:Y:S02]  /*4b80*/  FSEL R147, R96, -INF , !P4 ;  /* 0xff80000060937808 */ /* 0x000fe40006000000 */
[----:B------:R-:W-:-:S02]  /*4b90*/  ISETP.GE.AND P5, PT, R5, R234, PT ;  /* 0x000000ea0500720c */ /* 0x000fc40003fa6270 */
[C---:B------:R-:W-:Y:S02]  /*4ba0*/  ISETP.GE.AND P4, PT, R5.reuse, R232, PT ;  /* 0x000000e80500720c */ /* 0x040fe40003f86270 */
[----:B------:R-:W-:Y:S02]  /*4bb0*/  FSEL R145, R98, -INF , !P3 ;  /* 0xff80000062917808 */ /* 0x000fe40005800000 */
[C---:B------:R-:W-:Y:S02]  /*4bc0*/  ISETP.GE.AND P3, PT, R4.reuse, R234, PT ;  /* 0x000000ea0400720c */ /* 0x040fe40003f66270 */
[C---:B------:R-:W-:Y:S02]  /*4bd0*/  ISETP.LT.OR P5, PT, R5.reuse, R235, P5 ;  /* 0x000000eb0500720c */ /* 0x040fe40002fa1670 */
[----:B------:R-:W-:Y:S01]  /*4be0*/  ISETP.LT.OR P4, PT, R5, R233, P4 ;  /* 0x000000e90500720c */ /* 0x000fe20002781670 */
[----:B------:R-:W-:Y:S01]  /*4bf0*/  VIADD R5, R3, 0x78 ;  /* 0x0000007803057836 */ /* 0x000fe20000000000 */
[----:B------:R-:W-:Y:S01]  /*4c00*/  FSEL R146, R97, -INF , !P1 ;  /* 0xff80000061927808 */ /* 0x000fe20004800000 */
[----:B------:R-:W-:Y:S01]  /*4c10*/  VIADD R3, R3, 0x79 ;  /* 0x0000007903037836 */ /* 0x000fe20000000000 */
[----:B------:R-:W-:-:S02]  /*4c20*/  ISETP.GE.AND P1, PT, R4, R232, PT ;  /* 0x000000e80400720c */ /* 0x000fc40003f26270 */
[C---:B------:R-:W-:Y:S02]  /*4c30*/  ISETP.LT.OR P3, PT, R4.reuse, R235, P3 ;  /* 0x000000eb0400720c */ /* 0x040fe40001f61670 */
[----:B------:R-:W-:Y:S01]  /*4c40*/  ISETP.LT.OR P1, PT, R4, R233, P1 ;  /* 0x000000e90400720c */ /* 0x000fe20000f21670 */
[----:B------:R-:W-:Y:S01]  /*4c50*/  IMAD.IADD R4, R124, 0x1, R33 ;  /* 0x000000017c047824 */ /* 0x000fe200078e0221 */
[----:B------:R-:W-:Y:S02]  /*4c60*/  FSEL R144, R99, -INF , !P6 ;  /* 0xff80000063907808 */ /* 0x000fe40007000000 */
[----:B------:R-:W-:Y:S02]  /*4c70*/  FSEL R133, R92, -INF , !P5 ;  /* 0xff8000005c857808 */ /* 0x000fe40006800000 */
[----:B------:R-:W-:Y:S02]  /*4c80*/  FSEL R67, R94, -INF , !P4 ;  /* 0xff8000005e437808 */ /* 0x000fe40006000000 */
[----:B------:R-:W-:-:S02]  /*4c90*/  FSEL R132, R93, -INF , !P3 ;  /* 0xff8000005d847808 */ /* 0x000fc40005800000 */
[-C--:B------:R-:W-:Y:S02]  /*4ca0*/  ISETP.GE.AND P6, PT, R5, R234.reuse, PT ;  /* 0x000000ea0500720c */ /* 0x080fe40003fc6270 */
[----:B------:R-:W-:Y:S02]  /*4cb0*/  ISETP.GE.AND P5, PT, R3, R234, PT ;  /* 0x000000ea0300720c */ /* 0x000fe40003fa6270 */
[-C--:B------:R-:W-:Y:S02]  /*4cc0*/  ISETP.GE.AND P4, PT, R5, R232.reuse, PT ;  /* 0x000000e80500720c */ /* 0x080fe40003f86270 */
[----:B------:R-:W-:Y:S02]  /*4cd0*/  ISETP.GE.AND P3, PT, R3, R232, PT ;  /* 0x000000e80300720c */ /* 0x000fe40003f66270 */
[----:B------:R-:W-:Y:S02]  /*4ce0*/  FSEL R66, R95, -INF , !P1 ;  /* 0xff8000005f427808 */ /* 0x000fe40004800000 */
[----:B------:R-:W-:-:S02]  /*4cf0*/  ISETP.LT.OR P6, PT, R5, R235, P6 ;  /* 0x000000eb0500720c */ /* 0x000fc400037c1670 */
[----:B------:R-:W-:Y:S02]  /*4d00*/  ISETP.LT.OR P4, PT, R5, R233, P4 ;  /* 0x000000e90500720c */ /* 0x000fe40002781670 */
[C---:B------:R-:W-:Y:S02]  /*4d10*/  ISETP.LT.OR P5, PT, R3.reuse, R235, P5 ;  /* 0x000000eb0300720c */ /* 0x040fe40002fa1670 */
[----:B------:R-:W-:Y:S01]  /*4d20*/  ISETP.LT.OR P3, PT, R3, R233, P3 ;  /* 0x000000e90300720c */ /* 0x000fe20001f61670 */
[----:B------:R-:W-:Y:S01]  /*4d30*/  VIADD R3, R218, 0x7800 ;  /* 0x00007800da037836 */ /* 0x000fe20000000000 */
[----:B-1----:R-:W-:Y:S02]  /*4d40*/  @!P2 LEA R236, P1, R192, R188, 0x1 ;  /* 0x000000bcc0eca211 */ /* 0x002fe400078208ff */
        /* <DEDUP_REMOVED lines=16> */
[----:B------:R-:W-:Y:S02]  /*4e50*/  ISETP.GE.AND P3, PT, R38, RZ, PT ;  /* 0x000000ff2600720c */ /* 0x000fe40003f66270 */
[----:B------:R-:W-:-:S03]  /*4e60*/  ISETP.GE.AND P1, PT, R12, RZ, PT ;  /* 0x000000ff0c00720c */ /* 0x000fc60003f26270 */
        /* <DEDUP_REMOVED lines=21> */
[----:B------:R-:W-:-:S02]  /*4fc0*/  ISETP.NE.AND P2, PT, R7, RZ, PT ;  /* 0x000000ff0700720c */ /* 0x000fc40003f45270 */
[----:B------:R-:W-:-:S07]  /*4fd0*/  LOP3.LUT R6, RZ, R7, RZ, 0x33, !PT ;  /* 0x00000007ff067212 */ /* 0x000fce00078e33ff */
        /* <DEDUP_REMOVED lines=21> */
[----:B------:R-:W-:-:S05]  /*5130*/  IMAD.WIDE.U32 R8, R8, UR6, R10 ;  /* 0x0000000608087c25 */ /* 0x000fca000f8e000a */
[----:B------:R-:W-:Y:S01]  /*5140*/  IADD3 R6, R9, R5, RZ ;  /* 0x0000000509067210 */ /* 0x000fe20007ffe0ff */
[----:B------:R-:W-:Y:S01]  /*5150*/  IMAD.MOV.U32 R5, RZ, RZ, R8 ;  /* 0x000000ffff057224 */ /* 0x000fe200078e0008 */
[----:B------:R-:W-:Y:S06]  /*5160*/  BRA `(.L_x_3014) ;  /* 0x0000000000087947 */ /* 0x000fec0003800000 */
.L_x_3013:
[----:B------:R-:W-:-:S04]  /*5170*/  LEA R5, -R138, RZ, 0x7 ;  /* 0x000000ff8a057211 */ /* 0x000fc800078e39ff */
[----:B------:R-:W-:-:S07]  /*5180*/  SHF.R.S32.HI R6, RZ, 0x1f, R5 ;  /* 0x0000001fff067819 */ /* 0x000fce0000011405 */
.L_x_3014:
[----:B------:R-:W1:Y:S01]  /*5190*/  LDC.64 R188, c[0x0][0x218] ;  /* 0x00008600ffbc7b82 */ /* 0x000e620000000a00 */
[----:B------:R-:W-:Y:S01]  /*51a0*/  IADD3 R192, P1, R5, R192, RZ ;  /* 0x000000c005c07210 */ /* 0x000fe20007f3e0ff */
[----:B------:R-:W-:-:S04]  /*51b0*/  IMAD.SHL.U32 R5, R138, 0x20, RZ ;  /* 0x000000208a057824 */ /* 0x000fc800078e00ff */
[----:B------:R-:W-:Y:S01]  /*51c0*/  IMAD.X R193, R6, 0x1, R193, P1 ;  /* 0x0000000106c17824 */ /* 0x000fe200008e06c1 */
[----:B------:R-:W-:Y:S02]  /*51d0*/  SHF.L.U64.HI R6, R138, 0x5, R139 ;  /* 0x000000058a067819 */ /* 0x000fe4000001028b */
[----:B-1----:R-:W-:-:S04]  /*51e0*/  LEA R236, P2, R192, R188, 0x1 ;  /* 0x000000bcc0ec7211 */ /* 0x002fc800078408ff */
[----:B------:R-:W-:Y:S02]  /*51f0*/  IADD3 R18, P1, R5, R236, RZ ;  /* 0x000000ec05127210 */ /* 0x000fe40007f3e0ff */
[----:B------:R-:W-:Y:S02]  /*5200*/  LEA.HI.X R237, R192, R189, R193, 0x1, P2 ;  /* 0x000000bdc0ed7211 */ /* 0x000fe400010f0cc1 */
        /* <DEDUP_REMOVED lines=33> */
.L_x_3012:
[----:B------:R-:W-:Y:S01]  /*5420*/  FMNMX R6, R70, R63, !PT ;  /* 0x0000003f46067209 */ /* 0x000fe20007800000 */
[----:B------:R-:W-:Y:S01]  /*5430*/  ULDC UR6, c[0x0][0x2ec] ;  /* 0x0000bb0000067ab9 */ /* 0x000fe20000000800 */
[----:B------:R-:W-:Y:S01]  /*5440*/  FMNMX R7, R68, R69, !PT ;  /* 0x0000004544077209 */ /* 0x000fe20007800000 */
[C---:B------:R-:W-:Y:S01]  /*5450*/  FMUL R51, R71.reuse, UR6 ;  /* 0x0000000647337c20 */ /* 0x040fe20008400000 */
[----:B------:R-:W-:Y:S01]  /*5460*/  FMNMX R6, R71, R6, !PT ;  /* 0x0000000647067209 */ /* 0x000fe20007800000 */
[----:B------:R-:W-:Y:S01]  /*5470*/  FMUL R53, R63, UR6 ;  /* 0x000000063f357c20 */ /* 0x000fe20008400000 */
[----:B-1----:R-:W-:Y:S01]  /*5480*/  FMNMX R8, R56, R7, !PT ;  /* 0x0000000738087209 */ /* 0x002fe20007800000 */
[----:B------:R-:W-:Y:S01]  /*5490*/  FMUL R47, R74, UR6 ;  /* 0x000000064a2f7c20 */ /* 0x000fe20008400000 */
[C---:B------:R-:W-:Y:S01]  /*54a0*/  FMNMX R5, R73.reuse, R6, !PT ;  /* 0x0000000649057209 */ /* 0x040fe20007800000 */
[----:B------:R-:W-:Y:S01]  /*54b0*/  FMUL R73, R73, UR6 ;  /* 0x0000000649497c20 */ /* 0x000fe20008400000 */
        /* <DEDUP_REMOVED lines=8> */
[----:B------:R-:W-:Y:S01]  /*5540*/  LEA R213, R2, R215, 0x1 ;  /* 0x000000d702d57211 */ /* 0x000fe200078e08ff */
[----:B------:R-:W-:Y:S01]  /*5550*/  FMUL R46, R76, UR6 ;  /* 0x000000064c2e7c20 */ /* 0x000fe20008400000 */
[----:B------:R-:W-:Y:S01]  /*5560*/  FMNMX R5, R72, R5, !PT ;  /* 0x0000000548057209 */ /* 0x000fe20007800000 */
[----:B------:R-:W-:Y:S01]  /*5570*/  LDSM.16.MT88.4 R124, [R215+0xc000] ;  /* 0x00c00000d77c783b */ /* 0x000fe20000004200 */
[----:B------:R-:W-:Y:S01]  /*5580*/  LEA R211, R0, R213, 0x1 ;  /* 0x000000d500d37211 */ /* 0x000fe200078e08ff */
[----:B------:R-:W-:Y:S01]  /*5590*/  FMUL R38, R171, UR6 ;  /* 0x00000006ab267c20 */ /* 0x000fe20008400000 */
[----:B------:R-:W-:Y:S01]  /*55a0*/  FMNMX R6, R48, R5, !PT ;  /* 0x0000000530067209 */ /* 0x000fe20007800000 */
[----:B------:R-:W-:Y:S01]  /*55b0*/  LDSM.16.MT88.4 R116, [R213+0xc000] ;  /* 0x00c00000d574783b */ /* 0x000fe20000004200 */
[----:B------:R-:W-:Y:S01]  /*55c0*/  LEA R212, R0, R215, 0x1 ;  /* 0x000000d700d47211 */ /* 0x000fe200078e08ff */
[----:B------:R-:W-:Y:S01]  /*55d0*/  FMUL R33, R35, UR6 ;  /* 0x0000000623217c20 */ /* 0x000fe20008400000 */
[C---:B------:R-:W-:Y:S01]  /*55e0*/  FMNMX R5, R169.reuse, R6, !PT ;  /* 0x00000006a9057209 */ /* 0x040fe20007800000 */
[----:B------:R-:W-:Y:S01]  /*55f0*/  LDSM.16.MT88.4 R100, [R211+0xc000] ;  /* 0x00c00000d364783b */ /* 0x000fe20000004200 */
[----:B------:R-:W-:-:S02]  /*5600*/  FMUL R169, R169, UR6 ;  /* 0x00000006a9a97c20 */ /* 0x000fc40008400000 */
        /* <DEDUP_REMOVED lines=16> */
[----:B------:R-:W-:-:S02]  /*5710*/  FMNMX R5, R49, R6, !PT ;  /* 0x0000000631057209 */ /* 0x000fc40007800000 */
[----:B------:R-:W-:Y:S01]  /*5720*/  FMNMX R6, R140, R7, !PT ;  /* 0x000000078c067209 */ /* 0x000fe20007800000 */
[----:B------:R-:W-:Y:S01]  /*5730*/  LDSM.16.MT88.4 R20, [R211+0x10000] ;  /* 0x01000000d314783b */ /* 0x000fe20000004200 */
[C---:B------:R-:W-:Y:S01]  /*5740*/  FMNMX R8, R172.reuse, R5, !PT ;  /* 0x00000005ac087209 */ /* 0x040fe20007800000 */
[----:B------:R-:W-:Y:S01]  /*5750*/  FMUL R172, R172, UR6 ;  /* 0x00000006acac7c20 */ /* 0x000fe20008400000 */
[----:B------:R-:W-:Y:S01]  /*5760*/  FMNMX R6, R135, R6, !PT ;  /* 0x0000000687067209 */ /* 0x000fe20007800000 */
[----:B------:R-:W-:Y:S01]  /*5770*/  LDSM.16.MT88.4 R12, [R213+0xc800] ;  /* 0x00c80000d50c783b */ /* 0x000fe20000004200 */
[----:B------:R-:W-:Y:S02]  /*5780*/  FMNMX R7, R171, R8, !PT ;  /* 0x00000008ab077209 */ /* 0x000fe40007800000 */
[----:B------:R-:W-:Y:S01]  /*5790*/  FMNMX R6, R157, R6, !PT ;  /* 0x000000069d067209 */ /* 0x000fe20007800000 */
[----:B------:R-:W-:Y:S01]  /*57a0*/  LDSM.16.MT88.4 R28, [R211+0x10800] ;  /* 0x01080000d31c783b */ /* 0x000fe20000004200 */
        /* <DEDUP_REMOVED lines=34> */
[----:B------:R-:W-:-:S03]  /*59d0*/  FMNMX R6, R151, R6, !PT ;  /* 0x0000000697067209 */ /* 0x000fc60007800000 */
[----:B------:R-:W1:Y:S01]  /*59e0*/  SHFL.BFLY PT, R7, R8, 0x2, 0x1f ;  /* 0x0c401f0008077f89 */ /* 0x000e6200000e0000 */
[----:B------:R-:W-:-:S04]  /*59f0*/  FMNMX R5, R147, R6, !PT ;  /* 0x0000000693057209 */ /* 0x000fc80007800000 */
[----:B------:R-:W-:-:S04]  /*5a00*/  FMNMX R6, R146, R5, !PT ;  /* 0x0000000592067209 */ /* 0x000fc80007800000 */
[----:B------:R-:W-:-:S04]  /*5a10*/  FMNMX R5, R133, R6, !PT ;  /* 0x0000000685057209 */ /* 0x000fc80007800000 */
[----:B------:R-:W-:Y:S01]  /*5a20*/  FMNMX R6, R132, R5, !PT ;  /* 0x0000000584067209 */ /* 0x000fe20007800000 */
[----:B------:R-:W-:-:S03]  /*5a30*/  FMUL R5, R70, UR6 ;  /* 0x0000000646057c20 */ /* 0x000fc60008400000 */
[----:B------:R-:W-:-:S04]  /*5a40*/  FMNMX R9, R65, R6, !PT ;  /* 0x0000000641097209 */ /* 0x000fc80007800000 */
[C---:B------:R-:W-:Y:S01]  /*5a50*/  FMNMX R9, R64.reuse, R9, !PT ;  /* 0x0000000940097209 */ /* 0x040fe20007800000 */
[----:B------:R-:W-:Y:S01]  /*5a60*/  FMUL R64, R64, UR6 ;  /* 0x0000000640407c20 */ /* 0x000fe20008400000 */
[----:B-1----:R-:W-:Y:S01]  /*5a70*/  FMNMX R7, R8, R7, !PT ;  /* 0x0000000708077209 */ /* 0x002fe20007800000 */
[----:B------:R-:W-:Y:S02]  /*5a80*/  FMUL R8, R52, UR6 ;  /* 0x0000000634087c20 */ /* 0x000fe40008400000 */
        /* <DEDUP_REMOVED lines=22> */
[----:B------:R-:W-:Y:S01]  /*5bf0*/  FADD R33, -R60, R33 ;  /* 0x000000213c217221 */ /* 0x000fe20000000100 */
[----:B------:R-:W-:Y:S01]  /*5c00*/  FMUL R169, R149, UR6 ;  /* 0x0000000695a97c20 */ /* 0x000fe20008400000 */
[C---:B------:R-:W-:Y:S01]  /*5c10*/  FSETP.NEU.AND P1, PT, R137.reuse, -INF , PT ;  /* 0xff8000008900780b */ /* 0x040fe20003f2d000 */
[----:B------:R-:W-:-:S02]  /*5c20*/  FMUL R63, R137, UR6 ;  /* 0x00000006893f7c20 */ /* 0x000fc40008400000 */
[----:B------:R-:W-:Y:S01]  /*5c30*/  @!P2 FMUL R51, R51, 0.5 ;  /* 0x3f0000003333a820 */ /* 0x000fe20000400000 */
[----:B------:R-:W-:Y:S01]  /*5c40*/  FADD R169, -R60, R169 ;  /* 0x000000a93ca97221 */ /* 0x000fe20000000100 */
[----:B------:R-:W-:Y:S01]  /*5c50*/  @!P4 FMUL R54, R54, 0.5 ;  /* 0x3f0000003636c820 */ /* 0x000fe20000400000 */
[----:B------:R-:W-:Y:S01]  /*5c60*/  FSEL R63, R63, RZ, P1 ;  /* 0x000000ff3f3f7208 */ /* 0x000fe20000800000 */
[----:B------:R-:W-:Y:S01]  /*5c70*/  @!P3 FMUL R53, R53, 0.5 ;  /* 0x3f0000003535b820 */ /* 0x000fe20000400000 */
[----:B------:R-:W-:Y:S01]  /*5c80*/  FSETP.GEU.AND P1, PT, R50, -126, PT ;  /* 0xc2fc00003200780b */ /* 0x000fe20003f2e000 */
[----:B------:R-:W1:Y:S02]  /*5c90*/  MUFU.EX2 R51, R51 ;  /* 0x0000003300337308 */ /* 0x000e640000000800 */
[C---:B------:R-:W-:Y:S01]  /*5ca0*/  FADD R11, -R63.reuse, R68 ;  /* 0x000000443f0b7221 */ /* 0x040fe20000000100 */
[C---:B------:R-:W-:Y:S01]  /*5cb0*/  FADD R7, -R63.reuse, R56 ;  /* 0x000000383f077221 */ /* 0x040fe20000000100 */
[C---:B------:R-:W-:Y:S01]  /*5cc0*/  FADD R5, -R63.reuse, R4 ;  /* 0x000000043f057221 */ /* 0x040fe20000000100 */
[----:B------:R-:W-:Y:S01]  /*5cd0*/  FADD R10, -R63, R10 ;  /* 0x0000000a3f0a7221 */ /* 0x000fe20000000100 */
[----:B------:R-:W-:Y:S01]  /*5ce0*/  FMUL R4, R49, UR6 ;  /* 0x0000000631047c20 */ /* 0x000fe20008400000 */
[----:B------:R-:W-:Y:S01]  /*5cf0*/  FSETP.GEU.AND P6, PT, R11, -126, PT ;  /* 0xc2fc00000b00780b */ /* 0x000fe20003fce000 */
[----:B------:R-:W2:Y:S01]  /*5d00*/  MUFU.EX2 R54, R54 ;  /* 0x0000003600367308 */ /* 0x000ea20000000800 */
[C---:B------:R-:W-:Y:S01]  /*5d10*/  FADD R49, -R63.reuse, R8 ;  /* 0x000000083f317221 */ /* 0x040fe20000000100 */
[----:B------:R-:W-:Y:S01]  /*5d20*/  FSETP.GEU.AND P5, PT, R10, -126, PT ;  /* 0xc2fc00000a00780b */ /* 0x000fe20003fae000 */
[C---:B------:R-:W-:Y:S01]  /*5d30*/  FADD R46, -R63.reuse, R46 ;  /* 0x0000002e3f2e7221 */ /* 0x040fe20000000100 */
[----:B------:R-:W-:Y:S01]  /*5d40*/  @!P1 FMUL R50, R50, 0.5 ;  /* 0x3f00000032329820 */ /* 0x000fe20000400000 */
[C---:B------:R-:W-:Y:S01]  /*5d50*/  FADD R43, -R63.reuse, R4 ;  /* 0x000000043f2b7221 */ /* 0x040fe20000000100 */
[C---:B------:R-:W-:Y:S01]  /*5d60*/  FADD R0, -R63.reuse, R6 ;  /* 0x000000063f007221 */ /* 0x040fe20000000100 */
[----:B------:R-:W-:Y:S01]  /*5d70*/  FADD R41, -R63, R172 ;  /* 0x000000ac3f297221 */ /* 0x000fe20000000100 */
[----:B------:R-:W3:Y:S01]  /*5d80*/  MUFU.EX2 R53, R53 ;  /* 0x0000003500357308 */ /* 0x000ee20000000800 */
[----:B-1----:R-:W-:Y:S01]  /*5d90*/  @!P2 FMUL R51, R51, R51 ;  /* 0x000000333333a220 */ /* 0x002fe20000400000 */
[----:B------:R-:W-:Y:S01]  /*5da0*/  FSETP.GEU.AND P2, PT, R47, -126, PT ;  /* 0xc2fc00002f00780b */ /* 0x000fe20003f4e000 */
[----:B------:R-:W-:Y:S01]  /*5db0*/  FADD R38, -R63, R38 ;  /* 0x000000263f267221 */ /* 0x000fe20000000100 */
[----:B------:R-:W-:Y:S01]  /*5dc0*/  @!P6 FMUL R11, R11, 0.5 ;  /* 0x3f0000000b0be820 */ /* 0x000fe20000400000 */
[----:B------:R-:W-:-:S02]  /*5dd0*/  FADD R245, -R63, R64 ;  /* 0x000000403ff57221 */ /* 0x000fc40000000100 */
[----:B------:R-:W-:Y:S01]  /*5de0*/  @!P5 FMUL R10, R10, 0.5 ;  /* 0x3f0000000a0ad820 */ /* 0x000fe20000400000 */
[----:B------:R-:W1:Y:S01]  /*5df0*/  MUFU.EX2 R50, R50 ;  /* 0x0000003200327308 */ /* 0x000e620000000800 */
[----:B--2---:R-:W-:Y:S01]  /*5e00*/  @!P4 FMUL R54, R54, R54 ;  /* 0x000000363636c220 */ /* 0x004fe20000400000 */
[----:B------:R-:W-:-:S05]  /*5e10*/  FSETP.GEU.AND P4, PT, R7, -126, PT ;  /* 0xc2fc00000700780b */ /* 0x000fca0003f8e000 */
[----:B------:R-:W-:Y:S01]  /*5e20*/  @!P2 FMUL R47, R47, 0.5 ;  /* 0x3f0000002f2fa820 */ /* 0x000fe20000400000 */
[----:B------:R-:W2:Y:S01]  /*5e30*/  MUFU.EX2 R57, R11 ;  /* 0x0000000b00397308 */ /* 0x000ea20000000800 */
[----:B---3--:R-:W-:Y:S01]  /*5e40*/  @!P3 FMUL R53, R53, R53 ;  /* 0x000000353535b220 */ /* 0x008fe20000400000 */
[----:B------:R-:W-:-:S04]  /*5e50*/  FSETP.GEU.AND P3, PT, R5, -126, PT ;  /* 0xc2fc00000500780b */ /* 0x000fc80003f6e000 */
[----:B------:R-:W-:Y:S01]  /*5e60*/  F2FP.BF16.F32.PACK_AB R69, R53, R54 ;  /* 0x000000363545723e */ /* 0x000fe200000010ff */
[----:B------:R-:W-:Y:S01]  /*5e70*/  @!P4 FMUL R7, R7, 0.5 ;  /* 0x3f0000000707c820 */ /* 0x000fe20000400000 */
[----:B------:R-:W3:Y:S01]  /*5e80*/  MUFU.EX2 R47, R47 ;  /* 0x0000002f002f7308 */ /* 0x000ee20000000800 */
        /* <DEDUP_REMOVED lines=10> */
[----:B------:R2:W4:Y:S01]  /*5f30*/  MUFU.EX2 R52, R5 ;  /* 0x0000000500347308 */ /* 0x0005220000000800 */
[----:B---3--:R-:W-:Y:S01]  /*5f40*/  @!P2 FMUL R47, R47, R47 ;  /* 0x0000002f2f2fa220 */ /* 0x008fe20000400000 */
[----:B------:R-:W-:Y:S01]  /*5f50*/  FSETP.GEU.AND P2, PT, R45, -126, PT ;  /* 0xc2fc00002d00780b */ /* 0x000fe20003f4e000 */
[----:B------:R-:W-:-:S04]  /*5f60*/  FADD R50, R50, R51 ;  /* 0x0000003332327221 */ /* 0x000fc80000000000 */
[----:B------:R-:W-:Y:S01]  /*5f70*/  @!P6 FMUL R49, R49, 0.5 ;  /* 0x3f0000003131e820 */ /* 0x000fe20000400000 */
[----:B------:R-:W3:Y:S01]  /*5f80*/  MUFU.EX2 R44, R44 ;  /* 0x0000002c002c7308 */ /* 0x000ee20000000800 */
[----:B-1----:R-:W-:Y:S01]  /*5f90*/  @!P4 FMUL R55, R55, R55 ;  /* 0x000000373737c220 */ /* 0x002fe20000400000 */
[----:B------:R-:W-:-:S05]  /*5fa0*/  FSETP.GEU.AND P4, PT, R46, -126, PT ;  /* 0xc2fc00002e00780b */ /* 0x000fca0003f8e000 */
[----:B------:R-:W-:Y:S01]  /*5fb0*/  @!P2 FMUL R45, R45, 0.5 ;  /* 0x3f0000002d2da820 */ /* 0x000fe20000400000 */
[----:B------:R-:W1:Y:S01]  /*5fc0*/  MUFU.EX2 R56, R10 ;  /* 0x0000000a00387308 */ /* 0x000e620000000800 */
[----:B--2---:R-:W-:Y:S01]  /*5fd0*/  FMUL R5, R48, UR6 ;  /* 0x0000000630057c20 */ /* 0x004fe20008400000 */
[----:B----4-:R-:W-:Y:S01]  /*5fe0*/  @!P3 FMUL R52, R52, R52 ;  /* 0x000000343434b220 */ /* 0x010fe20000400000 */
[----:B------:R-:W-:Y:S02]  /*5ff0*/  FSETP.GEU.AND P3, PT, R43, -126, PT ;  /* 0xc2fc00002b00780b */ /* 0x000fe40003f6e000 */
[----:B------:R-:W-:Y:S02]  /*6000*/  FADD R42, -R60, R5 ;  /* 0x000000053c2a7221 */ /* 0x000fe40000000100 */
[----:B------:R-:W2:Y:S01]  /*6010*/  LDSM.16.MT88.4 R4, [R211+0xc800] ;  /* 0x00c80000d304783b */ /* 0x000ea20000004200 */
[----:B------:R-:W4:Y:S01]  /*6020*/  MUFU.EX2 R45, R45 ;  /* 0x0000002d002d7308 */ /* 0x000f220000000800 */
[----:B---3--:R-:W-:Y:S01]  /*6030*/  @!P1 FMUL R44, R44, R44 ;  /* 0x0000002c2c2c9220 */ /* 0x008fe20000400000 */
[----:B------:R-:W-:Y:S01]  /*6040*/  FSETP.GEU.AND P1, PT, R42, -126, PT ;  /* 0xc2fc00002a00780b */ /* 0x000fe20003f2e000 */
[----:B------:R-:W-:Y:S01]  /*6050*/  @!P4 FMUL R46, R46, 0.5 ;  /* 0x3f0000002e2ec820 */ /* 0x000fe20000400000 */
[----:B------:R-:W-:-:S02]  /*6060*/  F2FP.BF16.F32.PACK_AB R70, R52, R55 ;  /* 0x000000373446723e */ /* 0x000fc400000010ff */
[----:B------:R-:W-:Y:S01]  /*6070*/  F2FP.BF16.F32.PACK_AB R25, R44, R47 ;  /* 0x0000002f2c19723e */ /* 0x000fe200000010ff */
[----:B------:R-:W-:Y:S01]  /*6080*/  FADD R47, R47, R50 ;  /* 0x000000322f2f7221 */ /* 0x000fe20000000000 */
[----:B------:R-:W-:Y:S01]  /*6090*/  @!P3 FMUL R43, R43, 0.5 ;  /* 0x3f0000002b2bb820 */ /* 0x000fe20000400000 */
[----:B-1----:R-:W-:Y:S01]  /*60a0*/  @!P5 FMUL R56, R56, R56 ;  /* 0x000000383838d220 */ /* 0x002fe20000400000 */
[----:B------:R-:W-:Y:S01]  /*60b0*/  FSETP.GEU.AND P5, PT, R0, -126, PT ;  /* 0xc2fc00000000780b */ /* 0x000fe20003fae000 */
[----:B------:R-:W1:Y:S01]  /*60c0*/  MUFU.EX2 R49, R49 ;  /* 0x0000003100317308 */ /* 0x000e620000000800 */
[----:B------:R-:W3:Y:S01]  /*60d0*/  LDSM.16.MT88.4 R8, [R212+0xc800] ;  /* 0x00c80000d408783b */ /* 0x000ee20000004200 */
[----:B------:R-:W-:Y:S01]  /*60e0*/  FADD R44, R44, R47 ;  /* 0x0000002f2c2c7221 */ /* 0x000fe20000000000 */
[----:B------:R-:W-:Y:S01]  /*60f0*/  F2FP.BF16.F32.PACK_AB R68, R56, R57 ;  /* 0x000000393844723e */ /* 0x000fe200000010ff */
[----:B------:R-:W-:Y:S01]  /*6100*/  @!P1 FMUL R42, R42, 0.5 ;  /* 0x3f0000002a2a9820 */ /* 0x000fe20000400000 */
[----:B------:R-:W-:Y:S01]  /*6110*/  FADD R56, R57, R56 ;  /* 0x0000003839387221 */ /* 0x000fe20000000000 */
[----:B----4-:R-:W-:Y:S01]  /*6120*/  @!P2 FMUL R45, R45, R45 ;  /* 0x0000002d2d2da220 */ /* 0x010fe20000400000 */
[----:B------:R-:W-:Y:S01]  /*6130*/  FSETP.GEU.AND P2, PT, R41, -126, PT ;  /* 0xc2fc00002900780b */ /* 0x000fe20003f4e000 */
[----:B------:R-:W4:Y:S01]  /*6140*/  MUFU.EX2 R46, R46 ;  /* 0x0000002e002e7308 */ /* 0x000f220000000800 */
[----:B------:R-:W-:Y:S01]  /*6150*/  FADD R55, R55, R56 ;  /* 0x0000003837377221 */ /* 0x000fe20000000000 */
[----:B------:R-:W-:Y:S02]  /*6160*/  HMMA.16816.F32.BF16 R104, R68, R100, RZ ;  /* 0x000000644468723c */ /* 0x000fe400000418ff */
[----:B------:R-:W-:Y:S01]  /*6170*/  @!P5 FMUL R0, R0, 0.5 ;  /* 0x3f0000000000d820 */ /* 0x000fe20000400000 */
[----:B------:R-:W-:-:S03]  /*6180*/  FADD R52, R52, R55 ;  /* 0x0000003734347221 */ /* 0x000fc60000000000 */
[----:B------:R-:W5:Y:S01]  /*6190*/  MUFU.EX2 R42, R42 ;  /* 0x0000002a002a7308 */ /* 0x000f620000000800 */
[----:B------:R-:W-:Y:S01]  /*61a0*/  HMMA.16816.F32.BF16 R100, R68, R102, RZ ;  /* 0x000000664464723c */ /* 0x000fe200000418ff */
[----:B-1----:R-:W-:Y:S02]  /*61b0*/  @!P6 FMUL R49, R49, R49 ;  /* 0x000000313131e220 */ /* 0x002fe40000400000 */
[----:B------:R-:W-:-:S03]  /*61c0*/  @!P2 FMUL R41, R41, 0.5 ;  /* 0x3f0000002929a820 */ /* 0x000fc60000400000 */
[----:B------:R-:W-:Y:S01]  /*61d0*/  HMMA.16816.F32.BF16 R128, R68, R124, RZ ;  /* 0x0000007c4480723c */ /* 0x000fe200000418ff */
[----:B------:R-:W1:Y:S01]  /*61e0*/  MUFU.EX2 R48, R0 ;  /* 0x0000000000307308 */ /* 0x000e620000000800 */
[----:B----4-:R-:W-:Y:S01]  /*61f0*/  @!P4 FMUL R46, R46, R46 ;  /* 0x0000002e2e2ec220 */ /* 0x010fe20000400000 */
[----:B------:R-:W-:-:S03]  /*6200*/  FSETP.GEU.AND P4, PT, R2, -126, PT ;  /* 0xc2fc00000200780b */ /* 0x000fc60003f8e000 */
[C---:B------:R-:W-:Y:S03]  /*6210*/  HMMA.16816.F32.BF16 R112, R68.reuse, R108, RZ ;  /* 0x0000006c4470723c */ /* 0x040fe600000418ff */
[----:B------:R-:W4:Y:S01]  /*6220*/  MUFU.EX2 R43, R43 ;  /* 0x0000002b002b7308 */ /* 0x000f220000000800 */
[----:B-----5:R-:W-:Y:S01]  /*6230*/  @!P1 FMUL R42, R42, R42 ;  /* 0x0000002a2a2a9220 */ /* 0x020fe20000400000 */
[----:B------:R-:W-:Y:S01]  /*6240*/  FSETP.GEU.AND P1, PT, R38, -126, PT ;  /* 0xc2fc00002600780b */ /* 0x000fe20003f2e000 */
[C---:B------:R-:W-:Y:S03]  /*6250*/  HMMA.16816.F32.BF16 R108, R68.reuse, R110, RZ ;  /* 0x0000006e446c723c */ /* 0x040fe600000418ff */
[----:B------:R-:W-:Y:S01]  /*6260*/  F2FP.BF16.F32.PACK_AB R27, R42, R45 ;  /* 0x0000002d2a1b723e */ /* 0x000fe200000010ff */
[----:B------:R-:W-:Y:S01]  /*6270*/  @!P4 FMUL R2, R2, 0.5 ;  /* 0x3f0000000202c820 */ /* 0x000fe20000400000 */
[----:B------:R-:W5:Y:S01]  /*6280*/  MUFU.EX2 R41, R41 ;  /* 0x0000002900297308 */ /* 0x000f620000000800 */
[----:B-1----:R-:W-:Y:S01]  /*6290*/  @!P5 FMUL R48, R48, R48 ;  /* 0x000000303030d220 */ /* 0x002fe20000400000 */
[----:B------:R-:W-:Y:S01]  /*62a0*/  HMMA.16816.F32.BF16 R120, R68, R116, RZ ;  /* 0x000000744478723c */ /* 0x000fe200000418ff */
[----:B------:R-:W-:-:S03]  /*62b0*/  FADD R45, R45, R44 ;  /* 0x0000002c2d2d7221 */ /* 0x000fc60000000000 */
[----:B------:R-:W-:Y:S01]  /*62c0*/  F2FP.BF16.F32.PACK_AB R24, R48, R49 ;  /* 0x000000313018723e */ /* 0x000fe200000010ff */
[----:B------:R-:W-:Y:S01]  /*62d0*/  @!P1 FMUL R38, R38, 0.5 ;  /* 0x3f00000026269820 */ /* 0x000fe20000400000 */
[----:B------:R-:W-:Y:S01]  /*62e0*/  HMMA.16816.F32.BF16 R116, R68, R118, RZ ;  /* 0x000000764474723c */ /* 0x000fe200000418ff */
[----:B----4-:R-:W-:Y:S01]  /*62f0*/  @!P3 FMUL R43, R43, R43 ;  /* 0x0000002b2b2bb220 */ /* 0x010fe20000400000 */
[----:B------:R-:W-:-:S03]  /*6300*/  FADD R45, R42, R45 ;  /* 0x0000002d2a2d7221 */ /* 0x000fc60000000000 */
[----:B------:R-:W1:Y:S01]  /*6310*/  MUFU.EX2 R38, R38 ;  /* 0x0000002600267308 */ /* 0x000e620000000800 */
[----:B------:R-:W-:Y:S01]  /*6320*/  F2FP.BF16.F32.PACK_AB R26, R43, R46 ;  /* 0x0000002e2b1a723e */ /* 0x000fe200000010ff */
[----:B------:R-:W-:Y:S01]  /*6330*/  HMMA.16816.F32.BF16 R124, R68, R126, RZ ;  /* 0x0000007e447c723c */ /* 0x000fe200000418ff */
[----:B-----5:R-:W-:Y:S01]  /*6340*/  @!P2 FMUL R41, R41, R41 ;  /* 0x000000292929a220 */ /* 0x020fe20000400000 */
[----:B------:R-:W-:-:S04]  /*6350*/  FSETP.GEU.AND P2, PT, R33, -126, PT ;  /* 0xc2fc00002100780b */ /* 0x000fc80003f4e000 */
[C---:B--2---:R-:W-:Y:S06]  /*6360*/  HMMA.16816.F32.BF16 R104, R24.reuse, R4, R104 ;  /* 0x000000041868723c */ /* 0x044fec0000041868 */
[C---:B------:R-:W-:Y:S01]  /*6370*/  HMMA.16816.F32.BF16 R100, R24.reuse, R6, R100 ;  /* 0x000000061864723c */ /* 0x040fe20000041864 */
[----:B------:R-:W-:Y:S01]  /*6380*/  FMUL R5, R168, UR6 ;  /* 0x00000006a8057c20 */ /* 0x000fe20008400000 */
[----:B------:R-:W-:Y:S01]  /*6390*/  FADD R168, -R60, R39 ;  /* 0x000000273ca87221 */ /* 0x000fe20000000100 */
[----:B-1----:R-:W-:Y:S01]  /*63a0*/  @!P1 FMUL R38, R38, R38 ;  /* 0x0000002626269220 */ /* 0x002fe20000400000 */
[----:B------:R-:W-:Y:S01]  /*63b0*/  @!P2 FMUL R33, R33, 0.5 ;  /* 0x3f0000002121a820 */ /* 0x000fe20000400000 */
[----:B------:R-:W-:Y:S01]  /*63c0*/  FADD R0, -R60, R5 ;  /* 0x000000053c007221 */ /* 0x000fe20000000100 */
[----:B------:R-:W-:Y:S01]  /*63d0*/  HMMA.16816.F32.BF16 R128, R24, R16, R128 ;  /* 0x000000101880723c */ /* 0x000fe20000041880 */
[----:B------:R-:W1:Y:S01]  /*63e0*/  LDSM.16.MT88.4 R4, [R212+0x10800] ;  /* 0x01080000d404783b */ /* 0x000e620000004200 */
[----:B------:R-:W-:-:S02]  /*63f0*/  FSETP.GEU.AND P1, PT, R168, -126, PT ;  /* 0xc2fc0000a800780b */ /* 0x000fc40003f2e000 */
[----:B------:R-:W-:Y:S01]  /*6400*/  FSETP.GEU.AND P3, PT, R0, -126, PT ;  /* 0xc2fc00000000780b */ /* 0x000fe20003f6e000 */
[----:B------:R-:W2:Y:S01]  /*6410*/  MUFU.EX2 R33, R33 ;  /* 0x0000002100217308 */ /* 0x000ea20000000800 */
[----:B---3--:R-:W-:Y:S01]  /*6420*/  HMMA.16816.F32.BF16 R112, R24, R8, R112 ;  /* 0x000000081870723c */ /* 0x008fe20000041870 */
[----:B------:R-:W-:Y:S01]  /*6430*/  FMUL R16, R40, UR6 ;  /* 0x0000000628107c20 */ /* 0x000fe20008400000 */
[----:B------:R-:W-:-:S03]  /*6440*/  FADD R17, -R63, R170 ;  /* 0x000000aa3f117221 */ /* 0x000fc60000000100 */
[----:B------:R-:W-:Y:S01]  /*6450*/  FADD R16, -R63, R16 ;  /* 0x000000103f107221 */ /* 0x000fe20000000100 */
[----:B------:R-:W-:Y:S01]  /*6460*/  HMMA.16816.F32.BF16 R108, R24, R10, R108 ;  /* 0x0000000a186c723c */ /* 0x000fe2000004186c */
[----:B------:R-:W3:Y:S01]  /*6470*/  LDSM.16.MT88.4 R8, [R213+0x10800] ;  /* 0x01080000d508783b */ /* 0x000ee20000004200 */
[----:B------:R-:W-:Y:S01]  /*6480*/  FSETP.GEU.AND P6, PT, R17, -126, PT ;  /* 0xc2fc00001100780b */ /* 0x000fe20003fce000 */
[----:B------:R-:W-:Y:S01]  /*6490*/  @!P1 FMUL R168, R168, 0.5 ;  /* 0x3f000000a8a89820 */ /* 0x000fe20000400000 */
[----:B------:R-:W-:Y:S01]  /*64a0*/  FSETP.GEU.AND P5, PT, R16, -126, PT ;  /* 0xc2fc00001000780b */ /* 0x000fe20003fae000 */
[----:B------:R-:W-:Y:S01]  /*64b0*/  @!P3 FMUL R0, R0, 0.5 ;  /* 0x3f0000000000b820 */ /* 0x000fe20000400000 */
[----:B------:R-:W-:Y:S01]  /*64c0*/  HMMA.16816.F32.BF16 R96, R68, R92, RZ ;  /* 0x0000005c4460723c */ /* 0x000fe200000418ff */
[----:B------:R-:W4:Y:S01]  /*64d0*/  MUFU.EX2 R40, R2 ;  /* 0x0000000200287308 */ /* 0x000f220000000800 */
[----:B--2---:R-:W-:-:S04]  /*64e0*/  @!P2 FMUL R33, R33, R33 ;  /* 0x000000212121a220 */ /* 0x004fc80000400000 */
[C---:B------:R-:W-:Y:S03]  /*64f0*/  HMMA.16816.F32.BF16 R88, R68.reuse, R84, RZ ;  /* 0x000000544458723c */ /* 0x040fe600000418ff */
[----:B------:R-:W-:Y:S01]  /*6500*/  @!P6 FMUL R17, R17, 0.5 ;  /* 0x3f0000001111e820 */ /* 0x000fe20000400000 */
[----:B------:R-:W2:Y:S01]  /*6510*/  MUFU.EX2 R35, R0 ;  /* 0x0000000000237308 */ /* 0x000ea20000000800 */
[----:B------:R-:W-:Y:S01]  /*6520*/  @!P5 FMUL R16, R16, 0.5 ;  /* 0x3f0000001010d820 */ /* 0x000fe20000400000 */
[C---:B------:R-:W-:Y:S06]  /*6530*/  HMMA.16816.F32.BF16 R80, R68.reuse, R76, RZ ;  /* 0x0000004c4450723c */ /* 0x040fec00000418ff */
[----:B------:R-:W-:Y:S01]  /*6540*/  HMMA.16816.F32.BF16 R92, R68, R94, RZ ;  /* 0x0000005e445c723c */ /* 0x000fe200000418ff */
[----:B------:R-:W5:Y:S01]  /*6550*/  MUFU.EX2 R39, R17 ;  /* 0x0000001100277308 */ /* 0x000f620000000800 */
[----:B----4-:R-:W-:-:S04]  /*6560*/  @!P4 FMUL R40, R40, R40 ;  /* 0x000000282828c220 */ /* 0x010fc80000400000 */
[C---:B------:R-:W-:Y:S03]  /*6570*/  HMMA.16816.F32.BF16 R84, R68.reuse, R86, RZ ;  /* 0x000000564454723c */ /* 0x040fe600000418ff */
[----:B------:R-:W4:Y:S01]  /*6580*/  MUFU.EX2 R2, R16 ;  /* 0x0000001000027308 */ /* 0x000f220000000800 */
[----:B--2---:R-:W-:Y:S02]  /*6590*/  @!P3 FMUL R35, R35, R35 ;  /* 0x000000232323b220 */ /* 0x004fe40000400000 */
[C---:B------:R-:W-:Y:S05]  /*65a0*/  HMMA.16816.F32.BF16 R76, R68.reuse, R78, RZ ;  /* 0x0000004e444c723c */ /* 0x040fea00000418ff */
[----:B------:R-:W2:Y:S01]  /*65b0*/  MUFU.EX2 R0, R168 ;  /* 0x000000a800007308 */ /* 0x000ea20000000800 */
[----:B------:R-:W-:Y:S01]  /*65c0*/  HMMA.16816.F32.BF16 R72, R68, R20, RZ ;  /* 0x000000144448723c */ /* 0x000fe200000418ff */
[----:B-----5:R-:W-:-:S05]  /*65d0*/  @!P6 FMUL R39, R39, R39 ;  /* 0x000000272727e220 */ /* 0x020fca0000400000 */
[----:B------:R-:W-:Y:S01]  /*65e0*/  HMMA.16816.F32.BF16 R120, R24, R12, R120 ;  /* 0x0000000c1878723c */ /* 0x000fe20000041878 */
[----:B----4-:R-:W-:-:S05]  /*65f0*/  @!P5 FMUL R2, R2, R2 ;  /* 0x000000020202d220 */ /* 0x010fca0000400000 */
[----:B------:R-:W-:Y:S01]  /*6600*/  HMMA.16816.F32.BF16 R116, R24, R14, R116 ;  /* 0x0000000e1874723c */ /* 0x000fe20000041874 */
[----:B------:R-:W4:Y:S01]  /*6610*/  LDSM.16.MT88.4 R12, [R215+0x10800] ;  /* 0x01080000d70c783b */ /* 0x000f220000004200 */
[----:B--2---:R-:W-:Y:S01]  /*6620*/  @!P1 FMUL R0, R0, R0 ;  /* 0x0000000000009220 */ /* 0x004fe20000400000 */
[----:B------:R-:W-:-:S03]  /*6630*/  FMUL R168, R152, UR6 ;  /* 0x0000000698a87c20 */ /* 0x000fc60008400000 */
[----:B------:R-:W-:Y:S01]  /*6640*/  HMMA.16816.F32.BF16 R68, R68, R22, RZ ;  /* 0x000000164444723c */ /* 0x000fe200000418ff */
[----:B------:R-:W2:Y:S01]  /*6650*/  LDSM.16.MT88.4 R20, [R215+0xd000] ;  /* 0x00d00000d714783b */ /* 0x000ea20000004200 */
[----:B------:R-:W-:-:S04]  /*6660*/  FADD R168, -R63, R168 ;  /* 0x000000a83fa87221 */ /* 0x000fc80000000100 */
[C---:B------:R-:W-:Y:S01]  /*6670*/  HMMA.16816.F32.BF16 R124, R24.reuse, R18, R124 ;  /* 0x00000012187c723c */ /* 0x040fe2000004187c */
[----:B------:R-:W-:Y:S05]  /*6680*/  LDSM.16.MT88.4 R16, [R211+0xd000] ;  /* 0x00d00000d310783b */ /* 0x000fea0000004200 */
[C---:B-1----:R-:W-:Y:S06]  /*6690*/  HMMA.16816.F32.BF16 R80, R24.reuse, R4, R80 ;  /* 0x000000041850723c */ /* 0x042fec0000041850 */
[C---:B------:R-:W-:Y:S01]  /*66a0*/  HMMA.16816.F32.BF16 R76, R24.reuse, R6, R76 ;  /* 0x00000006184c723c */ /* 0x040fe2000004184c */
[----:B------:R-:W1:Y:S05]  /*66b0*/  LDSM.16.MT88.4 R4, [R212+0xd000] ;  /* 0x00d00000d404783b */ /* 0x000e6a0000004200 */
[C---:B---3--:R-:W-:Y:S06]  /*66c0*/  HMMA.16816.F32.BF16 R88, R24.reuse, R8, R88 ;  /* 0x000000081858723c */ /* 0x048fec0000041858 */
[----:B------:R-:W-:Y:S01]  /*66d0*/  HMMA.16816.F32.BF16 R84, R24, R10, R84 ;  /* 0x0000000a1854723c */ /* 0x000fe20000041854 */
[----:B------:R-:W-:-:S02]  /*66e0*/  F2FP.BF16.F32.PACK_AB R8, R38, R41 ;  /* 0x000000292608723e */ /* 0x000fc400000010ff */
[C---:B------:R-:W-:Y:S01]  /*66f0*/  F2FP.BF16.F32.PACK_AB R9, R35.reuse, R40 ;  /* 0x000000282309723e */ /* 0x040fe200000010ff */
[----:B------:R-:W-:Y:S02]  /*6700*/  FADD R40, R40, R45 ;  /* 0x0000002d28287221 */ /* 0x000fe40000000000 */
[----:B----4-:R-:W-:Y:S01]  /*6710*/  HMMA.16816.F32.BF16 R96, R24, R12, R96 ;  /* 0x0000000c1860723c */ /* 0x010fe20000041860 */
[----:B------:R-:W-:Y:S01]  /*6720*/  F2FP.BF16.F32.PACK_AB R10, R2, R39 ;  /* 0x00000027020a723e */ /* 0x000fe200000010ff */
[----:B------:R-:W-:Y:S01]  /*6730*/  FADD R40, R35, R40 ;  /* 0x0000002823287221 */ /* 0x000fe20000000000 */
[----:B------:R-:W-:-:S03]  /*6740*/  F2FP.BF16.F32.PACK_AB R11, R0, R33 ;  /* 0x00000021000b723e */ /* 0x000fc600000010ff */
[----:B------:R-:W-:Y:S01]  /*6750*/  HMMA.16816.F32.BF16 R92, R24, R14, R92 ;  /* 0x0000000e185c723c */ /* 0x000fe2000004185c */
[----:B------:R-:W3:Y:S01]  /*6760*/  LDSM.16.MT88.4 R12, [R213+0xd000] ;  /* 0x00d00000d50c783b */ /* 0x000ee20000004200 */
[----:B------:R-:W-:-:S04]  /*6770*/  FADD R33, R33, R40 ;  /* 0x0000002821217221 */ /* 0x000fc80000000000 */
[----:B--2---:R-:W-:Y:S01]  /*6780*/  HMMA.16816.F32.BF16 R128, R8, R20, R128 ;  /* 0x000000140880723c */ /* 0x004fe20000041880 */
[----:B------:R-:W-:-:S05]  /*6790*/  FADD R33, R0, R33 ;  /* 0x0000002100217221 */ /* 0x000fca0000000000 */
[----:B------:R-:W-:Y:S01]  /*67a0*/  HMMA.16816.F32.BF16 R124, R8, R22, R124 ;  /* 0x00000016087c723c */ /* 0x000fe2000004187c */
[----:B------:R-:W2:Y:S05]  /*67b0*/  LDSM.16.MT88.4 R20, [R215+0x11000] ;  /* 0x01100000d714783b */ /* 0x000eaa0000004200 */
[C---:B------:R-:W-:Y:S06]  /*67c0*/  HMMA.16816.F32.BF16 R72, R24.reuse, R28, R72 ;  /* 0x0000001c1848723c */ /* 0x040fec0000041848 */
[----:B------:R-:W-:Y:S01]  /*67d0*/  HMMA.16816.F32.BF16 R68, R24, R30, R68 ;  /* 0x0000001e1844723c */ /* 0x000fe20000041844 */
[----:B------:R-:W-:Y:S01]  /*67e0*/  FMUL R28, R143, UR6 ;  /* 0x000000068f1c7c20 */ /* 0x000fe20008400000 */
[----:B------:R-:W-:-:S03]  /*67f0*/  FMUL R29, R140, UR6 ;  /* 0x000000068c1d7c20 */ /* 0x000fc60008400000 */
[C---:B------:R-:W-:Y:S01]  /*6800*/  FADD R28, -R63.reuse, R28 ;  /* 0x0000001c3f1c7221 */ /* 0x040fe20000000100 */
[C---:B-1----:R-:W-:Y:S01]  /*6810*/  HMMA.16816.F32.BF16 R112, R8.reuse, R4, R112 ;  /* 0x000000040870723c */ /* 0x042fe20000041870 */
[----:B------:R-:W-:Y:S01]  /*6820*/  FMUL R26, R142, UR6 ;  /* 0x000000068e1a7c20 */ /* 0x000fe20008400000 */
[----:B------:R-:W-:Y:S01]  /*6830*/  FMUL R25, R58, UR6 ;  /* 0x000000063a197c20 */ /* 0x000fe20008400000 */
[----:B------:R-:W-:Y:S01]  /*6840*/  FADD R142, -R60, R29 ;  /* 0x0000001d3c8e7221 */ /* 0x000fe20000000100 */
[----:B------:R-:W-:Y:S01]  /*6850*/  FSETP.GEU.AND P2, PT, R28, -126, PT ;  /* 0xc2fc00001c00780b */ /* 0x000fe20003f4e000 */
[----:B------:R-:W-:Y:S01]  /*6860*/  FADD R26, -R63, R26 ;  /* 0x0000001a3f1a7221 */ /* 0x000fe20000000100 */
[----:B------:R-:W-:Y:S01]  /*6870*/  HMMA.16816.F32.BF16 R108, R8, R6, R108 ;  /* 0x00000006086c723c */ /* 0x000fe2000004186c */
[----:B------:R-:W1:Y:S01]  /*6880*/  LDSM.16.MT88.4 R4, [R212+0x11000] ;  /* 0x01100000d404783b */ /* 0x000e620000004200 */
[C---:B------:R-:W-:Y:S01]  /*6890*/  FADD R24, -R60.reuse, R141 ;  /* 0x0000008d3c187221 */ /* 0x040fe20000000100 */
[----:B------:R-:W-:Y:S01]  /*68a0*/  FADD R25, -R60, R25 ;  /* 0x000000193c197221 */ /* 0x000fe20000000100 */
[----:B------:R-:W-:-:S02]  /*68b0*/  FSETP.GEU.AND P1, PT, R26, -126, PT ;  /* 0xc2fc00001a00780b */ /* 0x000fc40003f2e000 */
[C---:B------:R-:W-:Y:S01]  /*68c0*/  HMMA.16816.F32.BF16 R104, R8.reuse, R16, R104 ;  /* 0x000000100868723c */ /* 0x040fe20000041868 */
[----:B------:R-:W-:Y:S02]  /*68d0*/  FSETP.GEU.AND P4, PT, R24, -126, PT ;  /* 0xc2fc00001800780b */ /* 0x000fe40003f8e000 */
[----:B------:R-:W-:Y:S02]  /*68e0*/  FSETP.GEU.AND P3, PT, R25, -126, PT ;  /* 0xc2fc00001900780b */ /* 0x000fe40003f6e000 */
[----:B------:R-:W-:Y:S01]  /*68f0*/  @!P2 FMUL R28, R28, 0.5 ;  /* 0x3f0000001c1ca820 */ /* 0x000fe20000400000 */
[C---:B---3--:R-:W-:Y:S01]  /*6900*/  HMMA.16816.F32.BF16 R120, R8.reuse, R12, R120 ;  /* 0x0000000c0878723c */ /* 0x048fe20000041878 */
[----:B------:R-:W-:Y:S02]  /*6910*/  FMUL R16, R59, UR6 ;  /* 0x000000063b107c20 */ /* 0x000fe40008400000 */
[----:B------:R3:W4:Y:S02]  /*6920*/  MUFU.EX2 R58, R28 ;  /* 0x0000001c003a7308 */ /* 0x0007240000000800 */
[----:B------:R-:W-:Y:S01]  /*6930*/  @!P1 FMUL R26, R26, 0.5 ;  /* 0x3f0000001a1a9820 */ /* 0x000fe20000400000 */
[C---:B------:R-:W-:Y:S01]  /*6940*/  HMMA.16816.F32.BF16 R116, R8.reuse, R14, R116 ;  /* 0x0000000e0874723c */ /* 0x040fe20000041874 */
[----:B------:R-:W5:Y:S01]  /*6950*/  LDSM.16.MT88.4 R12, [R213+0x11000] ;  /* 0x01100000d50c783b */ /* 0x000f620000004200 */
[----:B------:R-:W-:Y:S01]  /*6960*/  FADD R27, -R63, R16 ;  /* 0x000000103f1b7221 */ /* 0x000fe20000000100 */
[----:B------:R-:W-:Y:S01]  /*6970*/  @!P4 FMUL R24, R24, 0.5 ;  /* 0x3f0000001818c820 */ /* 0x000fe20000400000 */
[----:B------:R-:W-:Y:S01]  /*6980*/  @!P3 FMUL R25, R25, 0.5 ;  /* 0x3f0000001919b820 */ /* 0x000fe20000400000 */
[----:B------:R-:W1:Y:S01]  /*6990*/  MUFU.EX2 R59, R26 ;  /* 0x0000001a003b7308 */ /* 0x000e620000000800 */
[----:B--2---:R-:W-:Y:S01]  /*69a0*/  HMMA.16816.F32.BF16 R96, R8, R20, R96 ;  /* 0x000000140860723c */ /* 0x004fe20000041860 */
[----:B------:R-:W-:-:S05]  /*69b0*/  FSETP.GEU.AND P6, PT, R27, -126, PT ;  /* 0xc2fc00001b00780b */ /* 0x000fca0003fce000 */
[C---:B------:R-:W-:Y:S01]  /*69c0*/  HMMA.16816.F32.BF16 R100, R8.reuse, R18, R100 ;  /* 0x000000120864723c */ /* 0x040fe20000041864 */
[----:B------:R-:W-:Y:S01]  /*69d0*/  FMUL R21, R135, UR6 ;  /* 0x0000000687157c20 */ /* 0x000fe20008400000 */
[----:B------:R-:W2:Y:S01]  /*69e0*/  LDSM.16.MT88.4 R16, [R211+0x11000] ;  /* 0x01100000d310783b */ /* 0x000ea20000004200 */
[----:B---3--:R-:W-:Y:S01]  /*69f0*/  FMUL R28, R134, UR6 ;  /* 0x00000006861c7c20 */ /* 0x008fe20008400000 */
[----:B----4-:R-:W-:Y:S01]  /*6a00*/  @!P2 FMUL R58, R58, R58 ;  /* 0x0000003a3a3aa220 */ /* 0x010fe20000400000 */
[----:B------:R-:W-:Y:S01]  /*6a10*/  FADD R20, -R60, R21 ;  /* 0x000000153c147221 */ /* 0x000fe20000000100 */
[----:B------:R-:W-:Y:S01]  /*6a20*/  FSETP.GEU.AND P2, PT, R142, -126, PT ;  /* 0xc2fc00008e00780b */ /* 0x000fe20003f4e000 */
[----:B------:R-:W-:Y:S01]  /*6a30*/  FADD R141, -R63, R28 ;  /* 0x0000001c3f8d7221 */ /* 0x000fe20000000100 */
[----:B------:R-:W-:Y:S01]  /*6a40*/  @!P6 FMUL R27, R27, 0.5 ;  /* 0x3f0000001b1be820 */ /* 0x000fe20000400000 */
[----:B------:R-:W3:Y:S01]  /*6a50*/  MUFU.EX2 R134, R24 ;  /* 0x0000001800867308 */ /* 0x000ee20000000800 */
[----:B-1----:R-:W-:Y:S01]  /*6a60*/  @!P1 FMUL R59, R59, R59 ;  /* 0x0000003b3b3b9220 */ /* 0x002fe20000400000 */
[----:B------:R-:W-:Y:S01]  /*6a70*/  FSETP.GEU.AND P1, PT, R20, -126, PT ;  /* 0xc2fc00001400780b */ /* 0x000fe20003f2e000 */
[C---:B------:R-:W-:Y:S01]  /*6a80*/  HMMA.16816.F32.BF16 R80, R8.reuse, R4, R80 ;  /* 0x000000040850723c */ /* 0x040fe20000041850 */
[----:B------:R-:W-:Y:S01]  /*6a90*/  FSETP.GEU.AND P5, PT, R141, -126, PT ;  /* 0xc2fc00008d00780b */ /* 0x000fe20003fae000 */
[----:B------:R-:W-:Y:S01]  /*6aa0*/  FADD R21, -R63, R158 ;  /* 0x0000009e3f157221 */ /* 0x000fe20000000100 */
[----:B------:R-:W-:Y:S02]  /*6ab0*/  LDSM.16.MT88.4 R28, [R215+0x11800] ;  /* 0x01180000d71c783b */ /* 0x000fe40000004200 */
[----:B------:R-:W1:Y:S01]  /*6ac0*/  MUFU.EX2 R135, R25 ;  /* 0x0000001900877308 */ /* 0x000e620000000800 */
[C---:B------:R-:W-:Y:S01]  /*6ad0*/  HMMA.16816.F32.BF16 R76, R8.reuse, R6, R76 ;  /* 0x00000006084c723c */ /* 0x040fe2000004184c */
[----:B------:R-:W-:Y:S01]  /*6ae0*/  @!P2 FMUL R142, R142, 0.5 ;  /* 0x3f0000008e8ea820 */ /* 0x000fe20000400000 */
[----:B------:R-:W4:Y:S04]  /*6af0*/  LDSM.16.MT88.4 R4, [R213+0xd800] ;  /* 0x00d80000d504783b */ /* 0x000f280000004200 */
[----:B------:R-:W-:Y:S01]  /*6b00*/  @!P1 FMUL R20, R20, 0.5 ;  /* 0x3f00000014149820 */ /* 0x000fe20000400000 */
[----:B------:R-:W2:Y:S01]  /*6b10*/  MUFU.EX2 R142, R142 ;  /* 0x0000008e008e7308 */ /* 0x000ea20000000800 */
[----:B------:R-:W-:Y:S01]  /*6b20*/  @!P5 FMUL R141, R141, 0.5 ;  /* 0x3f0000008d8dd820 */ /* 0x000fe20000400000 */
[----:B------:R-:W-:Y:S01]  /*6b30*/  HMMA.16816.F32.BF16 R92, R8, R22, R92 ;  /* 0x00000016085c723c */ /* 0x000fe2000004185c */
[----:B---3--:R-:W-:-:S05]  /*6b40*/  @!P4 FMUL R134, R134, R134 ;  /* 0x000000868686c220 */ /* 0x008fca0000400000 */
[----:B------:R-:W3:Y:S01]  /*6b50*/  MUFU.EX2 R143, R20 ;  /* 0x00000014008f7308 */ /* 0x000ee20000000800 */
[----:B------:R-:W-:Y:S01]  /*6b60*/  FMUL R22, R159, UR6 ;  /* 0x000000069f167c20 */ /* 0x000fe20008400000 */
[C---:B-----5:R-:W-:Y:S01]  /*6b70*/  HMMA.16816.F32.BF16 R88, R8.reuse, R12, R88 ;  /* 0x0000000c0858723c */ /* 0x060fe20000041858 */
[----:B-1----:R-:W-:Y:S01]  /*6b80*/  @!P3 FMUL R135, R135, R135 ;  /* 0x000000878787b220 */ /* 0x002fe20000400000 */
[----:B------:R-:W-:Y:S01]  /*6b90*/  FMUL R23, R156, UR6 ;  /* 0x000000069c177c20 */ /* 0x000fe20008400000 */
[----:B------:R-:W-:Y:S01]  /*6ba0*/  FADD R22, -R63, R22 ;  /* 0x000000163f167221 */ /* 0x000fe20000000100 */
[----:B------:R-:W-:Y:S01]  /*6bb0*/  FMUL R159, R153, UR6 ;  /* 0x00000006999f7c20 */ /* 0x000fe20008400000 */
[----:B------:R-:W-:Y:S01]  /*6bc0*/  FSETP.GEU.AND P3, PT, R169, -126, PT ;  /* 0xc2fc0000a900780b */ /* 0x000fe20003f6e000 */
[----:B------:R-:W1:Y:S01]  /*6bd0*/  MUFU.EX2 R140, R27 ;  /* 0x0000001b008c7308 */ /* 0x000e620000000800 */
[C---:B------:R-:W-:Y:S01]  /*6be0*/  HMMA.16816.F32.BF16 R84, R8.reuse, R14, R84 ;  /* 0x0000000e0854723c */ /* 0x040fe20000041854 */
[----:B------:R-:W5:Y:S01]  /*6bf0*/  LDSM.16.MT88.4 R12, [R215+0xd800] ;  /* 0x00d80000d70c783b */ /* 0x000f620000004200 */
[----:B--2---:R-:W-:Y:S01]  /*6c00*/  @!P2 FMUL R142, R142, R142 ;  /* 0x0000008e8e8ea220 */ /* 0x004fe20000400000 */
[----:B------:R-:W-:Y:S01]  /*6c10*/  FSETP.GEU.AND P2, PT, R22, -126, PT ;  /* 0xc2fc00001600780b */ /* 0x000fe20003f4e000 */
[C---:B------:R-:W-:Y:S01]  /*6c20*/  FADD R158, -R60.reuse, R23 ;  /* 0x000000173c9e7221 */ /* 0x040fe20000000100 */
[C---:B------:R-:W-:Y:S01]  /*6c30*/  FADD R159, -R60.reuse, R159 ;  /* 0x0000009f3c9f7221 */ /* 0x040fe20000000100 */
[C---:B------:R-:W-:Y:S01]  /*6c40*/  HMMA.16816.F32.BF16 R72, R8.reuse, R16, R72 ;  /* 0x000000100848723c */ /* 0x040fe20000041848 */
[----:B------:R-:W2:Y:S01]  /*6c50*/  MUFU.EX2 R141, R141 ;  /* 0x0000008d008d7308 */ /* 0x000ea20000000800 */
[----:B---3--:R-:W-:Y:S01]  /*6c60*/  @!P1 FMUL R143, R143, R143 ;  /* 0x0000008f8f8f9220 */ /* 0x008fe20000400000 */
[----:B------:R-:W-:Y:S01]  /*6c70*/  FSETP.GEU.AND P1, PT, R21, -126, PT ;  /* 0xc2fc00001500780b */ /* 0x000fe20003f2e000 */
[----:B------:R-:W-:Y:S01]  /*6c80*/  FADD R20, -R60, R157 ;  /* 0x0000009d3c147221 */ /* 0x000fe20000000100 */
[----:B------:R-:W-:Y:S01]  /*6c90*/  @!P3 FMUL R169, R169, 0.5 ;  /* 0x3f000000a9a9b820 */ /* 0x000fe20000400000 */
[----:B------:R-:W-:Y:S01]  /*6ca0*/  HMMA.16816.F32.BF16 R68, R8, R18, R68 ;  /* 0x000000120844723c */ /* 0x000fe20000041844 */
[----:B------:R-:W3:Y:S01]  /*6cb0*/  LDSM.16.MT88.4 R8, [R212+0xd800] ;  /* 0x00d80000d408783b */ /* 0x000ee20000004200 */
[----:B------:R-:W-:Y:S01]  /*6cc0*/  F2FP.BF16.F32.PACK_AB R16, R59, R58 ;  /* 0x0000003a3b10723e */ /* 0x000fe200000010ff */
[----:B------:R-:W4:Y:S01]  /*6cd0*/  MUFU.EX2 R153, R169 ;  /* 0x000000a900997308 */ /* 0x000f220000000800 */
[----:B-1----:R-:W-:Y:S01]  /*6ce0*/  @!P6 FMUL R140, R140, R140 ;  /* 0x0000008c8c8ce220 */ /* 0x002fe20000400000 */
[----:B------:R-:W-:Y:S01]  /*6cf0*/  F2FP.BF16.F32.PACK_AB R17, R135, R134 ;  /* 0x000000868711723e */ /* 0x000fe200000010ff */
[----:B------:R-:W-:Y:S01]  /*6d00*/  @!P2 FMUL R22, R22, 0.5 ;  /* 0x3f0000001616a820 */ /* 0x000fe20000400000 */
[----:B------:R-:W-:Y:S01]  /*6d10*/  F2FP.BF16.F32.PACK_AB R19, R143, R142 ;  /* 0x0000008e8f13723e */ /* 0x000fe200000010ff */
[----:B------:R-:W1:Y:S01]  /*6d20*/  LDSM.16.MT88.4 R24, [R213+0x11800] ;  /* 0x01180000d518783b */ /* 0x000e620000004200 */
[----:B------:R-:W-:Y:S01]  /*6d30*/  FSETP.GEU.AND P4, PT, R20, -126, PT ;  /* 0xc2fc00001400780b */ /* 0x000fe20003f8e000 */
[----:B------:R-:W-:Y:S01]  /*6d40*/  @!P1 FMUL R21, R21, 0.5 ;  /* 0x3f00000015159820 */ /* 0x000fe20000400000 */
[----:B------:R-:W5:Y:S01]  /*6d50*/  MUFU.EX2 R149, R22 ;  /* 0x0000001600957308 */ /* 0x000f620000000800 */
[----:B--2---:R-:W-:Y:S01]  /*6d60*/  @!P5 FMUL R141, R141, R141 ;  /* 0x0000008d8d8dd220 */ /* 0x004fe20000400000 */
[----:B------:R-:W-:Y:S01]  /*6d70*/  FSETP.GEU.AND P6, PT, R168, -126, PT ;  /* 0xc2fc0000a800780b */ /* 0x000fe20003fce000 */
[----:B------:R-:W-:-:S03]  /*6d80*/  FADD R134, R134, R33 ;  /* 0x0000002186867221 */ /* 0x000fc60000000000 */
[----:B------:R-:W-:Y:S01]  /*6d90*/  F2FP.BF16.F32.PACK_AB R18, R141, R140 ;  /* 0x0000008c8d12723e */ /* 0x000fe200000010ff */
[----:B------:R-:W-:Y:S01]  /*6da0*/  FADD R135, R135, R134 ;  /* 0x0000008687877221 */ /* 0x000fe20000000000 */
[----:B------:R-:W2:Y:S01]  /*6db0*/  MUFU.EX2 R152, R21 ;  /* 0x0000001500987308 */ /* 0x000ea20000000800 */
[----:B----4-:R-:W-:Y:S01]  /*6dc0*/  @!P3 FMUL R153, R153, R153 ;  /* 0x000000999999b220 */ /* 0x010fe20000400000 */
[----:B------:R-:W-:Y:S01]  /*6dd0*/  FMUL R169, R62, UR6 ;  /* 0x000000063ea97c20 */ /* 0x000fe20008400000 */
[----:B------:R-:W-:Y:S01]  /*6de0*/  @!P4 FMUL R20, R20, 0.5 ;  /* 0x3f0000001414c820 */ /* 0x000fe20000400000 */
[----:B------:R-:W-:Y:S01]  /*6df0*/  FADD R142, R142, R135 ;  /* 0x000000878e8e7221 */ /* 0x000fe20000000000 */
[C---:B------:R-:W-:Y:S02]  /*6e00*/  HMMA.16816.F32.BF16 R120, R16.reuse, R4, R120 ;  /* 0x000000041078723c */ /* 0x040fe40000041878 */
[----:B------:R-:W-:Y:S01]  /*6e10*/  @!P6 FMUL R168, R168, 0.5 ;  /* 0x3f000000a8a8e820 */ /* 0x000fe20000400000 */
[----:B------:R-:W-:Y:S01]  /*6e20*/  FADD R143, R143, R142 ;  /* 0x0000008e8f8f7221 */ /* 0x000fe20000000000 */
[----:B-----5:R-:W-:Y:S01]  /*6e30*/  @!P2 FMUL R149, R149, R149 ;  /* 0x000000959595a220 */ /* 0x020fe20000400000 */
[----:B------:R-:W-:Y:S01]  /*6e40*/  FSETP.GEU.AND P2, PT, R158, -126, PT ;  /* 0xc2fc00009e00780b */ /* 0x000fe20003f4e000 */
[C---:B------:R-:W-:Y:S01]  /*6e50*/  HMMA.16816.F32.BF16 R116, R16.reuse, R6, R116 ;  /* 0x000000061074723c */ /* 0x040fe20000041874 */
[----:B------:R-:W-:Y:S01]  /*6e60*/  FMUL R4, R154, UR6 ;  /* 0x000000069a047c20 */ /* 0x000fe20008400000 */
[----:B------:R-:W4:Y:S03]  /*6e70*/  MUFU.EX2 R156, R168 ;  /* 0x000000a8009c7308 */ /* 0x000f260000000800 */
[----:B------:R-:W-:Y:S01]  /*6e80*/  FADD R157, -R63, R4 ;  /* 0x000000043f9d7221 */ /* 0x000fe20000000100 */
[----:B--2---:R-:W-:Y:S01]  /*6e90*/  @!P1 FMUL R152, R152, R152 ;  /* 0x0000009898989220 */ /* 0x004fe20000400000 */
[----:B------:R-:W2:Y:S01]  /*6ea0*/  LDSM.16.MT88.4 R4, [R212+0x11800] ;  /* 0x01180000d404783b */ /* 0x000ea20000004200 */
[----:B------:R-:W-:Y:S01]  /*6eb0*/  FSETP.GEU.AND P1, PT, R159, -126, PT ;  /* 0xc2fc00009f00780b */ /* 0x000fe20003f2e000 */
[----:B------:R-:W-:Y:S01]  /*6ec0*/  HMMA.16816.F32.BF16 R128, R16, R12, R128 ;  /* 0x0000000c1080723c */ /* 0x000fe20000041880 */
[----:B------:R-:W-:Y:S01]  /*6ed0*/  FSETP.GEU.AND P5, PT, R157, -126, PT ;  /* 0xc2fc00009d00780b */ /* 0x000fe20003fae000 */
[----:B------:R5:W1:Y:S01]  /*6ee0*/  MUFU.EX2 R154, R20 ;  /* 0x00000014009a7308 */ /* 0x000a620000000800 */
[----:B------:R-:W-:-:S03]  /*6ef0*/  @!P2 FMUL R158, R158, 0.5 ;  /* 0x3f0000009e9ea820 */ /* 0x000fc60000400000 */
[C---:B------:R-:W-:Y:S01]  /*6f00*/  HMMA.16816.F32.BF16 R124, R16.reuse, R14, R124 ;  /* 0x0000000e107c723c */ /* 0x040fe2000004187c */
[----:B------:R-:W2:Y:S03]  /*6f10*/  LDSM.16.MT88.4 R12, [R211+0xd800] ;  /* 0x00d80000d30c783b */ /* 0x000ea60000004200 */
[----:B------:R-:W1:Y:S01]  /*6f20*/  MUFU.EX2 R158, R158 ;  /* 0x0000009e009e7308 */ /* 0x000e620000000800 */
[----:B----4-:R-:W-:Y:S01]  /*6f30*/  @!P6 FMUL R156, R156, R156 ;  /* 0x0000009c9c9ce220 */ /* 0x010fe20000400000 */
[----:B---3--:R-:W-:Y:S01]  /*6f40*/  HMMA.16816.F32.BF16 R112, R16, R8, R112 ;  /* 0x000000081070723c */ /* 0x008fe20000041870 */
[----:B------:R-:W-:Y:S01]  /*6f50*/  @!P1 FMUL R159, R159, 0.5 ;  /* 0x3f0000009f9f9820 */ /* 0x000fe20000400000 */
[----:B------:R-:W-:-:S04]  /*6f60*/  @!P5 FMUL R157, R157, 0.5 ;  /* 0x3f0000009d9dd820 */ /* 0x000fc80000400000 */
[C---:B------:R-:W-:Y:S01]  /*6f70*/  HMMA.16816.F32.BF16 R108, R16.reuse, R10, R108 ;  /* 0x0000000a106c723c */ /* 0x040fe2000004186c */
[----:B-----5:R-:W3:Y:S01]  /*6f80*/  LDSM.16.MT88.4 R20, [R211+0x11800] ;  /* 0x01180000d314783b */ /* 0x020ee20000004200 */
[----:B------:R-:W4:Y:S01]  /*6f90*/  MUFU.EX2 R157, R157 ;  /* 0x0000009d009d7308 */ /* 0x000f220000000800 */
[----:B-1----:R-:W-:Y:S02]  /*6fa0*/  @!P4 FMUL R154, R154, R154 ;  /* 0x0000009a9a9ac220 */ /* 0x002fe40000400000 */
[----:B------:R-:W1:Y:S01]  /*6fb0*/  LDSM.16.MT88.4 R8, [R215+0xe000] ;  /* 0x00e00000d708783b */ /* 0x000e620000004200 */
[----:B------:R-:W-:Y:S01]  /*6fc0*/  HMMA.16816.F32.BF16 R88, R16, R24, R88 ;  /* 0x000000181058723c */ /* 0x000fe20000041858 */
[----:B------:R-:W-:-:S03]  /*6fd0*/  @!P2 FMUL R158, R158, R158 ;  /* 0x0000009e9e9ea220 */ /* 0x000fc60000400000 */
[----:B------:R-:W5:Y:S02]  /*6fe0*/  MUFU.EX2 R159, R159 ;  /* 0x0000009f009f7308 */ /* 0x000f640000000800 */
[C---:B------:R-:W-:Y:S01]  /*6ff0*/  HMMA.16816.F32.BF16 R84, R16.reuse, R26, R84 ;  /* 0x0000001a1054723c */ /* 0x040fe20000041854 */
[----:B------:R-:W-:Y:S02]  /*7000*/  F2FP.BF16.F32.PACK_AB R24, R152, R149 ;  /* 0x000000959818723e */ /* 0x000fe400000010ff */
[----:B------:R-:W-:Y:S01]  /*7010*/  F2FP.BF16.F32.PACK_AB R25, R153, R154 ;  /* 0x0000009a9919723e */ /* 0x000fe200000010ff */
[----:B------:R-:W-:Y:S02]  /*7020*/  FADD R154, R154, R143 ;  /* 0x0000008f9a9a7221 */ /* 0x000fe40000000000 */
[----:B------:R-:W-:Y:S01]  /*7030*/  HMMA.16816.F32.BF16 R96, R16, R28, R96 ;  /* 0x0000001c1060723c */ /* 0x000fe20000041860 */
[----:B----4-:R-:W-:Y:S01]  /*7040*/  @!P5 FMUL R157, R157, R157 ;  /* 0x0000009d9d9dd220 */ /* 0x010fe20000400000 */
[----:B------:R-:W-:-:S04]  /*7050*/  FADD R153, R153, R154 ;  /* 0x0000009a99997221 */ /* 0x000fc80000000000 */
[----:B--2---:R-:W-:Y:S01]  /*7060*/  HMMA.16816.F32.BF16 R80, R16, R4, R80 ;  /* 0x000000041050723c */ /* 0x004fe20000041850 */
[----:B------:R-:W-:Y:S01]  /*7070*/  F2FP.BF16.F32.PACK_AB R26, R157, R156 ;  /* 0x0000009c9d1a723e */ /* 0x000fe200000010ff */
[----:B------:R-:W-:Y:S01]  /*7080*/  FMUL R28, R162, UR6 ;  /* 0x00000006a21c7c20 */ /* 0x000fe20008400000 */
[----:B-----5:R-:W-:-:S03]  /*7090*/  @!P1 FMUL R159, R159, R159 ;  /* 0x0000009f9f9f9220 */ /* 0x020fc60000400000 */
[----:B------:R-:W-:Y:S01]  /*70a0*/  HMMA.16816.F32.BF16 R76, R16, R6, R76 ;  /* 0x00000006104c723c */ /* 0x000fe2000004184c */
[----:B------:R-:W2:Y:S01]  /*70b0*/  LDSM.16.MT88.4 R4, [R212+0xe000] ;  /* 0x00e00000d404783b */ /* 0x000ea20000004200 */
[----:B------:R-:W-:Y:S01]  /*70c0*/  F2FP.BF16.F32.PACK_AB R27, R159, R158 ;  /* 0x0000009e9f1b723e */ /* 0x000fe200000010ff */
[----:B------:R-:W-:-:S03]  /*70d0*/  FADD R158, R158, R153 ;  /* 0x000000999e9e7221 */ /* 0x000fc60000000000 */
[----:B------:R-:W-:Y:S01]  /*70e0*/  HMMA.16816.F32.BF16 R104, R16, R12, R104 ;  /* 0x0000000c1068723c */ /* 0x000fe20000041868 */
[----:B------:R-:W-:-:S05]  /*70f0*/  FADD R159, R159, R158 ;  /* 0x0000009e9f9f7221 */ /* 0x000fca0000000000 */
[C---:B------:R-:W-:Y:S01]  /*7100*/  HMMA.16816.F32.BF16 R100, R16.reuse, R14, R100 ;  /* 0x0000000e1064723c */ /* 0x040fe20000041864 */
[----:B------:R-:W4:Y:S05]  /*7110*/  LDSM.16.MT88.4 R12, [R213+0xe000] ;  /* 0x00e00000d50c783b */ /* 0x000f2a0000004200 */
[C---:B------:R-:W-:Y:S06]  /*7120*/  HMMA.16816.F32.BF16 R92, R16.reuse, R30, R92 ;  /* 0x0000001e105c723c */ /* 0x040fec000004185c */
[C---:B---3--:R-:W-:Y:S06]  /*7130*/  HMMA.16816.F32.BF16 R72, R16.reuse, R20, R72 ;  /* 0x000000141048723c */ /* 0x048fec0000041848 */
[----:B------:R-:W-:Y:S01]  /*7140*/  HMMA.16816.F32.BF16 R68, R16, R22, R68 ;  /* 0x000000161044723c */ /* 0x000fe20000041844 */
[----:B------:R-:W3:Y:S01]  /*7150*/  LDSM.16.MT88.4 R16, [R211+0xe000] ;  /* 0x00e00000d310783b */ /* 0x000ee20000004200 */
[----:B------:R-:W-:Y:S01]  /*7160*/  FMUL R21, R165, UR6 ;  /* 0x00000006a5157c20 */ /* 0x000fe20008400000 */
[----:B------:R-:W-:-:S02]  /*7170*/  FADD R165, -R63, R28 ;  /* 0x0000001c3fa57221 */ /* 0x000fc40000000100 */
[----:B------:R-:W5:Y:S01]  /*7180*/  LDSM.16.MT88.4 R28, [R211+0x12000] ;  /* 0x01200000d31c783b */ /* 0x000f620000004200 */
[C---:B-1----:R-:W-:Y:S01]  /*7190*/  HMMA.16816.F32.BF16 R128, R24.reuse, R8, R128 ;  /* 0x000000081880723c */ /* 0x042fe20000041880 */
[----:B------:R-:W-:Y:S01]  /*71a0*/  FMUL R22, R166, UR6 ;  /* 0x00000006a6167c20 */ /* 0x000fe20008400000 */
[----:B------:R-:W-:Y:S01]  /*71b0*/  FADD R21, -R60, R21 ;  /* 0x000000153c157221 */ /* 0x000fe20000000100 */
[----:B------:R-:W-:Y:S02]  /*71c0*/  FSETP.GEU.AND P5, PT, R165, -126, PT ;  /* 0xc2fc0000a500780b */ /* 0x000fe40003fae000 */
[----:B------:R-:W-:Y:S01]  /*71d0*/  FADD R22, -R63, R22 ;  /* 0x000000163f167221 */ /* 0x000fe20000000100 */
[C---:B------:R-:W-:Y:S01]  /*71e0*/  HMMA.16816.F32.BF16 R124, R24.reuse, R10, R124 ;  /* 0x0000000a187c723c */ /* 0x040fe2000004187c */
[----:B------:R-:W-:Y:S01]  /*71f0*/  FMUL R8, R167, UR6 ;  /* 0x00000006a7087c20 */ /* 0x000fe20008400000 */
[----:B------:R-:W-:Y:S02]  /*7200*/  FSETP.GEU.AND P4, PT, R21, -126, PT ;  /* 0xc2fc00001500780b */ /* 0x000fe40003f8e000 */
[----:B------:R-:W-:Y:S01]  /*7210*/  FSETP.GEU.AND P1, PT, R22, -126, PT ;  /* 0xc2fc00001600780b */ /* 0x000fe20003f2e000 */
[----:B------:R-:W-:Y:S01]  /*7220*/  FADD R23, -R63, R8 ;  /* 0x000000083f177221 */ /* 0x000fe20000000100 */
[C---:B--2---:R-:W-:Y:S01]  /*7230*/  HMMA.16816.F32.BF16 R112, R24.reuse, R4, R112 ;  /* 0x000000041870723c */ /* 0x044fe20000041870 */
[----:B------:R-:W1:Y:S03]  /*7240*/  LDSM.16.MT88.4 R8, [R215+0x12000] ;  /* 0x01200000d708783b */ /* 0x000e660000004200 */
[----:B------:R-:W-:Y:S01]  /*7250*/  FSETP.GEU.AND P2, PT, R23, -126, PT ;  /* 0xc2fc00001700780b */ /* 0x000fe20003f4e000 */
[----:B------:R-:W-:Y:S01]  /*7260*/  @!P5 FMUL R165, R165, 0.5 ;  /* 0x3f000000a5a5d820 */ /* 0x000fe20000400000 */
[----:B------:R-:W-:Y:S01]  /*7270*/  HMMA.16816.F32.BF16 R108, R24, R6, R108 ;  /* 0x00000006186c723c */ /* 0x000fe2000004186c */
[----:B------:R-:W-:Y:S01]  /*7280*/  FMUL R5, R164, UR6 ;  /* 0x00000006a4057c20 */ /* 0x000fe20008400000 */
[----:B------:R-:W-:Y:S01]  /*7290*/  FMUL R4, R163, UR6 ;  /* 0x00000006a3047c20 */ /* 0x000fe20008400000 */
[----:B------:R-:W-:-:S02]  /*72a0*/  @!P4 FMUL R21, R21, 0.5 ;  /* 0x3f0000001515c820 */ /* 0x000fc40000400000 */
[----:B------:R-:W-:Y:S01]  /*72b0*/  @!P1 FMUL R22, R22, 0.5 ;  /* 0x3f00000016169820 */ /* 0x000fe20000400000 */
[----:B------:R-:W-:Y:S01]  /*72c0*/  FADD R20, -R60, R5 ;  /* 0x000000053c147221 */ /* 0x000fe20000000100 */
[C---:B----4-:R-:W-:Y:S01]  /*72d0*/  HMMA.16816.F32.BF16 R120, R24.reuse, R12, R120 ;  /* 0x0000000c1878723c */ /* 0x050fe20000041878 */
[----:B------:R-:W2:Y:S03]  /*72e0*/  MUFU.EX2 R162, R21 ;  /* 0x0000001500a27308 */ /* 0x000ea60000000800 */
[----:B------:R-:W-:Y:S01]  /*72f0*/  @!P2 FMUL R23, R23, 0.5 ;  /* 0x3f0000001717a820 */ /* 0x000fe20000400000 */
[C---:B------:R-:W-:Y:S01]  /*7300*/  FSETP.GEU.AND P3, PT, R20.reuse, -126, PT ;  /* 0xc2fc00001400780b */ /* 0x040fe20003f6e000 */
[C---:B------:R-:W-:Y:S01]  /*7310*/  HMMA.16816.F32.BF16 R116, R24.reuse, R14, R116 ;  /* 0x0000000e1874723c */ /* 0x040fe20000041874 */
[----:B------:R-:W4:Y:S02]  /*7320*/  LDSM.16.MT88.4 R12, [R213+0x12000] ;  /* 0x01200000d50c783b */ /* 0x000f240000004200 */
[----:B------:R-:W1:Y:S03]  /*7330*/  MUFU.EX2 R164, R23 ;  /* 0x0000001700a47308 */ /* 0x000e660000000800 */
[C---:B---3--:R-:W-:Y:S05]  /*7340*/  HMMA.16816.F32.BF16 R100, R24.reuse, R18, R100 ;  /* 0x000000121864723c */ /* 0x048fea0000041864 */
[----:B------:R-:W3:Y:S01]  /*7350*/  MUFU.EX2 R163, R22 ;  /* 0x0000001600a37308 */ /* 0x000ee20000000800 */
[----:B------:R-:W-:Y:S01]  /*7360*/  HMMA.16816.F32.BF16 R104, R24, R16, R104 ;  /* 0x000000101868723c */ /* 0x000fe20000041868 */
[----:B------:R-:W-:Y:S01]  /*7370*/  FMUL R19, R161, UR6 ;  /* 0x00000006a1137c20 */ /* 0x000fe20008400000 */
[----:B------:R-:W-:Y:S01]  /*7380*/  @!P3 FMUL R20, R20, 0.5 ;  /* 0x3f0000001414b820 */ /* 0x000fe20000400000 */
[----:B--2---:R-:W-:-:S02]  /*7390*/  @!P4 FMUL R162, R162, R162 ;  /* 0x000000a2a2a2c220 */ /* 0x004fc40000400000 */
[----:B------:R-:W-:Y:S01]  /*73a0*/  FADD R166, -R60, R19 ;  /* 0x000000133ca67221 */ /* 0x000fe20000000100 */
[C---:B-----5:R-:W-:Y:S01]  /*73b0*/  HMMA.16816.F32.BF16 R72, R24.reuse, R28, R72 ;  /* 0x0000001c1848723c */ /* 0x060fe20000041848 */
[----:B------:R-:W-:Y:S01]  /*73c0*/  FADD R16, -R63, R4 ;  /* 0x000000043f107221 */ /* 0x000fe20000000100 */
[----:B------:R-:W-:Y:S01]  /*73d0*/  FMUL R17, R160, UR6 ;  /* 0x00000006a0117c20 */ /* 0x000fe20008400000 */
[----:B------:R-:W2:Y:S01]  /*73e0*/  LDSM.16.MT88.4 R4, [R212+0x12000] ;  /* 0x01200000d404783b */ /* 0x000ea20000004200 */
[----:B-1----:R-:W-:Y:S01]  /*73f0*/  @!P2 FMUL R164, R164, R164 ;  /* 0x000000a4a4a4a220 */ /* 0x002fe20000400000 */
[----:B------:R-:W-:Y:S01]  /*7400*/  FSETP.GEU.AND P2, PT, R166, -126, PT ;  /* 0xc2fc0000a600780b */ /* 0x000fe20003f4e000 */
[----:B------:R-:W-:Y:S01]  /*7410*/  FADD R168, -R60, R17 ;  /* 0x000000113ca87221 */ /* 0x000fe20000000100 */
[----:B------:R-:W-:Y:S01]  /*7420*/  FSETP.GEU.AND P6, PT, R16, -126, PT ;  /* 0xc2fc00001000780b */ /* 0x000fe20003fce000 */
[----:B------:R1:W5:Y:S01]  /*7430*/  MUFU.EX2 R161, R20 ;  /* 0x0000001400a17308 */ /* 0x0003620000000800 */
[----:B------:R-:W-:Y:S01]  /*7440*/  HMMA.16816.F32.BF16 R96, R24, R8, R96 ;  /* 0x000000081860723c */ /* 0x000fe20000041860 */
[----:B---3--:R-:W-:Y:S01]  /*7450*/  @!P1 FMUL R163, R163, R163 ;  /* 0x000000a3a3a39220 */ /* 0x008fe20000400000 */
[----:B------:R-:W-:Y:S01]  /*7460*/  FSETP.GEU.AND P1, PT, R168, -126, PT ;  /* 0xc2fc0000a800780b */ /* 0x000fe20003f2e000 */
[----:B------:R-:W-:Y:S01]  /*7470*/  FMUL R28, R155, UR6 ;  /* 0x000000069b1c7c20 */ /* 0x000fe20008400000 */
[----:B------:R-:W-:-:S02]  /*7480*/  FMUL R155, R144, UR6 ;  /* 0x00000006909b7c20 */ /* 0x000fc40008400000 */
[C---:B------:R-:W-:Y:S01]  /*7490*/  HMMA.16816.F32.BF16 R92, R24.reuse, R10, R92 ;  /* 0x0000000a185c723c */ /* 0x040fe2000004185c */
[----:B------:R-:W-:Y:S01]  /*74a0*/  LDSM.16.MT88.4 R8, [R213+0xe800] ;  /* 0x00e80000d508783b */ /* 0x000fe20000004200 */
[----:B------:R-:W3:Y:S01]  /*74b0*/  MUFU.EX2 R165, R165 ;  /* 0x000000a500a57308 */ /* 0x000ee20000000800 */
[----:B------:R-:W-:Y:S01]  /*74c0*/  @!P2 FMUL R166, R166, 0.5 ;  /* 0x3f000000a6a6a820 */ /* 0x000fe20000400000 */
[----:B------:R-:W-:Y:S01]  /*74d0*/  FADD R28, -R63, R28 ;  /* 0x0000001c3f1c7221 */ /* 0x000fe20000000100 */
[----:B------:R-:W-:Y:S01]  /*74e0*/  @!P6 FMUL R16, R16, 0.5 ;  /* 0x3f0000001010e820 */ /* 0x000fe20000400000 */
[C---:B------:R-:W-:Y:S01]  /*74f0*/  HMMA.16816.F32.BF16 R68, R24.reuse, R30, R68 ;  /* 0x0000001e1844723c */ /* 0x040fe20000041844 */
[----:B------:R-:W-:Y:S02]  /*7500*/  FADD R155, -R60, R155 ;  /* 0x0000009b3c9b7221 */ /* 0x000fe40000000100 */
[----:B------:R-:W-:Y:S01]  /*7510*/  @!P1 FMUL R168, R168, 0.5 ;  /* 0x3f000000a8a89820 */ /* 0x000fe20000400000 */
[----:B-1----:R-:W1:Y:S01]  /*7520*/  LDSM.16.MT88.4 R20, [R215+0xe800] ;  /* 0x00e80000d714783b */ /* 0x002e620000004200 */
[----:B------:R-:W2:Y:S01]  /*7530*/  MUFU.EX2 R160, R16 ;  /* 0x0000001000a07308 */ /* 0x000ea20000000800 */
[----:B-----5:R-:W-:Y:S01]  /*7540*/  @!P3 FMUL R161, R161, R161 ;  /* 0x000000a1a1a1b220 */ /* 0x020fe20000400000 */
[C---:B----4-:R-:W-:Y:S06]  /*7550*/  HMMA.16816.F32.BF16 R88, R24.reuse, R12, R88 ;  /* 0x0000000c1858723c */ /* 0x050fec0000041858 */
[----:B------:R-:W4:Y:S01]  /*7560*/  MUFU.EX2 R166, R166 ;  /* 0x000000a600a67308 */ /* 0x000f220000000800 */
[----:B---3--:R-:W-:Y:S01]  /*7570*/  @!P5 FMUL R165, R165, R165 ;  /* 0x000000a5a5a5d220 */ /* 0x008fe20000400000 */
[----:B------:R-:W-:Y:S01]  /*7580*/  HMMA.16816.F32.BF16 R84, R24, R14, R84 ;  /* 0x0000000e1854723c */ /* 0x000fe20000041854 */
[----:B------:R-:W-:-:S02]  /*7590*/  F2FP.BF16.F32.PACK_AB R12, R163, R164 ;  /* 0x000000a4a30c723e */ /* 0x000fc400000010ff */
[C---:B------:R-:W-:Y:S01]  /*75a0*/  F2FP.BF16.F32.PACK_AB R13, R161.reuse, R162 ;  /* 0x000000a2a10d723e */ /* 0x040fe200000010ff */
[----:B------:R-:W-:Y:S02]  /*75b0*/  FADD R162, R162, R159 ;  /* 0x0000009fa2a27221 */ /* 0x000fe40000000000 */
[----:B------:R-:W3:Y:S01]  /*75c0*/  MUFU.EX2 R167, R168 ;  /* 0x000000a800a77308 */ /* 0x000ee20000000800 */
[----:B--2---:R-:W-:Y:S01]  /*75d0*/  HMMA.16816.F32.BF16 R80, R24, R4, R80 ;  /* 0x000000041850723c */ /* 0x004fe20000041850 */
[----:B------:R-:W-:Y:S01]  /*75e0*/  @!P6 FMUL R160, R160, R160 ;  /* 0x000000a0a0a0e220 */ /* 0x000fe20000400000 */
[----:B------:R-:W-:Y:S01]  /*75f0*/  LDSM.16.MT88.4 R16, [R211+0xe800] ;  /* 0x00e80000d310783b */ /* 0x000fe20000004200 */
[----:B------:R-:W-:-:S03]  /*7600*/  FADD R161, R161, R162 ;  /* 0x000000a2a1a17221 */ /* 0x000fc60000000000 */
[----:B------:R-:W-:Y:S01]  /*7610*/  HMMA.16816.F32.BF16 R76, R24, R6, R76 ;  /* 0x00000006184c723c */ /* 0x000fe2000004184c */
[----:B------:R-:W2:Y:S01]  /*7620*/  LDSM.16.MT88.4 R4, [R212+0xe800] ;  /* 0x00e80000d404783b */ /* 0x000ea20000004200 */
[----:B----4-:R-:W-:Y:S01]  /*7630*/  @!P2 FMUL R166, R166, R166 ;  /* 0x000000a6a6a6a220 */ /* 0x010fe20000400000 */
[----:B------:R-:W-:Y:S02]  /*7640*/  F2FP.BF16.F32.PACK_AB R14, R165, R160 ;  /* 0x000000a0a50e723e */ /* 0x000fe400000010ff */
[----:B------:R-:W-:Y:S01]  /*7650*/  FSETP.GEU.AND P2, PT, R28, -126, PT ;  /* 0xc2fc00001c00780b */ /* 0x000fe20003f4e000 */
[----:B---3--:R-:W-:-:S05]  /*7660*/  @!P1 FMUL R167, R167, R167 ;  /* 0x000000a7a7a79220 */ /* 0x008fca0000400000 */
[----:B------:R-:W-:Y:S01]  /*7670*/  F2FP.BF16.F32.PACK_AB R15, R167, R166 ;  /* 0x000000a6a70f723e */ /* 0x000fe200000010ff */
[----:B------:R-:W-:-:S06]  /*7680*/  FADD R166, R166, R161 ;  /* 0x000000a1a6a67221 */ /* 0x000fcc0000000000 */
[----:B------:R-:W-:Y:S01]  /*7690*/  @!P2 FMUL R28, R28, 0.5 ;  /* 0x3f0000001c1ca820 */ /* 0x000fe20000400000 */
[----:B------:R-:W-:Y:S01]  /*76a0*/  FADD R167, R167, R166 ;  /* 0x000000a6a7a77221 */ /* 0x000fe20000000000 */
[C---:B-1----:R-:W-:Y:S06]  /*76b0*/  HMMA.16816.F32.BF16 R128, R12.reuse, R20, R128 ;  /* 0x000000140c80723c */ /* 0x042fec0000041880 */
[C---:B------:R-:W-:Y:S01]  /*76c0*/  HMMA.16816.F32.BF16 R124, R12.reuse, R22, R124 ;  /* 0x000000160c7c723c */ /* 0x040fe2000004187c */
[----:B------:R-:W1:Y:S05]  /*76d0*/  LDSM.16.MT88.4 R20, [R215+0x12800] ;  /* 0x01280000d714783b */ /* 0x000e6a0000004200 */
[C---:B------:R-:W-:Y:S06]  /*76e0*/  HMMA.16816.F32.BF16 R120, R12.reuse, R8, R120 ;  /* 0x000000080c78723c */ /* 0x040fec0000041878 */
[----:B------:R-:W-:Y:S01]  /*76f0*/  HMMA.16816.F32.BF16 R116, R12, R10, R116 ;  /* 0x0000000a0c74723c */ /* 0x000fe20000041874 */
[----:B------:R-:W-:-:S04]  /*7700*/  FMUL R8, R151, UR6 ;  /* 0x0000000697087c20 */ /* 0x000fc80008400000 */
[----:B------:R-:W-:Y:S01]  /*7710*/  FADD R25, -R63, R8 ;  /* 0x000000083f197221 */ /* 0x000fe20000000100 */
[C---:B--2---:R-:W-:Y:S01]  /*7720*/  HMMA.16816.F32.BF16 R112, R12.reuse, R4, R112 ;  /* 0x000000040c70723c */ /* 0x044fe20000041870 */
[----:B------:R-:W2:Y:S03]  /*7730*/  LDSM.16.MT88.4 R8, [R213+0x12800] ;  /* 0x01280000d508783b */ /* 0x000ea60000004200 */
[----:B------:R-:W-:Y:S02]  /*7740*/  FSETP.GEU.AND P1, PT, R25, -126, PT ;  /* 0xc2fc00001900780b */ /* 0x000fe40003f2e000 */
[----:B------:R-:W-:Y:S01]  /*7750*/  HMMA.16816.F32.BF16 R104, R12, R16, R104 ;  /* 0x000000100c68723c */ /* 0x000fe20000041868 */
[----:B------:R-:W-:-:S04]  /*7760*/  FMUL R5, R150, UR6 ;  /* 0x0000000696057c20 */ /* 0x000fc80008400000 */
[----:B------:R-:W-:Y:S01]  /*7770*/  FADD R26, -R60, R5 ;  /* 0x000000053c1a7221 */ /* 0x000fe20000000100 */
[----:B------:R-:W-:Y:S01]  /*7780*/  FMUL R5, R148, UR6 ;  /* 0x0000000694057c20 */ /* 0x000fe20008400000 */
[----:B------:R-:W-:Y:S01]  /*7790*/  FMUL R16, R147, UR6 ;  /* 0x0000000693107c20 */ /* 0x000fe20008400000 */
[----:B------:R-:W3:Y:S01]  /*77a0*/  MUFU.EX2 R148, R28 ;  /* 0x0000001c00947308 */ /* 0x000ee20000000800 */
[C---:B------:R-:W-:Y:S01]  /*77b0*/  HMMA.16816.F32.BF16 R100, R12.reuse, R18, R100 ;  /* 0x000000120c64723c */ /* 0x040fe20000041864 */
[----:B------:R-:W-:Y:S01]  /*77c0*/  FADD R24, -R60, R5 ;  /* 0x000000053c187221 */ /* 0x000fe20000000100 */
[----:B------:R-:W-:Y:S01]  /*77d0*/  @!P1 FMUL R25, R25, 0.5 ;  /* 0x3f00000019199820 */ /* 0x000fe20000400000 */
[C---:B------:R-:W-:Y:S01]  /*77e0*/  FADD R27, -R63.reuse, R16 ;  /* 0x000000103f1b7221 */ /* 0x040fe20000000100 */
[----:B------:R-:W-:Y:S01]  /*77f0*/  FMUL R16, R146, UR6 ;  /* 0x0000000692107c20 */ /* 0x000fe20008400000 */
[----:B------:R-:W-:Y:S01]  /*7800*/  FSETP.GEU.AND P4, PT, R26, -126, PT ;  /* 0xc2fc00001a00780b */ /* 0x000fe20003f8e000 */
[----:B------:R-:W-:Y:S01]  /*7810*/  HMMA.16816.F32.BF16 R108, R12, R6, R108 ;  /* 0x000000060c6c723c */ /* 0x000fe2000004186c */
[----:B------:R-:W4:Y:S01]  /*7820*/  MUFU.EX2 R147, R25 ;  /* 0x0000001900937308 */ /* 0x000f220000000800 */
[----:B------:R-:W-:Y:S01]  /*7830*/  FADD R151, -R63, R16 ;  /* 0x000000103f977221 */ /* 0x000fe20000000100 */
[----:B------:R-:W5:Y:S01]  /*7840*/  LDSM.16.MT88.4 R4, [R212+0x12800] ;  /* 0x01280000d404783b */ /* 0x000f620000004200 */
[----:B------:R-:W-:-:S02]  /*7850*/  FSETP.GEU.AND P3, PT, R24, -126, PT ;  /* 0xc2fc00001800780b */ /* 0x000fc40003f6e000 */
[C---:B-1----:R-:W-:Y:S01]  /*7860*/  HMMA.16816.F32.BF16 R96, R12.reuse, R20, R96 ;  /* 0x000000140c60723c */ /* 0x042fe20000041860 */
[----:B------:R-:W1:Y:S01]  /*7870*/  LDSM.16.MT88.4 R16, [R211+0x12800] ;  /* 0x01280000d310783b */ /* 0x000e620000004200 */
[----:B------:R-:W-:Y:S01]  /*7880*/  FSETP.GEU.AND P5, PT, R151, -126, PT ;  /* 0xc2fc00009700780b */ /* 0x000fe20003fae000 */
[----:B---3--:R-:W-:Y:S01]  /*7890*/  @!P2 FMUL R148, R148, R148 ;  /* 0x000000949494a220 */ /* 0x008fe20000400000 */
[----:B------:R-:W-:Y:S02]  /*78a0*/  FSETP.GEU.AND P6, PT, R27, -126, PT ;  /* 0xc2fc00001b00780b */ /* 0x000fe40003fce000 */
[----:B------:R-:W-:Y:S01]  /*78b0*/  @!P4 FMUL R26, R26, 0.5 ;  /* 0x3f0000001a1ac820 */ /* 0x000fe20000400000 */
[----:B------:R-:W-:Y:S01]  /*78c0*/  FMUL R21, R145, UR6 ;  /* 0x0000000691157c20 */ /* 0x000fe20008400000 */
[C---:B------:R-:W-:Y:S01]  /*78d0*/  HMMA.16816.F32.BF16 R92, R12.reuse, R22, R92 ;  /* 0x000000160c5c723c */ /* 0x040fe2000004185c */
[----:B------:R-:W-:Y:S01]  /*78e0*/  FMUL R28, R132, UR6 ;  /* 0x00000006841c7c20 */ /* 0x000fe20008400000 */
[----:B------:R-:W3:Y:S01]  /*78f0*/  MUFU.EX2 R146, R26 ;  /* 0x0000001a00927308 */ /* 0x000ee20000000800 */
[----:B------:R-:W-:Y:S01]  /*7900*/  FADD R150, -R60, R21 ;  /* 0x000000153c967221 */ /* 0x000fe20000000100 */
[----:B----4-:R-:W-:Y:S01]  /*7910*/  @!P1 FMUL R147, R147, R147 ;  /* 0x0000009393939220 */ /* 0x010fe20000400000 */
[----:B------:R-:W-:Y:S01]  /*7920*/  FSETP.GEU.AND P1, PT, R155, -126, PT ;  /* 0xc2fc00009b00780b */ /* 0x000fe20003f2e000 */
[C---:B--2---:R-:W-:Y:S01]  /*7930*/  HMMA.16816.F32.BF16 R88, R12.reuse, R8, R88 ;  /* 0x000000080c58723c */ /* 0x044fe20000041858 */
[----:B------:R-:W-:Y:S01]  /*7940*/  @!P5 FMUL R151, R151, 0.5 ;  /* 0x3f0000009797d820 */ /* 0x000fe20000400000 */
[----:B------:R-:W-:Y:S01]  /*7950*/  FSETP.GEU.AND P2, PT, R150, -126, PT ;  /* 0xc2fc00009600780b */ /* 0x000fe20003f4e000 */
[----:B------:R-:W-:Y:S01]  /*7960*/  @!P3 FMUL R24, R24, 0.5 ;  /* 0x3f0000001818b820 */ /* 0x000fe20000400000 */
[----:B------:R-:W-:Y:S01]  /*7970*/  @!P6 FMUL R27, R27, 0.5 ;  /* 0x3f0000001b1be820 */ /* 0x000fe20000400000 */
[----:B------:R-:W-:Y:S01]  /*7980*/  LDSM.16.MT88.4 R20, [R212+0xf000] ;  /* 0x00f00000d414783b */ /* 0x000fe20000004200 */
[----:B------:R-:W-:Y:S01]  /*7990*/  HMMA.16816.F32.BF16 R84, R12, R10, R84 ;  /* 0x0000000a0c54723c */ /* 0x000fe20000041854 */
[----:B------:R-:W2:Y:S01]  /*79a0*/  MUFU.EX2 R145, R24 ;  /* 0x0000001800917308 */ /* 0x000ea20000000800 */
[----:B------:R-:W-:Y:S01]  /*79b0*/  FADD R28, -R63, R28 ;  /* 0x0000001c3f1c7221 */ /* 0x000fe20000000100 */
[----:B------:R-:W4:Y:S01]  /*79c0*/  LDSM.16.MT88.4 R8, [R215+0xf000] ;  /* 0x00f00000d708783b */ /* 0x000f220000004200 */
[----:B------:R-:W-:-:S02]  /*79d0*/  FMUL R132, R65, UR6 ;  /* 0x0000000641847c20 */ /* 0x000fc40008400000 */
[----:B------:R-:W-:Y:S01]  /*79e0*/  @!P1 FMUL R155, R155, 0.5 ;  /* 0x3f0000009b9b9820 */ /* 0x000fe20000400000 */
[----:B---3--:R-:W-:Y:S01]  /*79f0*/  @!P4 FMUL R146, R146, R146 ;  /* 0x000000929292c220 */ /* 0x008fe20000400000 */
[----:B------:R-:W-:Y:S01]  /*7a00*/  FADD R132, -R63, R132 ;  /* 0x000000843f847221 */ /* 0x000fe20000000100 */
[----:B------:R-:W-:Y:S01]  /*7a10*/  @!P2 FMUL R150, R150, 0.5 ;  /* 0x3f0000009696a820 */ /* 0x000fe20000400000 */
[----:B------:R-:W3:Y:S01]  /*7a20*/  MUFU.EX2 R144, R27 ;  /* 0x0000001b00907308 */ /* 0x000ee20000000800 */
[C---:B-----5:R-:W-:Y:S07]  /*7a30*/  HMMA.16816.F32.BF16 R80, R12.reuse, R4, R80 ;  /* 0x000000040c50723c */ /* 0x060fee0000041850 */
[----:B------:R-:W5:Y:S01]  /*7a40*/  MUFU.EX2 R151, R151 ;  /* 0x0000009700977308 */ /* 0x000f620000000800 */
[----:B--2---:R-:W-:Y:S01]  /*7a50*/  @!P3 FMUL R145, R145, R145 ;  /* 0x000000919191b220 */ /* 0x004fe20000400000 */
[----:B------:R-:W-:Y:S01]  /*7a60*/  F2FP.BF16.F32.PACK_AB R24, R147, R148 ;  /* 0x000000949318723e */ /* 0x000fe200000010ff */
[C---:B-1----:R-:W-:Y:S03]  /*7a70*/  HMMA.16816.F32.BF16 R72, R12.reuse, R16, R72 ;  /* 0x000000100c48723c */ /* 0x042fe60000041848 */
[----:B------:R-:W-:Y:S01]  /*7a80*/  F2FP.BF16.F32.PACK_AB R25, R145, R146 ;  /* 0x000000929119723e */ /* 0x000fe200000010ff */
[----:B------:R-:W-:Y:S01]  /*7a90*/  FADD R146, R146, R167 ;  /* 0x000000a792927221 */ /* 0x000fe20000000000 */
[----:B------:R-:W1:Y:S01]  /*7aa0*/  MUFU.EX2 R150, R150 ;  /* 0x0000009600967308 */ /* 0x000e620000000800 */
[----:B---3--:R-:W-:Y:S01]  /*7ab0*/  @!P6 FMUL R144, R144, R144 ;  /* 0x000000909090e220 */ /* 0x008fe20000400000 */
[----:B------:R-:W-:Y:S01]  /*7ac0*/  FSETP.GEU.AND P6, PT, R132, -126, PT ;  /* 0xc2fc00008400780b */ /* 0x000fe20003fce000 */
[C---:B------:R-:W-:Y:S01]  /*7ad0*/  HMMA.16816.F32.BF16 R76, R12.reuse, R6, R76 ;  /* 0x000000060c4c723c */ /* 0x040fe2000004184c */
[----:B------:R-:W-:Y:S01]  /*7ae0*/  FMUL R16, R133, UR6 ;  /* 0x0000000685107c20 */ /* 0x000fe20008400000 */
[----:B------:R-:W2:Y:S01]  /*7af0*/  LDSM.16.MT88.4 R4, [R213+0xf000] ;  /* 0x00f00000d504783b */ /* 0x000ea20000004200 */
[----:B------:R-:W-:Y:S01]  /*7b00*/  FADD R133, -R60, R67 ;  /* 0x000000433c857221 */ /* 0x000fe20000000100 */
[----:B------:R-:W-:Y:S01]  /*7b10*/  FMUL R67, R66, UR6 ;  /* 0x0000000642437c20 */ /* 0x000fe20008400000 */
[----:B------:R-:W3:Y:S01]  /*7b20*/  MUFU.EX2 R155, R155 ;  /* 0x0000009b009b7308 */ /* 0x000ee20000000800 */
[----:B-----5:R-:W-:Y:S01]  /*7b30*/  @!P5 FMUL R151, R151, R151 ;  /* 0x000000979797d220 */ /* 0x020fe20000400000 */
[----:B------:R-:W-:Y:S01]  /*7b40*/  FADD R16, -R63, R16 ;  /* 0x000000103f107221 */ /* 0x000fe20000000100 */
[----:B------:R-:W-:Y:S01]  /*7b50*/  HMMA.16816.F32.BF16 R68, R12, R18, R68 ;  /* 0x000000120c44723c */ /* 0x000fe20000041844 */
[----:B------:R-:W5:Y:S01]  /*7b60*/  LDSM.16.MT88.4 R12, [R211+0xf000] ;  /* 0x00f00000d30c783b */ /* 0x000f620000004200 */
[----:B------:R-:W-:Y:S01]  /*7b70*/  FADD R67, -R60, R67 ;  /* 0x000000433c437221 */ /* 0x000fe20000000100 */
[----:B------:R-:W-:Y:S01]  /*7b80*/  F2FP.BF16.F32.PACK_AB R26, R151, R144 ;  /* 0x00000090971a723e */ /* 0x000fe200000010ff */
[----:B------:R-:W-:Y:S01]  /*7b90*/  @!P6 FMUL R132, R132, 0.5 ;  /* 0x3f0000008484e820 */ /* 0x000fe20000400000 */
[----:B------:R-:W-:Y:S01]  /*7ba0*/  FSETP.GEU.AND P5, PT, R245, -126, PT ;  /* 0xc2fc0000f500780b */ /* 0x000fe20003fae000 */
[----:B-1----:R-:W-:Y:S01]  /*7bb0*/  @!P2 FMUL R150, R150, R150 ;  /* 0x000000969696a220 */ /* 0x002fe20000400000 */
[----:B------:R-:W-:Y:S01]  /*7bc0*/  FSETP.GEU.AND P2, PT, R16, -126, PT ;  /* 0xc2fc00001000780b */ /* 0x000fe20003f4e000 */
[----:B------:R-:W-:Y:S01]  /*7bd0*/  FADD R145, R145, R146 ;  /* 0x0000009291917221 */ /* 0x000fe20000000000 */
[----:B------:R-:W-:-:S02]  /*7be0*/  FSETP.GEU.AND P4, PT, R133, -126, PT ;  /* 0xc2fc00008500780b */ /* 0x000fc40003f8e000 */
[----:B------:R-:W-:Y:S01]  /*7bf0*/  FSETP.GEU.AND P3, PT, R67, -126, PT ;  /* 0xc2fc00004300780b */ /* 0x000fe20003f6e000 */
[----:B---3--:R-:W-:Y:S01]  /*7c00*/  @!P1 FMUL R155, R155, R155 ;  /* 0x0000009b9b9b9220 */ /* 0x008fe20000400000 */
[----:B------:R-:W-:-:S05]  /*7c10*/  FSETP.GEU.AND P1, PT, R28, -126, PT ;  /* 0xc2fc00001c00780b */ /* 0x000fca0003f2e000 */
[----:B------:R-:W-:Y:S01]  /*7c20*/  @!P5 FMUL R245, R245, 0.5 ;  /* 0x3f000000f5f5d820 */ /* 0x000fe20000400000 */
[----:B------:R-:W-:Y:S01]  /*7c30*/  F2FP.BF16.F32.PACK_AB R27, R155, R150 ;  /* 0x000000969b1b723e */ /* 0x000fe200000010ff */
[----:B------:R-:W-:Y:S01]  /*7c40*/  @!P2 FMUL R16, R16, 0.5 ;  /* 0x3f0000001010a820 */ /* 0x000fe20000400000 */
[----:B------:R-:W-:Y:S01]  /*7c50*/  FADD R150, R150, R145 ;  /* 0x0000009196967221 */ /* 0x000fe20000000000 */
[----:B------:R-:W-:Y:S02]  /*7c60*/  @!P4 FMUL R133, R133, 0.5 ;  /* 0x3f0000008585c820 */ /* 0x000fe40000400000 */
[----:B------:R-:W1:Y:S01]  /*7c70*/  MUFU.EX2 R66, R16 ;  /* 0x0000001000427308 */ /* 0x000e620000000800 */
[----:B------:R-:W-:Y:S01]  /*7c80*/  @!P3 FMUL R67, R67, 0.5 ;  /* 0x3f0000004343b820 */ /* 0x000fe20000400000 */
[----:B----4-:R-:W-:Y:S01]  /*7c90*/  HMMA.16816.F32.BF16 R128, R24, R8, R128 ;  /* 0x000000081880723c */ /* 0x010fe20000041880 */
[----:B------:R-:W-:Y:S01]  /*7ca0*/  FADD R150, R155, R150 ;  /* 0x000000969b967221 */ /* 0x000fe20000000000 */
[----:B------:R-:W-:-:S04]  /*7cb0*/  @!P1 FMUL R28, R28, 0.5 ;  /* 0x3f0000001c1c9820 */ /* 0x000fc80000400000 */
[C---:B------:R-:W-:Y:S01]  /*7cc0*/  HMMA.16816.F32.BF16 R124, R24.reuse, R10, R124 ;  /* 0x0000000a187c723c */ /* 0x040fe2000004187c */
[----:B------:R-:W3:Y:S01]  /*7cd0*/  LDSM.16.MT88.4 R8, [R215+0x13000] ;  /* 0x01300000d708783b */ /* 0x000ee20000004200 */
[----:B------:R-:W4:Y:S04]  /*7ce0*/  MUFU.EX2 R65, R28 ;  /* 0x0000001c00417308 */ /* 0x000f280000000800 */
[----:B------:R-:W-:Y:S01]  /*7cf0*/  HMMA.16816.F32.BF16 R112, R24, R20, R112 ;  /* 0x000000141870723c */ /* 0x000fe20000041870 */
[----:B-1----:R-:W-:-:S03]  /*7d00*/  @!P2 FMUL R66, R66, R66 ;  /* 0x000000424242a220 */ /* 0x002fc60000400000 */
[----:B------:R-:W1:Y:S01]  /*7d10*/  MUFU.EX2 R63, R133 ;  /* 0x00000085003f7308 */ /* 0x000e620000000800 */
[----:B------:R-:W3:Y:S01]  /*7d20*/  LDSM.16.MT88.4 R16, [R213+0x13000] ;  /* 0x01300000d510783b */ /* 0x000ee20000004200 */
[----:B--2---:R-:W-:Y:S01]  /*7d30*/  HMMA.16816.F32.BF16 R120, R24, R4, R120 ;  /* 0x000000041878723c */ /* 0x004fe20000041878 */
[----:B------:R-:W-:Y:S01]  /*7d40*/  FMUL R21, R61, UR6 ;  /* 0x000000063d157c20 */ /* 0x000fe20008400000 */
[----:B------:R-:W-:-:S03]  /*7d50*/  FADD R61, -R60, R169 ;  /* 0x000000a93c3d7221 */ /* 0x000fc60000000100 */
[----:B------:R-:W-:Y:S01]  /*7d60*/  FADD R64, -R60, R21 ;  /* 0x000000153c407221 */ /* 0x000fe20000000100 */
[C---:B------:R-:W-:Y:S01]  /*7d70*/  HMMA.16816.F32.BF16 R116, R24.reuse, R6, R116 ;  /* 0x000000061874723c */ /* 0x040fe20000041874 */
[----:B----4-:R-:W-:Y:S01]  /*7d80*/  @!P1 FMUL R65, R65, R65 ;  /* 0x0000004141419220 */ /* 0x010fe20000400000 */
[----:B------:R-:W2:Y:S01]  /*7d90*/  LDSM.16.MT88.4 R4, [R212+0x13000] ;  /* 0x01300000d404783b */ /* 0x000ea20000004200 */
[----:B------:R-:W-:Y:S01]  /*7da0*/  FSETP.GEU.AND P2, PT, R61, -126, PT ;  /* 0xc2fc00003d00780b */ /* 0x000fe20003f4e000 */
[----:B------:R-:W4:Y:S01]  /*7db0*/  MUFU.EX2 R62, R67 ;  /* 0x00000043003e7308 */ /* 0x000f220000000800 */
[----:B------:R-:W-:Y:S01]  /*7dc0*/  FSETP.GEU.AND P1, PT, R64, -126, PT ;  /* 0xc2fc00004000780b */ /* 0x000fe20003f2e000 */
[----:B-----5:R-:W-:Y:S01]  /*7dd0*/  HMMA.16816.F32.BF16 R104, R24, R12, R104 ;  /* 0x0000000c1868723c */ /* 0x020fe20000041868 */
[----:B------:R-:W5:Y:S01]  /*7de0*/  LDSM.16.MT88.4 R28, [R211+0x13000] ;  /* 0x01300000d31c783b */ /* 0x000f620000004200 */
[----:B-1----:R-:W-:-:S04]  /*7df0*/  @!P4 FMUL R63, R63, R63 ;  /* 0x0000003f3f3fc220 */ /* 0x002fc80000400000 */
[----:B------:R-:W1:Y:S01]  /*7e00*/  MUFU.EX2 R60, R132 ;  /* 0x00000084003c7308 */ /* 0x000e620000000800 */
[C---:B------:R-:W-:Y:S01]  /*7e10*/  HMMA.16816.F32.BF16 R100, R24.reuse, R14, R100 ;  /* 0x0000000e1864723c */ /* 0x040fe20000041864 */
[----:B------:R-:W5:Y:S02]  /*7e20*/  LDSM.16.MT88.4 R12, [R215+0xf800] ;  /* 0x00f80000d70c783b */ /* 0x000f640000004200 */
[----:B------:R-:W-:Y:S02]  /*7e30*/  @!P2 FMUL R61, R61, 0.5 ;  /* 0x3f0000003d3da820 */ /* 0x000fe40000400000 */
[----:B------:R-:W-:Y:S01]  /*7e40*/  @!P1 FMUL R64, R64, 0.5 ;  /* 0x3f00000040409820 */ /* 0x000fe20000400000 */
[C---:B------:R-:W-:Y:S01]  /*7e50*/  HMMA.16816.F32.BF16 R108, R24.reuse, R22, R108 ;  /* 0x00000016186c723c */ /* 0x040fe2000004186c */
[----:B------:R-:W2:Y:S01]  /*7e60*/  MUFU.EX2 R245, R245 ;  /* 0x000000f500f57308 */ /* 0x000ea20000000800 */
[----:B----4-:R-:W-:Y:S01]  /*7e70*/  @!P3 FMUL R62, R62, R62 ;  /* 0x0000003e3e3eb220 */ /* 0x010fe20000400000 */
[----:B------:R-:W-:Y:S03]  /*7e80*/  LDSM.16.MT88.4 R20, [R212+0xf800] ;  /* 0x00f80000d414783b */ /* 0x000fe60000004200 */
[C---:B---3--:R-:W-:Y:S03]  /*7e90*/  HMMA.16816.F32.BF16 R96, R24.reuse, R8, R96 ;  /* 0x000000081860723c */ /* 0x048fe60000041860 */
[----:B------:R-:W3:Y:S01]  /*7ea0*/  MUFU.EX2 R61, R61 ;  /* 0x0000003d003d7308 */ /* 0x000ee20000000800 */
[----:B-1----:R-:W-:Y:S01]  /*7eb0*/  @!P6 FMUL R60, R60, R60 ;  /* 0x0000003c3c3ce220 */ /* 0x002fe20000400000 */
[----:B------:R-:W-:Y:S01]  /*7ec0*/  ISETP.GT.AND P6, PT, R228, R223, PT ;  /* 0x000000dfe400720c */ /* 0x000fe20003fc4270 */
[C---:B------:R-:W-:Y:S01]  /*7ed0*/  HMMA.16816.F32.BF16 R92, R24.reuse, R10, R92 ;  /* 0x0000000a185c723c */ /* 0x040fe2000004185c */
[----:B------:R-:W1:Y:S04]  /*7ee0*/  LDSM.16.MT88.4 R8, [R213+0xf800] ;  /* 0x00f80000d508783b */ /* 0x000e680000004200 */
[----:B------:R-:W4:Y:S01]  /*7ef0*/  MUFU.EX2 R64, R64 ;  /* 0x0000004000407308 */ /* 0x000f220000000800 */
[----:B--2---:R-:W-:Y:S01]  /*7f00*/  @!P5 FMUL R245, R245, R245 ;  /* 0x000000f5f5f5d220 */ /* 0x004fe20000400000 */
[C---:B------:R-:W-:Y:S06]  /*7f10*/  HMMA.16816.F32.BF16 R88, R24.reuse, R16, R88 ;  /* 0x000000101858723c */ /* 0x040fec0000041858 */
[----:B------:R-:W-:Y:S01]  /*7f20*/  HMMA.16816.F32.BF16 R80, R24, R4, R80 ;  /* 0x000000041850723c */ /* 0x000fe20000041850 */
[----:B---3--:R-:W-:-:S05]  /*7f30*/  @!P2 FMUL R61, R61, R61 ;  /* 0x0000003d3d3da220 */ /* 0x008fca0000400000 */
[C---:B------:R-:W-:Y:S01]  /*7f40*/  HMMA.16816.F32.BF16 R76, R24.reuse, R6, R76 ;  /* 0x00000006184c723c */ /* 0x040fe2000004184c */
[----:B------:R-:W-:Y:S01]  /*7f50*/  F2FP.BF16.F32.PACK_AB R4, R65, R66 ;  /* 0x000000424104723e */ /* 0x000fe200000010ff */
[----:B----4-:R-:W-:Y:S01]  /*7f60*/  @!P1 FMUL R64, R64, R64 ;  /* 0x0000004040409220 */ /* 0x010fe20000400000 */
[----:B------:R-:W-:Y:S01]  /*7f70*/  F2FP.BF16.F32.PACK_AB R5, R62, R63 ;  /* 0x0000003f3e05723e */ /* 0x000fe200000010ff */
[----:B------:R-:W-:Y:S02]  /*7f80*/  FADD R63, R63, R150 ;  /* 0x000000963f3f7221 */ /* 0x000fe40000000000 */
[----:B------:R-:W-:Y:S01]  /*7f90*/  HMMA.16816.F32.BF16 R84, R24, R18, R84 ;  /* 0x000000121854723c */ /* 0x000fe20000041854 */
[----:B------:R-:W-:Y:S01]  /*7fa0*/  F2FP.BF16.F32.PACK_AB R6, R245, R60 ;  /* 0x0000003cf506723e */ /* 0x000fe200000010ff */
[----:B------:R-:W2:Y:S01]  /*7fb0*/  LDSM.16.MT88.4 R16, [R211+0xf800] ;  /* 0x00f80000d310783b */ /* 0x000ea20000004200 */
[----:B------:R-:W-:Y:S01]  /*7fc0*/  F2FP.BF16.F32.PACK_AB R7, R64, R61 ;  /* 0x0000003d4007723e */ /* 0x000fe200000010ff */
[----:B------:R-:W-:-:S02]  /*7fd0*/  FADD R62, R62, R63 ;  /* 0x0000003f3e3e7221 */ /* 0x000fc40000000000 */
[----:B-----5:R-:W-:Y:S02]  /*7fe0*/  HMMA.16816.F32.BF16 R72, R24, R28, R72 ;  /* 0x0000001c1848723c */ /* 0x020fe40000041848 */
[----:B------:R-:W-:-:S04]  /*7ff0*/  FADD R61, R61, R62 ;  /* 0x0000003e3d3d7221 */ /* 0x000fc80000000000 */
[----:B------:R-:W-:Y:S01]  /*8000*/  HMMA.16816.F32.BF16 R128, R4, R12, R128 ;  /* 0x0000000c0480723c */ /* 0x000fe20000041880 */
[----:B------:R-:W-:-:S05]  /*8010*/  FADD R243, R64, R61 ;  /* 0x0000003d40f37221 */ /* 0x000fca0000000000 */
[C---:B-1----:R-:W-:Y:S06]  /*8020*/  HMMA.16816.F32.BF16 R120, R4.reuse, R8, R120 ;  /* 0x000000080478723c */ /* 0x042fec0000041878 */
[C---:B------:R-:W-:Y:S01]  /*8030*/  HMMA.16816.F32.BF16 R124, R4.reuse, R14, R124 ;  /* 0x0000000e047c723c */ /* 0x040fe2000004187c */
[----:B------:R-:W-:Y:S01]  /*8040*/  FADD R9, R49, R52 ;  /* 0x0000003431097221 */ /* 0x000fe20000000000 */
[----:B------:R-:W1:Y:S03]  /*8050*/  LDSM.16.MT88.4 R12, [R215+0x13800] ;  /* 0x01380000d70c783b */ /* 0x000e660000004200 */
[----:B------:R-:W-:Y:S01]  /*8060*/  FADD R9, R48, R9 ;  /* 0x0000000930097221 */ /* 0x000fe20000000000 */
[----:B------:R-:W-:Y:S03]  /*8070*/  HMMA.16816.F32.BF16 R116, R4, R10, R116 ;  /* 0x0000000a0474723c */ /* 0x000fe60000041874 */
[----:B------:R-:W-:-:S02]  /*8080*/  FADD R46, R46, R9 ;  /* 0x000000092e2e7221 */ /* 0x000fc40000000000 */
[----:B------:R-:W3:Y:S01]  /*8090*/  LDSM.16.MT88.4 R8, [R213+0x13800] ;  /* 0x01380000d508783b */ /* 0x000ee20000004200 */
        /* <DEDUP_REMOVED lines=9> */
[----:B------:R-:W-:Y:S03]  /*8130*/  HMMA.16816.F32.BF16 R112, R4, R20, R112 ;  /* 0x000000140470723c */ /* 0x000fe60000041870 */
[----:B------:R-:W-:-:S03]  /*8140*/  FADD R58, R58, R39 ;  /* 0x000000273a3a7221 */ /* 0x000fc60000000000 */
        /* <DEDUP_REMOVED lines=28> */
[----:B------:R-:W-:Y:S01]  /*8310*/  FADD R245, R245, R60 ;  /* 0x0000003cf5f57221 */ /* 0x000fe20000000000 */
[----:B------:R-:W-:Y:S10]  /*8320*/  @!P6 BRA `(.L_x_3015) ;  /* 0x0000005800f0e947 */ /* 0x000ff40003800000 */
[----:B------:R-:W-:-:S04]  /*8330*/  DEPBAR.LE SB0, 0x0 ;  /* 0x000080000000791a */ /* 0x000fc80000000000 */
[----:B------:R-:W-:Y:S01]  /*8340*/  IADD3 R228, R34, -0x2, RZ ;  /* 0xfffffffe22e47810 */ /* 0x000fe20007ffe0ff */
[----:B------:R-:W-:Y:S06]  /*8350*/  BAR.SYNC.DEFER_BLOCKING 0x0 ;  /* 0x0000000000007b1d */ /* 0x000fec0000010000 */
[----:B------:R-:W-:Y:S05]  /*8360*/  @!P0 BRA `(.L_x_3016) ;  /* 0x0000000000f08947 */ /* 0x000fea0003800000 */
[----:B------:R-:W1:Y:S01]  /*8370*/  LDC R2, c[0x0][0x380] ;  /* 0x0000e000ff027b82 */ /* 0x000e620000000800 */
[----:B------:R-:W-:Y:S01]  /*8380*/  SHF.L.U32 R5, R228, 0x7, RZ ;  /* 0x00000007e4057819 */ /* 0x000fe200000006ff */
[----:B------:R-:W-:-:S03]  /*8390*/  ULDC.64 UR4, c[0x0][0x238] ;  /* 0x00008e0000047ab9 */ /* 0x000fc60000000a00 */
[----:B------:R-:W-:Y:S01]  /*83a0*/  IABS R4, R5 ;  /* 0x0000000500047213 */ /* 0x000fe20000000000 */
[----:B------:R-:W-:-:S05]  /*83b0*/  VIADD R11, R5, 0x80 ;  /* 0x00000080050b7836 */ /* 0x000fca0000000000 */
        /* <DEDUP_REMOVED lines=37> */
[----:B------:R-:W-:Y:S02]  /*8610*/  IMAD.WIDE R10, R0, 0x4, R230 ;  /* 0x00000004000a7825 */ /* 0x000fe400078e02e6 */
[----:B------:R-:W2:Y:S04]  /*8620*/  LDG.E R9, desc[UR10][R8.64] ;  /* 0x0000000a08097981 */ /* 0x000ea8000c1e1900 */
[----:B------:R-:W2:Y:S01]  /*8630*/  LDG.E R4, desc[UR10][R10.64] ;  /* 0x0000000a0a047981 */ /* 0x000ea2000c1e1900 */
[----:B------:R-:W-:-:S04]  /*8640*/  IMAD.IADD R5, R5, 0x1, -R0 ;  /* 0x0000000105057824 */ /* 0x000fc800078e0a00 */
[----:B------:R-:W-:-:S05]  /*8650*/  IMAD R5, R5, R2, -0x80 ;  /* 0xffffff8005057424 */ /* 0x000fca00078e0202 */
[----:B------:R-:W-:-:S05]  /*8660*/  SHF.R.S32.HI R7, RZ, 0x1f, R5 ;  /* 0x0000001fff077819 */ /* 0x000fca0000011405 */
[-C--:B------:R-:W-:Y:S02]  /*8670*/  IMAD R0, R7, R190.reuse, RZ ;  /* 0x000000be07007224 */ /* 0x080fe400078e02ff */
[----:B------:R-:W-:-:S04]  /*8680*/  IMAD.WIDE.U32 R6, R5, R190, RZ ;  /* 0x000000be05067225 */ /* 0x000fc800078e00ff */
        /* <DEDUP_REMOVED lines=10> */
.L_x_3016:
[----:B------:R-:W-:-:S04]  /*8730*/  LEA R0, -R190, RZ, 0x7 ;  /* 0x000000ffbe007211 */ /* 0x000fc800078e39ff */
[----:B------:R-:W-:-:S07]  /*8740*/  SHF.R.S32.HI R5, RZ, 0x1f, R0 ;  /* 0x0000001fff057819 */ /* 0x000fce0000011400 */
.L_x_3017:
[----:B------:R-:W-:Y:S01]  /*8750*/  LEA R224, P2, R0, R224, 0x1 ;  /* 0x000000e000e07211 */ /* 0x000fe200078408ff */
[----:B------:R-:W-:Y:S01]  /*8760*/  IMAD.SHL.U32 R7, R190, 0x20, RZ ;  /* 0x00000020be077824 */ /* 0x000fe200078e00ff */
[C---:B------:R-:W-:Y:S02]  /*8770*/  IADD3 R36, P1, R0.reuse, R36, RZ ;  /* 0x0000002400247210 */ /* 0x040fe40007f3e0ff */
[----:B------:R-:W-:Y:S02]  /*8780*/  LEA.HI.X R225, R0, R225, R5, 0x1, P2 ;  /* 0x000000e100e17211 */ /* 0x000fe400010f0c05 */
[----:B------:R-:W-:Y:S01]  /*8790*/  IADD3 R8, P2, R7, R224, RZ ;  /* 0x000000e007087210 */ /* 0x000fe20007f5e0ff */
[----:B------:R-:W-:Y:S01]  /*87a0*/  IMAD.X R5, R5, 0x1, R32, P1 ;  /* 0x0000000105057824 */ /* 0x000fe200008e0620 */
[----:B------:R-:W-:Y:S01]  /*87b0*/  SHF.L.U64.HI R0, R190, 0x5, R191 ;  /* 0x00000005be007819 */ /* 0x000fe200000102bf */
[----:B------:R-:W-:Y:S01]  /*87c0*/  @!PT LDS RZ, [RZ] ;  /* 0x00000000fffff984 */ /* 0x000fe20000000800 */
[----:B------:R-:W-:Y:S01]  /*87d0*/  @!PT LDS RZ, [RZ] ;  /* 0x00000000fffff984 */ /* 0x000fe20000000800 */
[----:B------:R-:W-:Y:S01]  /*87e0*/  @!PT LDS RZ, [RZ] ;  /* 0x00000000fffff984 */ /* 0x000fe20000000800 */
[----:B------:R-:W-:Y:S01]  /*87f0*/  LDGSTS.E.BYPASS.LTC128B.128 [R229+0xc000], desc[UR10][R224.64] ;  /* 0x0c000000e0e57fae */ /* 0x000fe2000b901d4a */
[----:B------:R-:W-:-:S02]  /*8800*/  LEA R10, P3, R36, UR8, 0x1 ;  /* 0x00000008240a7c11 */ /* 0x000fc4000f8608ff */
[-C--:B------:R-:W-:Y:S01]  /*8810*/  IADD3 R4, P1, R8, R7.reuse, RZ ;  /* 0x0000000708047210 */ /* 0x080fe20007f3e0ff */
[----:B------:R-:W-:Y:S01]  /*8820*/  IMAD.X R9, R0, 0x1, R225, P2 ;  /* 0x0000000100097824 */ /* 0x000fe200010e06e1 */
[----:B------:R-:W-:Y:S02]  /*8830*/  LEA.HI.X R11, R36, UR9, R5, 0x1, P3 ;  /* 0x00000009240b7c11 */ /* 0x000fe400098f0c05 */
[-C--:B------:R-:W-:Y:S01]  /*8840*/  IADD3 R14, P2, R4, R7.reuse, RZ ;  /* 0x00000007040e7210 */ /* 0x080fe20007f5e0ff */
[--C-:B------:R-:W-:Y:S02]  /*8850*/  IMAD.X R5, R9, 0x1, R0.reuse, P1 ;  /* 0x0000000109057824 */ /* 0x100fe400008e0600 */
[----:B------:R-:W-:Y:S01]  /*8860*/  LDGSTS.E.BYPASS.LTC128B.128 [R229+0x10000], desc[UR10][R10.64+0x80] ;  /* 0x100000800ae57fae */ /* 0x000fe2000b901d4a */
[-C--:B------:R-:W-:Y:S01]  /*8870*/  IADD3 R12, P1, R14, R7.reuse, RZ ;  /* 0x000000070e0c7210 */ /* 0x080fe20007f3e0ff */
[--C-:B------:R-:W-:Y:S02]  /*8880*/  IMAD.X R15, R5, 0x1, R0.reuse, P2 ;  /* 0x00000001050f7824 */ /* 0x100fe400010e0600 */
[----:B------:R-:W-:Y:S01]  /*8890*/  LDGSTS.E.BYPASS.LTC128B.128 [R229+0xc800], desc[UR10][R8.64] ;  /* 0x0c80000008e57fae */ /* 0x000fe2000b901d4a */
[----:B------:R-:W-:Y:S01]  /*88a0*/  IADD3 R16, P2, R12, R7, RZ ;  /* 0x000000070c107210 */ /* 0x000fe20007f5e0ff */
[----:B------:R-:W-:-:S02]  /*88b0*/  IMAD.X R13, R15, 0x1, R0, P1 ;  /* 0x000000010f0d7824 */ /* 0x000fc400008e0600 */
[----:B------:R-:W-:Y:S01]  /*88c0*/  LDGSTS.E.BYPASS.LTC128B.128 [R229+0x10800], desc[UR10][R8.64+0x80] ;  /* 0x1080008008e57fae */ /* 0x000fe2000b901d4a */
[-C--:B------:R-:W-:Y:S01]  /*88d0*/  IADD3 R6, P1, R16, R7.reuse, RZ ;  /* 0x0000000710067210 */ /* 0x080fe20007f3e0ff */
[--C-:B------:R-:W-:Y:S02]  /*88e0*/  IMAD.X R17, R13, 0x1, R0.reuse, P2 ;  /* 0x000000010d117824 */ /* 0x100fe400010e0600 */
[----:B------:R-:W-:Y:S01]  /*88f0*/  LDGSTS.E.BYPASS.LTC128B.128 [R229+0xd000], desc[UR10][R4.64] ;  /* 0x0d00000004e57fae */ /* 0x000fe2000b901d4a */
[----:B------:R-:W-:Y:S01]  /*8900*/  IADD3 R18, P2, R6, R7, RZ ;  /* 0x0000000706127210 */ /* 0x000fe20007f5e0ff */
[--C-:B------:R-:W-:Y:S02]  /*8910*/  IMAD.X R7, R17, 0x1, R0.reuse, P1 ;  /* 0x0000000111077824 */ /* 0x100fe400008e0600 */
[----:B------:R-:W-:Y:S02]  /*8920*/  LDGSTS.E.BYPASS.LTC128B.128 [R229+0x11000], desc[UR10][R4.64+0x80] ;  /* 0x1100008004e57fae */ /* 0x000fe4000b901d4a */
[----:B------:R-:W-:-:S02]  /*8930*/  IMAD.X R19, R7, 0x1, R0, P2 ;  /* 0x0000000107137824 */ /* 0x000fc400010e0600 */
[----:B------:R-:W-:Y:S01]  /*8940*/  LDGSTS.E.BYPASS.LTC128B.128 [R229+0xd800], desc[UR10][R14.64] ;  /* 0x0d8000000ee57fae */ /* 0x000fe2000b901d4a */
[----:B------:R-:W-:-:S03]  /*8950*/  IMAD R0, R228, 0x80, R239 ;  /* 0x00000080e4007824 */ /* 0x000fc600078e02ef */
[----:B------:R-:W-:Y:S01]  /*8960*/  LDGSTS.E.BYPASS.LTC128B.128 [R229+0x11800], desc[UR10][R14.64+0x80] ;  /* 0x118000800ee57fae */ /* 0x000fe2000b901d4a */
[C---:B------:R-:W-:Y:S01]  /*8970*/  VIADD R2, R0.reuse, 0x1 ;  /* 0x0000000100027836 */ /* 0x040fe20000000000 */
[C---:B------:R-:W-:Y:S02]  /*8980*/  ISETP.GE.AND P5, PT, R0.reuse, R234, PT ;  /* 0x000000ea0000720c */ /* 0x040fe40003fa6270 */
[----:B------:R-:W-:Y:S01]  /*8990*/  LDGSTS.E.BYPASS.LTC128B.128 [R229+0xe000], desc[UR10][R12.64] ;  /* 0x0e0000000ce57fae */ /* 0x000fe2000b901d4a */
[----:B------:R-:W-:Y:S02]  /*89a0*/  ISETP.GE.AND P2, PT, R0, R232, PT ;  /* 0x000000e80000720c */ /* 0x000fe40003f46270 */
[C---:B------:R-:W-:Y:S01]  /*89b0*/  ISETP.GE.AND P4, PT, R2.reuse, R234, PT ;  /* 0x000000ea0200720c */ /* 0x040fe20003f86270 */
[----:B------:R1:W-:Y:S01]  /*89c0*/  LDGSTS.E.BYPASS.LTC128B.128 [R229+0x12000], desc[UR10][R12.64+0x80] ;  /* 0x120000800ce57fae */ /* 0x0003e2000b901d4a */
[----:B------:R-:W-:Y:S02]  /*89d0*/  ISETP.GE.AND P1, PT, R2, R232, PT ;  /* 0x000000e80200720c */ /* 0x000fe40003f26270 */
[C---:B------:R-:W-:Y:S01]  /*89e0*/  ISETP.LT.OR P5, PT, R0.reuse, R235, P5 ;  /* 0x000000eb0000720c */ /* 0x040fe20002fa1670 */
[----:B------:R-:W-:Y:S01]  /*89f0*/  LDGSTS.E.BYPASS.LTC128B.128 [R229+0xe800], desc[UR10][R16.64] ;  /* 0x0e80000010e57fae */ /* 0x000fe2000b901d4a */
[----:B------:R-:W-:-:S02]  /*8a00*/  ISETP.LT.OR P2, PT, R0, R233, P2 ;  /* 0x000000e90000720c */ /* 0x000fc40001741670 */
[C---:B------:R-:W-:Y:S01]  /*8a10*/  ISETP.LT.OR P4, PT, R2.reuse, R235, P4 ;  /* 0x000000eb0200720c */ /* 0x040fe20002781670 */
[----:B------:R-:W-:Y:S01]  /*8a20*/  LDGSTS.E.BYPASS.LTC128B.128 [R229+0x12800], desc[UR10][R16.64+0x80] ;  /* 0x1280008010e57fae */ /* 0x000fe2000b901d4a */
[----:B------:R-:W-:-:S03]  /*8a30*/  ISETP.LT.OR P1, PT, R2, R233, P1 ;  /* 0x000000e90200720c */ /* 0x000fc60000f21670 */
[----:B------:R-:W-:Y:S04]  /*8a40*/  LDGSTS.E.BYPASS.LTC128B.128 [R229+0xf000], desc[UR10][R6.64] ;  /* 0x0f00000006e57fae */ /* 0x000fe8000b901d4a */
[----:B------:R2:W-:Y:S04]  /*8a50*/  LDGSTS.E.BYPASS.LTC128B.128 [R229+0x13000], desc[UR10][R6.64+0x80] ;  /* 0x1300008006e57fae */ /* 0x0005e8000b901d4a */
[----:B------:R-:W-:Y:S04]  /*8a60*/  LDGSTS.E.BYPASS.LTC128B.128 [R229+0xf800], desc[UR10][R18.64] ;  /* 0x0f80000012e57fae */ /* 0x000fe8000b901d4a */
[----:B------:R3:W-:Y:S04]  /*8a70*/  LDGSTS.E.BYPASS.LTC128B.128 [R229+0x13800], desc[UR10][R18.64+0x80] ;  /* 0x1380008012e57fae */ /* 0x0007e8000b901d4a */
[----:B------:R-:W-:Y:S04]  /*8a80*/  LDSM.16.M88.4 R172, [R221] ;  /* 0x00000000ddac783b */ /* 0x000fe80000000200 */
[----:B------:R-:W4:Y:S04]  /*8a90*/  LDSM.16.M88.4 R52, [R220+0x4800] ;  /* 0x00480000dc34783b */ /* 0x000f280000000200 */
[----:B------:R-:W5:Y:S04]  /*8aa0*/  LDSM.16.M88.4 R44, [R220+0x5000] ;  /* 0x00500000dc2c783b */ /* 0x000f680000000200 */
[----:B------:R-:W2:Y:S04]  /*8ab0*/  LDSM.16.M88.4 R20, [R220+0x6800] ;  /* 0x00680000dc14783b */ /* 0x000ea80000000200 */
[----:B-1----:R-:W3:Y:S04]  /*8ac0*/  LDSM.16.M88.4 R12, [R220+0x7000] ;  /* 0x00700000dc0c783b */ /* 0x002ee80000000200 */
[----:B------:R-:W1:Y:S04]  /*8ad0*/  LDSM.16.M88.4 R60, [R220+0x4000] ;  /* 0x00400000dc3c783b */ /* 0x000e680000000200 */
[----:B------:R-:W1:Y:S04]  /*8ae0*/  LDSM.16.M88.4 R36, [R220+0x5800] ;  /* 0x00580000dc24783b */ /* 0x000e680000000200 */
[----:B------:R-:W1:Y:S04]  /*8af0*/  LDSM.16.M88.4 R28, [R220+0x6000] ;  /* 0x00600000dc1c783b */ /* 0x000e680000000200 */
[----:B------:R-:W1:Y:S04]  /*8b00*/  LDSM.16.M88.4 R152, [R220+0x7800] ;  /* 0x00780000dc98783b */ /* 0x000e680000000200 */
[----:B------:R-:W-:Y:S04]  /*8b10*/  LDSM.16.M88.4 R148, [R219] ;  /* 0x00000000db94783b */ /* 0x000fe80000000200 */
[----:B------:R-:W1:Y:S04]  /*8b20*/  LDSM.16.M88.4 R144, [R210] ;  /* 0x00000000d290783b */ /* 0x000e680000000200 */
[----:B------:R-:W1:Y:S01]  /*8b30*/  LDSM.16.M88.4 R140, [R209] ;  /* 0x00000000d18c783b */ /* 0x000e620000000200 */
[C---:B----4-:R-:W-:Y:S03]  /*8b40*/  HMMA.16816.F32.BF16 R56, R172.reuse, R52, RZ ;  /* 0x00000034ac38723c */ /* 0x050fe600000418ff */
[----:B------:R-:W4:Y:S03]  /*8b50*/  LDSM.16.M88.4 R8, [R206] ;  /* 0x00000000ce08783b */ /* 0x000f260000000200 */
[C---:B-----5:R-:W-:Y:S01]  /*8b60*/  HMMA.16816.F32.BF16 R48, R172.reuse, R44, RZ ;  /* 0x0000002cac30723c */ /* 0x060fe200000418ff */
[----:B--2---:R-:W2:Y:S04]  /*8b70*/  LDSM.16.M88.4 R4, [R205] ;  /* 0x00000000cd04783b */ /* 0x004ea80000000200 */
[----:B------:R-:W5:Y:S01]  /*8b80*/  LDSM.16.M88.4 R160, [R218] ;  /* 0x00000000daa0783b */ /* 0x000f620000000200 */
[C---:B------:R-:W-:Y:S03]  /*8b90*/  HMMA.16816.F32.BF16 R24, R172.reuse, R20, RZ ;  /* 0x00000014ac18723c */ /* 0x040fe600000418ff */
[----:B------:R-:W2:Y:S03]  /*8ba0*/  LDSM.16.M88.4 R132, [R208] ;  /* 0x00000000d084783b */ /* 0x000ea60000000200 */
[C---:B---3--:R-:W-:Y:S01]  /*8bb0*/  HMMA.16816.F32.BF16 R16, R172.reuse, R12, RZ ;  /* 0x0000000cac10723c */ /* 0x048fe200000418ff */
[----:B------:R-:W3:Y:S04]  /*8bc0*/  LDSM.16.M88.4 R156, [R207] ;  /* 0x00000000cf9c783b */ /* 0x000ee80000000200 */
[----:B------:R-:W-:Y:S01]  /*8bd0*/  LDSM.16.M88.4 R168, [R203+0x800] ;  /* 0x00080000cba8783b */ /* 0x000fe20000000200 */
[C---:B------:R-:W-:Y:S03]  /*8be0*/  HMMA.16816.F32.BF16 R52, R172.reuse, R54, RZ ;  /* 0x00000036ac34723c */ /* 0x040fe600000418ff */
[----:B------:R-:W-:Y:S03]  /*8bf0*/  LDSM.16.M88.4 R164, [R203+0x1000] ;  /* 0x00100000cba4783b */ /* 0x000fe60000000200 */
[C---:B------:R-:W-:Y:S01]  /*8c00*/  HMMA.16816.F32.BF16 R44, R172.reuse, R46, RZ ;  /* 0x0000002eac2c723c */ /* 0x040fe200000418ff */
[----:B------:R-:W-:Y:S04]  /*8c10*/  LDSM.16.M88.4 R180, [R220+0xa000] ;  /* 0x00a00000dcb4783b */ /* 0x000fe80000000200 */
[----:B------:R-:W-:Y:S01]  /*8c20*/  LDSM.16.M88.4 R184, [R219+0x2000] ;  /* 0x00200000dbb8783b */ /* 0x000fe20000000200 */
[C---:B------:R-:W-:Y:S03]  /*8c30*/  HMMA.16816.F32.BF16 R20, R172.reuse, R22, RZ ;  /* 0x00000016ac14723c */ /* 0x040fe600000418ff */
[----:B------:R-:W0:Y:S03]  /*8c40*/  LDGDEPBAR ;  /* 0x00000000000079af */ /* 0x000e260000000000 */
        /* <DEDUP_REMOVED lines=9> */
[----:B------:R-:W1:Y:S05]  /*8ce0*/  LDSM.16.M88.4 R152, [R204] ;  /* 0x00000000cc98783b */ /* 0x000e6a0000000200 */
[C---:B------:R-:W-:Y:S06]  /*8cf0*/  HMMA.16816.F32.BF16 R56, R148.reuse, R144, R56 ;  /* 0x000000909438723c */ /* 0x040fec0000041838 */
[C---:B------:R-:W-:Y:S01]  /*8d00*/  HMMA.16816.F32.BF16 R52, R148.reuse, R146, R52 ;  /* 0x000000929434723c */ /* 0x040fe20000041834 */
[----:B------:R-:W-:Y:S05]  /*8d10*/  LDSM.16.M88.4 R144, [R214+0x4000] ;  /* 0x00400000d690783b */ /* 0x000fea0000000200 */
[C---:B------:R-:W-:Y:S06]  /*8d20*/  HMMA.16816.F32.BF16 R48, R148.reuse, R140, R48 ;  /* 0x0000008c9430723c */ /* 0x040fec0000041830 */
[C---:B------:R-:W-:Y:S01]  /*8d30*/  HMMA.16816.F32.BF16 R44, R148.reuse, R142, R44 ;  /* 0x0000008e942c723c */ /* 0x040fe2000004182c */
[----:B------:R-:W1:Y:S05]  /*8d40*/  LDSM.16.M88.4 R140, [R217] ;  /* 0x00000000d98c783b */ /* 0x000e6a0000000200 */
[C---:B----4-:R-:W-:Y:S06]  /*8d50*/  HMMA.16816.F32.BF16 R24, R148.reuse, R8, R24 ;  /* 0x000000089418723c */ /* 0x050fec0000041818 */
[C---:B------:R-:W-:Y:S01]  /*8d60*/  HMMA.16816.F32.BF16 R20, R148.reuse, R10, R20 ;  /* 0x0000000a9414723c */ /* 0x040fe20000041814 */
[----:B------:R-:W4:Y:S05]  /*8d70*/  LDSM.16.M88.4 R8, [R214+0x5800] ;  /* 0x00580000d608783b */ /* 0x000f2a0000000200 */
[C---:B--2---:R-:W-:Y:S06]  /*8d80*/  HMMA.16816.F32.BF16 R16, R148.reuse, R4, R16 ;  /* 0x000000049410723c */ /* 0x044fec0000041810 */
[C---:B------:R-:W-:Y:S01]  /*8d90*/  HMMA.16816.F32.BF16 R12, R148.reuse, R6, R12 ;  /* 0x00000006940c723c */ /* 0x040fe2000004180c */
[----:B------:R-:W2:Y:S05]  /*8da0*/  LDSM.16.M88.4 R4, [R214+0x6000] ;  /* 0x00600000d604783b */ /* 0x000eaa0000000200 */
[C---:B-----5:R-:W-:Y:S06]  /*8db0*/  HMMA.16816.F32.BF16 R64, R148.reuse, R160, R64 ;  /* 0x000000a09440723c */ /* 0x060fec0000041840 */
[C---:B------:R-:W-:Y:S01]  /*8dc0*/  HMMA.16816.F32.BF16 R60, R148.reuse, R162, R60 ;  /* 0x000000a2943c723c */ /* 0x040fe2000004183c */
[----:B------:R-:W-:Y:S05]  /*8dd0*/  LDSM.16.M88.4 R160, [R214+0x5000] ;  /* 0x00500000d6a0783b */ /* 0x000fea0000000200 */
[C---:B------:R-:W-:Y:S06]  /*8de0*/  HMMA.16816.F32.BF16 R40, R148.reuse, R132, R40 ;  /* 0x000000849428723c */ /* 0x040fec0000041828 */
[C---:B------:R-:W-:Y:S01]  /*8df0*/  HMMA.16816.F32.BF16 R36, R148.reuse, R134, R36 ;  /* 0x000000869424723c */ /* 0x040fe20000041824 */
[----:B------:R-:W5:Y:S05]  /*8e00*/  LDSM.16.M88.4 R132, [R214+0x4800] ;  /* 0x00480000d684783b */ /* 0x000f6a0000000200 */
[C---:B---3--:R-:W-:Y:S06]  /*8e10*/  HMMA.16816.F32.BF16 R32, R148.reuse, R156, R32 ;  /* 0x0000009c9420723c */ /* 0x048fec0000041820 */
        /* <DEDUP_REMOVED lines=15> */
[C---:B-----5:R-:W-:Y:S06]  /*8f10*/  HMMA.16816.F32.BF16 R56, R140.reuse, R132, R56 ;  /* 0x000000848c38723c */ /* 0x060fec0000041838 */
[C---:B------:R-:W-:Y:S01]  /*8f20*/  HMMA.16816.F32.BF16 R52, R140.reuse, R134, R52 ;  /* 0x000000868c34723c */ /* 0x040fe20000041834 */
[----:B------:R-:W4:Y:S05]  /*8f30*/  LDSM.16.M88.4 R132, [R203] ;  /* 0x00000000cb84783b */ /* 0x000f2a0000000200 */
[C---:B------:R-:W-:Y:S06]  /*8f40*/  HMMA.16816.F32.BF16 R48, R140.reuse, R160, R48 ;  /* 0x000000a08c30723c */ /* 0x040fec0000041830 */
[C---:B------:R-:W-:Y:S01]  /*8f50*/  HMMA.16816.F32.BF16 R44, R140.reuse, R162, R44 ;  /* 0x000000a28c2c723c */ /* 0x040fe2000004182c */
[----:B------:R-:W5:Y:S05]  /*8f60*/  LDSM.16.M88.4 R160, [R203+0x2800] ;  /* 0x00280000cba0783b */ /* 0x000f6a0000000200 */
[C---:B-1----:R-:W-:Y:S06]  /*8f70*/  HMMA.16816.F32.BF16 R16, R140.reuse, R152, R16 ;  /* 0x000000988c10723c */ /* 0x042fec0000041810 */
[C---:B------:R-:W-:Y:S01]  /*8f80*/  HMMA.16816.F32.BF16 R12, R140.reuse, R154, R12 ;  /* 0x0000009a8c0c723c */ /* 0x040fe2000004180c */
[----:B------:R-:W1:Y:S05]  /*8f90*/  LDSM.16.M88.4 R152, [R203+0x3000] ;  /* 0x00300000cb98783b */ /* 0x000e6a0000000200 */
[C---:B------:R-:W-:Y:S06]  /*8fa0*/  HMMA.16816.F32.BF16 R24, R140.reuse, R156, R24 ;  /* 0x0000009c8c18723c */ /* 0x040fec0000041818 */
[----:B------:R-:W-:Y:S01]  /*8fb0*/  HMMA.16816.F32.BF16 R20, R140, R158, R20 ;  /* 0x0000009e8c14723c */ /* 0x000fe20000041814 */
[----:B------:R-:W-:Y:S05]  /*8fc0*/  LDSM.16.M88.4 R156, [R221+0x2000] ;  /* 0x00200000dd9c783b */ /* 0x000fea0000000200 */
[C---:B---3--:R-:W-:Y:S06]  /*8fd0*/  HMMA.16816.F32.BF16 R40, R144.reuse, R8, R40 ;  /* 0x000000089028723c */ /* 0x048fec0000041828 */
[C---:B------:R-:W-:Y:S01]  /*8fe0*/  HMMA.16816.F32.BF16 R36, R144.reuse, R10, R36 ;  /* 0x0000000a9024723c */ /* 0x040fe20000041824 */
[----:B------:R-:W3:Y:S05]  /*8ff0*/  LDSM.16.M88.4 R8, [R220+0x9000] ;  /* 0x00900000dc08783b */ /* 0x000eea0000000200 */
[C---:B--2---:R-:W-:Y:S06]  /*9000*/  HMMA.16816.F32.BF16 R32, R144.reuse, R4, R32 ;  /* 0x000000049020723c */ /* 0x044fec0000041820 */
[----:B------:R-:W-:Y:S01]  /*9010*/  HMMA.16816.F32.BF16 R28, R144, R6, R28 ;  /* 0x00000006901c723c */ /* 0x000fe2000004181c */
[----:B------:R-:W2:Y:S05]  /*9020*/  LDSM.16.M88.4 R4, [R220+0x9800] ;  /* 0x00980000dc04783b */ /* 0x000eaa0000000200 */
[C---:B------:R-:W-:Y:S06]  /*9030*/  HMMA.16816.F32.BF16 R176, R140.reuse, R148, R176 ;  /* 0x000000948cb0723c */ /* 0x040fec00000418b0 */
[----:B------:R-:W-:Y:S01]  /*9040*/  HMMA.16816.F32.BF16 R172, R140, R150, R172 ;  /* 0x000000968cac723c */ /* 0x000fe200000418ac */
[----:B------:R-:W1:Y:S04]  /*9050*/  LDSM.16.M88.4 R140, [R220+0x8000] ;  /* 0x00800000dc8c783b */ /* 0x000e680000000200 */
[----:B------:R-:W1:Y:S01]  /*9060*/  LDSM.16.M88.4 R148, [R203+0x3800] ;  /* 0x00380000cb94783b */ /* 0x000e620000000200 */
[C---:B------:R-:W-:Y:S06]  /*9070*/  HMMA.16816.F32.BF16 R56, R144.reuse, R168, R56 ;  /* 0x000000a89038723c */ /* 0x040fec0000041838 */
[C---:B------:R-:W-:Y:S01]  /*9080*/  HMMA.16816.F32.BF16 R52, R144.reuse, R170, R52 ;  /* 0x000000aa9034723c */ /* 0x040fe20000041834 */
[----:B------:R-:W1:Y:S05]  /*9090*/  LDSM.16.M88.4 R168, [R220+0xa800] ;  /* 0x00a80000dca8783b */ /* 0x000e6a0000000200 */
[C---:B------:R-:W-:Y:S06]  /*90a0*/  HMMA.16816.F32.BF16 R48, R144.reuse, R164, R48 ;  /* 0x000000a49030723c */ /* 0x040fec0000041830 */
[C---:B------:R-:W-:Y:S01]  /*90b0*/  HMMA.16816.F32.BF16 R44, R144.reuse, R166, R44 ;  /* 0x000000a6902c723c */ /* 0x040fe2000004182c */
[----:B------:R-:W2:Y:S05]  /*90c0*/  LDSM.16.M88.4 R164, [R220+0xb000] ;  /* 0x00b00000dca4783b */ /* 0x000eaa0000000200 */
[C---:B----4-:R-:W-:Y:S06]  /*90d0*/  HMMA.16816.F32.BF16 R64, R144.reuse, R132, R64 ;  /* 0x000000849040723c */ /* 0x050fec0000041840 */
[C---:B------:R-:W-:Y:S01]  /*90e0*/  HMMA.16816.F32.BF16 R60, R144.reuse, R134, R60 ;  /* 0x00000086903c723c */ /* 0x040fe2000004183c */
[----:B------:R-:W4:Y:S05]  /*90f0*/  LDSM.16.M88.4 R132, [R220+0x8800] ;  /* 0x00880000dc84783b */ /* 0x000f2a0000000200 */
[C---:B-----5:R-:W-:Y:S06]  /*9100*/  HMMA.16816.F32.BF16 R24, R144.reuse, R160, R24 ;  /* 0x000000a09018723c */ /* 0x060fec0000041818 */
[C---:B------:R-:W-:Y:S01]  /*9110*/  HMMA.16816.F32.BF16 R20, R144.reuse, R162, R20 ;  /* 0x000000a29014723c */ /* 0x040fe20000041814 */
[----:B------:R-:W-:Y:S05]  /*9120*/  LDSM.16.M88.4 R160, [R220+0xb800] ;  /* 0x00b80000dca0783b */ /* 0x000fea0000000200 */
[C---:B-1----:R-:W-:Y:S06]  /*9130*/  HMMA.16816.F32.BF16 R16, R144.reuse, R152, R16 ;  /* 0x000000989010723c */ /* 0x042fec0000041810 */
[----:B------:R-:W-:Y:S01]  /*9140*/  HMMA.16816.F32.BF16 R12, R144, R154, R12 ;  /* 0x0000009a900c723c */ /* 0x000fe2000004180c */
[----:B------:R-:W1:Y:S05]  /*9150*/  LDSM.16.M88.4 R152, [R202] ;  /* 0x00000000ca98783b */ /* 0x000e6a0000000200 */
[C---:B---3--:R-:W-:Y:S06]  /*9160*/  HMMA.16816.F32.BF16 R48, R156.reuse, R8, R48 ;  /* 0x000000089c30723c */ /* 0x048fec0000041830 */
[C---:B------:R-:W-:Y:S01]  /*9170*/  HMMA.16816.F32.BF16 R44, R156.reuse, R10, R44 ;  /* 0x0000000a9c2c723c */ /* 0x040fe2000004182c */
[----:B------:R-:W3:Y:S05]  /*9180*/  LDSM.16.M88.4 R8, [R197] ;  /* 0x00000000c508783b */ /* 0x000eea0000000200 */
[C---:B--2---:R-:W-:Y:S06]  /*9190*/  HMMA.16816.F32.BF16 R40, R156.reuse, R4, R40 ;  /* 0x000000049c28723c */ /* 0x044fec0000041828 */
[C---:B------:R-:W-:Y:S01]  /*91a0*/  HMMA.16816.F32.BF16 R36, R156.reuse, R6, R36 ;  /* 0x000000069c24723c */ /* 0x040fe20000041824 */
[----:B------:R-:W2:Y:S05]  /*91b0*/  LDSM.16.M88.4 R4, [R196] ;  /* 0x00000000c404783b */ /* 0x000eaa0000000200 */
[C---:B------:R-:W-:Y:S06]  /*91c0*/  HMMA.16816.F32.BF16 R64, R156.reuse, R140, R64 ;  /* 0x0000008c9c40723c */ /* 0x040fec0000041840 */
[----:B------:R-:W-:Y:S01]  /*91d0*/  HMMA.16816.F32.BF16 R60, R156, R142, R60 ;  /* 0x0000008e9c3c723c */ /* 0x000fe2000004183c */
[----:B------:R-:W-:Y:S05]  /*91e0*/  LDSM.16.M88.4 R140, [R199] ;  /* 0x00000000c78c783b */ /* 0x000fea0000000200 */
[C---:B------:R-:W-:Y:S06]  /*91f0*/  HMMA.16816.F32.BF16 R176, R144.reuse, R148, R176 ;  /* 0x0000009490b0723c */ /* 0x040fec00000418b0 */
[----:B------:R-:W-:Y:S01]  /*9200*/  HMMA.16816.F32.BF16 R172, R144, R150, R172 ;  /* 0x0000009690ac723c */ /* 0x000fe200000418ac */
[----:B------:R-:W5:Y:S04]  /*9210*/  LDSM.16.M88.4 R148, [R201] ;  /* 0x00000000c994783b */ /* 0x000f680000000200 */
[----:B------:R-:W-:Y:S01]  /*9220*/  LDSM.16.M88.4 R144, [R200] ;  /* 0x00000000c890783b */ /* 0x000fe20000000200 */
[C---:B------:R-:W-:Y:S06]  /*9230*/  HMMA.16816.F32.BF16 R24, R156.reuse, R168, R24 ;  /* 0x000000a89c18723c */ /* 0x040fec0000041818 */
[C---:B------:R-:W-:Y:S01]  /*9240*/  HMMA.16816.F32.BF16 R20, R156.reuse, R170, R20 ;  /* 0x000000aa9c14723c */ /* 0x040fe20000041814 */
[----:B------:R-:W-:Y:S05]  /*9250*/  LDSM.16.M88.4 R168, [R217+0x2000] ;  /* 0x00200000d9a8783b */ /* 0x000fea0000000200 */
[C---:B------:R-:W-:Y:S06]  /*9260*/  HMMA.16816.F32.BF16 R16, R156.reuse, R164, R16 ;  /* 0x000000a49c10723c */ /* 0x040fec0000041810 */
[C---:B------:R-:W-:Y:S01]  /*9270*/  HMMA.16816.F32.BF16 R12, R156.reuse, R166, R12 ;  /* 0x000000a69c0c723c */ /* 0x040fe2000004180c */
[----:B------:R-:W2:Y:S05]  /*9280*/  LDSM.16.M88.4 R164, [R214+0x8000] ;  /* 0x00800000d6a4783b */ /* 0x000eaa0000000200 */
[C---:B----4-:R-:W-:Y:S06]  /*9290*/  HMMA.16816.F32.BF16 R56, R156.reuse, R132, R56 ;  /* 0x000000849c38723c */ /* 0x050fec0000041838 */
[C---:B------:R-:W-:Y:S01]  /*92a0*/  HMMA.16816.F32.BF16 R52, R156.reuse, R134, R52 ;  /* 0x000000869c34723c */ /* 0x040fe20000041834 */
[----:B------:R-:W4:Y:S05]  /*92b0*/  LDSM.16.M88.4 R132, [R198] ;  /* 0x00000000c684783b */ /* 0x000f2a0000000200 */
[C---:B------:R-:W-:Y:S06]  /*92c0*/  HMMA.16816.F32.BF16 R32, R156.reuse, R180, R32 ;  /* 0x000000b49c20723c */ /* 0x040fec0000041820 */
[----:B------:R-:W-:Y:S01]  /*92d0*/  HMMA.16816.F32.BF16 R28, R156, R182, R28 ;  /* 0x000000b69c1c723c */ /* 0x000fe2000004181c */
[----:B------:R-:W2:Y:S05]  /*92e0*/  LDSM.16.M88.4 R180, [R3] ;  /* 0x0000000003b4783b */ /* 0x000eaa0000000200 */
[C---:B-1----:R-:W-:Y:S06]  /*92f0*/  HMMA.16816.F32.BF16 R64, R184.reuse, R152, R64 ;  /* 0x00000098b840723c */ /* 0x042fec0000041840 */
[----:B------:R-:W-:Y:S01]  /*9300*/  HMMA.16816.F32.BF16 R60, R184, R154, R60 ;  /* 0x0000009ab83c723c */ /* 0x000fe2000004183c */
[----:B------:R-:W-:Y:S05]  /*9310*/  LDSM.16.M88.4 R152, [R214+0x9800] ;  /* 0x00980000d698783b */ /* 0x000fea0000000200 */
[C---:B------:R-:W-:Y:S06]  /*9320*/  HMMA.16816.F32.BF16 R176, R156.reuse, R160, R176 ;  /* 0x000000a09cb0723c */ /* 0x040fec00000418b0 */
[----:B------:R-:W-:Y:S01]  /*9330*/  HMMA.16816.F32.BF16 R172, R156, R162, R172 ;  /* 0x000000a29cac723c */ /* 0x000fe200000418ac */
[----:B------:R-:W1:Y:S04]  /*9340*/  LDSM.16.M88.4 R160, [R214+0x8800] ;  /* 0x00880000d6a0783b */ /* 0x000e680000000200 */
[----:B------:R-:W-:Y:S01]  /*9350*/  LDSM.16.M88.4 R156, [R214+0x9000] ;  /* 0x00900000d69c783b */ /* 0x000fe20000000200 */
[C---:B---3--:R-:W-:Y:S06]  /*9360*/  HMMA.16816.F32.BF16 R24, R184.reuse, R8, R24 ;  /* 0x00000008b818723c */ /* 0x048fec0000041818 */
[C---:B------:R-:W-:Y:S01]  /*9370*/  HMMA.16816.F32.BF16 R20, R184.reuse, R10, R20 ;  /* 0x0000000ab814723c */ /* 0x040fe20000041814 */
[----:B------:R-:W-:Y:S05]  /*9380*/  LDSM.16.M88.4 R8, [R216+0x2000] ;  /* 0x00200000d808783b */ /* 0x000fea0000000200 */
[C---:B--2---:R-:W-:Y:S06]  /*9390*/  HMMA.16816.F32.BF16 R16, R184.reuse, R4, R16 ;  /* 0x00000004b810723c */ /* 0x044fec0000041810 */
[C---:B------:R-:W-:Y:S01]  /*93a0*/  HMMA.16816.F32.BF16 R12, R184.reuse, R6, R12 ;  /* 0x00000006b80c723c */ /* 0x040fe2000004180c */
[----:B------:R-:W2:Y:S05]  /*93b0*/  LDSM.16.M88.4 R4, [R203+0x4000] ;  /* 0x00400000cb04783b */ /* 0x000eaa0000000200 */
[----:B-----5:R-:W-:Y:S06]  /*93c0*/  HMMA.16816.F32.BF16 R56, R184, R148, R56 ;  /* 0x00000094b838723c */ /* 0x020fec0000041838 */
[C---:B------:R-:W-:Y:S06]  /*93d0*/  HMMA.16816.F32.BF16 R64, R168.reuse, R164, R64 ;  /* 0x000000a4a840723c */ /* 0x040fec0000041840 */
[----:B------:R-:W-:Y:S06]  /*93e0*/  HMMA.16816.F32.BF16 R60, R168, R166, R60 ;  /* 0x000000a6a83c723c */ /* 0x000fec000004183c */
[C---:B----4-:R-:W-:Y:S06]  /*93f0*/  HMMA.16816.F32.BF16 R32, R184.reuse, R132, R32 ;  /* 0x00000084b820723c */ /* 0x050fec0000041820 */
[C---:B------:R-:W-:Y:S01]  /*9400*/  HMMA.16816.F32.BF16 R28, R184.reuse, R134, R28 ;  /* 0x00000086b81c723c */ /* 0x040fe2000004181c */
[----:B------:R-:W3:Y:S05]  /*9410*/  LDSM.16.M88.4 R132, [R214+0xb800] ;  /* 0x00b80000d684783b */ /* 0x000eea0000000200 */
[C---:B------:R-:W-:Y:S06]  /*9420*/  HMMA.16816.F32.BF16 R176, R184.reuse, R180, R176 ;  /* 0x000000b4b8b0723c */ /* 0x040fec00000418b0 */
[C---:B------:R-:W-:Y:S01]  /*9430*/  HMMA.16816.F32.BF16 R180, R184.reuse, R182, R172 ;  /* 0x000000b6b8b4723c */ /* 0x040fe200000418ac */
[----:B------:R-:W4:Y:S05]  /*9440*/  LDSM.16.M88.4 R172, [R203+0x4800] ;  /* 0x00480000cbac783b */ /* 0x000f2a0000000200 */
[C---:B------:R-:W-:Y:S06]  /*9450*/  HMMA.16816.F32.BF16 R48, R184.reuse, R144, R48 ;  /* 0x00000090b830723c */ /* 0x040fec0000041830 */
[----:B------:R-:W-:Y:S01]  /*9460*/  HMMA.16816.F32.BF16 R52, R184, R150, R52 ;  /* 0x00000096b834723c */ /* 0x000fe20000041834 */
[----:B------:R-:W-:Y:S05]  /*9470*/  LDSM.16.M88.4 R148, [R214+0xa000] ;  /* 0x00a00000d694783b */ /* 0x000fea0000000200 */
[----:B-1----:R-:W-:Y:S06]  /*9480*/  HMMA.16816.F32.BF16 R56, R168, R160, R56 ;  /* 0x000000a0a838723c */ /* 0x002fec0000041838 */
[C---:B--2---:R-:W-:Y:S06]  /*9490*/  HMMA.16816.F32.BF16 R64, R8.reuse, R4, R64 ;  /* 0x000000040840723c */ /* 0x044fec0000041840 */
[----:B------:R-:W-:Y:S01]  /*94a0*/  HMMA.16816.F32.BF16 R60, R8, R6, R60 ;  /* 0x00000006083c723c */ /* 0x000fe2000004183c */
[----:B------:R-:W1:Y:S05]  /*94b0*/  LDSM.16.M88.4 R4, [R203+0x5000] ;  /* 0x00500000cb04783b */ /* 0x000e6a0000000200 */
[C---:B------:R-:W-:Y:S01]  /*94c0*/  HMMA.16816.F32.BF16 R44, R184.reuse, R146, R44 ;  /* 0x00000092b82c723c */ /* 0x040fe2000004182c */
[----:B------:R-:W-:Y:S05]  /*94d0*/  LDSM.16.M88.4 R144, [R214+0xa800] ;  /* 0x00a80000d690783b */ /* 0x000fea0000000200 */
[C---:B------:R-:W-:Y:S06]  /*94e0*/  HMMA.16816.F32.BF16 R40, R184.reuse, R140, R40 ;  /* 0x0000008cb828723c */ /* 0x040fec0000041828 */
[----:B------:R-:W-:Y:S01]  /*94f0*/  HMMA.16816.F32.BF16 R36, R184, R142, R36 ;  /* 0x0000008eb824723c */ /* 0x000fe20000041824 */
[----:B------:R-:W2:Y:S01]  /*9500*/  LDSM.16.M88.4 R140, [R214+0xb000] ;  /* 0x00b00000d68c783b */ /* 0x000ea20000000200 */
[----:B------:R-:W-:-:S02]  /*9510*/  FSEL R2, R64, -INF , !P5 ;  /* 0xff80000040027808 */ /* 0x000fc40006800000 */
[----:B------:R-:W-:Y:S02]  /*9520*/  FSEL R241, R66, -INF , !P2 ;  /* 0xff80000042f17808 */ /* 0x000fe40005000000 */
[----:B------:R-:W-:Y:S01]  /*9530*/  HMMA.16816.F32.BF16 R48, R168, R156, R48 ;  /* 0x0000009ca830723c */ /* 0x000fe20000041830 */
[----:B------:R-:W-:-:S05]  /*9540*/  FSEL R240, R65, -INF , !P4 ;  /* 0xff80000041f07808 */ /* 0x000fca0006000000 */
[C---:B------:R-:W-:Y:S06]  /*9550*/  HMMA.16816.F32.BF16 R52, R168.reuse, R162, R52 ;  /* 0x000000a2a834723c */ /* 0x040fec0000041834 */
[----:B---3--:R-:W-:Y:S06]  /*9560*/  HMMA.16816.F32.BF16 R176, R168, R132, R176 ;  /* 0x00000084a8b0723c */ /* 0x008fec00000418b0 */
[----:B----4-:R-:W-:Y:S01]  /*9570*/  HMMA.16816.F32.BF16 R56, R8, R172, R56 ;  /* 0x000000ac0838723c */ /* 0x010fe20000041838 */
[----:B------:R-:W-:-:S02]  /*9580*/  VIADD R132, R0, 0x9 ;  /* 0x0000000900847836 */ /* 0x000fc40000000000 */
[----:B------:R-:W-:-:S03]  /*9590*/  VIADD R133, R0, 0x8 ;  /* 0x0000000800857836 */ /* 0x000fc60000000000 */
[----:B------:R-:W-:Y:S01]  /*95a0*/  HMMA.16816.F32.BF16 R44, R168, R158, R44 ;  /* 0x0000009ea82c723c */ /* 0x000fe2000004182c */
[C---:B------:R-:W-:Y:S02]  /*95b0*/  ISETP.GE.AND P5, PT, R132.reuse, R234, PT ;  /* 0x000000ea8400720c */ /* 0x040fe40003fa6270 */
[C---:B------:R-:W-:Y:S02]  /*95c0*/  ISETP.GE.AND P2, PT, R132.reuse, R232, PT ;  /* 0x000000e88400720c */ /* 0x040fe40003f46270 */
[C---:B------:R-:W-:Y:S01]  /*95d0*/  ISETP.GE.AND P6, PT, R133.reuse, R234, PT ;  /* 0x000000ea8500720c */ /* 0x040fe20003fc6270 */
[C---:B-1----:R-:W-:Y:S01]  /*95e0*/  HMMA.16816.F32.BF16 R48, R8.reuse, R4, R48 ;  /* 0x000000040830723c */ /* 0x042fe20000041830 */
[C---:B------:R-:W-:Y:S02]  /*95f0*/  ISETP.GE.AND P3, PT, R133.reuse, R232, PT ;  /* 0x000000e88500720c */ /* 0x040fe40003f66270 */
[C---:B------:R-:W-:Y:S02]  /*9600*/  ISETP.LT.OR P5, PT, R132.reuse, R235, P5 ;  /* 0x000000eb8400720c */ /* 0x040fe40002fa1670 */
[----:B------:R-:W-:Y:S01]  /*9610*/  ISETP.LT.OR P2, PT, R132, R233, P2 ;  /* 0x000000e98400720c */ /* 0x000fe20001741670 */
[----:B------:R-:W-:Y:S01]  /*9620*/  HMMA.16816.F32.BF16 R52, R8, R174, R52 ;  /* 0x000000ae0834723c */ /* 0x000fe20000041834 */
[C---:B------:R-:W-:Y:S01]  /*9630*/  ISETP.LT.OR P6, PT, R133.reuse, R235, P6 ;  /* 0x000000eb8500720c */ /* 0x040fe200037c1670 */
[C---:B------:R-:W-:Y:S01]  /*9640*/  VIADD R4, R0.reuse, 0x18 ;  /* 0x0000001800047836 */ /* 0x040fe20000000000 */
[----:B------:R-:W-:Y:S01]  /*9650*/  ISETP.LT.OR P3, PT, R133, R233, P3 ;  /* 0x000000e98500720c */ /* 0x000fe20001f61670 */
[C---:B------:R-:W-:Y:S01]  /*9660*/  VIADD R133, R0.reuse, 0x10 ;  /* 0x0000001000857836 */ /* 0x040fe20000000000 */
[----:B------:R-:W-:Y:S01]  /*9670*/  FSEL R132, R67, -INF , !P1 ;  /* 0xff80000043847808 */ /* 0x000fe20004800000 */
[----:B------:R-:W-:Y:S01]  /*9680*/  VIADD R5, R0, 0x19 ;  /* 0x0000001900057836 */ /* 0x000fe20000000000 */
[----:B------:R-:W1:Y:S01]  /*9690*/  LDSM.16.M88.4 R64, [R203+0x5800] ;  /* 0x00580000cb40783b */ /* 0x000e620000000200 */
[----:B------:R-:W-:Y:S01]  /*96a0*/  FSEL R247, R61, -INF , !P5 ;  /* 0xff8000003df77808 */ /* 0x000fe20006800000 */
[----:B------:R-:W-:Y:S01]  /*96b0*/  HMMA.16816.F32.BF16 R40, R168, R152, R40 ;  /* 0x00000098a828723c */ /* 0x000fe20000041828 */
[----:B------:R-:W-:-:S02]  /*96c0*/  ISETP.GE.AND P4, PT, R133, R234, PT ;  /* 0x000000ea8500720c */ /* 0x000fc40003f86270 */
[C---:B------:R-:W-:Y:S02]  /*96d0*/  ISETP.GE.AND P1, PT, R133.reuse, R232, PT ;  /* 0x000000e88500720c */ /* 0x040fe40003f26270 */
[C---:B------:R-:W-:Y:S01]  /*96e0*/  ISETP.LT.OR P4, PT, R133.reuse, R235, P4 ;  /* 0x000000eb8500720c */ /* 0x040fe20002781670 */
[----:B--2---:R-:W-:Y:S01]  /*96f0*/  HMMA.16816.F32.BF16 R16, R168, R140, R16 ;  /* 0x0000008ca810723c */ /* 0x004fe20000041810 */
[----:B------:R-:W-:Y:S02]  /*9700*/  ISETP.LT.OR P1, PT, R133, R233, P1 ;  /* 0x000000e98500720c */ /* 0x000fe40000f21670 */
[----:B------:R-:W-:Y:S02]  /*9710*/  FSEL R246, R63, -INF , !P2 ;  /* 0xff8000003ff67808 */ /* 0x000fe40005000000 */
[----:B------:R-:W-:Y:S01]  /*9720*/  FSEL R195, R56, -INF , !P4 ;  /* 0xff80000038c37808 */ /* 0x000fe20006000000 */
[----:B------:R-:W-:Y:S01]  /*9730*/  HMMA.16816.F32.BF16 R44, R8, R6, R44 ;  /* 0x00000006082c723c */ /* 0x000fe2000004182c */
[----:B------:R-:W-:Y:S01]  /*9740*/  FSEL R194, R58, -INF , !P1 ;  /* 0xff8000003ac27808 */ /* 0x000fe20004800000 */
[----:B------:R-:W-:Y:S01]  /*9750*/  VIADD R140, R0, 0x11 ;  /* 0x00000011008c7836 */ /* 0x000fe20000000000 */
[----:B------:R-:W-:Y:S01]  /*9760*/  ISETP.GE.AND P5, PT, R4, R234, PT ;  /* 0x000000ea0400720c */ /* 0x000fe20003fa6270 */
[----:B------:R-:W-:Y:S01]  /*9770*/  VIADD R58, R0, 0x20 ;  /* 0x00000020003a7836 */ /* 0x000fe20000000000 */
[----:B------:R-:W-:Y:S01]  /*9780*/  ISETP.GE.AND P2, PT, R4, R232, PT ;  /* 0x000000e80400720c */ /* 0x000fe20003f46270 */
[----:B------:R-:W-:Y:S01]  /*9790*/  HMMA.16816.F32.BF16 R32, R168, R148, R32 ;  /* 0x00000094a820723c */ /* 0x000fe20000041820 */
[----:B------:R-:W-:-:S02]  /*97a0*/  ISETP.GE.AND P4, PT, R5, R234, PT ;  /* 0x000000ea0500720c */ /* 0x000fc40003f86270 */
[C---:B------:R-:W-:Y:S02]  /*97b0*/  ISETP.GE.AND P1, PT, R5.reuse, R232, PT ;  /* 0x000000e80500720c */ /* 0x040fe40003f26270 */
[C---:B------:R-:W-:Y:S01]  /*97c0*/  ISETP.LT.OR P5, PT, R4.reuse, R235, P5 ;  /* 0x000000eb0400720c */ /* 0x040fe20002fa1670 */
[C---:B------:R-:W-:Y:S01]  /*97d0*/  HMMA.16816.F32.BF16 R28, R168.reuse, R150, R28 ;  /* 0x00000096a81c723c */ /* 0x040fe2000004181c */
[----:B------:R-:W-:Y:S02]  /*97e0*/  ISETP.LT.OR P2, PT, R4, R233, P2 ;  /* 0x000000e90400720c */ /* 0x000fe40001741670 */
[C---:B------:R-:W-:Y:S02]  /*97f0*/  ISETP.LT.OR P4, PT, R5.reuse, R235, P4 ;  /* 0x000000eb0500720c */ /* 0x040fe40002781670 */
[----:B------:R-:W-:Y:S01]  /*9800*/  ISETP.LT.OR P1, PT, R5, R233, P1 ;  /* 0x000000e90500720c */ /* 0x000fe20000f21670 */
[----:B------:R-:W-:Y:S01]  /*9810*/  HMMA.16816.F32.BF16 R36, R168, R154, R36 ;  /* 0x0000009aa824723c */ /* 0x000fe20000041824 */
[----:B------:R-:W2:Y:S01]  /*9820*/  LDSM.16.M88.4 R4, [R203+0x6000] ;  /* 0x00600000cb04783b */ /* 0x000ea20000000200 */
[----:B------:R-:W-:-:S02]  /*9830*/  FSEL R242, R62, -INF , !P3 ;  /* 0xff8000003ef27808 */ /* 0x000fc40005800000 */
[----:B------:R-:W-:Y:S02]  /*9840*/  ISETP.GE.AND P3, PT, R140, R232, PT ;  /* 0x000000e88c00720c */ /* 0x000fe40003f66270 */
[----:B------:R-:W-:Y:S01]  /*9850*/  FSEL R52, R52, -INF , !P5 ;  /* 0xff80000034347808 */ /* 0x000fe20006800000 */
[----:B------:R-:W-:Y:S01]  /*9860*/  HMMA.16816.F32.BF16 R24, R168, R144, R24 ;  /* 0x00000090a818723c */ /* 0x000fe20000041818 */
[----:B------:R-:W-:Y:S02]  /*9870*/  ISETP.LT.OR P3, PT, R140, R233, P3 ;  /* 0x000000e98c00720c */ /* 0x000fe40001f61670 */
[----:B------:R-:W-:Y:S02]  /*9880*/  FSEL R54, R54, -INF , !P2 ;  /* 0xff80000036367808 */ /* 0x000fe40005000000 */
[----:B------:R-:W-:Y:S01]  /*9890*/  FSEL R56, R59, -INF , !P3 ;  /* 0xff8000003b387808 */ /* 0x000fe20005800000 */
[----:B------:R-:W-:Y:S01]  /*98a0*/  VIADD R59, R0, 0x21 ;  /* 0x00000021003b7836 */ /* 0x000fe20000000000 */
[----:B------:R-:W-:Y:S01]  /*98b0*/  FSEL R244, R60, -INF , !P6 ;  /* 0xff8000003cf47808 */ /* 0x000fe20007000000 */
[----:B-1----:R-:W-:Y:S01]  /*98c0*/  HMMA.16816.F32.BF16 R40, R8, R64, R40 ;  /* 0x000000400828723c */ /* 0x002fe20000041828 */
[-C--:B------:R-:W-:Y:S01]  /*98d0*/  ISETP.GE.AND P6, PT, R140, R234.reuse, PT ;  /* 0x000000ea8c00720c */ /* 0x080fe20003fc6270 */
[----:B------:R-:W-:Y:S01]  /*98e0*/  VIADD R60, R0, 0x29 ;  /* 0x00000029003c7836 */ /* 0x000fe20000000000 */
[----:B------:R-:W-:-:S02]  /*98f0*/  ISETP.GE.AND P5, PT, R59, R234, PT ;  /* 0x000000ea3b00720c */ /* 0x000fc40003fa6270 */
[C---:B------:R-:W-:Y:S01]  /*9900*/  ISETP.GE.AND P2, PT, R59.reuse, R232, PT ;  /* 0x000000e83b00720c */ /* 0x040fe20003f46270 */
[----:B------:R-:W-:Y:S01]  /*9910*/  HMMA.16816.F32.BF16 R20, R168, R146, R20 ;  /* 0x00000092a814723c */ /* 0x000fe20000041814 */
[C---:B------:R-:W-:Y:S02]  /*9920*/  ISETP.LT.OR P5, PT, R59.reuse, R235, P5 ;  /* 0x000000eb3b00720c */ /* 0x040fe40002fa1670 */
[----:B------:R-:W-:Y:S01]  /*9930*/  ISETP.LT.OR P2, PT, R59, R233, P2 ;  /* 0x000000e93b00720c */ /* 0x000fe20001741670 */
[----:B------:R-:W-:Y:S01]  /*9940*/  VIADD R59, R0, 0x28 ;  /* 0x00000028003b7836 */ /* 0x000fe20000000000 */
[----:B------:R-:W-:Y:S01]  /*9950*/  ISETP.LT.OR P6, PT, R140, R235, P6 ;  /* 0x000000eb8c00720c */ /* 0x000fe200037c1670 */
[----:B------:R-:W-:Y:S01]  /*9960*/  HMMA.16816.F32.BF16 R36, R8, R66, R36 ;  /* 0x000000420824723c */ /* 0x000fe20000041824 */
[----:B------:R-:W-:Y:S02]  /*9970*/  FSEL R53, R53, -INF , !P4 ;  /* 0xff80000035357808 */ /* 0x000fe40006000000 */
[----:B------:R-:W-:-:S02]  /*9980*/  FSEL R55, R55, -INF , !P1 ;  /* 0xff80000037377808 */ /* 0x000fc40004800000 */
[----:B------:R-:W-:Y:S01]  /*9990*/  FSEL R57, R57, -INF , !P6 ;  /* 0xff80000039397808 */ /* 0x000fe20007000000 */
[C---:B------:R-:W-:Y:S01]  /*99a0*/  HMMA.16816.F32.BF16 R12, R168.reuse, R142, R12 ;  /* 0x0000008ea80c723c */ /* 0x040fe2000004180c */
[C---:B------:R-:W-:Y:S02]  /*99b0*/  ISETP.GE.AND P4, PT, R59.reuse, R234, PT ;  /* 0x000000ea3b00720c */ /* 0x040fe40003f86270 */
[C---:B------:R-:W-:Y:S02]  /*99c0*/  ISETP.GE.AND P1, PT, R59.reuse, R232, PT ;  /* 0x000000e83b00720c */ /* 0x040fe40003f26270 */
[C---:B------:R-:W-:Y:S01]  /*99d0*/  ISETP.GE.AND P6, PT, R58.reuse, R234, PT ;  /* 0x000000ea3a00720c */ /* 0x040fe20003fc6270 */
[----:B------:R-:W-:Y:S01]  /*99e0*/  HMMA.16816.F32.BF16 R180, R168, R134, R180 ;  /* 0x00000086a8b4723c */ /* 0x000fe200000418b4 */
[----:B------:R-:W-:Y:S02]  /*99f0*/  ISETP.GE.AND P3, PT, R58, R232, PT ;  /* 0x000000e83a00720c */ /* 0x000fe40003f66270 */
[----:B------:R-:W-:-:S02]  /*9a00*/  ISETP.LT.OR P4, PT, R59, R235, P4 ;  /* 0x000000eb3b00720c */ /* 0x000fc40002781670 */
[----:B------:R-:W-:Y:S01]  /*9a10*/  ISETP.LT.OR P1, PT, R59, R233, P1 ;  /* 0x000000e93b00720c */ /* 0x000fe20000f21670 */
[----:B------:R-:W-:Y:S01]  /*9a20*/  VIADD R59, R0, 0x30 ;  /* 0x00000030003b7836 */ /* 0x000fe20000000000 */
[C---:B------:R-:W-:Y:S01]  /*9a30*/  ISETP.LT.OR P6, PT, R58.reuse, R235, P6 ;  /* 0x000000eb3a00720c */ /* 0x040fe200037c1670 */
[C---:B--2---:R-:W-:Y:S01]  /*9a40*/  HMMA.16816.F32.BF16 R32, R8.reuse, R4, R32 ;  /* 0x000000040820723c */ /* 0x044fe20000041820 */
[----:B------:R-:W-:Y:S02]  /*9a50*/  ISETP.LT.OR P3, PT, R58, R233, P3 ;  /* 0x000000e93a00720c */ /* 0x000fe40001f61670 */
[----:B------:R-:W-:Y:S02]  /*9a60*/  FSEL R187, R48, -INF , !P6 ;  /* 0xff80000030bb7808 */ /* 0x000fe40007000000 */
[----:B------:R-:W-:Y:S01]  /*9a70*/  FSEL R58, R50, -INF , !P3 ;  /* 0xff800000323a7808 */ /* 0x000fe20005800000 */
[----:B------:R-:W-:Y:S01]  /*9a80*/  HMMA.16816.F32.BF16 R28, R8, R6, R28 ;  /* 0x00000006081c723c */ /* 0x000fe2000004181c */
[----:B------:R-:W-:Y:S01]  /*9a90*/  FSEL R191, R49, -INF , !P5 ;  /* 0xff80000031bf7808 */ /* 0x000fe20006800000 */
[C---:B------:R-:W-:Y:S01]  /*9aa0*/  VIADD R4, R0.reuse, 0x38 ;  /* 0x0000003800047836 */ /* 0x040fe20000000000 */
[----:B------:R-:W-:Y:S01]  /*9ab0*/  FSEL R133, R51, -INF , !P2 ;  /* 0xff80000033857808 */ /* 0x000fe20005000000 */
[----:B------:R-:W-:Y:S01]  /*9ac0*/  VIADD R5, R0, 0x39 ;  /* 0x0000003900057836 */ /* 0x000fe20000000000 */
[C---:B------:R-:W-:Y:S01]  /*9ad0*/  ISETP.GE.AND P6, PT, R60.reuse, R234, PT ;  /* 0x000000ea3c00720c */ /* 0x040fe20003fc6270 */
[----:B------:R-:W1:Y:S01]  /*9ae0*/  LDSM.16.M88.4 R48, [R203+0x6800] ;  /* 0x00680000cb30783b */ /* 0x000e620000000200 */
[----:B------:R-:W-:-:S02]  /*9af0*/  ISETP.GE.AND P3, PT, R60, R232, PT ;  /* 0x000000e83c00720c */ /* 0x000fc40003f66270 */
[C---:B------:R-:W-:Y:S02]  /*9b00*/  ISETP.GE.AND P5, PT, R59.reuse, R234, PT ;  /* 0x000000ea3b00720c */ /* 0x040fe40003fa6270 */
[C---:B------:R-:W-:Y:S02]  /*9b10*/  ISETP.GE.AND P2, PT, R59.reuse, R232, PT ;  /* 0x000000e83b00720c */ /* 0x040fe40003f46270 */
[C---:B------:R-:W-:Y:S02]  /*9b20*/  ISETP.LT.OR P6, PT, R60.reuse, R235, P6 ;  /* 0x000000eb3c00720c */ /* 0x040fe400037c1670 */
[----:B------:R-:W-:Y:S01]  /*9b30*/  ISETP.LT.OR P3, PT, R60, R233, P3 ;  /* 0x000000e93c00720c */ /* 0x000fe20001f61670 */
[----:B------:R-:W-:Y:S01]  /*9b40*/  VIADD R60, R0, 0x31 ;  /* 0x00000031003c7836 */ /* 0x000fe20000000000 */
[C---:B------:R-:W-:Y:S02]  /*9b50*/  ISETP.LT.OR P5, PT, R59.reuse, R235, P5 ;  /* 0x000000eb3b00720c */ /* 0x040fe40002fa1670 */
[----:B------:R-:W-:-:S02]  /*9b60*/  ISETP.LT.OR P2, PT, R59, R233, P2 ;  /* 0x000000e93b00720c */ /* 0x000fc40001741670 */
[----:B------:R-:W-:Y:S02]  /*9b70*/  FSEL R65, R45, -INF , !P6 ;  /* 0xff8000002d417808 */ /* 0x000fe40007000000 */
[----:B------:R-:W-:Y:S02]  /*9b80*/  FSEL R64, R47, -INF , !P3 ;  /* 0xff8000002f407808 */ /* 0x000fe40005800000 */
[----:B------:R-:W-:Y:S01]  /*9b90*/  FSEL R186, R40, -INF , !P5 ;  /* 0xff80000028ba7808 */ /* 0x000fe20006800000 */
[----:B------:R-:W-:Y:S01]  /*9ba0*/  VIADD R40, R0, 0x40 ;  /* 0x0000004000287836 */ /* 0x000fe20000000000 */
[----:B------:R-:W-:Y:S02]  /*9bb0*/  FSEL R184, R42, -INF , !P2 ;  /* 0xff8000002ab87808 */ /* 0x000fe40005000000 */
[C---:B------:R-:W-:Y:S02]  /*9bc0*/  ISETP.GE.AND P6, PT, R4.reuse, R234, PT ;  /* 0x000000ea0400720c */ /* 0x040fe40003fc6270 */
[----:B------:R-:W-:-:S02]  /*9bd0*/  ISETP.GE.AND P3, PT, R4, R232, PT ;  /* 0x000000e80400720c */ /* 0x000fc40003f66270 */
[C---:B------:R-:W-:Y:S02]  /*9be0*/  ISETP.GE.AND P5, PT, R5.reuse, R234, PT ;  /* 0x000000ea0500720c */ /* 0x040fe40003fa6270 */
[C---:B------:R-:W-:Y:S02]  /*9bf0*/  ISETP.GE.AND P2, PT, R5.reuse, R232, PT ;  /* 0x000000e80500720c */ /* 0x040fe40003f46270 */
[C---:B------:R-:W-:Y:S02]  /*9c00*/  ISETP.LT.OR P6, PT, R4.reuse, R235, P6 ;  /* 0x000000eb0400720c */ /* 0x040fe400037c1670 */
[----:B------:R-:W-:Y:S02]  /*9c10*/  ISETP.LT.OR P3, PT, R4, R233, P3 ;  /* 0x000000e90400720c */ /* 0x000fe40001f61670 */
[C---:B------:R-:W-:Y:S02]  /*9c20*/  ISETP.LT.OR P5, PT, R5.reuse, R235, P5 ;  /* 0x000000eb0500720c */ /* 0x040fe40002fa1670 */
[----:B------:R-:W-:-:S02]  /*9c30*/  ISETP.LT.OR P2, PT, R5, R233, P2 ;  /* 0x000000e90500720c */ /* 0x000fc40001741670 */
[----:B------:R-:W2:Y:S01]  /*9c40*/  LDSM.16.M88.4 R4, [R203+0x7000] ;  /* 0x00700000cb04783b */ /* 0x000ea20000000200 */
[----:B------:R-:W-:Y:S01]  /*9c50*/  FSEL R63, R44, -INF , !P4 ;  /* 0xff8000002c3f7808 */ /* 0x000fe20006000000 */
[C---:B-1----:R-:W-:Y:S01]  /*9c60*/  HMMA.16816.F32.BF16 R24, R8.reuse, R48, R24 ;  /* 0x000000300818723c */ /* 0x042fe20000041818 */
[----:B------:R-:W-:Y:S02]  /*9c70*/  ISETP.GE.AND P4, PT, R60, R234, PT ;  /* 0x000000ea3c00720c */ /* 0x000fe40003f86270 */
[----:B------:R-:W-:Y:S02]  /*9c80*/  FSEL R62, R46, -INF , !P1 ;  /* 0xff8000002e3e7808 */ /* 0x000fe40004800000 */
[C---:B------:R-:W-:Y:S01]  /*9c90*/  ISETP.LT.OR P4, PT, R60.reuse, R235, P4 ;  /* 0x000000eb3c00720c */ /* 0x040fe20002781670 */
[----:B------:R-:W-:Y:S01]  /*9ca0*/  HMMA.16816.F32.BF16 R20, R8, R50, R20 ;  /* 0x000000320814723c */ /* 0x000fe20000041814 */
[----:B------:R-:W-:Y:S02]  /*9cb0*/  ISETP.GE.AND P1, PT, R60, R232, PT ;  /* 0x000000e83c00720c */ /* 0x000fe40003f26270 */
[----:B------:R-:W-:Y:S01]  /*9cc0*/  FSEL R185, R41, -INF , !P4 ;  /* 0xff80000029b97808 */ /* 0x000fe20006000000 */
[----:B------:R-:W-:Y:S01]  /*9cd0*/  VIADD R41, R0, 0x41 ;  /* 0x0000004100297836 */ /* 0x000fe20000000000 */
[----:B------:R-:W-:-:S02]  /*9ce0*/  ISETP.GE.AND P4, PT, R40, R234, PT ;  /* 0x000000ea2800720c */ /* 0x000fc40003f86270 */
[----:B------:R-:W-:Y:S02]  /*9cf0*/  ISETP.LT.OR P1, PT, R60, R233, P1 ;  /* 0x000000e93c00720c */ /* 0x000fe40000f21670 */
[----:B------:R-:W-:Y:S01]  /*9d00*/  FSEL R162, R36, -INF , !P6 ;  /* 0xff80000024a27808 */ /* 0x000fe20007000000 */
[----:B------:R-:W-:Y:S01]  /*9d10*/  VIADD R36, R0, 0x48 ;  /* 0x0000004800247836 */ /* 0x000fe20000000000 */
[----:B------:R-:W-:Y:S02]  /*9d20*/  FSEL R159, R38, -INF , !P3 ;  /* 0xff800000269f7808 */ /* 0x000fe40005800000 */
[----:B------:R-:W-:Y:S02]  /*9d30*/  ISETP.LT.OR P4, PT, R40, R235, P4 ;  /* 0x000000eb2800720c */ /* 0x000fe40002781670 */
[----:B------:R-:W-:Y:S02]  /*9d40*/  FSEL R164, R43, -INF , !P1 ;  /* 0xff8000002ba47808 */ /* 0x000fe40004800000 */
[----:B------:R-:W-:-:S02]  /*9d50*/  ISETP.GE.AND P6, PT, R41, R234, PT ;  /* 0x000000ea2900720c */ /* 0x000fc40003fc6270 */
[CC--:B------:R-:W-:Y:S02]  /*9d60*/  ISETP.GE.AND P3, PT, R41.reuse, R232.reuse, PT ;  /* 0x000000e82900720c */ /* 0x0c0fe40003f66270 */
[----:B------:R-:W-:Y:S02]  /*9d70*/  ISETP.GE.AND P1, PT, R40, R232, PT ;  /* 0x000000e82800720c */ /* 0x000fe40003f26270 */
[----:B------:R-:W-:Y:S01]  /*9d80*/  FSEL R174, R32, -INF , !P4 ;  /* 0xff80000020ae7808 */ /* 0x000fe20006000000 */
[C---:B------:R-:W-:Y:S01]  /*9d90*/  VIADD R32, R0.reuse, 0x50 ;  /* 0x0000005000207836 */ /* 0x040fe20000000000 */
[C---:B------:R-:W-:Y:S02]  /*9da0*/  ISETP.LT.OR P6, PT, R41.reuse, R235, P6 ;  /* 0x000000eb2900720c */ /* 0x040fe400037c1670 */
[-C--:B------:R-:W-:Y:S02]  /*9db0*/  ISETP.LT.OR P3, PT, R41, R233.reuse, P3 ;  /* 0x000000e92900720c */ /* 0x080fe40001f61670 */
[----:B------:R-:W-:Y:S01]  /*9dc0*/  FSEL R160, R37, -INF , !P5 ;  /* 0xff80000025a07808 */ /* 0x000fe20006800000 */
[----:B------:R-:W-:Y:S01]  /*9dd0*/  VIADD R37, R0, 0x49 ;  /* 0x0000004900257836 */ /* 0x000fe20000000000 */
[----:B------:R-:W-:Y:S01]  /*9de0*/  ISETP.LT.OR P1, PT, R40, R233, P1 ;  /* 0x000000e92800720c */ /* 0x000fe20000f21670 */
[----:B--2---:R-:W-:Y:S01]  /*9df0*/  HMMA.16816.F32.BF16 R144, R8, R4, R16 ;  /* 0x000000040890723c */ /* 0x004fe20000041810 */
[----:B------:R-:W1:Y:S01]  /*9e00*/  LDSM.16.M88.4 R16, [R203+0x7800] ;  /* 0x00780000cb10783b */ /* 0x000e620000000200 */
[----:B------:R-:W-:Y:S01]  /*9e10*/  FSEL R175, R33, -INF , !P6 ;  /* 0xff80000021af7808 */ /* 0x000fe20007000000 */
[----:B------:R-:W-:Y:S01]  /*9e20*/  VIADD R33, R0, 0x51 ;  /* 0x0000005100217836 */ /* 0x000fe20000000000 */
[----:B------:R-:W-:Y:S01]  /*9e30*/  FSEL R173, R35, -INF , !P3 ;  /* 0xff80000023ad7808 */ /* 0x000fe20005800000 */
[----:B------:R-:W-:-:S04]  /*9e40*/  DEPBAR.LE SB0, 0x0 ;  /* 0x000080000000791a */ /* 0x000fc80000000000 */
[----:B------:R-:W-:Y:S01]  /*9e50*/  FSEL R172, R34, -INF , !P1 ;  /* 0xff80000022ac7808 */ /* 0x000fe20004800000 */
[----:B------:R-:W-:Y:S01]  /*9e60*/  VIADD R5, R0, 0x59 ;  /* 0x0000005900057836 */ /* 0x000fe20000000000 */
[----:B------:R-:W-:Y:S01]  /*9e70*/  ISETP.GE.AND P6, PT, R32, R234, PT ;  /* 0x000000ea2000720c */ /* 0x000fe20003fc6270 */
[----:B------:R-:W-:Y:S01]  /*9e80*/  VIADD R4, R0, 0x58 ;  /* 0x0000005800047836 */ /* 0x000fe20000000000 */
[----:B------:R-:W-:Y:S01]  /*9e90*/  ISETP.GE.AND P3, PT, R32, R232, PT ;  /* 0x000000e82000720c */ /* 0x000fe20003f66270 */
[----:B------:R-:W-:Y:S01]  /*9ea0*/  HMMA.16816.F32.BF16 R12, R8, R6, R12 ;  /* 0x00000006080c723c */ /* 0x000fe2000004180c */
[----:B------:R-:W-:Y:S02]  /*9eb0*/  FSEL R161, R39, -INF , !P2 ;  /* 0xff80000027a17808 */ /* 0x000fe40005000000 */
[C---:B------:R-:W-:Y:S02]  /*9ec0*/  ISETP.GE.AND P4, PT, R37.reuse, R234, PT ;  /* 0x000000ea2500720c */ /* 0x040fe40003f86270 */
[----:B------:R-:W-:-:S02]  /*9ed0*/  ISETP.GE.AND P1, PT, R37, R232, PT ;  /* 0x000000e82500720c */ /* 0x000fc40003f26270 */
[C---:B------:R-:W-:Y:S02]  /*9ee0*/  ISETP.GE.AND P5, PT, R36.reuse, R234, PT ;  /* 0x000000ea2400720c */ /* 0x040fe40003fa6270 */
[----:B------:R-:W-:Y:S02]  /*9ef0*/  ISETP.GE.AND P2, PT, R36, R232, PT ;  /* 0x000000e82400720c */ /* 0x000fe40003f46270 */
[C---:B------:R-:W-:Y:S02]  /*9f00*/  ISETP.LT.OR P6, PT, R32.reuse, R235, P6 ;  /* 0x000000eb2000720c */ /* 0x040fe400037c1670 */
[----:B------:R-:W-:Y:S02]  /*9f10*/  ISETP.LT.OR P3, PT, R32, R233, P3 ;  /* 0x000000e92000720c */ /* 0x000fe40001f61670 */
[C---:B------:R-:W-:Y:S02]  /*9f20*/  ISETP.LT.OR P4, PT, R37.reuse, R235, P4 ;  /* 0x000000eb2500720c */ /* 0x040fe40002781670 */
[----:B------:R-:W-:-:S02]  /*9f30*/  ISETP.LT.OR P1, PT, R37, R233, P1 ;  /* 0x000000e92500720c */ /* 0x000fc40000f21670 */
[C---:B------:R-:W-:Y:S02]  /*9f40*/  ISETP.LT.OR P5, PT, R36.reuse, R235, P5 ;  /* 0x000000eb2400720c */ /* 0x040fe40002fa1670 */
[----:B------:R-:W-:Y:S02]  /*9f50*/  ISETP.LT.OR P2, PT, R36, R233, P2 ;  /* 0x000000e92400720c */ /* 0x000fe40001741670 */
[----:B------:R-:W-:Y:S02]  /*9f60*/  FSEL R158, R24, -INF , !P6 ;  /* 0xff800000189e7808 */ /* 0x000fe40007000000 */
[----:B------:R-:W-:Y:S02]  /*9f70*/  FSEL R156, R26, -INF , !P3 ;  /* 0xff8000001a9c7808 */ /* 0x000fe40005800000 */
[----:B------:R-:W-:Y:S01]  /*9f80*/  FSEL R165, R29, -INF , !P4 ;  /* 0xff8000001da57808 */ /* 0x000fe20006000000 */
[----:B-1----:R-:W-:Y:S01]  /*9f90*/  HMMA.16816.F32.BF16 R176, R8, R16, R176 ;  /* 0x0000001008b0723c */ /* 0x002fe200000418b0 */
[----:B------:R-:W-:Y:S01]  /*9fa0*/  FSEL R167, R31, -INF , !P1 ;  /* 0xff8000001fa77808 */ /* 0x000fe20004800000 */
[----:B------:R-:W-:Y:S01]  /*9fb0*/  BAR.SYNC.DEFER_BLOCKING 0x0 ;  /* 0x0000000000007b1d */ /* 0x000fe20000010000 */
[----:B------:R-:W-:-:S02]  /*9fc0*/  ISETP.GE.AND P6, PT, R5, R234, PT ;  /* 0x000000ea0500720c */ /* 0x000fc40003fc6270 */
[----:B------:R-:W-:Y:S01]  /*9fd0*/  ISETP.GE.AND P3, PT, R5, R232, PT ;  /* 0x000000e80500720c */ /* 0x000fe20003f66270 */
[----:B------:R-:W-:Y:S01]  /*9fe0*/  HMMA.16816.F32.BF16 R180, R8, R18, R180 ;  /* 0x0000001208b4723c */ /* 0x000fe200000418b4 */
[----:B------:R-:W-:Y:S02]  /*9ff0*/  FSEL R166, R28, -INF , !P5 ;  /* 0xff8000001ca67808 */ /* 0x000fe40006800000 */
[----:B------:R-:W-:Y:S02]  /*a000*/  FSEL R163, R30, -INF , !P2 ;  /* 0xff8000001ea37808 */ /* 0x000fe40005000000 */
[C---:B------:R-:W-:Y:S02]  /*a010*/  ISETP.GE.AND P4, PT, R4.reuse, R234, PT ;  /* 0x000000ea0400720c */ /* 0x040fe40003f86270 */
[----:B------:R-:W-:Y:S02]  /*a020*/  ISETP.GE.AND P1, PT, R4, R232, PT ;  /* 0x000000e80400720c */ /* 0x000fe40003f26270 */
[----:B------:R-:W-:-:S02]  /*a030*/  ISETP.GE.AND P5, PT, R33, R234, PT ;  /* 0x000000ea2100720c */ /* 0x000fc40003fa6270 */
[----:B------:R-:W-:Y:S02]  /*a040*/  ISETP.GE.AND P2, PT, R33, R232, PT ;  /* 0x000000e82100720c */ /* 0x000fe40003f46270 */
[C---:B------:R-:W-:Y:S02]  /*a050*/  ISETP.LT.OR P6, PT, R5.reuse, R235, P6 ;  /* 0x000000eb0500720c */ /* 0x040fe400037c1670 */
[----:B------:R-:W-:Y:S01]  /*a060*/  ISETP.LT.OR P3, PT, R5, R233, P3 ;  /* 0x000000e90500720c */ /* 0x000fe20001f61670 */
[----:B------:R-:W-:Y:S01]  /*a070*/  VIADD R5, R0, 0x61 ;  /* 0x0000006100057836 */ /* 0x000fe20000000000 */
[C---:B------:R-:W-:Y:S02]  /*a080*/  ISETP.LT.OR P4, PT, R4.reuse, R235, P4 ;  /* 0x000000eb0400720c */ /* 0x040fe40002781670 */
[----:B------:R-:W-:Y:S01]  /*a090*/  ISETP.LT.OR P1, PT, R4, R233, P1 ;  /* 0x000000e90400720c */ /* 0x000fe20000f21670 */
        /* <DEDUP_REMOVED lines=10> */
[----:B------:R-:W-:Y:S02]  /*a140*/  ISETP.GE.AND P2, PT, R4, R232, PT ;  /* 0x000000e80400720c */ /* 0x000fe40003f46270 */
        /* <DEDUP_REMOVED lines=8> */
[----:B------:R-:W-:Y:S02]  /*a1d0*/  FSEL R154, R21, -INF , !P6 ;  /* 0xff800000159a7808 */ /* 0x000fe40007000000 */
[C---:B------:R-:W-:Y:S02]  /*a1e0*/  ISETP.GE.AND P5, PT, R5.reuse, R234, PT ;  /* 0x000000ea0500720c */ /* 0x040fe40003fa6270 */
[----:B------:R-:W-:-:S02]  /*a1f0*/  ISETP.GE.AND P2, PT, R5, R232, PT ;  /* 0x000000e80500720c */ /* 0x000fc40003f46270 */
[----:B------:R-:W-:Y:S02]  /*a200*/  ISETP.GE.AND P6, PT, R4, R234, PT ;  /* 0x000000ea0400720c */ /* 0x000fe40003fc6270 */
[----:B------:R-:W-:Y:S02]  /*a210*/  FSEL R153, R23, -INF , !P3 ;  /* 0xff80000017997808 */ /* 0x000fe40005800000 */
[C---:B------:R-:W-:Y:S02]  /*a220*/  ISETP.LT.OR P5, PT, R5.reuse, R235, P5 ;  /* 0x000000eb0500720c */ /* 0x040fe40002fa1670 */
[----:B------:R-:W-:Y:S01]  /*a230*/  ISETP.LT.OR P2, PT, R5, R233, P2 ;  /* 0x000000e90500720c */ /* 0x000fe20001741670 */
[----:B------:R-:W-:Y:S01]  /*a240*/  VIADD R5, R0, 0x71 ;  /* 0x0000007100057836 */ /* 0x000fe20000000000 */
[C---:B------:R-:W-:Y:S02]  /*a250*/  ISETP.GE.AND P3, PT, R4.reuse, R232, PT ;  /* 0x000000e80400720c */ /* 0x040fe40003f66270 */
[----:B------:R-:W-:-:S02]  /*a260*/  ISETP.LT.OR P6, PT, R4, R235, P6 ;  /* 0x000000eb0400720c */ /* 0x000fc400037c1670 */
[----:B------:R-:W-:Y:S01]  /*a270*/  ISETP.LT.OR P3, PT, R4, R233, P3 ;  /* 0x000000e90400720c */ /* 0x000fe20001f61670 */
[----:B------:R-:W-:Y:S01]  /*a280*/  VIADD R4, R0, 0x70 ;  /* 0x0000007000047836 */ /* 0x000fe20000000000 */
[----:B------:R-:W-:Y:S02]  /*a290*/  FSEL R146, R12, -INF , !P6 ;  /* 0xff8000000c927808 */ /* 0x000fe40007000000 */
[----:B------:R-:W-:Y:S02]  /*a2a0*/  ISETP.GE.AND P6, PT, R5, R234, PT ;  /* 0x000000ea0500720c */ /* 0x000fe40003fc6270 */
[----:B------:R-:W-:Y:S02]  /*a2b0*/  FSEL R150, R145, -INF , !P4 ;  /* 0xff80000091967808 */ /* 0x000fe40006000000 */
[----:B------:R-:W-:Y:S02]  /*a2c0*/  FSEL R147, R147, -INF , !P1 ;  /* 0xff80000093937808 */ /* 0x000fe40004800000 */
[----:B------:R-:W-:-:S02]  /*a2d0*/  ISETP.LT.OR P6, PT, R5, R235, P6 ;  /* 0x000000eb0500720c */ /* 0x000fc400037c1670 */
[C---:B------:R-:W-:Y:S02]  /*a2e0*/  ISETP.GE.AND P4, PT, R4.reuse, R234, PT ;  /* 0x000000ea0400720c */ /* 0x040fe40003f86270 */
[C---:B------:R-:W-:Y:S02]  /*a2f0*/  ISETP.GE.AND P1, PT, R4.reuse, R232, PT ;  /* 0x000000e80400720c */ /* 0x040fe40003f26270 */
[----:B------:R-:W-:Y:S02]  /*a300*/  FSEL R141, R177, -INF , !P6 ;  /* 0xff800000b18d7808 */ /* 0x000fe40007000000 */
[C---:B------:R-:W-:Y:S02]  /*a310*/  ISETP.LT.OR P4, PT, R4.reuse, R235, P4 ;  /* 0x000000eb0400720c */ /* 0x040fe40002781670 */
[----:B------:R-:W-:Y:S01]  /*a320*/  ISETP.LT.OR P1, PT, R4, R233, P1 ;  /* 0x000000e90400720c */ /* 0x000fe20000f21670 */
[----:B------:R-:W-:Y:S01]  /*a330*/  VIADD R4, R0, 0x78 ;  /* 0x0000007800047836 */ /* 0x000fe20000000000 */
[----:B------:R-:W-:Y:S01]  /*a340*/  ISETP.GT.AND P6, PT, R228, R223, PT ;  /* 0x000000dfe400720c */ /* 0x000fe20003fc4270 */
[----:B------:R-:W-:Y:S01]  /*a350*/  VIADD R0, R0, 0x79 ;  /* 0x0000007900007836 */ /* 0x000fe20000000000 */
[----:B------:R-:W-:-:S02]  /*a360*/  FSEL R143, R14, -INF , !P3 ;  /* 0xff8000000e8f7808 */ /* 0x000fc40005800000 */
[----:B------:R-:W-:Y:S02]  /*a370*/  FSEL R145, R13, -INF , !P5 ;  /* 0xff8000000d917808 */ /* 0x000fe40006800000 */
[----:B------:R-:W-:Y:S02]  /*a380*/  FSEL R144, R15, -INF , !P2 ;  /* 0xff8000000f907808 */ /* 0x000fe40005000000 */
[----:B------:R-:W-:Y:S02]  /*a390*/  FSEL R142, R176, -INF , !P4 ;  /* 0xff800000b08e7808 */ /* 0x000fe40006000000 */
[----:B------:R-:W-:Y:S02]  /*a3a0*/  FSEL R140, R178, -INF , !P1 ;  /* 0xff800000b28c7808 */ /* 0x000fe40004800000 */
[----:B------:R-:W-:Y:S02]  /*a3b0*/  ISETP.GE.AND P3, PT, R5, R232, PT ;  /* 0x000000e80500720c */ /* 0x000fe40003f66270 */
[----:B------:R-:W-:-:S02]  /*a3c0*/  ISETP.GE.AND P5, PT, R4, R234, PT ;  /* 0x000000ea0400720c */ /* 0x000fc40003fa6270 */
[----:B------:R-:W-:Y:S02]  /*a3d0*/  ISETP.GE.AND P2, PT, R4, R232, PT ;  /* 0x000000e80400720c */ /* 0x000fe40003f46270 */
[C---:B------:R-:W-:Y:S02]  /*a3e0*/  ISETP.GE.AND P4, PT, R0.reuse, R234, PT ;  /* 0x000000ea0000720c */ /* 0x040fe40003f86270 */
[----:B------:R-:W-:Y:S02]  /*a3f0*/  ISETP.GE.AND P1, PT, R0, R232, PT ;  /* 0x000000e80000720c */ /* 0x000fe40003f26270 */
[----:B------:R-:W-:Y:S02]  /*a400*/  ISETP.LT.OR P3, PT, R5, R233, P3 ;  /* 0x000000e90500720c */ /* 0x000fe40001f61670 */
[C---:B------:R-:W-:Y:S02]  /*a410*/  ISETP.LT.OR P5, PT, R4.reuse, R235, P5 ;  /* 0x000000eb0400720c */ /* 0x040fe40002fa1670 */
[----:B------:R-:W-:-:S02]  /*a420*/  ISETP.LT.OR P2, PT, R4, R233, P2 ;  /* 0x000000e90400720c */ /* 0x000fc40001741670 */
[C---:B------:R-:W-:Y:S02]  /*a430*/  ISETP.LT.OR P4, PT, R0.reuse, R235, P4 ;  /* 0x000000eb0000720c */ /* 0x040fe40002781670 */
[----:B------:R-:W-:Y:S02]  /*a440*/  ISETP.LT.OR P1, PT, R0, R233, P1 ;  /* 0x000000e90000720c */ /* 0x000fe40000f21670 */
[----:B------:R-:W-:Y:S02]  /*a450*/  FSEL R134, R179, -INF , !P3 ;  /* 0xff800000b3867808 */ /* 0x000fe40005800000 */
[----:B------:R-:W-:Y:S02]  /*a460*/  FSEL R67, R180, -INF , !P5 ;  /* 0xff800000b4437808 */ /* 0x000fe40006800000 */
[----:B------:R-:W-:Y:S02]  /*a470*/  FSEL R61, R182, -INF , !P2 ;  /* 0xff800000b63d7808 */ /* 0x000fe40005000000 */
[----:B------:R-:W-:-:S02]  /*a480*/  FSEL R66, R181, -INF , !P4 ;  /* 0xff800000b5427808 */ /* 0x000fc40006000000 */
[----:B------:R-:W-:Y:S01]  /*a490*/  FSEL R60, R183, -INF , !P1 ;  /* 0xff800000b73c7808 */ /* 0x000fe20004800000 */
[----:B------:R-:W-:Y:S06]  /*a4a0*/  @!P6 BRA `(.L_x_3018) ;  /* 0x000000040098e947 */ /* 0x000fec0003800000 */
[----:B------:R-:W-:Y:S05]  /*a4b0*/  @!P0 BRA `(.L_x_3019) ;  /* 0x0000000000ec8947 */ /* 0x000fea0003800000 */
[----:B------:R-:W1:Y:S01]  /*a4c0*/  LDC R4, c[0x0][0x380] ;  /* 0x0000e000ff047b82 */ /* 0x000e620000000800 */
[----:B------:R-:W-:Y:S01]  /*a4d0*/  IMAD.SHL.U32 R5, R228, 0x80, RZ ;  /* 0x00000080e4057824 */ /* 0x000fe200078e00ff */
[----:B------:R-:W-:-:S04]  /*a4e0*/  ULDC.64 UR4, c[0x0][0x230] ;  /* 0x00008c0000047ab9 */ /* 0x000fc80000000a00 */
        /* <DEDUP_REMOVED lines=45> */
[----:B------:R-:W-:-:S04]  /*a7c0*/  IMAD R0, R7, R138, RZ ;  /* 0x0000008a07007224 */ /* 0x000fc800078e02ff */
[C---:B------:R-:W-:Y:S02]  /*a7d0*/  IMAD R0, R5.reuse, R139, R0 ;  /* 0x0000008b05007224 */ /* 0x040fe400078e0200 */
[----:B--2---:R-:W-:Y:S02]  /*a7e0*/  IMAD.IADD R6, R6, 0x1, -R9 ;  /* 0x0000000106067824 */ /* 0x004fe400078e0a09 */
[----:B------:R-:W-:-:S03]  /*a7f0*/  IMAD.WIDE.U32 R8, R5, R138, RZ ;  /* 0x0000008a05087225 */ /* 0x000fc600078e00ff */
[----:B------:R-:W-:Y:S02]  /*a800*/  SHF.R.S32.HI R4, RZ, 0x1f, R6 ;  /* 0x0000001fff047819 */ /* 0x000fe40000011406 */
[----:B------:R-:W-:-:S03]  /*a810*/  IADD3 R9, R9, R0, RZ ;  /* 0x0000000009097210 */ /* 0x000fc60007ffe0ff */
[----:B------:R-:W-:-:S04]  /*a820*/  IMAD R5, R4, UR4, RZ ;  /* 0x0000000404057c24 */ /* 0x000fc8000f8e02ff */
[C---:B------:R-:W-:Y:S02]  /*a830*/  IMAD R5, R6.reuse, UR5, R5 ;  /* 0x0000000506057c24 */ /* 0x040fe4000f8e0205 */
[----:B------:R-:W-:-:S04]  /*a840*/  IMAD.WIDE.U32 R6, R6, UR4, R8 ;  /* 0x0000000406067c25 */ /* 0x000fc8000f8e0008 */
[----:B------:R-:W-:Y:S01]  /*a850*/  IMAD.IADD R0, R7, 0x1, R5 ;  /* 0x0000000107007824 */ /* 0x000fe200078e0205 */
[----:B------:R-:W-:Y:S06]  /*a860*/  BRA `(.L_x_3020) ;  /* 0x0000000000087947 */ /* 0x000fec0003800000 */
.L_x_3019:
[----:B------:R-:W-:-:S04]  /*a870*/  LEA R6, -R138, RZ, 0x7 ;  /* 0x000000ff8a067211 */ /* 0x000fc800078e39ff */
[----:B------:R-:W-:-:S07]  /*a880*/  SHF.R.S32.HI R0, RZ, 0x1f, R6 ;  /* 0x0000001fff007819 */ /* 0x000fce0000011406 */
.L_x_3020:
[----:B------:R-:W-:Y:S01]  /*a890*/  IADD3 R192, P1, R192, R6, RZ ;  /* 0x00000006c0c07210 */ /* 0x000fe20007f3e0ff */
[C---:B------:R-:W-:Y:S01]  /*a8a0*/  IMAD.SHL.U32 R5, R138.reuse, 0x20, RZ ;  /* 0x000000208a057824 */ /* 0x040fe200078e00ff */
[----:B------:R-:W-:Y:S02]  /*a8b0*/  SHF.L.U64.HI R138, R138, 0x5, R139 ;  /* 0x000000058a8a7819 */ /* 0x000fe4000001028b */
[----:B------:R-:W-:Y:S01]  /*a8c0*/  LEA R236, P2, R192, R188, 0x1 ;  /* 0x000000bcc0ec7211 */ /* 0x000fe200078408ff */
[----:B------:R-:W-:-:S03]  /*a8d0*/  IMAD.X R0, R193, 0x1, R0, P1 ;  /* 0x00000001c1007824 */ /* 0x000fc600008e0600 */
[----:B------:R-:W-:Y:S02]  /*a8e0*/  IADD3 R6, P1, R236, R5, RZ ;  /* 0x00000005ec067210 */ /* 0x000fe40007f3e0ff */
[----:B------:R-:W-:Y:S02]  /*a8f0*/  LEA.HI.X R237, R192, R189, R0, 0x1, P2 ;  /* 0x000000bdc0ed7211 */ /* 0x000fe400010f0c00 */
[----:B------:R-:W-:-:S03]  /*a900*/  IADD3 R14, P2, R6, R5, RZ ;  /* 0x00000005060e7210 */ /* 0x000fc60007f5e0ff */
[--C-:B------:R-:W-:Y:S01]  /*a910*/  IMAD.X R7, R237, 0x1, R138.reuse, P1 ;  /* 0x00000001ed077824 */ /* 0x100fe200008e068a */
        /* <DEDUP_REMOVED lines=31> */
.L_x_3018:
[----:B-1----:R-:W-:Y:S01]  /*ab10*/  FMNMX R7, R136, R241, !PT ;  /* 0x000000f188077209 */ /* 0x002fe20007800000 */
        /* <DEDUP_REMOVED lines=21> */
[----:B------:R-:W-:Y:S01]  /*ac70*/  FMUL R28, R62, UR6 ;  /* 0x000000063e1c7c20 */ /* 0x000fe20008400000 */
        /* <DEDUP_REMOVED lines=20> */
[C---:B------:R-:W-:Y:S01]  /*adc0*/  FMNMX R5, R64.reuse, R5, !PT ;  /* 0x0000000540057209 */ /* 0x040fe20007800000 */
[----:B------:R-:W-:Y:S01]  /*add0*/  FMUL R64, R64, UR6 ;  /* 0x0000000640407c20 */ /* 0x000fe20008400000 */
[----:B------:R-:W-:Y:S02]  /*ade0*/  FMNMX R0, R63, R0, !PT ;  /* 0x000000003f007209 */ /* 0x000fe40007800000 */
[----:B------:R-:W-:-:S04]  /*adf0*/  FMNMX R5, R184, R5, !PT ;  /* 0x00000005b8057209 */ /* 0x000fc80007800000 */
[C---:B------:R-:W-:Y:S01]  /*ae00*/  FMNMX R4, R164.reuse, R5, !PT ;  /* 0x00000005a4047209 */ /* 0x040fe20007800000 */
[----:B------:R-:W-:Y:S01]  /*ae10*/  FMUL R164, R164, UR6 ;  /* 0x00000006a4a47c20 */ /* 0x000fe20008400000 */
[----:B------:R-:W-:Y:S02]  /*ae20*/  FMNMX R5, R65, R0, !PT ;  /* 0x0000000041057209 */ /* 0x000fe40007800000 */
[----:B------:R-:W-:-:S04]  /*ae30*/  FMNMX R4, R159, R4, !PT ;  /* 0x000000049f047209 */ /* 0x000fc80007800000 */
[----:B------:R-:W-:Y:S02]  /*ae40*/  FMNMX R7, R161, R4, !PT ;  /* 0x00000004a1077209 */ /* 0x000fe40007800000 */
[----:B------:R-:W-:Y:S02]  /*ae50*/  FMNMX R4, R186, R5, !PT ;  /* 0x00000005ba047209 */ /* 0x000fe40007800000 */
[----:B------:R-:W-:Y:S02]  /*ae60*/  FMNMX R0, R172, R7, !PT ;  /* 0x00000007ac007209 */ /* 0x000fe40007800000 */
[C---:B------:R-:W-:Y:S01]  /*ae70*/  FMNMX R5, R185.reuse, R4, !PT ;  /* 0x00000004b9057209 */ /* 0x040fe20007800000 */
[----:B------:R-:W-:Y:S01]  /*ae80*/  FMUL R185, R185, UR6 ;  /* 0x00000006b9b97c20 */ /* 0x000fe20008400000 */
        /* <DEDUP_REMOVED lines=53> */
[----:B------:R-:W-:Y:S02]  /*b1e0*/  FSEL R59, R59, RZ, P5 ;  /* 0x000000ff3b3b7208 */ /* 0x000fe40002800000 */
[----:B--2---:R-:W-:-:S03]  /*b1f0*/  FMNMX R39, R6, R39, !PT ;  /* 0x0000002706277209 */ /* 0x004fc60007800000 */
[C---:B------:R-:W-:Y:S01]  /*b200*/  FADD R4, -R59.reuse, R4 ;  /* 0x000000043b047221 */ /* 0x040fe20000000100 */
[C---:B------:R-:W-:Y:S01]  /*b210*/  FADD R0, -R59.reuse, R0 ;  /* 0x000000003b007221 */ /* 0x040fe20000000100 */
[----:B------:R-:W-:Y:S01]  /*b220*/  FADD R41, -R59, R242 ;  /* 0x000000f23b297221 */ /* 0x000fe20000000100 */
[C---:B------:R-:W-:Y:S01]  /*b230*/  FSETP.NEU.AND P2, PT, R39.reuse, -INF , PT ;  /* 0xff8000002700780b */ /* 0x040fe20003f4d000 */
[----:B------:R-:W-:Y:S01]  /*b240*/  FMUL R132, R39, UR6 ;  /* 0x0000000627847c20 */ /* 0x000fe20008400000 */
[----:B------:R-:W-:Y:S01]  /*b250*/  FSETP.GEU.AND P4, PT, R4, -126, PT ;  /* 0xc2fc00000400780b */ /* 0x000fe20003f8e000 */
[C---:B------:R-:W-:Y:S01]  /*b260*/  FADD R25, -R59.reuse, R58 ;  /* 0x0000003a3b197221 */ /* 0x040fe20000000100 */
[----:B------:R-:W-:Y:S01]  /*b270*/  FSETP.GEU.AND P3, PT, R0, -126, PT ;  /* 0xc2fc00000000780b */ /* 0x000fe20003f6e000 */
[C---:B------:R-:W-:Y:S01]  /*b280*/  FADD R135, -R59.reuse, R28 ;  /* 0x0000001c3b877221 */ /* 0x040fe20000000100 */
[----:B------:R-:W-:Y:S01]  /*b290*/  FSEL R132, R132, RZ, P2 ;  /* 0x000000ff84847208 */ /* 0x000fe20001000000 */
[----:B------:R-:W-:Y:S01]  /*b2a0*/  LDSM.16.MT88.4 R28, [R211+0x10800] ;  /* 0x01080000d31c783b */ /* 0x000fe20000004200 */
[C---:B------:R-:W-:Y:S01]  /*b2b0*/  FADD R24, -R59.reuse, R24 ;  /* 0x000000183b187221 */ /* 0x040fe20000000100 */
[----:B------:R-:W-:Y:S01]  /*b2c0*/  FADD R139, -R59, R164 ;  /* 0x000000a43b8b7221 */ /* 0x000fe20000000100 */
[----:B------:R-:W-:Y:S01]  /*b2d0*/  FMUL R164, R161, UR6 ;  /* 0x00000006a1a47c20 */ /* 0x000fe20008400000 */
[C---:B------:R-:W-:Y:S01]  /*b2e0*/  FADD R44, -R132.reuse, R5 ;  /* 0x00000005842c7221 */ /* 0x040fe20000000100 */
[C---:B------:R-:W-:Y:S01]  /*b2f0*/  FADD R37, -R132.reuse, R37 ;  /* 0x0000002584257221 */ /* 0x040fe20000000100 */
[----:B------:R-:W-:Y:S01]  /*b300*/  FADD R36, -R132, R7 ;  /* 0x0000000784247221 */ /* 0x000fe20000000100 */
[----:B------:R-:W-:Y:S01]  /*b310*/  FSEL R5, R38, RZ, P5 ;  /* 0x000000ff26057208 */ /* 0x000fe20002800000 */
[----:B------:R-:W-:Y:S01]  /*b320*/  @!P4 FMUL R4, R4, 0.5 ;  /* 0x3f0000000404c820 */ /* 0x000fe20000400000 */
[----:B------:R-:W-:Y:S01]  /*b330*/  FSETP.GEU.AND P1, PT, R44, -126, PT ;  /* 0xc2fc00002c00780b */ /* 0x000fe20003f2e000 */
[----:B------:R-:W-:Y:S01]  /*b340*/  @!P3 FMUL R0, R0, 0.5 ;  /* 0x3f0000000000b820 */ /* 0x000fe20000400000 */
[----:B------:R-:W-:Y:S01]  /*b350*/  FSETP.GEU.AND P5, PT, R37, -126, PT ;  /* 0xc2fc00002500780b */ /* 0x000fe20003fae000 */
[----:B------:R-:W1:Y:S01]  /*b360*/  MUFU.EX2 R2, R4 ;  /* 0x0000000400027308 */ /* 0x000e620000000800 */
[----:B------:R-:W-:Y:S01]  /*b370*/  FADD R6, R136, -R5 ;  /* 0x8000000588067221 */ /* 0x000fe20000000000 */
[C---:B------:R-:W-:Y:S01]  /*b380*/  FADD R43, -R132.reuse, R43 ;  /* 0x0000002b842b7221 */ /* 0x040fe20000000100 */
[C---:B------:R-:W-:Y:S01]  /*b390*/  FADD R5, -R59.reuse, R246 ;  /* 0x000000f63b057221 */ /* 0x040fe20000000100 */
[C---:B------:R-:W-:Y:S01]  /*b3a0*/  FADD R46, -R132.reuse, R57 ;  /* 0x00000039842e7221 */ /* 0x040fe20000000100 */
[C---:B------:R-:W-:Y:S01]  /*b3b0*/  FADD R47, -R132.reuse, R47 ;  /* 0x0000002f842f7221 */ /* 0x040fe20000000100 */
[----:B------:R-:W-:Y:S01]  /*b3c0*/  FADD R57, -R59, R54 ;  /* 0x000000363b397221 */ /* 0x000fe20000000100 */
[C---:B------:R-:W-:Y:S01]  /*b3d0*/  FADD R27, -R132.reuse, R27 ;  /* 0x0000001b841b7221 */ /* 0x040fe20000000100 */
[----:B------:R-:W2:Y:S01]  /*b3e0*/  MUFU.EX2 R0, R0 ;  /* 0x0000000000007308 */ /* 0x000ea20000000800 */
[----:B------:R-:W-:Y:S01]  /*b3f0*/  FADD R26, -R132, R191 ;  /* 0x000000bf841a7221 */ /* 0x000fe20000000100 */
[----:B------:R-:W-:Y:S01]  /*b400*/  @!P1 FMUL R44, R44, 0.5 ;  /* 0x3f0000002c2c9820 */ /* 0x000fe20000400000 */
[C---:B------:R-:W-:Y:S01]  /*b410*/  FADD R133, -R132.reuse, R133 ;  /* 0x0000008584857221 */ /* 0x040fe20000000100 */
[----:B------:R-:W-:Y:S01]  /*b420*/  @!P5 FMUL R37, R37, 0.5 ;  /* 0x3f0000002525d820 */ /* 0x000fe20000400000 */
[C---:B------:R-:W-:Y:S01]  /*b430*/  FADD R136, -R59.reuse, R64 ;  /* 0x000000403b887221 */ /* 0x040fe20000000100 */
[----:B------:R-:W-:Y:S01]  /*b440*/  FADD R138, -R132, R185 ;  /* 0x000000b9848a7221 */ /* 0x000fe20000000100 */
[----:B------:R-:W-:Y:S01]  /*b450*/  FADD R164, -R59, R164 ;  /* 0x000000a43ba47221 */ /* 0x000fe20000000100 */
[----:B------:R-:W3:Y:S01]  /*b460*/  MUFU.EX2 R44, R44 ;  /* 0x0000002c002c7308 */ /* 0x000ee20000000800 */
[----:B-1----:R-:W-:Y:S01]  /*b470*/  @!P4 FMUL R2, R2, R2 ;  /* 0x000000020202c220 */ /* 0x002fe20000400000 */
[----:B------:R-:W-:Y:S01]  /*b480*/  FSETP.GEU.AND P4, PT, R36, -126, PT ;  /* 0xc2fc00002400780b */ /* 0x000fe20003f8e000 */
[C---:B------:R-:W-:Y:S01]  /*b490*/  FADD R169, -R132.reuse, R169 ;  /* 0x000000a984a97221 */ /* 0x040fe20000000100 */
[----:B------:R-:W-:Y:S01]  /*b4a0*/  FSEL R4, R39, RZ, P2 ;  /* 0x000000ff27047208 */ /* 0x000fe20001000000 */
[----:B------:R-:W-:Y:S01]  /*b4b0*/  FADD R170, -R132, R165 ;  /* 0x000000a584aa7221 */ /* 0x000fe20000000100 */
[----:B------:R-:W-:Y:S01]  /*b4c0*/  FSETP.GEU.AND P2, PT, R41, -126, PT ;  /* 0xc2fc00002900780b */ /* 0x000fe20003f4e000 */
[----:B------:R-:W-:Y:S01]  /*b4d0*/  FADD R60, -R59, R60 ;  /* 0x0000003c3b3c7221 */ /* 0x000fe20000000100 */
[----:B------:R-:W1:Y:S01]  /*b4e0*/  MUFU.EX2 R37, R37 ;  /* 0x0000002500257308 */ /* 0x000e620000000800 */
[----:B------:R-:W-:Y:S01]  /*b4f0*/  FADD R7, R137, -R4 ;  /* 0x8000000489077221 */ /* 0x000fe20000000000 */
[----:B------:R-:W-:Y:S01]  /*b500*/  FMUL R4, R6, UR6 ;  /* 0x0000000606047c20 */ /* 0x000fe20008400000 */
[----:B--2---:R-:W-:Y:S01]  /*b510*/  @!P3 FMUL R0, R0, R0 ;  /* 0x000000000000b220 */ /* 0x004fe20000400000 */
[----:B------:R-:W-:Y:S01]  /*b520*/  FSETP.GEU.AND P3, PT, R43, -126, PT ;  /* 0xc2fc00002b00780b */ /* 0x000fe20003f6e000 */
[----:B------:R-:W-:Y:S01]  /*b530*/  FMUL R7, R7, UR6 ;  /* 0x0000000607077c20 */ /* 0x000fe20008400000 */
[----:B------:R-:W-:Y:S01]  /*b540*/  FMUL R137, R186, UR6 ;  /* 0x00000006ba897c20 */ /* 0x000fe20008400000 */
[----:B------:R-:W-:Y:S01]  /*b550*/  @!P4 FMUL R36, R36, 0.5 ;  /* 0x3f0000002424c820 */ /* 0x000fe20000400000 */
[----:B---3--:R-:W-:Y:S01]  /*b560*/  @!P1 FMUL R44, R44, R44 ;  /* 0x0000002c2c2c9220 */ /* 0x008fe20000400000 */
[----:B------:R-:W-:-:S02]  /*b570*/  FSETP.GEU.AND P1, PT, R5, -126, PT ;  /* 0xc2fc00000500780b */ /* 0x000fc40003f2e000 */
[----:B------:R-:W-:Y:S01]  /*b580*/  @!P2 FMUL R41, R41, 0.5 ;  /* 0x3f0000002929a820 */ /* 0x000fe20000400000 */
[----:B------:R-:W-:Y:S01]  /*b590*/  FADD R137, -R132, R137 ;  /* 0x0000008984897221 */ /* 0x000fe20000000100 */
[----:B------:R-:W2:Y:S01]  /*b5a0*/  MUFU.EX2 R36, R36 ;  /* 0x0000002400247308 */ /* 0x000ea20000000800 */
[----:B-1----:R-:W-:Y:S01]  /*b5b0*/  @!P5 FMUL R37, R37, R37 ;  /* 0x000000252525d220 */ /* 0x002fe20000400000 */
[----:B------:R-:W-:Y:S02]  /*b5c0*/  FSETP.GEU.AND P5, PT, R4, -126, PT ;  /* 0xc2fc00000400780b */ /* 0x000fe40003fae000 */
[----:B------:R-:W-:-:S04]  /*b5d0*/  @!P3 FMUL R43, R43, 0.5 ;  /* 0x3f0000002b2bb820 */ /* 0x000fc80000400000 */
[----:B------:R-:W1:Y:S01]  /*b5e0*/  MUFU.EX2 R41, R41 ;  /* 0x0000002900297308 */ /* 0x000e620000000800 */
[----:B------:R-:W-:-:S07]  /*b5f0*/  @!P1 FMUL R5, R5, 0.5 ;  /* 0x3f00000005059820 */ /* 0x000fce0000400000 */
[----:B------:R-:W3:Y:S01]  /*b600*/  MUFU.EX2 R43, R43 ;  /* 0x0000002b002b7308 */ /* 0x000ee20000000800 */
[----:B--2---:R-:W-:Y:S01]  /*b610*/  @!P4 FMUL R36, R36, R36 ;  /* 0x000000242424c220 */ /* 0x004fe20000400000 */
[----:B------:R-:W-:Y:S01]  /*b620*/  FSETP.GEU.AND P4, PT, R7, -126, PT ;  /* 0xc2fc00000700780b */ /* 0x000fe20003f8e000 */
[----:B------:R-:W-:-:S05]  /*b630*/  @!P5 FMUL R4, R4, 0.5 ;  /* 0x3f0000000404d820 */ /* 0x000fca0000400000 */
[----:B------:R-:W2:Y:S01]  /*b640*/  MUFU.EX2 R40, R5 ;  /* 0x0000000500287308 */ /* 0x000ea20000000800 */
[----:B-1----:R-:W-:Y:S01]  /*b650*/  @!P2 FMUL R41, R41, R41 ;  /* 0x000000292929a220 */ /* 0x002fe20000400000 */
[----:B------:R-:W-:-:S05]  /*b660*/  FSETP.GEU.AND P2, PT, R46, -126, PT ;  /* 0xc2fc00002e00780b */ /* 0x000fca0003f4e000 */
[----:B------:R-:W-:Y:S01]  /*b670*/  @!P4 FMUL R7, R7, 0.5 ;  /* 0x3f0000000707c820 */ /* 0x000fe20000400000 */
[----:B------:R-:W1:Y:S01]  /*b680*/  MUFU.EX2 R42, R4 ;  /* 0x00000004002a7308 */ /* 0x000e620000000800 */
[----:B---3--:R-:W-:-:S05]  /*b690*/  @!P3 FMUL R43, R43, R43 ;  /* 0x0000002b2b2bb220 */ /* 0x008fca0000400000 */
[----:B------:R-:W-:Y:S01]  /*b6a0*/  F2FP.BF16.F32.PACK_AB R6, R43, R36 ;  /* 0x000000242b06723e */ /* 0x000fe200000010ff */
[----:B------:R-:W-:Y:S01]  /*b6b0*/  @!P2 FMUL R46, R46, 0.5 ;  /* 0x3f0000002e2ea820 */ /* 0x000fe20000400000 */
[----:B------:R-:W3:Y:S01]  /*b6c0*/  MUFU.EX2 R45, R7 ;  /* 0x00000007002d7308 */ /* 0x000ee20000000800 */
[----:B--2---:R-:W-:Y:S01]  /*b6d0*/  @!P1 FMUL R40, R40, R40 ;  /* 0x0000002828289220 */ /* 0x004fe20000400000 */
[----:B------:R-:W-:-:S06]  /*b6e0*/  F2FP.BF16.F32.PACK_AB R5, R0, R2 ;  /* 0x000000020005723e */ /* 0x000fcc00000010ff */
[----:B------:R-:W2:Y:S01]  /*b6f0*/  MUFU.EX2 R46, R46 ;  /* 0x0000002e002e7308 */ /* 0x000ea20000000800 */
[----:B-1----:R-:W-:Y:S01]  /*b700*/  @!P5 FMUL R42, R42, R42 ;  /* 0x0000002a2a2ad220 */ /* 0x002fe20000400000 */
[----:B------:R-:W-:-:S03]  /*b710*/  F2FP.BF16.F32.PACK_AB R4, R37, R44 ;  /* 0x0000002c2504723e */ /* 0x000fc600000010ff */
[-C--:B------:R-:W-:Y:S01]  /*b720*/  FMUL R126, R126, R42.reuse ;  /* 0x0000002a7e7e7220 */ /* 0x080fe20000400000 */
[-C--:B------:R-:W-:Y:S01]  /*b730*/  FMUL R127, R127, R42.reuse ;  /* 0x0000002a7f7f7220 */ /* 0x080fe20000400000 */
[-C--:B------:R-:W-:Y:S01]  /*b740*/  FMUL R122, R122, R42.reuse ;  /* 0x0000002a7a7a7220 */ /* 0x080fe20000400000 */
[-C--:B------:R-:W-:Y:S01]  /*b750*/  FMUL R123, R123, R42.reuse ;  /* 0x0000002a7b7b7220 */ /* 0x080fe20000400000 */
[----:B---3--:R-:W-:Y:S01]  /*b760*/  @!P4 FMUL R45, R45, R45 ;  /* 0x0000002d2d2dc220 */ /* 0x008fe20000400000 */
        /* <DEDUP_REMOVED lines=24> */
[----:B------:R-:W1:Y:S01]  /*b8f0*/  LDSM.16.MT88.4 R12, [R215+0x10000] ;  /* 0x01000000d70c783b */ /* 0x000e620000004200 */
[-C--:B------:R-:W-:Y:S01]  /*b900*/  FMUL R112, R112, R45.reuse ;  /* 0x0000002d70707220 */ /* 0x080fe20000400000 */
[-C--:B------:R-:W-:Y:S01]  /*b910*/  FMUL R113, R113, R45.reuse ;  /* 0x0000002d71717220 */ /* 0x080fe20000400000 */
[-C--:B------:R-:W-:Y:S01]  /*b920*/  FMUL R110, R110, R42.reuse ;  /* 0x0000002a6e6e7220 */ /* 0x080fe20000400000 */
[-C--:B------:R-:W-:Y:S01]  /*b930*/  FMUL R111, R111, R42.reuse ;  /* 0x0000002a6f6f7220 */ /* 0x080fe20000400000 */
[-C--:B------:R-:W-:Y:S01]  /*b940*/  FMUL R108, R108, R45.reuse ;  /* 0x0000002d6c6c7220 */ /* 0x080fe20000400000 */
[-C--:B------:R-:W-:Y:S01]  /*b950*/  FMUL R109, R109, R45.reuse ;  /* 0x0000002d6d6d7220 */ /* 0x080fe20000400000 */
[----:B------:R-:W-:Y:S01]  /*b960*/  FSETP.GEU.AND P4, PT, R47, -126, PT ;  /* 0xc2fc00002f00780b */ /* 0x000fe20003f8e000 */
[C---:B------:R-:W-:Y:S01]  /*b970*/  HMMA.16816.F32.BF16 R104, R4.reuse, R8, R104 ;  /* 0x000000080468723c */ /* 0x040fe20000041868 */
[----:B------:R-:W-:Y:S01]  /*b980*/  FSETP.GEU.AND P1, PT, R22, -126, PT ;  /* 0xc2fc00001600780b */ /* 0x000fe20003f2e000 */
[-C--:B------:R-:W-:Y:S01]  /*b990*/  FMUL R130, R130, R42.reuse ;  /* 0x0000002a82827220 */ /* 0x080fe20000400000 */
[-C--:B------:R-:W-:Y:S01]  /*b9a0*/  FMUL R131, R131, R42.reuse ;  /* 0x0000002a83837220 */ /* 0x080fe20000400000 */
[-C--:B------:R-:W-:Y:S01]  /*b9b0*/  FMUL R128, R128, R45.reuse ;  /* 0x0000002d80807220 */ /* 0x080fe20000400000 */
[-C--:B------:R-:W-:Y:S01]  /*b9c0*/  FMUL R129, R129, R45.reuse ;  /* 0x0000002d81817220 */ /* 0x080fe20000400000 */
[C---:B------:R-:W-:Y:S01]  /*b9d0*/  HMMA.16816.F32.BF16 R100, R4.reuse, R10, R100 ;  /* 0x0000000a0464723c */ /* 0x040fe20000041864 */
[----:B------:R-:W3:Y:S01]  /*b9e0*/  LDSM.16.MT88.4 R8, [R212+0x10000] ;  /* 0x01000000d408783b */ /* 0x000ee20000004200 */
[-C--:B------:R-:W-:Y:S01]  /*b9f0*/  FMUL R98, R98, R42.reuse ;  /* 0x0000002a62627220 */ /* 0x080fe20000400000 */
[-C--:B------:R-:W-:Y:S01]  /*ba00*/  FMUL R99, R99, R42.reuse ;  /* 0x0000002a63637220 */ /* 0x080fe20000400000 */
[-C--:B------:R-:W-:Y:S01]  /*ba10*/  FMUL R96, R96, R45.reuse ;  /* 0x0000002d60607220 */ /* 0x080fe20000400000 */
[-C--:B------:R-:W-:Y:S01]  /*ba20*/  FMUL R97, R97, R45.reuse ;  /* 0x0000002d61617220 */ /* 0x080fe20000400000 */
[C---:B------:R-:W-:Y:S01]  /*ba30*/  HMMA.16816.F32.BF16 R112, R4.reuse, R16, R112 ;  /* 0x000000100470723c */ /* 0x040fe20000041870 */
[----:B------:R-:W-:Y:S01]  /*ba40*/  @!P4 FMUL R47, R47, 0.5 ;  /* 0x3f0000002f2fc820 */ /* 0x000fe20000400000 */
[----:B------:R-:W-:Y:S01]  /*ba50*/  @!P1 FMUL R22, R22, 0.5 ;  /* 0x3f00000016169820 */ /* 0x000fe20000400000 */
[-C--:B------:R-:W-:Y:S01]  /*ba60*/  FMUL R94, R94, R42.reuse ;  /* 0x0000002a5e5e7220 */ /* 0x080fe20000400000 */
[----:B------:R-:W-:Y:S01]  /*ba70*/  FMUL R95, R95, R42 ;  /* 0x0000002a5f5f7220 */ /* 0x000fe20000400000 */
[-C--:B------:R-:W-:Y:S01]  /*ba80*/  FMUL R92, R92, R45.reuse ;  /* 0x0000002d5c5c7220 */ /* 0x080fe20000400000 */
[C---:B------:R-:W-:Y:S01]  /*ba90*/  HMMA.16816.F32.BF16 R108, R4.reuse, R18, R108 ;  /* 0x00000012046c723c */ /* 0x040fe2000004186c */
[----:B------:R-:W4:Y:S01]  /*baa0*/  LDSM.16.MT88.4 R16, [R213+0x10000] ;  /* 0x01000000d510783b */ /* 0x000f220000004200 */
[----:B------:R-:W5:Y:S01]  /*bab0*/  MUFU.EX2 R47, R47 ;  /* 0x0000002f002f7308 */ /* 0x000f620000000800 */
[-C--:B------:R-:W-:Y:S01]  /*bac0*/  FMUL R93, R93, R45.reuse ;  /* 0x0000002d5d5d7220 */ /* 0x080fe20000400000 */
[----:B--2---:R-:W-:Y:S01]  /*bad0*/  @!P2 FMUL R46, R46, R46 ;  /* 0x0000002e2e2ea220 */ /* 0x004fe20000400000 */
[----:B------:R-:W-:Y:S01]  /*bae0*/  FSETP.GEU.AND P2, PT, R57, -126, PT ;  /* 0xc2fc00003900780b */ /* 0x000fe20003f4e000 */
[C---:B------:R-:W-:Y:S01]  /*baf0*/  HMMA.16816.F32.BF16 R128, R4.reuse, R20, R128 ;  /* 0x000000140480723c */ /* 0x040fe20000041880 */
[-C--:B------:R-:W-:Y:S01]  /*bb00*/  FMUL R82, R82, R42.reuse ;  /* 0x0000002a52527220 */ /* 0x080fe20000400000 */
[-C--:B------:R-:W-:Y:S01]  /*bb10*/  FMUL R83, R83, R42.reuse ;  /* 0x0000002a53537220 */ /* 0x080fe20000400000 */
[-C--:B------:R-:W-:Y:S01]  /*bb20*/  FMUL R80, R80, R45.reuse ;  /* 0x0000002d50507220 */ /* 0x080fe20000400000 */
[-C--:B------:R-:W-:Y:S01]  /*bb30*/  FMUL R81, R81, R45.reuse ;  /* 0x0000002d51517220 */ /* 0x080fe20000400000 */
[-C--:B------:R-:W-:Y:S01]  /*bb40*/  FMUL R78, R78, R42.reuse ;  /* 0x0000002a4e4e7220 */ /* 0x080fe20000400000 */
[-C--:B------:R-:W-:Y:S01]  /*bb50*/  FMUL R79, R79, R42.reuse ;  /* 0x0000002a4f4f7220 */ /* 0x080fe20000400000 */
[----:B------:R-:W-:Y:S01]  /*bb60*/  FADD R20, -R132, R53 ;  /* 0x0000003584147221 */ /* 0x000fe20000000100 */
[----:B------:R-:W-:Y:S01]  /*bb70*/  FMUL R21, R52, UR6 ;  /* 0x0000000634157c20 */ /* 0x000fe20008400000 */
[----:B------:R-:W2:Y:S01]  /*bb80*/  MUFU.EX2 R53, R22 ;  /* 0x0000001600357308 */ /* 0x000ea20000000800 */
[----:B------:R-:W-:Y:S01]  /*bb90*/  FADD R52, -R59, R56 ;  /* 0x000000383b347221 */ /* 0x000fe20000000100 */
[----:B------:R-:W-:Y:S01]  /*bba0*/  FMUL R56, R55, UR6 ;  /* 0x0000000637387c20 */ /* 0x000fe20008400000 */
[----:B------:R-:W-:Y:S01]  /*bbb0*/  FADD R21, -R132, R21 ;  /* 0x0000001584157221 */ /* 0x000fe20000000100 */
[C---:B-1----:R-:W-:Y:S01]  /*bbc0*/  HMMA.16816.F32.BF16 R96, R4.reuse, R12, R96 ;  /* 0x0000000c0460723c */ /* 0x042fe20000041860 */
[-C--:B------:R-:W-:Y:S01]  /*bbd0*/  FMUL R76, R76, R45.reuse ;  /* 0x0000002d4c4c7220 */ /* 0x080fe20000400000 */
[----:B------:R-:W-:Y:S01]  /*bbe0*/  FADD R56, -R59, R56 ;  /* 0x000000383b387221 */ /* 0x000fe20000000100 */
[----:B------:R-:W-:Y:S01]  /*bbf0*/  FSETP.GEU.AND P3, PT, R52, -126, PT ;  /* 0xc2fc00003400780b */ /* 0x000fe20003f6e000 */
[----:B------:R-:W-:Y:S01]  /*bc00*/  FMUL R77, R77, R45 ;  /* 0x0000002d4d4d7220 */ /* 0x000fe20000400000 */
[----:B-----5:R-:W-:Y:S01]  /*bc10*/  @!P4 FMUL R47, R47, R47 ;  /* 0x0000002f2f2fc220 */ /* 0x020fe20000400000 */
[C---:B------:R-:W-:Y:S01]  /*bc20*/  HMMA.16816.F32.BF16 R92, R4.reuse, R14, R92 ;  /* 0x0000000e045c723c */ /* 0x040fe2000004185c */
[----:B------:R-:W1:Y:S01]  /*bc30*/  LDSM.16.MT88.4 R12, [R211+0x10000] ;  /* 0x01000000d30c783b */ /* 0x000e620000004200 */
[----:B------:R-:W-:Y:S01]  /*bc40*/  FSETP.GEU.AND P5, PT, R21, -126, PT ;  /* 0xc2fc00001500780b */ /* 0x000fe20003fae000 */
[-C--:B------:R-:W-:Y:S01]  /*bc50*/  FMUL R90, R90, R42.reuse ;  /* 0x0000002a5a5a7220 */ /* 0x080fe20000400000 */
[----:B------:R-:W-:Y:S01]  /*bc60*/  FSETP.GEU.AND P4, PT, R20, -126, PT ;  /* 0xc2fc00001400780b */ /* 0x000fe20003f8e000 */
[-C--:B------:R-:W-:Y:S01]  /*bc70*/  FMUL R91, R91, R42.reuse ;  /* 0x0000002a5b5b7220 */ /* 0x080fe20000400000 */
[----:B------:R-:W-:Y:S01]  /*bc80*/  FMUL R88, R88, R45 ;  /* 0x0000002d58587220 */ /* 0x000fe20000400000 */
[----:B--2---:R-:W-:Y:S01]  /*bc90*/  @!P1 FMUL R53, R53, R53 ;  /* 0x0000003535359220 */ /* 0x004fe20000400000 */
[----:B------:R-:W-:Y:S01]  /*bca0*/  FSETP.GEU.AND P1, PT, R56, -126, PT ;  /* 0xc2fc00003800780b */ /* 0x000fe20003f2e000 */
[-C--:B------:R-:W-:Y:S01]  /*bcb0*/  FMUL R89, R89, R45.reuse ;  /* 0x0000002d59597220 */ /* 0x080fe20000400000 */
[-C--:B------:R-:W-:Y:S01]  /*bcc0*/  FMUL R86, R86, R42.reuse ;  /* 0x0000002a56567220 */ /* 0x080fe20000400000 */
[-C--:B------:R-:W-:Y:S01]  /*bcd0*/  FMUL R87, R87, R42.reuse ;  /* 0x0000002a57577220 */ /* 0x080fe20000400000 */
[-C--:B------:R-:W-:Y:S01]  /*bce0*/  FMUL R84, R84, R45.reuse ;  /* 0x0000002d54547220 */ /* 0x080fe20000400000 */
[-C--:B------:R-:W-:Y:S01]  /*bcf0*/  FMUL R85, R85, R45.reuse ;  /* 0x0000002d55557220 */ /* 0x080fe20000400000 */
[C---:B---3--:R-:W-:Y:S01]  /*bd00*/  HMMA.16816.F32.BF16 R80, R4.reuse, R8, R80 ;  /* 0x000000080450723c */ /* 0x048fe20000041850 */
[----:B------:R-:W-:Y:S01]  /*bd10*/  @!P3 FMUL R52, R52, 0.5 ;  /* 0x3f0000003434b820 */ /* 0x000fe20000400000 */
[----:B------:R-:W-:Y:S01]  /*bd20*/  @!P2 FMUL R57, R57, 0.5 ;  /* 0x3f0000003939a820 */ /* 0x000fe20000400000 */
[----:B------:R-:W-:Y:S01]  /*bd30*/  @!P5 FMUL R21, R21, 0.5 ;  /* 0x3f0000001515d820 */ /* 0x000fe20000400000 */
[----:B------:R-:W-:Y:S01]  /*bd40*/  @!P4 FMUL R20, R20, 0.5 ;  /* 0x3f0000001414c820 */ /* 0x000fe20000400000 */
[-C--:B------:R-:W-:Y:S01]  /*bd50*/  FMUL R74, R74, R42.reuse ;  /* 0x0000002a4a4a7220 */ /* 0x080fe20000400000 */
[C---:B------:R-:W-:Y:S01]  /*bd60*/  HMMA.16816.F32.BF16 R76, R4.reuse, R10, R76 ;  /* 0x0000000a044c723c */ /* 0x040fe2000004184c */
[----:B------:R-:W2:Y:S01]  /*bd70*/  LDSM.16.MT88.4 R8, [R213+0xc800] ;  /* 0x00c80000d508783b */ /* 0x000ea20000004200 */
[----:B------:R-:W-:Y:S01]  /*bd80*/  @!P1 FMUL R56, R56, 0.5 ;  /* 0x3f00000038389820 */ /* 0x000fe20000400000 */
[----:B------:R-:W3:Y:S01]  /*bd90*/  MUFU.EX2 R52, R52 ;  /* 0x0000003400347308 */ /* 0x000ee20000000800 */
[-C--:B------:R-:W-:Y:S01]  /*bda0*/  FMUL R75, R75, R42.reuse ;  /* 0x0000002a4b4b7220 */ /* 0x080fe20000400000 */
[-C--:B------:R-:W-:Y:S01]  /*bdb0*/  FMUL R72, R72, R45.reuse ;  /* 0x0000002d48487220 */ /* 0x080fe20000400000 */
[C---:B----4-:R-:W-:Y:S01]  /*bdc0*/  HMMA.16816.F32.BF16 R88, R4.reuse, R16, R88 ;  /* 0x000000100458723c */ /* 0x050fe20000041858 */
[-C--:B------:R-:W-:Y:S01]  /*bdd0*/  FMUL R73, R73, R45.reuse ;  /* 0x0000002d49497220 */ /* 0x080fe20000400000 */
[-C--:B------:R-:W-:Y:S01]  /*bde0*/  FMUL R70, R70, R42.reuse ;  /* 0x0000002a46467220 */ /* 0x080fe20000400000 */
[-C--:B------:R-:W-:Y:S01]  /*bdf0*/  FMUL R71, R71, R42.reuse ;  /* 0x0000002a47477220 */ /* 0x080fe20000400000 */
[-C--:B------:R-:W-:Y:S01]  /*be00*/  FMUL R68, R68, R45.reuse ;  /* 0x0000002d44447220 */ /* 0x080fe20000400000 */
[----:B------:R-:W4:Y:S01]  /*be10*/  MUFU.EX2 R55, R21 ;  /* 0x0000001500377308 */ /* 0x000f220000000800 */
[----:B------:R-:W-:Y:S01]  /*be20*/  HMMA.16816.F32.BF16 R84, R4, R18, R84 ;  /* 0x000000120454723c */ /* 0x000fe20000041854 */
[----:B------:R-:W5:Y:S01]  /*be30*/  LDSM.16.MT88.4 R16, [R215+0xc800] ;  /* 0x00c80000d710783b */ /* 0x000f620000004200 */
[-C--:B------:R-:W-:Y:S01]  /*be40*/  FMUL R69, R69, R45.reuse ;  /* 0x0000002d45457220 */ /* 0x080fe20000400000 */
[----:B------:R-:W-:Y:S01]  /*be50*/  FFMA R44, R245, R45, R44 ;  /* 0x0000002df52c7223 */ /* 0x000fe2000000002c */
[----:B------:R-:W-:-:S03]  /*be60*/  FFMA R243, R243, R42, R2 ;  /* 0x0000002af3f37223 */ /* 0x000fc60000000002 */
[----:B------:R-:W2:Y:S01]  /*be70*/  MUFU.EX2 R54, R20 ;  /* 0x0000001400367308 */ /* 0x000ea20000000800 */
[----:B---3--:R-:W-:Y:S01]  /*be80*/  @!P3 FMUL R52, R52, R52 ;  /* 0x000000343434b220 */ /* 0x008fe20000400000 */
[----:B-1----:R-:W-:Y:S01]  /*be90*/  HMMA.16816.F32.BF16 R72, R4, R12, R72 ;  /* 0x0000000c0448723c */ /* 0x002fe20000041848 */
[----:B------:R-:W-:Y:S01]  /*bea0*/  FSETP.GEU.AND P3, PT, R24, -126, PT ;  /* 0xc2fc00001800780b */ /* 0x000fe20003f6e000 */
[----:B------:R-:W-:Y:S01]  /*beb0*/  FADD R37, R37, R44 ;  /* 0x0000002c25257221 */ /* 0x000fe20000000000 */
[----:B------:R-:W-:-:S03]  /*bec0*/  FADD R0, R0, R243 ;  /* 0x000000f300007221 */ /* 0x000fc60000000000 */
[----:B------:R-:W1:Y:S01]  /*bed0*/  MUFU.EX2 R57, R57 ;  /* 0x0000003900397308 */ /* 0x000e620000000800 */
[----:B----4-:R-:W-:Y:S01]  /*bee0*/  @!P5 FMUL R55, R55, R55 ;  /* 0x000000373737d220 */ /* 0x010fe20000400000 */
[----:B------:R-:W-:Y:S01]  /*bef0*/  HMMA.16816.F32.BF16 R4, R4, R14, R68 ;  /* 0x0000000e0404723c */ /* 0x000fe20000041844 */
[----:B------:R-:W-:Y:S01]  /*bf00*/  F2FP.BF16.F32.PACK_AB R12, R46, R47 ;  /* 0x0000002f2e0c723e */ /* 0x000fe200000010ff */
[----:B------:R-:W-:Y:S01]  /*bf10*/  FADD R36, R36, R37 ;  /* 0x0000002524247221 */ /* 0x000fe20000000000 */
[----:B------:R-:W-:Y:S01]  /*bf20*/  F2FP.BF16.F32.PACK_AB R13, R52, R53 ;  /* 0x00000035340d723e */ /* 0x000fe200000010ff */
[----:B------:R-:W-:Y:S02]  /*bf30*/  FADD R41, R41, R0 ;  /* 0x0000000029297221 */ /* 0x000fe40000000000 */
[----:B------:R-:W3:Y:S01]  /*bf40*/  MUFU.EX2 R56, R56 ;  /* 0x0000003800387308 */ /* 0x000ee20000000800 */
[----:B--2---:R-:W-:Y:S01]  /*bf50*/  @!P4 FMUL R54, R54, R54 ;  /* 0x000000363636c220 */ /* 0x004fe20000400000 */
[----:B------:R-:W-:Y:S01]  /*bf60*/  FSETP.GEU.AND P4, PT, R27, -126, PT ;  /* 0xc2fc00001b00780b */ /* 0x000fe20003f8e000 */
[----:B------:R-:W2:Y:S01]  /*bf70*/  LDSM.16.MT88.4 R20, [R212+0xc800] ;  /* 0x00c80000d414783b */ /* 0x000ea20000004200 */
[----:B------:R-:W-:Y:S01]  /*bf80*/  @!P3 FMUL R24, R24, 0.5 ;  /* 0x3f0000001818b820 */ /* 0x000fe20000400000 */
[----:B------:R-:W-:Y:S01]  /*bf90*/  FMUL R69, R166, UR6 ;  /* 0x00000006a6457c20 */ /* 0x000fe20008400000 */
[----:B------:R-:W-:Y:S01]  /*bfa0*/  F2FP.BF16.F32.PACK_AB R14, R54, R55 ;  /* 0x00000037360e723e */ /* 0x000fe200000010ff */
[----:B------:R-:W-:Y:S01]  /*bfb0*/  FADD R36, R43, R36 ;  /* 0x000000242b247221 */ /* 0x000fe20000000000 */
[----:B------:R-:W4:Y:S01]  /*bfc0*/  MUFU.EX2 R62, R24 ;  /* 0x00000018003e7308 */ /* 0x000f220000000800 */
[----:B-1----:R-:W-:Y:S01]  /*bfd0*/  @!P2 FMUL R57, R57, R57 ;  /* 0x000000393939a220 */ /* 0x002fe20000400000 */
[----:B------:R-:W-:Y:S01]  /*bfe0*/  FSETP.GEU.AND P2, PT, R26, -126, PT ;  /* 0xc2fc00001a00780b */ /* 0x000fe20003f4e000 */
[----:B------:R-:W-:Y:S01]  /*bff0*/  FADD R69, -R132, R69 ;  /* 0x0000004584457221 */ /* 0x000fe20000000100 */
[----:B------:R-:W-:Y:S01]  /*c000*/  FADD R40, R40, R41 ;  /* 0x0000002928287221 */ /* 0x000fe20000000000 */
[----:B------:R-:W-:-:S02]  /*c010*/  FADD R47, R47, R36 ;  /* 0x000000242f2f7221 */ /* 0x000fc40000000000 */
[----:B------:R-:W-:Y:S01]  /*c020*/  @!P4 FMUL R27, R27, 0.5 ;  /* 0x3f0000001b1bc820 */ /* 0x000fe20000400000 */
[----:B------:R-:W-:Y:S01]  /*c030*/  FADD R53, R53, R40 ;  /* 0x0000002835357221 */ /* 0x000fe20000000000 */
[----:B---3--:R-:W-:Y:S01]  /*c040*/  @!P1 FMUL R56, R56, R56 ;  /* 0x0000003838389220 */ /* 0x008fe20000400000 */
        /* <DEDUP_REMOVED lines=8> */
[----:B------:R-:W-:Y:S01]  /*c0d0*/  FSETP.GEU.AND P3, PT, R139, -126, PT ;  /* 0xc2fc00008b00780b */ /* 0x000fe20003f6e000 */
[----:B------:R-:W-:Y:S01]  /*c0e0*/  FADD R57, R57, R52 ;  /* 0x0000003439397221 */ /* 0x000fe20000000000 */
[----:B------:R-:W-:Y:S01]  /*c0f0*/  FADD R55, R54, R55 ;  /* 0x0000003736377221 */ /* 0x000fe20000000000 */
[----:B------:R-:W-:Y:S02]  /*c100*/  HMMA.16816.F32.BF16 R120, R12, R8, R120 ;  /* 0x000000080c78723c */ /* 0x000fe40000041878 */
[----:B------:R-:W-:Y:S01]  /*c110*/  @!P1 FMUL R25, R25, 0.5 ;  /* 0x3f00000019199820 */ /* 0x000fe20000400000 */
[----:B------:R-:W-:-:S03]  /*c120*/  FADD R56, R56, R57 ;  /* 0x0000003938387221 */ /* 0x000fc60000000000 */
[C---:B-----5:R-:W-:Y:S01]  /*c130*/  HMMA.16816.F32.BF16 R128, R12.reuse, R16, R128 ;  /* 0x000000100c80723c */ /* 0x060fe20000041880 */
[----:B------:R-:W-:Y:S01]  /*c140*/  FMUL R9, R63, UR6 ;  /* 0x000000063f097c20 */ /* 0x000fe20008400000 */
[----:B------:R-:W3:Y:S01]  /*c150*/  MUFU.EX2 R65, R25 ;  /* 0x0000001900417308 */ /* 0x000ee20000000800 */
[----:B-1----:R-:W-:Y:S01]  /*c160*/  @!P4 FMUL R58, R58, R58 ;  /* 0x0000003a3a3ac220 */ /* 0x002fe20000400000 */
[----:B------:R-:W-:Y:S01]  /*c170*/  FSETP.GEU.AND P4, PT, R133, -126, PT ;  /* 0xc2fc00008500780b */ /* 0x000fe20003f8e000 */
[----:B------:R-:W-:Y:S01]  /*c180*/  FADD R68, -R132, R9 ;  /* 0x0000000984447221 */ /* 0x000fe20000000100 */
[C---:B------:R-:W-:Y:S01]  /*c190*/  HMMA.16816.F32.BF16 R124, R12.reuse, R18, R124 ;  /* 0x000000120c7c723c */ /* 0x040fe2000004187c */
[----:B------:R-:W1:Y:S01]  /*c1a0*/  LDSM.16.MT88.4 R16, [R211+0xc800] ;  /* 0x00c80000d310783b */ /* 0x000e620000004200 */
[----:B------:R-:W-:Y:S02]  /*c1b0*/  @!P3 FMUL R139, R139, 0.5 ;  /* 0x3f0000008b8bb820 */ /* 0x000fe40000400000 */
[----:B------:R-:W4:Y:S01]  /*c1c0*/  MUFU.EX2 R63, R26 ;  /* 0x0000001a003f7308 */ /* 0x000f220000000800 */
[----:B------:R-:W-:Y:S01]  /*c1d0*/  FSETP.GEU.AND P5, PT, R68, -126, PT ;  /* 0xc2fc00004400780b */ /* 0x000fe20003fae000 */
[C---:B------:R-:W-:Y:S01]  /*c1e0*/  HMMA.16816.F32.BF16 R116, R12.reuse, R10, R116 ;  /* 0x0000000a0c74723c */ /* 0x040fe20000041874 */
[----:B------:R-:W5:Y:S04]  /*c1f0*/  LDSM.16.MT88.4 R8, [R212+0x10800] ;  /* 0x01080000d408783b */ /* 0x000f680000004200 */
[----:B------:R-:W-:Y:S01]  /*c200*/  @!P4 FMUL R133, R133, 0.5 ;  /* 0x3f0000008585c820 */ /* 0x000fe20000400000 */
[C---:B--2---:R-:W-:Y:S01]  /*c210*/  HMMA.16816.F32.BF16 R112, R12.reuse, R20, R112 ;  /* 0x000000140c70723c */ /* 0x044fe20000041870 */
[----:B---3--:R-:W-:Y:S01]  /*c220*/  @!P1 FMUL R65, R65, R65 ;  /* 0x0000004141419220 */ /* 0x008fe20000400000 */
[----:B------:R-:W-:Y:S01]  /*c230*/  FSETP.GEU.AND P1, PT, R136, -126, PT ;  /* 0xc2fc00008800780b */ /* 0x000fe20003f2e000 */
[----:B------:R-:W2:Y:S03]  /*c240*/  MUFU.EX2 R139, R139 ;  /* 0x0000008b008b7308 */ /* 0x000ea60000000800 */
[----:B------:R-:W-:Y:S01]  /*c250*/  @!P5 FMUL R68, R68, 0.5 ;  /* 0x3f0000004444d820 */ /* 0x000fe20000400000 */
[C---:B------:R-:W-:Y:S01]  /*c260*/  HMMA.16816.F32.BF16 R108, R12.reuse, R22, R108 ;  /* 0x000000160c6c723c */ /* 0x040fe2000004186c */
[----:B------:R-:W-:Y:S01]  /*c270*/  LDSM.16.MT88.4 R20, [R213+0xd000] ;  /* 0x00d00000d514783b */ /* 0x000fe20000004200 */
[----:B----4-:R-:W-:Y:S01]  /*c280*/  @!P2 FMUL R63, R63, R63 ;  /* 0x0000003f3f3fa220 */ /* 0x010fe20000400000 */
[----:B------:R-:W-:Y:S01]  /*c290*/  FSETP.GEU.AND P2, PT, R135, -126, PT ;  /* 0xc2fc00008700780b */ /* 0x000fe20003f4e000 */
[----:B------:R-:W3:Y:S01]  /*c2a0*/  MUFU.EX2 R64, R68 ;  /* 0x0000004400407308 */ /* 0x000ee20000000800 */
[----:B------:R-:W4:Y:S01]  /*c2b0*/  LDSM.16.MT88.4 R24, [R215+0xd000] ;  /* 0x00d00000d718783b */ /* 0x000f220000004200 */
[----:B------:R-:W-:Y:S02]  /*c2c0*/  HMMA.16816.F32.BF16 R96, R12, R48, R96 ;  /* 0x000000300c60723c */ /* 0x000fe40000041860 */
[----:B------:R-:W-:-:S04]  /*c2d0*/  @!P1 FMUL R136, R136, 0.5 ;  /* 0x3f00000088889820 */ /* 0x000fc80000400000 */
[C---:B------:R-:W-:Y:S01]  /*c2e0*/  HMMA.16816.F32.BF16 R92, R12.reuse, R50, R92 ;  /* 0x000000320c5c723c */ /* 0x040fe2000004185c */
[----:B------:R-:W5:Y:S01]  /*c2f0*/  MUFU.EX2 R133, R133 ;  /* 0x0000008500857308 */ /* 0x000f620000000800 */
[----:B--2---:R-:W-:Y:S01]  /*c300*/  @!P3 FMUL R139, R139, R139 ;  /* 0x0000008b8b8bb220 */ /* 0x004fe20000400000 */
[----:B------:R-:W-:Y:S01]  /*c310*/  LDSM.16.MT88.4 R48, [R215+0x11800] ;  /* 0x01180000d730783b */ /* 0x000fe20000004200 */
[----:B------:R-:W-:Y:S02]  /*c320*/  @!P2 FMUL R135, R135, 0.5 ;  /* 0x3f0000008787a820 */ /* 0x000fe40000400000 */
[C---:B------:R-:W-:Y:S03]  /*c330*/  HMMA.16816.F32.BF16 R88, R12.reuse, R32, R88 ;  /* 0x000000200c58723c */ /* 0x040fe60000041858 */
[----:B------:R-:W2:Y:S01]  /*c340*/  MUFU.EX2 R136, R136 ;  /* 0x0000008800887308 */ /* 0x000ea20000000800 */
[----:B---3--:R-:W-:Y:S01]  /*c350*/  @!P5 FMUL R64, R64, R64 ;  /* 0x000000404040d220 */ /* 0x008fe20000400000 */
[----:B------:R-:W-:Y:S01]  /*c360*/  FMUL R68, R173, UR6 ;  /* 0x00000006ad447c20 */ /* 0x000fe20008400000 */
[----:B-1----:R-:W-:Y:S03]  /*c370*/  HMMA.16816.F32.BF16 R104, R12, R16, R104 ;  /* 0x000000100c68723c */ /* 0x002fe60000041868 */
[----:B------:R-:W-:-:S02]  /*c380*/  FADD R68, -R59, R68 ;  /* 0x000000443b447221 */ /* 0x000fc40000000100 */
[----:B------:R-:W1:Y:S01]  /*c390*/  MUFU.EX2 R135, R135 ;  /* 0x0000008700877308 */ /* 0x000e620000000800 */
[C---:B------:R-:W-:Y:S01]  /*c3a0*/  HMMA.16816.F32.BF16 R100, R12.reuse, R18, R100 ;  /* 0x000000120c64723c */ /* 0x040fe20000041864 */
[----:B------:R-:W3:Y:S01]  /*c3b0*/  LDSM.16.MT88.4 R16, [R212+0xd000] ;  /* 0x00d00000d410783b */ /* 0x000ee20000004200 */
[----:B-----5:R-:W-:Y:S01]  /*c3c0*/  @!P4 FMUL R133, R133, R133 ;  /* 0x000000858585c220 */ /* 0x020fe20000400000 */
[----:B------:R-:W-:Y:S02]  /*c3d0*/  FSETP.GEU.AND P4, PT, R137, -126, PT ;  /* 0xc2fc00008900780b */ /* 0x000fe40003f8e000 */
[----:B------:R-:W-:Y:S01]  /*c3e0*/  FSETP.GEU.AND P3, PT, R68, -126, PT ;  /* 0xc2fc00004400780b */ /* 0x000fe20003f6e000 */
[----:B------:R-:W-:Y:S01]  /*c3f0*/  HMMA.16816.F32.BF16 R84, R12, R34, R84 ;  /* 0x000000220c54723c */ /* 0x000fe20000041854 */
[----:B------:R-:W-:Y:S01]  /*c400*/  LDSM.16.MT88.4 R32, [R211+0xd000] ;  /* 0x00d00000d320783b */ /* 0x000fe20000004200 */
[----:B--2---:R-:W-:-:S04]  /*c410*/  @!P1 FMUL R136, R136, R136 ;  /* 0x0000008888889220 */ /* 0x004fc80000400000 */
[----:B------:R-:W-:Y:S01]  /*c420*/  HMMA.16816.F32.BF16 R80, R12, R8, R80 ;  /* 0x000000080c50723c */ /* 0x000fe20000041850 */
[----:B-1----:R-:W-:Y:S01]  /*c430*/  @!P2 FMUL R135, R135, R135 ;  /* 0x000000878787a220 */ /* 0x002fe20000400000 */
[----:B------:R-:W-:-:S04]  /*c440*/  FSETP.GEU.AND P2, PT, R138, -126, PT ;  /* 0xc2fc00008a00780b */ /* 0x000fc80003f4e000 */
[C---:B------:R-:W-:Y:S01]  /*c450*/  HMMA.16816.F32.BF16 R76, R12.reuse, R10, R76 ;  /* 0x0000000a0c4c723c */ /* 0x040fe2000004184c */
[----:B------:R-:W-:Y:S01]  /*c460*/  F2FP.BF16.F32.PACK_AB R8, R63, R58 ;  /* 0x0000003a3f08723e */ /* 0x000fe200000010ff */
[----:B------:R-:W-:Y:S01]  /*c470*/  @!P4 FMUL R137, R137, 0.5 ;  /* 0x3f0000008989c820 */ /* 0x000fe20000400000 */
[----:B------:R-:W-:Y:S01]  /*c480*/  F2FP.BF16.F32.PACK_AB R9, R62, R65 ;  /* 0x000000413e09723e */ /* 0x000fe200000010ff */
[----:B------:R-:W-:Y:S01]  /*c490*/  @!P3 FMUL R68, R68, 0.5 ;  /* 0x3f0000004444b820 */ /* 0x000fe20000400000 */
[----:B------:R-:W-:Y:S01]  /*c4a0*/  FADD R58, R58, R55 ;  /* 0x000000373a3a7221 */ /* 0x000fe20000000000 */
[C---:B------:R-:W-:Y:S01]  /*c4b0*/  HMMA.16816.F32.BF16 R72, R12.reuse, R28, R72 ;  /* 0x0000001c0c48723c */ /* 0x040fe20000041848 */
[----:B------:R-:W-:Y:S01]  /*c4c0*/  F2FP.BF16.F32.PACK_AB R10, R133, R64 ;  /* 0x00000040850a723e */ /* 0x000fe200000010ff */
[----:B------:R-:W1:Y:S01]  /*c4d0*/  MUFU.EX2 R137, R137 ;  /* 0x0000008900897308 */ /* 0x000e620000000800 */
[----:B------:R-:W-:Y:S01]  /*c4e0*/  F2FP.BF16.F32.PACK_AB R11, R136, R135 ;  /* 0x00000087880b723e */ /* 0x000fe200000010ff */
[----:B------:R-:W-:Y:S01]  /*c4f0*/  FADD R65, R65, R56 ;  /* 0x0000003841417221 */ /* 0x000fe20000000000 */
[----:B------:R-:W-:Y:S01]  /*c500*/  FADD R63, R63, R58 ;  /* 0x0000003a3f3f7221 */ /* 0x000fe20000000000 */
[----:B------:R-:W-:Y:S01]  /*c510*/  HMMA.16816.F32.BF16 R4, R12, R30, R4 ;  /* 0x0000001e0c04723c */ /* 0x000fe20000041804 */
[----:B------:R-:W2:Y:S01]  /*c520*/  LDSM.16.MT88.4 R12, [R215+0x11000] ;  /* 0x01100000d70c783b */ /* 0x000ea20000004200 */
[----:B------:R-:W-:Y:S01]  /*c530*/  FMUL R28, R184, UR6 ;  /* 0x00000006b81c7c20 */ /* 0x000fe20008400000 */
[----:B------:R-:W-:Y:S01]  /*c540*/  @!P2 FMUL R138, R138, 0.5 ;  /* 0x3f0000008a8aa820 */ /* 0x000fe20000400000 */
[----:B------:R-:W-:Y:S01]  /*c550*/  FMUL R29, R162, UR6 ;  /* 0x00000006a21d7c20 */ /* 0x000fe20008400000 */
[----:B------:R-:W5:Y:S01]  /*c560*/  MUFU.EX2 R166, R68 ;  /* 0x0000004400a67308 */ /* 0x000f620000000800 */
[----:B------:R-:W-:Y:S01]  /*c570*/  FADD R28, -R59, R28 ;  /* 0x0000001c3b1c7221 */ /* 0x000fe20000000100 */
[----:B----4-:R-:W-:Y:S01]  /*c580*/  HMMA.16816.F32.BF16 R128, R8, R24, R128 ;  /* 0x000000180880723c */ /* 0x010fe20000041880 */
[----:B------:R-:W-:Y:S01]  /*c590*/  FADD R29, -R132, R29 ;  /* 0x0000001d841d7221 */ /* 0x000fe20000000100 */
[----:B------:R-:W-:Y:S01]  /*c5a0*/  FADD R62, R62, R65 ;  /* 0x000000413e3e7221 */ /* 0x000fe20000000000 */
[----:B------:R-:W-:Y:S01]  /*c5b0*/  FADD R0, R64, R63 ;  /* 0x0000003f40007221 */ /* 0x000fe20000000000 */
[----:B------:R-:W-:-:S02]  /*c5c0*/  FSETP.GEU.AND P1, PT, R28, -126, PT ;  /* 0xc2fc00001c00780b */ /* 0x000fc40003f2e000 */
[C---:B------:R-:W-:Y:S01]  /*c5d0*/  HMMA.16816.F32.BF16 R124, R8.reuse, R26, R124 ;  /* 0x0000001a087c723c */ /* 0x040fe2000004187c */
[----:B------:R-:W4:Y:S01]  /*c5e0*/  LDSM.16.MT88.4 R24, [R212+0x11000] ;  /* 0x01100000d418783b */ /* 0x000f220000004200 */
[----:B------:R-:W2:Y:S01]  /*c5f0*/  MUFU.EX2 R138, R138 ;  /* 0x0000008a008a7308 */ /* 0x000ea20000000800 */
[----:B-1----:R-:W-:Y:S01]  /*c600*/  @!P4 FMUL R137, R137, R137 ;  /* 0x000000898989c220 */ /* 0x002fe20000400000 */
[----:B------:R-:W-:Y:S01]  /*c610*/  FSETP.GEU.AND P5, PT, R29, -126, PT ;  /* 0xc2fc00001d00780b */ /* 0x000fe20003fae000 */
[----:B------:R-:W-:Y:S01]  /*c620*/  FADD R0, R133, R0 ;  /* 0x0000000085007221 */ /* 0x000fe20000000000 */
[----:B---3--:R-:W-:Y:S01]  /*c630*/  HMMA.16816.F32.BF16 R112, R8, R16, R112 ;  /* 0x000000100870723c */ /* 0x008fe20000041870 */
[----:B-----5:R-:W-:-:S04]  /*c640*/  @!P3 FMUL R166, R166, R166 ;  /* 0x000000a6a6a6b220 */ /* 0x020fc80000400000 */
[----:B------:R-:W-:Y:S01]  /*c650*/  @!P1 FMUL R28, R28, 0.5 ;  /* 0x3f0000001c1c9820 */ /* 0x000fe20000400000 */
[C---:B------:R-:W-:Y:S01]  /*c660*/  HMMA.16816.F32.BF16 R108, R8.reuse, R18, R108 ;  /* 0x00000012086c723c */ /* 0x040fe2000004186c */
[----:B------:R-:W1:Y:S04]  /*c670*/  LDSM.16.MT88.4 R16, [R213+0x11000] ;  /* 0x01100000d510783b */ /* 0x000e680000004200 */
[----:B------:R-:W-:Y:S01]  /*c680*/  @!P5 FMUL R29, R29, 0.5 ;  /* 0x3f0000001d1dd820 */ /* 0x000fe20000400000 */
[----:B------:R-:W-:Y:S01]  /*c690*/  HMMA.16816.F32.BF16 R120, R8, R20, R120 ;  /* 0x000000140878723c */ /* 0x000fe20000041878 */
[----:B--2---:R-:W-:-:S05]  /*c6a0*/  @!P2 FMUL R138, R138, R138 ;  /* 0x0000008a8a8aa220 */ /* 0x004fca0000400000 */
[C---:B------:R-:W-:Y:S01]  /*c6b0*/  HMMA.16816.F32.BF16 R116, R8.reuse, R22, R116 ;  /* 0x000000160874723c */ /* 0x040fe20000041874 */
[----:B------:R-:W2:Y:S05]  /*c6c0*/  LDSM.16.MT88.4 R20, [R211+0x11000] ;  /* 0x01100000d314783b */ /* 0x000eaa0000004200 */
[C---:B------:R-:W-:Y:S06]  /*c6d0*/  HMMA.16816.F32.BF16 R96, R8.reuse, R12, R96 ;  /* 0x0000000c0860723c */ /* 0x040fec0000041860 */
[C---:B------:R-:W-:Y:S01]  /*c6e0*/  HMMA.16816.F32.BF16 R104, R8.reuse, R32, R104 ;  /* 0x000000200868723c */ /* 0x040fe20000041868 */
[----:B------:R-:W-:Y:S01]  /*c6f0*/  FMUL R13, R160, UR6 ;  /* 0x00000006a00d7c20 */ /* 0x000fe20008400000 */
[----:B------:R-:W-:Y:S01]  /*c700*/  FMUL R12, R159, UR6 ;  /* 0x000000069f0c7c20 */ /* 0x000fe20008400000 */
[----:B------:R-:W3:Y:S02]  /*c710*/  MUFU.EX2 R160, R28 ;  /* 0x0000001c00a07308 */ /* 0x000ee40000000800 */
[----:B------:R-:W-:Y:S01]  /*c720*/  FADD R162, -R132, R13 ;  /* 0x0000000d84a27221 */ /* 0x000fe20000000100 */
[----:B------:R-:W-:Y:S01]  /*c730*/  FADD R161, -R59, R12 ;  /* 0x0000000c3ba17221 */ /* 0x000fe20000000100 */
[C---:B----4-:R-:W-:Y:S01]  /*c740*/  HMMA.16816.F32.BF16 R80, R8.reuse, R24, R80 ;  /* 0x000000180850723c */ /* 0x050fe20000041850 */
[----:B------:R-:W-:Y:S01]  /*c750*/  F2FP.BF16.F32.PACK_AB R12, R138, R137 ;  /* 0x000000898a0c723e */ /* 0x000fe200000010ff */
[----:B------:R-:W-:Y:S01]  /*c760*/  FADD R137, R137, R0 ;  /* 0x0000000089897221 */ /* 0x000fe20000000000 */
[----:B------:R-:W-:Y:S01]  /*c770*/  FSETP.GEU.AND P4, PT, R162, -126, PT ;  /* 0xc2fc0000a200780b */ /* 0x000fe20003f8e000 */
[----:B------:R-:W4:Y:S01]  /*c780*/  MUFU.EX2 R159, R29 ;  /* 0x0000001d009f7308 */ /* 0x000f220000000800 */
[----:B------:R-:W-:Y:S01]  /*c790*/  FSETP.GEU.AND P2, PT, R161, -126, PT ;  /* 0xc2fc0000a100780b */ /* 0x000fe20003f4e000 */
[----:B------:R-:W-:Y:S01]  /*c7a0*/  HMMA.16816.F32.BF16 R76, R8, R26, R76 ;  /* 0x0000001a084c723c */ /* 0x000fe2000004184c */
[----:B------:R-:W5:Y:S01]  /*c7b0*/  LDSM.16.MT88.4 R24, [R213+0xd800] ;  /* 0x00d80000d518783b */ /* 0x000f620000004200 */
[----:B------:R-:W-:Y:S01]  /*c7c0*/  FADD R138, R138, R137 ;  /* 0x000000898a8a7221 */ /* 0x000fe20000000000 */
[----:B------:R-:W-:-:S03]  /*c7d0*/  MOV R137, R39 ;  /* 0x0000002700897202 */ /* 0x000fc60000000f00 */
[C---:B-1----:R-:W-:Y:S01]  /*c7e0*/  HMMA.16816.F32.BF16 R88, R8.reuse, R16, R88 ;  /* 0x000000100858723c */ /* 0x042fe20000041858 */
[----:B---3--:R-:W-:Y:S01]  /*c7f0*/  @!P1 FMUL R160, R160, R160 ;  /* 0x000000a0a0a09220 */ /* 0x008fe20000400000 */
[----:B------:R-:W-:Y:S01]  /*c800*/  FSETP.GEU.AND P1, PT, R164, -126, PT ;  /* 0xc2fc0000a400780b */ /* 0x000fe20003f2e000 */
[----:B------:R-:W-:Y:S01]  /*c810*/  FMUL R28, R172, UR6 ;  /* 0x00000006ac1c7c20 */ /* 0x000fe20008400000 */
[----:B------:R-:W-:Y:S01]  /*c820*/  @!P4 FMUL R162, R162, 0.5 ;  /* 0x3f000000a2a2c820 */ /* 0x000fe20000400000 */
[----:B------:R-:W-:Y:S01]  /*c830*/  FMUL R172, R167, UR6 ;  /* 0x00000006a7ac7c20 */ /* 0x000fe20008400000 */
[----:B------:R-:W-:Y:S01]  /*c840*/  @!P2 FMUL R161, R161, 0.5 ;  /* 0x3f000000a1a1a820 */ /* 0x000fe20000400000 */
[C---:B------:R-:W-:Y:S01]  /*c850*/  HMMA.16816.F32.BF16 R84, R8.reuse, R18, R84 ;  /* 0x000000120854723c */ /* 0x040fe20000041854 */
[----:B------:R-:W1:Y:S01]  /*c860*/  LDSM.16.MT88.4 R16, [R215+0xd800] ;  /* 0x00d80000d710783b */ /* 0x000e620000004200 */
[----:B------:R-:W-:Y:S01]  /*c870*/  FADD R28, -R59, R28 ;  /* 0x0000001c3b1c7221 */ /* 0x000fe20000000100 */
[----:B------:R-:W3:Y:S01]  /*c880*/  MUFU.EX2 R162, R162 ;  /* 0x000000a200a27308 */ /* 0x000ee20000000800 */
[----:B----4-:R-:W-:Y:S01]  /*c890*/  @!P5 FMUL R159, R159, R159 ;  /* 0x0000009f9f9fd220 */ /* 0x010fe20000400000 */
[----:B------:R-:W-:Y:S01]  /*c8a0*/  F2FP.BF16.F32.PACK_AB R13, R139, R160 ;  /* 0x000000a08b0d723e */ /* 0x000fe200000010ff */
[C---:B------:R-:W-:Y:S01]  /*c8b0*/  HMMA.16816.F32.BF16 R100, R8.reuse, R34, R100 ;  /* 0x000000220864723c */ /* 0x040fe20000041864 */
[----:B------:R-:W-:Y:S01]  /*c8c0*/  LDSM.16.MT88.4 R32, [R213+0x11800] ;  /* 0x01180000d520783b */ /* 0x000fe20000004200 */
[----:B------:R-:W-:Y:S01]  /*c8d0*/  @!P1 FMUL R164, R164, 0.5 ;  /* 0x3f000000a4a49820 */ /* 0x000fe20000400000 */
[----:B------:R-:W-:Y:S01]  /*c8e0*/  FADD R172, -R59, R172 ;  /* 0x000000ac3bac7221 */ /* 0x000fe20000000100 */
[----:B------:R-:W-:Y:S01]  /*c8f0*/  FSETP.GEU.AND P5, PT, R69, -126, PT ;  /* 0xc2fc00004500780b */ /* 0x000fe20003fae000 */
[----:B------:R-:W4:Y:S01]  /*c900*/  MUFU.EX2 R161, R161 ;  /* 0x000000a100a17308 */ /* 0x000f220000000800 */
[C---:B------:R-:W-:Y:S06]  /*c910*/  HMMA.16816.F32.BF16 R92, R8.reuse, R14, R92 ;  /* 0x0000000e085c723c */ /* 0x040fec000004185c */
[----:B--2---:R-:W-:Y:S01]  /*c920*/  HMMA.16816.F32.BF16 R72, R8, R20, R72 ;  /* 0x000000140848723c */ /* 0x004fe20000041848 */
[----:B------:R-:W2:Y:S01]  /*c930*/  MUFU.EX2 R164, R164 ;  /* 0x000000a400a47308 */ /* 0x000ea20000000800 */
[----:B---3--:R-:W-:-:S03]  /*c940*/  @!P4 FMUL R162, R162, R162 ;  /* 0x000000a2a2a2c220 */ /* 0x008fc60000400000 */
[----:B------:R-:W-:Y:S01]  /*c950*/  @!P5 FMUL R69, R69, 0.5 ;  /* 0x3f0000004545d820 */ /* 0x000fe20000400000 */
[----:B------:R-:W-:Y:S01]  /*c960*/  HMMA.16816.F32.BF16 R4, R8, R22, R4 ;  /* 0x000000160804723c */ /* 0x000fe20000041804 */
[----:B------:R-:W3:Y:S01]  /*c970*/  LDSM.16.MT88.4 R20, [R212+0xd800] ;  /* 0x00d80000d414783b */ /* 0x000ee20000004200 */
[----:B------:R-:W-:Y:S01]  /*c980*/  F2FP.BF16.F32.PACK_AB R14, R162, R159 ;  /* 0x0000009fa20e723e */ /* 0x000fe200000010ff */
[----:B------:R-:W1:Y:S01]  /*c990*/  MUFU.EX2 R165, R69 ;  /* 0x0000004500a57308 */ /* 0x000e620000000800 */
[----:B----4-:R-:W-:Y:S01]  /*c9a0*/  @!P2 FMUL R161, R161, R161 ;  /* 0x000000a1a1a1a220 */ /* 0x010fe20000400000 */
[----:B------:R-:W-:Y:S02]  /*c9b0*/  FSETP.GEU.AND P2, PT, R169, -126, PT ;  /* 0xc2fc0000a900780b */ /* 0x000fe40003f4e000 */
[----:B------:R-:W-:-:S04]  /*c9c0*/  FMUL R9, R174, UR6 ;  /* 0x00000006ae097c20 */ /* 0x000fc80008400000 */
[----:B------:R-:W-:Y:S01]  /*c9d0*/  FADD R168, -R132, R9 ;  /* 0x0000000984a87221 */ /* 0x000fe20000000100 */
[----:B--2---:R-:W-:Y:S01]  /*c9e0*/  @!P1 FMUL R164, R164, R164 ;  /* 0x000000a4a4a49220 */ /* 0x004fe20000400000 */
[----:B------:R-:W-:Y:S01]  /*c9f0*/  FSETP.GEU.AND P1, PT, R28, -126, PT ;  /* 0xc2fc00001c00780b */ /* 0x000fe20003f2e000 */
[----:B------:R-:W-:Y:S02]  /*ca00*/  LDSM.16.MT88.4 R8, [R212+0x11800] ;  /* 0x01180000d408783b */ /* 0x000fe40000004200 */
[----:B------:R-:W-:Y:S02]  /*ca10*/  FSETP.GEU.AND P4, PT, R168, -126, PT ;  /* 0xc2fc0000a800780b */ /* 0x000fe40003f8e000 */
[----:B------:R-:W-:Y:S01]  /*ca20*/  F2FP.BF16.F32.PACK_AB R15, R164, R161 ;  /* 0x000000a1a40f723e */ /* 0x000fe200000010ff */
[----:B------:R-:W-:Y:S01]  /*ca30*/  @!P2 FMUL R169, R169, 0.5 ;  /* 0x3f000000a9a9a820 */ /* 0x000fe20000400000 */
[----:B-1----:R-:W-:-:S05]  /*ca40*/  @!P5 FMUL R165, R165, R165 ;  /* 0x000000a5a5a5d220 */ /* 0x002fca0000400000 */
[C---:B-----5:R-:W-:Y:S01]  /*ca50*/  HMMA.16816.F32.BF16 R120, R12.reuse, R24, R120 ;  /* 0x000000180c78723c */ /* 0x060fe20000041878 */
[----:B------:R-:W-:Y:S01]  /*ca60*/  @!P1 FMUL R28, R28, 0.5 ;  /* 0x3f0000001c1c9820 */ /* 0x000fe20000400000 */
[----:B------:R-:W1:Y:S02]  /*ca70*/  MUFU.EX2 R169, R169 ;  /* 0x000000a900a97308 */ /* 0x000e640000000800 */
[----:B------:R-:W-:Y:S02]  /*ca80*/  @!P4 FMUL R168, R168, 0.5 ;  /* 0x3f000000a8a8c820 */ /* 0x000fe40000400000 */
[----:B------:R-:W-:Y:S01]  /*ca90*/  HMMA.16816.F32.BF16 R128, R12, R16, R128 ;  /* 0x000000100c80723c */ /* 0x000fe20000041880 */
[----:B------:R-:W-:-:S03]  /*caa0*/  FMUL R24, R163, UR6 ;  /* 0x00000006a3187c20 */ /* 0x000fc60008400000 */
[----:B------:R-:W2:Y:S01]  /*cab0*/  MUFU.EX2 R168, R168 ;  /* 0x000000a800a87308 */ /* 0x000ea20000000800 */
[----:B------:R-:W-:Y:S01]  /*cac0*/  FADD R167, -R59, R24 ;  /* 0x000000183ba77221 */ /* 0x000fe20000000100 */
[C---:B------:R-:W-:Y:S01]  /*cad0*/  HMMA.16816.F32.BF16 R124, R12.reuse, R18, R124 ;  /* 0x000000120c7c723c */ /* 0x040fe2000004187c */
[----:B------:R-:W4:Y:S05]  /*cae0*/  LDSM.16.MT88.4 R16, [R211+0xd800] ;  /* 0x00d80000d310783b */ /* 0x000f2a0000004200 */
[----:B------:R5:W5:Y:S01]  /*caf0*/  MUFU.EX2 R163, R28 ;  /* 0x0000001c00a37308 */ /* 0x000b620000000800 */
[----:B-1----:R-:W-:Y:S01]  /*cb00*/  @!P2 FMUL R169, R169, R169 ;  /* 0x000000a9a9a9a220 */ /* 0x002fe20000400000 */
[----:B------:R-:W-:Y:S01]  /*cb10*/  FSETP.GEU.AND P2, PT, R167, -126, PT ;  /* 0xc2fc0000a700780b */ /* 0x000fe20003f4e000 */
[----:B---3--:R-:W-:Y:S01]  /*cb20*/  HMMA.16816.F32.BF16 R112, R12, R20, R112 ;  /* 0x000000140c70723c */ /* 0x008fe20000041870 */
[----:B--2---:R-:W-:Y:S01]  /*cb30*/  @!P4 FMUL R168, R168, R168 ;  /* 0x000000a8a8a8c220 */ /* 0x004fe20000400000 */
[----:B------:R-:W-:-:S04]  /*cb40*/  FSETP.GEU.AND P4, PT, R170, -126, PT ;  /* 0xc2fc0000aa00780b */ /* 0x000fc80003f8e000 */
[C---:B------:R-:W-:Y:S01]  /*cb50*/  HMMA.16816.F32.BF16 R108, R12.reuse, R22, R108 ;  /* 0x000000160c6c723c */ /* 0x040fe2000004186c */
[----:B------:R-:W-:Y:S05]  /*cb60*/  LDSM.16.MT88.4 R20, [R213+0xe000] ;  /* 0x00e00000d514783b */ /* 0x000fea0000004200 */
[----:B------:R-:W-:Y:S01]  /*cb70*/  @!P2 FMUL R167, R167, 0.5 ;  /* 0x3f000000a7a7a820 */ /* 0x000fe20000400000 */
[----:B-----5:R-:W1:Y:S01]  /*cb80*/  LDSM.16.MT88.4 R28, [R211+0x11800] ;  /* 0x01180000d31c783b */ /* 0x020e620000004200 */
[----:B------:R-:W-:Y:S01]  /*cb90*/  @!P1 FMUL R163, R163, R163 ;  /* 0x000000a3a3a39220 */ /* 0x000fe20000400000 */
[----:B------:R-:W-:Y:S01]  /*cba0*/  FSETP.GEU.AND P1, PT, R172, -126, PT ;  /* 0xc2fc0000ac00780b */ /* 0x000fe20003f2e000 */
[----:B------:R-:W-:Y:S02]  /*cbb0*/  HMMA.16816.F32.BF16 R116, R12, R26, R116 ;  /* 0x0000001a0c74723c */ /* 0x000fe40000041874 */
[----:B------:R-:W2:Y:S01]  /*cbc0*/  MUFU.EX2 R167, R167 ;  /* 0x000000a700a77308 */ /* 0x000ea20000000800 */
[----:B------:R-:W3:Y:S01]  /*cbd0*/  LDSM.16.MT88.4 R24, [R215+0xe000] ;  /* 0x00e00000d718783b */ /* 0x000ee20000004200 */
[----:B------:R-:W-:-:S02]  /*cbe0*/  @!P4 FMUL R170, R170, 0.5 ;  /* 0x3f000000aaaac820 */ /* 0x000fc40000400000 */
[C---:B------:R-:W-:Y:S04]  /*cbf0*/  HMMA.16816.F32.BF16 R96, R12.reuse, R48, R96 ;  /* 0x000000300c60723c */ /* 0x040fe80000041860 */
[----:B------:R-:W5:Y:S02]  /*cc00*/  MUFU.EX2 R170, R170 ;  /* 0x000000aa00aa7308 */ /* 0x000f640000000800 */
[----:B------:R-:W-:Y:S01]  /*cc10*/  @!P1 FMUL R172, R172, 0.5 ;  /* 0x3f000000acac9820 */ /* 0x000fe20000400000 */
[----:B------:R-:W-:Y:S01]  /*cc20*/  HMMA.16816.F32.BF16 R92, R12, R50, R92 ;  /* 0x000000320c5c723c */ /* 0x000fe2000004185c */
[----:B------:R-:W-:Y:S01]  /*cc30*/  FMUL R48, R147, UR6 ;  /* 0x0000000693307c20 */ /* 0x000fe20008400000 */
[----:B------:R-:W-:-:S03]  /*cc40*/  FMUL R49, R146, UR6 ;  /* 0x0000000692317c20 */ /* 0x000fc60008400000 */
[----:B------:R-:W1:Y:S01]  /*cc50*/  MUFU.EX2 R172, R172 ;  /* 0x000000ac00ac7308 */ /* 0x000e620000000800 */
[C---:B----4-:R-:W-:Y:S01]  /*cc60*/  HMMA.16816.F32.BF16 R104, R12.reuse, R16, R104 ;  /* 0x000000100c68723c */ /* 0x050fe20000041868 */
[----:B--2---:R-:W-:Y:S01]  /*cc70*/  @!P2 FMUL R167, R167, R167 ;  /* 0x000000a7a7a7a220 */ /* 0x004fe20000400000 */
[----:B------:R-:W-:Y:S01]  /*cc80*/  FMUL R50, R148, UR6 ;  /* 0x0000000694327c20 */ /* 0x000fe20008400000 */
[C---:B------:R-:W-:Y:S01]  /*cc90*/  FADD R148, -R132.reuse, R145 ;  /* 0x0000009184947221 */ /* 0x040fe20000000100 */
[C---:B------:R-:W-:Y:S01]  /*cca0*/  FADD R48, -R59.reuse, R48 ;  /* 0x000000303b307221 */ /* 0x040fe20000000100 */
[----:B------:R-:W-:Y:S01]  /*ccb0*/  FADD R49, -R132, R49 ;  /* 0x0000003184317221 */ /* 0x000fe20000000100 */
[----:B------:R-:W-:Y:S01]  /*ccc0*/  HMMA.16816.F32.BF16 R100, R12, R18, R100 ;  /* 0x000000120c64723c */ /* 0x000fe20000041864 */
[----:B-----5:R-:W-:Y:S01]  /*ccd0*/  @!P4 FMUL R170, R170, R170 ;  /* 0x000000aaaaaac220 */ /* 0x020fe20000400000 */
[----:B------:R-:W2:Y:S01]  /*cce0*/  LDSM.16.MT88.4 R16, [R212+0xe000] ;  /* 0x00e00000d410783b */ /* 0x000ea20000004200 */
[----:B------:R-:W-:-:S03]  /*ccf0*/  FADD R50, -R59, R50 ;  /* 0x000000323b327221 */ /* 0x000fc60000000100 */
[----:B------:R-:W-:Y:S01]  /*cd00*/  HMMA.16816.F32.BF16 R88, R12, R32, R88 ;  /* 0x000000200c58723c */ /* 0x000fe20000041858 */
[----:B-1----:R-:W-:-:S05]  /*cd10*/  @!P1 FMUL R172, R172, R172 ;  /* 0x000000acacac9220 */ /* 0x002fca0000400000 */
        /* <DEDUP_REMOVED lines=10> */
[----:B------:R-:W1:Y:S01]  /*cdc0*/  LDSM.16.MT88.4 R12, [R215+0x12000] ;  /* 0x01200000d70c783b */ /* 0x000e620000004200 */
[----:B------:R-:W-:-:S04]  /*cdd0*/  FMUL R28, R156, UR6 ;  /* 0x000000069c1c7c20 */ /* 0x000fc80008400000 */
[----:B------:R-:W-:Y:S01]  /*cde0*/  HMMA.16816.F32.BF16 R120, R8, R20, R120 ;  /* 0x000000140878723c */ /* 0x000fe20000041878 */
[----:B------:R-:W-:-:S05]  /*cdf0*/  FADD R28, -R59, R28 ;  /* 0x0000001c3b1c7221 */ /* 0x000fca0000000100 */
[----:B------:R-:W-:Y:S01]  /*ce00*/  FSETP.GEU.AND P1, PT, R28, -126, PT ;  /* 0xc2fc00001c00780b */ /* 0x000fe20003f2e000 */
[----:B------:R-:W-:Y:S01]  /*ce10*/  FMUL R21, R158, UR6 ;  /* 0x000000069e157c20 */ /* 0x000fe20008400000 */
[C---:B------:R-:W-:Y:S01]  /*ce20*/  FADD R20, -R132.reuse, R157 ;  /* 0x0000009d84147221 */ /* 0x040fe20000000100 */
[C---:B---3--:R-:W-:Y:S01]  /*ce30*/  HMMA.16816.F32.BF16 R128, R8.reuse, R24, R128 ;  /* 0x000000180880723c */ /* 0x048fe20000041880 */
[----:B------:R-:W-:Y:S01]  /*ce40*/  FMUL R158, R153, UR6 ;  /* 0x00000006999e7c20 */ /* 0x000fe20008400000 */
[----:B------:R-:W-:Y:S02]  /*ce50*/  FADD R21, -R132, R21 ;  /* 0x0000001584157221 */ /* 0x000fe40000000100 */
[----:B------:R-:W-:Y:S01]  /*ce60*/  FSETP.GEU.AND P2, PT, R20, -126, PT ;  /* 0xc2fc00001400780b */ /* 0x000fe20003f4e000 */
[----:B------:R-:W-:Y:S01]  /*ce70*/  FADD R158, -R59, R158 ;  /* 0x0000009e3b9e7221 */ /* 0x000fe20000000100 */
[----:B------:R-:W-:Y:S01]  /*ce80*/  HMMA.16816.F32.BF16 R124, R8, R26, R124 ;  /* 0x0000001a087c723c */ /* 0x000fe2000004187c */
[----:B------:R-:W-:Y:S01]  /*ce90*/  FSETP.GEU.AND P4, PT, R21, -126, PT ;  /* 0xc2fc00001500780b */ /* 0x000fe20003f8e000 */
[----:B------:R-:W3:Y:S02]  /*cea0*/  LDSM.16.MT88.4 R24, [R212+0x12000] ;  /* 0x01200000d418783b */ /* 0x000ee40000004200 */
[----:B------:R-:W-:-:S02]  /*ceb0*/  @!P1 FMUL R28, R28, 0.5 ;  /* 0x3f0000001c1c9820 */ /* 0x000fc40000400000 */
[C---:B------:R-:W-:Y:S05]  /*cec0*/  HMMA.16816.F32.BF16 R116, R8.reuse, R22, R116 ;  /* 0x000000160874723c */ /* 0x040fea0000041874 */
[----:B------:R-:W-:Y:S01]  /*ced0*/  @!P2 FMUL R20, R20, 0.5 ;  /* 0x3f0000001414a820 */ /* 0x000fe20000400000 */
[C---:B--2---:R-:W-:Y:S01]  /*cee0*/  HMMA.16816.F32.BF16 R112, R8.reuse, R16, R112 ;  /* 0x000000100870723c */ /* 0x044fe20000041870 */
[----:B------:R-:W-:Y:S01]  /*cef0*/  FMUL R22, R155, UR6 ;  /* 0x000000069b167c20 */ /* 0x000fe20008400000 */
[----:B------:R-:W-:Y:S01]  /*cf00*/  @!P4 FMUL R21, R21, 0.5 ;  /* 0x3f0000001515c820 */ /* 0x000fe20000400000 */
[----:B------:R-:W-:Y:S02]  /*cf10*/  FMUL R23, R152, UR6 ;  /* 0x0000000698177c20 */ /* 0x000fe40008400000 */
[----:B------:R-:W2:Y:S01]  /*cf20*/  MUFU.EX2 R152, R20 ;  /* 0x0000001400987308 */ /* 0x000ea20000000800 */
[C---:B------:R-:W-:Y:S01]  /*cf30*/  HMMA.16816.F32.BF16 R108, R8.reuse, R18, R108 ;  /* 0x00000012086c723c */ /* 0x040fe2000004186c */
[----:B------:R-:W-:Y:S01]  /*cf40*/  FADD R29, -R59, R22 ;  /* 0x000000163b1d7221 */ /* 0x000fe20000000100 */
[----:B------:R-:W-:Y:S01]  /*cf50*/  FADD R30, -R132, R23 ;  /* 0x00000017841e7221 */ /* 0x000fe20000000100 */
[----:B------:R-:W4:Y:S03]  /*cf60*/  LDSM.16.MT88.4 R16, [R213+0x12000] ;  /* 0x01200000d510783b */ /* 0x000f260000004200 */
[----:B-1----:R-:W-:Y:S01]  /*cf70*/  HMMA.16816.F32.BF16 R96, R8, R12, R96 ;  /* 0x0000000c0860723c */ /* 0x002fe20000041860 */
[----:B------:R1:W5:Y:S01]  /*cf80*/  MUFU.EX2 R155, R21 ;  /* 0x00000015009b7308 */ /* 0x0003620000000800 */
[----:B------:R-:W-:-:S02]  /*cf90*/  FSETP.GEU.AND P3, PT, R29, -126, PT ;  /* 0xc2fc00001d00780b */ /* 0x000fc40003f6e000 */
[----:B------:R-:W-:Y:S02]  /*cfa0*/  FSETP.GEU.AND P5, PT, R30, -126, PT ;  /* 0xc2fc00001e00780b */ /* 0x000fe40003fae000 */
[C---:B------:R-:W-:Y:S01]  /*cfb0*/  HMMA.16816.F32.BF16 R104, R8.reuse, R32, R104 ;  /* 0x000000200868723c */ /* 0x040fe20000041868 */
[----:B------:R-:W-:Y:S01]  /*cfc0*/  FMUL R13, R154, UR6 ;  /* 0x000000069a0d7c20 */ /* 0x000fe20008400000 */
[----:B------:R-:W-:Y:S01]  /*cfd0*/  FMUL R12, R151, UR6 ;  /* 0x00000006970c7c20 */ /* 0x000fe20008400000 */
[----:B------:R-:W3:Y:S01]  /*cfe0*/  MUFU.EX2 R154, R28 ;  /* 0x0000001c009a7308 */ /* 0x000ee20000000800 */
[----:B--2---:R-:W-:Y:S01]  /*cff0*/  @!P2 FMUL R152, R152, R152 ;  /* 0x000000989898a220 */ /* 0x004fe20000400000 */
[----:B------:R-:W-:Y:S01]  /*d000*/  FADD R156, -R132, R13 ;  /* 0x0000000d849c7221 */ /* 0x000fe20000000100 */
[----:B------:R-:W-:Y:S01]  /*d010*/  FADD R157, -R59, R12 ;  /* 0x0000000c3b9d7221 */ /* 0x000fe20000000100 */
[----:B------:R-:W-:Y:S01]  /*d020*/  HMMA.16816.F32.BF16 R100, R8, R34, R100 ;  /* 0x000000220864723c */ /* 0x000fe20000041864 */
[----:B------:R-:W-:Y:S01]  /*d030*/  LDSM.16.MT88.4 R32, [R215+0x12800] ;  /* 0x01280000d720783b */ /* 0x000fe20000004200 */
[----:B------:R-:W-:-:S02]  /*d040*/  @!P3 FMUL R29, R29, 0.5 ;  /* 0x3f0000001d1db820 */ /* 0x000fc40000400000 */
[----:B------:R-:W-:Y:S01]  /*d050*/  FSETP.GEU.AND P2, PT, R157, -126, PT ;  /* 0xc2fc00009d00780b */ /* 0x000fe20003f4e000 */
[----:B-1----:R-:W1:Y:S01]  /*d060*/  LDSM.16.MT88.4 R20, [R211+0x12000] ;  /* 0x01200000d314783b */ /* 0x002e620000004200 */
[----:B-----5:R-:W-:Y:S01]  /*d070*/  @!P4 FMUL R155, R155, R155 ;  /* 0x0000009b9b9bc220 */ /* 0x020fe20000400000 */
[----:B------:R-:W-:Y:S01]  /*d080*/  FSETP.GEU.AND P4, PT, R156, -126, PT ;  /* 0xc2fc00009c00780b */ /* 0x000fe20003f8e000 */
[C---:B---3--:R-:W-:Y:S01]  /*d090*/  HMMA.16816.F32.BF16 R80, R8.reuse, R24, R80 ;  /* 0x000000180850723c */ /* 0x048fe20000041850 */
[----:B------:R-:W-:Y:S01]  /*d0a0*/  @!P5 FMUL R30, R30, 0.5 ;  /* 0x3f0000001e1ed820 */ /* 0x000fe20000400000 */
[----:B------:R-:W2:Y:S01]  /*d0b0*/  MUFU.EX2 R151, R29 ;  /* 0x0000001d00977308 */ /* 0x000ea20000000800 */
[----:B------:R-:W-:Y:S01]  /*d0c0*/  F2FP.BF16.F32.PACK_AB R12, R152, R155 ;  /* 0x0000009b980c723e */ /* 0x000fe200000010ff */
[----:B------:R-:W-:Y:S01]  /*d0d0*/  @!P1 FMUL R154, R154, R154 ;  /* 0x0000009a9a9a9220 */ /* 0x000fe20000400000 */
[----:B------:R-:W-:Y:S01]  /*d0e0*/  FSETP.GEU.AND P1, PT, R158, -126, PT ;  /* 0xc2fc00009e00780b */ /* 0x000fe20003f2e000 */
[C---:B------:R-:W-:Y:S01]  /*d0f0*/  HMMA.16816.F32.BF16 R76, R8.reuse, R26, R76 ;  /* 0x0000001a084c723c */ /* 0x040fe2000004184c */
[----:B------:R-:W3:Y:S02]  /*d100*/  LDSM.16.MT88.4 R24, [R213+0xe800] ;  /* 0x00e80000d518783b */ /* 0x000ee40000004200 */
[----:B------:R-:W-:Y:S01]  /*d110*/  @!P2 FMUL R157, R157, 0.5 ;  /* 0x3f0000009d9da820 */ /* 0x000fe20000400000 */
[----:B------:R-:W5:Y:S02]  /*d120*/  MUFU.EX2 R153, R30 ;  /* 0x0000001e00997308 */ /* 0x000f640000000800 */
[----:B------:R-:W-:Y:S01]  /*d130*/  @!P4 FMUL R156, R156, 0.5 ;  /* 0x3f0000009c9cc820 */ /* 0x000fe20000400000 */
[C---:B------:R-:W-:Y:S05]  /*d140*/  HMMA.16816.F32.BF16 R92, R8.reuse, R14, R92 ;  /* 0x0000000e085c723c */ /* 0x040fea000004185c */
[----:B------:R-:W1:Y:S01]  /*d150*/  MUFU.EX2 R156, R156 ;  /* 0x0000009c009c7308 */ /* 0x000e620000000800 */
[----:B------:R-:W-:Y:S01]  /*d160*/  @!P1 FMUL R158, R158, 0.5 ;  /* 0x3f0000009e9e9820 */ /* 0x000fe20000400000 */
[----:B----4-:R-:W-:Y:S01]  /*d170*/  HMMA.16816.F32.BF16 R88, R8, R16, R88 ;  /* 0x000000100858723c */ /* 0x010fe20000041858 */
[----:B--2---:R-:W-:Y:S01]  /*d180*/  @!P3 FMUL R151, R151, R151 ;  /* 0x000000979797b220 */ /* 0x004fe20000400000 */
[----:B------:R-:W-:-:S04]  /*d190*/  FSETP.GEU.AND P3, PT, R48, -126, PT ;  /* 0xc2fc00003000780b */ /* 0x000fc80003f6e000 */
[----:B------:R-:W2:Y:S01]  /*d1a0*/  MUFU.EX2 R157, R157 ;  /* 0x0000009d009d7308 */ /* 0x000ea20000000800 */
[C---:B------:R-:W-:Y:S01]  /*d1b0*/  HMMA.16816.F32.BF16 R84, R8.reuse, R18, R84 ;  /* 0x000000120854723c */ /* 0x040fe20000041854 */
[----:B------:R-:W4:Y:S01]  /*d1c0*/  LDSM.16.MT88.4 R16, [R215+0xe800] ;  /* 0x00e80000d710783b */ /* 0x000f220000004200 */
[----:B-----5:R-:W-:Y:S01]  /*d1d0*/  @!P5 FMUL R153, R153, R153 ;  /* 0x000000999999d220 */ /* 0x020fe20000400000 */
[----:B------:R-:W-:Y:S02]  /*d1e0*/  F2FP.BF16.F32.PACK_AB R13, R151, R154 ;  /* 0x0000009a970d723e */ /* 0x000fe400000010ff */
[----:B------:R-:W-:Y:S01]  /*d1f0*/  LDSM.16.MT88.4 R28, [R213+0x12800] ;  /* 0x01280000d51c783b */ /* 0x000fe20000004200 */
[----:B------:R-:W-:Y:S01]  /*d200*/  FSETP.GEU.AND P5, PT, R49, -126, PT ;  /* 0xc2fc00003100780b */ /* 0x000fe20003fae000 */
[----:B------:R-:W5:Y:S01]  /*d210*/  MUFU.EX2 R158, R158 ;  /* 0x0000009e009e7308 */ /* 0x000f620000000800 */
[----:B-1----:R-:W-:Y:S01]  /*d220*/  @!P4 FMUL R156, R156, R156 ;  /* 0x0000009c9c9cc220 */ /* 0x002fe20000400000 */
[----:B------:R-:W-:Y:S01]  /*d230*/  @!P3 FMUL R48, R48, 0.5 ;  /* 0x3f0000003030b820 */ /* 0x000fe20000400000 */
[----:B------:R-:W-:Y:S03]  /*d240*/  HMMA.16816.F32.BF16 R72, R8, R20, R72 ;  /* 0x000000140848723c */ /* 0x000fe60000041848 */
[----:B------:R-:W-:-:S03]  /*d250*/  F2FP.BF16.F32.PACK_AB R14, R156, R153 ;  /* 0x000000999c0e723e */ /* 0x000fc600000010ff */
[----:B------:R-:W-:Y:S01]  /*d260*/  HMMA.16816.F32.BF16 R4, R8, R22, R4 ;  /* 0x000000160804723c */ /* 0x000fe20000041804 */
[----:B--2---:R-:W-:Y:S01]  /*d270*/  @!P2 FMUL R157, R157, R157 ;  /* 0x0000009d9d9da220 */ /* 0x004fe20000400000 */
[----:B------:R-:W1:Y:S01]  /*d280*/  LDSM.16.MT88.4 R20, [R212+0xe800] ;  /* 0x00e80000d414783b */ /* 0x000e620000004200 */
[----:B------:R-:W-:-:S04]  /*d290*/  @!P5 FMUL R49, R49, 0.5 ;  /* 0x3f0000003131d820 */ /* 0x000fc80000400000 */
[----:B------:R-:W-:Y:S01]  /*d2a0*/  FMUL R9, R149, UR6 ;  /* 0x0000000695097c20 */ /* 0x000fe20008400000 */
[----:B------:R-:W-:Y:S01]  /*d2b0*/  FMUL R11, R150, UR6 ;  /* 0x00000006960b7c20 */ /* 0x000fe20008400000 */
[----:B-----5:R-:W-:Y:S01]  /*d2c0*/  @!P1 FMUL R158, R158, R158 ;  /* 0x0000009e9e9e9220 */ /* 0x020fe20000400000 */
[----:B------:R-:W-:Y:S01]  /*d2d0*/  FSETP.GEU.AND P1, PT, R50, -126, PT ;  /* 0xc2fc00003200780b */ /* 0x000fe20003f2e000 */
[C---:B------:R-:W-:Y:S01]  /*d2e0*/  FADD R9, -R132.reuse, R9 ;  /* 0x0000000984097221 */ /* 0x040fe20000000100 */
[----:B------:R-:W-:Y:S01]  /*d2f0*/  FADD R8, -R132, R11 ;  /* 0x0000000b84087221 */ /* 0x000fe20000000100 */
[----:B------:R-:W-:Y:S01]  /*d300*/  FMUL R150, R144, UR6 ;  /* 0x0000000690967c20 */ /* 0x000fe20008400000 */
[----:B------:R-:W-:Y:S01]  /*d310*/  F2FP.BF16.F32.PACK_AB R15, R158, R157 ;  /* 0x0000009d9e0f723e */ /* 0x000fe200000010ff */
[----:B------:R-:W2:Y:S01]  /*d320*/  MUFU.EX2 R144, R48 ;  /* 0x0000003000907308 */ /* 0x000ea20000000800 */
[----:B------:R-:W-:Y:S01]  /*d330*/  FSETP.GEU.AND P4, PT, R9, -126, PT ;  /* 0xc2fc00000900780b */ /* 0x000fe20003f8e000 */
[----:B------:R-:W-:Y:S01]  /*d340*/  FADD R150, -R59, R150 ;  /* 0x000000963b967221 */ /* 0x000fe20000000100 */
[----:B------:R-:W-:-:S03]  /*d350*/  FSETP.GEU.AND P2, PT, R8, -126, PT ;  /* 0xc2fc00000800780b */ /* 0x000fc60003f4e000 */
[C---:B---3--:R-:W-:Y:S02]  /*d360*/  HMMA.16816.F32.BF16 R120, R12.reuse, R24, R120 ;  /* 0x000000180c78723c */ /* 0x048fe40000041878 */
[----:B------:R-:W-:Y:S01]  /*d370*/  @!P1 FMUL R50, R50, 0.5 ;  /* 0x3f00000032329820 */ /* 0x000fe20000400000 */
[----:B------:R-:W3:Y:S03]  /*d380*/  MUFU.EX2 R145, R49 ;  /* 0x0000003100917308 */ /* 0x000ee60000000800 */
[C---:B----4-:R-:W-:Y:S01]  /*d390*/  HMMA.16816.F32.BF16 R128, R12.reuse, R16, R128 ;  /* 0x000000100c80723c */ /* 0x050fe20000041880 */
[----:B------:R-:W-:Y:S01]  /*d3a0*/  FMUL R24, R143, UR6 ;  /* 0x000000068f187c20 */ /* 0x000fe20008400000 */
[----:B------:R-:W-:Y:S02]  /*d3b0*/  @!P4 FMUL R9, R9, 0.5 ;  /* 0x3f0000000909c820 */ /* 0x000fe40000400000 */
[----:B------:R-:W-:Y:S01]  /*d3c0*/  @!P2 FMUL R8, R8, 0.5 ;  /* 0x3f0000000808a820 */ /* 0x000fe20000400000 */
[----:B------:R-:W4:Y:S01]  /*d3d0*/  MUFU.EX2 R143, R50 ;  /* 0x00000032008f7308 */ /* 0x000f220000000800 */
[----:B------:R-:W-:Y:S01]  /*d3e0*/  FADD R149, -R59, R24 ;  /* 0x000000183b957221 */ /* 0x000fe20000000100 */
[----:B------:R-:W-:Y:S01]  /*d3f0*/  HMMA.16816.F32.BF16 R124, R12, R18, R124 ;  /* 0x000000120c7c723c */ /* 0x000fe2000004187c */
[----:B------:R-:W5:Y:S01]  /*d400*/  LDSM.16.MT88.4 R16, [R211+0xe800] ;  /* 0x00e80000d310783b */ /* 0x000f620000004200 */
[----:B--2---:R-:W-:-:S04]  /*d410*/  @!P3 FMUL R144, R144, R144 ;  /* 0x000000909090b220 */ /* 0x004fc80000400000 */
[----:B------:R-:W2:Y:S01]  /*d420*/  MUFU.EX2 R147, R9 ;  /* 0x0000000900937308 */ /* 0x000ea20000000800 */
[----:B------:R-:W-:Y:S01]  /*d430*/  HMMA.16816.F32.BF16 R116, R12, R26, R116 ;  /* 0x0000001a0c74723c */ /* 0x000fe20000041874 */
[----:B------:R-:W5:Y:S01]  /*d440*/  LDSM.16.MT88.4 R24, [R211+0x12800] ;  /* 0x01280000d318783b */ /* 0x000f620000004200 */
[----:B---3--:R-:W-:-:S04]  /*d450*/  @!P5 FMUL R145, R145, R145 ;  /* 0x000000919191d220 */ /* 0x008fc80000400000 */
[C---:B-1----:R-:W-:Y:S01]  /*d460*/  HMMA.16816.F32.BF16 R112, R12.reuse, R20, R112 ;  /* 0x000000140c70723c */ /* 0x042fe20000041870 */
[----:B------:R-:W1:Y:S01]  /*d470*/  MUFU.EX2 R146, R8 ;  /* 0x0000000800927308 */ /* 0x000e620000000800 */
[----:B----4-:R-:W-:Y:S01]  /*d480*/  @!P1 FMUL R143, R143, R143 ;  /* 0x0000008f8f8f9220 */ /* 0x010fe20000400000 */
[----:B------:R-:W-:Y:S01]  /*d490*/  FSETP.GEU.AND P1, PT, R150, -126, PT ;  /* 0xc2fc00009600780b */ /* 0x000fe20003f2e000 */
[----:B------:R-:W-:Y:S02]  /*d4a0*/  LDSM.16.MT88.4 R48, [R215+0x13000] ;  /* 0x01300000d730783b */ /* 0x000fe40000004200 */
[----:B------:R-:W-:Y:S02]  /*d4b0*/  HMMA.16816.F32.BF16 R108, R12, R22, R108 ;  /* 0x000000160c6c723c */ /* 0x000fe4000004186c */
[----:B------:R-:W-:Y:S01]  /*d4c0*/  LDSM.16.MT88.4 R20, [R215+0xf000] ;  /* 0x00f00000d714783b */ /* 0x000fe20000004200 */
[----:B--2---:R-:W-:Y:S01]  /*d4d0*/  @!P4 FMUL R147, R147, R147 ;  /* 0x000000939393c220 */ /* 0x004fe20000400000 */
[----:B------:R-:W-:-:S02]  /*d4e0*/  FSETP.GEU.AND P4, PT, R148, -126, PT ;  /* 0xc2fc00009400780b */ /* 0x000fc40003f8e000 */
[C---:B------:R-:W-:Y:S04]  /*d4f0*/  HMMA.16816.F32.BF16 R88, R12.reuse, R28, R88 ;  /* 0x0000001c0c58723c */ /* 0x040fe80000041858 */
[----:B------:R-:W-:Y:S01]  /*d500*/  @!P1 FMUL R150, R150, 0.5 ;  /* 0x3f00000096969820 */ /* 0x000fe20000400000 */
[----:B-1----:R-:W-:Y:S01]  /*d510*/  @!P2 FMUL R146, R146, R146 ;  /* 0x000000929292a220 */ /* 0x002fe20000400000 */
[----:B------:R-:W1:Y:S01]  /*d520*/  LDSM.16.MT88.4 R8, [R212+0x12800] ;  /* 0x01280000d408783b */ /* 0x000e620000004200 */
[----:B------:R-:W-:Y:S01]  /*d530*/  FSETP.GEU.AND P2, PT, R149, -126, PT ;  /* 0xc2fc00009500780b */ /* 0x000fe20003f4e000 */
[----:B------:R-:W-:Y:S02]  /*d540*/  HMMA.16816.F32.BF16 R84, R12, R30, R84 ;  /* 0x0000001e0c54723c */ /* 0x000fe40000041854 */
[----:B------:R-:W2:Y:S01]  /*d550*/  MUFU.EX2 R150, R150 ;  /* 0x0000009600967308 */ /* 0x000ea20000000800 */
[----:B------:R-:W3:Y:S01]  /*d560*/  LDSM.16.MT88.4 R28, [R212+0xf000] ;  /* 0x00f00000d41c783b */ /* 0x000ee20000004200 */
[----:B------:R-:W-:-:S02]  /*d570*/  @!P4 FMUL R148, R148, 0.5 ;  /* 0x3f0000009494c820 */ /* 0x000fc40000400000 */
[C---:B------:R-:W-:Y:S04]  /*d580*/  HMMA.16816.F32.BF16 R96, R12.reuse, R32, R96 ;  /* 0x000000200c60723c */ /* 0x040fe80000041860 */
[----:B------:R-:W4:Y:S02]  /*d590*/  MUFU.EX2 R148, R148 ;  /* 0x0000009400947308 */ /* 0x000f240000000800 */
[----:B------:R-:W-:Y:S01]  /*d5a0*/  @!P2 FMUL R149, R149, 0.5 ;  /* 0x3f0000009595a820 */ /* 0x000fe20000400000 */
[C---:B-----5:R-:W-:Y:S05]  /*d5b0*/  HMMA.16816.F32.BF16 R104, R12.reuse, R16, R104 ;  /* 0x000000100c68723c */ /* 0x060fea0000041868 */
[----:B------:R-:W5:Y:S01]  /*d5c0*/  MUFU.EX2 R149, R149 ;  /* 0x0000009500957308 */ /* 0x000f620000000800 */
[----:B--2---:R-:W-:Y:S01]  /*d5d0*/  @!P1 FMUL R150, R150, R150 ;  /* 0x0000009696969220 */ /* 0x004fe20000400000 */
[----:B------:R-:W-:Y:S01]  /*d5e0*/  HMMA.16816.F32.BF16 R100, R12, R18, R100 ;  /* 0x000000120c64723c */ /* 0x000fe20000041864 */
[----:B------:R-:W2:Y:S01]  /*d5f0*/  LDSM.16.MT88.4 R16, [R213+0xf000] ;  /* 0x00f00000d510783b */ /* 0x000ea20000004200 */
[----:B----4-:R-:W-:-:S04]  /*d600*/  @!P4 FMUL R148, R148, R148 ;  /* 0x000000949494c220 */ /* 0x010fc80000400000 */
[C---:B------:R-:W-:Y:S01]  /*d610*/  HMMA.16816.F32.BF16 R92, R12.reuse, R34, R92 ;  /* 0x000000220c5c723c */ /* 0x040fe2000004185c */
[----:B------:R-:W-:Y:S05]  /*d620*/  LDSM.16.MT88.4 R32, [R213+0x13000] ;  /* 0x01300000d520783b */ /* 0x000fea0000004200 */
[----:B------:R-:W-:Y:S01]  /*d630*/  HMMA.16816.F32.BF16 R72, R12, R24, R72 ;  /* 0x000000180c48723c */ /* 0x000fe20000041848 */
[----:B-----5:R-:W-:-:S05]  /*d640*/  @!P2 FMUL R149, R149, R149 ;  /* 0x000000959595a220 */ /* 0x020fca0000400000 */
[C---:B-1----:R-:W-:Y:S06]  /*d650*/  HMMA.16816.F32.BF16 R80, R12.reuse, R8, R80 ;  /* 0x000000080c50723c */ /* 0x042fec0000041850 */
[----:B------:R-:W-:Y:S01]  /*d660*/  HMMA.16816.F32.BF16 R76, R12, R10, R76 ;  /* 0x0000000a0c4c723c */ /* 0x000fe2000004184c */
[----:B------:R-:W-:Y:S02]  /*d670*/  F2FP.BF16.F32.PACK_AB R8, R146, R147 ;  /* 0x000000939208723e */ /* 0x000fe400000010ff */
[----:B------:R-:W-:-:S03]  /*d680*/  F2FP.BF16.F32.PACK_AB R9, R144, R143 ;  /* 0x0000008f9009723e */ /* 0x000fc600000010ff */
[----:B------:R-:W-:Y:S01]  /*d690*/  HMMA.16816.F32.BF16 R4, R12, R26, R4 ;  /* 0x0000001a0c04723c */ /* 0x000fe20000041804 */
[----:B------:R-:W-:Y:S02]  /*d6a0*/  F2FP.BF16.F32.PACK_AB R10, R148, R145 ;  /* 0x00000091940a723e */ /* 0x000fe400000010ff */
[----:B------:R-:W-:-:S04]  /*d6b0*/  F2FP.BF16.F32.PACK_AB R11, R150, R149 ;  /* 0x00000095960b723e */ /* 0x000fc800000010ff */
[----:B------:R-:W-:-:S03]  /*d6c0*/  FMUL R13, R142, UR6 ;  /* 0x000000068e0d7c20 */ /* 0x000fc60008400000 */
[C---:B------:R-:W-:Y:S01]  /*d6d0*/  HMMA.16816.F32.BF16 R128, R8.reuse, R20, R128 ;  /* 0x000000140880723c */ /* 0x040fe20000041880 */
[----:B------:R-:W-:Y:S02]  /*d6e0*/  FADD R24, -R132, R13 ;  /* 0x0000000d84187221 */ /* 0x000fe40000000100 */
[----:B------:R-:W1:Y:S03]  /*d6f0*/  LDSM.16.MT88.4 R12, [R211+0xf000] ;  /* 0x00f00000d30c783b */ /* 0x000e660000004200 */
[----:B------:R-:W-:Y:S01]  /*d700*/  HMMA.16816.F32.BF16 R124, R8, R22, R124 ;  /* 0x00000016087c723c */ /* 0x000fe2000004187c */
[----:B------:R-:W-:Y:S01]  /*d710*/  FADD R21, -R59, R140 ;  /* 0x0000008c3b157221 */ /* 0x000fe20000000100 */
[----:B------:R-:W-:Y:S01]  /*d720*/  FSETP.GEU.AND P4, PT, R24, -126, PT ;  /* 0xc2fc00001800780b */ /* 0x000fe20003f8e000 */
[----:B------:R-:W-:-:S03]  /*d730*/  FMUL R20, R134, UR6 ;  /* 0x0000000686147c20 */ /* 0x000fc60008400000 */
[----:B------:R-:W-:Y:S01]  /*d740*/  FSETP.GEU.AND P1, PT, R21, -126, PT ;  /* 0xc2fc00001500780b */ /* 0x000fe20003f2e000 */
[----:B------:R-:W-:Y:S01]  /*d750*/  FADD R22, -R132, R141 ;  /* 0x0000008d84167221 */ /* 0x000fe20000000100 */
[----:B---3--:R-:W-:Y:S01]  /*d760*/  HMMA.16816.F32.BF16 R112, R8, R28, R112 ;  /* 0x0000001c0870723c */ /* 0x008fe20000041870 */
[----:B------:R-:W-:-:S03]  /*d770*/  FADD R20, -R59, R20 ;  /* 0x000000143b147221 */ /* 0x000fc60000000100 */
[----:B------:R-:W-:Y:S02]  /*d780*/  FSETP.GEU.AND P2, PT, R22, -126, PT ;  /* 0xc2fc00001600780b */ /* 0x000fe40003f4e000 */
[----:B--2---:R-:W-:Y:S01]  /*d790*/  HMMA.16816.F32.BF16 R120, R8, R16, R120 ;  /* 0x000000100878723c */ /* 0x004fe20000041878 */
[----:B------:R-:W-:Y:S01]  /*d7a0*/  @!P4 FMUL R24, R24, 0.5 ;  /* 0x3f0000001818c820 */ /* 0x000fe20000400000 */
[----:B------:R-:W-:-:S03]  /*d7b0*/  FSETP.GEU.AND P3, PT, R20, -126, PT ;  /* 0xc2fc00001400780b */ /* 0x000fc60003f6e000 */
[----:B------:R-:W-:Y:S01]  /*d7c0*/  @!P1 FMUL R21, R21, 0.5 ;  /* 0x3f00000015159820 */ /* 0x000fe20000400000 */
[----:B------:R2:W3:Y:S01]  /*d7d0*/  MUFU.EX2 R134, R24 ;  /* 0x0000001800867308 */ /* 0x0004e20000000800 */
[C---:B------:R-:W-:Y:S01]  /*d7e0*/  HMMA.16816.F32.BF16 R108, R8.reuse, R30, R108 ;  /* 0x0000001e086c723c */ /* 0x040fe2000004186c */
[----:B------:R-:W-:Y:S01]  /*d7f0*/  FMUL R17, R66, UR6 ;  /* 0x0000000642117c20 */ /* 0x000fe20008400000 */
[----:B------:R-:W-:Y:S02]  /*d800*/  FADD R66, -R132, R67 ;  /* 0x0000004384427221 */ /* 0x000fe40000000100 */
[----:B------:R-:W-:Y:S01]  /*d810*/  @!P2 FMUL R22, R22, 0.5 ;  /* 0x3f0000001616a820 */ /* 0x000fe20000400000 */
[----:B------:R-:W-:Y:S01]  /*d820*/  FADD R132, -R132, R17 ;  /* 0x0000001184847221 */ /* 0x000fe20000000100 */
[C---:B------:R-:W-:Y:S01]  /*d830*/  HMMA.16816.F32.BF16 R116, R8.reuse, R18, R116 ;  /* 0x000000120874723c */ /* 0x040fe20000041874 */
[----:B------:R-:W4:Y:S01]  /*d840*/  MUFU.EX2 R28, R21 ;  /* 0x00000015001c7308 */ /* 0x000f220000000800 */
[----:B------:R-:W-:Y:S01]  /*d850*/  FMUL R30, R61, UR6 ;  /* 0x000000063d1e7c20 */ /* 0x000fe20008400000 */
[----:B------:R-:W5:Y:S01]  /*d860*/  LDSM.16.MT88.4 R16, [R211+0x13000] ;  /* 0x01300000d310783b */ /* 0x000f620000004200 */
[----:B------:R-:W-:Y:S01]  /*d870*/  FSETP.GEU.AND P5, PT, R66, -126, PT ;  /* 0xc2fc00004200780b */ /* 0x000fe20003fae000 */
[----:B------:R-:W-:Y:S01]  /*d880*/  @!P3 FMUL R20, R20, 0.5 ;  /* 0x3f0000001414b820 */ /* 0x000fe20000400000 */
[----:B------:R-:W-:Y:S01]  /*d890*/  FADD R61, -R59, R30 ;  /* 0x0000001e3b3d7221 */ /* 0x000fe20000000100 */
[C---:B------:R-:W-:Y:S02]  /*d8a0*/  HMMA.16816.F32.BF16 R96, R8.reuse, R48, R96 ;  /* 0x000000300860723c */ /* 0x040fe40000041860 */
[----:B------:R-:W4:Y:S01]  /*d8b0*/  MUFU.EX2 R29, R22 ;  /* 0x00000016001d7308 */ /* 0x000f220000000800 */
[----:B--2---:R-:W2:Y:S01]  /*d8c0*/  LDSM.16.MT88.4 R24, [R212+0x13000] ;  /* 0x01300000d418783b */ /* 0x004ea20000004200 */
[----:B---3--:R-:W-:Y:S01]  /*d8d0*/  @!P4 FMUL R134, R134, R134 ;  /* 0x000000868686c220 */ /* 0x008fe20000400000 */
[----:B------:R-:W-:Y:S01]  /*d8e0*/  FSETP.GEU.AND P4, PT, R132, -126, PT ;  /* 0xc2fc00008400780b */ /* 0x000fe20003f8e000 */
[C---:B-1----:R-:W-:Y:S04]  /*d8f0*/  HMMA.16816.F32.BF16 R104, R8.reuse, R12, R104 ;  /* 0x0000000c0868723c */ /* 0x042fe80000041868 */
[----:B------:R-:W-:Y:S01]  /*d900*/  @!P5 FMUL R66, R66, 0.5 ;  /* 0x3f0000004242d820 */ /* 0x000fe20000400000 */
[----:B----4-:R-:W-:Y:S01]  /*d910*/  @!P1 FMUL R28, R28, R28 ;  /* 0x0000001c1c1c9220 */ /* 0x010fe20000400000 */
[----:B------:R-:W-:Y:S01]  /*d920*/  FSETP.GEU.AND P1, PT, R60, -126, PT ;  /* 0xc2fc00003c00780b */ /* 0x000fe20003f2e000 */
[C---:B------:R-:W-:Y:S01]  /*d930*/  HMMA.16816.F32.BF16 R100, R8.reuse, R14, R100 ;  /* 0x0000000e0864723c */ /* 0x040fe20000041864 */
[----:B------:R-:W1:Y:S01]  /*d940*/  LDSM.16.MT88.4 R12, [R213+0xf800] ;  /* 0x00f80000d50c783b */ /* 0x000e620000004200 */
[----:B------:R3:W4:Y:S03]  /*d950*/  MUFU.EX2 R31, R20 ;  /* 0x00000014001f7308 */ /* 0x0007260000000800 */
[----:B------:R-:W-:Y:S01]  /*d960*/  @!P4 FMUL R132, R132, 0.5 ;  /* 0x3f0000008484c820 */ /* 0x000fe20000400000 */
[----:B------:R-:W-:Y:S01]  /*d970*/  @!P2 FMUL R29, R29, R29 ;  /* 0x0000001d1d1da220 */ /* 0x000fe20000400000 */
[----:B------:R-:W-:Y:S01]  /*d980*/  FSETP.GEU.AND P2, PT, R61, -126, PT ;  /* 0xc2fc00003d00780b */ /* 0x000fe20003f4e000 */
[----:B------:R-:W-:Y:S02]  /*d990*/  HMMA.16816.F32.BF16 R88, R8, R32, R88 ;  /* 0x000000200858723c */ /* 0x000fe40000041858 */
[----:B------:R-:W5:Y:S01]  /*d9a0*/  MUFU.EX2 R30, R66 ;  /* 0x00000042001e7308 */ /* 0x000f620000000800 */
[----:B------:R-:W-:Y:S01]  /*d9b0*/  F2FP.BF16.F32.PACK_AB R68, R29, R134 ;  /* 0x000000861d44723e */ /* 0x000fe200000010ff */
[----:B------:R-:W-:-:S02]  /*d9c0*/  @!P1 FMUL R60, R60, 0.5 ;  /* 0x3f0000003c3c9820 */ /* 0x000fc40000400000 */
[C---:B------:R-:W-:Y:S04]  /*d9d0*/  HMMA.16816.F32.BF16 R92, R8.reuse, R50, R92 ;  /* 0x00000032085c723c */ /* 0x040fe8000004185c */
[----:B------:R-:W2:Y:S01]  /*d9e0*/  MUFU.EX2 R59, R132 ;  /* 0x00000084003b7308 */ /* 0x000ea20000000800 */
[----:B---3--:R-:W3:Y:S01]  /*d9f0*/  LDSM.16.MT88.4 R20, [R215+0xf800] ;  /* 0x00f80000d714783b */ /* 0x008ee20000004200 */
[----:B------:R-:W-:Y:S01]  /*da00*/  @!P2 FMUL R61, R61, 0.5 ;  /* 0x3f0000003d3da820 */ /* 0x000fe20000400000 */
[----:B----4-:R-:W-:Y:S01]  /*da10*/  @!P3 FMUL R31, R31, R31 ;  /* 0x0000001f1f1fb220 */ /* 0x010fe20000400000 */
[C---:B------:R-:W-:Y:S04]  /*da20*/  HMMA.16816.F32.BF16 R84, R8.reuse, R34, R84 ;  /* 0x000000220854723c */ /* 0x040fe80000041854 */
[----:B------:R-:W4:Y:S01]  /*da30*/  MUFU.EX2 R48, R61 ;  /* 0x0000003d00307308 */ /* 0x000f220000000800 */
[----:B-----5:R-:W-:Y:S01]  /*da40*/  @!P5 FMUL R30, R30, R30 ;  /* 0x0000001e1e1ed220 */ /* 0x020fe20000400000 */
[----:B------:R-:W-:Y:S01]  /*da50*/  HMMA.16816.F32.BF16 R72, R8, R16, R72 ;  /* 0x000000100848723c */ /* 0x000fe20000041848 */
[----:B------:R-:W-:-:S05]  /*da60*/  F2FP.BF16.F32.PACK_AB R69, R31, R28 ;  /* 0x0000001c1f45723e */ /* 0x000fca00000010ff */
[----:B------:R-:W5:Y:S01]  /*da70*/  MUFU.EX2 R33, R60 ;  /* 0x0000003c00217308 */ /* 0x000f620000000800 */
[----:B--2---:R-:W-:Y:S01]  /*da80*/  @!P4 FMUL R59, R59, R59 ;  /* 0x0000003b3b3bc220 */ /* 0x004fe20000400000 */
[C---:B------:R-:W-:Y:S04]  /*da90*/  HMMA.16816.F32.BF16 R80, R8.reuse, R24, R80 ;  /* 0x000000180850723c */ /* 0x040fe80000041850 */
[----:B------:R-:W-:Y:S02]  /*daa0*/  F2FP.BF16.F32.PACK_AB R70, R59, R30 ;  /* 0x0000001e3b46723e */ /* 0x000fe400000010ff */
[C---:B------:R-:W-:Y:S01]  /*dab0*/  HMMA.16816.F32.BF16 R76, R8.reuse, R26, R76 ;  /* 0x0000001a084c723c */ /* 0x040fe2000004184c */
[----:B----4-:R-:W-:Y:S01]  /*dac0*/  @!P2 FMUL R48, R48, R48 ;  /* 0x000000303030a220 */ /* 0x010fe20000400000 */
[----:B------:R-:W2:Y:S04]  /*dad0*/  LDSM.16.MT88.4 R24, [R212+0xf800] ;  /* 0x00f80000d418783b */ /* 0x000ea80000004200 */
[----:B------:R-:W-:Y:S01]  /*dae0*/  HMMA.16816.F32.BF16 R4, R8, R18, R4 ;  /* 0x000000120804723c */ /* 0x000fe20000041804 */
[----:B------:R-:W4:Y:S01]  /*daf0*/  LDSM.16.MT88.4 R8, [R211+0xf800] ;  /* 0x00f80000d308783b */ /* 0x000f220000004200 */
[----:B-----5:R-:W-:-:S03]  /*db00*/  @!P1 FMUL R33, R33, R33 ;  /* 0x0000002121219220 */ /* 0x020fc60000400000 */
[----:B------:R-:W5:Y:S02]  /*db10*/  LDSM.16.MT88.4 R16, [R215+0x13800] ;  /* 0x01380000d710783b */ /* 0x000f640000004200 */
[----:B------:R-:W-:-:S07]  /*db20*/  F2FP.BF16.F32.PACK_AB R71, R33, R48 ;  /* 0x000000302147723e */ /* 0x000fce00000010ff */
[C---:B-1----:R-:W-:Y:S06]  /*db30*/  HMMA.16816.F32.BF16 R120, R68.reuse, R12, R120 ;  /* 0x0000000c4478723c */ /* 0x042fec0000041878 */
[C---:B------:R-:W-:Y:S01]  /*db40*/  HMMA.16816.F32.BF16 R116, R68.reuse, R14, R116 ;  /* 0x0000000e4474723c */ /* 0x040fe20000041874 */
[----:B------:R-:W1:Y:S05]  /*db50*/  LDSM.16.MT88.4 R12, [R213+0x13800] ;  /* 0x01380000d50c783b */ /* 0x000e6a0000004200 */
[C---:B---3--:R-:W-:Y:S06]  /*db60*/  HMMA.16816.F32.BF16 R128, R68.reuse, R20, R128 ;  /* 0x000000144480723c */ /* 0x048fec0000041880 */
[----:B------:R-:W-:Y:S01]  /*db70*/  HMMA.16816.F32.BF16 R124, R68, R22, R124 ;  /* 0x00000016447c723c */ /* 0x000fe2000004187c */
[----:B------:R-:W-:-:S04]  /*db80*/  FADD R21, R135, R62 ;  /* 0x0000003e87157221 */ /* 0x000fc80000000000 */
[----:B------:R-:W-:Y:S01]  /*db90*/  FADD R21, R136, R21 ;  /* 0x0000001588157221 */ /* 0x000fe20000000000 */
[C---:B--2---:R-:W-:Y:S01]  /*dba0*/  HMMA.16816.F32.BF16 R112, R68.reuse, R24, R112 ;  /* 0x000000184470723c */ /* 0x044fe20000041870 */
[----:B------:R-:W-:Y:S02]  /*dbb0*/  MOV R136, R38 ;  /* 0x0000002600887202 */ /* 0x000fe40000000f00 */
[----:B------:R-:W-:Y:S01]  /*dbc0*/  FADD R0, R160, R21 ;  /* 0x00000015a0007221 */ /* 0x000fe20000000000 */
[----:B------:R-:W-:Y:S02]  /*dbd0*/  FADD R21, R159, R138 ;  /* 0x0000008a9f157221 */ /* 0x000fe40000000000 */
[----:B----4-:R-:W-:Y:S01]  /*dbe0*/  HMMA.16816.F32.BF16 R104, R68, R8, R104 ;  /* 0x000000084468723c */ /* 0x010fe20000041868 */
[----:B------:R-:W-:Y:S01]  /*dbf0*/  FADD R0, R139, R0 ;  /* 0x000000008b007221 */ /* 0x000fe20000000000 */
[----:B------:R-:W-:-:S03]  /*dc00*/  FADD R21, R162, R21 ;  /* 0x00000015a2157221 */ /* 0x000fc60000000000 */
[----:B------:R-:W-:Y:S01]  /*dc10*/  FADD R161, R161, R0 ;  /* 0x00000000a1a17221 */ /* 0x000fe20000000000 */
[----:B------:R-:W-:Y:S01]  /*dc20*/  HMMA.16816.F32.BF16 R100, R68, R10, R100 ;  /* 0x0000000a4464723c */ /* 0x000fe20000041864 */
[----:B------:R-:W2:Y:S01]  /*dc30*/  LDSM.16.MT88.4 R8, [R212+0x13800] ;  /* 0x01380000d408783b */ /* 0x000ea20000004200 */
[----:B------:R-:W-:Y:S01]  /*dc40*/  FADD R0, R168, R21 ;  /* 0x00000015a8007221 */ /* 0x000fe20000000000 */
[----:B------:R-:W-:-:S03]  /*dc50*/  FADD R164, R164, R161 ;  /* 0x000000a1a4a47221 */ /* 0x000fc60000000000 */
[----:B-----5:R-:W-:Y:S01]  /*dc60*/  HMMA.16816.F32.BF16 R96, R68, R16, R96 ;  /* 0x000000104460723c */ /* 0x020fe20000041860 */
[----:B------:R-:W-:Y:S01]  /*dc70*/  FADD R163, R163, R164 ;  /* 0x000000a4a3a37221 */ /* 0x000fe20000000000 */
[----:B------:R-:W-:-:S03]  /*dc80*/  FADD R0, R169, R0 ;  /* 0x00000000a9007221 */ /* 0x000fc60000000000 */
[----:B------:R-:W-:Y:S01]  /*dc90*/  FADD R166, R166, R163 ;  /* 0x000000a3a6a67221 */ /* 0x000fe20000000000 */
[----:B------:R-:W-:Y:S01]  /*dca0*/  HMMA.16816.F32.BF16 R92, R68, R18, R92 ;  /* 0x00000012445c723c */ /* 0x000fe2000004185c */
[----:B------:R-:W3:Y:S01]  /*dcb0*/  LDSM.16.MT88.4 R16, [R211+0x13800] ;  /* 0x01380000d310783b */ /* 0x000ee20000004200 */
[----:B------:R-:W-:-:S04]  /*dcc0*/  FADD R165, R165, R0 ;  /* 0x00000000a5a57221 */ /* 0x000fc80000000000 */
[----:B-1----:R-:W-:Y:S01]  /*dcd0*/  HMMA.16816.F32.BF16 R88, R68, R12, R88 ;  /* 0x0000000c4458723c */ /* 0x002fe20000041858 */
[----:B------:R-:W-:-:S04]  /*dce0*/  FADD R170, R170, R165 ;  /* 0x000000a5aaaa7221 */ /* 0x000fc80000000000 */
[----:B------:R-:W-:Y:S01]  /*dcf0*/  FADD R155, R155, R170 ;  /* 0x000000aa9b9b7221 */ /* 0x000fe20000000000 */
[C---:B------:R-:W-:Y:S01]  /*dd00*/  HMMA.16816.F32.BF16 R108, R68.reuse, R26, R108 ;  /* 0x0000001a446c723c */ /* 0x040fe2000004186c */
        /* <DEDUP_REMOVED lines=9> */
[----:B------:R-:W-:Y:S01]  /*dda0*/  FADD R157, R157, R0 ;  /* 0x000000009d9d7221 */ /* 0x000fe20000000000 */
[----:B--2---:R-:W-:Y:S01]  /*ddb0*/  HMMA.16816.F32.BF16 R80, R68, R8, R80 ;  /* 0x000000084450723c */ /* 0x004fe20000041850 */
[----:B------:R-:W-:Y:S02]  /*ddc0*/  FADD R146, R146, R147 ;  /* 0x0000009392927221 */ /* 0x000fe40000000000 */
[----:B------:R-:W-:-:S03]  /*ddd0*/  FADD R158, R158, R157 ;  /* 0x0000009d9e9e7221 */ /* 0x000fc60000000000 */
[----:B------:R-:W-:Y:S01]  /*dde0*/  HMMA.16816.F32.BF16 R76, R68, R10, R76 ;  /* 0x0000000a444c723c */ /* 0x000fe2000004184c */
[----:B------:R-:W-:Y:S01]  /*ddf0*/  FADD R143, R143, R158 ;  /* 0x0000009e8f8f7221 */ /* 0x000fe20000000000 */
[----:B------:R-:W-:-:S03]  /*de00*/  FADD R9, R145, R146 ;  /* 0x0000009291097221 */ /* 0x000fc60000000000 */
[----:B------:R-:W-:Y:S01]  /*de10*/  FADD R144, R144, R143 ;  /* 0x0000008f90907221 */ /* 0x000fe20000000000 */
[C---:B---3--:R-:W-:Y:S01]  /*de20*/  HMMA.16816.F32.BF16 R72, R68.reuse, R16, R72 ;  /* 0x000000104448723c */ /* 0x048fe20000041848 */
        /* <DEDUP_REMOVED lines=10> */
[----:B------:R-:W-:-:S04]  /*ded0*/  FADD R48, R48, R31 ;  /* 0x0000001f30307221 */ /* 0x000fc80000000000 */
[----:B------:R-:W-:-:S07]  /*dee0*/  FADD R243, R33, R48 ;  /* 0x0000003021f37221 */ /* 0x000fce0000000000 */
.L_x_3015:
[----:B------:R-:W-:Y:S05]  /*def0*/  @!P6 BRA `(.L_x_3021) ;  /* 0x0000005c001ce947 */ /* 0x000fea0003800000 */
[----:B------:R-:W-:Y:S01]  /*df00*/  IMAD.U32 R241, R190, -0x80, RZ ;  /* 0xffffff80bef17824 */ /* 0x000fe200078e00ff */
[----:B------:R-:W-:Y:S01]  /*df10*/  ULDC.64 UR12, c[0x0][0x250] ;  /* 0x00009400000c7ab9 */ /* 0x000fe20000000a00 */
[----:B------:R-:W-:Y:S01]  /*df20*/  MOV R2, R136 ;  /* 0x0000008800027202 */ /* 0x000fe20000000f00 */
[----:B------:R-:W-:Y:S01]  /*df30*/  IMAD.MOV.U32 R0, RZ, RZ, R137 ;  /* 0x000000ffff007224 */ /* 0x000fe200078e0089 */
[----:B------:R-:W-:Y:S01]  /*df40*/  ULDC UR6, c[0x0][0x24c] ;  /* 0x0000930000067ab9 */ /* 0x000fe20000000800 */
[----:B------:R-:W-:Y:S01]  /*df50*/  SHF.R.S32.HI R240, RZ, 0x1f, R241 ;  /* 0x0000001ffff07819 */ /* 0x000fe200000114f1 */
[----:B------:R-:W-:Y:S01]  /*df60*/  ULDC UR9, c[0x0][0x248] ;  /* 0x0000920000097ab9 */ /* 0x000fe20000000800 */
[----:B------:R-:W-:Y:S02]  /*df70*/  USHF.L.U64.HI UR13, UR12, 0x5, UR13 ;  /* 0x000000050c0d7899 */ /* 0x000fe4000801020d */
[----:B------:R-:W-:Y:S02]  /*df80*/  USHF.L.U32 UR12, UR12, 0x5, URZ ;  /* 0x000000050c0c7899 */ /* 0x000fe4000800063f */
[----:B------:R-:W-:-:S02]  /*df90*/  USHF.L.U64.HI UR6, UR9, 0x5, UR6 ;  /* 0x0000000509067899 */ /* 0x000fc40008010206 */
[----:B------:R-:W-:Y:S01]  /*dfa0*/  USHF.L.U32 UR5, UR9, 0x5, URZ ;  /* 0x0000000509057899 */ /* 0x000fe2000800063f */
[----:B------:R-:W-:-:S11]  /*dfb0*/  ULDC UR4, c[0x0][0x2ec] ;  /* 0x0000bb0000047ab9 */ /* 0x000fd60000000800 */
.L_x_3025:
[----:B------:R-:W-:Y:S04]  /*dfc0*/  DEPBAR.LE SB0, 0x0 ;  /* 0x000080000000791a */ /* 0x000fe80000000000 */
[----:B------:R-:W-:Y:S01]  /*dfd0*/  BAR.SYNC.DEFER_BLOCKING 0x0 ;  /* 0x0000000000007b1d */ /* 0x000fe20000010000 */
[----:B------:R-:W-:Y:S02]  /*dfe0*/  IADD3 R228, R228, -0x1, RZ ;  /* 0xffffffffe4e47810 */ /* 0x000fe40007ffe0ff */
[----:B------:R-:W-:Y:S02]  /*dff0*/  MOV R12, R241 ;  /* 0x000000f1000c7202 */ /* 0x000fe40000000f00 */
[----:B------:R-:W-:Y:S01]  /*e000*/  MOV R48, R240 ;  /* 0x000000f000307202 */ /* 0x000fe20000000f00 */
        /* <DEDUP_REMOVED lines=21> */
[C---:B------:R-:W-:Y:S03]  /*e160*/  IADD3 R7, -R11.reuse, RZ, RZ ;  /* 0x000000ff0b077210 */ /* 0x040fe60007ffe1ff */
        /* <DEDUP_REMOVED lines=36> */
[-C--:B---3--:R-:W-:Y:S04]  /*e3b0*/  IMAD.WIDE.U32 R12, R9, R4.reuse, R12 ;  /* 0x00000004090c7225 */ /* 0x088fe800078e000c */
[----:B------:R-:W-:Y:S04]  /*e3c0*/  IMAD R6, R7, R4, RZ ;  /* 0x0000000407067224 */ /* 0x000fe800078e02ff */
[----:B------:R-:W-:Y:S05]  /*e3d0*/  IMAD R6, R9, R5, R6 ;  /* 0x0000000509067224 */ /* 0x000fea00078e0206 */
[----:B------:R-:W-:Y:S07]  /*e3e0*/  IADD3 R48, R13, R6, RZ ;  /* 0x000000060d307210 */ /* 0x000fee0007ffe0ff */
.L_x_3022:
        /* <DEDUP_REMOVED lines=270> */
[C---:B------:R-:W-:Y:S01]  /*f4d0*/  IMAD R138, R132.reuse, R137, R138 ;  /* 0x00000089848a7224 */ /* 0x040fe200078e028a */
[----:B------:R-:W1:Y:S02]  /*f4e0*/  LDC R135, c[0x0][0x24c] ;  /* 0x00009300ff877b82 */ /* 0x000e640000000800 */
        /* <DEDUP_REMOVED lines=8> */
[----:B------:R-:W-:Y:S02]  /*f570*/  ISETP.GE.U32.AND P6, PT, R138, R132, PT ;  /* 0x000000848a00720c */ /* 0x000fe40003fc6070 */
        /* <DEDUP_REMOVED lines=17> */
[----:B------:R-:W-:Y:S04]  /*f690*/  IMAD R134, R134, UR9, RZ ;  /* 0x0000000986867c24 */ /* 0x000fe8000f8e02ff */
[C---:B-1----:R-:W-:Y:S02]  /*f6a0*/  IMAD R134, R138.reuse, R135, R134 ;  /* 0x000000878a867224 */ /* 0x042fe400078e0286 */
[----:B------:R-:W-:Y:S04]  /*f6b0*/  IMAD.WIDE.U32 R138, R138, UR9, RZ ;  /* 0x000000098a8a7c25 */ /* 0x000fe8000f8e00ff */
[----:B------:R-:W-:Y:S01]  /*f6c0*/  IMAD.IADD R139, R139, 0x1, R134 ;  /* 0x000000018b8b7824 */ /* 0x000fe200078e0286 */
[----:B--2---:R-:W-:Y:S04]  /*f6d0*/  IADD3 R136, -R137, R136, RZ ;  /* 0x0000008889887210 */ /* 0x004fe80007ffe1ff */
[----:B------:R-:W-:Y:S01]  /*f6e0*/  SHF.R.S32.HI R135, RZ, 0x1f, R136 ;  /* 0x0000001fff877819 */ /* 0x000fe20000011488 */
[CC--:B---3--:R-:W-:Y:S04]  /*f6f0*/  IMAD.WIDE.U32 R138, R136.reuse, R132.reuse, R138 ;  /* 0x00000084888a7225 */ /* 0x0c8fe800078e008a */
[----:B------:R-:W-:Y:S04]  /*f700*/  IMAD R135, R135, R132, RZ ;  /* 0x0000008487877224 */ /* 0x000fe800078e02ff */
[----:B------:R-:W-:Y:S05]  /*f710*/  IMAD R135, R136, R133, R135 ;  /* 0x0000008588877224 */ /* 0x000fea00078e0287 */
[----:B------:R-:W-:Y:S07]  /*f720*/  IADD3 R135, R139, R135, RZ ;  /* 0x000000878b877210 */ /* 0x000fee0007ffe0ff */
.L_x_3024:
        /* <DEDUP_REMOVED lines=36> */
.L_x_3023:
[----:B-1----:R-:W-:Y:S04]  /*f970*/  LEA R132, R228, R239, 0x7 ;  /* 0x000000efe4847211 */ /* 0x002fe800078e38ff */
[CC--:B------:R-:W-:Y:S02]  /*f980*/  ISETP.GE.AND P2, PT, R132.reuse, R235.reuse, PT ;  /* 0x000000eb8400720c */ /* 0x0c0fe40003f46270 */
[C---:B------:R-:W-:Y:S02]  /*f990*/  IADD3 R133, R132.reuse, 0x1, RZ ;  /* 0x0000000184857810 */ /* 0x040fe40007ffe0ff */
[CC--:B------:R-:W-:Y:S02]  /*f9a0*/  ISETP.GE.OR P2, PT, R132.reuse, R234.reuse, !P2 ;  /* 0x000000ea8400720c */ /* 0x0c0fe40005746670 */
[C---:B------:R-:W-:Y:S02]  /*f9b0*/  ISETP.GE.AND P5, PT, R133.reuse, R235, PT ;  /* 0x000000eb8500720c */ /* 0x040fe40003fa6270 */
[CC--:B------:R-:W-:Y:S02]  /*f9c0*/  ISETP.GE.AND P4, PT, R133.reuse, R233.reuse, PT ;  /* 0x000000e98500720c */ /* 0x0c0fe40003f86270 */
[C---:B------:R-:W-:Y:S02]  /*f9d0*/  ISETP.GE.AND P1, PT, R132.reuse, R233, PT ;  /* 0x000000e98400720c */ /* 0x040fe40003f26270 */
[C---:B------:R-:W-:Y:S02]  /*f9e0*/  IADD3 R136, R132.reuse, 0x8, RZ ;  /* 0x0000000884887810 */ /* 0x040fe40007ffe0ff */
[----:B------:R-:W-:Y:S02]  /*f9f0*/  IADD3 R134, R132, 0x9, RZ ;  /* 0x0000000984867810 */ /* 0x000fe40007ffe0ff */
[----:B------:R-:W-:Y:S02]  /*fa00*/  FSEL R135, R4, -INF , !P2 ;  /* 0xff80000004877808 */ /* 0x000fe40005000000 */
[C---:B------:R-:W-:Y:S02]  /*fa10*/  ISETP.GE.OR P5, PT, R133.reuse, R234, !P5 ;  /* 0x000000ea8500720c */ /* 0x040fe40006fa6670 */
[-C--:B------:R-:W-:Y:S02]  /*fa20*/  ISETP.GE.OR P4, PT, R133, R232.reuse, !P4 ;  /* 0x000000e88500720c */ /* 0x080fe40006786670 */
[----:B------:R-:W-:Y:S02]  /*fa30*/  ISETP.GE.OR P1, PT, R132, R232, !P1 ;  /* 0x000000e88400720c */ /* 0x000fe40004f26670 */
[-C--:B------:R-:W-:Y:S02]  /*fa40*/  ISETP.GE.AND P2, PT, R134, R235.reuse, PT ;  /* 0x000000eb8600720c */ /* 0x080fe40003f46270 */
[----:B------:R-:W-:Y:S02]  /*fa50*/  ISETP.GE.AND P3, PT, R136, R235, PT ;  /* 0x000000eb8800720c */ /* 0x000fe40003f66270 */
[----:B------:R-:W-:Y:S02]  /*fa60*/  IADD3 R4, R132, 0x10, RZ ;  /* 0x0000001084047810 */ /* 0x000fe40007ffe0ff */
[-C--:B------:R-:W-:Y:S02]  /*fa70*/  ISETP.GE.OR P3, PT, R136, R234.reuse, !P3 ;  /* 0x000000ea8800720c */ /* 0x080fe40005f66670 */
[----:B------:R-:W-:Y:S02]  /*fa80*/  ISETP.GE.OR P2, PT, R134, R234, !P2 ;  /* 0x000000ea8600720c */ /* 0x000fe40005746670 */
[----:B------:R-:W-:Y:S02]  /*fa90*/  FSEL R133, R6, -INF , !P1 ;  /* 0xff80000006857808 */ /* 0x000fe40004800000 */
[----:B------:R-:W-:Y:S02]  /*faa0*/  FSEL R5, R5, -INF , !P5 ;  /* 0xff80000005057808 */ /* 0x000fe40006800000 */
[----:B------:R-:W-:Y:S02]  /*fab0*/  FSEL R7, R7, -INF , !P4 ;  /* 0xff80000007077808 */ /* 0x000fe40006000000 */
[-C--:B------:R-:W-:Y:S02]  /*fac0*/  ISETP.GE.AND P1, PT, R134, R233.reuse, PT ;  /* 0x000000e98600720c */ /* 0x080fe40003f26270 */
[----:B------:R-:W-:Y:S01]  /*fad0*/  ISETP.GE.AND P6, PT, R136, R233, PT ;  /* 0x000000e98800720c */ /* 0x000fe20003fc6270 */
[----:B------:R-:W-:Y:S01]  /*fae0*/  FMUL R147, R7, UR4 ;  /* 0x0000000407937c20 */ /* 0x000fe20008400000 */
[----:B------:R-:W-:Y:S02]  /*faf0*/  IADD3 R6, R132, 0x11, RZ ;  /* 0x0000001184067810 */ /* 0x000fe40007ffe0ff */
[C---:B------:R-:W-:Y:S02]  /*fb00*/  ISETP.GE.AND P4, PT, R4.reuse, R235, PT ;  /* 0x000000eb0400720c */ /* 0x040fe40003f86270 */
[----:B------:R-:W-:Y:S02]  /*fb10*/  ISETP.GE.AND P5, PT, R4, R233, PT ;  /* 0x000000e90400720c */ /* 0x000fe40003fa6270 */
[----:B------:R-:W-:Y:S02]  /*fb20*/  FSEL R8, R8, -INF , !P3 ;  /* 0xff80000008087808 */ /* 0x000fe40005800000 */
[----:B------:R-:W-:Y:S02]  /*fb30*/  FSEL R9, R9, -INF , !P2 ;  /* 0xff80000009097808 */ /* 0x000fe40005000000 */
[-C--:B------:R-:W-:Y:S02]  /*fb40*/  ISETP.GE.OR P6, PT, R136, R232.reuse, !P6 ;  /* 0x000000e88800720c */ /* 0x080fe400077c6670 */
[----:B------:R-:W-:Y:S02]  /*fb50*/  ISETP.GE.OR P1, PT, R134, R232, !P1 ;  /* 0x000000e88600720c */ /* 0x000fe40004f26670 */
[C---:B------:R-:W-:Y:S02]  /*fb60*/  ISETP.GE.AND P3, PT, R6.reuse, R235, PT ;  /* 0x000000eb0600720c */ /* 0x040fe40003f66270 */
[-C--:B------:R-:W-:Y:S02]  /*fb70*/  ISETP.GE.AND P2, PT, R6, R233.reuse, PT ;  /* 0x000000e90600720c */ /* 0x080fe40003f46270 */
[C---:B------:R-:W-:Y:S02]  /*fb80*/  ISETP.GE.OR P4, PT, R4.reuse, R234, !P4 ;  /* 0x000000ea0400720c */ /* 0x040fe40006786670 */
[----:B------:R-:W-:Y:S02]  /*fb90*/  ISETP.GE.OR P5, PT, R4, R232, !P5 ;  /* 0x000000e80400720c */ /* 0x000fe40006fa6670 */
[----:B------:R-:W-:Y:S02]  /*fba0*/  IADD3 R4, R132, 0x18, RZ ;  /* 0x0000001884047810 */ /* 0x000fe40007ffe0ff */
[----:B------:R-:W-:Y:S02]  /*fbb0*/  FSEL R10, R10, -INF , !P6 ;  /* 0xff8000000a0a7808 */ /* 0x000fe40007000000 */
[----:B------:R-:W-:Y:S02]  /*fbc0*/  FSEL R11, R11, -INF , !P1 ;  /* 0xff8000000b0b7808 */ /* 0x000fe40004800000 */
[----:B------:R-:W-:Y:S01]  /*fbd0*/  ISETP.GE.OR P3, PT, R6, R234, !P3 ;  /* 0x000000ea0600720c */ /* 0x000fe20005f66670 */
[----:B------:R-:W-:Y:S01]  /*fbe0*/  FMUL R141, R10, UR4 ;  /* 0x000000040a8d7c20 */ /* 0x000fe20008400000 */
[-C--:B------:R-:W-:Y:S02]  /*fbf0*/  ISETP.GE.OR P2, PT, R6, R232.reuse, !P2 ;  /* 0x000000e80600720c */ /* 0x080fe40005746670 */
[----:B------:R-:W-:Y:S02]  /*fc00*/  IADD3 R6, R132, 0x19, RZ ;  /* 0x0000001984067810 */ /* 0x000fe40007ffe0ff */
[C---:B------:R-:W-:Y:S02]  /*fc10*/  ISETP.GE.AND P6, PT, R4.reuse, R233, PT ;  /* 0x000000e90400720c */ /* 0x040fe40003fc6270 */
[----:B------:R-:W-:Y:S02]  /*fc20*/  ISETP.GE.AND P1, PT, R4, R235, PT ;  /* 0x000000eb0400720c */ /* 0x000fe40003f26270 */
[----:B------:R-:W-:Y:S02]  /*fc30*/  FSEL R251, R12, -INF , !P4 ;  /* 0xff8000000cfb7808 */ /* 0x000fe40006000000 */
[----:B------:R-:W-:Y:S02]  /*fc40*/  FSEL R250, R13, -INF , !P3 ;  /* 0xff8000000dfa7808 */ /* 0x000fe40005800000 */
[----:B------:R-:W-:Y:S02]  /*fc50*/  ISETP.GE.OR P6, PT, R4, R232, !P6 ;  /* 0x000000e80400720c */ /* 0x000fe400077c6670 */
[C---:B------:R-:W-:Y:S02]  /*fc60*/  ISETP.GE.AND P3, PT, R6.reuse, R233, PT ;  /* 0x000000e90600720c */ /* 0x040fe40003f66270 */
[-C--:B------:R-:W-:Y:S02]  /*fc70*/  ISETP.GE.AND P4, PT, R6, R235.reuse, PT ;  /* 0x000000eb0600720c */ /* 0x080fe40003f86270 */
[----:B------:R-:W-:Y:S02]  /*fc80*/  ISETP.GE.OR P1, PT, R4, R234, !P1 ;  /* 0x000000ea0400720c */ /* 0x000fe40004f26670 */
[----:B------:R-:W-:Y:S02]  /*fc90*/  IADD3 R4, R132, 0x20, RZ ;  /* 0x0000002084047810 */ /* 0x000fe40007ffe0ff */
[C---:B------:R-:W-:Y:S02]  /*fca0*/  ISETP.GE.OR P3, PT, R6.reuse, R232, !P3 ;  /* 0x000000e80600720c */ /* 0x040fe40005f66670 */
[-C--:B------:R-:W-:Y:S02]  /*fcb0*/  ISETP.GE.OR P4, PT, R6, R234.reuse, !P4 ;  /* 0x000000ea0600720c */ /* 0x080fe40006786670 */
[----:B------:R-:W-:Y:S02]  /*fcc0*/  FSEL R247, R14, -INF , !P5 ;  /* 0xff8000000ef77808 */ /* 0x000fe40006800000 */
[----:B------:R-:W-:Y:S02]  /*fcd0*/  FSEL R246, R15, -INF , !P2 ;  /* 0xff8000000ff67808 */ /* 0x000fe40005000000 */
[----:B------:R-:W-:Y:S02]  /*fce0*/  IADD3 R6, R132, 0x21, RZ ;  /* 0x0000002184067810 */ /* 0x000fe40007ffe0ff */
[C---:B------:R-:W-:Y:S02]  /*fcf0*/  ISETP.GE.AND P2, PT, R4.reuse, R235, PT ;  /* 0x000000eb0400720c */ /* 0x040fe40003f46270 */
[----:B------:R-:W-:Y:S02]  /*fd00*/  ISETP.GE.AND P5, PT, R4, R233, PT ;  /* 0x000000e90400720c */ /* 0x000fe40003fa6270 */
[----:B------:R-:W-:Y:S02]  /*fd10*/  FSEL R248, R17, -INF , !P4 ;  /* 0xff80000011f87808 */ /* 0x000fe40006000000 */
[----:B------:R-:W-:Y:S02]  /*fd20*/  FSEL R249, R16, -INF , !P1 ;  /* 0xff80000010f97808 */ /* 0x000fe40004800000 */
[C---:B------:R-:W-:Y:S02]  /*fd30*/  ISETP.GE.AND P1, PT, R6.reuse, R235, PT ;  /* 0x000000eb0600720c */ /* 0x040fe40003f26270 */
[----:B------:R-:W-:Y:S02]  /*fd40*/  ISETP.GE.AND P4, PT, R6, R233, PT ;  /* 0x000000e90600720c */ /* 0x000fe40003f86270 */
[C---:B------:R-:W-:Y:S02]  /*fd50*/  ISETP.GE.OR P2, PT, R4.reuse, R234, !P2 ;  /* 0x000000ea0400720c */ /* 0x040fe40005746670 */
[----:B------:R-:W-:Y:S02]  /*fd60*/  ISETP.GE.OR P5, PT, R4, R232, !P5 ;  /* 0x000000e80400720c */ /* 0x000fe40006fa6670 */
[----:B------:R-:W-:Y:S02]  /*fd70*/  IADD3 R4, R132, 0x28, RZ ;  /* 0x0000002884047810 */ /* 0x000fe40007ffe0ff */
[----:B------:R-:W-:Y:S02]  /*fd80*/  FSEL R244, R18, -INF , !P6 ;  /* 0xff80000012f47808 */ /* 0x000fe40007000000 */
[----:B------:R-:W-:Y:S02]  /*fd90*/  FSEL R242, R19, -INF , !P3 ;  /* 0xff80000013f27808 */ /* 0x000fe40005800000 */
[C---:B------:R-:W-:Y:S02]  /*fda0*/  ISETP.GE.OR P1, PT, R6.reuse, R234, !P1 ;  /* 0x000000ea0600720c */ /* 0x040fe40004f26670 */
[----:B------:R-:W-:Y:S02]  /*fdb0*/  ISETP.GE.OR P4, PT, R6, R232, !P4 ;  /* 0x000000e80600720c */ /* 0x000fe40006786670 */
[----:B------:R-:W-:Y:S02]  /*fdc0*/  IADD3 R6, R132, 0x29, RZ ;  /* 0x0000002984067810 */ /* 0x000fe40007ffe0ff */
[C---:B------:R-:W-:Y:S02]  /*fdd0*/  ISETP.GE.AND P3, PT, R4.reuse, R235, PT ;  /* 0x000000eb0400720c */ /* 0x040fe40003f66270 */
[----:B------:R-:W-:Y:S02]  /*fde0*/  ISETP.GE.AND P6, PT, R4, R233, PT ;  /* 0x000000e90400720c */ /* 0x000fe40003fc6270 */
[----:B------:R-:W-:Y:S02]  /*fdf0*/  FSEL R194, R20, -INF , !P2 ;  /* 0xff80000014c27808 */ /* 0x000fe40005000000 */
[----:B------:R-:W-:Y:S02]  /*fe00*/  FSEL R195, R21, -INF , !P1 ;  /* 0xff80000015c37808 */ /* 0x000fe40004800000 */
[C---:B------:R-:W-:Y:S02]  /*fe10*/  ISETP.GE.OR P3, PT, R4.reuse, R234, !P3 ;  /* 0x000000ea0400720c */ /* 0x040fe40005f66670 */
[----:B------:R-:W-:Y:S02]  /*fe20*/  ISETP.GE.OR P6, PT, R4, R232, !P6 ;  /* 0x000000e80400720c */ /* 0x000fe400077c6670 */
[C---:B------:R-:W-:Y:S02]  /*fe30*/  ISETP.GE.AND P2, PT, R6.reuse, R235, PT ;  /* 0x000000eb0600720c */ /* 0x040fe40003f46270 */
[----:B------:R-:W-:Y:S02]  /*fe40*/  ISETP.GE.AND P1, PT, R6, R233, PT ;  /* 0x000000e90600720c */ /* 0x000fe40003f26270 */
[----:B------:R-:W-:Y:S02]  /*fe50*/  IADD3 R4, R132, 0x30, RZ ;  /* 0x0000003084047810 */ /* 0x000fe40007ffe0ff */
[C---:B------:R-:W-:Y:S02]  /*fe60*/  ISETP.GE.OR P2, PT, R6.reuse, R234, !P2 ;  /* 0x000000ea0600720c */ /* 0x040fe40005746670 */
[----:B------:R-:W-:Y:S02]  /*fe70*/  ISETP.GE.OR P1, PT, R6, R232, !P1 ;  /* 0x000000e80600720c */ /* 0x000fe40004f26670 */
        /* <DEDUP_REMOVED lines=14> */
[C---:B------:R-:W-:Y:S01]  /*ff60*/  ISETP.GE.OR P3, PT, R6.reuse, R234, !P3 ;  /* 0x000000ea0600720c */ /* 0x040fe20005f66670 */
[----:B------:R-:W-:Y:S01]  /*ff70*/  LDSM.16.MT88.4 R24, [R213+0xc000] ;  /* 0x00c00000d518783b */ /* 0x000fe20000004200 */
[----:B------:R-:W-:Y:S02]  /*ff80*/  ISETP.GE.OR P2, PT, R6, R232, !P2 ;  /* 0x000000e80600720c */ /* 0x000fe40005746670 */
[----:B------:R-:W-:Y:S02]  /*ff90*/  IADD3 R6, R132, 0x39, RZ ;  /* 0x0000003984067810 */ /* 0x000fe40007ffe0ff */
[C---:B------:R-:W-:Y:S02]  /*ffa0*/  ISETP.GE.AND P1, PT, R4.reuse, R235, PT ;  /* 0x000000eb0400720c */ /* 0x040fe40003f26270 */
[----:B------:R-:W-:Y:S02]  /*ffb0*/  ISETP.GE.AND P6, PT, R4, R233, PT ;  /* 0x000000e90400720c */ /* 0x000fe40003fc6270 */
[----:B------:R-:W-:Y:S02]  /*ffc0*/  FSEL R186, R29, -INF , !P3 ;  /* 0xff8000001dba7808 */ /* 0x000fe40005800000 */
[----:B------:R-:W-:Y:S02]  /*ffd0*/  FSEL R187, R28, -INF , !P4 ;  /* 0xff8000001cbb7808 */ /* 0x000fe40006000000 */
[C---:B------:R-:W-:Y:S02]  /*ffe0*/  ISETP.GE.OR P1, PT, R4.reuse, R234, !P1 ;  /* 0x000000ea0400720c */ /* 0x040fe40004f26670 */
[----:B------:R-:W-:Y:S01]  /*fff0*/  ISETP.GE.OR P6, PT, R4, R232, !P6 ;  /* 0x000000e80400720c */ /* 0x000fe200077c6670 */
[----:B------:R-:W-:Y:S01]  /*10000*/  VIADD R4, R132, 0x40 ;  /* 0x0000004084047836 */ /* 0x000fe20000000000 */
[C---:B------:R-:W-:Y:S02]  /*10010*/  ISETP.GE.AND P4, PT, R6.reuse, R235, PT ;  /* 0x000000eb0600720c */ /* 0x040fe40003f86270 */
[C---:B------:R-:W-:Y:S02]  /*10020*/  ISETP.GE.AND P3, PT, R6.reuse, R233, PT ;  /* 0x000000e90600720c */ /* 0x040fe40003f66270 */
        /* <DEDUP_REMOVED lines=16> */
[----:B------:R-:W-:Y:S02]  /*10130*/  FSEL R182, R34, -INF , !P6 ;  /* 0xff80000022b67808 */ /* 0x000fe40007000000 */
[----:B------:R-:W-:Y:S02]  /*10140*/  FSEL R180, R35, -INF , !P3 ;  /* 0xff80000023b47808 */ /* 0x000fe40005800000 */
[----:B------:R-:W-:Y:S01]  /*10150*/  IADD3 R6, R132, 0x49, RZ ;  /* 0x0000004984067810 */ /* 0x000fe20007ffe0ff */
[----:B------:R-:W-:Y:S01]  /*10160*/  LDSM.16.MT88.4 R32, [R212+0xc000] ;  /* 0x00c00000d420783b */ /* 0x000fe20000004200 */
[C---:B------:R-:W-:Y:S02]  /*10170*/  ISETP.GE.AND P3, PT, R4.reuse, R235, PT ;  /* 0x000000eb0400720c */ /* 0x040fe40003f66270 */
[----:B------:R-:W-:Y:S02]  /*10180*/  ISETP.GE.AND P6, PT, R4, R233, PT ;  /* 0x000000e90400720c */ /* 0x000fe40003fc6270 */
[----:B------:R-:W-:Y:S02]  /*10190*/  FSEL R179, R36, -INF , !P2 ;  /* 0xff80000024b37808 */ /* 0x000fe40005000000 */
[----:B------:R-:W-:Y:S02]  /*101a0*/  FSEL R178, R37, -INF , !P1 ;  /* 0xff80000025b27808 */ /* 0x000fe40004800000 */
[C---:B------:R-:W-:Y:S02]  /*101b0*/  ISETP.GE.AND P2, PT, R6.reuse, R235, PT ;  /* 0x000000eb0600720c */ /* 0x040fe40003f46270 */
[----:B------:R-:W-:Y:S02]  /*101c0*/  ISETP.GE.AND P1, PT, R6, R233, PT ;  /* 0x000000e90600720c */ /* 0x000fe40003f26270 */
[C---:B------:R-:W-:Y:S01]  /*101d0*/  FMNMX R12, R135.reuse, R0, !PT ;  /* 0x00000000870c7209 */ /* 0x040fe20007800000 */
[----:B------:R-:W-:Y:S01]  /*101e0*/  FMUL R135, R135, UR4 ;  /* 0x0000000487877c20 */ /* 0x000fe20008400000 */
[C---:B------:R-:W-:Y:S02]  /*101f0*/  ISETP.GE.OR P3, PT, R4.reuse, R234, !P3 ;  /* 0x000000ea0400720c */ /* 0x040fe40005f66670 */
[----:B------:R-:W-:Y:S02]  /*10200*/  ISETP.GE.OR P6, PT, R4, R232, !P6 ;  /* 0x000000e80400720c */ /* 0x000fe400077c6670 */
[----:B------:R-:W-:Y:S02]  /*10210*/  IADD3 R4, R132, 0x50, RZ ;  /* 0x0000005084047810 */ /* 0x000fe40007ffe0ff */
[C---:B------:R-:W-:Y:S02]  /*10220*/  ISETP.GE.OR P2, PT, R6.reuse, R234, !P2 ;  /* 0x000000ea0600720c */ /* 0x040fe40005746670 */
[----:B------:R-:W-:Y:S02]  /*10230*/  ISETP.GE.OR P1, PT, R6, R232, !P1 ;  /* 0x000000e80600720c */ /* 0x000fe40004f26670 */
[C---:B------:R-:W-:Y:S01]  /*10240*/  FMNMX R13, R5.reuse, R12, !PT ;  /* 0x0000000c050d7209 */ /* 0x040fe20007800000 */
[----:B------:R-:W-:Y:S01]  /*10250*/  FMUL R5, R5, UR4 ;  /* 0x0000000405057c20 */ /* 0x000fe20008400000 */
[----:B------:R-:W-:Y:S02]  /*10260*/  FSEL R175, R38, -INF , !P5 ;  /* 0xff80000026af7808 */ /* 0x000fe40006800000 */
[----:B------:R-:W-:Y:S02]  /*10270*/  FSEL R174, R39, -INF , !P4 ;  /* 0xff80000027ae7808 */ /* 0x000fe40006000000 */
[----:B------:R-:W-:Y:S02]  /*10280*/  IADD3 R6, R132, 0x51, RZ ;  /* 0x0000005184067810 */ /* 0x000fe40007ffe0ff */
[C---:B------:R-:W-:Y:S02]  /*10290*/  ISETP.GE.AND P4, PT, R4.reuse, R235, PT ;  /* 0x000000eb0400720c */ /* 0x040fe40003f86270 */
[----:B------:R-:W-:Y:S02]  /*102a0*/  ISETP.GE.AND P5, PT, R4, R233, PT ;  /* 0x000000e90400720c */ /* 0x000fe40003fa6270 */
[----:B------:R-:W-:Y:S02]  /*102b0*/  FSEL R177, R40, -INF , !P3 ;  /* 0xff80000028b17808 */ /* 0x000fe40005800000 */
[----:B------:R-:W-:Y:S02]  /*102c0*/  FSEL R176, R41, -INF , !P2 ;  /* 0xff80000029b07808 */ /* 0x000fe40005000000 */
[----:B------:R-:W-:Y:S02]  /*102d0*/  FMNMX R12, R8, R13, !PT ;  /* 0x0000000d080c7209 */ /* 0x000fe40007800000 */
[C---:B------:R-:W-:Y:S02]  /*102e0*/  ISETP.GE.AND P3, PT, R6.reuse, R235, PT ;  /* 0x000000eb0600720c */ /* 0x040fe40003f66270 */
[----:B------:R-:W-:Y:S02]  /*102f0*/  ISETP.GE.AND P2, PT, R6, R233, PT ;  /* 0x000000e90600720c */ /* 0x000fe40003f46270 */
[C---:B------:R-:W-:Y:S02]  /*10300*/  ISETP.GE.OR P5, PT, R4.reuse, R232, !P5 ;  /* 0x000000e80400720c */ /* 0x040fe40006fa6670 */
[----:B------:R-:W-:Y:S02]  /*10310*/  ISETP.GE.OR P4, PT, R4, R234, !P4 ;  /* 0x000000ea0400720c */ /* 0x000fe40006786670 */
[----:B------:R-:W-:Y:S02]  /*10320*/  IADD3 R4, R132, 0x58, RZ ;  /* 0x0000005884047810 */ /* 0x000fe40007ffe0ff */
[C---:B------:R-:W-:Y:S01]  /*10330*/  FMNMX R12, R9.reuse, R12, !PT ;  /* 0x0000000c090c7209 */ /* 0x040fe20007800000 */
[----:B------:R-:W-:Y:S01]  /*10340*/  FMUL R9, R9, UR4 ;  /* 0x0000000409097c20 */ /* 0x000fe20008400000 */
        /* <DEDUP_REMOVED lines=8> */
[C---:B------:R-:W-:Y:S01]  /*103d0*/  FMNMX R13, R251.reuse, R12, !PT ;  /* 0x0000000cfb0d7209 */ /* 0x040fe20007800000 */
[----:B------:R-:W-:Y:S01]  /*103e0*/  FMUL R251, R251, UR4 ;  /* 0x00000004fbfb7c20 */ /* 0x000fe20008400000 */
[----:B------:R-:W-:Y:S02]  /*103f0*/  FSEL R170, R45, -INF , !P3 ;  /* 0xff8000002daa7808 */ /* 0x000fe40005800000 */
[----:B------:R-:W-:Y:S02]  /*10400*/  FSEL R171, R44, -INF , !P4 ;  /* 0xff8000002cab7808 */ /* 0x000fe40006000000 */
[C---:B------:R-:W-:Y:S02]  /*10410*/  ISETP.GE.AND P4, PT, R6.reuse, R235, PT ;  /* 0x000000eb0600720c */ /* 0x040fe40003f86270 */
[----:B------:R-:W-:Y:S02]  /*10420*/  ISETP.GE.AND P3, PT, R6, R233, PT ;  /* 0x000000e90600720c */ /* 0x000fe40003f66270 */
[C---:B------:R-:W-:Y:S02]  /*10430*/  ISETP.GE.OR P1, PT, R4.reuse, R234, !P1 ;  /* 0x000000ea0400720c */ /* 0x040fe40004f26670 */
[----:B------:R-:W-:Y:S02]  /*10440*/  ISETP.GE.OR P6, PT, R4, R232, !P6 ;  /* 0x000000e80400720c */ /* 0x000fe400077c6670 */
        /* <DEDUP_REMOVED lines=97> */
[-C--:B------:R-:W-:Y:S02]  /*10a60*/  ISETP.GE.OR P2, PT, R6, R234.reuse, !P2 ;  /* 0x000000ea0600720c */ /* 0x080fe40005746670 */
        /* <DEDUP_REMOVED lines=32> */
[----:B------:R-:W-:Y:S02]  /*10c70*/  ISETP.GE.AND P1, PT, R4, R233, PT ;  /* 0x000000e90400720c */ /* 0x000fe40003f26270 */
[----:B------:R-:W-:Y:S02]  /*10c80*/  FSEL R140, R62, -INF , !P2 ;  /* 0xff8000003e8c7808 */ /* 0x000fe40005000000 */
[----:B------:R-:W-:Y:S02]  /*10c90*/  FMNMX R15, R156, R15, !PT ;  /* 0x0000000f9c0f7209 */ /* 0x000fe40007800000 */
[-C--:B------:R-:W-:Y:S02]  /*10ca0*/  ISETP.GE.OR P3, PT, R6, R232.reuse, !P3 ;  /* 0x000000e80600720c */ /* 0x080fe40005f66670 */
[-C--:B------:R-:W-:Y:S02]  /*10cb0*/  ISETP.GE.OR P2, PT, R4, R232.reuse, !P1 ;  /* 0x000000e80400720c */ /* 0x080fe40004f46670 */
        /* <DEDUP_REMOVED lines=80> */
[----:B---3--:R-:W-:Y:S01]  /*111c0*/  @!P2 FMUL R141, R141, R141 ;  /* 0x0000008d8d8da220 */ /* 0x008fe20000400000 */
[----:B------:R-:W-:Y:S08]  /*111d0*/  FSETP.GEU.AND P2, PT, R44, -126, PT ;  /* 0xc2fc00002c00780b */ /* 0x000ff00003f4e000 */
[----:B------:R-:W3:Y:S01]  /*111e0*/  MUFU.EX2 R0, R4 ;  /* 0x0000000400007308 */ /* 0x000ee20000000800 */
[----:B--2---:R-:W-:Y:S05]  /*111f0*/  @!P1 FMUL R138, R138, R138 ;  /* 0x0000008a8a8a9220 */ /* 0x004fea0000400000 */
[----:B------:R-:W-:Y:S01]  /*11200*/  F2FP.BF16.F32.PACK_AB R135, R138, R141 ;  /* 0x0000008d8a87723e */ /* 0x000fe200000010ff */
[----:B------:R-:W-:Y:S01]  /*11210*/  @!P2 FMUL R44, R44, 0.5 ;  /* 0x3f0000002c2ca820 */ /* 0x000fe20000400000 */
        /* <DEDUP_REMOVED lines=13> */
[C---:B------:R-:W-:Y:S01]  /*112f0*/  FMUL R36, R2.reuse, R96 ;  /* 0x0000006002247220 */ /* 0x040fe20000400000 */
[----:B------:R-:W-:Y:S01]  /*11300*/  LDSM.16.MT88.4 R124, [R215+0xf800] ;  /* 0x00f80000d77c783b */ /* 0x000fe20000004200 */
[----:B------:R-:W-:Y:S01]  /*11310*/  FMUL R37, R2, R97 ;  /* 0x0000006102257220 */ /* 0x000fe20000400000 */
[C---:B------:R-:W-:Y:S01]  /*11320*/  FMUL R38, R0.reuse, R98 ;  /* 0x0000006200267220 */ /* 0x040fe20000400000 */
[C---:B------:R-:W-:Y:S05]  /*11330*/  HMMA.16816.F32.BF16 R4, R132.reuse, R16, R4 ;  /* 0x000000108404723c */ /* 0x040fea0000041804 */
[C---:B------:R-:W-:Y:S01]  /*11340*/  FMUL R39, R0.reuse, R99 ;  /* 0x0000006300277220 */ /* 0x040fe20000400000 */
[C---:B------:R-:W-:Y:S01]  /*11350*/  HMMA.16816.F32.BF16 R8, R132.reuse, R18, R8 ;  /* 0x000000128408723c */ /* 0x040fe20000041808 */
[----:B------:R-:W-:Y:S04]  /*11360*/  LDSM.16.MT88.4 R96, [R213+0xd000] ;  /* 0x00d00000d560783b */ /* 0x000fe80000004200 */
        /* <DEDUP_REMOVED lines=10> */
[----:B------:R-:W-:Y:S01]  /*11410*/  FMUL R23, R0, R115 ;  /* 0x0000007300177220 */ /* 0x000fe20000400000 */
[C---:B------:R-:W-:Y:S05]  /*11420*/  HMMA.16816.F32.BF16 R16, R132.reuse, R26, R16 ;  /* 0x0000001a8410723c */ /* 0x040fea0000041810 */
[C---:B------:R-:W-:Y:S01]  /*11430*/  FMUL R45, R2.reuse, R89 ;  /* 0x00000059022d7220 */ /* 0x040fe20000400000 */
[C---:B------:R-:W-:Y:S05]  /*11440*/  HMMA.16816.F32.BF16 R20, R132.reuse, R32, R20 ;  /* 0x000000208414723c */ /* 0x040fea0000041814 */
[C---:B------:R-:W-:Y:S01]  /*11450*/  FMUL R24, R2.reuse, R108 ;  /* 0x0000006c02187220 */ /* 0x040fe20000400000 */
[----:B------:R-:W-:Y:S01]  /*11460*/  FMUL R25, R2, R109 ;  /* 0x0000006d02197220 */ /* 0x000fe20000400000 */
[----:B------:R-:W-:Y:S01]  /*11470*/  FMUL R33, R250, UR4 ;  /* 0x00000004fa217c20 */ /* 0x000fe20008400000 */
[----:B------:R-:W-:Y:S03]  /*11480*/  FMUL R26, R0, R110 ;  /* 0x0000006e001a7220 */ /* 0x000fe60000400000 */
[----:B------:R-:W-:Y:S01]  /*11490*/  FADD R46, -R154, R33 ;  /* 0x000000219a2e7221 */ /* 0x000fe20000000100 */
[C---:B------:R-:W-:Y:S01]  /*114a0*/  FMUL R27, R0.reuse, R111 ;  /* 0x0000006f001b7220 */ /* 0x040fe20000400000 */
[----:B------:R-:W-:Y:S01]  /*114b0*/  FMUL R47, R0, R91 ;  /* 0x0000005b002f7220 */ /* 0x000fe20000400000 */
[C---:B------:R-:W-:Y:S01]  /*114c0*/  FMUL R60, R2.reuse, R72 ;  /* 0x00000048023c7220 */ /* 0x040fe20000400000 */
[----:B------:R-:W-:Y:S01]  /*114d0*/  FMUL R61, R2, R73 ;  /* 0x00000049023d7220 */ /* 0x000fe20000400000 */
[----:B------:R-:W-:Y:S01]  /*114e0*/  FSETP.GEU.AND P1, PT, R46, -126, PT ;  /* 0xc2fc00002e00780b */ /* 0x000fe20003f2e000 */
[C---:B------:R-:W-:Y:S01]  /*114f0*/  FMUL R62, R0.reuse, R74 ;  /* 0x0000004a003e7220 */ /* 0x040fe20000400000 */
[----:B------:R-:W-:Y:S01]  /*11500*/  FMUL R63, R0, R75 ;  /* 0x0000004b003f7220 */ /* 0x000fe20000400000 */
        /* <DEDUP_REMOVED lines=8> */
[----:B------:R-:W-:Y:S01]  /*11590*/  @!P1 FMUL R46, R46, 0.5 ;  /* 0x3f0000002e2e9820 */ /* 0x000fe20000400000 */
[C---:B------:R-:W-:Y:S01]  /*115a0*/  FMUL R34, R0.reuse, R102 ;  /* 0x0000006600227220 */ /* 0x040fe20000400000 */
[C---:B------:R-:W-:Y:S01]  /*115b0*/  HMMA.16816.F32.BF16 R28, R132.reuse, R40, R28 ;  /* 0x00000028841c723c */ /* 0x040fe2000004181c */
[----:B------:R1:W2:Y:S02]  /*115c0*/  MUFU.EX2 R102, R44 ;  /* 0x0000002c00667308 */ /* 0x0002a40000000800 */
[----:B------:R-:W-:Y:S01]  /*115d0*/  FMUL R35, R0, R103 ;  /* 0x0000006700237220 */ /* 0x000fe20000400000 */
[C---:B------:R-:W-:Y:S01]  /*115e0*/  FMUL R56, R2.reuse, R76 ;  /* 0x0000004c02387220 */ /* 0x040fe20000400000 */
[----:B------:R-:W-:Y:S01]  /*115f0*/  FMUL R57, R2, R77 ;  /* 0x0000004d02397220 */ /* 0x000fe20000400000 */
[----:B------:R-:W-:Y:S01]  /*11600*/  FMUL R58, R0, R78 ;  /* 0x0000004e003a7220 */ /* 0x000fe20000400000 */
[C---:B------:R-:W-:Y:S01]  /*11610*/  FMUL R40, R2.reuse, R92 ;  /* 0x0000005c02287220 */ /* 0x040fe20000400000 */
[----:B------:R-:W-:Y:S03]  /*11620*/  FMUL R41, R2, R93 ;  /* 0x0000005d02297220 */ /* 0x000fe60000400000 */
[----:B------:R3:W4:Y:S01]  /*11630*/  MUFU.EX2 R101, R46 ;  /* 0x0000002e00657308 */ /* 0x0007220000000800 */
[C---:B------:R-:W-:Y:S03]  /*11640*/  HMMA.16816.F32.BF16 R32, R132.reuse, R42, R32 ;  /* 0x0000002a8420723c */ /* 0x040fe60000041820 */
[C---:B------:R-:W-:Y:S01]  /*11650*/  FMUL R59, R0.reuse, R79 ;  /* 0x0000004f003b7220 */ /* 0x040fe20000400000 */
[C---:B------:R-:W-:Y:S01]  /*11660*/  FFMA R151, R0.reuse, R243, R151 ;  /* 0x000000f300977223 */ /* 0x040fe20000000097 */
[----:B------:R-:W-:Y:S01]  /*11670*/  LDSM.16.MT88.4 R76, [R212+0xc800] ;  /* 0x00c80000d44c783b */ /* 0x000fe20000004200 */
[C---:B------:R-:W-:Y:S05]  /*11680*/  HMMA.16816.F32.BF16 R36, R132.reuse, R48, R36 ;  /* 0x000000308424723c */ /* 0x040fea0000041824 */
[C---:B------:R-:W-:Y:S01]  /*11690*/  FMUL R42, R0.reuse, R94 ;  /* 0x0000005e002a7220 */ /* 0x040fe20000400000 */
[----:B------:R-:W-:Y:S01]  /*116a0*/  FMUL R43, R0, R95 ;  /* 0x0000005f002b7220 */ /* 0x000fe20000400000 */
[----:B-1----:R-:W-:Y:S01]  /*116b0*/  FMUL R44, R2, R88 ;  /* 0x00000058022c7220 */ /* 0x002fe20000400000 */
[----:B------:R-:W-:Y:S03]  /*116c0*/  LDSM.16.MT88.4 R92, [R211+0x10800] ;  /* 0x01080000d35c783b */ /* 0x000fe60000004200 */
[----:B---3--:R-:W-:Y:S01]  /*116d0*/  FMUL R46, R0, R90 ;  /* 0x0000005a002e7220 */ /* 0x008fe20000400000 */
[C---:B------:R-:W-:Y:S01]  /*116e0*/  FMUL R48, R2.reuse, R84 ;  /* 0x0000005402307220 */ /* 0x040fe20000400000 */
[C---:B------:R-:W-:Y:S03]  /*116f0*/  HMMA.16816.F32.BF16 R40, R132.reuse, R50, R40 ;  /* 0x000000328428723c */ /* 0x040fe60000041828 */
[----:B------:R-:W1:Y:S01]  /*11700*/  LDSM.16.MT88.4 R88, [R211+0x10000] ;  /* 0x01000000d358783b */ /* 0x000e620000004200 */
[----:B------:R-:W-:Y:S01]  /*11710*/  FMUL R49, R2, R85 ;  /* 0x0000005502317220 */ /* 0x000fe20000400000 */
[----:B------:R-:W-:Y:S01]  /*11720*/  FMUL R85, R192, UR4 ;  /* 0x00000004c0557c20 */ /* 0x000fe20008400000 */
[C---:B------:R-:W-:Y:S05]  /*11730*/  HMMA.16816.F32.BF16 R44, R132.reuse, R52, R44 ;  /* 0x00000034842c723c */ /* 0x040fea000004182c */
[----:B------:R-:W-:Y:S01]  /*11740*/  FMUL R103, R248, UR4 ;  /* 0x00000004f8677c20 */ /* 0x000fe20008400000 */
[----:B------:R-:W-:Y:S01]  /*11750*/  FMUL R107, R246, UR4 ;  /* 0x00000004f66b7c20 */ /* 0x000fe20008400000 */
[----:B------:R-:W-:Y:S01]  /*11760*/  FMUL R53, R242, UR4 ;  /* 0x00000004f2357c20 */ /* 0x000fe20008400000 */
[----:B------:R-:W-:Y:S03]  /*11770*/  FMUL R105, R244, UR4 ;  /* 0x00000004f4697c20 */ /* 0x000fe60008400000 */
[C---:B------:R-:W-:Y:S01]  /*11780*/  FMUL R50, R0.reuse, R86 ;  /* 0x0000005600327220 */ /* 0x040fe20000400000 */
[----:B------:R-:W-:Y:S01]  /*11790*/  FMUL R51, R0, R87 ;  /* 0x0000005700337220 */ /* 0x000fe20000400000 */
[----:B------:R-:W-:Y:S01]  /*117a0*/  FADD R106, -R144, R53 ;  /* 0x00000035906a7221 */ /* 0x000fe20000000100 */
[C---:B------:R-:W-:Y:S01]  /*117b0*/  FADD R103, -R154.reuse, R103 ;  /* 0x000000679a677221 */ /* 0x040fe20000000100 */
[----:B------:R-:W-:Y:S01]  /*117c0*/  FADD R100, -R154, R249 ;  /* 0x000000f99a647221 */ /* 0x000fe20000000100 */
[C---:B------:R-:W-:Y:S01]  /*117d0*/  FADD R104, -R144.reuse, R247 ;  /* 0x000000f790687221 */ /* 0x040fe20000000100 */
[C---:B------:R-:W-:Y:S01]  /*117e0*/  FADD R107, -R144.reuse, R107 ;  /* 0x0000006b906b7221 */ /* 0x040fe20000000100 */
[----:B------:R-:W-:Y:S01]  /*117f0*/  FADD R105, -R144, R105 ;  /* 0x0000006990697221 */ /* 0x000fe20000000100 */
        /* <DEDUP_REMOVED lines=9> */
[C---:B------:R-:W-:Y:S01]  /*11890*/  FMUL R54, R0.reuse, R82 ;  /* 0x0000005200367220 */ /* 0x040fe20000400000 */
[----:B------:R-:W-:Y:S01]  /*118a0*/  FSETP.GEU.AND P2, PT, R105, -126, PT ;  /* 0xc2fc00006900780b */ /* 0x000fe20003f4e000 */
[----:B------:R-:W-:Y:S01]  /*118b0*/  FMUL R55, R0, R83 ;  /* 0x0000005300377220 */ /* 0x000fe20000400000 */
[----:B------:R-:W-:Y:S01]  /*118c0*/  FSETP.GEU.AND P1, PT, R106, -126, PT ;  /* 0xc2fc00006a00780b */ /* 0x000fe20003f2e000 */
[----:B------:R-:W2:Y:S01]  /*118d0*/  LDSM.16.MT88.4 R80, [R215+0xc800] ;  /* 0x00c80000d750783b */ /* 0x000ea20000004200 */
[----:B------:R-:W-:Y:S01]  /*118e0*/  FADD R112, -R154, R85 ;  /* 0x000000559a707221 */ /* 0x000fe20000000100 */
[----:B------:R-:W-:Y:S01]  /*118f0*/  @!P5 FMUL R103, R103, 0.5 ;  /* 0x3f0000006767d820 */ /* 0x000fe20000400000 */
[----:B------:R-:W-:Y:S01]  /*11900*/  FADD R110, -R144, R191 ;  /* 0x000000bf906e7221 */ /* 0x000fe20000000100 */
[----:B------:R-:W-:Y:S01]  /*11910*/  @!P6 FMUL R100, R100, 0.5 ;  /* 0x3f0000006464e820 */ /* 0x000fe20000400000 */
[C---:B------:R-:W-:Y:S03]  /*11920*/  HMMA.16816.F32.BF16 R52, R132.reuse, R64, R52 ;  /* 0x000000408434723c */ /* 0x040fe60000041834 */
[----:B------:R-:W-:Y:S01]  /*11930*/  @!P4 FMUL R104, R104, 0.5 ;  /* 0x3f0000006868c820 */ /* 0x000fe20000400000 */
[----:B------:R-:W-:Y:S01]  /*11940*/  @!P3 FMUL R107, R107, 0.5 ;  /* 0x3f0000006b6bb820 */ /* 0x000fe20000400000 */
[----:B------:R-:W-:Y:S01]  /*11950*/  @!P2 FMUL R105, R105, 0.5 ;  /* 0x3f0000006969a820 */ /* 0x000fe20000400000 */
[C---:B------:R-:W-:Y:S01]  /*11960*/  HMMA.16816.F32.BF16 R56, R132.reuse, R66, R56 ;  /* 0x000000428438723c */ /* 0x040fe20000041838 */
[----:B------:R-:W3:Y:S01]  /*11970*/  MUFU.EX2 R103, R103 ;  /* 0x0000006700677308 */ /* 0x000ee20000000800 */
[----:B------:R-:W-:Y:S03]  /*11980*/  LDSM.16.MT88.4 R84, [R213+0x10800] ;  /* 0x01080000d554783b */ /* 0x000fe60000004200 */
[----:B------:R-:W-:Y:S01]  /*11990*/  @!P1 FMUL R106, R106, 0.5 ;  /* 0x3f0000006a6a9820 */ /* 0x000fe20000400000 */
[C---:B-1----:R-:W-:Y:S05]  /*119a0*/  HMMA.16816.F32.BF16 R60, R132.reuse, R88, R60 ;  /* 0x00000058843c723c */ /* 0x042fea000004183c */
[----:B------:R-:W1:Y:S01]  /*119b0*/  MUFU.EX2 R100, R100 ;  /* 0x0000006400647308 */ /* 0x000e620000000800 */
[C---:B------:R-:W-:Y:S01]  /*119c0*/  FMUL R64, R2.reuse, R68 ;  /* 0x0000004402407220 */ /* 0x040fe20000400000 */
[----:B------:R-:W-:Y:S01]  /*119d0*/  FMUL R65, R2, R69 ;  /* 0x0000004502417220 */ /* 0x000fe20000400000 */
[C---:B------:R-:W-:Y:S03]  /*119e0*/  FMUL R66, R0.reuse, R70 ;  /* 0x0000004600427220 */ /* 0x040fe60000400000 */
[----:B------:R-:W-:Y:S04]  /*119f0*/  FMUL R67, R0, R71 ;  /* 0x0000004700437220 */ /* 0x000fe80000400000 */
[----:B------:R-:W4:Y:S01]  /*11a00*/  MUFU.EX2 R104, R104 ;  /* 0x0000006800687308 */ /* 0x000f220000000800 */
[----:B---3--:R-:W-:Y:S01]  /*11a10*/  @!P5 FMUL R103, R103, R103 ;  /* 0x000000676767d220 */ /* 0x008fe20000400000 */
[----:B------:R-:W-:Y:S01]  /*11a20*/  F2FP.BF16.F32.PACK_AB R68, R101, R102 ;  /* 0x000000666544723e */ /* 0x000fe200000010ff */
[----:B------:R-:W-:Y:S01]  /*11a30*/  FADD R108, -R154, R195 ;  /* 0x000000c39a6c7221 */ /* 0x000fe20000000100 */
[----:B------:R-:W-:Y:S01]  /*11a40*/  HMMA.16816.F32.BF16 R64, R132, R90, R64 ;  /* 0x0000005a8440723c */ /* 0x000fe20000041840 */
[----:B------:R-:W-:Y:S02]  /*11a50*/  LDSM.16.MT88.4 R88, [R212+0x10800] ;  /* 0x01080000d458783b */ /* 0x000fe40000004200 */
[----:B------:R-:W-:Y:S03]  /*11a60*/  FMUL R109, R194, UR4 ;  /* 0x00000004c26d7c20 */ /* 0x000fe60008400000 */
[----:B------:R-:W3:Y:S01]  /*11a70*/  MUFU.EX2 R107, R107 ;  /* 0x0000006b006b7308 */ /* 0x000ee20000000800 */
[----:B-1----:R-:W-:Y:S01]  /*11a80*/  @!P6 FMUL R100, R100, R100 ;  /* 0x000000646464e220 */ /* 0x002fe20000400000 */
[----:B------:R-:W-:Y:S03]  /*11a90*/  FMUL R111, R193, UR4 ;  /* 0x00000004c16f7c20 */ /* 0x000fe60008400000 */
[----:B------:R-:W-:Y:S01]  /*11aa0*/  FADD R109, -R154, R109 ;  /* 0x0000006d9a6d7221 */ /* 0x000fe20000000100 */
[----:B------:R-:W-:Y:S01]  /*11ab0*/  FMUL R115, R190, UR4 ;  /* 0x00000004be737c20 */ /* 0x000fe20008400000 */
[----:B------:R-:W-:Y:S02]  /*11ac0*/  FSETP.GEU.AND P5, PT, R112, -126, PT ;  /* 0xc2fc00007000780b */ /* 0x000fe40003fae000 */
[----:B------:R-:W-:Y:S01]  /*11ad0*/  F2FP.BF16.F32.PACK_AB R70, R103, R100 ;  /* 0x000000646746723e */ /* 0x000fe200000010ff */
[----:B------:R-:W1:Y:S01]  /*11ae0*/  MUFU.EX2 R105, R105 ;  /* 0x0000006900697308 */ /* 0x000e620000000800 */
[----:B----4-:R-:W-:Y:S01]  /*11af0*/  @!P4 FMUL R104, R104, R104 ;  /* 0x000000686868c220 */ /* 0x010fe20000400000 */
[----:B------:R-:W-:Y:S01]  /*11b00*/  FMUL R113, R189, UR4 ;  /* 0x00000004bd717c20 */ /* 0x000fe20008400000 */
[----:B------:R-:W-:Y:S01]  /*11b10*/  FADD R111, -R154, R111 ;  /* 0x0000006f9a6f7221 */ /* 0x000fe20000000100 */
[----:B------:R-:W-:Y:S01]  /*11b20*/  FADD R115, -R144, R115 ;  /* 0x0000007390737221 */ /* 0x000fe20000000100 */
[----:B------:R-:W-:Y:S01]  /*11b30*/  FSETP.GEU.AND P4, PT, R110, -126, PT ;  /* 0xc2fc00006e00780b */ /* 0x000fe20003f8e000 */
[----:B------:R-:W-:Y:S01]  /*11b40*/  FADD R113, -R144, R113 ;  /* 0x0000007190717221 */ /* 0x000fe20000000100 */
[----:B------:R-:W-:Y:S03]  /*11b50*/  FADD R120, -R154, R185 ;  /* 0x000000b99a787221 */ /* 0x000fe60000000100 */
[----:B------:R-:W4:Y:S01]  /*11b60*/  MUFU.EX2 R106, R106 ;  /* 0x0000006a006a7308 */ /* 0x000f220000000800 */
[----:B---3--:R-:W-:Y:S01]  /*11b70*/  @!P3 FMUL R107, R107, R107 ;  /* 0x0000006b6b6bb220 */ /* 0x008fe20000400000 */
[----:B------:R-:W-:Y:S01]  /*11b80*/  FSETP.GEU.AND P6, PT, R111, -126, PT ;  /* 0xc2fc00006f00780b */ /* 0x000fe20003fce000 */
[----:B------:R-:W-:Y:S01]  /*11b90*/  @!P5 FMUL R112, R112, 0.5 ;  /* 0x3f0000007070d820 */ /* 0x000fe20000400000 */
[----:B------:R-:W-:Y:S01]  /*11ba0*/  FSETP.GEU.AND P3, PT, R115, -126, PT ;  /* 0xc2fc00007300780b */ /* 0x000fe20003f6e000 */
[----:B------:R-:W-:Y:S01]  /*11bb0*/  FFMA R153, R2, R245, R153 ;  /* 0x000000f502997223 */ /* 0x000fe20000000099 */
[----:B------:R-:W-:Y:S01]  /*11bc0*/  F2FP.BF16.F32.PACK_AB R69, R107, R104 ;  /* 0x000000686b45723e */ /* 0x000fe200000010ff */
[----:B------:R-:W-:Y:S01]  /*11bd0*/  FMUL R133, R184, UR4 ;  /* 0x00000004b8857c20 */ /* 0x000fe20008400000 */
[----:B------:R-:W-:Y:S01]  /*11be0*/  FMUL R123, R181, UR4 ;  /* 0x00000004b57b7c20 */ /* 0x000fe20008400000 */
[----:B-1----:R-:W-:Y:S01]  /*11bf0*/  @!P2 FMUL R105, R105, R105 ;  /* 0x000000696969a220 */ /* 0x002fe20000400000 */
[----:B------:R-:W-:Y:S01]  /*11c00*/  FSETP.GEU.AND P2, PT, R109, -126, PT ;  /* 0xc2fc00006d00780b */ /* 0x000fe20003f4e000 */
[----:B------:R-:W-:Y:S01]  /*11c10*/  @!P4 FMUL R110, R110, 0.5 ;  /* 0x3f0000006e6ec820 */ /* 0x000fe20000400000 */
[----:B------:R-:W1:Y:S01]  /*11c20*/  MUFU.EX2 R112, R112 ;  /* 0x0000007000707308 */ /* 0x000e620000000800 */
[----:B------:R-:W-:Y:S01]  /*11c30*/  FADD R153, R148, R153 ;  /* 0x0000009994997221 */ /* 0x000fe20000000000 */
[----:B------:R-:W-:Y:S01]  /*11c40*/  FADD R133, -R154, R133 ;  /* 0x000000859a857221 */ /* 0x000fe20000000100 */
[----:B------:R-:W-:Y:S01]  /*11c50*/  @!P6 FMUL R111, R111, 0.5 ;  /* 0x3f0000006f6fe820 */ /* 0x000fe20000400000 */
[----:B------:R-:W-:Y:S01]  /*11c60*/  FADD R123, -R144, R123 ;  /* 0x0000007b907b7221 */ /* 0x000fe20000000100 */
[----:B----4-:R-:W-:Y:S01]  /*11c70*/  @!P1 FMUL R106, R106, R106 ;  /* 0x0000006a6a6a9220 */ /* 0x010fe20000400000 */
[----:B------:R-:W-:Y:S01]  /*11c80*/  FSETP.GEU.AND P1, PT, R108, -126, PT ;  /* 0xc2fc00006c00780b */ /* 0x000fe20003f2e000 */
[----:B------:R-:W-:Y:S03]  /*11c90*/  @!P3 FMUL R115, R115, 0.5 ;  /* 0x3f0000007373b820 */ /* 0x000fe60000400000 */
[----:B------:R-:W3:Y:S01]  /*11ca0*/  MUFU.EX2 R110, R110 ;  /* 0x0000006e006e7308 */ /* 0x000ee20000000800 */
[----:B------:R-:W-:Y:S01]  /*11cb0*/  FADD R146, R146, R153 ;  /* 0x0000009992927221 */ /* 0x000fe20000000000 */
[----:B------:R-:W-:Y:S01]  /*11cc0*/  F2FP.BF16.F32.PACK_AB R71, R106, R105 ;  /* 0x000000696a47723e */ /* 0x000fe200000010ff */
[----:B------:R-:W-:Y:S01]  /*11cd0*/  @!P2 FMUL R109, R109, 0.5 ;  /* 0x3f0000006d6da820 */ /* 0x000fe20000400000 */
[----:B------:R-:W-:Y:S01]  /*11ce0*/  FMUL R135, R182, UR4 ;  /* 0x00000004b6877c20 */ /* 0x000fe20008400000 */
[C---:B------:R-:W-:Y:S01]  /*11cf0*/  FADD R132, -R144.reuse, R183 ;  /* 0x000000b790847221 */ /* 0x040fe20000000100 */
[----:B------:R-:W-:Y:S01]  /*11d00*/  FADD R243, -R144, R145 ;  /* 0x0000009190f37221 */ /* 0x000fe20000000100 */
[----:B------:R-:W-:Y:S03]  /*11d10*/  FMUL R121, R187, UR4 ;  /* 0x00000004bb797c20 */ /* 0x000fe60008400000 */
[----:B------:R-:W4:Y:S01]  /*11d20*/  MUFU.EX2 R111, R111 ;  /* 0x0000006f006f7308 */ /* 0x000f220000000800 */
[C---:B--2---:R-:W-:Y:S05]  /*11d30*/  HMMA.16816.F32.BF16 R4, R68.reuse, R80, R4 ;  /* 0x000000504404723c */ /* 0x044fea0000041804 */
[----:B-1----:R-:W-:Y:S01]  /*11d40*/  @!P5 FMUL R112, R112, R112 ;  /* 0x000000707070d220 */ /* 0x002fe20000400000 */
[C---:B------:R-:W-:Y:S01]  /*11d50*/  HMMA.16816.F32.BF16 R8, R68.reuse, R82, R8 ;  /* 0x000000524408723c */ /* 0x040fe20000041808 */
[----:B------:R-:W1:Y:S02]  /*11d60*/  LDSM.16.MT88.4 R80, [R211+0xc800] ;  /* 0x00c80000d350783b */ /* 0x000e640000004200 */
[----:B------:R-:W2:Y:S01]  /*11d70*/  MUFU.EX2 R109, R109 ;  /* 0x0000006d006d7308 */ /* 0x000ea20000000800 */
[----:B------:R-:W-:Y:S01]  /*11d80*/  FSETP.GEU.AND P5, PT, R133, -126, PT ;  /* 0xc2fc00008500780b */ /* 0x000fe20003fae000 */
[----:B---3--:R-:W-:Y:S01]  /*11d90*/  @!P4 FMUL R110, R110, R110 ;  /* 0x0000006e6e6ec220 */ /* 0x008fe20000400000 */
[C---:B------:R-:W-:Y:S03]  /*11da0*/  HMMA.16816.F32.BF16 R12, R68.reuse, R72, R12 ;  /* 0x00000048440c723c */ /* 0x040fe6000004180c */
[----:B------:R-:W-:Y:S04]  /*11db0*/  FSETP.GEU.AND P4, PT, R132, -126, PT ;  /* 0xc2fc00008400780b */ /* 0x000fe80003f8e000 */
[----:B------:R-:W3:Y:S01]  /*11dc0*/  MUFU.EX2 R115, R115 ;  /* 0x0000007300737308 */ /* 0x000ee20000000800 */
[----:B----4-:R-:W-:Y:S01]  /*11dd0*/  @!P6 FMUL R111, R111, R111 ;  /* 0x0000006f6f6fe220 */ /* 0x010fe20000400000 */
[C---:B------:R-:W-:Y:S01]  /*11de0*/  HMMA.16816.F32.BF16 R16, R68.reuse, R74, R16 ;  /* 0x0000004a4410723c */ /* 0x040fe20000041810 */
[----:B------:R-:W4:Y:S02]  /*11df0*/  LDSM.16.MT88.4 R72, [R215+0x10800] ;  /* 0x01080000d748783b */ /* 0x000f240000004200 */
[----:B------:R-:W-:Y:S01]  /*11e00*/  FSETP.GEU.AND P6, PT, R120, -126, PT ;  /* 0xc2fc00007800780b */ /* 0x000fe20003fce000 */
[----:B------:R-:W-:Y:S02]  /*11e10*/  @!P1 FMUL R108, R108, 0.5 ;  /* 0x3f0000006c6c9820 */ /* 0x000fe40000400000 */
[C---:B------:R-:W-:Y:S05]  /*11e20*/  HMMA.16816.F32.BF16 R20, R68.reuse, R76, R20 ;  /* 0x0000004c4414723c */ /* 0x040fea0000041814 */
[----:B--2---:R-:W-:Y:S01]  /*11e30*/  @!P2 FMUL R109, R109, R109 ;  /* 0x0000006d6d6da220 */ /* 0x004fe20000400000 */
[C---:B------:R-:W-:Y:S01]  /*11e40*/  HMMA.16816.F32.BF16 R24, R68.reuse, R78, R24 ;  /* 0x0000004e4418723c */ /* 0x040fe20000041818 */
[----:B------:R-:W2:Y:S02]  /*11e50*/  MUFU.EX2 R108, R108 ;  /* 0x0000006c006c7308 */ /* 0x000ea40000000800 */
[----:B------:R-:W-:Y:S02]  /*11e60*/  FSETP.GEU.AND P2, PT, R113, -126, PT ;  /* 0xc2fc00007100780b */ /* 0x000fe40003f4e000 */
[----:B------:R-:W-:Y:S01]  /*11e70*/  FMUL R77, R188, UR4 ;  /* 0x00000004bc4d7c20 */ /* 0x000fe20008400000 */
[----:B---3--:R-:W-:Y:S01]  /*11e80*/  @!P3 FMUL R115, R115, R115 ;  /* 0x000000737373b220 */ /* 0x008fe20000400000 */
[----:B------:R-:W-:Y:S01]  /*11e90*/  FSETP.GEU.AND P3, PT, R123, -126, PT ;  /* 0xc2fc00007b00780b */ /* 0x000fe20003f6e000 */
[C---:B------:R-:W-:Y:S03]  /*11ea0*/  FADD R135, -R144.reuse, R135 ;  /* 0x0000008790877221 */ /* 0x040fe60000000100 */
[----:B------:R-:W-:Y:S01]  /*11eb0*/  FADD R114, -R144, R77 ;  /* 0x0000004d90727221 */ /* 0x000fe20000000100 */
[----:B------:R-:W-:Y:S01]  /*11ec0*/  @!P6 FMUL R120, R120, 0.5 ;  /* 0x3f0000007878e820 */ /* 0x000fe20000400000 */
[----:B------:R-:W3:Y:S01]  /*11ed0*/  LDSM.16.MT88.4 R76, [R215+0xd000] ;  /* 0x00d00000d74c783b */ /* 0x000ee20000004200 */
[----:B------:R-:W-:Y:S01]  /*11ee0*/  @!P5 FMUL R133, R133, 0.5 ;  /* 0x3f0000008585d820 */ /* 0x000fe20000400000 */
[----:B------:R-:W-:Y:S01]  /*11ef0*/  @!P4 FMUL R132, R132, 0.5 ;  /* 0x3f0000008484c820 */ /* 0x000fe20000400000 */
[----:B------:R-:W-:Y:S01]  /*11f00*/  @!P2 FMUL R113, R113, 0.5 ;  /* 0x3f0000007171a820 */ /* 0x000fe20000400000 */
[C---:B-1----:R-:W-:Y:S01]  /*11f10*/  HMMA.16816.F32.BF16 R28, R68.reuse, R80, R28 ;  /* 0x00000050441c723c */ /* 0x042fe2000004181c */
[----:B------:R-:W-:Y:S02]  /*11f20*/  MUFU.EX2 R120, R120 ;  /* 0x0000007800787308 */ /* 0x000fe40000000800 */
[----:B--2---:R-:W-:Y:S01]  /*11f30*/  @!P1 FMUL R108, R108, R108 ;  /* 0x0000006c6c6c9220 */ /* 0x004fe20000400000 */
[----:B------:R-:W-:Y:S01]  /*11f40*/  FSETP.GEU.AND P1, PT, R114, -126, PT ;  /* 0xc2fc00007200780b */ /* 0x000fe20003f2e000 */
[----:B------:R-:W-:Y:S01]  /*11f50*/  @!P3 FMUL R123, R123, 0.5 ;  /* 0x3f0000007b7bb820 */ /* 0x000fe20000400000 */
[C---:B------:R-:W-:Y:S01]  /*11f60*/  HMMA.16816.F32.BF16 R32, R68.reuse, R82, R32 ;  /* 0x000000524420723c */ /* 0x040fe20000041820 */
[----:B------:R-:W1:Y:S04]  /*11f70*/  LDSM.16.MT88.4 R80, [R212+0xd000] ;  /* 0x00d00000d450783b */ /* 0x000e680000004200 */
[----:B------:R-:W2:Y:S01]  /*11f80*/  MUFU.EX2 R113, R113 ;  /* 0x0000007100717308 */ /* 0x000ea20000000800 */
[----:B------:R-:W-:Y:S01]  /*11f90*/  FADD R121, -R154, R121 ;  /* 0x000000799a797221 */ /* 0x000fe20000000100 */
[C---:B----4-:R-:W-:Y:S08]  /*11fa0*/  HMMA.16816.F32.BF16 R36, R68.reuse, R72, R36 ;  /* 0x000000484424723c */ /* 0x050ff00000041824 */
[----:B------:R-:W-:Y:S01]  /*11fb0*/  MUFU.EX2 R133, R133 ;  /* 0x0000008500857308 */ /* 0x000fe20000000800 */
[C---:B------:R-:W-:Y:S03]  /*11fc0*/  HMMA.16816.F32.BF16 R40, R68.reuse, R74, R40 ;  /* 0x0000004a4428723c */ /* 0x040fe60000041828 */
[----:B------:R-:W-:Y:S03]  /*11fd0*/  F2FP.BF16.F32.PACK_AB R72, R108, R109 ;  /* 0x0000006d6c48723e */ /* 0x000fe600000010ff */
[C---:B------:R-:W-:Y:S03]  /*11fe0*/  HMMA.16816.F32.BF16 R44, R68.reuse, R84, R44 ;  /* 0x00000054442c723c */ /* 0x040fe6000004182c */
[----:B------:R-:W-:Y:S02]  /*11ff0*/  MUFU.EX2 R132, R132 ;  /* 0x0000008400847308 */ /* 0x000fe40000000800 */
[----:B------:R-:W-:Y:S01]  /*12000*/  @!P1 FMUL R114, R114, 0.5 ;  /* 0x3f00000072729820 */ /* 0x000fe20000400000 */
[C---:B------:R-:W-:Y:S01]  /*12010*/  HMMA.16816.F32.BF16 R48, R68.reuse, R86, R48 ;  /* 0x000000564430723c */ /* 0x040fe20000041830 */
[----:B------:R-:W4:Y:S06]  /*12020*/  LDSM.16.MT88.4 R84, [R211+0xd000] ;  /* 0x00d00000d354783b */ /* 0x000f2c0000004200 */
[----:B------:R-:W-:Y:S01]  /*12030*/  MUFU.EX2 R123, R123 ;  /* 0x0000007b007b7308 */ /* 0x000fe20000000800 */
[----:B------:R-:W-:Y:S01]  /*12040*/  F2FP.BF16.F32.PACK_AB R74, R112, R111 ;  /* 0x0000006f704a723e */ /* 0x000fe200000010ff */
[C---:B------:R-:W-:Y:S08]  /*12050*/  HMMA.16816.F32.BF16 R52, R68.reuse, R88, R52 ;  /* 0x000000584434723c */ /* 0x040ff00000041834 */
[----:B------:R-:W5:Y:S01]  /*12060*/  MUFU.EX2 R114, R114 ;  /* 0x0000007200727308 */ /* 0x000f620000000800 */
[C---:B------:R-:W-:Y:S01]  /*12070*/  HMMA.16816.F32.BF16 R56, R68.reuse, R90, R56 ;  /* 0x0000005a4438723c */ /* 0x040fe20000041838 */
[----:B------:R-:W-:Y:S02]  /*12080*/  LDSM.16.MT88.4 R88, [R215+0xd800] ;  /* 0x00d80000d758783b */ /* 0x000fe40000004200 */
[----:B------:R-:W-:Y:S03]  /*12090*/  F2FP.BF16.F32.PACK_AB R73, R115, R110 ;  /* 0x0000006e7349723e */ /* 0x000fe600000010ff */
[C---:B------:R-:W-:Y:S05]  /*120a0*/  HMMA.16816.F32.BF16 R60, R68.reuse, R92, R60 ;  /* 0x0000005c443c723c */ /* 0x040fea000004183c */
[----:B--2---:R-:W-:Y:S01]  /*120b0*/  @!P2 FMUL R113, R113, R113 ;  /* 0x000000717171a220 */ /* 0x004fe20000400000 */
[----:B------:R-:W-:Y:S01]  /*120c0*/  HMMA.16816.F32.BF16 R64, R68, R94, R64 ;  /* 0x0000005e4440723c */ /* 0x000fe20000041840 */
[----:B------:R-:W2:Y:S02]  /*120d0*/  LDSM.16.MT88.4 R68, [R215+0x11000] ;  /* 0x01100000d744783b */ /* 0x000ea40000004200 */
[----:B------:R-:W-:Y:S02]  /*120e0*/  FSETP.GEU.AND P2, PT, R121, -126, PT ;  /* 0xc2fc00007900780b */ /* 0x000fe40003f4e000 */
[----:B-----5:R-:W-:Y:S01]  /*120f0*/  @!P1 FMUL R114, R114, R114 ;  /* 0x0000007272729220 */ /* 0x020fe20000400000 */
[----:B------:R-:W-:Y:S01]  /*12100*/  @!P6 FMUL R120, R120, R120 ;  /* 0x000000787878e220 */ /* 0x000fe20000400000 */
[----:B------:R-:W-:Y:S01]  /*12110*/  @!P5 FMUL R133, R133, R133 ;  /* 0x000000858585d220 */ /* 0x000fe20000400000 */
[----:B------:R-:W-:Y:S01]  /*12120*/  @!P4 FMUL R132, R132, R132 ;  /* 0x000000848484c220 */ /* 0x000fe20000400000 */
[----:B------:R-:W-:Y:S02]  /*12130*/  LDSM.16.MT88.4 R92, [R211+0xd800] ;  /* 0x00d80000d35c783b */ /* 0x000fe40000004200 */
[----:B------:R-:W-:Y:S01]  /*12140*/  F2FP.BF16.F32.PACK_AB R75, R114, R113 ;  /* 0x00000071724b723e */ /* 0x000fe200000010ff */
[----:B------:R-:W-:Y:S04]  /*12150*/  @!P3 FMUL R123, R123, R123 ;  /* 0x0000007b7b7bb220 */ /* 0x000fe80000400000 */
[----:B------:R-:W-:Y:S02]  /*12160*/  @!P2 FMUL R121, R121, 0.5 ;  /* 0x3f0000007979a820 */ /* 0x000fe40000400000 */
[C---:B---3--:R-:W-:Y:S04]  /*12170*/  HMMA.16816.F32.BF16 R4, R72.reuse, R76, R4 ;  /* 0x0000004c4804723c */ /* 0x048fe80000041804 */
[----:B------:R-:W3:Y:S02]  /*12180*/  MUFU.EX2 R121, R121 ;  /* 0x0000007900797308 */ /* 0x000ee40000000800 */
[C---:B------:R-:W-:Y:S05]  /*12190*/  HMMA.16816.F32.BF16 R8, R72.reuse, R78, R8 ;  /* 0x0000004e4808723c */ /* 0x040fea0000041808 */
[----:B------:R-:W-:Y:S01]  /*121a0*/  FMUL R77, R186, UR4 ;  /* 0x00000004ba4d7c20 */ /* 0x000fe20008400000 */
[C---:B------:R-:W-:Y:S05]  /*121b0*/  HMMA.16816.F32.BF16 R12, R72.reuse, R96, R12 ;  /* 0x00000060480c723c */ /* 0x040fea000004180c */
        /* <DEDUP_REMOVED lines=8> */
[----:B------:R-:W1:Y:S04]  /*12240*/  LDSM.16.MT88.4 R80, [R212+0x11000] ;  /* 0x01100000d450783b */ /* 0x000e680000004200 */
[----:B---3--:R-:W-:Y:S01]  /*12250*/  @!P2 FMUL R121, R121, R121 ;  /* 0x000000797979a220 */ /* 0x008fe20000400000 */
[C---:B----4-:R-:W-:Y:S03]  /*12260*/  HMMA.16816.F32.BF16 R28, R72.reuse, R84, R28 ;  /* 0x00000054481c723c */ /* 0x050fe6000004181c */
[C---:B------:R-:W-:Y:S02]  /*12270*/  FSETP.GEU.AND P2, PT, R135.reuse, -126, PT ;  /* 0xc2fc00008700780b */ /* 0x040fe40003f4e000 */
[----:B------:R-:W-:Y:S01]  /*12280*/  @!P1 FMUL R122, R122, 0.5 ;  /* 0x3f0000007a7a9820 */ /* 0x000fe20000400000 */
[C---:B------:R-:W-:Y:S01]  /*12290*/  HMMA.16816.F32.BF16 R32, R72.reuse, R86, R32 ;  /* 0x000000564820723c */ /* 0x040fe20000041820 */
[----:B------:R-:W3:Y:S04]  /*122a0*/  LDSM.16.MT88.4 R84, [R211+0x11000] ;  /* 0x01100000d354783b */ /* 0x000ee80000004200 */
[----:B------:R-:W4:Y:S01]  /*122b0*/  MUFU.EX2 R122, R122 ;  /* 0x0000007a007a7308 */ /* 0x000f220000000800 */
[C---:B--2---:R-:W-:Y:S05]  /*122c0*/  HMMA.16816.F32.BF16 R36, R72.reuse, R68, R36 ;  /* 0x000000444824723c */ /* 0x044fea0000041824 */
[----:B------:R-:W-:Y:S01]  /*122d0*/  @!P2 FMUL R135, R135, 0.5 ;  /* 0x3f0000008787a820 */ /* 0x000fe20000400000 */
[C---:B------:R-:W-:Y:S05]  /*122e0*/  HMMA.16816.F32.BF16 R40, R72.reuse, R70, R40 ;  /* 0x000000464828723c */ /* 0x040fea0000041828 */
[----:B------:R-:W-:Y:S01]  /*122f0*/  FMUL R69, R180, UR4 ;  /* 0x00000004b4457c20 */ /* 0x000fe20008400000 */
[C---:B-----5:R-:W-:Y:S01]  /*12300*/  HMMA.16816.F32.BF16 R44, R72.reuse, R76, R44 ;  /* 0x0000004c482c723c */ /* 0x060fe2000004182c */
[----:B------:R-:W2:Y:S04]  /*12310*/  MUFU.EX2 R135, R135 ;  /* 0x0000008700877308 */ /* 0x000ea80000000800 */
[----:B------:R-:W-:Y:S01]  /*12320*/  FADD R68, -R144, R69 ;  /* 0x0000004590447221 */ /* 0x000fe20000000100 */
[C---:B------:R-:W-:Y:S01]  /*12330*/  HMMA.16816.F32.BF16 R48, R72.reuse, R78, R48 ;  /* 0x0000004e4830723c */ /* 0x040fe20000041830 */
[----:B------:R-:W5:Y:S04]  /*12340*/  LDSM.16.MT88.4 R76, [R213+0xd800] ;  /* 0x00d80000d54c783b */ /* 0x000f680000004200 */
[----:B----4-:R-:W-:Y:S01]  /*12350*/  @!P1 FMUL R122, R122, R122 ;  /* 0x0000007a7a7a9220 */ /* 0x010fe20000400000 */
[C---:B-1----:R-:W-:Y:S03]  /*12360*/  HMMA.16816.F32.BF16 R52, R72.reuse, R80, R52 ;  /* 0x000000504834723c */ /* 0x042fe60000041834 */
[C---:B------:R-:W-:Y:S02]  /*12370*/  FSETP.GEU.AND P1, PT, R68.reuse, -126, PT ;  /* 0xc2fc00004400780b */ /* 0x040fe40003f2e000 */
[----:B------:R-:W-:Y:S01]  /*12380*/  F2FP.BF16.F32.PACK_AB R70, R133, R120 ;  /* 0x000000788546723e */ /* 0x000fe200000010ff */
[C---:B------:R-:W-:Y:S01]  /*12390*/  HMMA.16816.F32.BF16 R56, R72.reuse, R82, R56 ;  /* 0x000000524838723c */ /* 0x040fe20000041838 */
[----:B------:R-:W1:Y:S04]  /*123a0*/  LDSM.16.MT88.4 R80, [R212+0xd800] ;  /* 0x00d80000d450783b */ /* 0x000e680000004200 */
[----:B------:R-:W-:Y:S01]  /*123b0*/  F2FP.BF16.F32.PACK_AB R69, R123, R132 ;  /* 0x000000847b45723e */ /* 0x000fe200000010ff */
[C---:B---3--:R-:W-:Y:S05]  /*123c0*/  HMMA.16816.F32.BF16 R60, R72.reuse, R84, R60 ;  /* 0x00000054483c723c */ /* 0x048fea000004183c */
[----:B------:R-:W-:Y:S01]  /*123d0*/  @!P1 FMUL R68, R68, 0.5 ;  /* 0x3f00000044449820 */ /* 0x000fe20000400000 */
[----:B------:R-:W-:Y:S01]  /*123e0*/  HMMA.16816.F32.BF16 R64, R72, R86, R64 ;  /* 0x000000564840723c */ /* 0x000fe20000041840 */
[----:B------:R-:W3:Y:S02]  /*123f0*/  LDSM.16.MT88.4 R72, [R215+0x11800] ;  /* 0x01180000d748783b */ /* 0x000ee40000004200 */
[----:B------:R-:W4:Y:S02]  /*12400*/  MUFU.EX2 R134, R68 ;  /* 0x0000004400867308 */ /* 0x000f240000000800 */
[----:B--2---:R-:W-:Y:S01]  /*12410*/  @!P2 FMUL R135, R135, R135 ;  /* 0x000000878787a220 */ /* 0x004fe20000400000 */
[----:B------:R-:W-:Y:S01]  /*12420*/  FADD R84, -R154, R179 ;  /* 0x000000b39a547221 */ /* 0x000fe20000000100 */
[----:B------:R-:W-:Y:S04]  /*12430*/  FMUL R179, R175, UR4 ;  /* 0x00000004afb37c20 */ /* 0x000fe80008400000 */
[----:B------:R-:W-:Y:S01]  /*12440*/  FSETP.GEU.AND P2, PT, R84, -126, PT ;  /* 0xc2fc00005400780b */ /* 0x000fe20003f4e000 */
[----:B------:R-:W-:Y:S05]  /*12450*/  FADD R179, -R144, R179 ;  /* 0x000000b390b37221 */ /* 0x000fea0000000100 */
[C---:B------:R-:W-:Y:S01]  /*12460*/  FSETP.GEU.AND P4, PT, R179.reuse, -126, PT ;  /* 0xc2fc0000b300780b */ /* 0x040fe20003f8e000 */
[----:B----4-:R-:W-:Y:S01]  /*12470*/  @!P1 FMUL R134, R134, R134 ;  /* 0x0000008686869220 */ /* 0x010fe20000400000 */
[----:B------:R-:W-:Y:S05]  /*12480*/  F2FP.BF16.F32.PACK_AB R68, R122, R121 ;  /* 0x000000797a44723e */ /* 0x000fea00000010ff */
[----:B------:R-:W-:Y:S01]  /*12490*/  @!P2 FMUL R84, R84, 0.5 ;  /* 0x3f0000005454a820 */ /* 0x000fe20000400000 */
[----:B------:R-:W-:Y:S05]  /*124a0*/  F2FP.BF16.F32.PACK_AB R71, R134, R135 ;  /* 0x000000878647723e */ /* 0x000fea00000010ff */
[----:B------:R-:W-:Y:S02]  /*124b0*/  @!P4 FMUL R179, R179, 0.5 ;  /* 0x3f000000b3b3c820 */ /* 0x000fe40000400000 */
[C---:B------:R-:W-:Y:S04]  /*124c0*/  HMMA.16816.F32.BF16 R4, R68.reuse, R88, R4 ;  /* 0x000000584404723c */ /* 0x040fe80000041804 */
[----:B------:R-:W-:Y:S02]  /*124d0*/  MUFU.EX2 R179, R179 ;  /* 0x000000b300b37308 */ /* 0x000fe40000000800 */
[C---:B------:R-:W-:Y:S05]  /*124e0*/  HMMA.16816.F32.BF16 R8, R68.reuse, R90, R8 ;  /* 0x0000005a4408723c */ /* 0x040fea0000041808 */
[----:B------:R-:W-:Y:S01]  /*124f0*/  FMUL R89, R176, UR4 ;  /* 0x00000004b0597c20 */ /* 0x000fe20008400000 */
[C---:B-----5:R-:W-:Y:S02]  /*12500*/  HMMA.16816.F32.BF16 R12, R68.reuse, R76, R12 ;  /* 0x0000004c440c723c */ /* 0x060fe4000004180c */
[----:B------:R-:W2:Y:S03]  /*12510*/  MUFU.EX2 R176, R84 ;  /* 0x0000005400b07308 */ /* 0x000ea60000000800 */
[----:B------:R-:W-:Y:S01]  /*12520*/  FADD R88, -R154, R177 ;  /* 0x000000b19a587221 */ /* 0x000fe20000000100 */
        /* <DEDUP_REMOVED lines=8> */
[----:B------:R-:W-:Y:S01]  /*125b0*/  FMUL R177, R172, UR4 ;  /* 0x00000004acb17c20 */ /* 0x000fe20008400000 */
[C---:B------:R-:W-:Y:S03]  /*125c0*/  HMMA.16816.F32.BF16 R28, R68.reuse, R92, R28 ;  /* 0x0000005c441c723c */ /* 0x040fe6000004181c */
[----:B------:R-:W4:Y:S02]  /*125d0*/  LDSM.16.MT88.4 R80, [R212+0x11800] ;  /* 0x01180000d450783b */ /* 0x000f240000004200 */
[----:B--2---:R-:W-:Y:S01]  /*125e0*/  @!P2 FMUL R176, R176, R176 ;  /* 0x000000b0b0b0a220 */ /* 0x004fe20000400000 */
[C---:B------:R-:W-:Y:S05]  /*125f0*/  HMMA.16816.F32.BF16 R32, R68.reuse, R94, R32 ;  /* 0x0000005e4420723c */ /* 0x040fea0000041820 */
[----:B------:R-:W-:Y:S01]  /*12600*/  @!P1 FMUL R90, R90, 0.5 ;  /* 0x3f0000005a5a9820 */ /* 0x000fe20000400000 */
[C---:B---3--:R-:W-:Y:S01]  /*12610*/  HMMA.16816.F32.BF16 R36, R68.reuse, R72, R36 ;  /* 0x000000484424723c */ /* 0x048fe20000041824 */
[----:B------:R-:W2:Y:S02]  /*12620*/  LDSM.16.MT88.4 R84, [R211+0x11800] ;  /* 0x01180000d354783b */ /* 0x000ea40000004200 */
[----:B------:R3:W5:Y:S02]  /*12630*/  MUFU.EX2 R175, R90 ;  /* 0x0000005a00af7308 */ /* 0x0007640000000800 */
[----:B------:R-:W-:Y:S01]  /*12640*/  FMUL R91, R174, UR4 ;  /* 0x00000004ae5b7c20 */ /* 0x000fe20008400000 */
[C---:B------:R-:W-:Y:S05]  /*12650*/  HMMA.16816.F32.BF16 R40, R68.reuse, R74, R40 ;  /* 0x0000004a4428723c */ /* 0x040fea0000041828 */
[----:B------:R-:W-:Y:S01]  /*12660*/  FMUL R73, R173, UR4 ;  /* 0x00000004ad497c20 */ /* 0x000fe20008400000 */
[C---:B------:R-:W-:Y:S01]  /*12670*/  FADD R177, -R144.reuse, R177 ;  /* 0x000000b190b17221 */ /* 0x040fe20000000100 */
[----:B------:R-:W-:Y:S01]  /*12680*/  FADD R91, -R144, R91 ;  /* 0x0000005b905b7221 */ /* 0x000fe20000000100 */
[----:B------:R-:W-:Y:S03]  /*12690*/  FADD R89, -R154, R89 ;  /* 0x000000599a597221 */ /* 0x000fe60000000100 */
[----:B------:R-:W-:Y:S01]  /*126a0*/  FSETP.GEU.AND P2, PT, R177, -126, PT ;  /* 0xc2fc0000b100780b */ /* 0x000fe20003f4e000 */
[----:B------:R-:W-:Y:S01]  /*126b0*/  FMUL R93, R164, UR4 ;  /* 0x00000004a45d7c20 */ /* 0x000fe20008400000 */
[----:B------:R-:W-:Y:S01]  /*126c0*/  FSETP.GEU.AND P3, PT, R91, -126, PT ;  /* 0xc2fc00005b00780b */ /* 0x000fe20003f6e000 */
[----:B---3--:R-:W-:Y:S01]  /*126d0*/  FADD R90, -R144, R73 ;  /* 0x00000049905a7221 */ /* 0x008fe20000000100 */
[----:B-----5:R-:W-:Y:S01]  /*126e0*/  @!P1 FMUL R175, R175, R175 ;  /* 0x000000afafaf9220 */ /* 0x020fe20000400000 */
[----:B------:R-:W-:Y:S01]  /*126f0*/  FSETP.GEU.AND P5, PT, R89, -126, PT ;  /* 0xc2fc00005900780b */ /* 0x000fe20003fae000 */
[C---:B-1----:R-:W-:Y:S01]  /*12700*/  HMMA.16816.F32.BF16 R44, R68.reuse, R76, R44 ;  /* 0x0000004c442c723c */ /* 0x042fe2000004182c */
[----:B------:R-:W1:Y:S02]  /*12710*/  LDSM.16.MT88.4 R72, [R215+0xe000] ;  /* 0x00e00000d748783b */ /* 0x000e640000004200 */
[----:B------:R-:W-:Y:S01]  /*12720*/  FSETP.GEU.AND P1, PT, R90, -126, PT ;  /* 0xc2fc00005a00780b */ /* 0x000fe20003f2e000 */
[----:B------:R-:W-:Y:S01]  /*12730*/  @!P4 FMUL R179, R179, R179 ;  /* 0x000000b3b3b3c220 */ /* 0x000fe20000400000 */
[----:B------:R-:W-:Y:S01]  /*12740*/  @!P6 FMUL R88, R88, 0.5 ;  /* 0x3f0000005858e820 */ /* 0x000fe20000400000 */
[C---:B------:R-:W-:Y:S03]  /*12750*/  HMMA.16816.F32.BF16 R48, R68.reuse, R78, R48 ;  /* 0x0000004e4430723c */ /* 0x040fe60000041830 */
[----:B------:R-:W3:Y:S01]  /*12760*/  LDSM.16.MT88.4 R76, [R213+0xe000] ;  /* 0x00e00000d54c783b */ /* 0x000ee20000004200 */
[----:B------:R-:W5:Y:S01]  /*12770*/  MUFU.EX2 R174, R88 ;  /* 0x0000005800ae7308 */ /* 0x000f620000000800 */
[----:B------:R-:W-:Y:S01]  /*12780*/  @!P2 FMUL R177, R177, 0.5 ;  /* 0x3f000000b1b1a820 */ /* 0x000fe20000400000 */
[C---:B----4-:R-:W-:Y:S05]  /*12790*/  HMMA.16816.F32.BF16 R52, R68.reuse, R80, R52 ;  /* 0x000000504434723c */ /* 0x050fea0000041834 */
[----:B------:R-:W-:Y:S01]  /*127a0*/  @!P3 FMUL R91, R91, 0.5 ;  /* 0x3f0000005b5bb820 */ /* 0x000fe20000400000 */
[C---:B------:R-:W-:Y:S02]  /*127b0*/  HMMA.16816.F32.BF16 R56, R68.reuse, R82, R56 ;  /* 0x000000524438723c */ /* 0x040fe40000041838 */
[----:B------:R-:W4:Y:S01]  /*127c0*/  MUFU.EX2 R177, R177 ;  /* 0x000000b100b17308 */ /* 0x000f220000000800 */
[----:B------:R-:W1:Y:S02]  /*127d0*/  LDSM.16.MT88.4 R80, [R212+0xe000] ;  /* 0x00e00000d450783b */ /* 0x000e640000004200 */
[----:B------:R-:W-:Y:S01]  /*127e0*/  @!P1 FMUL R90, R90, 0.5 ;  /* 0x3f0000005a5a9820 */ /* 0x000fe20000400000 */
[C---:B--2---:R-:W-:Y:S06]  /*127f0*/  HMMA.16816.F32.BF16 R60, R68.reuse, R84, R60 ;  /* 0x00000054443c723c */ /* 0x044fec000004183c */
[----:B------:R-:W2:Y:S01]  /*12800*/  MUFU.EX2 R172, R91 ;  /* 0x0000005b00ac7308 */ /* 0x000ea20000000800 */
[----:B------:R-:W-:Y:S01]  /*12810*/  @!P5 FMUL R89, R89, 0.5 ;  /* 0x3f0000005959d820 */ /* 0x000fe20000400000 */
[----:B------:R-:W-:Y:S08]  /*12820*/  HMMA.16816.F32.BF16 R64, R68, R86, R64 ;  /* 0x000000564440723c */ /* 0x000ff00000041840 */
[----:B------:R-:W3:Y:S03]  /*12830*/  MUFU.EX2 R178, R90 ;  /* 0x0000005a00b27308 */ /* 0x000ee60000000800 */
[----:B-----5:R-:W-:Y:S01]  /*12840*/  @!P6 FMUL R174, R174, R174 ;  /* 0x000000aeaeaee220 */ /* 0x020fe20000400000 */
[----:B----4-:R-:W-:Y:S01]  /*12850*/  @!P2 FMUL R177, R177, R177 ;  /* 0x000000b1b1b1a220 */ /* 0x010fe20000400000 */
[----:B------:R-:W-:Y:S02]  /*12860*/  F2FP.BF16.F32.PACK_AB R68, R175, R176 ;  /* 0x000000b0af44723e */ /* 0x000fe400000010ff */
[C---:B------:R-:W-:Y:S01]  /*12870*/  FSETP.GEU.AND P6, PT, R169.reuse, -126, PT ;  /* 0xc2fc0000a900780b */ /* 0x040fe20003fce000 */
[----:B------:R-:W-:Y:S01]  /*12880*/  FADD R88, -R154, R171 ;  /* 0x000000ab9a587221 */ /* 0x000fe20000000100 */
[----:B------:R-:W-:Y:S01]  /*12890*/  FMUL R85, R170, UR4 ;  /* 0x00000004aa557c20 */ /* 0x000fe20008400000 */
[----:B------:R-:W4:Y:S01]  /*128a0*/  MUFU.EX2 R173, R89 ;  /* 0x0000005900ad7308 */ /* 0x000f220000000800 */
[----:B--2---:R-:W-:Y:S01]  /*128b0*/  @!P3 FMUL R172, R172, R172 ;  /* 0x000000acacacb220 */ /* 0x004fe20000400000 */
[----:B------:R-:W-:Y:S01]  /*128c0*/  FADD R170, -R144, R93 ;  /* 0x0000005d90aa7221 */ /* 0x000fe20000000100 */
[----:B------:R-:W-:Y:S01]  /*128d0*/  FSETP.GEU.AND P2, PT, R88, -126, PT ;  /* 0xc2fc00005800780b */ /* 0x000fe20003f4e000 */
[----:B------:R-:W-:Y:S01]  /*128e0*/  FADD R92, -R154, R85 ;  /* 0x000000559a5c7221 */ /* 0x000fe20000000100 */
[----:B------:R-:W-:Y:S01]  /*128f0*/  FADD R171, -R144, R165 ;  /* 0x000000a590ab7221 */ /* 0x000fe20000000100 */
[----:B------:R-:W-:Y:S01]  /*12900*/  F2FP.BF16.F32.PACK_AB R69, R172, R179 ;  /* 0x000000b3ac45723e */ /* 0x000fe200000010ff */
[----:B------:R-:W-:Y:S01]  /*12910*/  LDSM.16.MT88.4 R84, [R215+0x12000] ;  /* 0x01200000d754783b */ /* 0x000fe20000004200 */
[----:B---3--:R-:W-:Y:S01]  /*12920*/  @!P1 FMUL R178, R178, R178 ;  /* 0x000000b2b2b29220 */ /* 0x008fe20000400000 */
[----:B------:R-:W-:Y:S01]  /*12930*/  FSETP.GEU.AND P1, PT, R92, -126, PT ;  /* 0xc2fc00005c00780b */ /* 0x000fe20003f2e000 */
[----:B------:R-:W-:Y:S03]  /*12940*/  @!P6 FMUL R169, R169, 0.5 ;  /* 0x3f000000a9a9e820 */ /* 0x000fe60000400000 */
[----:B------:R-:W-:Y:S03]  /*12950*/  F2FP.BF16.F32.PACK_AB R71, R178, R177 ;  /* 0x000000b1b247723e */ /* 0x000fe600000010ff */
[----:B------:R-:W-:Y:S01]  /*12960*/  @!P2 FMUL R88, R88, 0.5 ;  /* 0x3f0000005858a820 */ /* 0x000fe20000400000 */
[----:B----4-:R-:W-:Y:S01]  /*12970*/  @!P5 FMUL R173, R173, R173 ;  /* 0x000000adadadd220 */ /* 0x010fe20000400000 */
        /* <DEDUP_REMOVED lines=217> */
[----:B------:R-:W-:Y:S01]  /*13710*/  ISETP.GT.AND P1, PT, R228, R223, PT ;  /* 0x000000dfe400720c */ /* 0x000fe20003f24270 */
        /* <DEDUP_REMOVED lines=69> */
.L_x_3021:
        /* <DEDUP_REMOVED lines=21> */
[----:B------:R-:W-:Y:S05]  /*13cc0*/  CALL.REL.NOINC `($__internal_28_$__cuda_sm20_rcp_rn_f32_slowpath) ;  /* 0x0000001400b07944 */ /* 0x000fea0003c00000 */
[----:B------:R-:W-:Y:S01]  /*13cd0*/  MOV R0, R2 ;  /* 0x0000000200007202 */ /* 0x000fe20000000f00 */
[----:B------:R-:W-:Y:S05]  /*13ce0*/  BRA `(.L_x_3030) ;  /* 0x0000000000107947 */ /* 0x000fea0003800000 */
.L_x_3029:
[----:B------:R-:W1:Y:S02]  /*13cf0*/  MUFU.RCP R2, R7 ;  /* 0x0000000700027308 */ /* 0x000e640000001000 */
[----:B-1----:R-:W-:-:S04]  /*13d00*/  FFMA R0, R7, R2, -1 ;  /* 0xbf80000007007423 */ /* 0x002fc80000000002 */
[----:B------:R-:W-:-:S04]  /*13d10*/  FADD.FTZ R0, -R0, -RZ ;  /* 0x800000ff00007221 */ /* 0x000fc80000010100 */
[----:B------:R-:W-:-:S07]  /*13d20*/  FFMA R0, R2, R0, R2 ;  /* 0x0000000002007223 */ /* 0x000fce0000000002 */
.L_x_3030:
[----:B------:R-:W-:Y:S05]  /*13d30*/  BSYNC B1 ;  /* 0x0000000000017941 */ /* 0x000fea0003800000 */
.L_x_3028:
[----:B------:R-:W-:Y:S01]  /*13d40*/  FSETP.GEU.AND P0, PT, |R7|, 1.175494350822287508e-38, PT ;  /* 0x008000000700780b */ /* 0x000fe20003f0e200 */
[----:B------:R-:W-:-:S12]  /*13d50*/  ULDC UR4, c[0x0][0x2e8] ;  /* 0x0000ba0000047ab9 */ /* 0x000fd80000000800 */
[----:B------:R-:W-:-:S04]  /*13d60*/  @!P0 FMUL R7, R7, 16777216 ;  /* 0x4b80000007078820 */ /* 0x000fc80000400000 */
[----:B------:R-:W1:Y:S02]  /*13d70*/  MUFU.LG2 R10, R7 ;  /* 0x00000007000a7308 */ /* 0x000e640000000c00 */
[----:B-1----:R-:W-:-:S04]  /*13d80*/  @!P0 FADD R10, R10, -24 ;  /* 0xc1c000000a0a8421 */ /* 0x002fc80000000000 */
[----:B------:R-:W-:-:S04]  /*13d90*/  FMUL R10, R10, 0.69314718246459960938 ;  /* 0x3f3172180a0a7820 */ /* 0x000fc80000400000 */
[----:B------:R-:W-:-:S07]  /*13da0*/  FFMA R10, R137, UR4, R10 ;  /* 0x00000004890a7c23 */ /* 0x000fce000800000a */
.L_x_3027:
[----:B------:R-:W-:Y:S05]  /*13db0*/  BSYNC B2 ;  /* 0x0000000000027941 */ /* 0x000fea0003800000 */
.L_x_3026:
        /* <DEDUP_REMOVED lines=42> */
[----:B------:R-:W-:Y:S05]  /*14060*/  CALL.REL.NOINC `($__internal_28_$__cuda_sm20_rcp_rn_f32_slowpath) ;  /* 0x0000001000c87944 */ /* 0x000fea0003c00000 */
[----:B------:R-:W-:Y:S05]  /*14070*/  BRA `(.L_x_3035) ;  /* 0x0000000000107947 */ /* 0x000fea0003800000 */
.L_x_3034:
[----:B------:R-:W1:Y:S02]  /*14080*/  MUFU.RCP R3, R14 ;  /* 0x0000000e00037308 */ /* 0x000e640000001000 */
[----:B-1----:R-:W-:-:S04]  /*14090*/  FFMA R0, R14, R3, -1 ;  /* 0xbf8000000e007423 */ /* 0x002fc80000000003 */
[----:B------:R-:W-:-:S04]  /*140a0*/  FADD.FTZ R0, -R0, -RZ ;  /* 0x800000ff00007221 */ /* 0x000fc80000010100 */
[----:B------:R-:W-:-:S07]  /*140b0*/  FFMA R2, R3, R0, R3 ;  /* 0x0000000003027223 */ /* 0x000fce0000000003 */
.L_x_3035:
[----:B------:R-:W-:Y:S05]  /*140c0*/  BSYNC B1 ;  /* 0x0000000000017941 */ /* 0x000fea0003800000 */
.L_x_3033:
        /* <DEDUP_REMOVED lines=8> */
.L_x_3032:
[----:B------:R-:W-:Y:S05]  /*14150*/  BSYNC B2 ;  /* 0x0000000000027941 */ /* 0x000fea0003800000 */
.L_x_3031:
        /* <DEDUP_REMOVED lines=81> */
[----:B------:R-:W-:Y:S01]  /*14670*/  @P0 VIADD R7, R5, 0x10 ;  /* 0x0000001005070836 */ /* 0x000fe20000000000 */
        /* <DEDUP_REMOVED lines=58> */
[----:B--2---:R-:W1:Y:S01]  /*14a20*/  S2R R7, SR_CTAID.Y ;  /* 0x0000000000077919 */ /* 0x004e620000002600 */
[----:B------:R-:W2:Y:S01]  /*14a30*/  LDC.64 R4, c[0x0][0x290] ;  /* 0x0000a400ff047b82 */ /* 0x000ea20000000a00 */
[----:B-1----:R-:W-:Y:S01]  /*14a40*/  SHF.R.S32.HI R9, RZ, 0x1f, R7 ;  /* 0x0000001fff097819 */ /* 0x002fe20000011407 */
[----:B--2---:R-:W-:-:S04]  /*14a50*/  IMAD.WIDE.U32 R16, R7, R4, RZ ;  /* 0x0000000407107225 */ /* 0x004fc800078e00ff */
[----:B------:R-:W-:-:S04]  /*14a60*/  IMAD R6, R9, R4, RZ ;  /* 0x0000000409067224 */ /* 0x000fc800078e02ff */
[----:B------:R-:W-:-:S05]  /*14a70*/  IMAD R5, R7, R5, R6 ;  /* 0x0000000507057224 */ /* 0x000fca00078e0206 */
[----:B------:R-:W-:Y:S02]  /*14a80*/  IADD3 R6, R17, R5, RZ ;  /* 0x0000000511067210 */ /* 0x000fe40007ffe0ff */
.L_x_3036:
        /* <DEDUP_REMOVED lines=8> */
.L_x_3037:
[----:B------:R-:W1:Y:S01]  /*14b10*/  S2R R5, SR_CTAID.Y ;  /* 0x0000000000057919 */ /* 0x000e620000002600 */
[----:B------:R-:W1:Y:S08]  /*14b20*/  S2UR UR6, SR_CTAID.Z ;  /* 0x00000000000679c3 */ /* 0x000e700000002700 */
[----:B------:R-:W1:Y:S08]  /*14b30*/  LDC R4, c[0x0][0x270] ;  /* 0x00009c00ff047b82 */ /* 0x000e700000000800 */
[----:B------:R-:W3:Y:S01]  /*14b40*/  LDC R227, c[0x0][0x2c4] ;  /* 0x0000b100ffe37b82 */ /* 0x000ee20000000800 */
[----:B-1----:R-:W-:-:S04]  /*14b50*/  IMAD R4, R5, R4, UR6 ;  /* 0x0000000605047e24 */ /* 0x002fc8000f8e0204 */
[----:B---3--:R-:W-:-:S07]  /*14b60*/  IMAD R227, R4, R227, RZ ;  /* 0x000000e304e37224 */ /* 0x008fce00078e02ff */
.L_x_3038:
[----:B------:R-:W1:Y:S01]  /*14b70*/  S2R R8, SR_TID.X ;  /* 0x0000000000087919 */ /* 0x000e620000002100 */
[----:B--2---:R-:W-:Y:S01]  /*14b80*/  SHF.R.S32.HI R7, RZ, 0x1f, R226 ;  /* 0x0000001fff077819 */ /* 0x004fe200000114e2 */
[----:B------:R-:W-:Y:S01]  /*14b90*/  BSSY B0, `(.L_x_3039) ;  /* 0x000001e000007945 */ /* 0x000fe20003800000 */
[----:B------:R-:W-:Y:S01]  /*14ba0*/  LOP3.LUT R3, R3, 0xffffffe0, RZ, 0xc0, !PT ;  /* 0xffffffe003037812 */ /* 0x000fe200078ec0ff */
[----:B------:R-:W-:Y:S01]  /*14bb0*/  BAR.SYNC.DEFER_BLOCKING 0x0 ;  /* 0x0000000000007b1d */ /* 0x000fe20000010000 */
[----:B------:R-:W-:Y:S02]  /*14bc0*/  LEA.HI R226, R7, R226, RZ, 0x5 ;  /* 0x000000e207e27211 */ /* 0x000fe400078f28ff */
[----:B------:R-:W-:Y:S01]  /*14bd0*/  SHF.R.S32.HI R5, RZ, 0x1f, R2 ;  /* 0x0000001fff057819 */ /* 0x000fe20000011402 */
[----:B------:R-:W-:Y:S01]  /*14be0*/  IMAD.IADD R3, R0, 0x1, -R3 ;  /* 0x0000000100037824 */ /* 0x000fe200078e0a03 */
[----:B------:R-:W-:Y:S02]  /*14bf0*/  LOP3.LUT R9, R226, 0xffffffe0, RZ, 0xc0, !PT ;  /* 0xffffffe0e2097812 */ /* 0x000fe400078ec0ff */
[----:B------:R-:W-:-:S02]  /*14c00*/  SHF.R.S32.HI R238, RZ, 0x1f, R238 ;  /* 0x0000001fffee7819 */ /* 0x000fc400000114ee */
[----:B------:R-:W-:Y:S02]  /*14c10*/  LOP3.LUT P0, RZ, R3, 0x3, RZ, 0xc0, !PT ;  /* 0x0000000303ff7812 */ /* 0x000fe4000780c0ff */
[----:B------:R-:W-:-:S04]  /*14c20*/  LEA.HI R5, R5, R2, RZ, 0x2 ;  /* 0x0000000205057211 */ /* 0x000fc800078f10ff */
[----:B------:R-:W-:-:S05]  /*14c30*/  LOP3.LUT R5, R5, 0xffffffc, RZ, 0xc0, !PT ;  /* 0x0ffffffc05057812 */ /* 0x000fca00078ec0ff */
[----:B------:R-:W-:Y:S02]  /*14c40*/  IMAD.IADD R3, R2, 0x1, -R5 ;  /* 0x0000000102037824 */ /* 0x000fe400078e0a05 */
[----:B-1----:R-:W-:-:S05]  /*14c50*/  IMAD.IADD R9, R8, 0x1, -R9 ;  /* 0x0000000108097824 */ /* 0x002fca00078e0a09 */
[----:B------:R-:W-:-:S04]  /*14c60*/  LEA.HI R9, R238, R9, RZ, 0x2 ;  /* 0x00000009ee097211 */ /* 0x000fc800078f10ff */
[----:B------:R-:W-:-:S05]  /*14c70*/  SHF.R.S32.HI R0, RZ, 0x2, R9 ;  /* 0x00000002ff007819 */ /* 0x000fca0000011409 */
        /* <DEDUP_REMOVED lines=15> */
.L_x_3040:
[----:B------:R-:W-:Y:S05]  /*14d70*/  BSYNC B0 ;  /* 0x0000000000007941 */ /* 0x000fea0003800000 */
.L_x_3039:
[----:B------:R-:W2:Y:S01]  /*14d80*/  S2UR UR5, SR_CTAID.X ;  /* 0x00000000000579c3 */ /* 0x000ea20000002500 */
[----:B------:R-:W-:Y:S01]  /*14d90*/  LEA.HI R7, R7, R8, RZ, 0x3 ;  /* 0x0000000807077211 */ /* 0x000fe200078f18ff */
[----:B-1----:R1:W3:Y:S01]  /*14da0*/  LDS.128 R12, [R229+0x1800] ;  /* 0x00180000e50c7984 */ /* 0x0022e20000000c00 */
[----:B------:R-:W-:Y:S02]  /*14db0*/  BSSY B0, `(.L_x_3041) ;  /* 0x000002a000007945 */ /* 0x000fe40003800000 */
[----:B------:R-:W-:Y:S02]  /*14dc0*/  LOP3.LUT R3, R7, 0xfffffff8, RZ, 0xc0, !PT ;  /* 0xfffffff807037812 */ /* 0x000fe400078ec0ff */
[----:B------:R-:W-:Y:S01]  /*14dd0*/  SHF.R.S32.HI R7, RZ, 0x3, R7 ;  /* 0x00000003ff077819 */ /* 0x000fe20000011407 */
[----:B------:R-:W4:Y:S02]  /*14de0*/  LDC.64 R4, c[0x0][0x298] ;  /* 0x0000a600ff047b82 */ /* 0x000f240000000a00 */
[----:B------:R-:W-:-:S02]  /*14df0*/  IMAD.IADD R0, R8, 0x1, -R3 ;  /* 0x0000000108007824 */ /* 0x000fc400078e0a03 */
[----:B------:R-:W-:Y:S01]  /*14e00*/  VIADD R17, R7, 0x10 ;  /* 0x0000001007117836 */ /* 0x000fe20000000000 */
[----:B------:R1:W1:Y:S01]  /*14e10*/  LDS.128 R8, [R229+0x3800] ;  /* 0x00380000e5087984 */ /* 0x0002620000000c00 */
[----:B------:R-:W-:Y:S02]  /*14e20*/  IMAD.SHL.U32 R20, R0, 0x8, RZ ;  /* 0x0000000800147824 */ /* 0x000fe400078e00ff */
[----:B------:R-:W5:Y:S01]  /*14e30*/  LDC.64 R2, c[0x0][0x2a0] ;  /* 0x0000a800ff027b82 */ /* 0x000f620000000a00 */
[----:B------:R-:W-:Y:S02]  /*14e40*/  ISETP.GE.AND P3, PT, R17, R222, PT ;  /* 0x000000de1100720c */ /* 0x000fe40003f66270 */
[----:B------:R-:W-:Y:S02]  /*14e50*/  SHF.R.S32.HI R21, RZ, 0x1f, R20 ;  /* 0x0000001fff157819 */ /* 0x000fe40000011414 */
[----:B------:R-:W-:Y:S01]  /*14e60*/  IADD3 R17, R7, 0x20, RZ ;  /* 0x0000002007117810 */ /* 0x000fe20007ffe0ff */
[----:B--2---:R-:W-:-:S03]  /*14e70*/  USHF.L.U32 UR5, UR5, 0x6, URZ ;  /* 0x0000000605057899 */ /* 0x004fc6000800063f */
[----:B------:R-:W-:Y:S01]  /*14e80*/  ISETP.GE.AND P2, PT, R17, R222, PT ;  /* 0x000000de1100720c */ /* 0x000fe20003f46270 */
[----:B------:R-:W-:Y:S02]  /*14e90*/  USHF.R.S32.HI UR4, URZ, 0x1f, UR5 ;  /* 0x0000001f3f047899 */ /* 0x000fe40008011405 */
[----:B----4-:R-:W-:-:S04]  /*14ea0*/  IMAD.WIDE.U32 R20, R4, UR5, R20 ;  /* 0x0000000504147c25 */ /* 0x010fc8000f8e0014 */
[----:B------:R-:W-:Y:S01]  /*14eb0*/  IMAD R0, R4, UR4, RZ ;  /* 0x0000000404007c24 */ /* 0x000fe2000f8e02ff */
[----:B------:R-:W-:Y:S01]  /*14ec0*/  IADD3 R28, P0, R16, R20, RZ ;  /* 0x00000014101c7210 */ /* 0x000fe20007f1e0ff */
[----:B------:R-:W-:Y:S02]  /*14ed0*/  USHF.R.S32.HI UR4, URZ, 0x1f, UR6 ;  /* 0x0000001f3f047899 */ /* 0x000fe40008011406 */
[----:B------:R-:W-:-:S04]  /*14ee0*/  IMAD R19, R5, UR5, R0 ;  /* 0x0000000505137c24 */ /* 0x000fc8000f8e0200 */
[----:B-----5:R-:W-:Y:S01]  /*14ef0*/  IMAD R0, R2, UR4, RZ ;  /* 0x0000000402007c24 */ /* 0x020fe2000f8e02ff */
[----:B------:R-:W-:Y:S01]  /*14f00*/  IADD3.X R29, R6, R19, R21, P0, !PT ;  /* 0x00000013061d7210 */ /* 0x000fe200007fe415 */
[C---:B------:R-:W-:Y:S01]  /*14f10*/  VIADD R19, R7.reuse, 0x30 ;  /* 0x0000003007137836 */ /* 0x040fe20000000000 */
[----:B------:R2:W4:Y:S01]  /*14f20*/  LDS.128 R20, [R229] ;  /* 0x00000000e5147984 */ /* 0x0005220000000c00 */
[-C--:B------:R-:W-:Y:S01]  /*14f30*/  ISETP.GE.AND P0, PT, R7, R222.reuse, PT ;  /* 0x000000de0700720c */ /* 0x080fe20003f06270 */
[----:B------:R-:W-:Y:S01]  /*14f40*/  IMAD R31, R3, UR6, R0 ;  /* 0x00000006031f7c24 */ /* 0x000fe2000f8e0200 */
[----:B------:R-:W-:Y:S01]  /*14f50*/  SHF.R.S32.HI R3, RZ, 0x1f, R7 ;  /* 0x0000001fff037819 */ /* 0x000fe20000011407 */
[----:B------:R-:W-:Y:S01]  /*14f60*/  IMAD.WIDE.U32 R28, R2, UR6, R28 ;  /* 0x00000006021c7c25 */ /* 0x000fe2000f8e001c */
[----:B------:R-:W-:Y:S02]  /*14f70*/  ISETP.GE.AND P1, PT, R19, R222, PT ;  /* 0x000000de1300720c */ /* 0x000fe40003f26270 */
[----:B------:R2:W1:Y:S02]  /*14f80*/  LDS.128 R16, [R229+0x2000] ;  /* 0x00200000e5107984 */ /* 0x0004640000000c00 */
[----:B------:R-:W-:-:S05]  /*14f90*/  IADD3 R31, R31, R29, RZ ;  /* 0x0000001d1f1f7210 */ /* 0x000fca0007ffe0ff */
[----:B---3--:R-:W-:Y:S05]  /*14fa0*/  @P0 BRA `(.L_x_3042) ;  /* 0x0000000000280947 */ /* 0x008fea0003800000 */
        /* <DEDUP_REMOVED lines=8> */
[----:B----4-:R3:W-:Y:S04]  /*15030*/  STG.E.128 desc[UR10][R26.64], R20 ;  /* 0x000000141a007986 */ /* 0x0107e8000c101d0a */
[----:B-1----:R3:W-:Y:S02]  /*15040*/  STG.E.128 desc[UR10][R26.64+0x80], R16 ;  /* 0x000080101a007986 */ /* 0x0027e4000c101d0a */
.L_x_3042:
[----:B------:R-:W-:Y:S05]  /*15050*/  BSYNC B0 ;  /* 0x0000000000007941 */ /* 0x000fea0003800000 */
.L_x_3041:
[----:B---34-:R3:W4:Y:S01]  /*15060*/  LDS.128 R20, [R229+0x800] ;  /* 0x00080000e5147984 */ /* 0x0187220000000c00 */
        /* <DEDUP_REMOVED lines=15> */
[----:B-1----:R4:W-:Y:S02]  /*15160*/  STG.E.128 desc[UR10][R24.64+0x80], R16 ;  /* 0x0000801018007986 */ /* 0x0029e4000c101d0a */
.L_x_3044:
[----:B------:R-:W-:Y:S05]  /*15170*/  BSYNC B0 ;  /* 0x0000000000007941 */ /* 0x000fea0003800000 */
.L_x_3043:
[----:B-1--4-:R1:W4:Y:S01]  /*15180*/  LDS.128 R16, [R229+0x1000] ;  /* 0x00100000e5107984 */ /* 0x0123220000000c00 */
[----:B------:R-:W-:Y:S03]  /*15190*/  BSSY B0, `(.L_x_3045) ;  /* 0x0000010000007945 */ /* 0x000fe60003800000 */
[----:B------:R1:W2:Y:S01]  /*151a0*/  LDS.128 R20, [R229+0x3000] ;  /* 0x00300000e5147984 */ /* 0x0002a20000000c00 */
        /* <DEDUP_REMOVED lines=14> */
.L_x_3046:
[----:B------:R-:W-:Y:S05]  /*15290*/  BSYNC B0 ;  /* 0x0000000000007941 */ /* 0x000fea0003800000 */
.L_x_3045:
[----:B------:R-:W-:Y:S05]  /*152a0*/  @P1 EXIT ;  /* 0x000000000000194d */ /* 0x000fea0003800000 */
        /* <DEDUP_REMOVED lines=11> */
[----:B------:R-:W-:Y:S04]  /*15360*/  STG.E.128 desc[UR10][R4.64], R12 ;  /* 0x0000000c04007986 */ /* 0x000fe8000c101d0a */
[----:B------:R-:W-:Y:S01]  /*15370*/  STG.E.128 desc[UR10][R4.64+0x80], R8 ;  /* 0x0000800804007986 */ /* 0x000fe2000c101d0a */
[----:B------:R-:W-:Y:S05]  /*15380*/  EXIT ;  /* 0x000000000000794d */ /* 0x000fea0003800000 */
        .weak           $__internal_28_$__cuda_sm20_rcp_rn_f32_slowpath
        .type           $__internal_28_$__cuda_sm20_rcp_rn_f32_slowpath,@function
        .size           $__internal_28_$__cuda_sm20_rcp_rn_f32_slowpath,(.L_x_3506 - $__internal_28_$__cuda_sm20_rcp_rn_f32_slowpath)
$__internal_28_$__cuda_sm20_rcp_rn_f32_slowpath:
        /* <DEDUP_REMOVED lines=15> */
.L_x_3048:
        /* <DEDUP_REMOVED lines=33> */
.L_x_3050:
[----:B------:R1:W2:Y:S02]  /*15690*/  MUFU.RCP R2, R7 ;  /* 0x0000000700027308 */ /* 0x0002a40000001000 */
.L_x_3049:
[----:B------:R-:W-:Y:S05]  /*156a0*/  BSYNC B0 ;  /* 0x0000000000007941 */ /* 0x000fea0003800000 */
.L_x_3047:
[----:B------:R-:W-:Y:S02]  /*156b0*/  MOV R8, R6 ;  /* 0x0000000600087202 */ /* 0x000fe40000000f00 */
[----:B------:R-:W-:-:S04]  /*156c0*/  MOV R9, 0x0 ;  /* 0x0000000000097802 */ /* 0x000fc80000000f00 */
[----:B-12---:R-:W-:Y:S05]  /*156d0*/  RET.REL.NODEC R8 `(_ZN13pytorch_flash24flash_fwd_splitkv_kernelI23Flash_fwd_kernel_traitsILi128ELi64ELi128ELi4ELb0ELb0EN7cutlass10bfloat16_tE19Flash_kernel_traitsILi128ELi64ELi128ELi4ES3_EELb0ELb1ELb0ELb0ELb1ELb0ELb0ELb0EEEvNS_16Flash_fwd_paramsE) ;  /* 0xfffffea808487950 */ /* 0x006fea0003c3ffff */
.L_x_3051:
        /* <DEDUP_REMOVED lines=10> */
.L_x_3506:


//--------------------- .text._ZN13pytorch_flash24flash_fwd_splitkv_kernelI23Flash_fwd_kernel_traitsILi128ELi64ELi128ELi4ELb0ELb0EN7cutlass10bfloat16_tE19Flash_kernel_traitsILi128ELi64ELi128ELi4ES3_EELb0ELb1ELb0ELb0ELb1ELb0ELb0ELb1EEEvNS_16Flash_fwd_paramsE --------------------------
	.section	.text._ZN13pytorch_flash24flash_fwd_splitkv_kernelI23Flash_fwd_kernel_traitsILi128ELi64ELi128ELi4ELb0ELb0EN7cutlass10bfloat16_tE19Flash_kernel_traitsILi128ELi64ELi128ELi4ES3_EELb0ELb1ELb0ELb0ELb1ELb0ELb0ELb1EEEvNS_16Flash_fwd_paramsE,"ax",@progbits
	.sectionflags	@"SHF_BARRIERS=1"
	.align	128
        .global         _ZN13pytorch_flash24flash_fwd_splitkv_kernelI23Flash_fwd_kernel_traitsILi128ELi64ELi128ELi4ELb0ELb0EN7cutlass10bfloat16_tE19Flash_kernel_traitsILi128ELi64ELi128ELi4ES3_EELb0ELb1ELb0ELb0ELb1ELb0ELb0ELb1EEEvNS_16Flash_fwd_paramsE
        .type           _ZN13pytorch_flash24flash_fwd_splitkv_kernelI23Flash_fwd_kernel_traitsILi128ELi64ELi128ELi4ELb0ELb0EN7cutlass10bfloat16_tE19Flash_kernel_traitsILi128ELi64ELi128ELi4ES3_EELb0ELb1ELb0ELb0ELb1ELb0ELb0ELb1EEEvNS_16Flash_fwd_paramsE,@function
        .size           _ZN13pytorch_flash24flash_fwd_splitkv_kernelI23Flash_fwd_kernel_traitsILi128ELi64ELi128ELi4ELb0ELb0EN7cutlass10bfloat16_tE19Flash_kernel_traitsILi128ELi64ELi128ELi4ES3_EELb0ELb1ELb0ELb0ELb1ELb0ELb0ELb1EEEvNS_16Flash_fwd_paramsE,(.L_x_3508 - _ZN13pytorch_flash24flash_fwd_splitkv_kernelI23Flash_fwd_kernel_traitsILi128ELi64ELi128ELi4ELb0ELb0EN7cutlass10bfloat16_tE19Flash_kernel_traitsILi128ELi64ELi128ELi4ES3_EELb0ELb1ELb0ELb0ELb1ELb0ELb0ELb1EEEvNS_16Flash_fwd_paramsE)
        .other          _ZN13pytorch_flash24flash_fwd_splitkv_kernelI23Flash_fwd_kernel_traitsILi128ELi64ELi128ELi4ELb0ELb0EN7cutlass10bfloat16_tE19Flash_kernel_traitsILi128ELi64ELi128ELi4ES3_EELb0ELb1ELb0ELb0ELb1ELb0ELb0ELb1EEEvNS_16Flash_fwd_paramsE,@"STO_CUDA_ENTRY STV_DEFAULT"
_ZN13pytorch_flash24flash_fwd_splitkv_kernelI23Flash_fwd_kernel_traitsILi128ELi64ELi128ELi4ELb0ELb0EN7cutlass10bfloat16_tE19Flash_kernel_traitsILi128ELi64ELi128ELi4ES3_EELb0ELb1ELb0ELb0ELb1ELb0ELb0ELb1EEEvNS_16Flash_fwd_paramsE:
.text._ZN13pytorch_flash24flash_fwd_splitkv_kernelI23Flash_fwd_kernel_traitsILi128ELi64ELi128ELi4ELb0ELb0EN7cutlass10bfloat16_tE19Flash_kernel_traitsILi128ELi64ELi128ELi4ES3_EELb0ELb1ELb0ELb0ELb1ELb0ELb0ELb1EEEvNS_16Flash_fwd_paramsE:
[----:B------:R-:W1:Y:S01]  /*0000*/  LDC R1, c[0x0][0x28] ;  /* 0x00000a00ff017b82 */ /* 0x000e620000000800 */
[----:B------:R-:W2:Y:S07]  /*0010*/  S2R R232, SR_CTAID.X ;  /* 0x0000000000e87919 */ /* 0x000eae0000002500 */
[----:B------:R-:W3:Y:S01]  /*0020*/  LDC.64 R10, c[0x0][0x198] ;  /* 0x00006600ff0a7b82 */ /* 0x000ee20000000a00 */
[----:B------:R-:W-:Y:S01]  /*0030*/  BSSY B3, `(.L_x_3052) ;  /* 0x0000005000037945 */ /* 0x000fe20003800000 */
[----:B------:R-:W-:Y:S01]  /*0040*/  MOV R228, 0x80 ;  /* 0x0000008000e47802 */ /* 0x000fe20000000f00 */
[----:B------:R-:W4:Y:S01]  /*0050*/  S2R R231, SR_CTAID.Y ;  /* 0x0000000000e77919 */ /* 0x000f220000002600 */
[----:B------:R-:W1:Y:S05]  /*0060*/  S2R R230, SR_CTAID.Z ;  /* 0x0000000000e67919 */ /* 0x000e6a0000002700 */
[----:B-1234-:R-:W-:Y:S05]  /*0070*/  CALL.REL.NOINC `($_ZN13pytorch_flash24flash_fwd_splitkv_kernelI23Flash_fwd_kernel_traitsILi128ELi64ELi128ELi4ELb0ELb0EN7cutlass10bfloat16_tE19Flash_kernel_traitsILi128ELi64ELi128ELi4ES3_EELb0ELb1ELb0ELb0ELb1ELb0ELb0ELb1EEEvNS_16Flash_fwd_paramsE$_ZN13pytorch_flash30compute_attn_1rowblock_splitkvI23Flash_fwd_kernel_traitsILi128ELi64ELi128ELi4ELb0ELb0EN7cutlass10bfloat16_tE19Flash_kernel_traitsILi128ELi64ELi128ELi4ES3_EELb0ELb1ELb0ELb0ELb1ELb0ELb0ELb1ENS_16Flash_fwd_paramsEEEvRKT8_iiiii) ;  /* 0x0000000000087944 */ /* 0x01efea0003c00000 */
[----:B------:R-:W-:Y:S05]  /*0080*/  BSYNC B3 ;  /* 0x0000000000037941 */ /* 0x000fea0003800000 */
.L_x_3052:
[----:B------:R-:W-:Y:S05]  /*0090*/  EXIT ;  /* 0x000000000000794d */ /* 0x000fea0003800000 */
        .type           $_ZN13pytorch_flash24flash_fwd_splitkv_kernelI23Flash_fwd_kernel_traitsILi128ELi64ELi128ELi4ELb0ELb0EN7cutlass10bfloat16_tE19Flash_kernel_traitsILi128ELi64ELi128ELi4ES3_EELb0ELb1ELb0ELb0ELb1ELb0ELb0ELb1EEEvNS_16Flash_fwd_paramsE$_ZN13pytorch_flash30compute_attn_1rowblock_splitkvI23Flash_fwd_kernel_traitsILi128ELi64ELi128ELi4ELb0ELb0EN7cutlass10bfloat16_tE19Flash_kernel_traitsILi128ELi64ELi128ELi4ES3_EELb0ELb1ELb0ELb0ELb1ELb0ELb0ELb1ENS_16Flash_fwd_paramsEEEvRKT8_iiiii,@function
        .size           $_ZN13pytorch_flash24flash_fwd_splitkv_kernelI23Flash_fwd_kernel_traitsILi128ELi64ELi128ELi4ELb0ELb0EN7cutlass10bfloat16_tE19Flash_kernel_traitsILi128ELi64ELi128ELi4ES3_EELb0ELb1ELb0ELb0ELb1ELb0ELb0ELb1EEEvNS_16Flash_fwd_paramsE$_ZN13pytorch_flash30compute_attn_1rowblock_splitkvI23Flash_fwd_kernel_traitsILi128ELi64ELi128ELi4ELb0ELb0EN7cutlass10bfloat16_tE19Flash_kernel_traitsILi128ELi64ELi128ELi4ES3_EELb0ELb1ELb0ELb0ELb1ELb0ELb0ELb1ENS_16Flash_fwd_paramsEEEvRKT8_iiiii,($__internal_29_$__cuda_sm20_rcp_rn_f32_slowpath - $_ZN13pytorch_flash24flash_fwd_splitkv_kernelI23Flash_fwd_kernel_traitsILi128ELi64ELi128ELi4ELb0ELb0EN7cutlass10bfloat16_tE19Flash_kernel_traitsILi128ELi64ELi128ELi4ES3_EELb0ELb1ELb0ELb0ELb1ELb0ELb0ELb1EEEvNS_16Flash_fwd_paramsE$_ZN13pytorch_flash30compute_attn_1rowblock_splitkvI23Flash_fwd_kernel_traitsILi128ELi64ELi128ELi4ELb0ELb0EN7cutlass10bfloat16_tE19Flash_kernel_traitsILi128ELi64ELi128ELi4ES3_EELb0ELb1ELb0ELb0ELb1ELb0ELb0ELb1ENS_16Flash_fwd_paramsEEEvRKT8_iiiii)
$_ZN13pytorch_flash24flash_fwd_splitkv_kernelI23Flash_fwd_kernel_traitsILi128ELi64ELi128ELi4ELb0ELb0EN7cutlass10bfloat16_tE19Flash_kernel_traitsILi128ELi64ELi128ELi4ES3_EELb0ELb1ELb0ELb0ELb1ELb0ELb0ELb1EEEvNS_16Flash_fwd_paramsE$_ZN13pytorch_flash30compute_attn_1rowblock_splitkvI23Flash_fwd_kernel_traitsILi128ELi64ELi128ELi4ELb0ELb0EN7cutlass10bfloat16_tE19Flash_kernel_traitsILi128ELi64ELi128ELi4ES3_EELb0ELb1ELb0ELb0ELb1ELb0ELb0ELb1ENS_16Flash_fwd_paramsEEEvRKT8_iiiii:
        /* <DEDUP_REMOVED lines=17> */
[----:B--2---:R-:W-:-:S06]  /*01b0*/  @P0 IADD3 R235, -R237, R0, RZ ;  /* 0x00000000edeb0210 */ /* 0x004fcc0007ffe1ff */
        /* <DEDUP_REMOVED lines=9> */
.L_x_3054:
[----:B------:R-:W-:Y:S05]  /*0250*/  BSYNC B0 ;  /* 0x0000000000007941 */ /* 0x000fea0003800000 */
.L_x_3053:
        /* <DEDUP_REMOVED lines=8> */
.L_x_3056:
[----:B------:R3:W5:Y:S02]  /*02e0*/  LD.E R107, desc[UR4][R10.64+0xb8] ;  /* 0x0000b8040a6b7980 */ /* 0x000764000c101900 */
.L_x_3057:
[----:B------:R-:W-:Y:S05]  /*02f0*/  BSYNC B0 ;  /* 0x0000000000007941 */ /* 0x000fea0003800000 */
.L_x_3055:
[----:B--2-4-:R-:W2:Y:S01]  /*0300*/  LD.E.64 R2, desc[UR4][R10.64+0xf8] ;  /* 0x0000f8040a027980 */ /* 0x014ea2000c101b00 */
[----:B------:R-:W-:Y:S01]  /*0310*/  BSSY B1, `(.L_x_3058) ;  /* 0x0000012000017945 */ /* 0x000fe20003800000 */
[----:B-----5:R-:W-:Y:S01]  /*0320*/  IMAD.IADD R107, R107, 0x1, -R14 ;  /* 0x000000016b6b7824 */ /* 0x020fe200078e0a0e */
[----:B--2---:R-:W-:-:S04]  /*0330*/  ISETP.NE.U32.AND P0, PT, R2, RZ, PT ;  /* 0x000000ff0200720c */ /* 0x004fc80003f05070 */
[----:B------:R-:W-:-:S13]  /*0340*/  ISETP.NE.AND.EX P0, PT, R3, RZ, PT, P0 ;  /* 0x000000ff0300720c */ /* 0x000fda0003f05300 */
[----:B------:R-:W-:Y:S05]  /*0350*/  @!P0 BRA `(.L_x_3059) ;  /* 0x0000000000108947 */ /* 0x000fea0003800000 */
[----:B------:R-:W-:-:S06]  /*0360*/  IMAD.WIDE R2, R231, 0x4, R2 ;  /* 0x00000004e7027825 */ /* 0x000fcc00078e0202 */
[----:B------:R-:W2:Y:S02]  /*0370*/  LD.E R3, desc[UR4][R2.64] ;  /* 0x0000000402037980 */ /* 0x000ea4000c101900 */
[----:B--2---:R-:W-:Y:S01]  /*0380*/  IADD3 R72, R3, -R14, RZ ;  /* 0x8000000e03487210 */ /* 0x004fe20007ffe0ff */
[----:B------:R-:W-:Y:S05]  /*0390*/  BRA `(.L_x_3060) ;  /* 0x0000000000247947 */ /* 0x000fea0003800000 */
.L_x_3059:
[----:B------:R-:W2:Y:S01]  /*03a0*/  LD.E.64 R2, desc[UR4][R10.64+0x108] ;  /* 0x000108040a027980 */ /* 0x000ea2000c101b00 */
[----:B------:R-:W-:Y:S01]  /*03b0*/  BSSY B0, `(.L_x_3061) ;  /* 0x0000006000007945 */ /* 0x000fe20003800000 */
[----:B------:R-:W-:Y:S01]  /*03c0*/  IMAD.MOV.U32 R72, RZ, RZ, RZ ;  /* 0x000000ffff487224 */ /* 0x000fe200078e00ff */
[----:B--2---:R-:W-:-:S04]  /*03d0*/  ISETP.NE.U32.AND P0, PT, R2, RZ, PT ;  /* 0x000000ff0200720c */ /* 0x004fc80003f05070 */
[----:B------:R-:W-:-:S13]  /*03e0*/  ISETP.NE.AND.EX P0, PT, R3, RZ, PT, P0 ;  /* 0x000000ff0300720c */ /* 0x000fda0003f05300 */
[----:B------:R-:W-:Y:S05]  /*03f0*/  @!P0 BRA `(.L_x_3062) ;  /* 0x0000000000048947 */ /* 0x000fea0003800000 */
[----:B------:R2:W5:Y:S02]  /*0400*/  LD.E R72, desc[UR4][R10.64+0xbc] ;  /* 0x0000bc040a487980 */ /* 0x000564000c101900 */
.L_x_3062:
[----:B------:R-:W-:Y:S05]  /*0410*/  BSYNC B0 ;  /* 0x0000000000007941 */ /* 0x000fea0003800000 */
.L_x_3061:
[----:B-----5:R-:W-:Y:S02]  /*0420*/  IADD3 R72, R107, R72, RZ ;  /* 0x000000486b487210 */ /* 0x020fe40007ffe0ff */
.L_x_3060:
[----:B------:R-:W-:Y:S05]  /*0430*/  BSYNC B1 ;  /* 0x0000000000017941 */ /* 0x000fea0003800000 */
.L_x_3058:
[----:B------:R-:W-:Y:S01]  /*0440*/  IMAD.SHL.U32 R70, R232, 0x40, RZ ;  /* 0x00000040e8467824 */ /* 0x000fe200078e00ff */
[----:B------:R-:W-:-:S04]  /*0450*/  MOV R229, 0x0 ;  /* 0x0000000000e57802 */ /* 0x000fc80000000f00 */
[----:B------:R-:W-:-:S13]  /*0460*/  ISETP.GT.AND P0, PT, R235, R70, PT ;  /* 0x00000046eb00720c */ /* 0x000fda0003f04270 */
[----:B-123--:R-:W-:Y:S05]  /*0470*/  @!P0 RET.REL.NODEC R228 `(_ZN13pytorch_flash24flash_fwd_splitkv_kernelI23Flash_fwd_kernel_traitsILi128ELi64ELi128ELi4ELb0ELb0EN7cutlass10bfloat16_tE19Flash_kernel_traitsILi128ELi64ELi128ELi4ES3_EELb0ELb1ELb0ELb0ELb1ELb0ELb0ELb1EEEvNS_16Flash_fwd_paramsE) ;  /* 0xfffffff8e4e08950 */ /* 0x00efea0003c3ffff */
[----:B------:R-:W2:Y:S04]  /*0480*/  LD.E R9, desc[UR4][R10.64+0xb8] ;  /* 0x0000b8040a097980 */ /* 0x000ea8000c101900 */
[----:B------:R-:W3:Y:S04]  /*0490*/  LD.E R7, desc[UR4][R10.64+0x184] ;  /* 0x000184040a077980 */ /* 0x000ee8000c101900 */
[----:B------:R-:W4:Y:S01]  /*04a0*/  LD.E R3, desc[UR4][R10.64+0x188] ;  /* 0x000188040a037980 */ /* 0x000f22000c101900 */
[C---:B------:R-:W-:Y:S02]  /*04b0*/  IADD3 R0, R72.reuse, R70, -R235 ;  /* 0x0000004648007210 */ /* 0x040fe40007ffe8eb */
        /* <DEDUP_REMOVED lines=24> */
[----:B------:R-:W3:Y:S04]  /*0640*/  LD.E R0, desc[UR4][R10.64+0x60] ;  /* 0x000060040a007980 */ /* 0x000ee8000c101900 */
[----:B------:R-:W4:Y:S04]  /*0650*/  LD.E R3, desc[UR4][R10.64+0xb4] ;  /* 0x0000b4040a037980 */ /* 0x000f28000c101900 */
[----:B------:R-:W3:Y:S04]  /*0660*/  @!P0 LD.E.64 R14, desc[UR4][R10.64+0x80] ;  /* 0x000080040a0e8980 */ /* 0x000ee8000c101b00 */
[----:B------:R-:W4:Y:S04]  /*0670*/  LD.E.64 R12, desc[UR4][R10.64+0xa0] ;  /* 0x0000a0040a0c7980 */ /* 0x000f28000c101b00 */
[----:B------:R-:W4:Y:S01]  /*0680*/  LD.E.64 R6, desc[UR4][R10.64+0x90] ;  /* 0x000090040a067980 */ /* 0x000f22000c101b00 */
[----:B------:R-:W-:-:S03]  /*0690*/  SHF.R.S32.HI R4, RZ, 0x1f, R229 ;  /* 0x0000001fff047819 */ /* 0x000fc600000114e5 */
[----:B------:R1:W5:Y:S01]  /*06a0*/  LD.E.64 R18, desc[UR4][R10.64+0x70] ;  /* 0x000070040a127980 */ /* 0x000362000c101b00 */
[----:B------:R-:W-:-:S04]  /*06b0*/  LEA.HI R4, R4, R229, RZ, 0x3 ;  /* 0x000000e504047211 */ /* 0x000fc800078f18ff */
[----:B------:R-:W-:Y:S02]  /*06c0*/  LOP3.LUT R8, R4, 0x1ffffff8, RZ, 0xc0, !PT ;  /* 0x1ffffff804087812 */ /* 0x000fe400078ec0ff */
[C---:B------:R-:W-:Y:S02]  /*06d0*/  LOP3.LUT P3, RZ, R229.reuse, 0x7, RZ, 0xc0, !PT ;  /* 0x00000007e5ff7812 */ /* 0x040fe4000786c0ff */
[----:B------:R-:W-:Y:S01]  /*06e0*/  @!P0 SHF.R.S32.HI R5, RZ, 0x1f, R231 ;  /* 0x0000001fff058819 */ /* 0x000fe200000114e7 */
[----:B------:R-:W-:-:S04]  /*06f0*/  IMAD.IADD R229, R229, 0x1, -R8 ;  /* 0x00000001e5e57824 */ /* 0x000fc800078e0a08 */
[----:B------:R-:W-:-:S05]  /*0700*/  IMAD.SHL.U32 R22, R229, 0x8, RZ ;  /* 0x00000008e5167824 */ /* 0x000fca00078e00ff */
[----:B------:R-:W-:Y:S01]  /*0710*/  SHF.R.S32.HI R23, RZ, 0x1f, R22 ;  /* 0x0000001fff177819 */ /* 0x000fe20000011416 */
[----:B------:R-:W-:Y:S01]  /*0720*/  BSSY B0, `(.L_x_3064) ;  /* 0x0000031000007945 */ /* 0x000fe20003800000 */
[----:B--2---:R-:W-:Y:S02]  /*0730*/  IMAD R9, R17, R70, RZ ;  /* 0x0000004611097224 */ /* 0x004fe400078e02ff */
[----:B------:R-:W-:-:S04]  /*0740*/  @P0 IMAD.WIDE.U32 R20, R16, R237, RZ ;  /* 0x000000ed10140225 */ /* 0x000fc800078e00ff */
[----:B---3--:R-:W-:-:S04]  /*0750*/  @!P0 IMAD R2, R15, R231, RZ ;  /* 0x000000e70f028224 */ /* 0x008fc800078e02ff */
[C---:B------:R-:W-:Y:S01]  /*0760*/  @!P0 IMAD R2, R14.reuse, R5, R2 ;  /* 0x000000050e028224 */ /* 0x040fe200078e0202 */
[----:B------:R-:W-:Y:S01]  /*0770*/  SHF.R.S32.HI R5, RZ, 0x1f, R70 ;  /* 0x0000001fff057819 */ /* 0x000fe20000011446 */
[----:B------:R-:W-:-:S04]  /*0780*/  @!P0 IMAD.WIDE.U32 R14, R14, R231, RZ ;  /* 0x000000e70e0e8225 */ /* 0x000fc800078e00ff */
[----:B------:R-:W-:Y:S01]  /*0790*/  IMAD R5, R16, R5, R9 ;  /* 0x0000000510057224 */ /* 0x000fe200078e0209 */
[----:B------:R-:W-:Y:S01]  /*07a0*/  SHF.R.S32.HI R9, RZ, 0x3, R4 ;  /* 0x00000003ff097819 */ /* 0x000fe20000011404 */
[----:B------:R-:W-:Y:S02]  /*07b0*/  @P0 IMAD R8, R17, R237, RZ ;  /* 0x000000ed11080224 */ /* 0x000fe400078e02ff */
[----:B-1----:R-:W-:Y:S02]  /*07c0*/  @P0 IMAD.MOV.U32 R10, RZ, RZ, R20 ;  /* 0x000000ffff0a0224 */ /* 0x002fe400078e0014 */
[----:B------:R-:W-:-:S04]  /*07d0*/  IMAD.WIDE.U32 R22, R70, R16, R22 ;  /* 0x0000001046167225 */ /* 0x000fc800078e0016 */
[----:B------:R-:W-:Y:S02]  /*07e0*/  @!P0 IMAD.MOV.U32 R10, RZ, RZ, R14 ;  /* 0x000000ffff0a8224 */ /* 0x000fe400078e000e */
[----:B------:R-:W-:Y:S01]  /*07f0*/  IMAD R0, R231, R0, R230 ;  /* 0x00000000e7007224 */ /* 0x000fe200078e02e6 */
[----:B------:R-:W-:Y:S01]  /*0800*/  IADD3 R4, -R70, R235, RZ ;  /* 0x000000eb46047210 */ /* 0x000fe20007ffe1ff */
[----:B------:R-:W-:Y:S02]  /*0810*/  @P0 IMAD.IADD R8, R21, 0x1, R8 ;  /* 0x0000000115080824 */ /* 0x000fe400078e0208 */
[----:B------:R-:W-:Y:S01]  /*0820*/  VIADD R11, R9, 0x10 ;  /* 0x00000010090b7836 */ /* 0x000fe20000000000 */
[----:B------:R-:W-:Y:S01]  /*0830*/  IADD3 R10, P1, R10, R22, RZ ;  /* 0x000000160a0a7210 */ /* 0x000fe20007f3e0ff */
[----:B------:R-:W-:Y:S02]  /*0840*/  @!P0 IMAD.IADD R8, R15, 0x1, R2 ;  /* 0x000000010f088824 */ /* 0x000fe400078e0202 */
[----:B----4-:R-:W-:Y:S01]  /*0850*/  IMAD R0, R3, R0, R70 ;  /* 0x0000000003007224 */ /* 0x010fe200078e0246 */
[----:B------:R-:W-:-:S02]  /*0860*/  ISETP.GE.AND P0, PT, R11, R4, PT ;  /* 0x000000040b00720c */ /* 0x000fc40003f06270 */
[----:B------:R-:W-:Y:S02]  /*0870*/  ISETP.GE.OR P5, PT, R11, R4, P3 ;  /* 0x000000040b00720c */ /* 0x000fe40001fa6670 */
[----:B------:R-:W-:Y:S02]  /*0880*/  IADD3.X R11, R8, R23, R5, P1, !PT ;  /* 0x00000017080b7210 */ /* 0x000fe40000ffe405 */
[----:B------:R-:W-:Y:S02]  /*0890*/  SHF.R.S32.HI R15, RZ, 0x1f, R9 ;  /* 0x0000001fff0f7819 */ /* 0x000fe40000011409 */
[----:B------:R-:W-:-:S04]  /*08a0*/  IADD3 R5, P1, R0, R9, RZ ;  /* 0x0000000900057210 */ /* 0x000fc80007f3e0ff */
[----:B------:R-:W-:Y:S02]  /*08b0*/  LEA.HI.X.SX32 R0, R0, R15, 0x1, P1 ;  /* 0x0000000f00007211 */ /* 0x000fe400008f0eff */
[----:B------:R-:W-:-:S04]  /*08c0*/  LEA R12, P1, R5, R12, 0x2 ;  /* 0x0000000c050c7211 */ /* 0x000fc800078210ff */
[----:B------:R-:W-:Y:S02]  /*08d0*/  LEA.HI.X R13, R5, R13, R0, 0x2, P1 ;  /* 0x0000000d050d7211 */ /* 0x000fe400008f1400 */
[----:B------:R-:W-:Y:S01]  /*08e0*/  ISETP.GE.AND P1, PT, R9, R4, PT ;  /* 0x000000040900720c */ /* 0x000fe20003f26270 */
[----:B------:R-:W-:Y:S01]  /*08f0*/  IMAD R3, R7, R230, RZ ;  /* 0x000000e607037224 */ /* 0x000fe200078e02ff */
[----:B------:R-:W-:Y:S01]  /*0900*/  SHF.R.S32.HI R2, RZ, 0x1f, R230 ;  /* 0x0000001fff027819 */ /* 0x000fe200000114e6 */
[----:B------:R-:W-:Y:S02]  /*0910*/  VIADD R21, R9, 0x20 ;  /* 0x0000002009157836 */ /* 0x000fe40000000000 */
[----:B------:R-:W-:-:S04]  /*0920*/  IMAD.WIDE.U32 R230, R230, R6, R10 ;  /* 0x00000006e6e67225 */ /* 0x000fc800078e000a */
[----:B------:R-:W-:Y:S01]  /*0930*/  IMAD R2, R6, R2, R3 ;  /* 0x0000000206027224 */ /* 0x000fe200078e0203 */
[CC--:B------:R-:W-:Y:S02]  /*0940*/  ISETP.GE.AND P2, PT, R21.reuse, R4.reuse, PT ;  /* 0x000000041500720c */ /* 0x0c0fe40003f46270 */
[-C--:B------:R-:W-:Y:S01]  /*0950*/  ISETP.GE.OR P4, PT, R21, R4.reuse, P3 ;  /* 0x000000041500720c */ /* 0x080fe20001f86670 */
[----:B------:R-:W-:Y:S01]  /*0960*/  IMAD.IADD R23, R231, 0x1, R2 ;  /* 0x00000001e7177824 */ /* 0x000fe200078e0202 */
[C---:B------:R-:W-:Y:S02]  /*0970*/  ISETP.GE.OR P6, PT, R9.reuse, R4, P3 ;  /* 0x000000040900720c */ /* 0x040fe40001fc6670 */
[----:B------:R-:W-:Y:S01]  /*0980*/  IADD3 R3, R9, 0x30, RZ ;  /* 0x0000003009037810 */ /* 0x000fe20007ffe0ff */
[----:B------:R-:W-:Y:S10]  /*0990*/  @P1 BRA `(.L_x_3065) ;  /* 0x0000000000241947 */ /* 0x000ff40003800000 */
[----:B------:R-:W-:Y:S01]  /*09a0*/  MOV R22, R230 ;  /* 0x000000e600167202 */ /* 0x000fe20000000f00 */
[----:B------:R-:W-:-:S04]  /*09b0*/  IMAD R0, R17, R9, RZ ;  /* 0x0000000911007224 */ /* 0x000fc800078e02ff */
[----:B------:R-:W-:-:S04]  /*09c0*/  IMAD.WIDE.U32 R6, R16, R9, R22 ;  /* 0x0000000910067225 */ /* 0x000fc800078e0016 */
[----:B------:R-:W-:Y:S01]  /*09d0*/  IMAD R0, R16, R15, R0 ;  /* 0x0000000f10007224 */ /* 0x000fe200078e0200 */
[----:B-----5:R-:W-:-:S04]  /*09e0*/  LEA R10, P1, R6, R18, 0x1 ;  /* 0x00000012060a7211 */ /* 0x020fc800078208ff */
[----:B------:R-:W-:-:S04]  /*09f0*/  IADD3 R5, R7, R0, RZ ;  /* 0x0000000007057210 */ /* 0x000fc80007ffe0ff */
[----:B------:R-:W-:-:S05]  /*0a00*/  LEA.HI.X R11, R6, R19, R5, 0x1, P1 ;  /* 0x00000013060b7211 */ /* 0x000fca00008f0c05 */
[----:B------:R1:W-:Y:S04]  /*0a10*/  ST.E.128 desc[UR4][R10.64], RZ ;  /* 0x000000ff0a007985 */ /* 0x0003e8000c101d04 */
[----:B------:R1:W-:Y:S02]  /*0a20*/  ST.E.128 desc[UR4][R10.64+0x80], RZ ;  /* 0x000080ff0a007985 */ /* 0x0003e4000c101d04 */
.L_x_3065:
[----:B------:R-:W-:Y:S05]  /*0a30*/  BSYNC B0 ;  /* 0x0000000000007941 */ /* 0x000fea0003800000 */
.L_x_3064:
[----:B------:R-:W-:Y:S01]  /*0a40*/  BSSY B0, `(.L_x_3066) ;  /* 0x0000013000007945 */ /* 0x000fe20003800000 */
[CC--:B------:R-:W-:Y:S01]  /*0a50*/  ISETP.GE.AND P1, PT, R3.reuse, R4.reuse, PT ;  /* 0x000000040300720c */ /* 0x0c0fe20003f26270 */
[----:B------:R-:W-:Y:S01]  /*0a60*/  @!P6 IMAD.MOV.U32 R7, RZ, RZ, 0x7f800000 ;  /* 0x7f800000ff07e424 */ /* 0x000fe200078e00ff */
[----:B------:R-:W-:Y:S01]  /*0a70*/  ISETP.GE.OR P3, PT, R3, R4, P3 ;  /* 0x000000040300720c */ /* 0x000fe20001f66670 */
[----:B------:R-:W-:Y:S01]  /*0a80*/  @!P4 IMAD.MOV.U32 R3, RZ, RZ, 0x7f800000 ;  /* 0x7f800000ff03c424 */ /* 0x000fe200078e00ff */
[----:B------:R-:W-:Y:S01]  /*0a90*/  @!P5 MOV R5, 0x7f800000 ;  /* 0x7f8000000005d802 */ /* 0x000fe20000000f00 */
[----:B------:R-:W-:Y:S05]  /*0aa0*/  @P0 BRA `(.L_x_3067) ;  /* 0x0000000000300947 */ /* 0x000fea0003800000 */
[----:B------:R-:W-:Y:S01]  /*0ab0*/  IADD3 R21, P0, R9, 0x10, RZ ;  /* 0x0000001009157810 */ /* 0x000fe20007f1e0ff */
[----:B------:R-:W-:Y:S01]  /*0ac0*/  IMAD.MOV.U32 R24, RZ, RZ, R230 ;  /* 0x000000ffff187224 */ /* 0x000fe200078e00e6 */
[----:B------:R-:W-:-:S03]  /*0ad0*/  MOV R25, R23 ;  /* 0x0000001700197202 */ /* 0x000fc60000000f00 */
[----:B-1----:R-:W-:Y:S02]  /*0ae0*/  IMAD.X R11, RZ, RZ, R15, P0 ;  /* 0x000000ffff0b7224 */ /* 0x002fe400000e060f */
[----:B------:R-:W-:-:S04]  /*0af0*/  IMAD.WIDE.U32 R24, R16, R21, R24 ;  /* 0x0000001510187225 */ /* 0x000fc800078e0018 */
[----:B------:R-:W-:Y:S01]  /*0b00*/  IMAD R11, R11, R16, RZ ;  /* 0x000000100b0b7224 */ /* 0x000fe200078e02ff */
[----:B-----5:R-:W-:-:S03]  /*0b10*/  LEA R10, P0, R24, R18, 0x1 ;  /* 0x00000012180a7211 */ /* 0x020fc600078008ff */
[----:B------:R-:W-:-:S05]  /*0b20*/  IMAD R11, R17, R21, R11 ;  /* 0x00000015110b7224 */ /* 0x000fca00078e020b */
[----:B------:R-:W-:-:S04]  /*0b30*/  IADD3 R11, R25, R11, RZ ;  /* 0x0000000b190b7210 */ /* 0x000fc80007ffe0ff */
[----:B------:R-:W-:-:S05]  /*0b40*/  LEA.HI.X R11, R24, R19, R11, 0x1, P0 ;  /* 0x00000013180b7211 */ /* 0x000fca00000f0c0b */
[----:B------:R2:W-:Y:S04]  /*0b50*/  ST.E.128 desc[UR4][R10.64], RZ ;  /* 0x000000ff0a007985 */ /* 0x0005e8000c101d04 */
[----:B------:R2:W-:Y:S02]  /*0b60*/  ST.E.128 desc[UR4][R10.64+0x80], RZ ;  /* 0x000080ff0a007985 */ /* 0x0005e4000c101d04 */
.L_x_3067:
[----:B------:R-:W-:Y:S05]  /*0b70*/  BSYNC B0 ;  /* 0x0000000000007941 */ /* 0x000fea0003800000 */
.L_x_3066:
[----:B------:R-:W-:Y:S04]  /*0b80*/  BSSY B0, `(.L_x_3068) ;  /* 0x000000e000007945 */ /* 0x000fe80003800000 */
[----:B------:R-:W-:Y:S05]  /*0b90*/  @P2 BRA `(.L_x_3069) ;  /* 0x0000000000302947 */ /* 0x000fea0003800000 */
[----:B------:R-:W-:Y:S01]  /*0ba0*/  IADD3 R21, P0, R9, 0x20, RZ ;  /* 0x0000002009157810 */ /* 0x000fe20007f1e0ff */
[----:B------:R-:W-:Y:S01]  /*0bb0*/  IMAD.MOV.U32 R24, RZ, RZ, R230 ;  /* 0x000000ffff187224 */ /* 0x000fe200078e00e6 */
[----:B------:R-:W-:-:S03]  /*0bc0*/  MOV R25, R23 ;  /* 0x0000001700197202 */ /* 0x000fc60000000f00 */
[----:B-12---:R-:W-:Y:S02]  /*0bd0*/  IMAD.X R11, RZ, RZ, R15, P0 ;  /* 0x000000ffff0b7224 */ /* 0x006fe400000e060f */
        /* <DEDUP_REMOVED lines=8> */
.L_x_3069:
[----:B------:R-:W-:Y:S05]  /*0c60*/  BSYNC B0 ;  /* 0x0000000000007941 */ /* 0x000fea0003800000 */
.L_x_3068:
[----:B------:R-:W-:Y:S04]  /*0c70*/  BSSY B0, `(.L_x_3070) ;  /* 0x000000e000007945 */ /* 0x000fe80003800000 */
[----:B------:R-:W-:Y:S05]  /*0c80*/  @P1 BRA `(.L_x_3071) ;  /* 0x0000000000301947 */ /* 0x000fea0003800000 */
[----:B------:R-:W-:Y:S01]  /*0c90*/  IADD3 R9, P0, R9, 0x30, RZ ;  /* 0x0000003009097810 */ /* 0x000fe20007f1e0ff */
[----:B-123--:R-:W-:Y:S01]  /*0ca0*/  IMAD.MOV.U32 R10, RZ, RZ, R230 ;  /* 0x000000ffff0a7224 */ /* 0x00efe200078e00e6 */
[----:B------:R-:W-:-:S03]  /*0cb0*/  MOV R11, R23 ;  /* 0x00000017000b7202 */ /* 0x000fc60000000f00 */
[----:B------:R-:W-:Y:S02]  /*0cc0*/  IMAD.X R15, RZ, RZ, R15, P0 ;  /* 0x000000ffff0f7224 */ /* 0x000fe400000e060f */
        /* <DEDUP_REMOVED lines=8> */
.L_x_3071:
[----:B------:R-:W-:Y:S05]  /*0d50*/  BSYNC B0 ;  /* 0x0000000000007941 */ /* 0x000fea0003800000 */
.L_x_3070:
[----:B------:R-:W-:Y:S01]  /*0d60*/  MOV R229, 0x0 ;  /* 0x0000000000e57802 */ /* 0x000fe20000000f00 */
[----:B------:R-:W-:Y:S04]  /*0d70*/  @!P6 ST.E desc[UR4][R12.64], R7 ;  /* 0x000000070c00e985 */ /* 0x000fe8000c101904 */
[----:B------:R-:W-:Y:S04]  /*0d80*/  @!P5 ST.E desc[UR4][R12.64+0x40], R5 ;  /* 0x000040050c00d985 */ /* 0x000fe8000c101904 */
[----:B------:R1:W-:Y:S02]  /*0d90*/  @!P4 ST.E desc[UR4][R12.64+0x80], R3 ;  /* 0x000080030c00c985 */ /* 0x0003e4000c101904 */
[----:B-12345:R-:W-:Y:S05]  /*0da0*/  @P3 RET.REL.NODEC R228 `(_ZN13pytorch_flash24flash_fwd_splitkv_kernelI23Flash_fwd_kernel_traitsILi128ELi64ELi128ELi4ELb0ELb0EN7cutlass10bfloat16_tE19Flash_kernel_traitsILi128ELi64ELi128ELi4ES3_EELb0ELb1ELb0ELb0ELb1ELb0ELb0ELb1EEEvNS_16Flash_fwd_paramsE) ;  /* 0xfffffff0e4943950 */ /* 0x03efea0003c3ffff */
[----:B------:R-:W-:Y:S02]  /*0db0*/  MOV R3, 0x7f800000 ;  /* 0x7f80000000037802 */ /* 0x000fe40000000f00 */
[----:B------:R-:W-:-:S03]  /*0dc0*/  MOV R229, 0x0 ;  /* 0x0000000000e57802 */ /* 0x000fc60000000f00 */
[----:B------:R1:W-:Y:S02]  /*0dd0*/  ST.E desc[UR4][R12.64+0xc0], R3 ;  /* 0x0000c0030c007985 */ /* 0x0003e4000c101904 */
[----:B-1----:R-:W-:Y:S05]  /*0de0*/  RET.REL.NODEC R228 `(_ZN13pytorch_flash24flash_fwd_splitkv_kernelI23Flash_fwd_kernel_traitsILi128ELi64ELi128ELi4ELb0ELb0EN7cutlass10bfloat16_tE19Flash_kernel_traitsILi128ELi64ELi128ELi4ES3_EELb0ELb1ELb0ELb0ELb1ELb0ELb0ELb1EEEvNS_16Flash_fwd_paramsE) ;  /* 0xfffffff0e4847950 */ /* 0x002fea0003c3ffff */
.L_x_3063:
        /* <DEDUP_REMOVED lines=34> */
[----:B-1---5:R-:W1:Y:S02]  /*1010*/  MUFU.RCP R12, R6 ;  /* 0x00000006000c7308 */ /* 0x022e640000001000 */
[----:B-1----:R-:W-:-:S06]  /*1020*/  IADD3 R12, R12, 0xffffffe, RZ ;  /* 0x0ffffffe0c0c7810 */ /* 0x002fcc0007ffe0ff */
[----:B------:R-:W1:Y:S01]  /*1030*/  F2I.FTZ.U32.TRUNC.NTZ R13, R12 ;  /* 0x0000000c000d7305 */ /* 0x000e62000021f000 */
[----:B------:R-:W-:Y:S02]  /*1040*/  IABS R0, R8 ;  /* 0x0000000800007213 */ /* 0x000fe40000000000 */
[----:B-1----:R-:W-:Y:S01]  /*1050*/  IADD3 R7, RZ, -R13, RZ ;  /* 0x8000000dff077210 */ /* 0x002fe20007ffe0ff */
[----:B------:R-:W-:-:S04]  /*1060*/  IMAD.MOV.U32 R12, RZ, RZ, RZ ;  /* 0x000000ffff0c7224 */ /* 0x000fc800078e00ff */
[----:B------:R-:W-:-:S04]  /*1070*/  IMAD R7, R7, R4, RZ ;  /* 0x0000000407077224 */ /* 0x000fc800078e02ff */
[----:B------:R-:W-:Y:S01]  /*1080*/  IMAD.HI.U32 R7, R13, R7, R12 ;  /* 0x000000070d077227 */ /* 0x000fe200078e000c */
[----:B------:R-:W-:-:S05]  /*1090*/  IADD3 R0, RZ, -R0, RZ ;  /* 0x80000000ff007210 */ /* 0x000fca0007ffe0ff */
        /* <DEDUP_REMOVED lines=50> */
[----:B------:R-:W-:Y:S02]  /*13c0*/  IMAD R7, R15, R2, RZ ;  /* 0x000000020f077224 */ /* 0x000fe400078e02ff */
[----:B------:R-:W-:Y:S02]  /*13d0*/  IMAD.IADD R21, R21, 0x1, R6 ;  /* 0x0000000115157824 */ /* 0x000fe400078e0206 */
[----:B------:R-:W-:Y:S02]  /*13e0*/  IMAD R6, R19, R4, RZ ;  /* 0x0000000413067224 */ /* 0x000fe400078e02ff */
[----:B------:R-:W-:Y:S02]  /*13f0*/  IMAD R7, R14, R0, R7 ;  /* 0x000000000e077224 */ /* 0x000fe400078e0207 */
[----:B------:R-:W-:Y:S02]  /*1400*/  IMAD R0, R18, R5, R6 ;  /* 0x0000000512007224 */ /* 0x000fe400078e0206 */
[----:B------:R-:W-:-:S04]  /*1410*/  IMAD.WIDE.U32 R22, R14, R2, RZ ;  /* 0x000000020e167225 */ /* 0x000fc800078e00ff */
[----:B------:R-:W-:Y:S01]  /*1420*/  IMAD.WIDE.U32 R18, R4, R18, R20 ;  /* 0x0000001204127225 */ /* 0x000fe200078e0014 */
[----:B------:R-:W-:-:S03]  /*1430*/  MOV R6, R22 ;  /* 0x0000001600067202 */ /* 0x000fc60000000f00 */
[----:B------:R-:W-:Y:S01]  /*1440*/  IMAD.IADD R9, R23, 0x1, R7 ;  /* 0x0000000117097824 */ /* 0x000fe200078e0207 */
[----:B------:R-:W-:Y:S01]  /*1450*/  IADD3 R7, R19, R0, RZ ;  /* 0x0000000013077210 */ /* 0x000fe20007ffe0ff */
[----:B------:R-:W-:Y:S01]  /*1460*/  IMAD.MOV.U32 R2, RZ, RZ, R18 ;  /* 0x000000ffff027224 */ /* 0x000fe200078e0012 */
[----:B------:R-:W-:Y:S05]  /*1470*/  BRA `(.L_x_3074) ;  /* 0x0000000400347947 */ /* 0x000fea0003800000 */
.L_x_3073:
        /* <DEDUP_REMOVED lines=36> */
[----:B------:R-:W-:-:S03]  /*16c0*/  @!P3 SHF.R.S32.HI R5, RZ, 0x1f, R14 ;  /* 0x0000001fff05b819 */ /* 0x000fc6000001140e */
[C---:B------:R-:W-:Y:S02]  /*16d0*/  @!P3 IMAD R3, R22.reuse, R4, R3 ;  /* 0x000000041603b224 */ /* 0x040fe400078e0203 */
[----:B------:R-:W-:Y:S01]  /*16e0*/  @!P3 IMAD.WIDE.U32 R22, R22, R12, R26 ;  /* 0x0000000c1616b225 */ /* 0x000fe200078e001a */
[----:B------:R-:W-:Y:S02]  /*16f0*/  @P3 IADD3 R9, R29, R9, RZ ;  /* 0x000000091d093210 */ /* 0x000fe40007ffe0ff */
[----:B------:R-:W-:Y:S01]  /*1700*/  ISETP.GE.AND P1, PT, R0, RZ, PT ;  /* 0x000000ff0000720c */ /* 0x000fe20003f26270 */
[----:B----4-:R-:W-:Y:S02]  /*1710*/  @!P3 IMAD R4, R133, R14, RZ ;  /* 0x0000000e8504b224 */ /* 0x010fe400078e02ff */
[----:B------:R-:W-:Y:S01]  /*1720*/  @!P0 VIADD R2, R2, 0x1 ;  /* 0x0000000102028836 */ /* 0x000fe20000000000 */
[----:B------:R-:W-:Y:S02]  /*1730*/  @!P3 IADD3 R9, R23, R3, RZ ;  /* 0x000000031709b210 */ /* 0x000fe40007ffe0ff */
[----:B------:R-:W-:Y:S01]  /*1740*/  ISETP.NE.AND P0, PT, R7, RZ, PT ;  /* 0x000000ff0700720c */ /* 0x000fe20003f05270 */
[----:B------:R-:W-:Y:S01]  /*1750*/  @!P3 IMAD R4, R5, R132, R4 ;  /* 0x000000840504b224 */ /* 0x000fe200078e0204 */
[----:B------:R-:W-:Y:S01]  /*1760*/  LEA R3, R55, 0xffffff80, 0x7 ;  /* 0xffffff8037037811 */ /* 0x000fe200078e38ff */
[----:B------:R-:W-:Y:S01]  /*1770*/  @!P3 IMAD.WIDE.U32 R26, R132, R14, RZ ;  /* 0x0000000e841ab225 */ /* 0x000fe200078e00ff */
[----:B------:R-:W-:-:S02]  /*1780*/  @P2 IADD3 R2, R2, 0x1, RZ ;  /* 0x0000000102022810 */ /* 0x000fc40007ffe0ff */
[----:B------:R-:W-:Y:S01]  /*1790*/  @P3 MOV R8, R28 ;  /* 0x0000001c00083202 */ /* 0x000fe20000000f00 */
[-C--:B------:R-:W-:Y:S01]  /*17a0*/  IMAD R6, R59, R3.reuse, RZ ;  /* 0x000000033b067224 */ /* 0x080fe200078e02ff */
[----:B------:R-:W-:Y:S01]  /*17b0*/  @!P3 MOV R8, R22 ;  /* 0x000000160008b202 */ /* 0x000fe20000000f00 */
[----:B------:R-:W-:Y:S01]  /*17c0*/  @!P3 IMAD.IADD R27, R27, 0x1, R4 ;  /* 0x000000011b1bb824 */ /* 0x000fe200078e0204 */
[----:B------:R-:W-:Y:S02]  /*17d0*/  SHF.R.S32.HI R13, RZ, 0x1f, R3 ;  /* 0x0000001fff0d7819 */ /* 0x000fe40000011403 */
[----:B------:R-:W-:Y:S01]  /*17e0*/  MOV R4, R2 ;  /* 0x0000000200047202 */ /* 0x000fe20000000f00 */
[----:B------:R-:W-:Y:S01]  /*17f0*/  IMAD.WIDE.U32 R22, R58, R3, R8 ;  /* 0x000000033a167225 */ /* 0x000fe200078e0008 */
[----:B------:R-:W-:Y:S02]  /*1800*/  @P3 IADD3 R14, R14, R15, RZ ;  /* 0x0000000f0e0e3210 */ /* 0x000fe40007ffe0ff */
[----:B------:R-:W-:Y:S01]  /*1810*/  @!P3 SHF.R.S32.HI R5, RZ, 0x1f, R12 ;  /* 0x0000001fff05b819 */ /* 0x000fe2000001140c */
[----:B------:R-:W-:-:S02]  /*1820*/  IMAD R6, R13, R58, R6 ;  /* 0x0000003a0d067224 */ /* 0x000fc400078e0206 */
[----:B------:R-:W-:Y:S01]  /*1830*/  @!P1 IMAD.MOV R4, RZ, RZ, -R4 ;  /* 0x000000ffff049224 */ /* 0x000fe200078e0a04 */
[----:B------:R-:W-:Y:S01]  /*1840*/  @!P0 LOP3.LUT R4, RZ, R7, RZ, 0x33, !PT ;  /* 0x00000007ff048212 */ /* 0x000fe200078e33ff */
[----:B------:R-:W-:Y:S01]  /*1850*/  @!P3 IMAD R0, R21, R12, RZ ;  /* 0x0000000c1500b224 */ /* 0x000fe200078e02ff */
[----:B------:R-:W-:Y:S01]  /*1860*/  IADD3 R23, R23, R6, RZ ;  /* 0x0000000617177210 */ /* 0x000fe20007ffe0ff */
[-C--:B------:R-:W-:Y:S02]  /*1870*/  @P3 IMAD R9, R133, R14.reuse, RZ ;  /* 0x0000000e85093224 */ /* 0x080fe400078e02ff */
[----:B------:R-:W-:-:S04]  /*1880*/  @P3 IMAD.WIDE.U32 R6, R132, R14, RZ ;  /* 0x0000000e84063225 */ /* 0x000fc800078e00ff */
[C---:B------:R-:W-:Y:S01]  /*1890*/  @!P3 IMAD R0, R20.reuse, R5, R0 ;  /* 0x000000051400b224 */ /* 0x040fe200078e0200 */
[----:B------:R-:W-:Y:S01]  /*18a0*/  SHF.R.S32.HI R5, RZ, 0x1f, R4 ;  /* 0x0000001fff057819 */ /* 0x000fe20000011404 */
[----:B------:R-:W-:Y:S01]  /*18b0*/  IMAD R2, R19, R4, RZ ;  /* 0x0000000413027224 */ /* 0x000fe200078e02ff */
[----:B------:R-:W-:Y:S01]  /*18c0*/  @P3 IADD3 R9, R7, R9, RZ ;  /* 0x0000000907093210 */ /* 0x000fe20007ffe0ff */
[----:B------:R-:W-:-:S04]  /*18d0*/  @!P3 IMAD.WIDE.U32 R20, R20, R12, R26 ;  /* 0x0000000c1414b225 */ /* 0x000fc800078e001a */
[----:B------:R-:W-:-:S04]  /*18e0*/  IMAD.WIDE.U32 R22, R18, R4, R22 ;  /* 0x0000000412167225 */ /* 0x000fc800078e0016 */
[----:B------:R-:W-:Y:S01]  /*18f0*/  IMAD R7, R18, R5, R2 ;  /* 0x0000000512077224 */ /* 0x000fe200078e0202 */
[----:B------:R-:W-:Y:S01]  /*1900*/  @!P3 IADD3 R9, R21, R0, RZ ;  /* 0x000000001509b210 */ /* 0x000fe20007ffe0ff */
[----:B------:R-:W-:Y:S01]  /*1910*/  @!P3 IMAD.MOV.U32 R6, RZ, RZ, R20 ;  /* 0x000000ffff06b224 */ /* 0x000fe200078e0014 */
[----:B------:R-:W-:Y:S02]  /*1920*/  MOV R2, R22 ;  /* 0x0000001600027202 */ /* 0x000fe40000000f00 */
[----:B------:R-:W-:Y:S02]  /*1930*/  IADD3 R7, R23, R7, RZ ;  /* 0x0000000717077210 */ /* 0x000fe40007ffe0ff */
[----:B-1----:R-:W-:Y:S02]  /*1940*/  MOV R8, R3 ;  /* 0x0000000300087202 */ /* 0x002fe40000000f00 */
.L_x_3074:
[----:B------:R-:W-:Y:S05]  /*1950*/  BSYNC B0 ;  /* 0x0000000000007941 */ /* 0x000fea0003800000 */
.L_x_3072:
        /* <DEDUP_REMOVED lines=12> */
[----:B------:R-:W-:-:S05]  /*1a20*/  IMAD.SHL.U32 R18, R69, 0x8, RZ ;  /* 0x0000000845127824 */ /* 0x000fca00078e00ff */
[----:B------:R-:W-:Y:S02]  /*1a30*/  IADD3 R12, P1, R18, R6, RZ ;  /* 0x00000006120c7210 */ /* 0x000fe40007f3e0ff */
[----:B------:R-:W-:Y:S01]  /*1a40*/  SHF.R.S32.HI R19, RZ, 0x1f, R18 ;  /* 0x0000001fff137819 */ /* 0x000fe20000011412 */
[----:B------:R-:W-:Y:S01]  /*1a50*/  IMAD R6, R13, R132, RZ ;  /* 0x000000840d067224 */ /* 0x000fe200078e02ff */
[----:B------:R-:W-:-:S03]  /*1a60*/  SHF.R.S32.HI R210, RZ, 0x3, R210 ;  /* 0x00000003ffd27819 */ /* 0x000fc600000114d2 */
[----:B------:R-:W-:Y:S02]  /*1a70*/  IMAD.X R13, R19, 0x1, R9, P1 ;  /* 0x00000001130d7824 */ /* 0x000fe400008e0609 */
[C---:B------:R-:W-:Y:S02]  /*1a80*/  IMAD R6, R8.reuse, R133, R6 ;  /* 0x0000008508067224 */ /* 0x040fe400078e0206 */
[----:B------:R-:W-:-:S04]  /*1a90*/  IMAD.WIDE.U32 R12, R8, R132, R12 ;  /* 0x00000084080c7225 */ /* 0x000fc800078e000c */
[----:B------:R-:W-:Y:S01]  /*1aa0*/  IMAD.SHL.U32 R181, R210, 0x40, RZ ;  /* 0x00000040d2b57824 */ /* 0x000fe200078e00ff */
[----:B------:R-:W-:Y:S01]  /*1ab0*/  IADD3 R13, R13, R6, RZ ;  /* 0x000000060d0d7210 */ /* 0x000fe20007ffe0ff */
[----:B------:R-:W-:-:S03]  /*1ac0*/  IMAD R6, R25, R4, RZ ;  /* 0x0000000419067224 */ /* 0x000fc600078e02ff */
[----:B------:R-:W-:Y:S01]  /*1ad0*/  LOP3.LUT R181, R181, 0x1c0, RZ, 0xc0, !PT ;  /* 0x000001c0b5b57812 */ /* 0x000fe200078ec0ff */
[-C--:B------:R-:W-:Y:S01]  /*1ae0*/  IMAD R6, R5, R24.reuse, R6 ;  /* 0x0000001805067224 */ /* 0x080fe200078e0206 */
[----:B------:R-:W-:Y:S01]  /*1af0*/  SHF.R.S32.HI R76, RZ, 0x1f, R231 ;  /* 0x0000001fff4c7819 */ /* 0x000fe200000114e7 */
[----:B------:R-:W-:Y:S01]  /*1b00*/  IMAD.WIDE.U32 R24, R4, R24, R12 ;  /* 0x0000001804187225 */ /* 0x000fe200078e000c */
[----:B------:R-:W-:Y:S02]  /*1b10*/  LOP3.LUT R8, R181, 0x38, R18, 0xf8, !PT ;  /* 0x00000038b5087812 */ /* 0x000fe400078ef812 */
[----:B------:R-:W-:-:S04]  /*1b20*/  SHF.R.U32.HI R181, RZ, 0x3, R181 ;  /* 0x00000003ffb57819 */ /* 0x000fc800000116b5 */
[----:B------:R-:W-:Y:S02]  /*1b30*/  LOP3.LUT R181, R8, R181, RZ, 0x3c, !PT ;  /* 0x000000b508b57212 */ /* 0x000fe400078e3cff */
[----:B------:R-:W-:-:S04]  /*1b40*/  LEA.HI R180, R68, R229, RZ, 0x4 ;  /* 0x000000e544b47211 */ /* 0x000fc800078f20ff */
[----:B-1----:R-:W-:Y:S02]  /*1b50*/  LOP3.LUT R16, R180, 0xfffffff0, RZ, 0xc0, !PT ;  /* 0xfffffff0b4107812 */ /* 0x002fe400078ec0ff */
[----:B------:R-:W-:Y:S02]  /*1b60*/  IADD3 R25, R25, R6, RZ ;  /* 0x0000000619197210 */ /* 0x000fe40007ffe0ff */
[----:B------:R-:W-:Y:S01]  /*1b70*/  SHF.R.S32.HI R6, RZ, 0x1f, R230 ;  /* 0x0000001fff067819 */ /* 0x000fe200000114e6 */
[----:B------:R-:W-:Y:S01]  /*1b80*/  IMAD.IADD R16, R229, 0x1, -R16 ;  /* 0x00000001e5107824 */ /* 0x000fe200078e0a10 */
[----:B------:R-:W-:Y:S01]  /*1b90*/  SHF.R.S32.HI R211, RZ, 0x1f, R210 ;  /* 0x0000001fffd37819 */ /* 0x000fe200000114d2 */
[----:B------:R-:W-:-:S03]  /*1ba0*/  IMAD R223, R59, R210, RZ ;  /* 0x000000d23bdf7224 */ /* 0x000fc600078e02ff */
[----:B------:R-:W-:Y:S01]  /*1bb0*/  SHF.R.S32.HI R71, RZ, 0x1f, R16 ;  /* 0x0000001fff477819 */ /* 0x000fe20000011410 */
[----:B------:R-:W-:Y:S02]  /*1bc0*/  IMAD R227, R133, R210, RZ ;  /* 0x000000d285e37224 */ /* 0x000fe400078e02ff */
[----:B------:R-:W-:Y:S01]  /*1bd0*/  IMAD R223, R211, R58, R223 ;  /* 0x0000003ad3df7224 */ /* 0x000fe200078e02df */
[----:B------:R-:W-:Y:S01]  /*1be0*/  LEA.HI R71, R71, R16, RZ, 0x3 ;  /* 0x0000001047477211 */ /* 0x000fe200078f18ff */
[-C--:B------:R-:W-:Y:S02]  /*1bf0*/  IMAD R227, R211, R132.reuse, R227 ;  /* 0x00000084d3e37224 */ /* 0x080fe400078e02e3 */
[----:B------:R-:W-:Y:S01]  /*1c00*/  IMAD.WIDE.U32 R24, R210, R132, R24 ;  /* 0x00000084d2187225 */ /* 0x000fe200078e0018 */
[----:B------:R-:W-:-:S03]  /*1c10*/  LOP3.LUT R179, R71, 0xfffffff8, RZ, 0xc0, !PT ;  /* 0xfffffff847b37812 */ /* 0x000fc600078ec0ff */
[----:B------:R-:W-:Y:S02]  /*1c20*/  IMAD.IADD R227, R25, 0x1, R227 ;  /* 0x0000000119e37824 */ /* 0x000fe400078e02e3 */
[----:B------:R-:W-:Y:S02]  /*1c30*/  IMAD.IADD R179, R16, 0x1, -R179 ;  /* 0x0000000110b37824 */ /* 0x000fe400078e0ab3 */
[----:B------:R-:W-:Y:S01]  /*1c40*/  IMAD.WIDE R190, R232, 0x40, R210 ;  /* 0x00000040e8be7825 */ /* 0x000fe200078e02d2 */
[CC--:B------:R-:W-:Y:S02]  /*1c50*/  LEA.HI R22, R68.reuse, R229.reuse, RZ, 0x6 ;  /* 0x000000e544167211 */ /* 0x0c0fe400078f30ff */
[----:B------:R-:W-:Y:S01]  /*1c60*/  LEA.HI R68, R68, R229, RZ, 0x5 ;  /* 0x000000e544447211 */ /* 0x000fe200078f28ff */
[----:B------:R-:W-:Y:S02]  /*1c70*/  IMAD.MOV.U32 R54, RZ, RZ, 0x10 ;  /* 0x00000010ff367424 */ /* 0x000fe400078e00ff */
[----:B------:R-:W-:-:S02]  /*1c80*/  IMAD.SHL.U32 R22, R22, 0x8, RZ ;  /* 0x0000000816167824 */ /* 0x000fc400078e00ff */
[----:B------:R-:W-:Y:S01]  /*1c90*/  IMAD.MOV.U32 R52, RZ, RZ, 0x20 ;  /* 0x00000020ff347424 */ /* 0x000fe200078e00ff */
[----:B------:R-:W-:Y:S01]  /*1ca0*/  SHF.L.U64.HI R106, R58, 0x4, R59 ;  /* 0x000000043a6a7819 */ /* 0x000fe2000001023b */
[----:B------:R-:W-:Y:S01]  /*1cb0*/  IMAD.SHL.U32 R103, R132, 0x10, RZ ;  /* 0x0000001084677824 */ /* 0x000fe200078e00ff */
[----:B------:R-:W-:Y:S02]  /*1cc0*/  LOP3.LUT R181, R181, 0xfffffe00, R22, 0xf8, !PT ;  /* 0xfffffe00b5b57812 */ /* 0x000fe400078ef816 */
[----:B------:R-:W-:Y:S02]  /*1cd0*/  SHF.L.U32 R105, R58, 0x4, RZ ;  /* 0x000000043a697819 */ /* 0x000fe400000006ff */
[----:B------:R-:W-:Y:S02]  /*1ce0*/  SHF.L.U64.HI R104, R132, 0x4, R133 ;  /* 0x0000000484687819 */ /* 0x000fe40000010285 */
[----:B------:R-:W-:Y:S01]  /*1cf0*/  SHF.L.U32 R178, R69, 0x2, RZ ;  /* 0x0000000245b27819 */ /* 0x000fe200000006ff */
[----:B--2---:R-:W-:-:S04]  /*1d00*/  @P0 IMAD.WIDE.U32 R30, R214, R237, RZ ;  /* 0x000000edd61e0225 */ /* 0x004fc800078e00ff */
[----:B------:R-:W-:Y:S02]  /*1d10*/  @P0 IMAD R9, R215, R237, RZ ;  /* 0x000000edd7090224 */ /* 0x000fe400078e02ff */
[----:B---3--:R-:W-:-:S04]  /*1d20*/  @!P0 IMAD R13, R29, R231, RZ ;  /* 0x000000e71d0d8224 */ /* 0x008fc800078e02ff */
[C---:B------:R-:W-:Y:S02]  /*1d30*/  @!P0 IMAD R8, R28.reuse, R76, R13 ;  /* 0x0000004c1c088224 */ /* 0x040fe400078e020d */
[----:B------:R-:W-:-:S04]  /*1d40*/  @!P0 IMAD.WIDE.U32 R28, R28, R231, RZ ;  /* 0x000000e71c1c8225 */ /* 0x000fc800078e00ff */
[----:B------:R-:W-:Y:S02]  /*1d50*/  @P0 IMAD.MOV.U32 R12, RZ, RZ, R30 ;  /* 0x000000ffff0c0224 */ /* 0x000fe400078e001e */
[----:B------:R-:W-:Y:S01]  /*1d60*/  @!P0 IMAD.MOV.U32 R12, RZ, RZ, R28 ;  /* 0x000000ffff0c8224 */ /* 0x000fe200078e001c */
[----:B------:R-:W-:Y:S01]  /*1d70*/  @P0 IADD3 R9, R31, R9, RZ ;  /* 0x000000091f090210 */ /* 0x000fe20007ffe0ff */
[----:B------:R-:W-:-:S03]  /*1d80*/  @!P0 IMAD.IADD R9, R29, 0x1, R8 ;  /* 0x000000011d098824 */ /* 0x000fc600078e0208 */
[C---:B------:R-:W-:Y:S01]  /*1d90*/  IADD3 R8, P1, R18.reuse, R12, RZ ;  /* 0x0000000c12087210 */ /* 0x040fe20007f3e0ff */
[----:B------:R-:W-:Y:S01]  /*1da0*/  IMAD R13, R27, R230, RZ ;  /* 0x000000e61b0d7224 */ /* 0x000fe200078e02ff */
[----:B------:R-:W-:-:S03]  /*1db0*/  IADD3 R12, P0, R18, R2, RZ ;  /* 0x00000002120c7210 */ /* 0x000fc60007f1e0ff */
[----:B------:R-:W-:Y:S02]  /*1dc0*/  IMAD.X R9, R19, 0x1, R9, P1 ;  /* 0x0000000113097824 */ /* 0x000fe400008e0609 */
[----:B------:R-:W-:Y:S02]  /*1dd0*/  IMAD R6, R26, R6, R13 ;  /* 0x000000061a067224 */ /* 0x000fe400078e020d */
[----:B------:R-:W-:Y:S01]  /*1de0*/  IMAD.WIDE.U32 R8, R230, R26, R8 ;  /* 0x0000001ae6087225 */ /* 0x000fe200078e0008 */
[----:B------:R-:W-:-:S03]  /*1df0*/  SHF.R.S32.HI R2, RZ, 0x1f, R107 ;  /* 0x0000001fff027819 */ /* 0x000fc6000001146b */
[----:B------:R-:W-:Y:S02]  /*1e00*/  IMAD.X R13, R19, 0x1, R7, P0 ;  /* 0x00000001130d7824 */ /* 0x000fe400000e0607 */
[----:B------:R-:W-:Y:S02]  /*1e10*/  IMAD.IADD R9, R9, 0x1, R6 ;  /* 0x0000000109097824 */ /* 0x000fe400078e0206 */
[----:B------:R-:W-:Y:S01]  /*1e20*/  IMAD.WIDE.U32 R6, R210, R58, R12 ;  /* 0x0000003ad2067225 */ /* 0x000fe200078e000c */
[----:B------:R-:W-:-:S04]  /*1e30*/  LEA.HI R2, R2, R107, RZ, 0x7 ;  /* 0x0000006b02027211 */ /* 0x000fc800078f38ff */
[----:B------:R-:W-:Y:S02]  /*1e40*/  IADD3 R223, R7, R223, RZ ;  /* 0x000000df07df7210 */ /* 0x000fe40007ffe0ff */
[----:B------:R-:W-:Y:S02]  /*1e50*/  SHF.R.S32.HI R7, RZ, 0x7, R2 ;  /* 0x00000007ff077819 */ /* 0x000fe40000011402 */
[----:B----4-:R-:W-:Y:S02]  /*1e60*/  LEA R224, P1, R6, R20, 0x1 ;  /* 0x0000001406e07211 */ /* 0x010fe400078208ff */
[----:B------:R-:W-:Y:S02]  /*1e70*/  LEA R226, P0, R24, R14, 0x1 ;  /* 0x0000000e18e27211 */ /* 0x000fe400078008ff */
[----:B------:R-:W-:Y:S02]  /*1e80*/  VIMNMX R108, R222, R7, !PT ;  /* 0x00000007de6c7248 */ /* 0x000fe40007fe0100 */
[----:B------:R-:W-:-:S02]  /*1e90*/  LEA.HI.X R223, R6, R21, R223, 0x1, P1 ;  /* 0x0000001506df7211 */ /* 0x000fc400008f0cdf */
[----:B------:R-:W-:Y:S02]  /*1ea0*/  LEA.HI.X R227, R24, R15, R227, 0x1, P0 ;  /* 0x0000000f18e37211 */ /* 0x000fe400000f0ce3 */
[----:B------:R-:W-:Y:S02]  /*1eb0*/  R2P PR, R179, 0x6 ;  /* 0x00000006b3007804 */ /* 0x000fe40000000000 */
[----:B------:R-:W-:Y:S01]  /*1ec0*/  ISETP.GT.AND P0, PT, R55, R108, PT ;  /* 0x0000006c3700720c */ /* 0x000fe20003f04270 */
[----:B------:R-:W-:Y:S01]  /*1ed0*/  IMAD R193, R191, R214, RZ ;  /* 0x000000d6bfc17224 */ /* 0x000fe200078e02ff */
[----:B------:R-:W-:-:S03]  /*1ee0*/  LOP3.LUT R2, R68, 0xffffffe0, RZ, 0xc0, !PT ;  /* 0xffffffe044027812 */ /* 0x000fc600078ec0ff */
[C---:B------:R-:W-:Y:S02]  /*1ef0*/  IMAD R193, R190.reuse, R215, R193 ;  /* 0x000000d7bec17224 */ /* 0x040fe400078e02c1 */
[----:B------:R-:W-:Y:S01]  /*1f00*/  IMAD.WIDE.U32 R190, R190, R214, R8 ;  /* 0x000000d6bebe7225 */ /* 0x000fe200078e0008 */
[----:B------:R-:W-:Y:S02]  /*1f10*/  SHF.R.S32.HI R68, RZ, 0x5, R68 ;  /* 0x00000005ff447819 */ /* 0x000fe40000011444 */
[----:B------:R-:W-:Y:S01]  /*1f20*/  SEL R54, R54, 0xfffffff0, !P1 ;  /* 0xfffffff036367807 */ /* 0x000fe20004800000 */
[----:B------:R-:W-:Y:S01]  /*1f30*/  @!P4 IMAD.MOV.U32 R0, RZ, RZ, RZ ;  /* 0x000000ffff00c224 */ /* 0x000fe200078e00ff */
[----:B------:R-:W-:Y:S01]  /*1f40*/  SEL R52, R52, 0xffffffe0, !P2 ;  /* 0xffffffe034347807 */ /* 0x000fe20005000000 */
[----:B------:R-:W-:Y:S02]  /*1f50*/  IMAD.IADD R233, R229, 0x1, -R2 ;  /* 0x00000001e5e97824 */ /* 0x000fe400078e0a02 */
        /* <DEDUP_REMOVED lines=18> */
[C---:B------:R-:W-:Y:S01]  /*2080*/  IMAD.WIDE.U32 R184, R132.reuse, 0xc0, RZ ;  /* 0x000000c084b87825 */ /* 0x040fe200078e00ff */
[C-C-:B------:R-:W-:Y:S02]  /*2090*/  SHF.L.U64.HI R84, R132.reuse, 0x5, R133.reuse ;  /* 0x0000000584547819 */ /* 0x140fe40000010285 */
[C---:B------:R-:W-:Y:S01]  /*20a0*/  SHF.L.U64.HI R81, R132.reuse, 0x6, R133 ;  /* 0x0000000684517819 */ /* 0x040fe20000010285 */
[----:B------:R-:W-:Y:S01]  /*20b0*/  IMAD.SHL.U32 R83, R132, 0x20, RZ ;  /* 0x0000002084537824 */ /* 0x000fe200078e00ff */
[----:B------:R-:W-:Y:S01]  /*20c0*/  SHF.L.U64.HI R102, R58, 0x5, R59 ;  /* 0x000000053a667819 */ /* 0x000fe2000001023b */
[----:B------:R-:W-:Y:S01]  /*20d0*/  IMAD.SHL.U32 R80, R132, 0x40, RZ ;  /* 0x0000004084507824 */ /* 0x000fe200078e00ff */
[----:B------:R-:W-:Y:S01]  /*20e0*/  IADD3 R73, R210, 0x30, RZ ;  /* 0x00000030d2497810 */ /* 0x000fe20007ffe0ff */
[----:B------:R-:W-:Y:S01]  /*20f0*/  IMAD R79, R133, 0xa0, RZ ;  /* 0x000000a0854f7824 */ /* 0x000fe200078e02ff */
[----:B------:R-:W-:Y:S01]  /*2100*/  SHF.L.U64.HI R84, R83, 0x1, R84 ;  /* 0x0000000153547819 */ /* 0x000fe20000010254 */
[----:B------:R-:W-:Y:S01]  /*2110*/  IMAD.WIDE.U32 R186, R132, 0xa0, RZ ;  /* 0x000000a084ba7825 */ /* 0x000fe200078e00ff */
[----:B------:R-:W-:-:S02]  /*2120*/  SHF.L.U64.HI R81, R80, 0x1, R81 ;  /* 0x0000000150517819 */ /* 0x000fc40000010251 */
[----:B------:R-:W-:Y:S01]  /*2130*/  IADD3 R174, R210, 0x60, RZ ;  /* 0x00000060d2ae7810 */ /* 0x000fe20007ffe0ff */
[----:B------:R-:W-:Y:S01]  /*2140*/  IMAD R77, R133, 0xe0, RZ ;  /* 0x000000e0854d7824 */ /* 0x000fe200078e02ff */
[----:B------:R-:W-:Y:S01]  /*2150*/  SHF.L.U64.HI R98, R58, 0x6, R59 ;  /* 0x000000063a627819 */ /* 0x000fe2000001023b */
[----:B------:R-:W-:Y:S01]  /*2160*/  IMAD.WIDE.U32 R182, R132, 0xe0, RZ ;  /* 0x000000e084b67825 */ /* 0x000fe200078e00ff */
[----:B------:R-:W-:Y:S02]  /*2170*/  SHF.L.U32 R97, R58, 0x6, RZ ;  /* 0x000000063a617819 */ /* 0x000fe400000006ff */
[----:B------:R-:W-:Y:S01]  /*2180*/  MOV R143, R223 ;  /* 0x000000df008f7202 */ /* 0x000fe20000000f00 */
[C---:B------:R-:W-:Y:S01]  /*2190*/  VIADD R75, R210.reuse, 0x10 ;  /* 0x00000010d24b7836 */ /* 0x040fe20000000000 */
[----:B------:R-:W-:Y:S01]  /*21a0*/  SHF.L.U32 R83, R83, 0x1, RZ ;  /* 0x0000000153537819 */ /* 0x000fe200000006ff */
[C---:B------:R-:W-:Y:S01]  /*21b0*/  VIADD R74, R210.reuse, 0x20 ;  /* 0x00000020d24a7836 */ /* 0x040fe20000000000 */
[----:B------:R-:W-:Y:S01]  /*21c0*/  IADD3 R79, R187, R79, RZ ;  /* 0x0000004fbb4f7210 */ /* 0x000fe20007ffe0ff */
[----:B------:R-:W-:-:S02]  /*21d0*/  VIADD R176, R210, 0x40 ;  /* 0x00000040d2b07836 */ /* 0x000fc40000000000 */
[C---:B------:R-:W-:Y:S02]  /*21e0*/  VIADD R175, R210.reuse, 0x50 ;  /* 0x00000050d2af7836 */ /* 0x040fe40000000000 */
[----:B------:R-:W-:Y:S02]  /*21f0*/  VIADD R172, R210, 0x70 ;  /* 0x00000070d2ac7836 */ /* 0x000fe40000000000 */
[----:B------:R-:W-:Y:S02]  /*2200*/  IMAD.MOV.U32 R142, RZ, RZ, R224 ;  /* 0x000000ffff8e7224 */ /* 0x000fe400078e00e0 */
[----:B------:R-:W-:Y:S02]  /*2210*/  IMAD.MOV.U32 R144, RZ, RZ, R226 ;  /* 0x000000ffff907224 */ /* 0x000fe400078e00e2 */
[----:B------:R-:W-:Y:S02]  /*2220*/  IMAD.MOV.U32 R145, RZ, RZ, R227 ;  /* 0x000000ffff917224 */ /* 0x000fe400078e00e3 */
[----:B------:R-:W-:-:S02]  /*2230*/  IMAD.SHL.U32 R80, R80, 0x2, RZ ;  /* 0x0000000250507824 */ /* 0x000fc400078e00ff */
        /* <DEDUP_REMOVED lines=22> */
[----:B------:R-:W-:-:S02]  /*23a0*/  SHF.L.U64.HI R126, R194, 0x6, R195 ;  /* 0x00000006c27e7819 */ /* 0x000fc400000102c3 */
        /* <DEDUP_REMOVED lines=11> */
[----:B------:R-:W-:Y:S01]  /*2460*/  SHF.L.U32 R127, R194, 0x6, RZ ;  /* 0x00000006c27f7819 */ /* 0x000fe200000006ff */
[----:B------:R-:W-:Y:S01]  /*2470*/  IMAD.WIDE.U32 R16, R212, 0x30, R206 ;  /* 0x00000030d4107825 */ /* 0x000fe200078e00ce */
[----:B------:R-:W-:-:S02]  /*2480*/  SHF.R.S32.HI R158, RZ, 0x1f, R173 ;  /* 0x0000001fff9e7819 */ /* 0x000fc400000114ad */
[----:B------:R-:W-:Y:S01]  /*2490*/  SHF.L.U64.HI R126, R127, 0x1, R126 ;  /* 0x000000017f7e7819 */ /* 0x000fe2000001027e */
[-C--:B------:R-:W-:Y:S01]  /*24a0*/  IMAD R2, R213, R3.reuse, RZ ;  /* 0x00000003d5027224 */ /* 0x080fe200078e02ff */
[----:B------:R-:W-:Y:S01]  /*24b0*/  IADD3 R204, P0, -R112, R16, RZ ;  /* 0x0000001070cc7210 */ /* 0x000fe20007f1e1ff */
[C---:B------:R-:W-:Y:S01]  /*24c0*/  IMAD.WIDE.U32 R28, R212.reuse, R3, R28 ;  /* 0x00000003d41c7225 */ /* 0x040fe200078e001c */
[----:B------:R-:W-:Y:S02]  /*24d0*/  SHF.L.U32 R127, R127, 0x1, RZ ;  /* 0x000000017f7f7819 */ /* 0x000fe400000006ff */
[----:B------:R-:W-:Y:S01]  /*24e0*/  IADD3.X R205, ~R111, R116, R17, P0, !PT ;  /* 0x000000746fcd7210 */ /* 0x000fe200007fe511 */
[----:B------:R-:W-:Y:S01]  /*24f0*/  IMAD R2, R212, R9, R2 ;  /* 0x00000009d4027224 */ /* 0x000fe200078e0202 */
[----:B------:R-:W-:Y:S01]  /*2500*/  SHF.R.S32.HI R9, RZ, 0x1f, R107 ;  /* 0x0000001fff097819 */ /* 0x000fe2000001146b */
[----:B------:R-:W-:Y:S01]  /*2510*/  IMAD R16, R27, R4, RZ ;  /* 0x000000041b107224 */ /* 0x000fe200078e02ff */
[----:B------:R-:W-:Y:S01]  /*2520*/  IADD3 R3, P0, -R107, R210, RZ ;  /* 0x000000d26b037210 */ /* 0x000fe20007f1e1ff */
[----:B------:R-:W-:-:S02]  /*2530*/  IMAD.IADD R29, R29, 0x1, R2 ;  /* 0x000000011d1d7824 */ /* 0x000fc400078e0202 */
        /* <DEDUP_REMOVED lines=36> */
[C---:B------:R-:W-:Y:S01]  /*2780*/  IMAD R5, R133.reuse, 0x60, RZ ;  /* 0x0000006085057824 */ /* 0x040fe200078e02ff */
[----:B------:R-:W-:Y:S01]  /*2790*/  SHF.L.U64.HI R141, R0, 0x1, R141 ;  /* 0x00000001008d7819 */ /* 0x000fe2000001028d */
[----:B------:R-:W-:Y:S01]  /*27a0*/  IMAD R3, R133, 0xc0, RZ ;  /* 0x000000c085037824 */ /* 0x000fe200078e02ff */
[----:B------:R-:W-:Y:S01]  /*27b0*/  IADD3 R138, P3, R14, R140, RZ ;  /* 0x0000008c0e8a7210 */ /* 0x000fe20007f7e0ff */
[----:B------:R-:W-:Y:S01]  /*27c0*/  IMAD.IADD R82, R189, 0x1, R5 ;  /* 0x00000001bd527824 */ /* 0x000fe200078e0205 */
[----:B------:R-:W-:Y:S01]  /*27d0*/  IADD3.X R116, ~R111, R116, R23, P1, !PT ;  /* 0x000000746f747210 */ /* 0x000fe20000ffe517 */
[----:B------:R-:W-:Y:S01]  /*27e0*/  IMAD.IADD R78, R185, 0x1, R3 ;  /* 0x00000001b94e7824 */ /* 0x000fe200078e0203 */
[----:B------:R-:W-:Y:S01]  /*27f0*/  LEA.HI.X R137, R16, R13, R137, 0x1, P0 ;  /* 0x0000000d10897211 */ /* 0x000fe200000f0c89 */
[----:B------:R-:W-:Y:S01]  /*2800*/  IMAD.X R139, R15, 0x1, R141, P3 ;  /* 0x000000010f8b7824 */ /* 0x000fe200018e068d */
[----:B------:R-:W-:Y:S01]  /*2810*/  IADD3 R56, P1, R14, R12, RZ ;  /* 0x0000000c0e387210 */ /* 0x000fe20007f3e0ff */
[----:B------:R-:W-:Y:S01]  /*2820*/  IMAD.SHL.U32 R122, R194, 0x10, RZ ;  /* 0x00000010c27a7824 */ /* 0x000fe200078e00ff */
[----:B------:R-:W-:Y:S01]  /*2830*/  IADD3 R140, P2, R6, R140, RZ ;  /* 0x0000008c068c7210 */ /* 0x000fe20007f5e0ff */
[----:B------:R-:W-:Y:S01]  /*2840*/  IMAD.SHL.U32 R124, R194, 0x20, RZ ;  /* 0x00000020c27c7824 */ /* 0x000fe200078e00ff */
[----:B------:R-:W-:Y:S01]  /*2850*/  SHF.L.U64.HI R9, R2, 0x1, R9 ;  /* 0x0000000102097819 */ /* 0x000fe20000010209 */
[C---:B------:R-:W-:Y:S01]  /*2860*/  IMAD R171, R163.reuse, 0x30, RZ ;  /* 0x00000030a3ab7824 */ /* 0x040fe200078e02ff */
[----:B------:R-:W-:Y:S01]  /*2870*/  IADD3 R12, P0, R6, R12, RZ ;  /* 0x0000000c060c7210 */ /* 0x000fe20007f1e0ff */
[----:B------:R-:W-:Y:S01]  /*2880*/  IMAD.SHL.U32 R169, R163, 0x40, RZ ;  /* 0x00000040a3a97824 */ /* 0x000fe200078e00ff */
[----:B------:R-:W-:Y:S01]  /*2890*/  IADD3 R170, R177, 0x40, RZ ;  /* 0x00000040b1aa7810 */ /* 0x000fe20007ffe0ff */
[----:B------:R-:W-:Y:S01]  /*28a0*/  IMAD R167, R163, 0x50, RZ ;  /* 0x00000050a3a77824 */ /* 0x000fe200078e02ff */
[----:B------:R-:W-:Y:S01]  /*28b0*/  IADD3.X R141, R7, R141, RZ, P2, !PT ;  /* 0x0000008d078d7210 */ /* 0x000fe200017fe4ff */
[----:B------:R-:W-:Y:S01]  /*28c0*/  IMAD R165, R163, 0x60, RZ ;  /* 0x00000060a3a57824 */ /* 0x000fe200078e02ff */
[----:B------:R-:W-:Y:S01]  /*28d0*/  IADD3.X R53, R15, R9, RZ, P1, !PT ;  /* 0x000000090f357210 */ /* 0x000fe20000ffe4ff */
[----:B------:R-:W-:Y:S01]  /*28e0*/  IMAD.X R9, R7, 0x1, R9, P0 ;  /* 0x0000000107097824 */ /* 0x000fe200000e0609 */
[C---:B------:R-:W-:Y:S01]  /*28f0*/  IADD3 R94, P2, R92.reuse, 0x40, RZ ;  /* 0x000000405c5e7810 */ /* 0x040fe20007f5e0ff */
[----:B------:R-:W-:Y:S01]  /*2900*/  IMAD R125, R195, 0x60, RZ ;  /* 0x00000060c37d7824 */ /* 0x000fe200078e02ff */
[----:B------:R-:W-:Y:S01]  /*2910*/  IADD3 R168, R177, R170, RZ ;  /* 0x000000aab1a87210 */ /* 0x000fe20007ffe0ff */
[----:B------:R-:W-:Y:S01]  /*2920*/  IMAD R5, R195, 0xa0, RZ ;  /* 0x000000a0c3057824 */ /* 0x000fe200078e02ff */
[----:B------:R-:W-:Y:S01]  /*2930*/  IADD3 R92, P1, P0, R92, 0x40, R105 ;  /* 0x000000405c5c7810 */ /* 0x000fe2000783e069 */
[----:B------:R-:W-:Y:S01]  /*2940*/  IMAD.X R93, RZ, RZ, R91, P2 ;  /* 0x000000ffff5d7224 */ /* 0x000fe200010e065b */
[----:B------:R-:W-:Y:S01]  /*2950*/  IADD3 R100, P3, R105, 0x40, RZ ;  /* 0x0000004069647810 */ /* 0x000fe20007f7e0ff */
[----:B------:R-:W-:Y:S01]  /*2960*/  IMAD.IADD R166, R177, 0x1, R168 ;  /* 0x00000001b1a67824 */ /* 0x000fe200078e02a8 */
[----:B------:R-:W-:Y:S01]  /*2970*/  IADD3.X R91, R91, RZ, R106, P1, P0 ;  /* 0x000000ff5b5b7210 */ /* 0x000fe20000fe046a */
[----:B------:R-:W-:Y:S01]  /*2980*/  IMAD R129, R195, 0xc0, RZ ;  /* 0x000000c0c3817824 */ /* 0x000fe200078e02ff */
[----:B------:R-:W-:Y:S01]  /*2990*/  IADD3 R90, P0, R105, R92, RZ ;  /* 0x0000005c695a7210 */ /* 0x000fe20007f1e0ff */
[----:B------:R-:W-:Y:S01]  /*29a0*/  IMAD R3, R195, 0xe0, RZ ;  /* 0x000000e0c3037824 */ /* 0x000fe200078e02ff */
[----:B------:R-:W-:Y:S01]  /*29b0*/  IADD3 R164, R177, R166, RZ ;  /* 0x000000a6b1a47210 */ /* 0x000fe20007ffe0ff */
[----:B------:R-:W-:Y:S01]  /*29c0*/  IMAD.WIDE.U32 R200, R194, 0x60, RZ ;  /* 0x00000060c2c87825 */ /* 0x000fe200078e00ff */
[----:B------:R-:W-:-:S02]  /*29d0*/  IADD3.X R89, R106, R91, RZ, P0, !PT ;  /* 0x0000005b6a597210 */ /* 0x000fc400007fe4ff */
[----:B------:R-:W-:Y:S01]  /*29e0*/  IADD3 R88, P0, R105, R90, RZ ;  /* 0x0000005a69587210 */ /* 0x000fe20007f1e0ff */
[----:B------:R-:W-:Y:S01]  /*29f0*/  IMAD.WIDE.U32 R198, R194, 0xa0, RZ ;  /* 0x000000a0c2c67825 */ /* 0x000fe200078e00ff */
[----:B------:R-:W-:Y:S02]  /*2a00*/  IADD3 R162, R177, R164, RZ ;  /* 0x000000a4b1a27210 */ /* 0x000fe40007ffe0ff */
[----:B------:R-:W-:Y:S01]  /*2a10*/  IADD3 R117, P1, R115, R110, RZ ;  /* 0x0000006e73757210 */ /* 0x000fe20007f3e0ff */
[----:B------:R-:W-:Y:S01]  /*2a20*/  IMAD.X R87, R106, 0x1, R89, P0 ;  /* 0x000000016a577824 */ /* 0x000fe200000e0659 */
[----:B------:R-:W-:Y:S01]  /*2a30*/  IADD3 R86, P0, R105, R88, RZ ;  /* 0x0000005869567210 */ /* 0x000fe20007f1e0ff */
[----:B------:R-:W-:Y:S01]  /*2a40*/  IMAD.IADD R161, R177, 0x1, R162 ;  /* 0x00000001b1a17824 */ /* 0x000fe200078e02a2 */
[----:B------:R-:W-:Y:S01]  /*2a50*/  IADD3.X R99, RZ, R106, RZ, P3, !PT ;  /* 0x0000006aff637210 */ /* 0x000fe20001ffe4ff */
[----:B------:R-:W-:Y:S01]  /*2a60*/  IMAD.WIDE.U32 R196, R194, 0xc0, RZ ;  /* 0x000000c0c2c47825 */ /* 0x000fe200078e00ff */
[----:B------:R-:W-:-:S02]  /*2a70*/  IADD3 R96, P3, R101, 0x40, RZ ;  /* 0x0000004065607810 */ /* 0x000fc40007f7e0ff */
[----:B------:R-:W-:Y:S01]  /*2a80*/  IADD3 R160, R177, R161, RZ ;  /* 0x000000a1b1a07210 */ /* 0x000fe20007ffe0ff */
[----:B------:R-:W-:Y:S01]  /*2a90*/  IMAD R163, R163, 0x70, RZ ;  /* 0x00000070a3a37824 */ /* 0x000fe200078e02ff */
[----:B------:R-:W-:Y:S01]  /*2aa0*/  SHF.L.U64.HI R121, R122, 0x1, R121 ;  /* 0x000000017a797819 */ /* 0x000fe20000010279 */
[----:B------:R-:W-:Y:S01]  /*2ab0*/  IMAD.X R85, R106, 0x1, R87, P0 ;  /* 0x000000016a557824 */ /* 0x000fe200000e0657 */
[----:B------:R-:W-:Y:S01]  /*2ac0*/  IADD3 R120, P0, R117, R110, RZ ;  /* 0x0000006e75787210 */ /* 0x000fe20007f1e0ff */
[----:B------:R-:W-:Y:S01]  /*2ad0*/  IMAD.X R118, R116, 0x1, R109, P1 ;  /* 0x0000000174767824 */ /* 0x000fe200008e066d */
[----:B------:R-:W-:Y:S01]  /*2ae0*/  SHF.L.U64.HI R123, R124, 0x1, R123 ;  /* 0x000000017c7b7819 */ /* 0x000fe2000001027b */
[----:B------:R-:W-:Y:S01]  /*2af0*/  IMAD.WIDE.U32 R194, R194, 0xe0, RZ ;  /* 0x000000e0c2c27825 */ /* 0x000fe200078e00ff */
[----:B------:R-:W-:Y:S02]  /*2b00*/  IADD3.X R95, RZ, R102, RZ, P3, !PT ;  /* 0x00000066ff5f7210 */ /* 0x000fe40001ffe4ff */
[----:B------:R-:W-:Y:S01]  /*2b10*/  IADD3 R129, R197, R129, RZ ;  /* 0x00000081c5817210 */ /* 0x000fe20007ffe0ff */
[----:B------:R-:W-:Y:S01]  /*2b20*/  VIADD R14, R18, 0x40 ;  /* 0x00000040120e7836 */ /* 0x000fe20000000000 */
[----:B------:R-:W-:Y:S01]  /*2b30*/  SHF.R.S32.HI R159, RZ, 0x1f, R177 ;  /* 0x0000001fff9f7819 */ /* 0x000fe200000114b1 */
[----:B------:R-:W-:Y:S01]  /*2b40*/  IMAD.MOV.U32 R13, RZ, RZ, R55 ;  /* 0x000000ffff0d7224 */ /* 0x000fe200078e0037 */
[----:B------:R-:W-:Y:S01]  /*2b50*/  SHF.R.S32.HI R156, RZ, 0x1f, R171 ;  /* 0x0000001fff9c7819 */ /* 0x000fe200000114ab */
[----:B------:R-:W-:Y:S01]  /*2b60*/  IMAD.SHL.U32 R114, R212, 0x40, RZ ;  /* 0x00000040d4727824 */ /* 0x000fe200078e00ff */
        /* <DEDUP_REMOVED lines=16> */
[----:B------:R-:W-:-:S07]  /*2c70*/  IADD3.X R119, R118, R109, RZ, P0, !PT ;  /* 0x0000006d76777210 */ /* 0x000fce00007fe4ff */
.L_x_3147:
[----:B------:R-:W-:Y:S01]  /*2c80*/  IMAD.SHL.U32 R16, R13, 0x80, RZ ;  /* 0x000000800d107824 */ /* 0x000fe200078e00ff */
[----:B------:R-:W-:Y:S01]  /*2c90*/  BSSY B2, `(.L_x_3076) ;  /* 0x0000a23000027945 */ /* 0x000fe20003800000 */
[----:B------:R-:W-:Y:S02]  /*2ca0*/  IMAD.MOV.U32 R135, RZ, RZ, R131 ;  /* 0x000000ffff877224 */ /* 0x000fe400078e0083 */
[----:B------:R-:W-:Y:S04]  /*2cb0*/  VIADD R15, R16, 0xffffff80 ;  /* 0xffffff80100f7836 */ /* 0x000fe80000000000 */
[--C-:B------:R-:W-:Y:S02]  /*2cc0*/  IMAD.IADD R221, R72, 0x1, -R15.reuse ;  /* 0x0000000148dd7824 */ /* 0x100fe400078e0a0f */
[----:B------:R-:W-:Y:S03]  /*2cd0*/  IMAD.IADD R219, R107, 0x1, -R15 ;  /* 0x000000016bdb7824 */ /* 0x000fe600078e0a0f */
[CC--:B------:R-:W-:Y:S02]  /*2ce0*/  ISETP.GE.AND P0, PT, R210.reuse, R221.reuse, PT ;  /* 0x000000ddd200720c */ /* 0x0c0fe40003f06270 */
[C---:B------:R-:W-:Y:S02]  /*2cf0*/  ISETP.GE.AND P1, PT, R75.reuse, R221, PT ;  /* 0x000000dd4b00720c */ /* 0x040fe40003f26270 */
[-C--:B------:R-:W-:Y:S02]  /*2d00*/  ISETP.GE.AND P0, PT, R210, R219.reuse, !P0 ;  /* 0x000000dbd200720c */ /* 0x080fe40004706270 */
[----:B------:R-:W-:Y:S11]  /*2d10*/  ISETP.GE.AND P1, PT, R75, R219, !P1 ;  /* 0x000000db4b00720c */ /* 0x000ff60004f26270 */
[----:B------:R-:W2:Y:S02]  /*2d20*/  @P0 LD.E.128 R20, desc[UR4][R134.64] ;  /* 0x0000000486140980 */ /* 0x000ea4000c101d00 */
[----:B------:R-:W-:Y:S05]  /*2d30*/  @P1 IADD3 R2, P2, R134, R122, RZ ;  /* 0x0000007a86021210 */ /* 0x000fea0007f5e0ff */
[----:B------:R-:W-:Y:S01]  /*2d40*/  @P1 IMAD.X R3, R131, 0x1, R121, P2 ;  /* 0x0000000183031824 */ /* 0x000fe200010e0679 */
        /* <DEDUP_REMOVED lines=10> */
[----:B---34-:R-:W3:Y:S04]  /*2df0*/  @P1 LD.E.128 R24, desc[UR4][R2.64] ;  /* 0x0000000402181980 */ /* 0x018ee8000c101d00 */
        /* <DEDUP_REMOVED lines=69> */
[----:B----4-:R-:W-:Y:S03]  /*3250*/  ISETP.NE.AND P1, PT, R17, RZ, PT ;  /* 0x000000ff1100720c */ /* 0x010fe60003f25270 */
[----:B------:R-:W-:Y:S10]  /*3260*/  IMAD.MOV.U32 R131, RZ, RZ, R135 ;  /* 0x000000ffff837224 */ /* 0x000ff400078e0087 */
        /* <DEDUP_REMOVED lines=53> */
[----:B------:R-:W-:Y:S01]  /*35c0*/  @!P0 FFMA R4, R39, R34, R4 ;  /* 0x0000002227048223 */ /* 0x000fe20000000004 */
[----:B------:R-:W-:Y:S01]  /*35d0*/  @!P0 FFMA R43, R33, R22, -R43 ;  /* 0x00000016212b8223 */ /* 0x000fe2000000082b */
[----:B------:R-:W-:Y:S03]  /*35e0*/  @!P0 FFMA R42, R37, R20, -R42 ;  /* 0x00000014252a8223 */ /* 0x000fe6000000082a */
        /* <DEDUP_REMOVED lines=18> */
[C---:B---3--:R-:W-:Y:S02]  /*3710*/  @!P0 SHF.L.U32 R34, R38.reuse, 0x10, RZ ;  /* 0x0000001026228819 */ /* 0x048fe400000006ff */
[----:B------:R-:W-:Y:S01]  /*3720*/  @!P0 LOP3.LUT R33, R38, 0xffff0000, RZ, 0xc0, !PT ;  /* 0xffff000026218812 */ /* 0x000fe200078ec0ff */
[C---:B------:R-:W-:Y:S01]  /*3730*/  @!P0 IMAD.U32 R38, R39.reuse, 0x10000, RZ ;  /* 0x0001000027268824 */ /* 0x040fe200078e00ff */
[----:B------:R-:W-:Y:S01]  /*3740*/  @!P0 LOP3.LUT R39, R39, 0xffff0000, RZ, 0xc0, !PT ;  /* 0xffff000027278812 */ /* 0x000fe200078ec0ff */
[----:B------:R-:W-:Y:S01]  /*3750*/  @!P0 FMUL R42, R32, R34 ;  /* 0x00000022202a8220 */ /* 0x000fe20000400000 */
[C---:B----4-:R-:W-:Y:S01]  /*3760*/  @!P0 LOP3.LUT R22, R20.reuse, 0xffff0000, RZ, 0xc0, !PT ;  /* 0xffff000014168812 */ /* 0x050fe200078ec0ff */
[----:B------:R-:W-:Y:S01]  /*3770*/  @!P0 IMAD.U32 R23, R20, 0x10000, RZ ;  /* 0x0001000014178824 */ /* 0x000fe200078e00ff */
[----:B------:R-:W-:Y:S01]  /*3780*/  @!P0 SHF.L.U32 R20, R21, 0x10, RZ ;  /* 0x0000001015148819 */ /* 0x000fe200000006ff */
[----:B------:R-:W-:Y:S01]  /*3790*/  @!P0 FMUL R41, R29, R33 ;  /* 0x000000211d298220 */ /* 0x000fe20000400000 */
[----:B------:R-:W-:Y:S01]  /*37a0*/  @!P0 LOP3.LUT R21, R21, 0xffff0000, RZ, 0xc0, !PT ;  /* 0xffff000015158812 */ /* 0x000fe200078ec0ff */
[-C--:B------:R-:W-:Y:S01]  /*37b0*/  @!P0 FMUL R5, R32, R23.reuse ;  /* 0x0000001720058220 */ /* 0x080fe20000400000 */
[----:B------:R-:W-:Y:S01]  /*37c0*/  @!P0 SHF.L.U32 R35, R25, 0x10, RZ ;  /* 0x0000001019238819 */ /* 0x000fe200000006ff */
[----:B------:R-:W-:Y:S01]  /*37d0*/  @!P0 FFMA R42, R36, R23, -R42 ;  /* 0x00000017242a8223 */ /* 0x000fe2000000082a */
[----:B------:R-:W-:Y:S01]  /*37e0*/  @!P0 LOP3.LUT R23, R26, 0xffff0000, RZ, 0xc0, !PT ;  /* 0xffff00001a178812 */ /* 0x000fe200078ec0ff */
[----:B------:R-:W-:Y:S01]  /*37f0*/  @!P0 FFMA R5, R34, R36, R5 ;  /* 0x0000002422058223 */ /* 0x000fe20000000005 */
[----:B------:R-:W-:Y:S01]  /*3800*/  @!P0 SHF.L.U32 R34, R27, 0x10, RZ ;  /* 0x000000101b228819 */ /* 0x000fe200000006ff */
[----:B------:R-:W-:Y:S01]  /*3810*/  @!P0 FMUL R6, R29, R22 ;  /* 0x000000161d068220 */ /* 0x000fe20000400000 */
[C---:B------:R-:W-:Y:S01]  /*3820*/  @!P0 FMUL R43, R28.reuse, R39 ;  /* 0x000000271c2b8220 */ /* 0x040fe20000400000 */
[----:B------:R-:W-:Y:S01]  /*3830*/  @!P0 FMUL R7, R23, R20 ;  /* 0x0000001417078220 */ /* 0x000fe20000400000 */
[----:B------:R-:W-:Y:S01]  /*3840*/  @!P0 F2FP.BF16.F32.PACK_AB R42, R5, R42 ;  /* 0x0000002a052a823e */ /* 0x000fe200000010ff */
[----:B------:R-:W-:Y:S01]  /*3850*/  @!P0 FMUL R44, R23, R38 ;  /* 0x00000026172c8220 */ /* 0x000fe20000400000 */
        /* <DEDUP_REMOVED lines=15> */
.L_x_3080:
[----:B------:R-:W-:Y:S05]  /*3950*/  BSYNC B0 ;  /* 0x0000000000007941 */ /* 0x000fea0003800000 */
.L_x_3079:
        /* <DEDUP_REMOVED lines=51> */
[----:B------:R-:W-:Y:S01]  /*3c90*/  @!P0 FMUL R44, R23, R38 ;  /* 0x00000026172c8220 */ /* 0x000fe20000400000 */
[C---:B------:R-:W-:Y:S01]  /*3ca0*/  @!P0 FMUL R49, R24.reuse, R41 ;  /* 0x0000002918318220 */ /* 0x040fe20000400000 */
[----:B------:R-:W-:Y:S01]  /*3cb0*/  @!P0 FMUL R4, R24, R21 ;  /* 0x0000001518048220 */ /* 0x000fe20000400000 */
[----:B------:R-:W-:Y:S01]  /*3cc0*/  @!P0 FFMA R2, R37, R35, R2 ;  /* 0x0000002325028223 */ /* 0x000fe20000000002 */
[----:B------:R-:W-:Y:S01]  /*3cd0*/  @!P0 FFMA R44, R39, R20, -R44 ;  /* 0x00000014272c8223 */ /* 0x000fe2000000082c */
[----:B------:R-:W-:Y:S01]  /*3ce0*/  @!P0 FFMA R3, R38, R39, R3 ;  /* 0x0000002726038223 */ /* 0x000fe20000000003 */
[----:B------:R-:W-:Y:S01]  /*3cf0*/  @!P0 FFMA R49, R36, R21, -R49 ;  /* 0x0000001524318223 */ /* 0x000fe20000000831 */
[----:B------:R-:W-:Y:S01]  /*3d00*/  @!P0 FFMA R4, R41, R36, R4 ;  /* 0x0000002429048223 */ /* 0x000fe20000000004 */
[----:B------:R-:W-:Y:S01]  /*3d10*/  @!P0 FFMA R47, R35, R22, -R47 ;  /* 0x00000016232f8223 */ /* 0x000fe2000000082f */
        /* <DEDUP_REMOVED lines=20> */
[----:B------:R-:W-:Y:S01]  /*3e60*/  @!P0 IMAD.U32 R39, R26, 0x10000, RZ ;  /* 0x000100001a278824 */ /* 0x000fe200078e00ff */
        /* <DEDUP_REMOVED lines=13> */
[----:B------:R-:W-:Y:S01]  /*3f40*/  @!P0 FFMA R44, R38, R23, -R44 ;  /* 0x00000017262c8223 */ /* 0x000fe2000000082c */
[----:B------:R-:W-:Y:S01]  /*3f50*/  @!P0 LOP3.LUT R23, R26, 0xffff0000, RZ, 0xc0, !PT ;  /* 0xffff00001a178812 */ /* 0x000fe200078ec0ff */
[----:B------:R-:W-:Y:S01]  /*3f60*/  @!P0 FMUL R6, R29, R22 ;  /* 0x000000161d068220 */ /* 0x000fe20000400000 */
[----:B------:R-:W-:Y:S01]  /*3f70*/  @!P0 FFMA R5, R36, R38, R5 ;  /* 0x0000002624058223 */ /* 0x000fe20000000005 */
[----:B------:R-:W-:Y:S01]  /*3f80*/  @!P0 SHF.L.U32 R36, R27, 0x10, RZ ;  /* 0x000000101b248819 */ /* 0x000fe200000006ff */
[C---:B------:R-:W-:Y:S01]  /*3f90*/  @!P0 FMUL R47, R28.reuse, R41 ;  /* 0x000000291c2f8220 */ /* 0x040fe20000400000 */
[C---:B------:R-:W-:Y:S01]  /*3fa0*/  @!P0 FMUL R46, R23.reuse, R40 ;  /* 0x00000028172e8220 */ /* 0x040fe20000400000 */
[----:B------:R-:W-:Y:S01]  /*3fb0*/  @!P0 FMUL R7, R23, R20 ;  /* 0x0000001417078220 */ /* 0x000fe20000400000 */
        /* <DEDUP_REMOVED lines=16> */
.L_x_3082:
[----:B------:R-:W-:Y:S05]  /*40c0*/  BSYNC B0 ;  /* 0x0000000000007941 */ /* 0x000fea0003800000 */
.L_x_3081:
        /* <DEDUP_REMOVED lines=106> */
.L_x_3084:
[----:B------:R-:W-:Y:S05]  /*4770*/  BSYNC B0 ;  /* 0x0000000000007941 */ /* 0x000fea0003800000 */
.L_x_3083:
        /* <DEDUP_REMOVED lines=21> */
[C---:B--2---:R-:W-:Y:S01]  /*48d0*/  @!P0 LOP3.LUT R22, R20.reuse, 0xffff0000, RZ, 0xc0, !PT ;  /* 0xffff000014168812 */ /* 0x044fe200078ec0ff */
[----:B------:R-:W-:Y:S01]  /*48e0*/  @!P0 IMAD.U32 R23, R20, 0x10000, RZ ;  /* 0x0001000014178824 */ /* 0x000fe200078e00ff */
[C---:B------:R-:W-:Y:S02]  /*48f0*/  @!P0 SHF.L.U32 R20, R21.reuse, 0x10, RZ ;  /* 0x0000001015148819 */ /* 0x040fe400000006ff */
[----:B------:R-:W-:Y:S02]  /*4900*/  @!P0 LOP3.LUT R21, R21, 0xffff0000, RZ, 0xc0, !PT ;  /* 0xffff000015158812 */ /* 0x000fe400078ec0ff */
[C---:B-1--4-:R-:W-:Y:S01]  /*4910*/  @!P0 LOP3.LUT R24, R28.reuse, 0xffff0000, RZ, 0xc0, !PT ;  /* 0xffff00001c188812 */ /* 0x052fe200078ec0ff */
        /* <DEDUP_REMOVED lines=31> */
[----:B------:R-:W-:Y:S01]  /*4b10*/  LEA.HI.X R47, R204, R137, R205, 0x1, P6 ;  /* 0x00000089cc2f7211 */ /* 0x000fe200030f0ccd */
[----:B------:R-:W-:Y:S01]  /*4b20*/  @!P0 IMAD.MOV.U32 R31, RZ, RZ, R49 ;  /* 0x000000ffff1f8224 */ /* 0x000fe200078e0031 */
[----:B------:R-:W-:Y:S01]  /*4b30*/  @!P0 F2FP.BF16.F32.PACK_AB R44, R3, R44 ;  /* 0x0000002c032c823e */ /* 0x000fe200000010ff */
[----:B------:R-:W-:Y:S03]  /*4b40*/  @!P0 IMAD.MOV.U32 R29, RZ, RZ, R48 ;  /* 0x000000ffff1d8224 */ /* 0x000fe600078e0030 */
        /* <DEDUP_REMOVED lines=15> */
[----:B------:R-:W-:Y:S01]  /*4c40*/  @!P1 FMUL R44, R34, R36 ;  /* 0x00000024222c9220 */ /* 0x000fe20000400000 */
[----:B------:R-:W-:Y:S02]  /*4c50*/  @!P1 LOP3.LUT R28, R27, 0xffff0000, RZ, 0xc0, !PT ;  /* 0xffff00001b1c9812 */ /* 0x000fe400078ec0ff */
[C---:B----4-:R-:W-:Y:S01]  /*4c60*/  @!P1 SHF.L.U32 R23, R20.reuse, 0x10, RZ ;  /* 0x0000001014179819 */ /* 0x050fe200000006ff */
[----:B------:R-:W-:Y:S01]  /*4c70*/  @!P1 FMUL R45, R29, R35 ;  /* 0x000000231d2d9220 */ /* 0x000fe20000400000 */
[----:B------:R-:W-:Y:S01]  /*4c80*/  @!P1 LOP3.LUT R22, R20, 0xffff0000, RZ, 0xc0, !PT ;  /* 0xffff000014169812 */ /* 0x000fe200078ec0ff */
[C---:B------:R-:W-:Y:S01]  /*4c90*/  @!P1 IMAD.U32 R20, R21.reuse, 0x10000, RZ ;  /* 0x0001000015149824 */ /* 0x040fe200078e00ff */
        /* <DEDUP_REMOVED lines=27> */
.L_x_3086:
[----:B------:R-:W-:Y:S05]  /*4e50*/  BSYNC B0 ;  /* 0x0000000000007941 */ /* 0x000fea0003800000 */
.L_x_3085:
        /* <DEDUP_REMOVED lines=13> */
[C---:B------:R-:W-:Y:S01]  /*4f30*/  LEA R50, P5, R202.reuse, R136, 0x1 ;  /* 0x00000088ca327211 */ /* 0x040fe200078a08ff */
[----:B--2---:R-:W2:Y:S01]  /*4f40*/  @!P0 LD.E.64 R40, desc[UR4][R42.64] ;  /* 0x000000042a288980 */ /* 0x004ea2000c101b00 */
[C---:B------:R-:W-:Y:S02]  /*4f50*/  LEA R60, P6, R97.reuse, R142, 0x1 ;  /* 0x0000008e613c7211 */ /* 0x040fe400078c08ff */
        /* <DEDUP_REMOVED lines=90> */
.L_x_3088:
[----:B------:R-:W-:Y:S05]  /*5500*/  BSYNC B0 ;  /* 0x0000000000007941 */ /* 0x000fea0003800000 */
.L_x_3087:
        /* <DEDUP_REMOVED lines=109> */
.L_x_3090:
[----:B------:R-:W-:Y:S05]  /*5be0*/  BSYNC B0 ;  /* 0x0000000000007941 */ /* 0x000fea0003800000 */
.L_x_3089:
        /* <DEDUP_REMOVED lines=109> */
.L_x_3092:
[----:B------:R-:W-:Y:S05]  /*62c0*/  BSYNC B0 ;  /* 0x0000000000007941 */ /* 0x000fea0003800000 */
.L_x_3091:
        /* <DEDUP_REMOVED lines=68> */
[C---:B--2---:R-:W-:Y:S01]  /*6710*/  @!P1 SHF.L.U32 R34, R38.reuse, 0x10, RZ ;  /* 0x0000001026229819 */ /* 0x044fe200000006ff */
[C---:B------:R-:W-:Y:S01]  /*6720*/  @!P1 IMAD.U32 R36, R39.reuse, 0x10000, RZ ;  /* 0x0001000027249824 */ /* 0x040fe200078e00ff */
[----:B------:R-:W-:Y:S02]  /*6730*/  @!P1 LOP3.LUT R37, R38, 0xffff0000, RZ, 0xc0, !PT ;  /* 0xffff000026259812 */ /* 0x000fe400078ec0ff */
[----:B------:R-:W-:Y:S02]  /*6740*/  @!P1 LOP3.LUT R39, R39, 0xffff0000, RZ, 0xc0, !PT ;  /* 0xffff000027279812 */ /* 0x000fe400078ec0ff */
[C---:B---3--:R-:W-:Y:S02]  /*6750*/  @!P1 LOP3.LUT R23, R28.reuse, 0xffff0000, RZ, 0xc0, !PT ;  /* 0xffff00001c179812 */ /* 0x048fe400078ec0ff */
[----:B------:R-:W-:Y:S02]  /*6760*/  @!P1 SHF.L.U32 R35, R28, 0x10, RZ ;  /* 0x000000101c239819 */ /* 0x000fe400000006ff */
[----:B-1----:R-:W-:Y:S01]  /*6770*/  @!P1 LOP3.LUT R24, R30, 0xffff0000, RZ, 0xc0, !PT ;  /* 0xffff00001e189812 */ /* 0x002fe200078ec0ff */
[----:B------:R-:W-:Y:S01]  /*6780*/  @!P1 FMUL R44, R23, R34 ;  /* 0x00000022172c9220 */ /* 0x000fe20000400000 */
[----:B------:R-:W-:Y:S02]  /*6790*/  @!P1 SHF.L.U32 R38, R31, 0x10, RZ ;  /* 0x000000101f269819 */ /* 0x000fe400000006ff */
[C---:B----4-:R-:W-:Y:S01]  /*67a0*/  @!P1 SHF.L.U32 R22, R20.reuse, 0x10, RZ ;  /* 0x0000001014169819 */ /* 0x050fe200000006ff */
[C---:B------:R-:W-:Y:S01]  /*67b0*/  @!P1 IMAD.U32 R17, R21.reuse, 0x10000, RZ ;  /* 0x0001000015119824 */ /* 0x040fe200078e00ff */
[----:B------:R-:W-:Y:S01]  /*67c0*/  @!P1 LOP3.LUT R20, R20, 0xffff0000, RZ, 0xc0, !PT ;  /* 0xffff000014149812 */ /* 0x000fe200078ec0ff */
[----:B------:R-:W-:Y:S01]  /*67d0*/  @!P1 FMUL R46, R24, R36 ;  /* 0x00000024182e9220 */ /* 0x000fe20000400000 */
        /* <DEDUP_REMOVED lines=8> */
[----:B------:R-:W-:Y:S02]  /*6860*/  @!P1 IMAD.U32 R34, R30, 0x10000, RZ ;  /* 0x000100001e229824 */ /* 0x000fe400078e00ff */
        /* <DEDUP_REMOVED lines=19> */
.L_x_3094:
[----:B------:R-:W-:Y:S05]  /*69a0*/  BSYNC B0 ;  /* 0x0000000000007941 */ /* 0x000fea0003800000 */
.L_x_3093:
[----:B------:R-:W-:Y:S01]  /*69b0*/  MOV R57, R53 ;  /* 0x0000003500397202 */ /* 0x000fe20000000f00 */
[----:B------:R-:W5:Y:S01]  /*69c0*/  LD.E R3, desc[UR4][R10.64+0xd0] ;  /* 0x0000d0040a037980 */ /* 0x000f62000c101900 */
[----:B------:R-:W-:Y:S02]  /*69d0*/  IMAD.MOV.U32 R8, RZ, RZ, R12 ;  /* 0x000000ffff087224 */ /* 0x000fe400078e000c */
[----:B-----5:R-:W-:Y:S05]  /*69e0*/  IMAD.U32 R3, R3, -0x40, RZ ;  /* 0xffffffc003037824 */ /* 0x020fea00078e00ff */
[C---:B------:R-:W-:Y:S02]  /*69f0*/  LEA R56, P0, R3.reuse, R56, 0x1 ;  /* 0x0000003803387211 */ /* 0x040fe400078008ff */
[C---:B------:R-:W-:Y:S02]  /*6a00*/  LEA R8, P1, R3.reuse, R8, 0x1 ;  /* 0x0000000803087211 */ /* 0x040fe400078208ff */
[C---:B------:R-:W-:Y:S02]  /*6a10*/  LEA.HI.X.SX32 R57, R3.reuse, R57, 0x1, P0 ;  /* 0x0000003903397211 */ /* 0x040fe400000f0eff */
[----:B------:R-:W-:Y:S01]  /*6a20*/  LEA.HI.X.SX32 R9, R3, R9, 0x1, P1 ;  /* 0x0000000903097211 */ /* 0x000fe200008f0eff */
[----:B------:R-:W-:Y:S01]  /*6a30*/  IMAD.MOV.U32 R12, RZ, RZ, R8 ;  /* 0x000000ffff0c7224 */ /* 0x000fe200078e0008 */
[----:B------:R-:W-:Y:S01]  /*6a40*/  MOV R53, R57 ;  /* 0x0000003900357202 */ /* 0x000fe20000000f00 */
[----:B------:R-:W-:Y:S05]  /*6a50*/  BRA `(.L_x_3095) ;  /* 0x0000006400187947 */ /* 0x000fea0003800000 */
.L_x_3078:
        /* <DEDUP_REMOVED lines=48> */
[----:B----4-:R-:W-:Y:S01]  /*6d60*/  IMAD.U32 R36, R60, 0x10000, RZ ;  /* 0x000100003c247824 */ /* 0x010fe200078e00ff */
[----:B------:R-:W-:Y:S01]  /*6d70*/  FSEL R26, -R23, R23, !P0 ;  /* 0x00000017171a7208 */ /* 0x000fe20004000100 */
[----:B------:R-:W-:Y:S01]  /*6d80*/  IMAD.U32 R41, R61, 0x10000, RZ ;  /* 0x000100003d297824 */ /* 0x000fe200078e00ff */
[----:B------:R-:W-:Y:S01]  /*6d90*/  FSEL R35, -R35, R35, !P0 ;  /* 0x0000002323237208 */ /* 0x000fe20004000100 */
[----:B------:R-:W-:Y:S01]  /*6da0*/  FMUL R2, R31, R34 ;  /* 0x000000221f027220 */ /* 0x000fe20000400000 */
[----:B------:R-:W-:Y:S01]  /*6db0*/  SHF.L.U32 R23, R27, 0x10, RZ ;  /* 0x000000101b177819 */ /* 0x000fe200000006ff */
[----:B------:R-:W-:Y:S01]  /*6dc0*/  FMUL R3, R29, R26 ;  /* 0x0000001a1d037220 */ /* 0x000fe20000400000 */
        /* <DEDUP_REMOVED lines=30> */
.L_x_3099:
[----:B------:R-:W-:Y:S05]  /*6fb0*/  BSYNC B0 ;  /* 0x0000000000007941 */ /* 0x000fea0003800000 */
.L_x_3098:
[----:B-----5:R2:W-:Y:S01]  /*6fc0*/  ST.E.128 desc[UR4][R142.64], R64 ;  /* 0x000000408e007985 */ /* 0x0205e2000c101d04 */
[----:B------:R-:W-:Y:S01]  /*6fd0*/  ISETP.GE.AND P0, PT, R14, R17, PT ;  /* 0x000000110e00720c */ /* 0x000fe20003f06270 */
[----:B------:R-:W-:Y:S02]  /*6fe0*/  BSSY B0, `(.L_x_3100) ;  /* 0x0000051000007945 */ /* 0x000fe40003800000 */
[----:B------:R2:W5:Y:S10]  /*6ff0*/  LD.E.128 R48, desc[UR4][R136.64+0x80] ;  /* 0x0000800488307980 */ /* 0x000574000c101d00 */
[----:B------:R-:W-:Y:S05]  /*7000*/  @P0 BRA `(.L_x_3101) ;  /* 0x0000000400380947 */ /* 0x000fea0003800000 */
[----:B------:R-:W-:Y:S01]  /*7010*/  LEA.HI R20, R17, R17, RZ, 0x1 ;  /* 0x0000001111147211 */ /* 0x000fe200078f08ff */
[----:B--2---:R-:W-:Y:S01]  /*7020*/  IMAD.MOV.U32 R65, RZ, RZ, RZ ;  /* 0x000000ffff417224 */ /* 0x004fe200078e00ff */
        /* <DEDUP_REMOVED lines=76> */
.L_x_3101:
[----:B------:R-:W-:Y:S05]  /*74f0*/  BSYNC B0 ;  /* 0x0000000000007941 */ /* 0x000fea0003800000 */
.L_x_3100:
[----:B-----5:R3:W-:Y:S02]  /*7500*/  ST.E.128 desc[UR4][R142.64+0x80], R48 ;  /* 0x000080308e007985 */ /* 0x0207e4000c101d04 */
.L_x_3097:
[----:B------:R-:W-:Y:S05]  /*7510*/  BSYNC B1 ;  /* 0x0000000000017941 */ /* 0x000fea0003800000 */
.L_x_3096:
        /* <DEDUP_REMOVED lines=9> */
[C---:B------:R-:W-:Y:S02]  /*75b0*/  LEA R244, P1, R105.reuse, R142, 0x1 ;  /* 0x0000008e69f47211 */ /* 0x040fe400078208ff */
[C---:B------:R-:W-:Y:S01]  /*75c0*/  LEA R240, P0, R208.reuse, R136, 0x1 ;  /* 0x00000088d0f07211 */ /* 0x040fe200078008ff */
[----:B--2---:R2:W5:Y:S01]  /*75d0*/  LD.E.128 R64, desc[UR4][R242.64] ;  /* 0x00000004f2407980 */ /* 0x004562000c101d00 */
        /* <DEDUP_REMOVED lines=14> */
[C---:B---3--:R-:W-:Y:S01]  /*76c0*/  IMAD.U32 R48, R67.reuse, 0x10000, RZ ;  /* 0x0001000043307824 */ /* 0x048fe200078e00ff */
        /* <DEDUP_REMOVED lines=70> */
.L_x_3105:
[----:B------:R-:W-:Y:S05]  /*7b30*/  BSYNC B0 ;  /* 0x0000000000007941 */ /* 0x000fea0003800000 */
.L_x_3104:
[----:B-----5:R4:W-:Y:S01]  /*7b40*/  ST.E.128 desc[UR4][R244.64], R64 ;  /* 0x00000040f4007985 */ /* 0x0209e2000c101d04 */
[----:B------:R-:W-:Y:S01]  /*7b50*/  ISETP.GE.AND P1, PT, R14, R17, PT ;  /* 0x000000110e00720c */ /* 0x000fe20003f26270 */
[----:B------:R-:W-:Y:S01]  /*7b60*/  BSSY B0, `(.L_x_3106) ;  /* 0x0000057000007945 */ /* 0x000fe20003800000 */
[C---:B--2---:R-:W-:Y:S01]  /*7b70*/  LEA R242, P0, R100.reuse, R142, 0x1 ;  /* 0x0000008e64f27211 */ /* 0x044fe200078008ff */
[----:B---3--:R4:W5:Y:S03]  /*7b80*/  LD.E.128 R48, desc[UR4][R240.64] ;  /* 0x00000004f0307980 */ /* 0x008966000c101d00 */
        /* <DEDUP_REMOVED lines=84> */
.L_x_3107:
[----:B------:R-:W-:Y:S05]  /*80d0*/  BSYNC B0 ;  /* 0x0000000000007941 */ /* 0x000fea0003800000 */
.L_x_3106:
[----:B-----5:R2:W-:Y:S02]  /*80e0*/  ST.E.128 desc[UR4][R242.64], R48 ;  /* 0x00000030f2007985 */ /* 0x0205e4000c101d04 */
.L_x_3103:
[----:B------:R-:W-:Y:S05]  /*80f0*/  BSYNC B1 ;  /* 0x0000000000017941 */ /* 0x000fea0003800000 */
.L_x_3102:
[C---:B------:R-:W-:Y:S01]  /*8100*/  ISETP.GE.AND P0, PT, R74.reuse, R221, PT ;  /* 0x000000dd4a00720c */ /* 0x040fe20003f06270 */
[----:B------:R-:W-:Y:S03]  /*8110*/  BSSY B1, `(.L_x_3108) ;  /* 0x00000bc000017945 */ /* 0x000fe60003800000 */
[----:B------:R-:W-:Y:S11]  /*8120*/  ISETP.GE.AND P0, PT, R74, R219, !P0 ;  /* 0x000000db4a00720c */ /* 0x000ff60004706270 */
[----:B------:R-:W-:Y:S02]  /*8130*/  @!UPT UIADD3 URZ, URZ, URZ, URZ ;  /* 0x0000003f3f3ff290 */ /* 0x000fe4000fffe03f */
[----:B------:R-:W-:Y:S05]  /*8140*/  @!P0 BRA `(.L_x_3109) ;  /* 0x0000000800e08947 */ /* 0x000fea0003800000 */
[----:B--2---:R-:W-:Y:S01]  /*8150*/  LEA R242, P3, R112, R136, 0x1 ;  /* 0x0000008870f27211 */ /* 0x004fe200078608ff */
[----:B------:R-:W-:Y:S01]  /*8160*/  BSSY B0, `(.L_x_3110) ;  /* 0x000005b000007945 */ /* 0x000fe20003800000 */
[----:B------:R-:W-:Y:S02]  /*8170*/  ISETP.GE.AND P2, PT, R18, R17, PT ;  /* 0x000000111200720c */ /* 0x000fe40003f46270 */
[----:B------:R-:W-:Y:S02]  /*8180*/  LEA.HI.X R243, R112, R137, R111, 0x1, P3 ;  /* 0x0000008970f37211 */ /* 0x000fe400018f0c6f */
[C---:B----4-:R-:W-:Y:S02]  /*8190*/  LEA R244, P1, R101.reuse, R142, 0x1 ;  /* 0x0000008e65f47211 */ /* 0x050fe400078208ff */
[C---:B------:R-:W-:Y:S01]  /*81a0*/  LEA R240, P0, R206.reuse, R136, 0x1 ;  /* 0x00000088cef07211 */ /* 0x040fe200078008ff */
        /* <DEDUP_REMOVED lines=86> */
.L_x_3111:
[----:B------:R-:W-:Y:S05]  /*8710*/  BSYNC B0 ;  /* 0x0000000000007941 */ /* 0x000fea0003800000 */
.L_x_3110:
        /* <DEDUP_REMOVED lines=89> */
.L_x_3113:
[----:B------:R-:W-:Y:S05]  /*8cb0*/  BSYNC B0 ;  /* 0x0000000000007941 */ /* 0x000fea0003800000 */
.L_x_3112:
[----:B-----5:R2:W-:Y:S02]  /*8cc0*/  ST.E.128 desc[UR4][R242.64], R48 ;  /* 0x00000030f2007985 */ /* 0x0205e4000c101d04 */
.L_x_3109:
[----:B------:R-:W-:Y:S05]  /*8cd0*/  BSYNC B1 ;  /* 0x0000000000017941 */ /* 0x000fea0003800000 */
.L_x_3108:
        /* <DEDUP_REMOVED lines=12> */
[----:B--23--:R-:W-:Y:S01]  /*8da0*/  IMAD.WIDE.U32 R48, R58, 0x60, R142 ;  /* 0x000000603a307825 */ /* 0x00cfe200078e008e */
        /* <DEDUP_REMOVED lines=86> */
.L_x_3117:
[----:B------:R-:W-:Y:S05]  /*9310*/  BSYNC B0 ;  /* 0x0000000000007941 */ /* 0x000fea0003800000 */
.L_x_3116:
        /* <DEDUP_REMOVED lines=17> */
[----:B---3--:R-:W-:Y:S01]  /*9430*/  LOP3.LUT R37, R26, 0xffff0000, RZ, 0xc0, !PT ;  /* 0xffff00001a257812 */ /* 0x008fe200078ec0ff */
        /* <DEDUP_REMOVED lines=71> */
.L_x_3119:
[----:B------:R-:W-:Y:S05]  /*98b0*/  BSYNC B0 ;  /* 0x0000000000007941 */ /* 0x000fea0003800000 */
.L_x_3118:
[----:B-----5:R1:W-:Y:S02]  /*98c0*/  ST.E.128 desc[UR4][R46.64], R24 ;  /* 0x000000182e007985 */ /* 0x0203e4000c101d04 */
.L_x_3115:
[----:B------:R-:W-:Y:S05]  /*98d0*/  BSYNC B1 ;  /* 0x0000000000017941 */ /* 0x000fea0003800000 */
.L_x_3114:
        /* <DEDUP_REMOVED lines=9> */
[C---:B---3--:R-:W-:Y:S02]  /*9970*/  LEA R48, P1, R97.reuse, R142, 0x1 ;  /* 0x0000008e61307211 */ /* 0x048fe400078208ff */
        /* <DEDUP_REMOVED lines=35> */
[C---:B-12---:R-:W-:Y:S01]  /*9bb0*/  LOP3.LUT R24, R7.reuse, 0xffff0000, RZ, 0xc0, !PT ;  /* 0xffff000007187812 */ /* 0x046fe200078ec0ff */
        /* <DEDUP_REMOVED lines=51> */
.L_x_3123:
[----:B------:R-:W-:Y:S05]  /*9ef0*/  BSYNC B0 ;  /* 0x0000000000007941 */ /* 0x000fea0003800000 */
.L_x_3122:
        /* <DEDUP_REMOVED lines=89> */
.L_x_3125:
[----:B------:R-:W-:Y:S05]  /*a490*/  BSYNC B0 ;  /* 0x0000000000007941 */ /* 0x000fea0003800000 */
.L_x_3124:
[----:B-----5:R1:W-:Y:S02]  /*a4a0*/  ST.E.128 desc[UR4][R46.64], R24 ;  /* 0x000000182e007985 */ /* 0x0203e4000c101d04 */
.L_x_3121:
[----:B------:R-:W-:Y:S05]  /*a4b0*/  BSYNC B1 ;  /* 0x0000000000017941 */ /* 0x000fea0003800000 */
.L_x_3120:
[C---:B------:R-:W-:Y:S01]  /*a4c0*/  ISETP.GE.AND P0, PT, R175.reuse, R221, PT ;  /* 0x000000ddaf00720c */ /* 0x040fe20003f06270 */
[----:B------:R-:W-:Y:S03]  /*a4d0*/  BSSY B1, `(.L_x_3126) ;  /* 0x00000be000017945 */ /* 0x000fe60003800000 */
[----:B------:R-:W-:Y:S11]  /*a4e0*/  ISETP.GE.AND P0, PT, R175, R219, !P0 ;  /* 0x000000dbaf00720c */ /* 0x000ff60004706270 */
[----:B------:R-:W-:Y:S02]  /*a4f0*/  @!UPT UIADD3 URZ, URZ, URZ, URZ ;  /* 0x0000003f3f3ff290 */ /* 0x000fe4000fffe03f */
[----:B------:R-:W-:Y:S05]  /*a500*/  @!P0 BRA `(.L_x_3127) ;  /* 0x0000000800e88947 */ /* 0x000fea0003800000 */
[----:B------:R-:W-:Y:S01]  /*a510*/  IMAD R0, R213, 0xa0, RZ ;  /* 0x000000a0d5007824 */ /* 0x000fe200078e02ff */
[----:B------:R-:W-:Y:S01]  /*a520*/  ISETP.GE.AND P1, PT, R18, R17, PT ;  /* 0x000000111200720c */ /* 0x000fe20003f26270 */
[----:B--2---:R-:W-:Y:S01]  /*a530*/  IMAD.WIDE.U32 R4, R212, 0xa0, R136 ;  /* 0x000000a0d4047825 */ /* 0x004fe200078e0088 */
[----:B---3--:R-:W-:Y:S01]  /*a540*/  LEA R44, P0, R115, R136, 0x1 ;  /* 0x00000088732c7211 */ /* 0x008fe200078008ff */
        /* <DEDUP_REMOVED lines=90> */
.L_x_3129:
[----:B------:R-:W-:Y:S05]  /*aaf0*/  BSYNC B0 ;  /* 0x0000000000007941 */ /* 0x000fea0003800000 */
.L_x_3128:
        /* <DEDUP_REMOVED lines=89> */
.L_x_3131:
[----:B------:R-:W-:Y:S05]  /*b090*/  BSYNC B0 ;  /* 0x0000000000007941 */ /* 0x000fea0003800000 */
.L_x_3130:
[----:B-----5:R1:W-:Y:S02]  /*b0a0*/  ST.E.128 desc[UR4][R46.64], R24 ;  /* 0x000000182e007985 */ /* 0x0203e4000c101d04 */
.L_x_3127:
[----:B------:R-:W-:Y:S05]  /*b0b0*/  BSYNC B1 ;  /* 0x0000000000017941 */ /* 0x000fea0003800000 */
.L_x_3126:
        /* <DEDUP_REMOVED lines=99> */
.L_x_3135:
[----:B------:R-:W-:Y:S05]  /*b6f0*/  BSYNC B0 ;  /* 0x0000000000007941 */ /* 0x000fea0003800000 */
.L_x_3134:
        /* <DEDUP_REMOVED lines=89> */
.L_x_3137:
[----:B------:R-:W-:Y:S05]  /*bc90*/  BSYNC B0 ;  /* 0x0000000000007941 */ /* 0x000fea0003800000 */
.L_x_3136:
[----:B-----5:R1:W-:Y:S02]  /*bca0*/  ST.E.128 desc[UR4][R46.64], R24 ;  /* 0x000000182e007985 */ /* 0x0203e4000c101d04 */
.L_x_3133:
[----:B------:R-:W-:Y:S05]  /*bcb0*/  BSYNC B1 ;  /* 0x0000000000017941 */ /* 0x000fea0003800000 */
.L_x_3132:
        /* <DEDUP_REMOVED lines=99> */
.L_x_3141:
[----:B------:R-:W-:Y:S05]  /*c2f0*/  BSYNC B0 ;  /* 0x0000000000007941 */ /* 0x000fea0003800000 */
.L_x_3140:
        /* <DEDUP_REMOVED lines=10> */
[----:B--2---:R-:W-:Y:S01]  /*c3a0*/  IMAD.MOV.U32 R25, RZ, RZ, RZ ;  /* 0x000000ffff197224 */ /* 0x004fe200078e00ff */
        /* <DEDUP_REMOVED lines=22> */
[----:B------:R-:W3:Y:S01]  /*c510*/  LD.E.128 R20, desc[UR4][R20.64] ;  /* 0x0000000414147980 */ /* 0x000ee2000c101d00 */
        /* <DEDUP_REMOVED lines=55> */
.L_x_3143:
[----:B------:R-:W-:Y:S05]  /*c890*/  BSYNC B0 ;  /* 0x0000000000007941 */ /* 0x000fea0003800000 */
.L_x_3142:
[----:B-----5:R3:W-:Y:S02]  /*c8a0*/  ST.E.128 desc[UR4][R46.64], R36 ;  /* 0x000000242e007985 */ /* 0x0207e4000c101d04 */
.L_x_3139:
[----:B------:R-:W-:Y:S05]  /*c8b0*/  BSYNC B1 ;  /* 0x0000000000017941 */ /* 0x000fea0003800000 */
.L_x_3138:
[----:B------:R-:W5:Y:S02]  /*c8c0*/  LD.E R3, desc[UR4][R10.64+0xd0] ;  /* 0x0000d0040a037980 */ /* 0x000f64000c101900 */
[----:B-----5:R-:W-:Y:S05]  /*c8d0*/  IMAD.U32 R3, R3, -0x40, RZ ;  /* 0xffffffc003037824 */ /* 0x020fea00078e00ff */
[C---:B------:R-:W-:Y:S02]  /*c8e0*/  LEA R140, P1, R3.reuse, R140, 0x1 ;  /* 0x0000008c038c7211 */ /* 0x040fe400078208ff */
[C---:B------:R-:W-:Y:S02]  /*c8f0*/  LEA R138, P0, R3.reuse, R138, 0x1 ;  /* 0x0000008a038a7211 */ /* 0x040fe400078008ff */
[C---:B------:R-:W-:Y:S02]  /*c900*/  LEA.HI.X.SX32 R141, R3.reuse, R141, 0x1, P1 ;  /* 0x0000008d038d7211 */ /* 0x040fe400008f0eff */
[----:B------:R-:W-:Y:S01]  /*c910*/  LEA.HI.X.SX32 R139, R3, R139, 0x1, P0 ;  /* 0x0000008b038b7211 */ /* 0x000fe200000f0eff */
[----:B------:R-:W-:Y:S05]  /*c920*/  BRA `(.L_x_3095) ;  /* 0x0000000400647947 */ /* 0x000fea0003800000 */
.L_x_3077:
        /* <DEDUP_REMOVED lines=89> */
.L_x_3095:
[----:B------:R-:W-:Y:S05]  /*cec0*/  BSYNC B2 ;  /* 0x0000000000027941 */ /* 0x000fea0003800000 */
.L_x_3076:
        /* <DEDUP_REMOVED lines=89> */
.L_x_3145:
[----:B------:R-:W2:Y:S04]  /*d460*/  LD.E R5, desc[UR4][R10.64+0x40] ;  /* 0x000040040a057980 */ /* 0x000ea8000c101900 */
[----:B------:R-:W5:Y:S02]  /*d470*/  LD.E R3, desc[UR4][R10.64+0x38] ;  /* 0x000038040a037980 */ /* 0x000f64000c101900 */
[----:B-----5:R-:W-:Y:S02]  /*d480*/  IMAD.U32 R3, R3, -0x80, RZ ;  /* 0xffffff8003037824 */ /* 0x020fe400078e00ff */
[----:B--2---:R-:W-:Y:S03]  /*d490*/  IMAD.U32 R5, R5, -0x80, RZ ;  /* 0xffffff8005057824 */ /* 0x004fe600078e00ff */
[----:B---3--:R-:W-:Y:S02]  /*d4a0*/  LEA R142, P0, R3, R142, 0x1 ;  /* 0x0000008e038e7211 */ /* 0x008fe400078008ff */
[----:B------:R-:W-:Y:S02]  /*d4b0*/  LEA R144, P1, R5, R144, 0x1 ;  /* 0x0000009005907211 */ /* 0x000fe400078208ff */
[----:B------:R-:W-:Y:S02]  /*d4c0*/  LEA.HI.X.SX32 R143, R3, R143, 0x1, P0 ;  /* 0x0000008f038f7211 */ /* 0x000fe400000f0eff */
[----:B------:R-:W-:Y:S09]  /*d4d0*/  LEA.HI.X.SX32 R145, R5, R145, 0x1, P1 ;  /* 0x0000009105917211 */ /* 0x000ff200008f0eff */
.L_x_3146:
[----:B------:R-:W-:Y:S05]  /*d4e0*/  BSYNC B0 ;  /* 0x0000000000007941 */ /* 0x000fea0003800000 */
.L_x_3144:
[----:B------:R-:W-:Y:S04]  /*d4f0*/  IADD3 R13, R13, -0x1, RZ ;  /* 0xffffffff0d0d7810 */ /* 0x000fe80007ffe0ff */
[----:B------:R-:W-:Y:S11]  /*d500*/  ISETP.GT.AND P0, PT, R13, R108, PT ;  /* 0x0000006c0d00720c */ /* 0x000ff60003f04270 */
[----:B------:R-:W-:Y:S02]  /*d510*/  @!UPT UIADD3 URZ, URZ, URZ, URZ ;  /* 0x0000003f3f3ff290 */ /* 0x000fe4000fffe03f */
[----:B------:R-:W-:Y:S05]  /*d520*/  @P0 BRA `(.L_x_3147) ;  /* 0xffffff5400d40947 */ /* 0x000fea000383ffff */
.L_x_3075:
        /* <DEDUP_REMOVED lines=8> */
[----:B------:R-:W-:Y:S01]  /*d5b0*/  IMAD.SHL.U32 R7, R214, 0x10, RZ ;  /* 0x00000010d6077824 */ /* 0x000fe200078e00ff */
[----:B-1----:R-:W-:-:S06]  /*d5c0*/  ULEA UR6, UR6, UR7, 0x18 ;  /* 0x0000000706067291 */ /* 0x002fcc000f8ec03f */
[----:B----4-:R-:W-:Y:S02]  /*d5d0*/  LEA R241, R181, UR6, 0x1 ;  /* 0x00000006b5f17c11 */ /* 0x010fe4000f8e08ff */
[----:B--2---:R-:W-:-:S13]  /*d5e0*/  ISETP.NE.AND P0, PT, R3, RZ, PT ;  /* 0x000000ff0300720c */ /* 0x004fda0003f05270 */
[----:B------:R-:W-:Y:S05]  /*d5f0*/  @!P0 BRA `(.L_x_3149) ;  /* 0x0000004800748947 */ /* 0x000fea0003800000 */
[----:B------:R-:W2:Y:S01]  /*d600*/  LD.E.64 R8, desc[UR4][R10.64+0xf0] ;  /* 0x0000f0040a087980 */ /* 0x000ea2000c101b00 */
[----:B------:R-:W-:-:S03]  /*d610*/  IMAD.MOV.U32 R2, RZ, RZ, RZ ;  /* 0x000000ffff027224 */ /* 0x000fc600078e00ff */
[----:B-----5:R-:W4:Y:S04]  /*d620*/  LD.E.U8 R0, desc[UR4][R10.64+0x1b3] ;  /* 0x0001b3040a007980 */ /* 0x020f28000c101100 */
[----:B------:R1:W5:Y:S04]  /*d630*/  LD.E.64 R34, desc[UR4][R10.64+0x148] ;  /* 0x000148040a227980 */ /* 0x000368000c101b00 */
[----:B------:R1:W5:Y:S01]  /*d640*/  LD.E.64 R32, desc[UR4][R10.64+0x150] ;  /* 0x000150040a207980 */ /* 0x000362000c101b00 */
[----:B--2---:R-:W-:-:S04]  /*d650*/  ISETP.NE.U32.AND P1, PT, R8, RZ, PT ;  /* 0x000000ff0800720c */ /* 0x004fc80003f25070 */
[----:B------:R-:W-:-:S13]  /*d660*/  ISETP.NE.AND.EX P1, PT, R9, RZ, PT, P1 ;  /* 0x000000ff0900720c */ /* 0x000fda0003f25310 */
[----:B------:R-:W-:-:S04]  /*d670*/  @P1 LEA R14, P0, R231, R8, 0x2 ;  /* 0x00000008e70e1211 */ /* 0x000fc800078010ff */
[----:B------:R-:W-:-:S05]  /*d680*/  @P1 LEA.HI.X R15, R231, R9, R76, 0x2, P0 ;  /* 0x00000009e70f1211 */ /* 0x000fca00000f144c */
[----:B------:R-:W2:Y:S01]  /*d690*/  @P1 LD.E R2, desc[UR4][R14.64] ;  /* 0x000000040e021980 */ /* 0x000ea2000c101900 */
[----:B------:R-:W-:Y:S02]  /*d6a0*/  LEA.HI R9, R3, R3, RZ, 0x1 ;  /* 0x0000000303097211 */ /* 0x000fe400078f08ff */
[----:B------:R-:W-:Y:S02]  /*d6b0*/  IADD3 R7, P1, R7, R190, RZ ;  /* 0x000000be07077210 */ /* 0x000fe40007f3e0ff */
[----:B------:R-:W-:Y:S02]  /*d6c0*/  SHF.R.S32.HI R9, RZ, 0x1, R9 ;  /* 0x00000001ff097819 */ /* 0x000fe40000011409 */
[----:B----4-:R-:W-:Y:S01]  /*d6d0*/  ISETP.NE.AND P4, PT, R0, RZ, PT ;  /* 0x000000ff0000720c */ /* 0x010fe20003f85270 */
[--C-:B------:R-:W-:Y:S01]  /*d6e0*/  IMAD.X R5, R5, 0x1, R193.reuse, P1 ;  /* 0x0000000105057824 */ /* 0x100fe200008e06c1 */
[----:B---3--:R-:W-:Y:S01]  /*d6f0*/  LEA R44, P2, R190, R216, 0x1 ;  /* 0x000000d8be2c7211 */ /* 0x008fe200078408ff */
[----:B------:R-:W-:Y:S01]  /*d700*/  IMAD.MOV.U32 R192, RZ, RZ, R190 ;  /* 0x000000ffffc07224 */ /* 0x000fe200078e00be */
[----:B------:R-:W-:Y:S01]  /*d710*/  LEA R13, P0, R214, R190, 0x5 ;  /* 0x000000bed60d7211 */ /* 0x000fe200078028ff */
[----:B------:R-:W-:Y:S01]  /*d720*/  IMAD R25, R210, R9, R178 ;  /* 0x00000009d2197224 */ /* 0x000fe200078e02b2 */
[----:B------:R-:W-:Y:S01]  /*d730*/  LEA R42, P1, R7, R216, 0x1 ;  /* 0x000000d8072a7211 */ /* 0x000fe200078208ff */
[----:B------:R-:W-:Y:S01]  /*d740*/  IMAD R4, R215, 0x30, RZ ;  /* 0x00000030d7047824 */ /* 0x000fe200078e02ff */
[----:B------:R-:W-:Y:S01]  /*d750*/  LEA.HI.X R45, R190, R217, R193, 0x1, P2 ;  /* 0x000000d9be2d7211 */ /* 0x000fe200010f0cc1 */
[----:B------:R-:W-:Y:S01]  /*d760*/  IMAD.IADD R17, R235, 0x1, -R70 ;  /* 0x00000001eb117824 */ /* 0x000fe200078e0a46 */
[C---:B------:R-:W-:Y:S01]  /*d770*/  LEA.HI.X R6, R214.reuse, R193, R215, 0x5, P0 ;  /* 0x000000c1d6067211 */ /* 0x040fe200000f2cd7 */
[----:B------:R-:W-:Y:S01]  /*d780*/  IMAD.WIDE.U32 R192, R214, 0x30, R192 ;  /* 0x00000030d6c07825 */ /* 0x000fe200078e00c0 */
[----:B------:R-:W-:-:S02]  /*d790*/  LEA.HI.X R43, R7, R217, R5, 0x1, P1 ;  /* 0x000000d9072b7211 */ /* 0x000fc400008f0c05 */
[-C--:B------:R-:W-:Y:S01]  /*d7a0*/  LEA R36, P0, R13, R216.reuse, 0x1 ;  /* 0x000000d80d247211 */ /* 0x080fe200078008ff */
[----:B------:R-:W-:Y:S01]  /*d7b0*/  IMAD.IADD R7, R178, 0x1, R25 ;  /* 0x00000001b2077824 */ /* 0x000fe200078e0219 */
[----:B------:R-:W-:Y:S01]  /*d7c0*/  LEA R40, P1, R192, R216, 0x1 ;  /* 0x000000d8c0287211 */ /* 0x000fe200078208ff */
[----:B------:R-:W-:Y:S01]  /*d7d0*/  IMAD.IADD R5, R193, 0x1, R4 ;  /* 0x00000001c1057824 */ /* 0x000fe200078e0204 */
[----:B------:R-:W-:Y:S02]  /*d7e0*/  LEA.HI.X R37, R13, R217, R6, 0x1, P0 ;  /* 0x000000d90d257211 */ /* 0x000fe400000f0c06 */
[----:B------:R-:W-:Y:S01]  /*d7f0*/  ISETP.GE.AND P0, PT, R210, R17, PT ;  /* 0x00000011d200720c */ /* 0x000fe20003f06270 */
[----:B------:R-:W-:Y:S01]  /*d800*/  IMAD.SHL.U32 R39, R9, 0x10, RZ ;  /* 0x0000001009277824 */ /* 0x000fe200078e00ff */
[----:B------:R-:W-:Y:S02]  /*d810*/  LEA.HI.X R41, R192, R217, R5, 0x1, P1 ;  /* 0x000000d9c0297211 */ /* 0x000fe400008f0c05 */
[----:B------:R-:W-:-:S02]  /*d820*/  ISETP.GT.AND P0, PT, R229, -0x8, !P0 ;  /* 0xfffffff8e500780c */ /* 0x000fc40004704270 */
[----:B--2---:R-:W-:-:S05]  /*d830*/  IADD3 R2, R2, R107, R70 ;  /* 0x0000006b02027210 */ /* 0x004fca0007ffe046 */
[----:B------:R-:W-:-:S05]  /*d840*/  IMAD R2, R2, R9, RZ ;  /* 0x0000000902027224 */ /* 0x000fca00078e02ff */
[----:B------:R-:W-:Y:S02]  /*d850*/  SHF.R.S32.HI R8, RZ, 0x1f, R2 ;  /* 0x0000001fff087819 */ /* 0x000fe40000011402 */
[C---:B------:R-:W-:Y:S02]  /*d860*/  IADD3 R24, P3, R2.reuse, R25, RZ ;  /* 0x0000001902187210 */ /* 0x040fe40007f7e0ff */
[----:B------:R-:W-:Y:S02]  /*d870*/  IADD3 R2, P2, R2, R7, RZ ;  /* 0x0000000702027210 */ /* 0x000fe40007f5e0ff */
[-C--:B------:R-:W-:Y:S02]  /*d880*/  LEA.HI.X.SX32 R25, R25, R8.reuse, 0x1, P3 ;  /* 0x0000000819197211 */ /* 0x080fe400018f0eff */
[----:B------:R-:W-:Y:S01]  /*d890*/  LEA.HI.X.SX32 R8, R7, R8, 0x1, P2 ;  /* 0x0000000807087211 */ /* 0x000fe200010f0eff */
[----:B-1----:R-:W-:Y:S08]  /*d8a0*/  @!P4 BRA `(.L_x_3150) ;  /* 0x00000018006cc947 */ /* 0x002ff00003800000 */
[----:B------:R-:W-:Y:S04]  /*d8b0*/  BSSY B1, `(.L_x_3151) ;  /* 0x0000062000017945 */ /* 0x000fe80003800000 */
[----:B------:R-:W-:Y:S05]  /*d8c0*/  @!P0 BRA `(.L_x_3152) ;  /* 0x0000000400808947 */ /* 0x000fea0003800000 */
[----:B------:R1:W5:Y:S01]  /*d8d0*/  LD.E.128 R20, desc[UR4][R44.64] ;  /* 0x000000042c147980 */ /* 0x000362000c101d00 */
[----:B------:R-:W-:Y:S01]  /*d8e0*/  ISETP.GE.AND P2, PT, R18, R3, PT ;  /* 0x000000031200720c */ /* 0x000fe20003f46270 */
[C---:B------:R-:W-:Y:S01]  /*d8f0*/  IMAD.SHL.U32 R31, R24.reuse, 0x2, RZ ;  /* 0x00000002181f7824 */ /* 0x040fe200078e00ff */
[----:B------:R-:W-:Y:S01]  /*d900*/  SHF.L.U64.HI R5, R24, 0x1, R25 ;  /* 0x0000000118057819 */ /* 0x000fe20000010219 */
[----:B------:R-:W-:Y:S03]  /*d910*/  BSSY B0, `(.L_x_3153) ;  /* 0x000002d000007945 */ /* 0x000fe60003800000 */
[-C--:B-----5:R-:W-:Y:S02]  /*d920*/  IADD3 R28, P1, R34, R31.reuse, RZ ;  /* 0x0000001f221c7210 */ /* 0x0a0fe40007f3e0ff */
[----:B------:R-:W-:-:S03]  /*d930*/  IADD3 R30, P0, R32, R31, RZ ;  /* 0x0000001f201e7210 */ /* 0x000fc60007f1e0ff */
[--C-:B------:R-:W-:Y:S02]  /*d940*/  IMAD.X R29, R35, 0x1, R5.reuse, P1 ;  /* 0x00000001231d7824 */ /* 0x100fe400008e0605 */
[----:B------:R-:W-:Y:S01]  /*d950*/  IMAD.X R31, R33, 0x1, R5, P0 ;  /* 0x00000001211f7824 */ /* 0x000fe200000e0605 */
[----:B------:R-:W-:Y:S07]  /*d960*/  @P2 BRA `(.L_x_3154) ;  /* 0x00000000009c2947 */ /* 0x000fee0003800000 */
[----:B------:R-:W2:Y:S04]  /*d970*/  LD.E.64 R4, desc[UR4][R30.64] ;  /* 0x000000041e047980 */ /* 0x000ea8000c101b00 */
[----:B------:R-:W3:Y:S01]  /*d980*/  LD.E.64 R6, desc[UR4][R28.64] ;  /* 0x000000041c067980 */ /* 0x000ee2000c101b00 */
[C---:B------:R-:W-:Y:S01]  /*d990*/  SHF.L.U32 R2, R21.reuse, 0x10, RZ ;  /* 0x0000001015027819 */ /* 0x040fe200000006ff */
        /* <DEDUP_REMOVED lines=22> */
[C---:B------:R-:W-:Y:S01]  /*db00*/  FMUL R47, R26.reuse, R5 ;  /* 0x000000051a2f7220 */ /* 0x040fe20000400000 */
[----:B------:R-:W-:-:S02]  /*db10*/  FMUL R26, R26, R7 ;  /* 0x000000071a1a7220 */ /* 0x000fc40000400000 */
[C---:B------:R-:W-:Y:S01]  /*db20*/  FMUL R23, R20.reuse, R15 ;  /* 0x0000000f14177220 */ /* 0x040fe20000400000 */
[----:B------:R-:W-:Y:S01]  /*db30*/  FMUL R20, R20, R21 ;  /* 0x0000001514147220 */ /* 0x000fe20000400000 */
[----:B------:R-:W-:Y:S01]  /*db40*/  FFMA R27, R27, R12, R2 ;  /* 0x0000000c1b1b7223 */ /* 0x000fe20000000002 */
[----:B------:R-:W-:Y:S01]  /*db50*/  FFMA R47, R16, R7, -R47 ;  /* 0x00000007102f7223 */ /* 0x000fe2000000082f */
[C---:B------:R-:W-:Y:S01]  /*db60*/  FFMA R23, R8.reuse, R21, -R23 ;  /* 0x0000001508177223 */ /* 0x040fe20000000817 */
[----:B------:R-:W-:Y:S01]  /*db70*/  FFMA R20, R8, R15, R20 ;  /* 0x0000000f08147223 */ /* 0x000fe20000000014 */
[----:B------:R-:W-:Y:S01]  /*db80*/  FFMA R26, R16, R5, R26 ;  /* 0x00000005101a7223 */ /* 0x000fe2000000001a */
[----:B------:R-:W-:Y:S02]  /*db90*/  F2FP.BF16.F32.PACK_AB R27, R27, R22 ;  /* 0x000000161b1b723e */ /* 0x000fe400000010ff */
[----:B------:R-:W-:Y:S02]  /*dba0*/  F2FP.BF16.F32.PACK_AB R21, R0, R13 ;  /* 0x0000000d0015723e */ /* 0x000fe400000010ff */
[----:B------:R-:W-:-:S02]  /*dbb0*/  F2FP.BF16.F32.PACK_AB R20, R20, R23 ;  /* 0x000000171414723e */ /* 0x000fc400000010ff */
[----:B------:R-:W-:Y:S02]  /*dbc0*/  F2FP.BF16.F32.PACK_AB R22, R26, R47 ;  /* 0x0000002f1a16723e */ /* 0x000fe400000010ff */
[----:B------:R-:W-:Y:S02]  /*dbd0*/  MOV R23, R27 ;  /* 0x0000001b00177202 */ /* 0x000fe40000000f00 */
.L_x_3154:
[----:B------:R-:W-:Y:S05]  /*dbe0*/  BSYNC B0 ;  /* 0x0000000000007941 */ /* 0x000fea0003800000 */
.L_x_3153:
[----:B------:R2:W-:Y:S04]  /*dbf0*/  STS.128 [R241], R20 ;  /* 0x00000014f1007388 */ /* 0x0005e80000000c00 */
[----:B------:R2:W5:Y:S01]  /*dc00*/  LD.E.128 R12, desc[UR4][R44.64+0x80] ;  /* 0x000080042c0c7980 */ /* 0x000562000c101d00 */
[----:B------:R-:W-:Y:S01]  /*dc10*/  IADD3 R0, R18, 0x40, RZ ;  /* 0x0000004012007810 */ /* 0x000fe20007ffe0ff */
[----:B------:R-:W-:Y:S03]  /*dc20*/  BSSY B0, `(.L_x_3155) ;  /* 0x0000029000007945 */ /* 0x000fe60003800000 */
[----:B------:R-:W-:-:S13]  /*dc30*/  ISETP.GE.AND P0, PT, R0, R3, PT ;  /* 0x000000030000720c */ /* 0x000fda0003f06270 */
[----:B------:R-:W-:Y:S05]  /*dc40*/  @P0 BRA `(.L_x_3156) ;  /* 0x0000000000980947 */ /* 0x000fea0003800000 */
[----:B------:R-:W3:Y:S04]  /*dc50*/  LD.E.64 R4, desc[UR4][R30.64+0x40] ;  /* 0x000040041e047980 */ /* 0x000ee8000c101b00 */
[----:B------:R-:W4:Y:S01]  /*dc60*/  LD.E.64 R6, desc[UR4][R28.64+0x40] ;  /* 0x000040041c067980 */ /* 0x000f22000c101b00 */
[C---:B-----5:R-:W-:Y:S01]  /*dc70*/  SHF.L.U32 R27, R15.reuse, 0x10, RZ ;  /* 0x000000100f1b7819 */ /* 0x060fe200000006ff */
[----:B--2---:R-:W-:Y:S01]  /*dc80*/  IMAD.U32 R20, R14, 0x10000, RZ ;  /* 0x000100000e147824 */ /* 0x004fe200078e00ff */
[----:B------:R-:W-:Y:S02]  /*dc90*/  LOP3.LUT R23, R15, 0xffff0000, RZ, 0xc0, !PT ;  /* 0xffff00000f177812 */ /* 0x000fe400078ec0ff */
[C---:B------:R-:W-:Y:S02]  /*dca0*/  LOP3.LUT R0, R13.reuse, 0xffff0000, RZ, 0xc0, !PT ;  /* 0xffff00000d007812 */ /* 0x040fe400078ec0ff */
[----:B------:R-:W-:-:S02]  /*dcb0*/  SHF.L.U32 R2, R13, 0x10, RZ ;  /* 0x000000100d027819 */ /* 0x000fc400000006ff */
        /* <DEDUP_REMOVED lines=31> */
.L_x_3156:
[----:B------:R-:W-:Y:S05]  /*deb0*/  BSYNC B0 ;  /* 0x0000000000007941 */ /* 0x000fea0003800000 */
.L_x_3155:
[----:B-----5:R3:W-:Y:S02]  /*dec0*/  STS.128 [R241+0x2000], R12 ;  /* 0x0020000cf1007388 */ /* 0x0207e40000000c00 */
.L_x_3152:
[----:B------:R-:W-:Y:S05]  /*ded0*/  BSYNC B1 ;  /* 0x0000000000017941 */ /* 0x000fea0003800000 */
.L_x_3151:
[----:B------:R-:W-:Y:S01]  /*dee0*/  VIADD R0, R210, 0x10 ;  /* 0x00000010d2007836 */ /* 0x000fe20000000000 */
[----:B------:R-:W-:Y:S04]  /*def0*/  BSSY B1, `(.L_x_3157) ;  /* 0x0000066000017945 */ /* 0x000fe80003800000 */
[----:B------:R-:W-:-:S04]  /*df00*/  ISETP.GE.AND P0, PT, R0, R17, PT ;  /* 0x000000110000720c */ /* 0x000fc80003f06270 */
[----:B------:R-:W-:-:S13]  /*df10*/  ISETP.LT.OR P0, PT, R229, -0x87, P0 ;  /* 0xffffff79e500780c */ /* 0x000fda0000701670 */
[----:B------:R-:W-:Y:S05]  /*df20*/  @P0 BRA `(.L_x_3158) ;  /* 0x0000000400880947 */ /* 0x000fea0003800000 */
[----:B--2---:R2:W5:Y:S01]  /*df30*/  LD.E.128 R20, desc[UR4][R42.64] ;  /* 0x000000042a147980 */ /* 0x004562000c101d00 */
[----:B------:R-:W-:-:S04]  /*df40*/  IADD3 R5, P0, R39, R24, RZ ;  /* 0x0000001827057210 */ /* 0x000fc80007f1e0ff */
[----:B------:R-:W-:Y:S01]  /*df50*/  LEA.HI.X.SX32 R2, R39, R25, 0x1, P0 ;  /* 0x0000001927027211 */ /* 0x000fe200000f0eff */
[C---:B------:R-:W-:Y:S01]  /*df60*/  IMAD.SHL.U32 R39, R5.reuse, 0x2, RZ ;  /* 0x0000000205277824 */ /* 0x040fe200078e00ff */
[----:B------:R-:W-:Y:S02]  /*df70*/  ISETP.GE.AND P0, PT, R18, R3, PT ;  /* 0x000000031200720c */ /* 0x000fe40003f06270 */
[----:B------:R-:W-:Y:S02]  /*df80*/  SHF.L.U64.HI R5, R5, 0x1, R2 ;  /* 0x0000000105057819 */ /* 0x000fe40000010202 */
[-C--:B-----5:R-:W-:Y:S02]  /*df90*/  IADD3 R30, P2, R34, R39.reuse, RZ ;  /* 0x00000027221e7210 */ /* 0x0a0fe40007f5e0ff */
[----:B------:R-:W-:Y:S01]  /*dfa0*/  IADD3 R38, P1, R32, R39, RZ ;  /* 0x0000002720267210 */ /* 0x000fe20007f3e0ff */
[----:B------:R-:W-:Y:S02]  /*dfb0*/  BSSY B0, `(.L_x_3159) ;  /* 0x000002b000007945 */ /* 0x000fe40003800000 */
[----:B------:R-:W-:-:S02]  /*dfc0*/  IMAD.X R31, R35, 0x1, R5, P2 ;  /* 0x00000001231f7824 */ /* 0x000fc400010e0605 */
[----:B------:R-:W-:Y:S02]  /*dfd0*/  IMAD.X R39, R33, 0x1, R5, P1 ;  /* 0x0000000121277824 */ /* 0x000fe400008e0605 */
[----:B------:R-:W-:Y:S06]  /*dfe0*/  @P0 BRA `(.L_x_3160) ;  /* 0x00000000009c0947 */ /* 0x000fec0003800000 */
[----:B------:R-:W4:Y:S04]  /*dff0*/  LD.E.64 R4, desc[UR4][R38.64] ;  /* 0x0000000426047980 */ /* 0x000f28000c101b00 */
[----:B------:R-:W5:Y:S01]  /*e000*/  LD.E.64 R6, desc[UR4][R30.64] ;  /* 0x000000041e067980 */ /* 0x000f62000c101b00 */
[C---:B------:R-:W-:Y:S02]  /*e010*/  SHF.L.U32 R8, R21.reuse, 0x10, RZ ;  /* 0x0000001015087819 */ /* 0x040fe400000006ff */
[----:B------:R-:W-:Y:S02]  /*e020*/  LOP3.LUT R2, R21, 0xffff0000, RZ, 0xc0, !PT ;  /* 0xffff000015027812 */ /* 0x000fe400078ec0ff */
[C---:B------:R-:W-:Y:S02]  /*e030*/  SHF.L.U32 R27, R23.reuse, 0x10, RZ ;  /* 0x00000010171b7819 */ /* 0x040fe400000006ff */
[----:B------:R-:W-:-:S02]  /*e040*/  LOP3.LUT R23, R23, 0xffff0000, RZ, 0xc0, !PT ;  /* 0xffff000017177812 */ /* 0x000fc400078ec0ff */
[C---:B---3--:R-:W-:Y:S02]  /*e050*/  SHF.L.U32 R12, R20.reuse, 0x10, RZ ;  /* 0x00000010140c7819 */ /* 0x048fe400000006ff */
[----:B------:R-:W-:Y:S01]  /*e060*/  LOP3.LUT R26, R20, 0xffff0000, RZ, 0xc0, !PT ;  /* 0xffff0000141a7812 */ /* 0x000fe200078ec0ff */
[C---:B------:R-:W-:Y:S01]  /*e070*/  IMAD.U32 R20, R22.reuse, 0x10000, RZ ;  /* 0x0001000016147824 */ /* 0x040fe200078e00ff */
[----:B------:R-:W-:Y:S02]  /*e080*/  LOP3.LUT R28, R22, 0xffff0000, RZ, 0xc0, !PT ;  /* 0xffff0000161c7812 */ /* 0x000fe400078ec0ff */
[----:B----4-:R-:W-:Y:S02]  /*e090*/  LOP3.LUT R15, R4, 0xffff0000, RZ, 0xc0, !PT ;  /* 0xffff0000040f7812 */ /* 0x010fe400078ec0ff */
[C---:B------:R-:W-:Y:S01]  /*e0a0*/  LOP3.LUT R14, R5.reuse, 0xffff0000, RZ, 0xc0, !PT ;  /* 0xffff0000050e7812 */ /* 0x040fe200078ec0ff */
[----:B------:R-:W-:Y:S01]  /*e0b0*/  IMAD.U32 R5, R5, 0x10000, RZ ;  /* 0x0001000005057824 */ /* 0x000fe200078e00ff */
[----:B-----5:R-:W-:Y:S01]  /*e0c0*/  LOP3.LUT R21, R6, 0xffff0000, RZ, 0xc0, !PT ;  /* 0xffff000006157812 */ /* 0x020fe200078ec0ff */
        /* <DEDUP_REMOVED lines=25> */
.L_x_3160:
[----:B------:R-:W-:Y:S05]  /*e260*/  BSYNC B0 ;  /* 0x0000000000007941 */ /* 0x000fea0003800000 */
.L_x_3159:
[----:B------:R4:W-:Y:S04]  /*e270*/  STS.128 [R241+0x800], R20 ;  /* 0x00080014f1007388 */ /* 0x0009e80000000c00 */
[----:B---3--:R4:W5:Y:S01]  /*e280*/  LD.E.128 R12, desc[UR4][R42.64+0x80] ;  /* 0x000080042a0c7980 */ /* 0x008962000c101d00 */
[----:B------:R-:W-:Y:S01]  /*e290*/  IADD3 R2, R18, 0x40, RZ ;  /* 0x0000004012027810 */ /* 0x000fe20007ffe0ff */
[----:B------:R-:W-:Y:S03]  /*e2a0*/  BSSY B0, `(.L_x_3161) ;  /* 0x0000029000007945 */ /* 0x000fe60003800000 */
[----:B------:R-:W-:-:S13]  /*e2b0*/  ISETP.GE.AND P0, PT, R2, R3, PT ;  /* 0x000000030200720c */ /* 0x000fda0003f06270 */
[----:B------:R-:W-:Y:S05]  /*e2c0*/  @P0 BRA `(.L_x_3162) ;  /* 0x0000000000980947 */ /* 0x000fea0003800000 */
[----:B------:R-:W3:Y:S04]  /*e2d0*/  LD.E.64 R4, desc[UR4][R38.64+0x40] ;  /* 0x0000400426047980 */ /* 0x000ee8000c101b00 */
[----:B--2---:R-:W2:Y:S01]  /*e2e0*/  LD.E.64 R6, desc[UR4][R30.64+0x40] ;  /* 0x000040041e067980 */ /* 0x004ea2000c101b00 */
[C---:B-----5:R-:W-:Y:S01]  /*e2f0*/  LOP3.LUT R2, R13.reuse, 0xffff0000, RZ, 0xc0, !PT ;  /* 0xffff00000d027812 */ /* 0x060fe200078ec0ff */
[----:B----4-:R-:W-:Y:S01]  /*e300*/  IMAD.U32 R20, R14, 0x10000, RZ ;  /* 0x000100000e147824 */ /* 0x010fe200078e00ff */
        /* <DEDUP_REMOVED lines=34> */
.L_x_3162:
[----:B------:R-:W-:Y:S05]  /*e530*/  BSYNC B0 ;  /* 0x0000000000007941 */ /* 0x000fea0003800000 */
.L_x_3161:
[----:B-----5:R3:W-:Y:S02]  /*e540*/  STS.128 [R241+0x2800], R12 ;  /* 0x0028000cf1007388 */ /* 0x0207e40000000c00 */
.L_x_3158:
[----:B------:R-:W-:Y:S05]  /*e550*/  BSYNC B1 ;  /* 0x0000000000017941 */ /* 0x000fea0003800000 */
.L_x_3157:
[----:B------:R-:W-:Y:S01]  /*e560*/  VIADD R16, R210, 0x20 ;  /* 0x00000020d2107836 */ /* 0x000fe20000000000 */
[----:B------:R-:W-:Y:S04]  /*e570*/  BSSY B1, `(.L_x_3163) ;  /* 0x0000066000017945 */ /* 0x000fe80003800000 */
[----:B------:R-:W-:-:S04]  /*e580*/  ISETP.GE.AND P0, PT, R16, R17, PT ;  /* 0x000000111000720c */ /* 0x000fc80003f06270 */
[----:B------:R-:W-:-:S13]  /*e590*/  ISETP.LT.OR P0, PT, R229, -0x107, P0 ;  /* 0xfffffef9e500780c */ /* 0x000fda0000701670 */
[----:B------:R-:W-:Y:S05]  /*e5a0*/  @P0 BRA `(.L_x_3164) ;  /* 0x0000000400880947 */ /* 0x000fea0003800000 */
[----:B---3--:R3:W5:Y:S01]  /*e5b0*/  LD.E.128 R12, desc[UR4][R36.64] ;  /* 0x00000004240c7980 */ /* 0x008762000c101d00 */
[----:B------:R-:W-:-:S05]  /*e5c0*/  IMAD.SHL.U32 R5, R9, 0x20, RZ ;  /* 0x0000002009057824 */ /* 0x000fca00078e00ff */
[----:B------:R-:W-:-:S04]  /*e5d0*/  IADD3 R2, P0, R5, R24, RZ ;  /* 0x0000001805027210 */ /* 0x000fc80007f1e0ff */
[----:B------:R-:W-:Y:S01]  /*e5e0*/  LEA.HI.X.SX32 R5, R5, R25, 0x1, P0 ;  /* 0x0000001905057211 */ /* 0x000fe200000f0eff */
[----:B--2-4-:R-:W-:Y:S01]  /*e5f0*/  IMAD.SHL.U32 R43, R2, 0x2, RZ ;  /* 0x00000002022b7824 */ /* 0x014fe200078e00ff */
[----:B------:R-:W-:Y:S02]  /*e600*/  ISETP.GE.AND P0, PT, R18, R3, PT ;  /* 0x000000031200720c */ /* 0x000fe40003f06270 */
[----:B------:R-:W-:Y:S02]  /*e610*/  SHF.L.U64.HI R5, R2, 0x1, R5 ;  /* 0x0000000102057819 */ /* 0x000fe40000010205 */
[-C--:B-----5:R-:W-:Y:S02]  /*e620*/  IADD3 R30, P2, R34, R43.reuse, RZ ;  /* 0x0000002b221e7210 */ /* 0x0a0fe40007f5e0ff */
[----:B------:R-:W-:Y:S01]  /*e630*/  IADD3 R42, P1, R32, R43, RZ ;  /* 0x0000002b202a7210 */ /* 0x000fe20007f3e0ff */
[----:B------:R-:W-:Y:S02]  /*e640*/  BSSY B0, `(.L_x_3165) ;  /* 0x000002a000007945 */ /* 0x000fe40003800000 */
[----:B------:R-:W-:-:S02]  /*e650*/  IMAD.X R31, R35, 0x1, R5, P2 ;  /* 0x00000001231f7824 */ /* 0x000fc400010e0605 */
[----:B------:R-:W-:Y:S02]  /*e660*/  IMAD.X R43, R33, 0x1, R5, P1 ;  /* 0x00000001212b7824 */ /* 0x000fe400008e0605 */
[----:B---3--:R-:W-:Y:S06]  /*e670*/  @P0 BRA `(.L_x_3166) ;  /* 0x0000000000980947 */ /* 0x008fec0003800000 */
[----:B------:R-:W2:Y:S04]  /*e680*/  LD.E.64 R4, desc[UR4][R42.64] ;  /* 0x000000042a047980 */ /* 0x000ea8000c101b00 */
[----:B------:R-:W3:Y:S01]  /*e690*/  LD.E.64 R6, desc[UR4][R30.64] ;  /* 0x000000041e067980 */ /* 0x000ee2000c101b00 */
[C---:B------:R-:W-:Y:S01]  /*e6a0*/  LOP3.LUT R2, R13.reuse, 0xffff0000, RZ, 0xc0, !PT ;  /* 0xffff00000d027812 */ /* 0x040fe200078ec0ff */
        /* <DEDUP_REMOVED lines=35> */
.L_x_3166:
[----:B------:R-:W-:Y:S05]  /*e8e0*/  BSYNC B0 ;  /* 0x0000000000007941 */ /* 0x000fea0003800000 */
.L_x_3165:
[----:B------:R2:W-:Y:S04]  /*e8f0*/  STS.128 [R241+0x1000], R12 ;  /* 0x0010000cf1007388 */ /* 0x0005e80000000c00 */
[----:B------:R-:W5:Y:S01]  /*e900*/  LD.E.128 R36, desc[UR4][R36.64+0x80] ;  /* 0x0000800424247980 */ /* 0x000f62000c101d00 */
[----:B------:R-:W-:Y:S01]  /*e910*/  IADD3 R2, R18, 0x40, RZ ;  /* 0x0000004012027810 */ /* 0x000fe20007ffe0ff */
[----:B------:R-:W-:Y:S03]  /*e920*/  BSSY B0, `(.L_x_3167) ;  /* 0x0000029000007945 */ /* 0x000fe60003800000 */
[----:B------:R-:W-:-:S13]  /*e930*/  ISETP.GE.AND P0, PT, R2, R3, PT ;  /* 0x000000030200720c */ /* 0x000fda0003f06270 */
[----:B------:R-:W-:Y:S05]  /*e940*/  @P0 BRA `(.L_x_3168) ;  /* 0x0000000000980947 */ /* 0x000fea0003800000 */
[----:B------:R-:W3:Y:S04]  /*e950*/  LD.E.64 R4, desc[UR4][R42.64+0x40] ;  /* 0x000040042a047980 */ /* 0x000ee8000c101b00 */
[----:B------:R-:W4:Y:S01]  /*e960*/  LD.E.64 R6, desc[UR4][R30.64+0x40] ;  /* 0x000040041e067980 */ /* 0x000f22000c101b00 */
[C---:B-----5:R-:W-:Y:S01]  /*e970*/  LOP3.LUT R2, R37.reuse, 0xffff0000, RZ, 0xc0, !PT ;  /* 0xffff000025027812 */ /* 0x060fe200078ec0ff */
[----:B------:R-:W-:Y:S01]  /*e980*/  IMAD.U32 R22, R38, 0x10000, RZ ;  /* 0x0001000026167824 */ /* 0x000fe200078e00ff */
[----:B------:R-:W-:Y:S02]  /*e990*/  SHF.L.U32 R8, R37, 0x10, RZ ;  /* 0x0000001025087819 */ /* 0x000fe400000006ff */
[----:B--2---:R-:W-:Y:S02]  /*e9a0*/  SHF.L.U32 R12, R36, 0x10, RZ ;  /* 0x00000010240c7819 */ /* 0x004fe400000006ff */
[----:B------:R-:W-:-:S02]  /*e9b0*/  LOP3.LUT R23, R39, 0xffff0000, RZ, 0xc0, !PT ;  /* 0xffff000027177812 */ /* 0x000fc400078ec0ff */
[----:B------:R-:W-:Y:S02]  /*e9c0*/  LOP3.LUT R36, R36, 0xffff0000, RZ, 0xc0, !PT ;  /* 0xffff000024247812 */ /* 0x000fe400078ec0ff */
[----:B------:R-:W-:Y:S02]  /*e9d0*/  LOP3.LUT R38, R38, 0xffff0000, RZ, 0xc0, !PT ;  /* 0xffff000026267812 */ /* 0x000fe400078ec0ff */
[----:B------:R-:W-:Y:S02]  /*e9e0*/  SHF.L.U32 R27, R39, 0x10, RZ ;  /* 0x00000010271b7819 */ /* 0x000fe400000006ff */
        /* <DEDUP_REMOVED lines=28> */
.L_x_3168:
[----:B------:R-:W-:Y:S05]  /*ebb0*/  BSYNC B0 ;  /* 0x0000000000007941 */ /* 0x000fea0003800000 */
.L_x_3167:
[----:B-----5:R3:W-:Y:S02]  /*ebc0*/  STS.128 [R241+0x3000], R36 ;  /* 0x00300024f1007388 */ /* 0x0207e40000000c00 */
.L_x_3164:
[----:B------:R-:W-:Y:S05]  /*ebd0*/  BSYNC B1 ;  /* 0x0000000000017941 */ /* 0x000fea0003800000 */
.L_x_3163:
[----:B------:R-:W-:-:S05]  /*ebe0*/  VIADD R28, R210, 0x30 ;  /* 0x00000030d21c7836 */ /* 0x000fca0000000000 */
[----:B------:R-:W-:-:S04]  /*ebf0*/  ISETP.GE.AND P0, PT, R28, R17, PT ;  /* 0x000000111c00720c */ /* 0x000fc80003f06270 */
[----:B------:R-:W-:-:S13]  /*ec00*/  ISETP.LT.OR P0, PT, R229, -0x187, P0 ;  /* 0xfffffe79e500780c */ /* 0x000fda0000701670 */
[----:B------:R-:W-:Y:S05]  /*ec10*/  @P0 BRA `(.L_x_3169) ;  /* 0x00000034007c0947 */ /* 0x000fea0003800000 */
[----:B--23--:R2:W5:Y:S01]  /*ec20*/  LD.E.128 R12, desc[UR4][R40.64] ;  /* 0x00000004280c7980 */ /* 0x00c562000c101d00 */
[----:B------:R-:W-:-:S05]  /*ec30*/  IMAD R9, R9, 0x30, RZ ;  /* 0x0000003009097824 */ /* 0x000fca00078e02ff */
        /* <DEDUP_REMOVED lines=10> */
[----:B--2---:R-:W-:Y:S06]  /*ece0*/  @P0 BRA `(.L_x_3171) ;  /* 0x00000000009c0947 */ /* 0x004fec0003800000 */
[----:B------:R-:W2:Y:S04]  /*ecf0*/  LD.E.64 R4, desc[UR4][R30.64] ;  /* 0x000000041e047980 */ /* 0x000ea8000c101b00 */
[----:B------:R-:W3:Y:S01]  /*ed00*/  LD.E.64 R6, desc[UR4][R26.64] ;  /* 0x000000041a067980 */ /* 0x000ee2000c101b00 */
[C---:B----4-:R-:W-:Y:S01]  /*ed10*/  SHF.L.U32 R22, R15.reuse, 0x10, RZ ;  /* 0x000000100f167819 */ /* 0x050fe200000006ff */
[----:B------:R-:W-:Y:S01]  /*ed20*/  IMAD.U32 R23, R14, 0x10000, RZ ;  /* 0x000100000e177824 */ /* 0x000fe200078e00ff */
[----:B------:R-:W-:Y:S02]  /*ed30*/  LOP3.LUT R20, R15, 0xffff0000, RZ, 0xc0, !PT ;  /* 0xffff00000f147812 */ /* 0x000fe400078ec0ff */
[C---:B------:R-:W-:Y:S02]  /*ed40*/  LOP3.LUT R2, R13.reuse, 0xffff0000, RZ, 0xc0, !PT ;  /* 0xffff00000d027812 */ /* 0x040fe400078ec0ff */
[----:B------:R-:W-:-:S02]  /*ed50*/  SHF.L.U32 R8, R13, 0x10, RZ ;  /* 0x000000100d087819 */ /* 0x000fc400000006ff */
[C---:B------:R-:W-:Y:S02]  /*ed60*/  SHF.L.U32 R9, R12.reuse, 0x10, RZ ;  /* 0x000000100c097819 */ /* 0x040fe400000006ff */
[----:B------:R-:W-:Y:S02]  /*ed70*/  LOP3.LUT R24, R12, 0xffff0000, RZ, 0xc0, !PT ;  /* 0xffff00000c187812 */ /* 0x000fe400078ec0ff */
[----:B------:R-:W-:Y:S02]  /*ed80*/  LOP3.LUT R14, R14, 0xffff0000, RZ, 0xc0, !PT ;  /* 0xffff00000e0e7812 */ /* 0x000fe400078ec0ff */
[----:B--2---:R-:W-:Y:S02]  /*ed90*/  LOP3.LUT R15, R4, 0xffff0000, RZ, 0xc0, !PT ;  /* 0xffff0000040f7812 */ /* 0x004fe400078ec0ff */
[C---:B------:R-:W-:Y:S01]  /*eda0*/  LOP3.LUT R12, R5.reuse, 0xffff0000, RZ, 0xc0, !PT ;  /* 0xffff0000050c7812 */ /* 0x040fe200078ec0ff */
[----:B------:R-:W-:Y:S01]  /*edb0*/  IMAD.U32 R5, R5, 0x10000, RZ ;  /* 0x0001000005057824 */ /* 0x000fe200078e00ff */
[----:B---3--:R-:W-:Y:S01]  /*edc0*/  LOP3.LUT R21, R6, 0xffff0000, RZ, 0xc0, !PT ;  /* 0xffff000006157812 */ /* 0x008fe200078ec0ff */
[----:B------:R-:W-:Y:S01]  /*edd0*/  FMUL R13, R2, R15 ;  /* 0x0000000f020d7220 */ /* 0x000fe20000400000 */
[C---:B------:R-:W-:Y:S01]  /*ede0*/  LOP3.LUT R17, R7.reuse, 0xffff0000, RZ, 0xc0, !PT ;  /* 0xffff000007117812 */ /* 0x040fe200078ec0ff */
        /* <DEDUP_REMOVED lines=8> */
[----:B------:R-:W-:Y:S01]  /*ee70*/  FMUL R8, R24, R4 ;  /* 0x0000000418087220 */ /* 0x000fe20000400000 */
[----:B------:R-:W-:Y:S01]  /*ee80*/  FMUL R20, R14, R5 ;  /* 0x000000050e147220 */ /* 0x000fe20000400000 */
[C---:B------:R-:W-:Y:S01]  /*ee90*/  FFMA R25, R22.reuse, R17, -R25 ;  /* 0x0000001116197223 */ /* 0x040fe20000000819 */
[----:B------:R-:W-:Y:S01]  /*eea0*/  FFMA R12, R22, R12, R15 ;  /* 0x0000000c160c7223 */ /* 0x000fe2000000000f */
[-C--:B------:R-:W-:Y:S01]  /*eeb0*/  FMUL R15, R24, R6.reuse ;  /* 0x00000006180f7220 */ /* 0x080fe20000400000 */
[-C--:B------:R-:W-:Y:S01]  /*eec0*/  FMUL R14, R14, R7.reuse ;  /* 0x000000070e0e7220 */ /* 0x080fe20000400000 */
[----:B------:R-:W-:Y:S01]  /*eed0*/  FFMA R8, R9, R6, -R8 ;  /* 0x0000000609087223 */ /* 0x000fe20000000808 */
[----:B------:R-:W-:Y:S01]  /*eee0*/  FFMA R20, R23, R7, -R20 ;  /* 0x0000000717147223 */ /* 0x000fe20000000814 */
[----:B------:R-:W-:Y:S01]  /*eef0*/  FFMA R15, R9, R4, R15 ;  /* 0x00000004090f7223 */ /* 0x000fe2000000000f */
[----:B------:R-:W-:Y:S01]  /*ef00*/  FFMA R5, R23, R5, R14 ;  /* 0x0000000517057223 */ /* 0x000fe2000000000e */
[----:B------:R-:W-:-:S02]  /*ef10*/  F2FP.BF16.F32.PACK_AB R25, R12, R25 ;  /* 0x000000190c19723e */ /* 0x000fc400000010ff */
[----:B------:R-:W-:Y:S02]  /*ef20*/  F2FP.BF16.F32.PACK_AB R13, R2, R13 ;  /* 0x0000000d020d723e */ /* 0x000fe400000010ff */
[----:B------:R-:W-:Y:S02]  /*ef30*/  F2FP.BF16.F32.PACK_AB R12, R15, R8 ;  /* 0x000000080f0c723e */ /* 0x000fe400000010ff */
[----:B------:R-:W-:Y:S02]  /*ef40*/  F2FP.BF16.F32.PACK_AB R14, R5, R20 ;  /* 0x00000014050e723e */ /* 0x000fe400000010ff */
[----:B------:R-:W-:Y:S02]  /*ef50*/  MOV R15, R25 ;  /* 0x00000019000f7202 */ /* 0x000fe40000000f00 */
.L_x_3171:
[----:B------:R-:W-:Y:S05]  /*ef60*/  BSYNC B0 ;  /* 0x0000000000007941 */ /* 0x000fea0003800000 */
.L_x_3170:
[----:B------:R2:W-:Y:S04]  /*ef70*/  STS.128 [R241+0x1800], R12 ;  /* 0x0018000cf1007388 */ /* 0x0005e80000000c00 */
[----:B----4-:R-:W5:Y:S01]  /*ef80*/  LD.E.128 R40, desc[UR4][R40.64+0x80] ;  /* 0x0000800428287980 */ /* 0x010f62000c101d00 */
        /* <DEDUP_REMOVED lines=9> */
[C---:B------:R-:W-:Y:S02]  /*f020*/  LOP3.LUT R17, R43.reuse, 0xffff0000, RZ, 0xc0, !PT ;  /* 0xffff00002b117812 */ /* 0x040fe400078ec0ff */
[----:B------:R-:W-:-:S02]  /*f030*/  SHF.L.U32 R18, R43, 0x10, RZ ;  /* 0x000000102b127819 */ /* 0x000fc400000006ff */
[C---:B------:R-:W-:Y:S02]  /*f040*/  SHF.L.U32 R8, R40.reuse, 0x10, RZ ;  /* 0x0000001028087819 */ /* 0x040fe400000006ff */
[----:B------:R-:W-:Y:S02]  /*f050*/  LOP3.LUT R40, R40, 0xffff0000, RZ, 0xc0, !PT ;  /* 0xffff000028287812 */ /* 0x000fe400078ec0ff */
[----:B------:R-:W-:Y:S02]  /*f060*/  LOP3.LUT R42, R42, 0xffff0000, RZ, 0xc0, !PT ;  /* 0xffff00002a2a7812 */ /* 0x000fe400078ec0ff */
[----:B--23--:R-:W-:Y:S02]  /*f070*/  LOP3.LUT R13, R2, 0xffff0000, RZ, 0xc0, !PT ;  /* 0xffff0000020d7812 */ /* 0x00cfe400078ec0ff */
        /* <DEDUP_REMOVED lines=8> */
[----:B------:R-:W-:Y:S01]  /*f100*/  FMUL R17, R17, R14 ;  /* 0x0000000e11117220 */ /* 0x000fe20000400000 */
[----:B------:R-:W-:Y:S01]  /*f110*/  SHF.L.U32 R5, R5, 0x10, RZ ;  /* 0x0000001005057819 */ /* 0x000fe200000006ff */
[----:B------:R-:W-:Y:S01]  /*f120*/  FFMA R7, R7, R13, R6 ;  /* 0x0000000d07077223 */ /* 0x000fe20000000006 */
[----:B------:R-:W-:Y:S01]  /*f130*/  SHF.L.U32 R13, R2, 0x10, RZ ;  /* 0x00000010020d7819 */ /* 0x000fe200000006ff */
[----:B------:R-:W-:-:S02]  /*f140*/  IMAD.U32 R15, R4, 0x10000, RZ ;  /* 0x00010000040f7824 */ /* 0x000fc400078e00ff */
[C---:B------:R-:W-:Y:S01]  /*f150*/  FFMA R21, R18.reuse, R14, -R21 ;  /* 0x0000000e12157223 */ /* 0x040fe20000000815 */
[----:B------:R-:W-:Y:S01]  /*f160*/  FFMA R18, R18, R9, R17 ;  /* 0x0000000912127223 */ /* 0x000fe20000000011 */
[----:B------:R-:W-:Y:S01]  /*f170*/  FMUL R2, R42, R3 ;  /* 0x000000032a027220 */ /* 0x000fe20000400000 */
[C---:B------:R-:W-:Y:S01]  /*f180*/  FMUL R9, R40.reuse, R13 ;  /* 0x0000000d28097220 */ /* 0x040fe20000400000 */
[----:B------:R-:W-:Y:S01]  /*f190*/  FMUL R40, R40, R15 ;  /* 0x0000000f28287220 */ /* 0x000fe20000400000 */
        /* <DEDUP_REMOVED lines=9> */
.L_x_3173:
[----:B------:R-:W-:Y:S05]  /*f230*/  BSYNC B0 ;  /* 0x0000000000007941 */ /* 0x000fea0003800000 */
.L_x_3172:
[----:B-----5:R3:W-:Y:S01]  /*f240*/  STS.128 [R241+0x3800], R40 ;  /* 0x00380028f1007388 */ /* 0x0207e20000000c00 */
[----:B------:R-:W-:Y:S05]  /*f250*/  BRA `(.L_x_3169) ;  /* 0x0000002c00ec7947 */ /* 0x000fea0003800000 */
.L_x_3150:
        /* <DEDUP_REMOVED lines=13> */
[----:B------:R-:W-:Y:S01]  /*f330*/  LEA.HI.X.SX32 R13, R13, R8, 0x1, P0 ;  /* 0x000000080d0d7211 */ /* 0x000fe200000f0eff */
[----:B------:R-:W-:Y:S01]  /*f340*/  IMAD.MOV.U32 R21, RZ, RZ, RZ ;  /* 0x000000ffff157224 */ /* 0x000fe200078e00ff */
[C---:B-----5:R-:W-:Y:S01]  /*f350*/  LEA R12, P0, R15.reuse, R32, 0x1 ;  /* 0x000000200f0c7211 */ /* 0x060fe200078008ff */
[----:B------:R-:W-:Y:S01]  /*f360*/  @P1 IMAD.MOV R21, RZ, RZ, -R9 ;  /* 0x000000ffff151224 */ /* 0x000fe200078e0a09 */
[----:B------:R-:W2:Y:S02]  /*f370*/  LD.E.128 R4, desc[UR4][R4.64] ;  /* 0x0000000404047980 */ /* 0x000ea4000c101d00 */
[----:B------:R-:W-:Y:S02]  /*f380*/  LEA.HI.X R13, R15, R33, R13, 0x1, P0 ;  /* 0x000000210f0d7211 */ /* 0x000fe400000f0c0d */
[----:B------:R-:W-:-:S04]  /*f390*/  IADD3 R23, P0, R21, R2, RZ ;  /* 0x0000000215177210 */ /* 0x000fc80007f1e0ff */
[----:B------:R-:W3:Y:S01]  /*f3a0*/  LD.E.128 R12, desc[UR4][R12.64] ;  /* 0x000000040c0c7980 */ /* 0x000ee2000c101d00 */
[----:B------:R-:W-:Y:S02]  /*f3b0*/  LEA.HI.X.SX32 R21, R21, R8, 0x1, P0 ;  /* 0x0000000815157211 */ /* 0x000fe400000f0eff */
[----:B------:R-:W-:-:S04]  /*f3c0*/  LEA R20, P0, R23, R34, 0x1 ;  /* 0x0000002217147211 */ /* 0x000fc800078008ff */
[----:B------:R-:W-:-:S06]  /*f3d0*/  LEA.HI.X R21, R23, R35, R21, 0x1, P0 ;  /* 0x0000002317157211 */ /* 0x000fcc00000f0c15 */
[----:B------:R-:W4:Y:S01]  /*f3e0*/  LD.E.128 R20, desc[UR4][R20.64] ;  /* 0x0000000414147980 */ /* 0x000f22000c101d00 */
        /* <DEDUP_REMOVED lines=20> */
[C---:B------:R-:W-:Y:S02]  /*f530*/  SHF.L.U32 R14, R15.reuse, 0x10, RZ ;  /* 0x000000100f0e7819 */ /* 0x040fe400000006ff */
[----:B------:R-:W-:-:S02]  /*f540*/  LOP3.LUT R15, R15, 0xffff0000, RZ, 0xc0, !PT ;  /* 0xffff00000f0f7812 */ /* 0x000fc400078ec0ff */
[----:B------:R-:W-:Y:S02]  /*f550*/  LOP3.LUT R12, R12, 0xffff0000, RZ, 0xc0, !PT ;  /* 0xffff00000c0c7812 */ /* 0x000fe400078ec0ff */
[----:B------:R-:W-:Y:S02]  /*f560*/  LOP3.LUT R6, R6, 0xffff0000, RZ, 0xc0, !PT ;  /* 0xffff000006067812 */ /* 0x000fe400078ec0ff */
        /* <DEDUP_REMOVED lines=36> */
.L_x_3177:
[----:B------:R-:W-:Y:S05]  /*f7b0*/  BSYNC B0 ;  /* 0x0000000000007941 */ /* 0x000fea0003800000 */
.L_x_3176:
[----:B-----5:R2:W-:Y:S04]  /*f7c0*/  STS.128 [R241], R28 ;  /* 0x0000001cf1007388 */ /* 0x0205e80000000c00 */
[----:B------:R2:W5:Y:S01]  /*f7d0*/  LD.E.128 R24, desc[UR4][R44.64+0x80] ;  /* 0x000080042c187980 */ /* 0x000562000c101d00 */
        /* <DEDUP_REMOVED lines=51> */
[----:B------:R-:W-:Y:S01]  /*fb10*/  LOP3.LUT R15, R15, 0xffff0000, RZ, 0xc0, !PT ;  /* 0xffff00000f0f7812 */ /* 0x000fe200078ec0ff */
[----:B--2---:R-:W-:Y:S01]  /*fb20*/  IMAD.U32 R14, R23, 0x10000, RZ ;  /* 0x00010000170e7824 */ /* 0x004fe200078e00ff */
        /* <DEDUP_REMOVED lines=30> */
.L_x_3179:
[----:B------:R-:W-:Y:S05]  /*fd10*/  BSYNC B0 ;  /* 0x0000000000007941 */ /* 0x000fea0003800000 */
.L_x_3178:
[----:B-----5:R3:W-:Y:S02]  /*fd20*/  STS.128 [R241+0x2000], R24 ;  /* 0x00200018f1007388 */ /* 0x0207e40000000c00 */
.L_x_3175:
[----:B------:R-:W-:Y:S05]  /*fd30*/  BSYNC B1 ;  /* 0x0000000000017941 */ /* 0x000fea0003800000 */
.L_x_3174:
        /* <DEDUP_REMOVED lines=19> */
[----:B-----5:R-:W-:Y:S01]  /*fe70*/  LEA R12, P1, R13, R32, 0x1 ;  /* 0x000000200d0c7211 */ /* 0x020fe200078208ff */
[----:B------:R-:W-:-:S03]  /*fe80*/  @P0 IMAD.MOV R21, RZ, RZ, -R9 ;  /* 0x000000ffff150224 */ /* 0x000fc600078e0a09 */
[----:B------:R-:W-:Y:S01]  /*fe90*/  LEA.HI.X R13, R13, R33, R7, 0x1, P1 ;  /* 0x000000210d0d7211 */ /* 0x000fe200008f0c07 */
[----:B------:R-:W-:Y:S01]  /*fea0*/  IMAD.WIDE R4, R5, 0x2, R42 ;  /* 0x0000000205047825 */ /* 0x000fe200078e022a */
[----:B------:R-:W-:-:S04]  /*feb0*/  IADD3 R23, P1, R21, R20, RZ ;  /* 0x0000001415177210 */ /* 0x000fc80007f3e0ff */
[----:B------:R-:W4:Y:S01]  /*fec0*/  LD.E.128 R12, desc[UR4][R12.64] ;  /* 0x000000040c0c7980 */ /* 0x000f22000c101d00 */
[----:B------:R-:W-:Y:S02]  /*fed0*/  LEA.HI.X.SX32 R16, R21, R16, 0x1, P1 ;  /* 0x0000001015107211 */ /* 0x000fe400008f0eff */
[C---:B------:R-:W-:Y:S01]  /*fee0*/  LEA R20, P1, R23.reuse, R34, 0x1 ;  /* 0x0000002217147211 */ /* 0x040fe200078208ff */
[----:B--2---:R-:W2:Y:S03]  /*fef0*/  LD.E.128 R4, desc[UR4][R4.64] ;  /* 0x0000000404047980 */ /* 0x004ea6000c101d00 */
[----:B------:R-:W-:-:S06]  /*ff00*/  LEA.HI.X R21, R23, R35, R16, 0x1, P1 ;  /* 0x0000002317157211 */ /* 0x000fcc00008f0c10 */
[----:B---3--:R-:W3:Y:S01]  /*ff10*/  LD.E.128 R20, desc[UR4][R20.64] ;  /* 0x0000000414147980 */ /* 0x008ee2000c101d00 */
        /* <DEDUP_REMOVED lines=8> */
[C---:B----4-:R-:W-:Y:S01]  /*ffa0*/  IMAD.U32 R31, R12.reuse, 0x10000, RZ ;  /* 0x000100000c1f7824 */ /* 0x050fe200078e00ff */
[----:B------:R-:W-:Y:S01]  /*ffb0*/  LOP3.LUT R30, R12, 0xffff0000, RZ, 0xc0, !PT ;  /* 0xffff00000c1e7812 */ /* 0x000fe200078ec0ff */
[----:B-1----:R-:W-:Y:S01]  /*ffc0*/  IMAD.U32 R44, R14, 0x10000, RZ ;  /* 0x000100000e2c7824 */ /* 0x002fe200078e00ff */
[C---:B------:R-:W-:Y:S01]  /*ffd0*/  SHF.L.U32 R12, R13.reuse, 0x10, RZ ;  /* 0x000000100d0c7819 */ /* 0x040fe200000006ff */
[C---:B--2---:R-:W-:Y:S01]  /*ffe0*/  IMAD.U32 R47, R4.reuse, 0x10000, RZ ;  /* 0x00010000042f7824 */ /* 0x044fe200078e00ff */
[----:B------:R-:W-:Y:S01]  /*fff0*/  LOP3.LUT R45, R13, 0xffff0000, RZ, 0xc0, !PT ;  /* 0xffff00000d2d7812 */ /* 0x000fe200078ec0ff */
[----:B------:R-:W-:Y:S01]  /*10000*/  IMAD.U32 R13, R15, 0x10000, RZ ;  /* 0x000100000f0d7824 */ /* 0x000fe200078e00ff */
[----:B------:R-:W-:Y:S01]  /*10010*/  LOP3.LUT R46, R4, 0xffff0000, RZ, 0xc0, !PT ;  /* 0xffff0000042e7812 */ /* 0x000fe200078ec0ff */
[C---:B------:R-:W-:Y:S01]  /*10020*/  IMAD.U32 R4, R5.reuse, 0x10000, RZ ;  /* 0x0001000005047824 */ /* 0x040fe200078e00ff */
[----:B------:R-:W-:Y:S01]  /*10030*/  LOP3.LUT R49, R5, 0xffff0000, RZ, 0xc0, !PT ;  /* 0xffff000005317812 */ /* 0x000fe200078ec0ff */
[C---:B------:R-:W-:Y:S01]  /*10040*/  IMAD.U32 R48, R6.reuse, 0x10000, RZ ;  /* 0x0001000006307824 */ /* 0x040fe200078e00ff */
[----:B------:R-:W-:-:S02]  /*10050*/  LOP3.LUT R5, R6, 0xffff0000, RZ, 0xc0, !PT ;  /* 0xffff000006057812 */ /* 0x000fc400078ec0ff */
[----:B------:R-:W-:Y:S02]  /*10060*/  LOP3.LUT R14, R14, 0xffff0000, RZ, 0xc0, !PT ;  /* 0xffff00000e0e7812 */ /* 0x000fe400078ec0ff */
[----:B------:R-:W-:Y:S02]  /*10070*/  LOP3.LUT R15, R15, 0xffff0000, RZ, 0xc0, !PT ;  /* 0xffff00000f0f7812 */ /* 0x000fe400078ec0ff */
[----:B------:R-:W-:Y:S02]  /*10080*/  FSEL R6, -R31, R31, !P0 ;  /* 0x0000001f1f067208 */ /* 0x000fe40004000100 */
        /* <DEDUP_REMOVED lines=12> */
[----:B---3--:R-:W-:Y:S01]  /*10150*/  IMAD.U32 R30, R22, 0x10000, RZ ;  /* 0x00010000161e7824 */ /* 0x008fe200078e00ff */
[----:B------:R-:W-:Y:S01]  /*10160*/  FSEL R44, -R15, R15, !P0 ;  /* 0x0000000f0f2c7208 */ /* 0x000fe20004000100 */
[----:B------:R-:W-:Y:S01]  /*10170*/  FMUL R45, R48, R45 ;  /* 0x0000002d302d7220 */ /* 0x000fe20000400000 */
[C---:B------:R-:W-:Y:S01]  /*10180*/  SHF.L.U32 R15, R20.reuse, 0x10, RZ ;  /* 0x00000010140f7819 */ /* 0x040fe200000006ff */
[----:B------:R-:W-:Y:S01]  /*10190*/  FMUL R14, R5, R14 ;  /* 0x0000000e050e7220 */ /* 0x000fe20000400000 */
[----:B------:R-:W-:Y:S01]  /*101a0*/  LOP3.LUT R12, R20, 0xffff0000, RZ, 0xc0, !PT ;  /* 0xffff0000140c7812 */ /* 0x000fe200078ec0ff */
[----:B------:R-:W-:Y:S01]  /*101b0*/  FMUL R7, R7, R44 ;  /* 0x0000002c07077220 */ /* 0x000fe20000400000 */
[C---:B------:R-:W-:Y:S01]  /*101c0*/  IMAD.U32 R5, R21.reuse, 0x10000, RZ ;  /* 0x0001000015057824 */ /* 0x040fe200078e00ff */
        /* <DEDUP_REMOVED lines=18> */
.L_x_3183:
[----:B------:R-:W-:Y:S05]  /*102f0*/  BSYNC B0 ;  /* 0x0000000000007941 */ /* 0x000fea0003800000 */
.L_x_3182:
[----:B-----5:R4:W-:Y:S04]  /*10300*/  STS.128 [R241+0x800], R28 ;  /* 0x0008001cf1007388 */ /* 0x0209e80000000c00 */
[----:B---3--:R4:W5:Y:S01]  /*10310*/  LD.E.128 R24, desc[UR4][R42.64+0x80] ;  /* 0x000080042a187980 */ /* 0x008962000c101d00 */
[----:B------:R-:W-:Y:S01]  /*10320*/  IADD3 R4, R18, 0x40, RZ ;  /* 0x0000004012047810 */ /* 0x000fe20007ffe0ff */
[----:B------:R-:W-:Y:S03]  /*10330*/  BSSY B0, `(.L_x_3184) ;  /* 0x0000055000007945 */ /* 0x000fe60003800000 */
[----:B------:R-:W-:-:S13]  /*10340*/  ISETP.GE.AND P0, PT, R4, R3, PT ;  /* 0x000000030400720c */ /* 0x000fda0003f06270 */
        /* <DEDUP_REMOVED lines=31> */
[----:B---3--:R-:W-:Y:S01]  /*10540*/  SHF.L.U32 R31, R4, 0x10, RZ ;  /* 0x00000010041f7819 */ /* 0x008fe200000006ff */
[----:B------:R-:W-:Y:S01]  /*10550*/  IMAD.U32 R39, R6, 0x10000, RZ ;  /* 0x0001000006277824 */ /* 0x000fe200078e00ff */
[----:B------:R-:W-:Y:S01]  /*10560*/  LOP3.LUT R27, R4, 0xffff0000, RZ, 0xc0, !PT ;  /* 0xffff0000041b7812 */ /* 0x000fe200078ec0ff */
[C---:B------:R-:W-:Y:S01]  /*10570*/  IMAD.U32 R4, R5.reuse, 0x10000, RZ ;  /* 0x0001000005047824 */ /* 0x040fe200078e00ff */
[----:B------:R-:W-:Y:S01]  /*10580*/  LOP3.LUT R42, R5, 0xffff0000, RZ, 0xc0, !PT ;  /* 0xffff0000052a7812 */ /* 0x000fe200078ec0ff */
[C---:B------:R-:W-:Y:S01]  /*10590*/  IMAD.U32 R5, R7.reuse, 0x10000, RZ ;  /* 0x0001000007057824 */ /* 0x040fe200078e00ff */
[----:B-1----:R-:W-:Y:S01]  /*105a0*/  LOP3.LUT R44, R7, 0xffff0000, RZ, 0xc0, !PT ;  /* 0xffff0000072c7812 */ /* 0x002fe200078ec0ff */
[C---:B--2---:R-:W-:Y:S01]  /*105b0*/  IMAD.U32 R43, R12.reuse, 0x10000, RZ ;  /* 0x000100000c2b7824 */ /* 0x044fe200078e00ff */
        /* <DEDUP_REMOVED lines=44> */
.L_x_3185:
[----:B------:R-:W-:Y:S05]  /*10880*/  BSYNC B0 ;  /* 0x0000000000007941 */ /* 0x000fea0003800000 */
.L_x_3184:
[----:B-----5:R3:W-:Y:S02]  /*10890*/  STS.128 [R241+0x2800], R24 ;  /* 0x00280018f1007388 */ /* 0x0207e40000000c00 */
.L_x_3181:
[----:B------:R-:W-:Y:S05]  /*108a0*/  BSYNC B1 ;  /* 0x0000000000017941 */ /* 0x000fea0003800000 */
.L_x_3180:
        /* <DEDUP_REMOVED lines=9> */
[----:B------:R-:W-:Y:S01]  /*10940*/  ISETP.GE.AND P0, PT, R18, R9, PT ;  /* 0x000000091200720c */ /* 0x000fe20003f06270 */
[----:B------:R-:W-:Y:S02]  /*10950*/  IMAD.SHL.U32 R5, R9, 0x20, RZ ;  /* 0x0000002009057824 */ /* 0x000fe400078e00ff */
[----:B------:R-:W-:-:S03]  /*10960*/  IMAD.MOV.U32 R7, RZ, RZ, RZ ;  /* 0x000000ffff077224 */ /* 0x000fc600078e00ff */
[----:B------:R-:W-:-:S04]  /*10970*/  IADD3 R21, P1, R5, R2, RZ ;  /* 0x0000000205157210 */ /* 0x000fc80007f3e0ff */
[----:B------:R-:W-:Y:S01]  /*10980*/  LEA.HI.X.SX32 R20, R5, R8, 0x1, P1 ;  /* 0x0000000805147211 */ /* 0x000fe200008f0eff */
[--C-:B------:R-:W-:Y:S02]  /*10990*/  IMAD.MOV.U32 R5, RZ, RZ, R9.reuse ;  /* 0x000000ffff057224 */ /* 0x100fe400078e0009 */
        /* <DEDUP_REMOVED lines=10> */
[----:B--2---:R-:W2:Y:S01]  /*10a40*/  LD.E.128 R12, desc[UR4][R12.64] ;  /* 0x000000040c0c7980 */ /* 0x004ea2000c101d00 */
[----:B------:R-:W-:Y:S02]  /*10a50*/  LEA.HI.X.SX32 R20, R22, R20, 0x1, P1 ;  /* 0x0000001416147211 */ /* 0x000fe400008f0eff */
[C---:B------:R-:W-:Y:S01]  /*10a60*/  LEA R22, P1, R21.reuse, R34, 0x1 ;  /* 0x0000002215167211 */ /* 0x040fe200078208ff */
[----:B---3--:R-:W3:Y:S03]  /*10a70*/  LD.E.128 R4, desc[UR4][R4.64] ;  /* 0x0000000404047980 */ /* 0x008ee6000c101d00 */
        /* <DEDUP_REMOVED lines=13> */
[C---:B------:R-:W-:Y:S01]  /*10b50*/  SHF.L.U32 R12, R13.reuse, 0x10, RZ ;  /* 0x000000100d0c7819 */ /* 0x040fe200000006ff */
[----:B-1-3--:R-:W-:Y:S01]  /*10b60*/  IMAD.U32 R45, R4, 0x10000, RZ ;  /* 0x00010000042d7824 */ /* 0x00afe200078e00ff */
[----:B------:R-:W-:Y:S01]  /*10b70*/  LOP3.LUT R43, R13, 0xffff0000, RZ, 0xc0, !PT ;  /* 0xffff00000d2b7812 */ /* 0x000fe200078ec0ff */
[C---:B------:R-:W-:Y:S01]  /*10b80*/  IMAD.U32 R13, R15.reuse, 0x10000, RZ ;  /* 0x000100000f0d7824 */ /* 0x040fe200078e00ff */
[----:B------:R-:W-:Y:S01]  /*10b90*/  LOP3.LUT R15, R15, 0xffff0000, RZ, 0xc0, !PT ;  /* 0xffff00000f0f7812 */ /* 0x000fe200078ec0ff */
[----:B------:R-:W-:Y:S01]  /*10ba0*/  IMAD.U32 R46, R6, 0x10000, RZ ;  /* 0x00010000062e7824 */ /* 0x000fe200078e00ff */
[----:B------:R-:W-:Y:S01]  /*10bb0*/  LOP3.LUT R44, R4, 0xffff0000, RZ, 0xc0, !PT ;  /* 0xffff0000042c7812 */ /* 0x000fe200078ec0ff */
[C---:B------:R-:W-:Y:S01]  /*10bc0*/  IMAD.U32 R4, R5.reuse, 0x10000, RZ ;  /* 0x0001000005047824 */ /* 0x040fe200078e00ff */
[----:B------:R-:W-:-:S02]  /*10bd0*/  LOP3.LUT R47, R5, 0xffff0000, RZ, 0xc0, !PT ;  /* 0xffff0000052f7812 */ /* 0x000fc400078ec0ff */
[----:B------:R-:W-:Y:S02]  /*10be0*/  FSEL R49, -R12, R12, !P0 ;  /* 0x0000000c0c317208 */ /* 0x000fe40004000100 */
[----:B------:R-:W-:Y:S01]  /*10bf0*/  LOP3.LUT R5, R6, 0xffff0000, RZ, 0xc0, !PT ;  /* 0xffff000006057812 */ /* 0x000fe200078ec0ff */
[----:B------:R-:W-:Y:S01]  /*10c00*/  IMAD.U32 R6, R7, 0x10000, RZ ;  /* 0x0001000007067824 */ /* 0x000fe200078e00ff */
[----:B------:R-:W-:Y:S01]  /*10c10*/  FSEL R12, -R43, R43, !P0 ;  /* 0x0000002b2b0c7208 */ /* 0x000fe20004000100 */
[----:B------:R-:W-:Y:S01]  /*10c20*/  FMUL R4, R4, R49 ;  /* 0x0000003104047220 */ /* 0x000fe20000400000 */
[----:B------:R-:W-:Y:S02]  /*10c30*/  FSEL R43, -R42, R42, !P0 ;  /* 0x0000002a2a2b7208 */ /* 0x000fe40004000100 */
        /* <DEDUP_REMOVED lines=8> */
[C---:B----4-:R-:W-:Y:S01]  /*10cc0*/  IMAD.U32 R7, R21.reuse, 0x10000, RZ ;  /* 0x0001000015077824 */ /* 0x050fe200078e00ff */
[----:B------:R-:W-:Y:S01]  /*10cd0*/  LOP3.LUT R21, R21, 0xffff0000, RZ, 0xc0, !PT ;  /* 0xffff000015157812 */ /* 0x000fe200078ec0ff */
[----:B------:R-:W-:Y:S01]  /*10ce0*/  FMUL R6, R6, R13 ;  /* 0x0000000d06067220 */ /* 0x000fe20000400000 */
[----:B------:R-:W-:Y:S01]  /*10cf0*/  FSEL R38, -R38, R38, !P0 ;  /* 0x0000002626267208 */ /* 0x000fe20004000100 */
[----:B------:R-:W-:Y:S01]  /*10d00*/  FMUL R5, R5, R14 ;  /* 0x0000000e05057220 */ /* 0x000fe20000400000 */
[----:B------:R-:W-:Y:S01]  /*10d10*/  FSEL R27, -R27, R27, !P0 ;  /* 0x0000001b1b1b7208 */ /* 0x000fe20004000100 */
[----:B------:R-:W-:Y:S01]  /*10d20*/  IMAD.U32 R14, R23, 0x10000, RZ ;  /* 0x00010000170e7824 */ /* 0x000fe200078e00ff */
[C---:B------:R-:W-:Y:S01]  /*10d30*/  SHF.L.U32 R13, R20.reuse, 0x10, RZ ;  /* 0x00000010140d7819 */ /* 0x040fe200000006ff */
[----:B------:R-:W-:Y:S01]  /*10d40*/  FFMA R4, R31, R7, R4 ;  /* 0x000000071f047223 */ /* 0x000fe20000000004 */
[----:B------:R-:W-:Y:S01]  /*10d50*/  LOP3.LUT R12, R20, 0xffff0000, RZ, 0xc0, !PT ;  /* 0xffff0000140c7812 */ /* 0x000fe200078ec0ff */
[C---:B------:R-:W-:Y:S01]  /*10d60*/  IMAD.U32 R20, R22.reuse, 0x10000, RZ ;  /* 0x0001000016147824 */ /* 0x040fe200078e00ff */
[----:B------:R-:W-:Y:S01]  /*10d70*/  LOP3.LUT R15, R22, 0xffff0000, RZ, 0xc0, !PT ;  /* 0xffff0000160f7812 */ /* 0x000fe200078ec0ff */
[----:B------:R-:W-:Y:S01]  /*10d80*/  FFMA R21, R24, R21, R47 ;  /* 0x0000001518157223 */ /* 0x000fe2000000002f */
        /* <DEDUP_REMOVED lines=14> */
.L_x_3189:
[----:B------:R-:W-:Y:S05]  /*10e70*/  BSYNC B0 ;  /* 0x0000000000007941 */ /* 0x000fea0003800000 */
.L_x_3188:
        /* <DEDUP_REMOVED lines=8> */
[----:B------:R-:W-:Y:S01]  /*10f00*/  LEA R7, R9, 0x40, 0x5 ;  /* 0x0000004009077811 */ /* 0x000fe200078e28ff */
[----:B------:R-:W-:-:S03]  /*10f10*/  IMAD.MOV.U32 R21, RZ, RZ, R9 ;  /* 0x000000ffff157224 */ /* 0x000fc600078e0009 */
[----:B-1----:R-:W-:-:S04]  /*10f20*/  IADD3 R25, P1, R7, R2, RZ ;  /* 0x0000000207197210 */ /* 0x002fc80007f3e0ff */
        /* <DEDUP_REMOVED lines=25> */
[C---:B--2---:R-:W-:Y:S01]  /*110c0*/  LOP3.LUT R15, R4.reuse, 0xffff0000, RZ, 0xc0, !PT ;  /* 0xffff0000040f7812 */ /* 0x044fe200078ec0ff */
[----:B------:R-:W-:Y:S01]  /*110d0*/  IMAD.U32 R36, R4, 0x10000, RZ ;  /* 0x0001000004247824 */ /* 0x000fe200078e00ff */
[C---:B------:R-:W-:Y:S01]  /*110e0*/  LOP3.LUT R39, R5.reuse, 0xffff0000, RZ, 0xc0, !PT ;  /* 0xffff000005277812 */ /* 0x040fe200078ec0ff */
[----:B------:R-:W-:Y:S01]  /*110f0*/  IMAD.U32 R4, R5, 0x10000, RZ ;  /* 0x0001000005047824 */ /* 0x000fe200078e00ff */
[C---:B------:R-:W-:Y:S01]  /*11100*/  SHF.L.U32 R38, R6.reuse, 0x10, RZ ;  /* 0x0000001006267819 */ /* 0x040fe200000006ff */
[C---:B------:R-:W-:Y:S01]  /*11110*/  IMAD.U32 R5, R7.reuse, 0x10000, RZ ;  /* 0x0001000007057824 */ /* 0x040fe200078e00ff */
[----:B------:R-:W-:Y:S01]  /*11120*/  LOP3.LUT R6, R6, 0xffff0000, RZ, 0xc0, !PT ;  /* 0xffff000006067812 */ /* 0x000fe200078ec0ff */
[----:B---3--:R-:W-:Y:S01]  /*11130*/  IMAD.U32 R43, R20, 0x10000, RZ ;  /* 0x00010000142b7824 */ /* 0x008fe200078e00ff */
[----:B------:R-:W-:Y:S01]  /*11140*/  LOP3.LUT R7, R7, 0xffff0000, RZ, 0xc0, !PT ;  /* 0xffff000007077812 */ /* 0x000fe200078ec0ff */
[----:B------:R-:W-:Y:S01]  /*11150*/  IMAD.U32 R44, R22, 0x10000, RZ ;  /* 0x00010000162c7824 */ /* 0x000fe200078e00ff */
[----:B------:R-:W-:Y:S01]  /*11160*/  LOP3.LUT R42, R20, 0xffff0000, RZ, 0xc0, !PT ;  /* 0xffff0000142a7812 */ /* 0x000fe200078ec0ff */
[----:B------:R-:W-:Y:S01]  /*11170*/  IMAD.U32 R20, R21, 0x10000, RZ ;  /* 0x0001000015147824 */ /* 0x000fe200078e00ff */
[----:B------:R-:W-:-:S02]  /*11180*/  FSEL R15, -R15, R15, !P0 ;  /* 0x0000000f0f0f7208 */ /* 0x000fc40004000100 */
[----:B------:R-:W-:Y:S02]  /*11190*/  LOP3.LUT R45, R21, 0xffff0000, RZ, 0xc0, !PT ;  /* 0xffff0000152d7812 */ /* 0x000fe400078ec0ff */
[----:B------:R-:W-:Y:S01]  /*111a0*/  LOP3.LUT R21, R22, 0xffff0000, RZ, 0xc0, !PT ;  /* 0xffff000016157812 */ /* 0x000fe200078ec0ff */
[----:B------:R-:W-:Y:S01]  /*111b0*/  FMUL R15, R42, R15 ;  /* 0x0000000f2a0f7220 */ /* 0x000fe20000400000 */
        /* <DEDUP_REMOVED lines=12> */
[C---:B----4-:R-:W-:Y:S01]  /*11280*/  LOP3.LUT R6, R24.reuse, 0xffff0000, RZ, 0xc0, !PT ;  /* 0xffff000018067812 */ /* 0x050fe200078ec0ff */
[----:B------:R-:W-:Y:S01]  /*11290*/  FMUL R36, R43, R36 ;  /* 0x000000242b247220 */ /* 0x000fe20000400000 */
[----:B------:R-:W-:Y:S01]  /*112a0*/  IMAD.U32 R7, R24, 0x10000, RZ ;  /* 0x0001000018077824 */ /* 0x000fe200078e00ff */
[----:B------:R-:W-:Y:S01]  /*112b0*/  SHF.L.U32 R5, R25, 0x10, RZ ;  /* 0x0000001019057819 */ /* 0x000fe200000006ff */
[----:B------:R-:W-:Y:S01]  /*112c0*/  FMUL R45, R45, R42 ;  /* 0x0000002a2d2d7220 */ /* 0x000fe20000400000 */
[----:B------:R-:W-:Y:S01]  /*112d0*/  LOP3.LUT R39, R25, 0xffff0000, RZ, 0xc0, !PT ;  /* 0xffff000019277812 */ /* 0x000fe200078ec0ff */
[----:B------:R-:W-:Y:S01]  /*112e0*/  FFMA R7, R29, R7, R36 ;  /* 0x000000071d077223 */ /* 0x000fe20000000024 */
[----:B------:R-:W-:Y:S01]  /*112f0*/  FSEL R23, -R38, R38, !P0 ;  /* 0x0000002626177208 */ /* 0x000fe20004000100 */
[C---:B------:R-:W-:Y:S01]  /*11300*/  IMAD.U32 R38, R26.reuse, 0x10000, RZ ;  /* 0x000100001a267824 */ /* 0x040fe200078e00ff */
[----:B------:R-:W-:Y:S01]  /*11310*/  LOP3.LUT R25, R26, 0xffff0000, RZ, 0xc0, !PT ;  /* 0xffff00001a197812 */ /* 0x000fe200078ec0ff */
[----:B------:R-:W-:Y:S01]  /*11320*/  FFMA R6, R28, R6, R15 ;  /* 0x000000061c067223 */ /* 0x000fe2000000000f */
[C---:B------:R-:W-:Y:S01]  /*11330*/  LOP3.LUT R26, R27.reuse, 0xffff0000, RZ, 0xc0, !PT ;  /* 0xffff00001b1a7812 */ /* 0x040fe200078ec0ff */
[----:B------:R-:W-:-:S02]  /*11340*/  IMAD.U32 R24, R27, 0x10000, RZ ;  /* 0x000100001b187824 */ /* 0x000fc400078e00ff */
[----:B------:R-:W-:Y:S01]  /*11350*/  FFMA R5, R31, R5, R20 ;  /* 0x000000051f057223 */ /* 0x000fe20000000014 */
[----:B------:R-:W-:Y:S01]  /*11360*/  FFMA R12, R12, R39, R45 ;  /* 0x000000270c0c7223 */ /* 0x000fe2000000002d */
[----:B------:R-:W-:Y:S01]  /*11370*/  FMUL R23, R44, R23 ;  /* 0x000000172c177220 */ /* 0x000fe20000400000 */
[----:B------:R-:W-:Y:S01]  /*11380*/  FFMA R4, R37, R24, R4 ;  /* 0x0000001825047223 */ /* 0x000fe20000000004 */
[----:B------:R-:W-:Y:S01]  /*11390*/  FFMA R13, R13, R26, R22 ;  /* 0x0000001a0d0d7223 */ /* 0x000fe20000000016 */
[----:B------:R-:W-:Y:S01]  /*113a0*/  F2FP.BF16.F32.PACK_AB R6, R6, R7 ;  /* 0x000000070606723e */ /* 0x000fe200000010ff */
[----:B------:R-:W-:Y:S01]  /*113b0*/  FFMA R23, R30, R38, R23 ;  /* 0x000000261e177223 */ /* 0x000fe20000000017 */
[----:B------:R-:W-:Y:S01]  /*113c0*/  FFMA R14, R14, R25, R21 ;  /* 0x000000190e0e7223 */ /* 0x000fe20000000015 */
[----:B------:R-:W-:Y:S02]  /*113d0*/  F2FP.BF16.F32.PACK_AB R7, R12, R5 ;  /* 0x000000050c07723e */ /* 0x000fe400000010ff */
[----:B------:R-:W-:Y:S01]  /*113e0*/  F2FP.BF16.F32.PACK_AB R15, R13, R4 ;  /* 0x000000040d0f723e */ /* 0x000fe200000010ff */
[----:B------:R-:W-:Y:S01]  /*113f0*/  IMAD.MOV.U32 R12, RZ, RZ, R6 ;  /* 0x000000ffff0c7224 */ /* 0x000fe200078e0006 */
[----:B------:R-:W-:Y:S01]  /*11400*/  F2FP.BF16.F32.PACK_AB R14, R14, R23 ;  /* 0x000000170e0e723e */ /* 0x000fe200000010ff */
[----:B------:R-:W-:-:S02]  /*11410*/  IMAD.MOV.U32 R13, RZ, RZ, R7 ;  /* 0x000000ffff0d7224 */ /* 0x000fc400078e0007 */
.L_x_3191:
[----:B------:R-:W-:Y:S05]  /*11420*/  BSYNC B0 ;  /* 0x0000000000007941 */ /* 0x000fea0003800000 */
.L_x_3190:
[----:B-----5:R1:W-:Y:S02]  /*11430*/  STS.128 [R241+0x3000], R12 ;  /* 0x0030000cf1007388 */ /* 0x0203e40000000c00 */
.L_x_3187:
[----:B------:R-:W-:Y:S05]  /*11440*/  BSYNC B1 ;  /* 0x0000000000017941 */ /* 0x000fea0003800000 */
.L_x_3186:
[----:B--2-4-:R-:W-:-:S05]  /*11450*/  VIADD R28, R210, 0x30 ;  /* 0x00000030d21c7836 */ /* 0x014fca0000000000 */
[----:B------:R-:W-:-:S04]  /*11460*/  ISETP.GE.AND P0, PT, R28, R17, PT ;  /* 0x000000111c00720c */ /* 0x000fc80003f06270 */
[----:B------:R-:W-:-:S13]  /*11470*/  ISETP.LT.OR P0, PT, R229, -0x187, P0 ;  /* 0xfffffe79e500780c */ /* 0x000fda0000701670 */
[----:B------:R-:W-:Y:S05]  /*11480*/  @P0 BRA `(.L_x_3169) ;  /* 0x0000000c00600947 */ /* 0x000fea0003800000 */
[----:B-1-3--:R1:W5:Y:S01]  /*11490*/  LD.E.128 R24, desc[UR4][R40.64] ;  /* 0x0000000428187980 */ /* 0x00a362000c101d00 */
        /* <DEDUP_REMOVED lines=19> */
[----:B------:R-:W2:Y:S01]  /*115d0*/  LD.E.128 R12, desc[UR4][R12.64] ;  /* 0x000000040c0c7980 */ /* 0x000ea2000c101d00 */
[----:B------:R-:W-:Y:S02]  /*115e0*/  LEA.HI.X.SX32 R17, R21, R17, 0x1, P1 ;  /* 0x0000001115117211 */ /* 0x000fe400008f0eff */
[C---:B------:R-:W-:Y:S01]  /*115f0*/  LEA R20, P1, R23.reuse, R34, 0x1 ;  /* 0x0000002217147211 */ /* 0x040fe200078208ff */
[----:B------:R-:W3:Y:S03]  /*11600*/  LD.E.128 R4, desc[UR4][R4.64] ;  /* 0x0000000404047980 */ /* 0x000ee6000c101d00 */
[----:B------:R-:W-:-:S06]  /*11610*/  LEA.HI.X R21, R23, R35, R17, 0x1, P1 ;  /* 0x0000002317157211 */ /* 0x000fcc00008f0c11 */
[----:B------:R-:W4:Y:S01]  /*11620*/  LD.E.128 R20, desc[UR4][R20.64] ;  /* 0x0000000414147980 */ /* 0x000f22000c101d00 */
        /* <DEDUP_REMOVED lines=12> */
[----:B---3--:R-:W-:Y:S01]  /*116f0*/  IMAD.U32 R43, R4, 0x10000, RZ ;  /* 0x00010000042b7824 */ /* 0x008fe200078e00ff */
[----:B------:R-:W-:Y:S01]  /*11700*/  LOP3.LUT R39, R13, 0xffff0000, RZ, 0xc0, !PT ;  /* 0xffff00000d277812 */ /* 0x000fe200078ec0ff */
[C---:B------:R-:W-:Y:S01]  /*11710*/  IMAD.U32 R13, R15.reuse, 0x10000, RZ ;  /* 0x000100000f0d7824 */ /* 0x040fe200078e00ff */
[----:B------:R-:W-:Y:S01]  /*11720*/  LOP3.LUT R15, R15, 0xffff0000, RZ, 0xc0, !PT ;  /* 0xffff00000f0f7812 */ /* 0x000fe200078ec0ff */
[----:B------:R-:W-:Y:S01]  /*11730*/  IMAD.U32 R44, R6, 0x10000, RZ ;  /* 0x00010000062c7824 */ /* 0x000fe200078e00ff */
[----:B------:R-:W-:Y:S01]  /*11740*/  LOP3.LUT R42, R4, 0xffff0000, RZ, 0xc0, !PT ;  /* 0xffff0000042a7812 */ /* 0x000fe200078ec0ff */
[----:B------:R-:W-:Y:S01]  /*11750*/  IMAD.U32 R4, R5, 0x10000, RZ ;  /* 0x0001000005047824 */ /* 0x000fe200078e00ff */
[----:B------:R-:W-:-:S02]  /*11760*/  LOP3.LUT R14, R14, 0xffff0000, RZ, 0xc0, !PT ;  /* 0xffff00000e0e7812 */ /* 0x000fc400078ec0ff */
[----:B------:R-:W-:Y:S02]  /*11770*/  LOP3.LUT R45, R5, 0xffff0000, RZ, 0xc0, !PT ;  /* 0xffff0000052d7812 */ /* 0x000fe400078ec0ff */
[----:B------:R-:W-:Y:S02]  /*11780*/  FSEL R47, -R12, R12, !P0 ;  /* 0x0000000c0c2f7208 */ /* 0x000fe40004000100 */
[----:B------:R-:W-:Y:S01]  /*11790*/  LOP3.LUT R5, R6, 0xffff0000, RZ, 0xc0, !PT ;  /* 0xffff000006057812 */ /* 0x000fe200078ec0ff */
[----:B------:R-:W-:Y:S01]  /*117a0*/  IMAD.U32 R6, R7, 0x10000, RZ ;  /* 0x0001000007067824 */ /* 0x000fe200078e00ff */
[----:B------:R-:W-:Y:S01]  /*117b0*/  FSEL R12, -R39, R39, !P0 ;  /* 0x00000027270c7208 */ /* 0x000fe20004000100 */
[----:B------:R-:W-:Y:S01]  /*117c0*/  FMUL R4, R4, R47 ;  /* 0x0000002f04047220 */ /* 0x000fe20000400000 */
[----:B------:R-:W-:Y:S02]  /*117d0*/  FSEL R27, -R27, R27, !P0 ;  /* 0x0000001b1b1b7208 */ /* 0x000fe40004000100 */
[----:B------:R-:W-:Y:S01]  /*117e0*/  FSEL R39, -R38, R38, !P0 ;  /* 0x0000002626277208 */ /* 0x000fe20004000100 */
[----:B------:R-:W-:Y:S01]  /*117f0*/  FMUL R12, R45, R12 ;  /* 0x0000000c2d0c7220 */ /* 0x000fe20000400000 */
[----:B------:R-:W-:Y:S01]  /*11800*/  LOP3.LUT R7, R7, 0xffff0000, RZ, 0xc0, !PT ;  /* 0xffff000007077812 */ /* 0x000fe200078ec0ff */
[----:B------:R-:W-:Y:S01]  /*11810*/  FMUL R27, R42, R27 ;  /* 0x0000001b2a1b7220 */ /* 0x000fe20000400000 */
[----:B------:R-:W-:Y:S01]  /*11820*/  FSEL R38, -R15, R15, !P0 ;  /* 0x0000000f0f267208 */ /* 0x000fe20004000100 */
[----:B----4-:R-:W-:Y:S01]  /*11830*/  IMAD.U32 R15, R23, 0x10000, RZ ;  /* 0x00010000170f7824 */ /* 0x010fe200078e00ff */
        /* <DEDUP_REMOVED lines=8> */
[----:B------:R-:W-:Y:S01]  /*118c0*/  IMAD.U32 R7, R21, 0x10000, RZ ;  /* 0x0001000015077824 */ /* 0x000fe200078e00ff */
[----:B------:R-:W-:Y:S01]  /*118d0*/  SHF.L.U32 R14, R20, 0x10, RZ ;  /* 0x00000010140e7819 */ /* 0x000fe200000006ff */
[----:B------:R-:W-:Y:S01]  /*118e0*/  IMAD.U32 R21, R22, 0x10000, RZ ;  /* 0x0001000016157824 */ /* 0x000fe200078e00ff */
[----:B------:R-:W-:Y:S01]  /*118f0*/  LOP3.LUT R13, R20, 0xffff0000, RZ, 0xc0, !PT ;  /* 0xffff0000140d7812 */ /* 0x000fe200078ec0ff */
[----:B------:R-:W-:Y:S01]  /*11900*/  FFMA R4, R31, R7, R4 ;  /* 0x000000071f047223 */ /* 0x000fe20000000004 */
[----:B------:R-:W-:Y:S01]  /*11910*/  LOP3.LUT R20, R22, 0xffff0000, RZ, 0xc0, !PT ;  /* 0xffff000016147812 */ /* 0x000fe200078ec0ff */
[----:B------:R-:W-:Y:S01]  /*11920*/  FFMA R17, R17, R42, R12 ;  /* 0x0000002a11117223 */ /* 0x000fe2000000000c */
        /* <DEDUP_REMOVED lines=13> */
.L_x_3193:
[----:B------:R-:W-:Y:S05]  /*11a00*/  BSYNC B0 ;  /* 0x0000000000007941 */ /* 0x000fea0003800000 */
.L_x_3192:
[----:B-----5:R2:W-:Y:S04]  /*11a10*/  STS.128 [R241+0x1800], R24 ;  /* 0x00180018f1007388 */ /* 0x0205e80000000c00 */
[----:B------:R2:W5:Y:S01]  /*11a20*/  LD.E.128 R4, desc[UR4][R40.64+0x80] ;  /* 0x0000800428047980 */ /* 0x000562000c101d00 */
[----:B------:R-:W-:Y:S01]  /*11a30*/  IADD3 R18, R18, 0x40, RZ ;  /* 0x0000004012127810 */ /* 0x000fe20007ffe0ff */
[----:B------:R-:W-:Y:S03]  /*11a40*/  BSSY B0, `(.L_x_3194) ;  /* 0x0000056000007945 */ /* 0x000fe60003800000 */
[----:B------:R-:W-:-:S13]  /*11a50*/  ISETP.GE.AND P0, PT, R18, R3, PT ;  /* 0x000000031200720c */ /* 0x000fda0003f06270 */
        /* <DEDUP_REMOVED lines=21> */
[----:B--2---:R-:W-:-:S04]  /*11bb0*/  LEA R24, P1, R9, R34, 0x1 ;  /* 0x0000002209187211 */ /* 0x004fc800078208ff */
[----:B------:R-:W-:-:S06]  /*11bc0*/  LEA.HI.X R25, R9, R35, R3, 0x1, P1 ;  /* 0x0000002309197211 */ /* 0x000fcc00008f0c03 */
[----:B------:R-:W2:Y:S01]  /*11bd0*/  LD.E.128 R24, desc[UR4][R24.64] ;  /* 0x0000000418187980 */ /* 0x000ea2000c101d00 */
        /* <DEDUP_REMOVED lines=8> */
[C---:B---3--:R-:W-:Y:S01]  /*11c60*/  SHF.L.U32 R18, R12.reuse, 0x10, RZ ;  /* 0x000000100c127819 */ /* 0x048fe200000006ff */
[C---:B------:R-:W-:Y:S01]  /*11c70*/  IMAD.U32 R6, R13.reuse, 0x10000, RZ ;  /* 0x000100000d067824 */ /* 0x040fe200078e00ff */
[----:B------:R-:W-:Y:S01]  /*11c80*/  LOP3.LUT R7, R12, 0xffff0000, RZ, 0xc0, !PT ;  /* 0xffff00000c077812 */ /* 0x000fe200078ec0ff */
[C---:B------:R-:W-:Y:S01]  /*11c90*/  IMAD.U32 R29, R14.reuse, 0x10000, RZ ;  /* 0x000100000e1d7824 */ /* 0x040fe200078e00ff */
[----:B------:R-:W-:Y:S01]  /*11ca0*/  LOP3.LUT R30, R13, 0xffff0000, RZ, 0xc0, !PT ;  /* 0xffff00000d1e7812 */ /* 0x000fe200078ec0ff */
[----:B------:R-:W-:Y:S01]  /*11cb0*/  IMAD.U32 R12, R15, 0x10000, RZ ;  /* 0x000100000f0c7824 */ /* 0x000fe200078e00ff */
[----:B------:R-:W-:-:S02]  /*11cc0*/  LOP3.LUT R13, R14, 0xffff0000, RZ, 0xc0, !PT ;  /* 0xffff00000e0d7812 */ /* 0x000fc400078ec0ff */
[----:B------:R-:W-:Y:S01]  /*11cd0*/  LOP3.LUT R32, R15, 0xffff0000, RZ, 0xc0, !PT ;  /* 0xffff00000f207812 */ /* 0x000fe200078ec0ff */
[C---:B----4-:R-:W-:Y:S01]  /*11ce0*/  IMAD.U32 R14, R21.reuse, 0x10000, RZ ;  /* 0x00010000150e7824 */ /* 0x050fe200078e00ff */
[C---:B------:R-:W-:Y:S01]  /*11cf0*/  LOP3.LUT R15, R20.reuse, 0xffff0000, RZ, 0xc0, !PT ;  /* 0xffff0000140f7812 */ /* 0x040fe200078ec0ff */
[----:B------:R-:W-:Y:S01]  /*11d00*/  IMAD.U32 R31, R20, 0x10000, RZ ;  /* 0x00010000141f7824 */ /* 0x000fe200078e00ff */
[----:B------:R-:W-:Y:S01]  /*11d10*/  LOP3.LUT R33, R21, 0xffff0000, RZ, 0xc0, !PT ;  /* 0xffff000015217812 */ /* 0x000fe200078ec0ff */
[C---:B------:R-:W-:Y:S01]  /*11d20*/  IMAD.U32 R21, R22.reuse, 0x10000, RZ ;  /* 0x0001000016157824 */ /* 0x040fe200078e00ff */
[----:B------:R-:W-:Y:S02]  /*11d30*/  LOP3.LUT R20, R22, 0xffff0000, RZ, 0xc0, !PT ;  /* 0xffff000016147812 */ /* 0x000fe400078ec0ff */
[----:B------:R-:W-:Y:S02]  /*11d40*/  FSEL R22, -R15, R15, !P0 ;  /* 0x0000000f0f167208 */ /* 0x000fe40004000100 */
[----:B------:R-:W-:-:S02]  /*11d50*/  FSEL R15, -R14, R14, !P0 ;  /* 0x0000000e0e0f7208 */ /* 0x000fc40004000100 */
[----:B------:R-:W-:Y:S01]  /*11d60*/  SHF.L.U32 R14, R23, 0x10, RZ ;  /* 0x00000010170e7819 */ /* 0x000fe200000006ff */
[----:B------:R-:W-:Y:S01]  /*11d70*/  FMUL R22, R7, R22 ;  /* 0x0000001607167220 */ /* 0x000fe20000400000 */
[----:B------:R-:W-:Y:S01]  /*11d80*/  FSEL R31, -R31, R31, !P0 ;  /* 0x0000001f1f1f7208 */ /* 0x000fe20004000100 */
[----:B------:R-:W-:Y:S01]  /*11d90*/  FMUL R6, R6, R15 ;  /* 0x0000000f06067220 */ /* 0x000fe20000400000 */
[----:B------:R-:W-:Y:S02]  /*11da0*/  LOP3.LUT R23, R23, 0xffff0000, RZ, 0xc0, !PT ;  /* 0xffff000017177812 */ /* 0x000fe400078ec0ff */
[----:B------:R-:W-:Y:S01]  /*11db0*/  FSEL R20, -R20, R20, !P0 ;  /* 0x0000001414147208 */ /* 0x000fe20004000100 */
[----:B------:R-:W-:Y:S01]  /*11dc0*/  FMUL R31, R18, R31 ;  /* 0x0000001f121f7220 */ /* 0x000fe20000400000 */
[----:B------:R-:W-:Y:S01]  /*11dd0*/  FSEL R7, -R14, R14, !P0 ;  /* 0x0000000e0e077208 */ /* 0x000fe20004000100 */
[----:B--2---:R-:W-:Y:S01]  /*11de0*/  IMAD.U32 R14, R24, 0x10000, RZ ;  /* 0x00010000180e7824 */ /* 0x004fe200078e00ff */
[----:B------:R-:W-:Y:S01]  /*11df0*/  FSEL R33, -R33, R33, !P0 ;  /* 0x0000002121217208 */ /* 0x000fe20004000100 */
[----:B------:R-:W-:Y:S01]  /*11e00*/  FMUL R20, R13, R20 ;  /* 0x000000140d147220 */ /* 0x000fe20000400000 */
[----:B------:R-:W-:Y:S01]  /*11e10*/  FSEL R18, -R21, R21, !P0 ;  /* 0x0000001515127208 */ /* 0x000fe20004000100 */
[----:B------:R-:W-:Y:S01]  /*11e20*/  FMUL R12, R12, R7 ;  /* 0x000000070c0c7220 */ /* 0x000fe20000400000 */
[----:B------:R-:W-:Y:S01]  /*11e30*/  FSEL R23, -R23, R23, !P0 ;  /* 0x0000001717177208 */ /* 0x000fe20004000100 */
[C---:B------:R-:W-:Y:S01]  /*11e40*/  IMAD.U32 R7, R25.reuse, 0x10000, RZ ;  /* 0x0001000019077824 */ /* 0x040fe200078e00ff */
[----:B------:R-:W-:Y:S01]  /*11e50*/  LOP3.LUT R13, R24, 0xffff0000, RZ, 0xc0, !PT ;  /* 0xffff0000180d7812 */ /* 0x000fe200078ec0ff */
[----:B------:R-:W-:Y:S01]  /*11e60*/  IMAD.U32 R24, R26, 0x10000, RZ ;  /* 0x000100001a187824 */ /* 0x000fe200078e00ff */
        /* <DEDUP_REMOVED lines=19> */
.L_x_3195:
[----:B------:R-:W-:Y:S05]  /*11fa0*/  BSYNC B0 ;  /* 0x0000000000007941 */ /* 0x000fea0003800000 */
.L_x_3194:
[----:B-----5:R4:W-:Y:S01]  /*11fb0*/  STS.128 [R241+0x3800], R4 ;  /* 0x00380004f1007388 */ /* 0x0209e20000000c00 */
[----:B------:R-:W-:Y:S05]  /*11fc0*/  BRA `(.L_x_3169) ;  /* 0x0000000000907947 */ /* 0x000fea0003800000 */
.L_x_3149:
[----:B------:R-:W-:Y:S02]  /*11fd0*/  IMAD.IADD R3, R235, 0x1, -R70 ;  /* 0x00000001eb037824 */ /* 0x000fe400078e0a46 */
[C---:B-----5:R-:W-:Y:S02]  /*11fe0*/  VIADD R0, R210.reuse, 0x10 ;  /* 0x00000010d2007836 */ /* 0x060fe40000000000 */
[C---:B------:R-:W-:Y:S01]  /*11ff0*/  VIADD R28, R210.reuse, 0x30 ;  /* 0x00000030d21c7836 */ /* 0x040fe20000000000 */
[CC--:B------:R-:W-:Y:S01]  /*12000*/  ISETP.GE.AND P6, PT, R210.reuse, R3.reuse, PT ;  /* 0x00000003d200720c */ /* 0x0c0fe20003fc6270 */
[----:B------:R-:W-:Y:S01]  /*12010*/  VIADD R16, R210, 0x20 ;  /* 0x00000020d2107836 */ /* 0x000fe20000000000 */
        /* <DEDUP_REMOVED lines=31> */
.L_x_3169:
[----:B------:R-:W-:Y:S05]  /*12210*/  BSYNC B2 ;  /* 0x0000000000027941 */ /* 0x000fea0003800000 */
.L_x_3148:
[----:B------:R-:W-:Y:S02]  /*12220*/  VIADD R243, R55, 0xffffffff ;  /* 0xffffffff37f37836 */ /* 0x000fe40000000000 */
[C---:B-1--4-:R-:W-:Y:S02]  /*12230*/  VIADD R6, R210.reuse, 0x50 ;  /* 0x00000050d2067836 */ /* 0x052fe40000000000 */
[----:B------:R-:W-:Y:S02]  /*12240*/  IMAD.SHL.U32 R9, R243, 0x80, RZ ;  /* 0x00000080f3097824 */ /* 0x000fe400078e00ff */
[----:B------:R-:W-:Y:S02]  /*12250*/  VIADD R4, R210, 0x60 ;  /* 0x00000060d2047836 */ /* 0x000fe40000000000 */
[----:B------:R-:W-:Y:S02]  /*12260*/  IMAD.IADD R3, R72, 0x1, -R9 ;  /* 0x0000000148037824 */ /* 0x000fe400078e0a09 */
[----:B------:R-:W-:-:S02]  /*12270*/  VIADD R2, R210, 0x70 ;  /* 0x00000070d2027836 */ /* 0x000fc40000000000 */
[----:B------:R-:W-:Y:S01]  /*12280*/  IMAD.SHL.U32 R179, R179, 0x40, RZ ;  /* 0x00000040b3b37824 */ /* 0x000fe200078e00ff */
[-C--:B------:R-:W-:Y:S02]  /*12290*/  ISETP.GE.AND P0, PT, R0, R3.reuse, PT ;  /* 0x000000030000720c */ /* 0x080fe40003f06270 */
[-C--:B------:R-:W-:Y:S02]  /*122a0*/  ISETP.GE.AND P1, PT, R210, R3.reuse, PT ;  /* 0x00000003d200720c */ /* 0x080fe40003f26270 */
[-C--:B------:R-:W-:Y:S02]  /*122b0*/  ISETP.GE.AND P6, PT, R16, R3.reuse, PT ;  /* 0x000000031000720c */ /* 0x080fe40003fc6270 */
[-C--:B------:R-:W-:Y:S02]  /*122c0*/  ISETP.GE.AND P3, PT, R28, R3.reuse, PT ;  /* 0x000000031c00720c */ /* 0x080fe40003f66270 */
[-C--:B------:R-:W-:Y:S02]  /*122d0*/  ISETP.GE.AND P4, PT, R6, R3.reuse, PT ;  /* 0x000000030600720c */ /* 0x080fe40003f86270 */
[----:B------:R-:W-:-:S02]  /*122e0*/  ISETP.GE.AND P5, PT, R28, R3, PT ;  /* 0x000000031c00720c */ /* 0x000fc40003fa6270 */
[----:B------:R-:W-:Y:S02]  /*122f0*/  LOP3.LUT R179, R179, 0x1c0, RZ, 0xc0, !PT ;  /* 0x000001c0b3b37812 */ /* 0x000fe400078ec0ff */
[----:B--23--:R-:W-:Y:S01]  /*12300*/  @!P0 LEA R14, P2, R105, R224, 0x1 ;  /* 0x000000e0690e8211 */ /* 0x00cfe200078408ff */
[----:B------:R-:W-:-:S03]  /*12310*/  @!P1 IMAD.MOV.U32 R225, RZ, RZ, R223 ;  /* 0x000000ffffe19224 */ /* 0x000fc600078e00df */
[----:B------:R-:W-:Y:S01]  /*12320*/  @!P0 LEA.HI.X R15, R105, R223, R106, 0x1, P2 ;  /* 0x000000df690f8211 */ /* 0x000fe200010f0c6a */
[C---:B------:R-:W-:Y:S01]  /*12330*/  @!P3 IMAD R18, R59.reuse, 0x60, RZ ;  /* 0x000000603b12b824 */ /* 0x040fe200078e02ff */
[----:B------:R-:W-:Y:S01]  /*12340*/  @!PT LDS RZ, [RZ] ;  /* 0x00000000fffff984 */ /* 0x000fe20000000800 */
[----:B------:R-:W-:Y:S01]  /*12350*/  @!PT LDS RZ, [RZ] ;  /* 0x00000000fffff984 */ /* 0x000fe20000000800 */
[----:B------:R-:W-:Y:S01]  /*12360*/  @!PT LDS RZ, [RZ] ;  /* 0x00000000fffff984 */ /* 0x000fe20000000800 */
[----:B------:R-:W-:Y:S01]  /*12370*/  @!P1 LDGSTS.E.BYPASS.LTC128B.128 [R241+0x4000], desc[UR4][R224.64] ;  /* 0x04000000e0f19fae */ /* 0x000fe2000b901d44 */
[-C--:B------:R-:W-:Y:S01]  /*12380*/  ISETP.GE.AND P2, PT, R4, R3.reuse, PT ;  /* 0x000000030400720c */ /* 0x080fe20003f46270 */
[----:B------:R-:W-:Y:S02]  /*12390*/  @!P4 IMAD R8, R59, 0xa0, RZ ;  /* 0x000000a03b08c824 */ /* 0x000fe400078e02ff */
[----:B------:R1:W-:Y:S01]  /*123a0*/  @!P1 LDGSTS.E.BYPASS.LTC128B.128 [R241+0x8000], desc[UR4][R224.64+0x80] ;  /* 0x08000080e0f19fae */ /* 0x0003e2000b901d44 */
[----:B------:R-:W-:-:S03]  /*123b0*/  ISETP.GE.AND P1, PT, R2, R3, PT ;  /* 0x000000030200720c */ /* 0x000fc60003f26270 */
[----:B------:R-:W-:Y:S04]  /*123c0*/  @!P0 LDGSTS.E.BYPASS.LTC128B.128 [R241+0x4800], desc[UR4][R14.64] ;  /* 0x048000000ef18fae */ /* 0x000fe8000b901d44 */
[----:B------:R2:W-:Y:S01]  /*123d0*/  @!P0 LDGSTS.E.BYPASS.LTC128B.128 [R241+0x8800], desc[UR4][R14.64+0x80] ;  /* 0x088000800ef18fae */ /* 0x0005e2000b901d44 */
[----:B------:R-:W-:Y:S01]  /*123e0*/  @!P6 LEA R20, P0, R58, R224, 0x6 ;  /* 0x000000e03a14e211 */ /* 0x000fe200078030ff */
[----:B------:R-:W-:-:S03]  /*123f0*/  @!P2 IMAD R7, R59, 0xc0, RZ ;  /* 0x000000c03b07a824 */ /* 0x000fc600078e02ff */
[----:B------:R-:W-:Y:S01]  /*12400*/  @!P6 LEA.HI.X R21, R58, R223, R59, 0x6, P0 ;  /* 0x000000df3a15e211 */ /* 0x000fe200000f343b */
[----:B------:R-:W-:Y:S01]  /*12410*/  @!P1 IMAD R5, R59, 0xe0, RZ ;  /* 0x000000e03b059824 */ /* 0x000fe200078e02ff */
[-C--:B------:R-:W-:Y:S01]  /*12420*/  ISETP.GE.AND P0, PT, R0, R3.reuse, PT ;  /* 0x000000030000720c */ /* 0x080fe20003f06270 */
[----:B------:R-:W-:Y:S02]  /*12430*/  VIADD R0, R210, 0x40 ;  /* 0x00000040d2007836 */ /* 0x000fe40000000000 */
[----:B------:R-:W-:Y:S04]  /*12440*/  @!P6 LDGSTS.E.BYPASS.LTC128B.128 [R241+0x5000], desc[UR4][R20.64] ;  /* 0x0500000014f1efae */ /* 0x000fe8000b901d44 */
[----:B------:R3:W-:Y:S01]  /*12450*/  @!P6 LDGSTS.E.BYPASS.LTC128B.128 [R241+0x9000], desc[UR4][R20.64+0x80] ;  /* 0x0900008014f1efae */ /* 0x0007e2000b901d44 */
[----:B------:R-:W-:Y:S01]  /*12460*/  ISETP.GE.AND P6, PT, R0, R3, PT ;  /* 0x000000030000720c */ /* 0x000fe20003fc6270 */
[----:B-1----:R-:W-:-:S02]  /*12470*/  @!P3 IMAD.MOV.U32 R225, RZ, RZ, R223 ;  /* 0x000000ffffe1b224 */ /* 0x002fc400078e00df */
[----:B------:R-:W-:-:S04]  /*12480*/  @!P3 IMAD.WIDE.U32 R12, R58, 0x60, R224 ;  /* 0x000000603a0cb825 */ /* 0x000fc800078e00e0 */
[----:B------:R-:W-:Y:S02]  /*12490*/  @!P3 IMAD.IADD R19, R18, 0x1, R13 ;  /* 0x000000011213b824 */ /* 0x000fe400078e020d */
[----:B------:R-:W-:Y:S02]  /*124a0*/  @!P3 IMAD.MOV.U32 R18, RZ, RZ, R12 ;  /* 0x000000ffff12b224 */ /* 0x000fe400078e000c */
[--C-:B--2---:R-:W-:Y:S02]  /*124b0*/  @!P4 IMAD.MOV.U32 R14, RZ, RZ, R224.reuse ;  /* 0x000000ffff0ec224 */ /* 0x104fe400078e00e0 */
[--C-:B------:R-:W-:Y:S01]  /*124c0*/  @!P4 IMAD.MOV.U32 R15, RZ, RZ, R223.reuse ;  /* 0x000000ffff0fc224 */ /* 0x100fe200078e00df */
[----:B------:R-:W-:Y:S01]  /*124d0*/  @!P3 LDGSTS.E.BYPASS.LTC128B.128 [R241+0x5800], desc[UR4][R18.64] ;  /* 0x0580000012f1bfae */ /* 0x000fe2000b901d44 */
[----:B------:R-:W-:Y:S02]  /*124e0*/  @!P2 IMAD.MOV.U32 R12, RZ, RZ, R224 ;  /* 0x000000ffff0ca224 */ /* 0x000fe400078e00e0 */
[--C-:B------:R-:W-:Y:S01]  /*124f0*/  @!P2 IMAD.MOV.U32 R13, RZ, RZ, R223.reuse ;  /* 0x000000ffff0da224 */ /* 0x100fe200078e00df */
[----:B------:R-:W-:Y:S01]  /*12500*/  @!P3 LDGSTS.E.BYPASS.LTC128B.128 [R241+0x9800], desc[UR4][R18.64+0x80] ;  /* 0x0980008012f1bfae */ /* 0x000fe2000b901d44 */
[----:B------:R-:W-:Y:S01]  /*12510*/  @!P6 LEA R22, P3, R58, R224, 0x7 ;  /* 0x000000e03a16e211 */ /* 0x000fe200078638ff */
[----:B------:R-:W-:-:S02]  /*12520*/  @!P1 IMAD.MOV.U32 R225, RZ, RZ, R223 ;  /* 0x000000ffffe19224 */ /* 0x000fc400078e00df */
[C---:B------:R-:W-:Y:S01]  /*12530*/  @!P4 IMAD.WIDE.U32 R14, R58.reuse, 0xa0, R14 ;  /* 0x000000a03a0ec825 */ /* 0x040fe200078e000e */
[----:B------:R-:W-:Y:S02]  /*12540*/  @!P6 LEA.HI.X R23, R58, R223, R59, 0x7, P3 ;  /* 0x000000df3a17e211 */ /* 0x000fe400018f3c3b */
[-C--:B------:R-:W-:Y:S01]  /*12550*/  ISETP.GE.AND P3, PT, R6, R3.reuse, PT ;  /* 0x000000030600720c */ /* 0x080fe20003f66270 */
[C---:B------:R-:W-:Y:S02]  /*12560*/  @!P2 IMAD.WIDE.U32 R12, R58.reuse, 0xc0, R12 ;  /* 0x000000c03a0ca825 */ /* 0x040fe400078e000c */
[----:B------:R-:W-:Y:S02]  /*12570*/  @!P6 LDGSTS.E.BYPASS.LTC128B.128 [R241+0x6000], desc[UR4][R22.64] ;  /* 0x0600000016f1efae */ /* 0x000fe4000b901d44 */
[----:B---3--:R-:W-:Y:S02]  /*12580*/  @!P1 IMAD.WIDE.U32 R20, R58, 0xe0, R224 ;  /* 0x000000e03a149825 */ /* 0x008fe400078e00e0 */
[----:B------:R-:W-:Y:S01]  /*12590*/  @!P6 LDGSTS.E.BYPASS.LTC128B.128 [R241+0xa000], desc[UR4][R22.64+0x80] ;  /* 0x0a00008016f1efae */ /* 0x000fe2000b901d44 */
[----:B------:R-:W-:Y:S01]  /*125a0*/  ISETP.GE.AND P6, PT, R210, R3, PT ;  /* 0x00000003d200720c */ /* 0x000fe20003fc6270 */
[----:B------:R-:W-:-:S02]  /*125b0*/  @!P4 IMAD.IADD R15, R8, 0x1, R15 ;  /* 0x00000001080fc824 */ /* 0x000fc400078e020f */
[----:B------:R-:W-:Y:S01]  /*125c0*/  @!P2 IMAD.IADD R13, R7, 0x1, R13 ;  /* 0x00000001070da824 */ /* 0x000fe200078e020d */
[----:B------:R-:W-:Y:S01]  /*125d0*/  SHF.R.S32.HI R7, RZ, 0x4, R180 ;  /* 0x00000004ff077819 */ /* 0x000fe200000114b4 */
[----:B------:R-:W-:Y:S01]  /*125e0*/  @!P1 IMAD.IADD R21, R5, 0x1, R21 ;  /* 0x0000000105159824 */ /* 0x000fe200078e0215 */
[----:B------:R-:W-:Y:S01]  /*125f0*/  @!P4 LDGSTS.E.BYPASS.LTC128B.128 [R241+0x6800], desc[UR4][R14.64] ;  /* 0x068000000ef1cfae */ /* 0x000fe2000b901d44 */
[----:B------:R-:W-:Y:S01]  /*12600*/  IMAD.SHL.U32 R5, R69, 0x40, RZ ;  /* 0x0000004045057824 */ /* 0x000fe200078e00ff */
[----:B------:R-:W-:Y:S01]  /*12610*/  LEA.HI R180, R180, R7, RZ, 0x1 ;  /* 0x00000007b4b47211 */ /* 0x000fe200078f08ff */
[----:B------:R-:W-:Y:S01]  /*12620*/  IMAD.SHL.U32 R210, R210, 0x8, RZ ;  /* 0x00000008d2d27824 */ /* 0x000fe200078e00ff */
[----:B------:R-:W-:Y:S02]  /*12630*/  @!P4 LDGSTS.E.BYPASS.LTC128B.128 [R241+0xa800], desc[UR4][R14.64+0x80] ;  /* 0x0a8000800ef1cfae */ /* 0x000fe4000b901d44 */
[----:B------:R-:W-:Y:S02]  /*12640*/  LOP3.LUT R5, R5, 0x1c0, RZ, 0xc0, !PT ;  /* 0x000001c005057812 */ /* 0x000fe400078ec0ff */
[----:B------:R-:W-:Y:S02]  /*12650*/  @!P2 LDGSTS.E.BYPASS.LTC128B.128 [R241+0x7000], desc[UR4][R12.64] ;  /* 0x070000000cf1afae */ /* 0x000fe4000b901d44 */
[----:B------:R-:W-:-:S02]  /*12660*/  LOP3.LUT R210, R5, 0x8, R210, 0xf8, !PT ;  /* 0x0000000805d27812 */ /* 0x000fc400078ef8d2 */
[----:B------:R1:W-:Y:S01]  /*12670*/  @!P2 LDGSTS.E.BYPASS.LTC128B.128 [R241+0xb000], desc[UR4][R12.64+0x80] ;  /* 0x0b0000800cf1afae */ /* 0x0003e2000b901d44 */
[----:B------:R-:W-:Y:S02]  /*12680*/  ISETP.GE.AND P2, PT, R4, R3, PT ;  /* 0x000000030400720c */ /* 0x000fe40003f46270 */
[----:B------:R-:W-:Y:S01]  /*12690*/  SHF.R.U32.HI R5, RZ, 0x3, R5 ;  /* 0x00000003ff057819 */ /* 0x000fe20000011605 */
[----:B------:R-:W-:Y:S01]  /*126a0*/  @!P1 LDGSTS.E.BYPASS.LTC128B.128 [R241+0x7800], desc[UR4][R20.64] ;  /* 0x0780000014f19fae */ /* 0x000fe2000b901d44 */
[C---:B------:R-:W-:Y:S02]  /*126b0*/  @!P0 LEA R4, P4, R103.reuse, R226, 0x1 ;  /* 0x000000e267048211 */ /* 0x040fe400078808ff */
[----:B------:R-:W-:Y:S01]  /*126c0*/  LOP3.LUT R210, R210, R5, RZ, 0x3c, !PT ;  /* 0x00000005d2d27212 */ /* 0x000fe200078e3cff */
[----:B------:R2:W-:Y:S01]  /*126d0*/  @!P1 LDGSTS.E.BYPASS.LTC128B.128 [R241+0xb800], desc[UR4][R20.64+0x80] ;  /* 0x0b80008014f19fae */ /* 0x0005e2000b901d44 */
[----:B------:R-:W-:Y:S02]  /*126e0*/  ISETP.GE.AND P1, PT, R2, R3, PT ;  /* 0x000000030200720c */ /* 0x000fe40003f26270 */
[----:B------:R-:W-:Y:S01]  /*126f0*/  LOP3.LUT R2, R180, 0xfffffffe, RZ, 0xc0, !PT ;  /* 0xfffffffeb4027812 */ /* 0x000fe200078ec0ff */
[----:B------:R-:W0:Y:S01]  /*12700*/  LDGDEPBAR ;  /* 0x00000000000079af */ /* 0x000e220000000000 */
[----:B------:R-:W-:-:S03]  /*12710*/  @!P0 LEA.HI.X R5, R103, R227, R104, 0x1, P4 ;  /* 0x000000e367058211 */ /* 0x000fc600020f0c68 */
[----:B------:R-:W-:Y:S01]  /*12720*/  IMAD.IADD R7, R7, 0x1, -R2 ;  /* 0x0000000107077824 */ /* 0x000fe200078e0a02 */
[----:B------:R-:W3:Y:S03]  /*12730*/  LD.E R8, desc[UR4][R10.64+0x184] ;  /* 0x000184040a087980 */ /* 0x000ee6000c101900 */
[----:B------:R-:W-:Y:S01]  /*12740*/  IMAD.SHL.U32 R6, R7, 0x8, RZ ;  /* 0x0000000807067824 */ /* 0x000fe200078e00ff */
[----:B------:R-:W4:Y:S01]  /*12750*/  LD.E R2, desc[UR4][R10.64+0x188] ;  /* 0x000188040a027980 */ /* 0x000f22000c101900 */
[----:B------:R-:W-:-:S04]  /*12760*/  DEPBAR.LE SB0, 0x0 ;  /* 0x000080000000791a */ /* 0x000fc80000000000 */
[----:B------:R-:W-:Y:S01]  /*12770*/  BAR.SYNC.DEFER_BLOCKING 0x0 ;  /* 0x0000000000007b1d */ /* 0x000fe20000010000 */
[----:B------:R-:W-:Y:S01]  /*12780*/  ISETP.GE.AND P4, PT, R0, R3, PT ;  /* 0x000000030000720c */ /* 0x000fe20003f86270 */
[----:B------:R-:W-:Y:S01]  /*12790*/  @!P3 IMAD.MOV.U32 R17, RZ, RZ, R227 ;  /* 0x000000ffff11b224 */ /* 0x000fe200078e00e3 */
[----:B------:R-:W-:Y:S02]  /*127a0*/  LOP3.LUT R6, R179, 0x8, R6, 0xf8, !PT ;  /* 0x00000008b3067812 */ /* 0x000fe400078ef806 */
[----:B-1----:R-:W-:Y:S01]  /*127b0*/  SHF.R.U32.HI R13, RZ, 0x3, R179 ;  /* 0x00000003ff0d7819 */ /* 0x002fe200000116b3 */
[----:B------:R-:W-:-:S03]  /*127c0*/  @!P5 IMAD R14, R133, 0x60, RZ ;  /* 0x00000060850ed824 */ /* 0x000fc600078e02ff */
        /* <DEDUP_REMOVED lines=8> */
[----:B------:R-:W-:Y:S01]  /*12850*/  ISETP.GE.AND P6, PT, R16, R3, PT ;  /* 0x000000031000720c */ /* 0x000fe20003fc6270 */
[----:B------:R-:W-:-:S02]  /*12860*/  @!P3 IMAD.MOV.U32 R16, RZ, RZ, R226 ;  /* 0x000000ffff10b224 */ /* 0x000fc400078e00e2 */
[----:B------:R-:W-:Y:S04]  /*12870*/  @P0 STS.128 [R241+0xc800], RZ ;  /* 0x00c800fff1000388 */ /* 0x000fe80000000c00 */
[----:B------:R-:W-:Y:S04]  /*12880*/  @P0 STS.128 [R241+0x10800], RZ ;  /* 0x010800fff1000388 */ /* 0x000fe80000000c00 */
[----:B------:R-:W-:Y:S01]  /*12890*/  @!PT LDS RZ, [RZ] ;  /* 0x00000000fffff984 */ /* 0x000fe20000000800 */
[----:B------:R-:W-:Y:S01]  /*128a0*/  @!PT LDS RZ, [RZ] ;  /* 0x00000000fffff984 */ /* 0x000fe20000000800 */
[----:B------:R-:W-:Y:S01]  /*128b0*/  @!PT LDS RZ, [RZ] ;  /* 0x00000000fffff984 */ /* 0x000fe20000000800 */
[----:B------:R-:W-:Y:S04]  /*128c0*/  @!P0 LDGSTS.E.BYPASS.LTC128B.128 [R241+0xc800], desc[UR4][R4.64] ;  /* 0x0c80000004f18fae */ /* 0x000fe8000b901d44 */
[----:B------:R1:W-:Y:S01]  /*128d0*/  @!P0 LDGSTS.E.BYPASS.LTC128B.128 [R241+0x10800], desc[UR4][R4.64+0x80] ;  /* 0x1080008004f18fae */ /* 0x0003e2000b901d44 */
[C---:B--2---:R-:W-:Y:S01]  /*128e0*/  @!P3 IMAD.WIDE.U32 R20, R132.reuse, 0xa0, R16 ;  /* 0x000000a08414b825 */ /* 0x044fe200078e0010 */
[----:B------:R-:W-:-:S03]  /*128f0*/  @!P6 LEA R16, P0, R132, R226, 0x6 ;  /* 0x000000e28410e211 */ /* 0x000fc600078030ff */
[----:B------:R-:W-:Y:S02]  /*12900*/  @!P2 IMAD R6, R133, 0xc0, RZ ;  /* 0x000000c08506a824 */ /* 0x000fe400078e02ff */
[C---:B------:R-:W-:Y:S01]  /*12910*/  @!P5 IMAD.WIDE.U32 R22, R132.reuse, 0x60, R226 ;  /* 0x000000608416d825 */ /* 0x040fe200078e00e2 */
[----:B------:R-:W-:-:S03]  /*12920*/  @!P6 LEA.HI.X R17, R132, R227, R133, 0x6, P0 ;  /* 0x000000e38411e211 */ /* 0x000fc600000f3485 */
[----:B------:R-:W-:Y:S02]  /*12930*/  IMAD.SHL.U32 R53, R71, 0x40, RZ ;  /* 0x0000004047357824 */ /* 0x000fe400078e00ff */
[----:B------:R-:W-:Y:S02]  /*12940*/  IMAD R220, R7, 0x200, R210 ;  /* 0x0000020007dc7824 */ /* 0x000fe400078e02d2 */
[----:B------:R-:W-:Y:S01]  /*12950*/  @!P5 IMAD.IADD R15, R14, 0x1, R23 ;  /* 0x000000010e0fd824 */ /* 0x000fe200078e0217 */
[----:B------:R-:W-:Y:S01]  /*12960*/  LOP3.LUT R53, R53, 0xfffffe00, RZ, 0xc0, !PT ;  /* 0xfffffe0035357812 */ /* 0x000fe200078ec0ff */
[----:B-1----:R-:W-:Y:S02]  /*12970*/  @!P2 IMAD.MOV.U32 R4, RZ, RZ, R226 ;  /* 0x000000ffff04a224 */ /* 0x002fe400078e00e2 */
[----:B------:R-:W-:Y:S02]  /*12980*/  @!P2 IMAD.MOV.U32 R5, RZ, RZ, R227 ;  /* 0x000000ffff05a224 */ /* 0x000fe400078e00e3 */
[----:B------:R-:W-:-:S04]  /*12990*/  @!P2 IMAD.WIDE.U32 R18, R132, 0xc0, R4 ;  /* 0x000000c08412a825 */ /* 0x000fc800078e0004 */
[----:B------:R-:W-:Y:S02]  /*129a0*/  @!P2 IMAD.IADD R7, R6, 0x1, R19 ;  /* 0x000000010607a824 */ /* 0x000fe400078e0213 */
[----:B------:R-:W-:Y:S01]  /*129b0*/  @!P2 IMAD.MOV.U32 R6, RZ, RZ, R18 ;  /* 0x000000ffff06a224 */ /* 0x000fe200078e0012 */
[C---:B------:R-:W-:Y:S01]  /*129c0*/  @!P4 LEA R18, P0, R132.reuse, R226, 0x7 ;  /* 0x000000e28412c211 */ /* 0x040fe200078038ff */
[----:B------:R-:W-:Y:S01]  /*129d0*/  @!P5 IMAD.MOV.U32 R14, RZ, RZ, R22 ;  /* 0x000000ffff0ed224 */ /* 0x000fe200078e0016 */
[----:B------:R-:W-:Y:S01]  /*129e0*/  @P6 STS.128 [R241+0xd000], RZ ;  /* 0x00d000fff1006388 */ /* 0x000fe20000000c00 */
[----:B------:R-:W-:Y:S01]  /*129f0*/  @!P3 IMAD R12, R133, 0xa0, RZ ;  /* 0x000000a0850cb824 */ /* 0x000fe200078e02ff */
[----:B------:R-:W-:Y:S02]  /*12a00*/  @!P4 LEA.HI.X R19, R132, R227, R133, 0x7, P0 ;  /* 0x000000e38413c211 */ /* 0x000fe400000f3c85 */
[----:B------:R-:W-:Y:S01]  /*12a10*/  @P6 STS.128 [R241+0x11000], RZ ;  /* 0x011000fff1006388 */ /* 0x000fe20000000c00 */
[----:B------:R-:W-:-:S03]  /*12a20*/  @!P3 IMAD.IADD R13, R12, 0x1, R21 ;  /* 0x000000010c0db824 */ /* 0x000fc600078e0215 */
[----:B------:R-:W-:Y:S01]  /*12a30*/  @!PT LDS RZ, [RZ] ;  /* 0x00000000fffff984 */ /* 0x000fe20000000800 */
[----:B------:R-:W-:Y:S01]  /*12a40*/  @!PT LDS RZ, [RZ] ;  /* 0x00000000fffff984 */ /* 0x000fe20000000800 */
[----:B------:R-:W-:Y:S01]  /*12a50*/  @!PT LDS RZ, [RZ] ;  /* 0x00000000fffff984 */ /* 0x000fe20000000800 */
[----:B------:R-:W-:Y:S01]  /*12a60*/  @!P6 LDGSTS.E.BYPASS.LTC128B.128 [R241+0xd000], desc[UR4][R16.64] ;  /* 0x0d00000010f1efae */ /* 0x000fe2000b901d44 */
[----:B------:R-:W-:-:S03]  /*12a70*/  IMAD R221, R68, 0x400, R53 ;  /* 0x0000040044dd7824 */ /* 0x000fc600078e0235 */
[----:B------:R-:W-:Y:S01]  /*12a80*/  @!P6 LDGSTS.E.BYPASS.LTC128B.128 [R241+0x11000], desc[UR4][R16.64+0x80] ;  /* 0x1100008010f1efae */ /* 0x000fe2000b901d44 */
[----:B------:R-:W-:-:S03]  /*12a90*/  @!P3 IMAD.MOV.U32 R12, RZ, RZ, R20 ;  /* 0x000000ffff0cb224 */ /* 0x000fc600078e0014 */
[----:B------:R-:W-:Y:S04]  /*12aa0*/  @P5 STS.128 [R241+0xd800], RZ ;  /* 0x00d800fff1005388 */ /* 0x000fe80000000c00 */
[----:B------:R-:W-:Y:S01]  /*12ab0*/  @P5 STS.128 [R241+0x11800], RZ ;  /* 0x011800fff1005388 */ /* 0x000fe20000000c00 */
[----:B------:R-:W-:-:S03]  /*12ac0*/  @!P1 IMAD R3, R133, 0xe0, RZ ;  /* 0x000000e085039824 */ /* 0x000fc600078e02ff */
[----:B------:R-:W-:Y:S01]  /*12ad0*/  @!PT LDS RZ, [RZ] ;  /* 0x00000000fffff984 */ /* 0x000fe20000000800 */
[----:B------:R-:W-:Y:S01]  /*12ae0*/  @!PT LDS RZ, [RZ] ;  /* 0x00000000fffff984 */ /* 0x000fe20000000800 */
[----:B------:R-:W-:Y:S01]  /*12af0*/  @!PT LDS RZ, [RZ] ;  /* 0x00000000fffff984 */ /* 0x000fe20000000800 */
[----:B------:R-:W-:Y:S01]  /*12b00*/  @!P5 LDGSTS.E.BYPASS.LTC128B.128 [R241+0xd800], desc[UR4][R14.64] ;  /* 0x0d8000000ef1dfae */ /* 0x000fe2000b901d44 */
[----:B------:R-:W-:-:S03]  /*12b10*/  @!P1 IMAD.WIDE.U32 R4, R132, 0xe0, R226 ;  /* 0x000000e084049825 */ /* 0x000fc600078e00e2 */
[----:B------:R-:W-:Y:S01]  /*12b20*/  @!P5 LDGSTS.E.BYPASS.LTC128B.128 [R241+0x11800], desc[UR4][R14.64+0x80] ;  /* 0x118000800ef1dfae */ /* 0x000fe2000b901d44 */
[----:B------:R-:W-:-:S03]  /*12b30*/  IMAD.IADD R221, R0, 0x1, R221 ;  /* 0x0000000100dd7824 */ /* 0x000fc600078e02dd */
[----:B------:R-:W-:Y:S04]  /*12b40*/  @P4 STS.128 [R241+0xe000], RZ ;  /* 0x00e000fff1004388 */ /* 0x000fe80000000c00 */
[----:B------:R-:W-:Y:S04]  /*12b50*/  @P4 STS.128 [R241+0x12000], RZ ;  /* 0x012000fff1004388 */ /* 0x000fe80000000c00 */
[----:B------:R-:W-:Y:S01]  /*12b60*/  @!PT LDS RZ, [RZ] ;  /* 0x00000000fffff984 */ /* 0x000fe20000000800 */
[----:B------:R-:W-:Y:S01]  /*12b70*/  @!PT LDS RZ, [RZ] ;  /* 0x00000000fffff984 */ /* 0x000fe20000000800 */
[----:B------:R-:W-:Y:S01]  /*12b80*/  @!PT LDS RZ, [RZ] ;  /* 0x00000000fffff984 */ /* 0x000fe20000000800 */
[----:B------:R-:W-:Y:S01]  /*12b90*/  @!P4 LDGSTS.E.BYPASS.LTC128B.128 [R241+0xe000], desc[UR4][R18.64] ;  /* 0x0e00000012f1cfae */ /* 0x000fe2000b901d44 */
[----:B------:R-:W-:-:S03]  /*12ba0*/  @!P1 IMAD.IADD R5, R3, 0x1, R5 ;  /* 0x0000000103059824 */ /* 0x000fc600078e0205 */
[----:B------:R1:W-:Y:S04]  /*12bb0*/  @!P4 LDGSTS.E.BYPASS.LTC128B.128 [R241+0x12000], desc[UR4][R18.64+0x80] ;  /* 0x1200008012f1cfae */ /* 0x0003e8000b901d44 */
[----:B------:R-:W-:Y:S04]  /*12bc0*/  @P3 STS.128 [R241+0xe800], RZ ;  /* 0x00e800fff1003388 */ /* 0x000fe80000000c00 */
[----:B------:R-:W-:Y:S01]  /*12bd0*/  @P3 STS.128 [R241+0x12800], RZ ;  /* 0x012800fff1003388 */ /* 0x000fe20000000c00 */
[----:B------:R-:W-:-:S03]  /*12be0*/  LEA R220, R220, UR6, 0x1 ;  /* 0x00000006dcdc7c11 */ /* 0x000fc6000f8e08ff */
        /* <DEDUP_REMOVED lines=20> */
[----:B------:R-:W-:Y:S04]  /*12d30*/  LDSM.16.M88.4 R116, [R221] ;  /* 0x00000000dd74783b */ /* 0x000fe80000000200 */
[----:B------:R-:W2:Y:S01]  /*12d40*/  LDSM.16.M88.4 R64, [R220+0x4000] ;  /* 0x00400000dc40783b */ /* 0x000ea20000000200 */
[----:B------:R-:W-:Y:S01]  /*12d50*/  R2P PR, R69, 0x6 ;  /* 0x0000000645007804 */ /* 0x000fe20000000000 */
[----:B------:R-:W-:-:S02]  /*12d60*/  VIADD R3, R220, 0x4000 ;  /* 0x00004000dc037836 */ /* 0x000fc40000000000 */
[----:B------:R-:W-:Y:S01]  /*12d70*/  VIADD R218, R220, 0x4020 ;  /* 0x00004020dcda7836 */ /* 0x000fe20000000000 */
[----:B------:R-:W2:Y:S01]  /*12d80*/  LDSM.16.M88.4 R48, [R220+0x4800] ;  /* 0x00480000dc30783b */ /* 0x000ea20000000200 */
[----:B------:R-:W-:-:S03]  /*12d90*/  IMAD R219, R54, 0x2, R221 ;  /* 0x0000000236db7824 */ /* 0x000fc600078e02dd */
[----:B------:R-:W2:Y:S04]  /*12da0*/  LDSM.16.M88.4 R40, [R220+0x5000] ;  /* 0x00500000dc28783b */ /* 0x000ea80000000200 */
[----:B-----5:R-:W2:Y:S01]  /*12db0*/  LDSM.16.M88.4 R32, [R220+0x5800] ;  /* 0x00580000dc20783b */ /* 0x020ea20000000200 */
[----:B------:R-:W-:-:S03]  /*12dc0*/  @P1 VIADD R218, R3, 0xffffffe0 ;  /* 0xffffffe003da1836 */ /* 0x000fc60000000000 */
[----:B------:R-:W2:Y:S04]  /*12dd0*/  LDSM.16.M88.4 R24, [R220+0x6000] ;  /* 0x00600000dc18783b */ /* 0x000ea80000000200 */
[----:B-1----:R-:W1:Y:S04]  /*12de0*/  LDSM.16.M88.4 R16, [R220+0x6800] ;  /* 0x00680000dc10783b */ /* 0x002e680000000200 */
[----:B--2---:R-:W2:Y:S04]  /*12df0*/  LDSM.16.M88.4 R4, [R220+0x7000] ;  /* 0x00700000dc04783b */ /* 0x004ea80000000200 */
[----:B------:R-:W1:Y:S04]  /*12e00*/  LDSM.16.M88.4 R96, [R220+0x7800] ;  /* 0x00780000dc60783b */ /* 0x000e680000000200 */
[----:B------:R-:W-:Y:S04]  /*12e10*/  LDSM.16.M88.4 R84, [R219] ;  /* 0x00000000db54783b */ /* 0x000fe80000000200 */
[----:B------:R-:W1:Y:S01]  /*12e20*/  LDSM.16.M88.4 R92, [R218] ;  /* 0x00000000da5c783b */ /* 0x000e620000000200 */
[C---:B------:R-:W-:Y:S03]  /*12e30*/  HMMA.16816.F32.BF16 R76, R116.reuse, R64, RZ ;  /* 0x00000040744c723c */ /* 0x040fe600000418ff */
[----:B------:R-:W2:Y:S04]  /*12e40*/  LDSM.16.M88.4 R88, [R218+0x800] ;  /* 0x00080000da58783b */ /* 0x000ea80000000200 */
[----:B------:R-:W3:Y:S01]  /*12e50*/  LDSM.16.M88.4 R80, [R218+0x1000] ;  /* 0x00100000da50783b */ /* 0x000ee20000000200 */
[C---:B------:R-:W-:Y:S03]  /*12e60*/  HMMA.16816.F32.BF16 R64, R116.reuse, R66, RZ ;  /* 0x000000427440723c */ /* 0x040fe600000418ff */
[----:B------:R-:W3:Y:S03]  /*12e70*/  LDSM.16.M88.4 R108, [R218+0x1800] ;  /* 0x00180000da6c783b */ /* 0x000ee60000000200 */
[----:B------:R-:W-:Y:S01]  /*12e80*/  HMMA.16816.F32.BF16 R60, R116, R48, RZ ;  /* 0x00000030743c723c */ /* 0x000fe200000418ff */
[----:B------:R-:W-:Y:S01]  /*12e90*/  LDSM.16.M88.4 R100, [R218+0x3800] ;  /* 0x00380000da64783b */ /* 0x000fe20000000200 */
[----:B------:R-:W-:-:S03]  /*12ea0*/  IMAD R217, R52, 0x2, R221 ;  /* 0x0000000234d97824 */ /* 0x000fc600078e02dd */
[----:B------:R-:W-:Y:S01]  /*12eb0*/  LDSM.16.M88.4 R104, [R218+0x2000] ;  /* 0x00200000da68783b */ /* 0x000fe20000000200 */
[C---:B------:R-:W-:Y:S01]  /*12ec0*/  HMMA.16816.F32.BF16 R44, R116.reuse, R40, RZ ;  /* 0x00000028742c723c */ /* 0x040fe200000418ff */
[----:B------:R-:W-:Y:S02]  /*12ed0*/  SHF.R.S32.HI R56, RZ, 0x1f, R233 ;  /* 0x0000001fff387819 */ /* 0x000fe400000114e9 */
[----:B------:R-:W-:Y:S01]  /*12ee0*/  LOP3.LUT R0, R0, R53, RZ, 0xfc, !PT ;  /* 0x0000003500007212 */ /* 0x000fe200078efcff */
[----:B------:R-:W0:Y:S02]  /*12ef0*/  LDGDEPBAR ;  /* 0x00000000000079af */ /* 0x000e240000000000 */
[C---:B------:R-:W-:Y:S01]  /*12f00*/  HMMA.16816.F32.BF16 R36, R116.reuse, R32, RZ ;  /* 0x000000207424723c */ /* 0x040fe200000418ff */
[----:B------:R-:W-:Y:S01]  /*12f10*/  IMAD.MOV.U32 R3, RZ, RZ, 0x40 ;  /* 0x00000040ff037424 */ /* 0x000fe200078e00ff */
[----:B------:R-:W-:Y:S04]  /*12f20*/  LDSM.16.M88.4 R136, [R218+0x7000] ;  /* 0x00700000da88783b */ /* 0x000fe80000000200 */
[C---:B------:R-:W-:Y:S06]  /*12f30*/  HMMA.16816.F32.BF16 R28, R116.reuse, R24, RZ ;  /* 0x00000018741c723c */ /* 0x040fec00000418ff */
[C---:B-1----:R-:W-:Y:S06]  /*12f40*/  HMMA.16816.F32.BF16 R20, R116.reuse, R16, RZ ;  /* 0x000000107414723c */ /* 0x042fec00000418ff */
[C---:B--2---:R-:W-:Y:S06]  /*12f50*/  HMMA.16816.F32.BF16 R12, R116.reuse, R4, RZ ;  /* 0x00000004740c723c */ /* 0x044fec00000418ff */
        /* <DEDUP_REMOVED lines=10> */
[----:B------:R-:W-:Y:S01]  /*13000*/  HMMA.16816.F32.BF16 R64, R84, R94, R64 ;  /* 0x0000005e5440723c */ /* 0x000fe20000041840 */
[----:B------:R-:W2:Y:S01]  /*13010*/  LDSM.16.M88.4 R92, [R218+0x3000] ;  /* 0x00300000da5c783b */ /* 0x000ea20000000200 */
[----:B------:R-:W-:-:S05]  /*13020*/  SEL R3, R3, 0xffffffc0, !P2 ;  /* 0xffffffc003037807 */ /* 0x000fca0005000000 */
[----:B------:R-:W-:Y:S01]  /*13030*/  IMAD.IADD R214, R220, 0x1, R3 ;  /* 0x00000001dcd67824 */ /* 0x000fe200078e0203 */
[C---:B------:R-:W-:Y:S04]  /*13040*/  HMMA.16816.F32.BF16 R60, R84.reuse, R88, R60 ;  /* 0x00000058543c723c */ /* 0x040fe8000004183c */
[----:B------:R-:W-:Y:S02]  /*13050*/  LDSM.16.M88.4 R128, [R214+0x4800] ;  /* 0x00480000d680783b */ /* 0x000fe40000000200 */
[C---:B------:R-:W-:Y:S02]  /*13060*/  HMMA.16816.F32.BF16 R48, R84.reuse, R90, R48 ;  /* 0x0000005a5430723c */ /* 0x040fe40000041830 */
[----:B------:R-:W-:Y:S04]  /*13070*/  LDSM.16.M88.4 R88, [R217] ;  /* 0x00000000d958783b */ /* 0x000fe80000000200 */
[C---:B---3--:R-:W-:Y:S01]  /*13080*/  HMMA.16816.F32.BF16 R44, R84.reuse, R80, R44 ;  /* 0x00000050542c723c */ /* 0x048fe2000004182c */
[----:B------:R-:W-:Y:S04]  /*13090*/  LDSM.16.M88.4 R124, [R214+0x5000] ;  /* 0x00500000d67c783b */ /* 0x000fe80000000200 */
[----:B------:R-:W-:Y:S01]  /*130a0*/  LDSM.16.M88.4 R112, [R214+0x5800] ;  /* 0x00580000d670783b */ /* 0x000fe20000000200 */
[C---:B------:R-:W-:Y:S03]  /*130b0*/  HMMA.16816.F32.BF16 R40, R84.reuse, R82, R40 ;  /* 0x000000525428723c */ /* 0x040fe60000041828 */
[----:B------:R-:W3:Y:S03]  /*130c0*/  LDSM.16.M88.4 R80, [R214+0x4000] ;  /* 0x00400000d650783b */ /* 0x000ee60000000200 */
[C---:B------:R-:W-:Y:S06]  /*130d0*/  HMMA.16816.F32.BF16 R36, R84.reuse, R108, R36 ;  /* 0x0000006c5424723c */ /* 0x040fec0000041824 */
[C---:B------:R-:W-:Y:S01]  /*130e0*/  HMMA.16816.F32.BF16 R32, R84.reuse, R110, R32 ;  /* 0x0000006e5420723c */ /* 0x040fe20000041820 */
[----:B------:R-:W3:Y:S05]  /*130f0*/  LDSM.16.M88.4 R108, [R214+0x6000] ;  /* 0x00600000d66c783b */ /* 0x000eea0000000200 */
[C---:B-1----:R-:W-:Y:S06]  /*13100*/  HMMA.16816.F32.BF16 R20, R84.reuse, R96, R20 ;  /* 0x000000605414723c */ /* 0x042fec0000041814 */
[C---:B------:R-:W-:Y:S01]  /*13110*/  HMMA.16816.F32.BF16 R16, R84.reuse, R98, R16 ;  /* 0x000000625410723c */ /* 0x040fe20000041810 */
[----:B------:R-:W1:Y:S05]  /*13120*/  LDSM.16.M88.4 R96, [R214+0x6800] ;  /* 0x00680000d660783b */ /* 0x000e6a0000000200 */
[C---:B--2---:R-:W-:Y:S06]  /*13130*/  HMMA.16816.F32.BF16 R12, R84.reuse, R92, R12 ;  /* 0x0000005c540c723c */ /* 0x044fec000004180c */
[C---:B------:R-:W-:Y:S01]  /*13140*/  HMMA.16816.F32.BF16 R4, R84.reuse, R94, R4 ;  /* 0x0000005e5404723c */ /* 0x040fe20000041804 */
[----:B------:R-:W2:Y:S05]  /*13150*/  LDSM.16.M88.4 R92, [R214+0x7000] ;  /* 0x00700000d65c783b */ /* 0x000eaa0000000200 */
[C---:B------:R-:W-:Y:S06]  /*13160*/  HMMA.16816.F32.BF16 R120, R84.reuse, R100, R120 ;  /* 0x000000645478723c */ /* 0x040fec0000041878 */
[----:B------:R-:W-:Y:S01]  /*13170*/  HMMA.16816.F32.BF16 R116, R84, R102, R116 ;  /* 0x000000665474723c */ /* 0x000fe20000041874 */
[----:B------:R-:W1:Y:S01]  /*13180*/  LDSM.16.M88.4 R100, [R214+0x7800] ;  /* 0x00780000d664783b */ /* 0x000e620000000200 */
[----:B------:R-:W-:-:S02]  /*13190*/  IMAD R216, R52, 0x2, R219 ;  /* 0x0000000234d87824 */ /* 0x000fc400078e02db */
[----:B------:R-:W-:Y:S02]  /*131a0*/  IMAD.IADD R203, R3, 0x1, R218 ;  /* 0x0000000103cb7824 */ /* 0x000fe400078e02da */
        /* <DEDUP_REMOVED lines=89> */
[----:B------:R-:W-:Y:S01]  /*13740*/  LEA.HI R56, R56, R233, RZ, 0x2 ;  /* 0x000000e938387211 */ /* 0x000fe200078f10ff */
[----:B------:R-:W-:Y:S04]  /*13750*/  LDSM.16.M88.4 R80, [R214+0xb800] ;  /* 0x00b80000d650783b */ /* 0x000fe80000000200 */
[----:B------:R-:W-:Y:S01]  /*13760*/  HMMA.16816.F32.BF16 R116, R128, R126, R116 ;  /* 0x0000007e8074723c */ /* 0x000fe20000041874 */
[----:B------:R-:W-:Y:S05]  /*13770*/  LDSM.16.M88.4 R124, [R203+0x4000] ;  /* 0x00400000cb7c783b */ /* 0x000fea0000000200 */
[----:B------:R-:W-:Y:S01]  /*13780*/  HMMA.16816.F32.BF16 R108, R112, R110, R64 ;  /* 0x0000006e706c723c */ /* 0x000fe20000041840 */
[----:B------:R-:W2:Y:S05]  /*13790*/  LDSM.16.M88.4 R64, [R216+0x2000] ;  /* 0x00200000d840783b */ /* 0x000eaa0000000200 */
[----:B------:R-:W-:Y:S01]  /*137a0*/  HMMA.16816.F32.BF16 R60, R128, R96, R60 ;  /* 0x00000060803c723c */ /* 0x000fe2000004183c */
[----:B------:R-:W-:-:S05]  /*137b0*/  SHF.R.S32.HI R3, RZ, 0x2, R56 ;  /* 0x00000002ff037819 */ /* 0x000fca0000011438 */
[C---:B-1----:R-:W-:Y:S06]  /*137c0*/  HMMA.16816.F32.BF16 R20, R112.reuse, R88, R20 ;  /* 0x000000587014723c */ /* 0x042fec0000041814 */
[----:B------:R-:W-:Y:S01]  /*137d0*/  HMMA.16816.F32.BF16 R16, R112, R90, R16 ;  /* 0x0000005a7010723c */ /* 0x000fe20000041810 */
[----:B------:R-:W1:Y:S01]  /*137e0*/  LDSM.16.M88.4 R88, [R203+0x4800] ;  /* 0x00480000cb58783b */ /* 0x000e620000000200 */
[----:B------:R-:W-:Y:S01]  /*137f0*/  IADD3 R69, R72, 0x1, -R235 ;  /* 0x0000000148457810 */ /* 0x000fe20007ffe8eb */
[----:B------:R-:W-:-:S03]  /*13800*/  IMAD R57, R68, 0x10, R3 ;  /* 0x0000001044397824 */ /* 0x000fc600078e0203 */
[----:B------:R-:W-:Y:S01]  /*13810*/  HMMA.16816.F32.BF16 R48, R128, R98, R48 ;  /* 0x000000628030723c */ /* 0x000fe20000041830 */
[----:B------:R-:W-:Y:S01]  /*13820*/  IMAD.IADD R57, R70, 0x1, R57 ;  /* 0x0000000146397824 */ /* 0x000fe200078e0239 */
[----:B------:R-:W3:Y:S01]  /*13830*/  LDSM.16.M88.4 R96, [R214+0x9800] ;  /* 0x00980000d660783b */ /* 0x000ee20000000200 */
[----:B------:R-:W-:-:S03]  /*13840*/  IMAD.IADD R2, R2, 0x1, R69 ;  /* 0x0000000102027824 */ /* 0x000fc600078e0245 */
[----:B------:R-:W-:Y:S01]  /*13850*/  HMMA.16816.F32.BF16 R44, R128, R92, R44 ;  /* 0x0000005c802c723c */ /* 0x000fe2000004182c */
[----:B------:R-:W-:Y:S01]  /*13860*/  IMAD.SHL.U32 R3, R229, 0x2, RZ ;  /* 0x00000002e5037824 */ /* 0x000fe200078e00ff */
[----:B------:R-:W-:-:S04]  /*13870*/  IADD3 R69, R2, 0x8, R57 ;  /* 0x0000000802457810 */ /* 0x000fc80007ffe039 */
[----:B------:R-:W-:Y:S06]  /*13880*/  HMMA.16816.F32.BF16 R40, R128, R94, R40 ;  /* 0x0000005e8028723c */ /* 0x000fec0000041828 */
[----:B------:R-:W-:Y:S01]  /*13890*/  HMMA.16816.F32.BF16 R60, R112, R104, R60 ;  /* 0x00000068703c723c */ /* 0x000fe2000004183c */
[----:B------:R-:W-:-:S05]  /*138a0*/  LOP3.LUT R56, R3, 0x6, RZ, 0xc0, !PT ;  /* 0x0000000603387812 */ /* 0x000fca00078ec0ff */
[----:B--2---:R-:W-:Y:S01]  /*138b0*/  HMMA.16816.F32.BF16 R76, R64, R124, R76 ;  /* 0x0000007c404c723c */ /* 0x004fe2000004184c */
[----:B------:R-:W-:-:S05]  /*138c0*/  VIMNMX R242, R69, R72, PT ;  /* 0x0000004845f27248 */ /* 0x000fca0003fe0100 */
[----:B------:R-:W-:Y:S01]  /*138d0*/  HMMA.16816.F32.BF16 R28, R128, R84, R28 ;  /* 0x00000054801c723c */ /* 0x000fe2000004181c */
[----:B------:R-:W-:Y:S01]  /*138e0*/  LDSM.16.M88.4 R68, [R203+0x5000] ;  /* 0x00500000cb44783b */ /* 0x000fe20000000200 */
[----:B------:R-:W-:-:S04]  /*138f0*/  IADD3 R8, -R8, R72, -R235 ;  /* 0x0000004808087210 */ /* 0x000fc80007ffe9eb */
[----:B------:R-:W-:Y:S01]  /*13900*/  HMMA.16816.F32.BF16 R24, R128, R86, R24 ;  /* 0x000000568018723c */ /* 0x000fe20000041818 */
[----:B------:R-:W2:Y:S01]  /*13910*/  LDSM.16.M88.4 R84, [R214+0xb000] ;  /* 0x00b00000d654783b */ /* 0x000ea20000000200 */
[----:B------:R-:W-:Y:S02]  /*13920*/  VIADD R234, R57, 0x8 ;  /* 0x0000000839ea7836 */ /* 0x000fe40000000000 */
[----:B------:R-:W-:Y:S01]  /*13930*/  IMAD.IADD R3, R9, 0x1, R56 ;  /* 0x0000000109037824 */ /* 0x000fe200078e0238 */
[-C--:B------:R-:W-:Y:S01]  /*13940*/  VIADDMNMX R240, R8, R57.reuse, RZ, !PT ;  /* 0x0000003908f07246 */ /* 0x080fe200078001ff */
[----:B------:R-:W-:Y:S01]  /*13950*/  HMMA.16816.F32.BF16 R108, R64, R126, R108 ;  /* 0x0000007e406c723c */ /* 0x000fe2000004186c */
[----:B------:R-:W-:Y:S01]  /*13960*/  VIADDMNMX R236, R2, R57, R72, PT ;  /* 0x0000003902ec7246 */ /* 0x000fe20003800148 */
[----:B------:R-:W-:Y:S01]  /*13970*/  VIADD R57, R3, 0x1 ;  /* 0x0000000103397836 */ /* 0x000fe20000000000 */
[----:B------:R-:W-:Y:S01]  /*13980*/  VIADDMNMX R234, R8, R234, RZ, !PT ;  /* 0x000000ea08ea7246 */ /* 0x000fe200078001ff */
[----:B------:R-:W4:Y:S02]  /*13990*/  LDSM.16.M88.4 R92, [R214+0xa000] ;  /* 0x00a00000d65c783b */ /* 0x000f240000000200 */
[----:B------:R-:W-:Y:S01]  /*139a0*/  HMMA.16816.F32.BF16 R48, R112, R106, R48 ;  /* 0x0000006a7030723c */ /* 0x000fe20000041830 */
[----:B------:R-:W-:Y:S01]  /*139b0*/  ISETP.GE.AND P6, PT, R57, R240, PT ;  /* 0x000000f03900720c */ /* 0x000fe20003fc6270 */
[----:B------:R-:W-:Y:S01]  /*139c0*/  VIADD R53, R3, 0x9 ;  /* 0x0000000903357836 */ /* 0x000fe20000000000 */
[----:B------:R-:W-:Y:S01]  /*139d0*/  ISETP.GE.AND P0, PT, R57, R234, PT ;  /* 0x000000ea3900720c */ /* 0x000fe20003f06270 */
[----:B------:R-:W2:Y:S01]  /*139e0*/  LDSM.16.M88.4 R72, [R203+0x5800] ;  /* 0x00580000cb48783b */ /* 0x000ea20000000200 */
[----:B------:R-:W-:Y:S01]  /*139f0*/  ISETP.GE.AND P1, PT, R3, R240, PT ;  /* 0x000000f00300720c */ /* 0x000fe20003f26270 */
[----:B------:R-:W-:Y:S01]  /*13a00*/  HMMA.16816.F32.BF16 R12, R128, R136, R12 ;  /* 0x00000088800c723c */ /* 0x000fe2000004180c */
[----:B------:R-:W-:-:S02]  /*13a10*/  ISETP.GE.OR P6, PT, R57, R236, !P6 ;  /* 0x000000ec3900720c */ /* 0x000fc400077c6670 */
[----:B------:R-:W-:Y:S01]  /*13a20*/  ISETP.GE.OR P0, PT, R57, R242, !P0 ;  /* 0x000000f23900720c */ /* 0x000fe20004706670 */
[C---:B------:R-:W-:Y:S02]  /*13a30*/  VIADD R57, R3.reuse, 0x8 ;  /* 0x0000000803397836 */ /* 0x040fe40000000000 */
[----:B------:R-:W-:Y:S01]  /*13a40*/  HMMA.16816.F32.BF16 R44, R112, R100, R44 ;  /* 0x00000064702c723c */ /* 0x000fe2000004182c */
[----:B------:R-:W-:-:S05]  /*13a50*/  ISETP.GE.OR P1, PT, R3, R236, !P1 ;  /* 0x000000ec0300720c */ /* 0x000fca0004f26670 */
[----:B------:R-:W-:Y:S01]  /*13a60*/  HMMA.16816.F32.BF16 R40, R112, R102, R40 ;  /* 0x000000667028723c */ /* 0x000fe20000041828 */
[----:B------:R-:W-:-:S05]  /*13a70*/  FSEL R76, R76, -INF , !P1 ;  /* 0xff8000004c4c7808 */ /* 0x000fca0004800000 */
[----:B-1----:R-:W-:Y:S01]  /*13a80*/  HMMA.16816.F32.BF16 R60, R64, R88, R60 ;  /* 0x00000058403c723c */ /* 0x002fe2000004183c */
[C---:B------:R-:W-:Y:S02]  /*13a90*/  ISETP.GE.AND P2, PT, R57.reuse, R240, PT ;  /* 0x000000f03900720c */ /* 0x040fe40003f46270 */
[----:B------:R-:W-:Y:S02]  /*13aa0*/  ISETP.GE.AND P3, PT, R57, R234, PT ;  /* 0x000000ea3900720c */ /* 0x000fe40003f66270 */
[C---:B------:R-:W-:Y:S02]  /*13ab0*/  ISETP.GE.AND P4, PT, R53.reuse, R240, PT ;  /* 0x000000f03500720c */ /* 0x040fe40003f86270 */
[-C--:B------:R-:W-:Y:S02]  /*13ac0*/  ISETP.GE.AND P1, PT, R53, R234.reuse, PT ;  /* 0x000000ea3500720c */ /* 0x080fe40003f26270 */
[----:B------:R-:W-:Y:S02]  /*13ad0*/  ISETP.GE.AND P5, PT, R3, R234, PT ;  /* 0x000000ea0300720c */ /* 0x000fe40003fa6270 */
[----:B------:R-:W-:-:S02]  /*13ae0*/  ISETP.GE.OR P2, PT, R57, R236, !P2 ;  /* 0x000000ec3900720c */ /* 0x000fc40005746670 */
[----:B------:R-:W-:Y:S01]  /*13af0*/  ISETP.GE.OR P3, PT, R57, R242, !P3 ;  /* 0x000000f23900720c */ /* 0x000fe20005f66670 */
[----:B------:R-:W-:Y:S01]  /*13b00*/  VIADD R57, R3, 0x11 ;  /* 0x0000001103397836 */ /* 0x000fe20000000000 */
[C---:B------:R-:W-:Y:S02]  /*13b10*/  ISETP.GE.OR P4, PT, R53.reuse, R236, !P4 ;  /* 0x000000ec3500720c */ /* 0x040fe40006786670 */
[-C--:B------:R-:W-:Y:S01]  /*13b20*/  ISETP.GE.OR P1, PT, R53, R242.reuse, !P1 ;  /* 0x000000f23500720c */ /* 0x080fe20004f26670 */
[C---:B------:R-:W-:Y:S01]  /*13b30*/  VIADD R53, R3.reuse, 0x10 ;  /* 0x0000001003357836 */ /* 0x040fe20000000000 */
[----:B------:R-:W-:Y:S01]  /*13b40*/  ISETP.GE.OR P5, PT, R3, R242, !P5 ;  /* 0x000000f20300720c */ /* 0x000fe20006fa6670 */
[----:B------:R-:W-:Y:S01]  /*13b50*/  HMMA.16816.F32.BF16 R4, R128, R138, R4 ;  /* 0x0000008a8004723c */ /* 0x000fe20000041804 */
[----:B------:R-:W-:Y:S02]  /*13b60*/  FSEL R77, R77, -INF , !P6 ;  /* 0xff8000004d4d7808 */ /* 0x000fe40007000000 */
[----:B------:R-:W-:-:S02]  /*13b70*/  FSEL R78, R78, -INF , !P5 ;  /* 0xff8000004e4e7808 */ /* 0x000fc40006800000 */
[----:B------:R-:W-:Y:S02]  /*13b80*/  FSEL R79, R79, -INF , !P0 ;  /* 0xff8000004f4f7808 */ /* 0x000fe40004000000 */
[----:B------:R-:W-:Y:S01]  /*13b90*/  FSEL R108, R108, -INF , !P2 ;  /* 0xff8000006c6c7808 */ /* 0x000fe20005000000 */
[----:B------:R-:W-:Y:S01]  /*13ba0*/  HMMA.16816.F32.BF16 R48, R64, R90, R48 ;  /* 0x0000005a4030723c */ /* 0x000fe20000041830 */
[C---:B------:R-:W-:Y:S02]  /*13bb0*/  ISETP.GE.AND P0, PT, R53.reuse, R240, PT ;  /* 0x000000f03500720c */ /* 0x040fe40003f06270 */
[----:B------:R-:W-:Y:S02]  /*13bc0*/  ISETP.GE.AND P5, PT, R53, R234, PT ;  /* 0x000000ea3500720c */ /* 0x000fe40003fa6270 */
[C---:B------:R-:W-:Y:S02]  /*13bd0*/  ISETP.GE.AND P6, PT, R57.reuse, R240, PT ;  /* 0x000000f03900720c */ /* 0x040fe40003fc6270 */
[----:B------:R-:W-:-:S02]  /*13be0*/  ISETP.GE.AND P2, PT, R57, R234, PT ;  /* 0x000000ea3900720c */ /* 0x000fc40003f46270 */
[C---:B------:R-:W-:Y:S02]  /*13bf0*/  ISETP.GE.OR P0, PT, R53.reuse, R236, !P0 ;  /* 0x000000ec3500720c */ /* 0x040fe40004706670 */
[----:B------:R-:W-:Y:S02]  /*13c00*/  ISETP.GE.OR P5, PT, R53, R242, !P5 ;  /* 0x000000f23500720c */ /* 0x000fe40006fa6670 */
[C---:B------:R-:W-:Y:S02]  /*13c10*/  ISETP.GE.OR P6, PT, R57.reuse, R236, !P6 ;  /* 0x000000ec3900720c */ /* 0x040fe400077c6670 */
[----:B------:R-:W-:Y:S01]  /*13c20*/  ISETP.GE.OR P2, PT, R57, R242, !P2 ;  /* 0x000000f23900720c */ /* 0x000fe20005746670 */
[----:B---3--:R-:W-:Y:S01]  /*13c30*/  HMMA.16816.F32.BF16 R36, R112, R96, R36 ;  /* 0x000000607024723c */ /* 0x008fe20000041824 */
[----:B------:R-:W-:Y:S01]  /*13c40*/  FSEL R56, R60, -INF , !P0 ;  /* 0xff8000003c387808 */ /* 0x000fe20004000000 */
[----:B------:R-:W-:-:S04]  /*13c50*/  VIADD R53, R3, 0x19 ;  /* 0x0000001903357836 */ /* 0x000fc80000000000 */
[----:B--2---:R-:W-:Y:S01]  /*13c60*/  HMMA.16816.F32.BF16 R12, R112, R84, R12 ;  /* 0x00000054700c723c */ /* 0x004fe2000004180c */
[----:B------:R-:W-:-:S05]  /*13c70*/  VIADD R57, R3, 0x18 ;  /* 0x0000001803397836 */ /* 0x000fca0000000000 */
[----:B------:R-:W-:Y:S01]  /*13c80*/  HMMA.16816.F32.BF16 R44, R64, R68, R44 ;  /* 0x00000044402c723c */ /* 0x000fe2000004182c */
[----:B------:R-:W-:-:S05]  /*13c90*/  FSEL R84, R61, -INF , !P6 ;  /* 0xff8000003d547808 */ /* 0x000fca0007000000 */
[----:B------:R-:W-:Y:S01]  /*13ca0*/  HMMA.16816.F32.BF16 R40, R64, R70, R40 ;  /* 0x000000464028723c */ /* 0x000fe20000041828 */
[----:B------:R-:W-:-:S06]  /*13cb0*/  FSEL R68, R62, -INF , !P5 ;  /* 0xff8000003e447808 */ /* 0x000fcc0006800000 */
[----:B------:R-:W-:Y:S02]  /*13cc0*/  FSEL R70, R63, -INF , !P2 ;  /* 0xff8000003f467808 */ /* 0x000fe40005000000 */
[----:B------:R-:W1:Y:S01]  /*13cd0*/  LDSM.16.M88.4 R60, [R203+0x6000] ;  /* 0x00600000cb3c783b */ /* 0x000e620000000200 */
[----:B------:R-:W-:Y:S01]  /*13ce0*/  HMMA.16816.F32.BF16 R116, R112, R82, R116 ;  /* 0x000000527074723c */ /* 0x000fe20000041874 */
[----:B------:R-:W-:Y:S02]  /*13cf0*/  FSEL R110, R110, -INF , !P3 ;  /* 0xff8000006e6e7808 */ /* 0x000fe40005800000 */
[----:B------:R-:W-:-:S03]  /*13d00*/  ISETP.GE.AND P0, PT, R53, R234, PT ;  /* 0x000000ea3500720c */ /* 0x000fc60003f06270 */
[C---:B------:R-:W-:Y:S01]  /*13d10*/  HMMA.16816.F32.BF16 R120, R112.reuse, R80, R120 ;  /* 0x000000507078723c */ /* 0x040fe20000041878 */
[----:B------:R-:W-:Y:S02]  /*13d20*/  FSEL R82, R109, -INF , !P4 ;  /* 0xff8000006d527808 */ /* 0x000fe40006000000 */
[----:B------:R-:W-:Y:S02]  /*13d30*/  ISETP.GE.AND P4, PT, R53, R240, PT ;  /* 0x000000f03500720c */ /* 0x000fe40003f86270 */
[----:B------:R-:W-:Y:S01]  /*13d40*/  ISETP.GE.AND P3, PT, R57, R234, PT ;  /* 0x000000ea3900720c */ /* 0x000fe20003f66270 */
[----:B------:R-:W-:Y:S01]  /*13d50*/  HMMA.16816.F32.BF16 R32, R112, R98, R32 ;  /* 0x000000627020723c */ /* 0x000fe20000041820 */
[----:B------:R-:W-:Y:S02]  /*13d60*/  FSEL R80, R111, -INF , !P1 ;  /* 0xff8000006f507808 */ /* 0x000fe40004800000 */
[----:B------:R-:W-:Y:S02]  /*13d70*/  ISETP.GE.AND P1, PT, R57, R240, PT ;  /* 0x000000f03900720c */ /* 0x000fe40003f26270 */
[----:B------:R-:W-:-:S02]  /*13d80*/  ISETP.GE.OR P4, PT, R53, R236, !P4 ;  /* 0x000000ec3500720c */ /* 0x000fc40006786670 */
[----:B------:R-:W-:Y:S01]  /*13d90*/  ISETP.GE.OR P0, PT, R53, R242, !P0 ;  /* 0x000000f23500720c */ /* 0x000fe20004706670 */
[----:B------:R-:W-:Y:S01]  /*13da0*/  VIADD R53, R3, 0x20 ;  /* 0x0000002003357836 */ /* 0x000fe20000000000 */
[C---:B------:R-:W-:Y:S02]  /*13db0*/  ISETP.GE.OR P1, PT, R57.reuse, R236, !P1 ;  /* 0x000000ec3900720c */ /* 0x040fe40004f26670 */
[----:B------:R-:W-:Y:S01]  /*13dc0*/  ISETP.GE.OR P3, PT, R57, R242, !P3 ;  /* 0x000000f23900720c */ /* 0x000fe20005f66670 */
[----:B------:R-:W-:Y:S01]  /*13dd0*/  VIADD R57, R3, 0x21 ;  /* 0x0000002103397836 */ /* 0x000fe20000000000 */
[C---:B------:R-:W-:Y:S01]  /*13de0*/  HMMA.16816.F32.BF16 R4, R112.reuse, R86, R4 ;  /* 0x000000567004723c */ /* 0x040fe20000041804 */
[C---:B------:R-:W-:Y:S02]  /*13df0*/  ISETP.GE.AND P2, PT, R53.reuse, R240, PT ;  /* 0x000000f03500720c */ /* 0x040fe40003f46270 */
[----:B------:R-:W-:Y:S02]  /*13e00*/  ISETP.GE.AND P5, PT, R53, R234, PT ;  /* 0x000000ea3500720c */ /* 0x000fe40003fa6270 */
[----:B------:R-:W-:Y:S01]  /*13e10*/  ISETP.GE.AND P6, PT, R57, R240, PT ;  /* 0x000000f03900720c */ /* 0x000fe20003fc6270 */
[----:B----4-:R-:W-:Y:S01]  /*13e20*/  HMMA.16816.F32.BF16 R28, R112, R92, R28 ;  /* 0x0000005c701c723c */ /* 0x010fe2000004181c */
[----:B------:R-:W-:-:S02]  /*13e30*/  FSEL R86, R48, -INF , !P1 ;  /* 0xff80000030567808 */ /* 0x000fc40004800000 */
[----:B------:R-:W-:Y:S02]  /*13e40*/  ISETP.GE.AND P1, PT, R57, R234, PT ;  /* 0x000000ea3900720c */ /* 0x000fe40003f26270 */
[C---:B------:R-:W-:Y:S01]  /*13e50*/  ISETP.GE.OR P2, PT, R53.reuse, R236, !P2 ;  /* 0x000000ec3500720c */ /* 0x040fe20005746670 */
[----:B------:R-:W-:Y:S01]  /*13e60*/  HMMA.16816.F32.BF16 R36, R64, R72, R36 ;  /* 0x000000484024723c */ /* 0x000fe20000041824 */
[----:B------:R-:W-:Y:S01]  /*13e70*/  ISETP.GE.OR P5, PT, R53, R242, !P5 ;  /* 0x000000f23500720c */ /* 0x000fe20006fa6670 */
[----:B------:R-:W-:Y:S01]  /*13e80*/  VIADD R53, R3, 0x29 ;  /* 0x0000002903357836 */ /* 0x000fe20000000000 */
[C---:B------:R-:W-:Y:S02]  /*13e90*/  ISETP.GE.OR P6, PT, R57.reuse, R236, !P6 ;  /* 0x000000ec3900720c */ /* 0x040fe400077c6670 */
[----:B------:R-:W-:Y:S01]  /*13ea0*/  ISETP.GE.OR P1, PT, R57, R242, !P1 ;  /* 0x000000f23900720c */ /* 0x000fe20004f26670 */
[----:B------:R-:W-:Y:S01]  /*13eb0*/  VIADD R57, R3, 0x28 ;  /* 0x0000002803397836 */ /* 0x000fe20000000000 */
[----:B------:R-:W-:-:S02]  /*13ec0*/  FSEL R72, R50, -INF , !P3 ;  /* 0xff80000032487808 */ /* 0x000fc40005800000 */
[----:B------:R-:W-:Y:S02]  /*13ed0*/  FSEL R88, R49, -INF , !P4 ;  /* 0xff80000031587808 */ /* 0x000fe40006000000 */
[----:B------:R-:W-:Y:S02]  /*13ee0*/  FSEL R153, R44, -INF , !P2 ;  /* 0xff8000002c997808 */ /* 0x000fe40005000000 */
[----:B------:R-:W-:Y:S02]  /*13ef0*/  FSEL R50, R51, -INF , !P0 ;  /* 0xff80000033327808 */ /* 0x000fe40004000000 */
[C---:B------:R-:W-:Y:S02]  /*13f00*/  ISETP.GE.AND P4, PT, R53.reuse, R240, PT ;  /* 0x000000f03500720c */ /* 0x040fe40003f86270 */
[----:B------:R-:W-:Y:S02]  /*13f10*/  ISETP.GE.AND P2, PT, R53, R234, PT ;  /* 0x000000ea3500720c */ /* 0x000fe40003f46270 */
[----:B------:R-:W-:Y:S01]  /*13f20*/  ISETP.GE.AND P0, PT, R57, R240, PT ;  /* 0x000000f03900720c */ /* 0x000fe20003f06270 */
[----:B------:R-:W-:Y:S01]  /*13f30*/  HMMA.16816.F32.BF16 R32, R64, R74, R32 ;  /* 0x0000004a4020723c */ /* 0x000fe20000041820 */
[----:B------:R-:W-:-:S02]  /*13f40*/  ISETP.GE.OR P4, PT, R53, R236, !P4 ;  /* 0x000000ec3500720c */ /* 0x000fc40006786670 */
[----:B------:R-:W-:Y:S01]  /*13f50*/  ISETP.GE.OR P2, PT, R53, R242, !P2 ;  /* 0x000000f23500720c */ /* 0x000fe20005746670 */
[----:B------:R-:W-:Y:S01]  /*13f60*/  VIADD R53, R3, 0x31 ;  /* 0x0000003103357836 */ /* 0x000fe20000000000 */
[----:B------:R-:W-:Y:S01]  /*13f70*/  ISETP.GE.OR P0, PT, R57, R236, !P0 ;  /* 0x000000ec3900720c */ /* 0x000fe20004706670 */
[----:B------:R-:W-:Y:S01]  /*13f80*/  VIADD R49, R3, 0x30 ;  /* 0x0000003003317836 */ /* 0x000fe20000000000 */
[----:B------:R-:W-:Y:S02]  /*13f90*/  FSEL R151, R45, -INF , !P6 ;  /* 0xff8000002d977808 */ /* 0x000fe40007000000 */
[----:B------:R-:W-:Y:S02]  /*13fa0*/  FSEL R48, R40, -INF , !P0 ;  /* 0xff80000028307808 */ /* 0x000fe40004000000 */
[----:B------:R-:W-:Y:S02]  /*13fb0*/  FSEL R51, R47, -INF , !P1 ;  /* 0xff8000002f337808 */ /* 0x000fe40004800000 */
[----:B------:R-:W-:-:S02]  /*13fc0*/  ISETP.GE.AND P6, PT, R53, R240, PT ;  /* 0x000000f03500720c */ /* 0x000fc40003fc6270 */
[-C--:B------:R-:W-:Y:S02]  /*13fd0*/  ISETP.GE.AND P0, PT, R53, R234.reuse, PT ;  /* 0x000000ea3500720c */ /* 0x080fe40003f06270 */
[----:B------:R-:W-:Y:S02]  /*13fe0*/  ISETP.GE.AND P3, PT, R57, R234, PT ;  /* 0x000000ea3900720c */ /* 0x000fe40003f66270 */
[----:B------:R-:W-:Y:S02]  /*13ff0*/  FSEL R149, R46, -INF , !P5 ;  /* 0xff8000002e957808 */ /* 0x000fe40006800000 */
[C---:B------:R-:W-:Y:S01]  /*14000*/  ISETP.GE.AND P1, PT, R49.reuse, R240, PT ;  /* 0x000000f03100720c */ /* 0x040fe20003f26270 */
[----:B------:R-:W2:Y:S01]  /*14010*/  LDSM.16.M88.4 R44, [R203+0x6800] ;  /* 0x00680000cb2c783b */ /* 0x000ea20000000200 */
[----:B------:R-:W-:Y:S01]  /*14020*/  ISETP.GE.AND P5, PT, R49, R234, PT ;  /* 0x000000ea3100720c */ /* 0x000fe20003fa6270 */
[----:B-1----:R-:W-:Y:S01]  /*14030*/  HMMA.16816.F32.BF16 R28, R64, R60, R28 ;  /* 0x0000003c401c723c */ /* 0x002fe2000004181c */
[----:B------:R-:W-:-:S02]  /*14040*/  ISETP.GE.OR P6, PT, R53, R236, !P6 ;  /* 0x000000ec3500720c */ /* 0x000fc400077c6670 */
[-C--:B------:R-:W-:Y:S01]  /*14050*/  ISETP.GE.OR P0, PT, R53, R242.reuse, !P0 ;  /* 0x000000f23500720c */ /* 0x080fe20004706670 */
[----:B------:R-:W-:Y:S01]  /*14060*/  VIADD R53, R3, 0x39 ;  /* 0x0000003903357836 */ /* 0x000fe20000000000 */
[----:B------:R-:W-:Y:S01]  /*14070*/  ISETP.GE.OR P3, PT, R57, R242, !P3 ;  /* 0x000000f23900720c */ /* 0x000fe20005f66670 */
[----:B------:R-:W-:Y:S01]  /*14080*/  VIADD R57, R3, 0x38 ;  /* 0x0000003803397836 */ /* 0x000fe20000000000 */
[C---:B------:R-:W-:Y:S01]  /*14090*/  ISETP.GE.OR P1, PT, R49.reuse, R236, !P1 ;  /* 0x000000ec3100720c */ /* 0x040fe20004f26670 */
[----:B------:R-:W-:Y:S01]  /*140a0*/  HMMA.16816.F32.BF16 R24, R112, R94, R24 ;  /* 0x0000005e7018723c */ /* 0x000fe20000041818 */
[----:B------:R-:W-:Y:S02]  /*140b0*/  ISETP.GE.OR P5, PT, R49, R242, !P5 ;  /* 0x000000f23100720c */ /* 0x000fe40006fa6670 */
[----:B------:R-:W-:Y:S02]  /*140c0*/  FSEL R49, R41, -INF , !P4 ;  /* 0xff80000029317808 */ /* 0x000fe40006000000 */
[----:B------:R-:W-:-:S02]  /*140d0*/  FSEL R252, R36, -INF , !P1 ;  /* 0xff80000024fc7808 */ /* 0x000fc40004800000 */
[----:B------:R-:W-:Y:S02]  /*140e0*/  FSEL R147, R43, -INF , !P2 ;  /* 0xff8000002b937808 */ /* 0x000fe40005000000 */
[C---:B------:R-:W-:Y:S02]  /*140f0*/  ISETP.GE.AND P4, PT, R53.reuse, R240, PT ;  /* 0x000000f03500720c */ /* 0x040fe40003f86270 */
[----:B------:R-:W-:Y:S02]  /*14100*/  ISETP.GE.AND P1, PT, R53, R234, PT ;  /* 0x000000ea3500720c */ /* 0x000fe40003f26270 */
[----:B------:R-:W-:Y:S02]  /*14110*/  ISETP.GE.AND P2, PT, R57, R240, PT ;  /* 0x000000f03900720c */ /* 0x000fe40003f46270 */
[----:B------:R-:W-:Y:S02]  /*14120*/  FSEL R250, R38, -INF , !P5 ;  /* 0xff80000026fa7808 */ /* 0x000fe40006800000 */
[----:B------:R-:W-:-:S02]  /*14130*/  ISETP.GE.OR P4, PT, R53, R236, !P4 ;  /* 0x000000ec3500720c */ /* 0x000fc40006786670 */
[----:B------:R-:W-:Y:S01]  /*14140*/  ISETP.GE.OR P1, PT, R53, R242, !P1 ;  /* 0x000000f23500720c */ /* 0x000fe20004f26670 */
[----:B------:R-:W-:Y:S01]  /*14150*/  VIADD R53, R3, 0x40 ;  /* 0x0000004003357836 */ /* 0x000fe20000000000 */
[----:B------:R-:W-:Y:S01]  /*14160*/  FSEL R38, R39, -INF , !P0 ;  /* 0xff80000027267808 */ /* 0x000fe20004000000 */
[----:B------:R-:W-:Y:S01]  /*14170*/  VIADD R39, R3, 0x41 ;  /* 0x0000004103277836 */ /* 0x000fe20000000000 */
[----:B------:R-:W-:Y:S02]  /*14180*/  ISETP.GE.OR P2, PT, R57, R236, !P2 ;  /* 0x000000ec3900720c */ /* 0x000fe40005746670 */
[----:B------:R-:W-:Y:S02]  /*14190*/  FSEL R145, R42, -INF , !P3 ;  /* 0xff8000002a917808 */ /* 0x000fe40005800000 */
[----:B------:R-:W-:Y:S01]  /*141a0*/  FSEL R37, R37, -INF , !P6 ;  /* 0xff80000025257808 */ /* 0x000fe20007000000 */
[----:B------:R-:W1:Y:S01]  /*141b0*/  LDSM.16.M88.4 R40, [R203+0x7000] ;  /* 0x00700000cb28783b */ /* 0x000e620000000200 */
[----:B------:R-:W-:-:S02]  /*141c0*/  FSEL R36, R32, -INF , !P2 ;  /* 0xff80000020247808 */ /* 0x000fc40005000000 */
[C---:B------:R-:W-:Y:S02]  /*141d0*/  ISETP.GE.AND P0, PT, R53.reuse, R240, PT ;  /* 0x000000f03500720c */ /* 0x040fe40003f06270 */
[----:B------:R-:W-:Y:S02]  /*141e0*/  ISETP.GE.AND P5, PT, R53, R234, PT ;  /* 0x000000ea3500720c */ /* 0x000fe40003fa6270 */
[C---:B------:R-:W-:Y:S02]  /*141f0*/  ISETP.GE.AND P6, PT, R39.reuse, R240, PT ;  /* 0x000000f02700720c */ /* 0x040fe40003fc6270 */
[----:B------:R-:W-:Y:S02]  /*14200*/  ISETP.GE.AND P2, PT, R39, R234, PT ;  /* 0x000000ea2700720c */ /* 0x000fe40003f46270 */
[C---:B------:R-:W-:Y:S02]  /*14210*/  ISETP.GE.OR P0, PT, R53.reuse, R236, !P0 ;  /* 0x000000ec3500720c */ /* 0x040fe40004706670 */
[----:B------:R-:W-:-:S02]  /*14220*/  ISETP.GE.OR P5, PT, R53, R242, !P5 ;  /* 0x000000f23500720c */ /* 0x000fc40006fa6670 */
[C---:B------:R-:W-:Y:S02]  /*14230*/  ISETP.GE.OR P6, PT, R39.reuse, R236, !P6 ;  /* 0x000000ec2700720c */ /* 0x040fe400077c6670 */
[----:B------:R-:W-:Y:S02]  /*14240*/  ISETP.GE.OR P2, PT, R39, R242, !P2 ;  /* 0x000000f22700720c */ /* 0x000fe40005746670 */
[----:B------:R-:W-:Y:S02]  /*14250*/  FSEL R248, R28, -INF , !P0 ;  /* 0xff8000001cf87808 */ /* 0x000fe40004000000 */
[----:B------:R-:W-:Y:S02]  /*14260*/  FSEL R244, R30, -INF , !P5 ;  /* 0xff8000001ef47808 */ /* 0x000fe40006800000 */
[----:B------:R-:W-:Y:S02]  /*14270*/  FSEL R246, R29, -INF , !P6 ;  /* 0xff8000001df67808 */ /* 0x000fe40007000000 */
[----:B------:R-:W-:-:S02]  /*14280*/  FSEL R194, R31, -INF , !P2 ;  /* 0xff8000001fc27808 */ /* 0x000fc40005000000 */
[----:B------:R-:W3:Y:S01]  /*14290*/  LDSM.16.M88.4 R28, [R203+0x7800] ;  /* 0x00780000cb1c783b */ /* 0x000ee20000000200 */
[----:B------:R-:W-:Y:S01]  /*142a0*/  HMMA.16816.F32.BF16 R24, R64, R62, R24 ;  /* 0x0000003e4018723c */ /* 0x000fe20000041818 */
[----:B------:R-:W-:-:S05]  /*142b0*/  FSEL R2, R35, -INF , !P1 ;  /* 0xff80000023027808 */ /* 0x000fca0004800000 */
[----:B--2---:R-:W-:Y:S01]  /*142c0*/  HMMA.16816.F32.BF16 R20, R64, R44, R20 ;  /* 0x0000002c4014723c */ /* 0x004fe20000041814 */
[----:B------:R-:W-:Y:S01]  /*142d0*/  VIADD R39, R3, 0x49 ;  /* 0x0000004903277836 */ /* 0x000fe20000000000 */
[----:B------:R-:W-:Y:S01]  /*142e0*/  FSEL R32, R33, -INF , !P4 ;  /* 0xff80000021207808 */ /* 0x000fe20006000000 */
[----:B------:R-:W-:-:S04]  /*142f0*/  DEPBAR.LE SB0, 0x0 ;  /* 0x000080000000791a */ /* 0x000fc80000000000 */
[----:B------:R-:W-:Y:S01]  /*14300*/  VIADD R45, R3, 0x48 ;  /* 0x00000048032d7836 */ /* 0x000fe20000000000 */
[----:B------:R-:W-:Y:S04]  /*14310*/  HMMA.16816.F32.BF16 R16, R64, R46, R16 ;  /* 0x0000002e4010723c */ /* 0x000fe80000041810 */
[----:B------:R-:W-:Y:S01]  /*14320*/  ISETP.GE.AND P1, PT, R45, R240, PT ;  /* 0x000000f02d00720c */ /* 0x000fe20003f26270 */
[----:B------:R-:W-:-:S03]  /*14330*/  VIADD R35, R3, 0x51 ;  /* 0x0000005103237836 */ /* 0x000fc60000000000 */
[----:B------:R-:W-:Y:S01]  /*14340*/  ISETP.GE.OR P1, PT, R45, R236, !P1 ;  /* 0x000000ec2d00720c */ /* 0x000fe20004f26670 */
[----:B------:R-:W-:Y:S01]  /*14350*/  VIADD R33, R3, 0x50 ;  /* 0x0000005003217836 */ /* 0x000fe20000000000 */
[C---:B------:R-:W-:Y:S02]  /*14360*/  ISETP.GE.AND P6, PT, R35.reuse, R240, PT ;  /* 0x000000f02300720c */ /* 0x040fe40003fc6270 */
[----:B------:R-:W-:Y:S02]  /*14370*/  FSEL R170, R24, -INF , !P1 ;  /* 0xff80000018aa7808 */ /* 0x000fe40004800000 */
[-C--:B------:R-:W-:Y:S02]  /*14380*/  ISETP.GE.AND P1, PT, R35, R234.reuse, PT ;  /* 0x000000ea2300720c */ /* 0x080fe40003f26270 */
[----:B------:R-:W-:Y:S01]  /*14390*/  ISETP.GE.AND P0, PT, R39, R234, PT ;  /* 0x000000ea2700720c */ /* 0x000fe20003f06270 */
[----:B-1----:R-:W-:Y:S01]  /*143a0*/  HMMA.16816.F32.BF16 R12, R64, R40, R12 ;  /* 0x00000028400c723c */ /* 0x002fe2000004180c */
[----:B------:R-:W-:-:S02]  /*143b0*/  ISETP.GE.AND P2, PT, R33, R240, PT ;  /* 0x000000f02100720c */ /* 0x000fc40003f46270 */
[----:B------:R-:W-:Y:S02]  /*143c0*/  ISETP.GE.AND P5, PT, R33, R234, PT ;  /* 0x000000ea2100720c */ /* 0x000fe40003fa6270 */
[C---:B------:R-:W-:Y:S02]  /*143d0*/  ISETP.GE.OR P6, PT, R35.reuse, R236, !P6 ;  /* 0x000000ec2300720c */ /* 0x040fe400077c6670 */
[----:B------:R-:W-:Y:S01]  /*143e0*/  ISETP.GE.OR P1, PT, R35, R242, !P1 ;  /* 0x000000f22300720c */ /* 0x000fe20004f26670 */
[----:B------:R-:W-:Y:S01]  /*143f0*/  VIADD R35, R3, 0x58 ;  /* 0x0000005803237836 */ /* 0x000fe20000000000 */
[C---:B------:R-:W-:Y:S02]  /*14400*/  ISETP.GE.AND P4, PT, R39.reuse, R240, PT ;  /* 0x000000f02700720c */ /* 0x040fe40003f86270 */
[----:B------:R-:W-:Y:S02]  /*14410*/  ISETP.GE.OR P0, PT, R39, R242, !P0 ;  /* 0x000000f22700720c */ /* 0x000fe40004706670 */
[----:B------:R-:W-:-:S02]  /*14420*/  ISETP.GE.OR P2, PT, R33, R236, !P2 ;  /* 0x000000ec2100720c */ /* 0x000fc40005746670 */
[----:B------:R-:W-:Y:S01]  /*14430*/  ISETP.GE.OR P5, PT, R33, R242, !P5 ;  /* 0x000000f22100720c */ /* 0x000fe20006fa6670 */
[----:B------:R-:W-:Y:S01]  /*14440*/  VIADD R33, R3, 0x59 ;  /* 0x0000005903217836 */ /* 0x000fe20000000000 */
[----:B------:R-:W-:Y:S02]  /*14450*/  ISETP.GE.OR P4, PT, R39, R236, !P4 ;  /* 0x000000ec2700720c */ /* 0x000fe40006786670 */
[----:B------:R-:W-:Y:S02]  /*14460*/  FSEL R174, R27, -INF , !P0 ;  /* 0xff8000001bae7808 */ /* 0x000fe40004000000 */
[----:B------:R-:W-:Y:S01]  /*14470*/  ISETP.GE.AND P0, PT, R35, R240, PT ;  /* 0x000000f02300720c */ /* 0x000fe20003f06270 */
[----:B---3--:R-:W-:Y:S01]  /*14480*/  HMMA.16816.F32.BF16 R120, R64, R28, R120 ;  /* 0x0000001c4078723c */ /* 0x008fe20000041878 */
[----:B------:R-:W-:Y:S01]  /*14490*/  FSEL R172, R25, -INF , !P4 ;  /* 0xff80000019ac7808 */ /* 0x000fe20006000000 */
[----:B------:R-:W-:Y:S01]  /*144a0*/  VIADD R25, R3, 0x61 ;  /* 0x0000006103197836 */ /* 0x000fe20000000000 */
[----:B------:R-:W-:-:S02]  /*144b0*/  FSEL R192, R20, -INF , !P2 ;  /* 0xff80000014c07808 */ /* 0x000fc40005000000 */
[----:B------:R-:W-:Y:S02]  /*144c0*/  ISETP.GE.AND P2, PT, R33, R234, PT ;  /* 0x000000ea2100720c */ /* 0x000fe40003f46270 */
[----:B------:R-:W-:Y:S02]  /*144d0*/  ISETP.GE.OR P0, PT, R35, R236, !P0 ;  /* 0x000000ec2300720c */ /* 0x000fe40004706670 */
[----:B------:R-:W-:Y:S02]  /*144e0*/  ISETP.GE.AND P3, PT, R57, R234, PT ;  /* 0x000000ea3900720c */ /* 0x000fe40003f66270 */
[----:B------:R-:W-:Y:S02]  /*144f0*/  ISETP.GE.OR P2, PT, R33, R242, !P2 ;  /* 0x000000f22100720c */ /* 0x000fe40005746670 */
[----:B------:R-:W-:Y:S02]  /*14500*/  FSEL R184, R16, -INF , !P0 ;  /* 0xff80000010b87808 */ /* 0x000fe40004000000 */
[----:B------:R-:W-:Y:S01]  /*14510*/  ISETP.GE.AND P0, PT, R25, R234, PT ;  /* 0x000000ea1900720c */ /* 0x000fe20003f06270 */
[----:B------:R-:W-:Y:S01]  /*14520*/  HMMA.16816.F32.BF16 R116, R64, R30, R116 ;  /* 0x0000001e4074723c */ /* 0x000fe20000041874 */
[----:B------:R-:W-:-:S02]  /*14530*/  ISETP.GE.OR P3, PT, R57, R242, !P3 ;  /* 0x000000f23900720c */ /* 0x000fc40005f66670 */
[----:B------:R-:W-:Y:S02]  /*14540*/  FSEL R190, R21, -INF , !P6 ;  /* 0xff80000015be7808 */ /* 0x000fe40007000000 */
[-C--:B------:R-:W-:Y:S01]  /*14550*/  ISETP.GE.AND P4, PT, R33, R240.reuse, PT ;  /* 0x000000f02100720c */ /* 0x080fe20003f86270 */
[----:B------:R-:W-:Y:S01]  /*14560*/  HMMA.16816.F32.BF16 R4, R64, R42, R4 ;  /* 0x0000002a4004723c */ /* 0x000fe20000041804 */
[----:B------:R-:W-:Y:S02]  /*14570*/  ISETP.GE.AND P6, PT, R25, R240, PT ;  /* 0x000000f01900720c */ /* 0x000fe40003fc6270 */
[----:B------:R-:W-:Y:S01]  /*14580*/  FSEL R178, R19, -INF , !P2 ;  /* 0xff80000013b27808 */ /* 0x000fe20005000000 */
[----:B------:R-:W-:Y:S01]  /*14590*/  VIADD R19, R3, 0x70 ;  /* 0x0000007003137836 */ /* 0x000fe20000000000 */
[----:B------:R-:W-:Y:S01]  /*145a0*/  ISETP.GE.OR P0, PT, R25, R242, !P0 ;  /* 0x000000f21900720c */ /* 0x000fe20004706670 */
[----:B------:R-:W-:Y:S01]  /*145b0*/  VIADD R27, R3, 0x60 ;  /* 0x00000060031b7836 */ /* 0x000fe20000000000 */
[----:B------:R-:W-:-:S02]  /*145c0*/  FSEL R8, R34, -INF , !P3 ;  /* 0xff80000022087808 */ /* 0x000fc40005800000 */
[----:B------:R-:W-:Y:S02]  /*145d0*/  ISETP.GE.AND P3, PT, R45, R234, PT ;  /* 0x000000ea2d00720c */ /* 0x000fe40003f66270 */
[-C--:B------:R-:W-:Y:S02]  /*145e0*/  ISETP.GE.OR P4, PT, R33, R236.reuse, !P4 ;  /* 0x000000ec2100720c */ /* 0x080fe40006786670 */
[----:B------:R-:W-:Y:S02]  /*145f0*/  ISETP.GE.OR P6, PT, R25, R236, !P6 ;  /* 0x000000ec1900720c */ /* 0x000fe400077c6670 */
[----:B------:R-:W-:Y:S02]  /*14600*/  FSEL R162, R15, -INF , !P0 ;  /* 0xff8000000fa27808 */ /* 0x000fe40004000000 */
[----:B------:R-:W-:Y:S02]  /*14610*/  ISETP.GE.AND P0, PT, R19, R240, PT ;  /* 0x000000f01300720c */ /* 0x000fe40003f06270 */
[----:B------:R-:W-:Y:S01]  /*14620*/  FSEL R186, R23, -INF , !P1 ;  /* 0xff80000017ba7808 */ /* 0x000fe20004800000 */
[----:B------:R-:W-:Y:S01]  /*14630*/  VIADD R23, R3, 0x68 ;  /* 0x0000006803177836 */ /* 0x000fe20000000000 */
[----:B------:R-:W-:Y:S01]  /*14640*/  ISETP.GE.OR P3, PT, R45, R242, !P3 ;  /* 0x000000f22d00720c */ /* 0x000fe20005f66670 */
[----:B------:R-:W-:Y:S01]  /*14650*/  VIADD R21, R3, 0x69 ;  /* 0x0000006903157836 */ /* 0x000fe20000000000 */
[----:B------:R-:W-:-:S02]  /*14660*/  ISETP.GE.AND P1, PT, R27, R240, PT ;  /* 0x000000f01b00720c */ /* 0x000fc40003f26270 */
[----:B------:R-:W-:Y:S01]  /*14670*/  FSEL R182, R17, -INF , !P4 ;  /* 0xff80000011b67808 */ /* 0x000fe20006000000 */
[----:B------:R-:W-:Y:S01]  /*14680*/  VIADD R17, R3, 0x71 ;  /* 0x0000007103117836 */ /* 0x000fe20000000000 */
[----:B------:R-:W-:Y:S01]  /*14690*/  FSEL R166, R13, -INF , !P6 ;  /* 0xff8000000da67808 */ /* 0x000fe20007000000 */
[----:B------:R-:W-:Y:S01]  /*146a0*/  VIADD R13, R3, 0x78 ;  /* 0x00000078030d7836 */ /* 0x000fe20000000000 */
[-C--:B------:R-:W-:Y:S01]  /*146b0*/  ISETP.GE.OR P0, PT, R19, R236.reuse, !P0 ;  /* 0x000000ec1300720c */ /* 0x080fe20004706670 */
[----:B------:R-:W-:Y:S01]  /*146c0*/  VIADD R3, R3, 0x79 ;  /* 0x0000007903037836 */ /* 0x000fe20000000000 */
[----:B------:R-:W-:Y:S02]  /*146d0*/  FSEL R176, R26, -INF , !P3 ;  /* 0xff8000001ab07808 */ /* 0x000fe40005800000 */
[----:B------:R-:W-:Y:S02]  /*146e0*/  ISETP.GE.OR P1, PT, R27, R236, !P1 ;  /* 0x000000ec1b00720c */ /* 0x000fe40004f26670 */
[----:B------:R-:W-:-:S02]  /*146f0*/  ISETP.GE.AND P3, PT, R35, R234, PT ;  /* 0x000000ea2300720c */ /* 0x000fc40003f66270 */
[----:B------:R-:W-:Y:S02]  /*14700*/  FSEL R152, R120, -INF , !P0 ;  /* 0xff80000078987808 */ /* 0x000fe40004000000 */
[----:B------:R-:W-:Y:S02]  /*14710*/  ISETP.GE.AND P0, PT, R3, R234, PT ;  /* 0x000000ea0300720c */ /* 0x000fe40003f06270 */
[----:B------:R-:W-:Y:S02]  /*14720*/  FSEL R168, R12, -INF , !P1 ;  /* 0xff8000000ca87808 */ /* 0x000fe40004800000 */
[----:B------:R-:W-:Y:S02]  /*14730*/  ISETP.GE.OR P3, PT, R35, R242, !P3 ;  /* 0x000000f22300720c */ /* 0x000fe40005f66670 */
[----:B------:R-:W-:Y:S02]  /*14740*/  ISETP.GE.AND P1, PT, R21, R234, PT ;  /* 0x000000ea1500720c */ /* 0x000fe40003f26270 */
[----:B------:R-:W-:-:S02]  /*14750*/  ISETP.GE.OR P0, PT, R3, R242, !P0 ;  /* 0x000000f20300720c */ /* 0x000fc40004706670 */
[----:B------:R-:W-:Y:S02]  /*14760*/  FSEL R188, R22, -INF , !P5 ;  /* 0xff80000016bc7808 */ /* 0x000fe40006800000 */
[----:B------:R-:W-:Y:S02]  /*14770*/  FSEL R180, R18, -INF , !P3 ;  /* 0xff80000012b47808 */ /* 0x000fe40005800000 */
[----:B------:R-:W-:Y:S02]  /*14780*/  ISETP.GE.OR P1, PT, R21, R242, !P1 ;  /* 0x000000f21500720c */ /* 0x000fe40004f26670 */
[----:B------:R-:W-:Y:S02]  /*14790*/  ISETP.GE.AND P5, PT, R27, R234, PT ;  /* 0x000000ea1b00720c */ /* 0x000fe40003fa6270 */
[C---:B------:R-:W-:Y:S02]  /*147a0*/  ISETP.GE.AND P4, PT, R23.reuse, R240, PT ;  /* 0x000000f01700720c */ /* 0x040fe40003f86270 */
[----:B------:R-:W-:-:S02]  /*147b0*/  ISETP.GE.AND P2, PT, R23, R234, PT ;  /* 0x000000ea1700720c */ /* 0x000fc40003f46270 */
[----:B------:R-:W-:Y:S02]  /*147c0*/  ISETP.GE.AND P3, PT, R21, R240, PT ;  /* 0x000000f01500720c */ /* 0x000fe40003f66270 */
[----:B------:R-:W-:Y:S02]  /*147d0*/  FSEL R138, R119, -INF , !P0 ;  /* 0xff800000778a7808 */ /* 0x000fe40004000000 */
[----:B------:R-:W-:Y:S02]  /*147e0*/  ISETP.GT.AND P0, PT, R243, R222, PT ;  /* 0x000000def300720c */ /* 0x000fe40003f04270 */
[----:B------:R-:W-:Y:S02]  /*147f0*/  FSEL R154, R7, -INF , !P1 ;  /* 0xff800000079a7808 */ /* 0x000fe40004800000 */
[----:B------:R-:W-:Y:S02]  /*14800*/  ISETP.GE.OR P5, PT, R27, R242, !P5 ;  /* 0x000000f21b00720c */ /* 0x000fe40006fa6670 */
[----:B------:R-:W-:-:S02]  /*14810*/  ISETP.GE.OR P4, PT, R23, R236, !P4 ;  /* 0x000000ec1700720c */ /* 0x000fc40006786670 */
[----:B------:R-:W-:Y:S02]  /*14820*/  ISETP.GE.OR P2, PT, R23, R242, !P2 ;  /* 0x000000f21700720c */ /* 0x000fe40005746670 */
[----:B------:R-:W-:Y:S02]  /*14830*/  ISETP.GE.OR P3, PT, R21, R236, !P3 ;  /* 0x000000ec1500720c */ /* 0x000fe40005f66670 */
[----:B------:R-:W-:Y:S02]  /*14840*/  ISETP.GE.AND P1, PT, R13, R234, PT ;  /* 0x000000ea0d00720c */ /* 0x000fe40003f26270 */
[----:B------:R-:W-:Y:S02]  /*14850*/  FSEL R164, R14, -INF , !P5 ;  /* 0xff8000000ea47808 */ /* 0x000fe40006800000 */
[----:B------:R-:W-:Y:S02]  /*14860*/  FSEL R160, R4, -INF , !P4 ;  /* 0xff80000004a07808 */ /* 0x000fe40006000000 */
[----:B------:R-:W-:-:S02]  /*14870*/  FSEL R156, R6, -INF , !P2 ;  /* 0xff800000069c7808 */ /* 0x000fc40005000000 */
[----:B------:R-:W-:Y:S02]  /*14880*/  FSEL R158, R5, -INF , !P3 ;  /* 0xff800000059e7808 */ /* 0x000fe40005800000 */
[----:B------:R-:W-:Y:S02]  /*14890*/  ISETP.GE.OR P1, PT, R13, R242, !P1 ;  /* 0x000000f20d00720c */ /* 0x000fe40004f26670 */
[----:B------:R-:W-:Y:S02]  /*148a0*/  ISETP.GE.AND P5, PT, R19, R234, PT ;  /* 0x000000ea1300720c */ /* 0x000fe40003fa6270 */
[C---:B------:R-:W-:Y:S02]  /*148b0*/  ISETP.GE.AND P6, PT, R17.reuse, R240, PT ;  /* 0x000000f01100720c */ /* 0x040fe40003fc6270 */
[----:B------:R-:W-:Y:S02]  /*148c0*/  ISETP.GE.AND P4, PT, R17, R234, PT ;  /* 0x000000ea1100720c */ /* 0x000fe40003f86270 */
[----:B------:R-:W-:-:S02]  /*148d0*/  ISETP.GE.AND P3, PT, R13, R240, PT ;  /* 0x000000f00d00720c */ /* 0x000fc40003f66270 */
[----:B------:R-:W-:Y:S02]  /*148e0*/  ISETP.GE.AND P2, PT, R3, R240, PT ;  /* 0x000000f00300720c */ /* 0x000fe40003f46270 */
[----:B------:R-:W-:Y:S01]  /*148f0*/  FSEL R140, R118, -INF , !P1 ;  /* 0xff800000768c7808 */ /* 0x000fe20004800000 */
[----:B------:R-:W-:Y:S01]  /*14900*/  BSSY B1, `(.L_x_3196) ;  /* 0x0000087000017945 */ /* 0x000fe20003800000 */
[----:B------:R-:W-:Y:S02]  /*14910*/  ISETP.GE.OR P5, PT, R19, R242, !P5 ;  /* 0x000000f21300720c */ /* 0x000fe40006fa6670 */
[C---:B------:R-:W-:Y:S02]  /*14920*/  ISETP.GE.OR P6, PT, R17.reuse, R236, !P6 ;  /* 0x000000ec1100720c */ /* 0x040fe400077c6670 */
[----:B------:R-:W-:Y:S02]  /*14930*/  ISETP.GE.OR P4, PT, R17, R242, !P4 ;  /* 0x000000f21100720c */ /* 0x000fe40006786670 */
[----:B------:R-:W-:-:S02]  /*14940*/  ISETP.GE.OR P3, PT, R13, R236, !P3 ;  /* 0x000000ec0d00720c */ /* 0x000fc40005f66670 */
[----:B------:R-:W-:Y:S02]  /*14950*/  ISETP.GE.OR P2, PT, R3, R236, !P2 ;  /* 0x000000ec0300720c */ /* 0x000fe40005746670 */
[----:B------:R-:W-:Y:S01]  /*14960*/  ISETP.NE.U32.AND P1, PT, R238, RZ, PT ;  /* 0x000000ffee00720c */ /* 0x000fe20003f25070 */
[----:B------:R-:W-:Y:S01]  /*14970*/  VIADD R210, R218, 0x800 ;  /* 0x00000800dad27836 */ /* 0x000fe20000000000 */
[----:B------:R-:W-:Y:S01]  /*14980*/  FSEL R148, R122, -INF , !P5 ;  /* 0xff8000007a947808 */ /* 0x000fe20006800000 */
[C---:B------:R-:W-:Y:S01]  /*14990*/  VIADD R209, R218.reuse, 0x1000 ;  /* 0x00001000dad17836 */ /* 0x040fe20000000000 */
[----:B------:R-:W-:Y:S01]  /*149a0*/  FSEL R150, R121, -INF , !P6 ;  /* 0xff80000079967808 */ /* 0x000fe20007000000 */
[C---:B------:R-:W-:Y:S01]  /*149b0*/  VIADD R208, R218.reuse, 0x1800 ;  /* 0x00001800dad07836 */ /* 0x040fe20000000000 */
[----:B------:R-:W-:Y:S01]  /*149c0*/  FSEL R146, R123, -INF , !P4 ;  /* 0xff8000007b927808 */ /* 0x000fe20006000000 */
[----:B------:R-:W-:Y:S01]  /*149d0*/  VIADD R207, R218, 0x2000 ;  /* 0x00002000dacf7836 */ /* 0x000fe20000000000 */
[----:B------:R-:W-:Y:S01]  /*149e0*/  FSEL R144, R116, -INF , !P3 ;  /* 0xff80000074907808 */ /* 0x000fe20005800000 */
[C---:B------:R-:W-:Y:S01]  /*149f0*/  VIADD R206, R218.reuse, 0x2800 ;  /* 0x00002800dace7836 */ /* 0x040fe20000000000 */
[----:B------:R-:W-:Y:S01]  /*14a00*/  FSEL R142, R117, -INF , !P2 ;  /* 0xff800000758e7808 */ /* 0x000fe20005000000 */
[C---:B------:R-:W-:Y:S01]  /*14a10*/  VIADD R205, R218.reuse, 0x3000 ;  /* 0x00003000dacd7836 */ /* 0x040fe20000000000 */
[----:B------:R-:W-:Y:S01]  /*14a20*/  ISETP.NE.AND.EX P1, PT, R239, RZ, PT, P1 ;  /* 0x000000ffef00720c */ /* 0x000fe20003f25310 */
[----:B------:R-:W-:-:S02]  /*14a30*/  VIADD R204, R218, 0x3800 ;  /* 0x00003800dacc7836 */ /* 0x000fc40000000000 */
[C---:B------:R-:W-:Y:S02]  /*14a40*/  VIADD R202, R218.reuse, 0x4000 ;  /* 0x00004000daca7836 */ /* 0x040fe40000000000 */
[C---:B------:R-:W-:Y:S02]  /*14a50*/  VIADD R201, R218.reuse, 0x4800 ;  /* 0x00004800dac97836 */ /* 0x040fe40000000000 */
[C---:B------:R-:W-:Y:S02]  /*14a60*/  VIADD R200, R218.reuse, 0x5000 ;  /* 0x00005000dac87836 */ /* 0x040fe40000000000 */
[C---:B------:R-:W-:Y:S02]  /*14a70*/  VIADD R199, R218.reuse, 0x5800 ;  /* 0x00005800dac77836 */ /* 0x040fe40000000000 */
[C---:B------:R-:W-:Y:S02]  /*14a80*/  VIADD R198, R218.reuse, 0x6000 ;  /* 0x00006000dac67836 */ /* 0x040fe40000000000 */
[----:B------:R-:W-:-:S02]  /*14a90*/  VIADD R197, R218, 0x6800 ;  /* 0x00006800dac57836 */ /* 0x000fc40000000000 */
[C---:B------:R-:W-:Y:S02]  /*14aa0*/  VIADD R196, R218.reuse, 0x7000 ;  /* 0x00007000dac47836 */ /* 0x040fe40000000000 */
[----:B------:R-:W-:Y:S01]  /*14ab0*/  VIADD R3, R218, 0x7800 ;  /* 0x00007800da037836 */ /* 0x000fe20000000000 */
[----:B------:R-:W-:Y:S06]  /*14ac0*/  BAR.SYNC.DEFER_BLOCKING 0x0 ;  /* 0x0000000000007b1d */ /* 0x000fec0000010000 */
[----:B------:R-:W-:Y:S05]  /*14ad0*/  @!P0 BRA `(.L_x_3197) ;  /* 0x0000000400a48947 */ /* 0x000fea0003800000 */
        /* <DEDUP_REMOVED lines=62> */
.L_x_3199:
[----:B------:R-:W2:Y:S02]  /*14ec0*/  LD.E R7, desc[UR4][R10.64+0x38] ;  /* 0x000038040a077980 */ /* 0x000ea4000c101900 */
[----:B--2---:R-:W-:-:S04]  /*14ed0*/  LEA R7, -R7, RZ, 0x7 ;  /* 0x000000ff07077211 */ /* 0x004fc800078e39ff */
[----:B------:R-:W-:Y:S02]  /*14ee0*/  SHF.R.S32.HI R6, RZ, 0x1f, R7 ;  /* 0x0000001fff067819 */ /* 0x000fe40000011407 */
.L_x_3200:
[----:B------:R-:W-:Y:S05]  /*14ef0*/  BSYNC B0 ;  /* 0x0000000000007941 */ /* 0x000fea0003800000 */
.L_x_3198:
        /* <DEDUP_REMOVED lines=39> */
.L_x_3197:
[----:B------:R-:W-:Y:S05]  /*15170*/  BSYNC B1 ;  /* 0x0000000000017941 */ /* 0x000fea0003800000 */
.L_x_3196:
        /* <DEDUP_REMOVED lines=99> */
[C---:B------:R-:W-:Y:S01]  /*157b0*/  FADD R135, -R134.reuse, R135 ;  /* 0x0000008786877221 */ /* 0x040fe20000000100 */
        /* <DEDUP_REMOVED lines=11> */
[C---:B------:R-:W-:Y:S01]  /*15870*/  FADD R65, -R134.reuse, R65 ;  /* 0x0000004186417221 */ /* 0x040fe20000000100 */
[----:B------:R-:W-:Y:S01]  /*15880*/  FADD R60, -R134, R5 ;  /* 0x00000005863c7221 */ /* 0x000fe20000000100 */
[----:B------:R-:W-:Y:S01]  /*15890*/  @!P2 FMUL R139, R139, 0.5 ;  /* 0x3f0000008b8ba820 */ /* 0x000fe20000400000 */
[C---:B------:R-:W-:Y:S01]  /*158a0*/  FADD R63, -R141.reuse, R0 ;  /* 0x000000008d3f7221 */ /* 0x040fe20000000100 */
        /* <DEDUP_REMOVED lines=18> */
[----:B------:R-:W3:Y:S01]  /*159d0*/  LDSM.16.MT88.4 R108, [R212+0xc000] ;  /* 0x00c00000d46c783b */ /* 0x000ee20000004200 */
[----:B------:R-:W-:Y:S01]  /*159e0*/  FMUL R0, R151, R143 ;  /* 0x0000008f97007220 */ /* 0x000fe20000400000 */
[----:B------:R-:W4:Y:S01]  /*159f0*/  MUFU.EX2 R67, R67 ;  /* 0x0000004300437308 */ /* 0x000f220000000800 */
[----:B-1----:R-:W-:Y:S01]  /*15a00*/  @!P2 FMUL R139, R139, R139 ;  /* 0x0000008b8b8ba220 */ /* 0x002fe20000400000 */
[----:B------:R-:W-:Y:S01]  /*15a10*/  FSETP.GEU.AND P2, PT, R64, -126, PT ;  /* 0xc2fc00004000780b */ /* 0x000fe20003f4e000 */
[----:B------:R-:W-:Y:S01]  /*15a20*/  LDSM.16.MT88.4 R4, [R211+0xc800] ;  /* 0x00c80000d304783b */ /* 0x000fe20000004200 */
[-C--:B------:R-:W-:Y:S01]  /*15a30*/  FMUL R9, R149, R143.reuse ;  /* 0x0000008f95097220 */ /* 0x080fe20000400000 */
[----:B------:R-:W-:Y:S01]  /*15a40*/  FADD R0, -R141, R0 ;  /* 0x000000008d007221 */ /* 0x000fe20000000100 */
[-C--:B------:R-:W-:Y:S01]  /*15a50*/  FMUL R44, R49, R143.reuse ;  /* 0x0000008f312c7220 */ /* 0x080fe20000400000 */
[----:B------:R-:W1:Y:S01]  /*15a60*/  LDSM.16.MT88.4 R84, [R213+0x10000] ;  /* 0x01000000d554783b */ /* 0x000e620000004200 */
[----:B------:R-:W5:Y:S01]  /*15a70*/  MUFU.EX2 R62, R62 ;  /* 0x0000003e003e7308 */ /* 0x000f620000000800 */
[----:B--2---:R-:W-:Y:S01]  /*15a80*/  @!P4 FMUL R66, R66, R66 ;  /* 0x000000424242c220 */ /* 0x004fe20000400000 */
[----:B------:R-:W-:Y:S01]  /*15a90*/  FSETP.GEU.AND P4, PT, R65, -126, PT ;  /* 0xc2fc00004100780b */ /* 0x000fe20003f8e000 */
[----:B------:R-:W-:Y:S01]  /*15aa0*/  FADD R9, -R134, R9 ;  /* 0x0000000986097221 */ /* 0x000fe20000000100 */
[----:B------:R-:W2:Y:S01]  /*15ab0*/  LDSM.16.MT88.4 R76, [R212+0x10000] ;  /* 0x01000000d44c783b */ /* 0x000ea20000004200 */
[----:B------:R-:W-:Y:S01]  /*15ac0*/  FMUL R45, R145, R143 ;  /* 0x0000008f912d7220 */ /* 0x000fe20000400000 */
[----:B------:R-:W-:Y:S01]  /*15ad0*/  F2FP.BF16.F32.PACK_AB R68, R66, R139 ;  /* 0x0000008b4244723e */ /* 0x000fe200000010ff */
[----:B------:R-:W-:Y:S01]  /*15ae0*/  @!P2 FMUL R64, R64, 0.5 ;  /* 0x3f0000004040a820 */ /* 0x000fe20000400000 */
[----:B------:R-:W3:Y:S01]  /*15af0*/  MUFU.EX2 R135, R135 ;  /* 0x0000008700877308 */ /* 0x000ee20000000800 */
        /* <DEDUP_REMOVED lines=8> */
[----:B-----5:R-:W-:Y:S01]  /*15b80*/  @!P5 FMUL R62, R62, R62 ;  /* 0x0000003e3e3ed220 */ /* 0x020fe20000400000 */
[----:B------:R-:W-:Y:S01]  /*15b90*/  FSETP.GEU.AND P5, PT, R63, -126, PT ;  /* 0xc2fc00003f00780b */ /* 0x000fe20003fae000 */
[----:B------:R-:W-:Y:S01]  /*15ba0*/  FADD R42, -R134, R147 ;  /* 0x00000093862a7221 */ /* 0x000fe20000000100 */
[-C--:B------:R-:W-:Y:S01]  /*15bb0*/  FMUL R41, R250, R143.reuse ;  /* 0x0000008ffa297220 */ /* 0x080fe20000400000 */
[----:B------:R-:W-:Y:S01]  /*15bc0*/  FMUL R252, R252, R143 ;  /* 0x0000008ffcfc7220 */ /* 0x000fe20000400000 */
[----:B------:R-:W-:Y:S01]  /*15bd0*/  F2FP.BF16.F32.PACK_AB R70, R62, R67 ;  /* 0x000000433e46723e */ /* 0x000fe200000010ff */
[----:B------:R-:W-:Y:S01]  /*15be0*/  @!P6 FMUL R60, R60, 0.5 ;  /* 0x3f0000003c3ce820 */ /* 0x000fe20000400000 */
[----:B------:R-:W5:Y:S01]  /*15bf0*/  MUFU.EX2 R65, R65 ;  /* 0x0000004100417308 */ /* 0x000f620000000800 */
[----:B---3--:R-:W-:Y:S01]  /*15c00*/  @!P3 FMUL R135, R135, R135 ;  /* 0x000000878787b220 */ /* 0x008fe20000400000 */
[----:B------:R-:W-:Y:S01]  /*15c10*/  FSETP.GEU.AND P3, PT, R56, -126, PT ;  /* 0xc2fc00003800780b */ /* 0x000fe20003f6e000 */
[C---:B------:R-:W-:Y:S01]  /*15c20*/  FADD R40, -R141.reuse, R40 ;  /* 0x000000288d287221 */ /* 0x040fe20000000100 */
[----:B------:R-:W-:Y:S01]  /*15c30*/  FADD R41, -R134, R41 ;  /* 0x0000002986297221 */ /* 0x000fe20000000100 */
[----:B------:R-:W-:Y:S01]  /*15c40*/  FADD R43, -R141, R252 ;  /* 0x000000fc8d2b7221 */ /* 0x000fe20000000100 */
[-C--:B------:R-:W-:Y:S01]  /*15c50*/  FMUL R36, R36, R143.reuse ;  /* 0x0000008f24247220 */ /* 0x080fe20000400000 */
[----:B------:R-:W-:Y:S01]  /*15c60*/  @!P5 FMUL R63, R63, 0.5 ;  /* 0x3f0000003f3fd820 */ /* 0x000fe20000400000 */
[----:B------:R-:W3:Y:S01]  /*15c70*/  MUFU.EX2 R60, R60 ;  /* 0x0000003c003c7308 */ /* 0x000ee20000000800 */
[----:B----4-:R-:W-:Y:S01]  /*15c80*/  @!P2 FMUL R64, R64, R64 ;  /* 0x000000404040a220 */ /* 0x010fe20000400000 */
[----:B------:R-:W-:Y:S01]  /*15c90*/  FSETP.GEU.AND P2, PT, R61, -126, PT ;  /* 0xc2fc00003d00780b */ /* 0x000fe20003f4e000 */
[-C--:B------:R-:W-:Y:S01]  /*15ca0*/  FMUL R145, R2, R143.reuse ;  /* 0x0000008f02917220 */ /* 0x080fe20000400000 */
[-C--:B------:R-:W-:Y:S01]  /*15cb0*/  FMUL R32, R32, R143.reuse ;  /* 0x0000008f20207220 */ /* 0x080fe20000400000 */
[----:B------:R-:W-:Y:S01]  /*15cc0*/  FMUL R248, R248, R143 ;  /* 0x0000008ff8f87220 */ /* 0x000fe20000400000 */
[----:B------:R-:W-:Y:S01]  /*15cd0*/  F2FP.BF16.F32.PACK_AB R69, R64, R135 ;  /* 0x000000874045723e */ /* 0x000fe200000010ff */
[----:B------:R-:W-:Y:S01]  /*15ce0*/  @!P3 FMUL R56, R56, 0.5 ;  /* 0x3f0000003838b820 */ /* 0x000fe20000400000 */
[----:B------:R-:W4:Y:S01]  /*15cf0*/  MUFU.EX2 R63, R63 ;  /* 0x0000003f003f7308 */ /* 0x000f220000000800 */
[----:B-----5:R-:W-:Y:S01]  /*15d00*/  @!P4 FMUL R65, R65, R65 ;  /* 0x000000414141c220 */ /* 0x020fe20000400000 */
[----:B------:R-:W-:Y:S01]  /*15d10*/  FSETP.GEU.AND P4, PT, R54, -126, PT ;  /* 0xc2fc00003600780b */ /* 0x000fe20003f8e000 */
[----:B------:R-:W-:Y:S01]  /*15d20*/  FADD R145, -R134, R145 ;  /* 0x0000009186917221 */ /* 0x000fe20000000100 */
[----:B------:R-:W-:Y:S01]  /*15d30*/  FADD R147, -R141, R32 ;  /* 0x000000208d937221 */ /* 0x000fe20000000100 */
[-C--:B------:R-:W-:Y:S01]  /*15d40*/  FMUL R149, R194, R143.reuse ;  /* 0x0000008fc2957220 */ /* 0x080fe20000400000 */
[----:B------:R-:W-:Y:S01]  /*15d50*/  LDSM.16.MT88.4 R32, [R211+0x11000] ;  /* 0x01100000d320783b */ /* 0x000fe20000004200 */
[----:B------:R-:W-:Y:S01]  /*15d60*/  @!P2 FMUL R61, R61, 0.5 ;  /* 0x3f0000003d3da820 */ /* 0x000fe20000400000 */
[----:B------:R-:W5:Y:S01]  /*15d70*/  MUFU.EX2 R56, R56 ;  /* 0x0000003800387308 */ /* 0x000f620000000800 */
[----:B---3--:R-:W-:Y:S01]  /*15d80*/  @!P6 FMUL R60, R60, R60 ;  /* 0x0000003c3c3ce220 */ /* 0x008fe20000400000 */
[----:B------:R-:W-:Y:S01]  /*15d90*/  FSETP.GEU.AND P6, PT, R57, -126, PT ;  /* 0xc2fc00003900780b */ /* 0x000fe20003fce000 */
[----:B------:R-:W-:Y:S01]  /*15da0*/  FADD R149, -R134, R149 ;  /* 0x0000009586957221 */ /* 0x000fe20000000100 */
        /* <DEDUP_REMOVED lines=8> */
[-C--:B------:R-:W-:Y:S01]  /*15e30*/  FMUL R157, R186, R143.reuse ;  /* 0x0000008fba9d7220 */ /* 0x080fe20000400000 */
[C---:B------:R-:W-:Y:S01]  /*15e40*/  HMMA.16816.F32.BF16 R120, R68.reuse, R116, RZ ;  /* 0x000000744478723c */ /* 0x040fe200000418ff */
[-C--:B------:R-:W-:Y:S01]  /*15e50*/  FMUL R182, R182, R143.reuse ;  /* 0x0000008fb6b67220 */ /* 0x080fe20000400000 */
[----:B------:R-:W-:Y:S01]  /*15e60*/  @!P6 FMUL R57, R57, 0.5 ;  /* 0x3f0000003939e820 */ /* 0x000fe20000400000 */
[----:B------:R-:W4:Y:S01]  /*15e70*/  MUFU.EX2 R54, R54 ;  /* 0x0000003600367308 */ /* 0x000f220000000800 */
[----:B-----5:R-:W-:Y:S01]  /*15e80*/  @!P3 FMUL R56, R56, R56 ;  /* 0x000000383838b220 */ /* 0x020fe20000400000 */
[----:B------:R-:W-:Y:S01]  /*15e90*/  FSETP.GEU.AND P3, PT, R53, -126, PT ;  /* 0xc2fc00003500780b */ /* 0x000fe20003f6e000 */
[C---:B------:R-:W-:Y:S01]  /*15ea0*/  HMMA.16816.F32.BF16 R116, R68.reuse, R118, RZ ;  /* 0x000000764474723c */ /* 0x040fe200000418ff */
[----:B------:R-:W-:Y:S01]  /*15eb0*/  FMUL R163, R178, R143 ;  /* 0x0000008fb2a37220 */ /* 0x000fe20000400000 */
[----:B------:R-:W-:Y:S01]  /*15ec0*/  FADD R157, -R134, R157 ;  /* 0x0000009d869d7221 */ /* 0x000fe20000000100 */
[----:B------:R-:W-:Y:S01]  /*15ed0*/  F2FP.BF16.F32.PACK_AB R16, R56, R63 ;  /* 0x0000003f3810723e */ /* 0x000fe200000010ff */
[----:B------:R-:W-:Y:S01]  /*15ee0*/  @!P5 FMUL R52, R52, 0.5 ;  /* 0x3f0000003434d820 */ /* 0x000fe20000400000 */
[----:B------:R-:W5:Y:S01]  /*15ef0*/  MUFU.EX2 R57, R57 ;  /* 0x0000003900397308 */ /* 0x000f620000000800 */
[----:B---3--:R-:W-:Y:S01]  /*15f00*/  @!P2 FMUL R61, R61, R61 ;  /* 0x0000003d3d3da220 */ /* 0x008fe20000400000 */
[----:B------:R-:W-:Y:S01]  /*15f10*/  FSETP.GEU.AND P2, PT, R50, -126, PT ;  /* 0xc2fc00003200780b */ /* 0x000fe20003f4e000 */
[C---:B------:R-:W-:Y:S01]  /*15f20*/  HMMA.16816.F32.BF16 R104, R68.reuse, R100, RZ ;  /* 0x000000644468723c */ /* 0x040fe200000418ff */
[----:B------:R-:W-:Y:S01]  /*15f30*/  FADD R178, -R141, R182 ;  /* 0x000000b68db27221 */ /* 0x000fe20000000100 */
[C---:B------:R-:W-:Y:S01]  /*15f40*/  FADD R161, -R134.reuse, R161 ;  /* 0x000000a186a17221 */ /* 0x040fe20000000100 */
[----:B------:R-:W-:Y:S01]  /*15f50*/  FADD R163, -R134, R163 ;  /* 0x000000a386a37221 */ /* 0x000fe20000000100 */
[----:B------:R-:W-:Y:S01]  /*15f60*/  @!P3 FMUL R53, R53, 0.5 ;  /* 0x3f0000003535b820 */ /* 0x000fe20000400000 */
[----:B------:R-:W3:Y:S01]  /*15f70*/  MUFU.EX2 R52, R52 ;  /* 0x0000003400347308 */ /* 0x000ee20000000800 */
[----:B----4-:R-:W-:Y:S01]  /*15f80*/  @!P4 FMUL R54, R54, R54 ;  /* 0x000000363636c220 */ /* 0x010fe20000400000 */
[C---:B------:R-:W-:Y:S01]  /*15f90*/  HMMA.16816.F32.BF16 R112, R68.reuse, R108, RZ ;  /* 0x0000006c4470723c */ /* 0x040fe200000418ff */
[-C--:B------:R-:W-:Y:S01]  /*15fa0*/  FMUL R168, R168, R143.reuse ;  /* 0x0000008fa8a87220 */ /* 0x080fe20000400000 */
[-C--:B------:R-:W-:Y:S01]  /*15fb0*/  FMUL R160, R160, R143.reuse ;  /* 0x0000008fa0a07220 */ /* 0x080fe20000400000 */
[----:B------:R-:W-:Y:S01]  /*15fc0*/  FMUL R150, R150, R143 ;  /* 0x0000008f96967220 */ /* 0x000fe20000400000 */
[----:B------:R-:W-:Y:S01]  /*15fd0*/  F2FP.BF16.F32.PACK_AB R17, R54, R61 ;  /* 0x0000003d3611723e */ /* 0x000fe200000010ff */
[----:B------:R-:W-:Y:S01]  /*15fe0*/  @!P2 FMUL R50, R50, 0.5 ;  /* 0x3f0000003232a820 */ /* 0x000fe20000400000 */
[----:B------:R-:W4:Y:S01]  /*15ff0*/  MUFU.EX2 R53, R53 ;  /* 0x0000003500357308 */ /* 0x000f220000000800 */
[----:B-----5:R-:W-:Y:S01]  /*16000*/  @!P6 FMUL R57, R57, R57 ;  /* 0x000000393939e220 */ /* 0x020fe20000400000 */
[C---:B------:R-:W-:Y:S01]  /*16010*/  HMMA.16816.F32.BF16 R108, R68.reuse, R110, RZ ;  /* 0x0000006e446c723c */ /* 0x040fe200000418ff */
[----:B------:R-:W-:Y:S01]  /*16020*/  FADD R167, -R141, R150 ;  /* 0x000000968da77221 */ /* 0x000fe20000000100 */
[-C--:B------:R-:W-:Y:S01]  /*16030*/  FMUL R144, R144, R143.reuse ;  /* 0x0000008f90907220 */ /* 0x080fe20000400000 */
[----:B------:R-:W-:Y:S01]  /*16040*/  FMUL R169, R140, R143 ;  /* 0x0000008f8ca97220 */ /* 0x000fe20000400000 */
[----:B------:R-:W-:Y:S01]  /*16050*/  FADD R66, R139, R66 ;  /* 0x000000428b427221 */ /* 0x000fe20000000000 */
[----:B------:R-:W-:Y:S01]  /*16060*/  FADD R64, R135, R64 ;  /* 0x0000004087407221 */ /* 0x000fe20000000000 */
[----:B------:R-:W5:Y:S01]  /*16070*/  MUFU.EX2 R50, R50 ;  /* 0x0000003200327308 */ /* 0x000f620000000800 */
[----:B---3--:R-:W-:Y:S01]  /*16080*/  @!P5 FMUL R52, R52, R52 ;  /* 0x000000343434d220 */ /* 0x008fe20000400000 */
[----:B------:R-:W-:Y:S01]  /*16090*/  HMMA.16816.F32.BF16 R100, R68, R102, RZ ;  /* 0x000000664464723c */ /* 0x000fe200000418ff */
[----:B------:R-:W-:Y:S01]  /*160a0*/  FADD R140, -R134, R169 ;  /* 0x000000a9868c7221 */ /* 0x000fe20000000100 */
[----:B------:R-:W-:Y:S01]  /*160b0*/  FADD R67, R67, R66 ;  /* 0x0000004243437221 */ /* 0x000fe20000000000 */
[----:B------:R-:W-:Y:S01]  /*160c0*/  FADD R65, R65, R64 ;  /* 0x0000004041417221 */ /* 0x000fe20000000000 */
[----:B------:R-:W-:-:S02]  /*160d0*/  F2FP.BF16.F32.PACK_AB R18, R52, R57 ;  /* 0x000000393412723e */ /* 0x000fc400000010ff */
[C---:B------:R-:W-:Y:S01]  /*160e0*/  HMMA.16816.F32.BF16 R128, R68.reuse, R124, RZ ;  /* 0x0000007c4480723c */ /* 0x040fe200000418ff */
[----:B----4-:R-:W-:Y:S01]  /*160f0*/  @!P3 FMUL R53, R53, R53 ;  /* 0x000000353535b220 */ /* 0x010fe20000400000 */
[----:B------:R-:W-:Y:S01]  /*16100*/  FSETP.GEU.AND P3, PT, R0, -126, PT ;  /* 0xc2fc00000000780b */ /* 0x000fe20003f6e000 */
[----:B------:R-:W-:Y:S01]  /*16110*/  FADD R62, R62, R67 ;  /* 0x000000433e3e7221 */ /* 0x000fe20000000000 */
[----:B------:R-:W-:Y:S02]  /*16120*/  FADD R60, R60, R65 ;  /* 0x000000413c3c7221 */ /* 0x000fe40000000000 */
[C---:B------:R-:W-:Y:S01]  /*16130*/  HMMA.16816.F32.BF16 R124, R68.reuse, R126, RZ ;  /* 0x0000007e447c723c */ /* 0x040fe200000418ff */
[----:B------:R-:W-:Y:S01]  /*16140*/  FADD R63, R63, R62 ;  /* 0x0000003e3f3f7221 */ /* 0x000fe20000000000 */
[----:B------:R-:W-:Y:S01]  /*16150*/  FADD R61, R61, R60 ;  /* 0x0000003c3d3d7221 */ /* 0x000fe20000000000 */
[----:B-----5:R-:W-:Y:S01]  /*16160*/  @!P2 FMUL R50, R50, R50 ;  /* 0x000000323232a220 */ /* 0x020fe20000400000 */
[----:B------:R-:W-:Y:S01]  /*16170*/  FSETP.GEU.AND P2, PT, R9, -126, PT ;  /* 0xc2fc00000900780b */ /* 0x000fe20003f4e000 */
[----:B------:R-:W-:Y:S01]  /*16180*/  FADD R56, R56, R63 ;  /* 0x0000003f38387221 */ /* 0x000fe20000000000 */
[C---:B-1----:R-:W-:Y:S01]  /*16190*/  HMMA.16816.F32.BF16 R88, R68.reuse, R84, RZ ;  /* 0x000000544458723c */ /* 0x042fe200000418ff */
[----:B------:R-:W-:Y:S01]  /*161a0*/  FADD R54, R54, R61 ;  /* 0x0000003d36367221 */ /* 0x000fe20000000000 */
[----:B------:R-:W-:Y:S01]  /*161b0*/  F2FP.BF16.F32.PACK_AB R19, R50, R53 ;  /* 0x000000353213723e */ /* 0x000fe200000010ff */
[----:B------:R-:W-:Y:S01]  /*161c0*/  @!P3 FMUL R0, R0, 0.5 ;  /* 0x3f0000000000b820 */ /* 0x000fe20000400000 */
[----:B------:R-:W-:Y:S01]  /*161d0*/  FADD R57, R57, R56 ;  /* 0x0000003839397221 */ /* 0x000fe20000000000 */
[----:B------:R-:W-:Y:S01]  /*161e0*/  FADD R53, R53, R54 ;  /* 0x0000003635357221 */ /* 0x000fe20000000000 */
[----:B------:R-:W-:Y:S02]  /*161f0*/  HMMA.16816.F32.BF16 R84, R68, R86, RZ ;  /* 0x000000564454723c */ /* 0x000fe400000418ff */
[----:B------:R-:W-:Y:S01]  /*16200*/  FADD R52, R52, R57 ;  /* 0x0000003934347221 */ /* 0x000fe20000000000 */
[----:B------:R-:W-:-:S02]  /*16210*/  FADD R50, R50, R53 ;  /* 0x0000003532327221 */ /* 0x000fc40000000000 */
[----:B------:R-:W-:Y:S01]  /*16220*/  @!P2 FMUL R9, R9, 0.5 ;  /* 0x3f0000000909a820 */ /* 0x000fe20000400000 */
[C---:B------:R-:W-:Y:S03]  /*16230*/  HMMA.16816.F32.BF16 R120, R16.reuse, R20, R120 ;  /* 0x000000141078723c */ /* 0x040fe60000041878 */
[----:B------:R-:W1:Y:S03]  /*16240*/  MUFU.EX2 R49, R9 ;  /* 0x0000000900317308 */ /* 0x000e660000000800 */
[----:B------:R-:W-:Y:S01]  /*16250*/  HMMA.16816.F32.BF16 R116, R16, R22, R116 ;  /* 0x000000161074723c */ /* 0x000fe20000041874 */
[-C--:B------:R-:W-:Y:S01]  /*16260*/  FMUL R20, R153, R143.reuse ;  /* 0x0000008f99147220 */ /* 0x080fe20000400000 */
[----:B------:R-:W-:-:S03]  /*16270*/  FMUL R153, R176, R143 ;  /* 0x0000008fb0997220 */ /* 0x000fc60000400000 */
[C---:B------:R-:W-:Y:S01]  /*16280*/  FADD R20, -R141.reuse, R20 ;  /* 0x000000148d147221 */ /* 0x040fe20000000100 */
[C---:B------:R-:W-:Y:S01]  /*16290*/  HMMA.16816.F32.BF16 R104, R16.reuse, R4, R104 ;  /* 0x000000041068723c */ /* 0x040fe20000041868 */
[-C--:B------:R-:W-:Y:S01]  /*162a0*/  FMUL R22, R48, R143.reuse ;  /* 0x0000008f30167220 */ /* 0x080fe20000400000 */
[----:B------:R-:W-:Y:S01]  /*162b0*/  FADD R153, -R134, R153 ;  /* 0x0000009986997221 */ /* 0x000fe20000000100 */
[----:B------:R-:W3:Y:S01]  /*162c0*/  MUFU.EX2 R48, R0 ;  /* 0x0000000000307308 */ /* 0x000ee20000000800 */
[----:B------:R-:W-:Y:S01]  /*162d0*/  FSETP.GEU.AND P5, PT, R20, -126, PT ;  /* 0xc2fc00001400780b */ /* 0x000fe20003fae000 */
[----:B------:R-:W-:Y:S01]  /*162e0*/  FADD R47, -R141, R22 ;  /* 0x000000168d2f7221 */ /* 0x000fe20000000100 */
[C---:B------:R-:W-:Y:S01]  /*162f0*/  HMMA.16816.F32.BF16 R112, R16.reuse, R12, R112 ;  /* 0x0000000c1070723c */ /* 0x040fe20000041870 */
[----:B------:R-:W-:Y:S01]  /*16300*/  FMUL R5, R51, R143 ;  /* 0x0000008f33057220 */ /* 0x000fe20000400000 */
[----:B-1----:R-:W-:Y:S01]  /*16310*/  @!P2 FMUL R49, R49, R49 ;  /* 0x000000313131a220 */ /* 0x002fe20000400000 */
[----:B------:R-:W-:Y:S01]  /*16320*/  FSETP.GEU.AND P2, PT, R42, -126, PT ;  /* 0xc2fc00002a00780b */ /* 0x000fe20003f4e000 */
[----:B------:R-:W-:Y:S01]  /*16330*/  FMUL R9, R38, R143 ;  /* 0x0000008f26097220 */ /* 0x000fe20000400000 */
[----:B------:R-:W-:Y:S01]  /*16340*/  FADD R46, -R134, R5 ;  /* 0x00000005862e7221 */ /* 0x000fe20000000100 */
[----:B------:R-:W-:Y:S01]  /*16350*/  HMMA.16816.F32.BF16 R108, R16, R14, R108 ;  /* 0x0000000e106c723c */ /* 0x000fe2000004186c */
[----:B------:R-:W1:Y:S01]  /*16360*/  LDSM.16.MT88.4 R12, [R213+0x10800] ;  /* 0x01080000d50c783b */ /* 0x000e620000004200 */
[----:B------:R-:W-:-:S02]  /*16370*/  FSETP.GEU.AND P6, PT, R47, -126, PT ;  /* 0xc2fc00002f00780b */ /* 0x000fc40003fce000 */
[----:B------:R-:W-:Y:S01]  /*16380*/  FSETP.GEU.AND P4, PT, R46, -126, PT ;  /* 0xc2fc00002e00780b */ /* 0x000fe20003f8e000 */
[----:B------:R-:W-:Y:S01]  /*16390*/  @!P5 FMUL R20, R20, 0.5 ;  /* 0x3f0000001414d820 */ /* 0x000fe20000400000 */
[C---:B------:R-:W-:Y:S01]  /*163a0*/  HMMA.16816.F32.BF16 R100, R16.reuse, R6, R100 ;  /* 0x000000061064723c */ /* 0x040fe20000041864 */
[----:B------:R-:W4:Y:S01]  /*163b0*/  LDSM.16.MT88.4 R4, [R212+0x10800] ;  /* 0x01080000d404783b */ /* 0x000f220000004200 */
[----:B---3--:R-:W-:Y:S01]  /*163c0*/  @!P3 FMUL R48, R48, R48 ;  /* 0x000000303030b220 */ /* 0x008fe20000400000 */
[----:B------:R-:W3:Y:S01]  /*163d0*/  MUFU.EX2 R51, R20 ;  /* 0x0000001400337308 */ /* 0x000ee20000000800 */
[----:B------:R-:W-:Y:S01]  /*163e0*/  FSETP.GEU.AND P3, PT, R45, -126, PT ;  /* 0xc2fc00002d00780b */ /* 0x000fe20003f6e000 */
[----:B------:R-:W-:Y:S01]  /*163f0*/  @!P2 FMUL R42, R42, 0.5 ;  /* 0x3f0000002a2aa820 */ /* 0x000fe20000400000 */
[C---:B------:R-:W-:Y:S01]  /*16400*/  HMMA.16816.F32.BF16 R128, R16.reuse, R24, R128 ;  /* 0x000000181080723c */ /* 0x040fe20000041880 */
[----:B------:R-:W-:Y:S01]  /*16410*/  FADD R0, -R134, R9 ;  /* 0x0000000986007221 */ /* 0x000fe20000000100 */
[----:B------:R-:W-:Y:S01]  /*16420*/  FADD R9, -R141, R36 ;  /* 0x000000248d097221 */ /* 0x000fe20000000100 */
[----:B------:R-:W-:Y:S01]  /*16430*/  @!P6 FMUL R47, R47, 0.5 ;  /* 0x3f0000002f2fe820 */ /* 0x000fe20000400000 */
[----:B------:R-:W-:Y:S01]  /*16440*/  LDSM.16.MT88.4 R36, [R215+0x11000] ;  /* 0x01100000d724783b */ /* 0x000fe20000004200 */
[----:B------:R-:W5:Y:S01]  /*16450*/  MUFU.EX2 R42, R42 ;  /* 0x0000002a002a7308 */ /* 0x000f620000000800 */
[----:B------:R-:W-:Y:S01]  /*16460*/  HMMA.16816.F32.BF16 R124, R16, R26, R124 ;  /* 0x0000001a107c723c */ /* 0x000fe2000004187c */
[----:B------:R-:W-:Y:S01]  /*16470*/  @!P4 FMUL R46, R46, 0.5 ;  /* 0x3f0000002e2ec820 */ /* 0x000fe20000400000 */
[----:B------:R-:W-:Y:S03]  /*16480*/  LDSM.16.MT88.4 R24, [R215+0x10800] ;  /* 0x01080000d718783b */ /* 0x000fe60000004200 */
[----:B------:R-:W-:Y:S01]  /*16490*/  @!P3 FMUL R45, R45, 0.5 ;  /* 0x3f0000002d2db820 */ /* 0x000fe20000400000 */
[C---:B--2---:R-:W-:Y:S01]  /*164a0*/  HMMA.16816.F32.BF16 R80, R68.reuse, R76, RZ ;  /* 0x0000004c4450723c */ /* 0x044fe200000418ff */
[----:B------:R-:W2:Y:S01]  /*164b0*/  MUFU.EX2 R46, R46 ;  /* 0x0000002e002e7308 */ /* 0x000ea20000000800 */
[----:B---3--:R-:W-:Y:S01]  /*164c0*/  @!P5 FMUL R51, R51, R51 ;  /* 0x000000333333d220 */ /* 0x008fe20000400000 */
[----:B------:R-:W-:Y:S01]  /*164d0*/  FSETP.GEU.AND P5, PT, R44, -126, PT ;  /* 0xc2fc00002c00780b */ /* 0x000fe20003fae000 */
[----:B------:R-:W3:Y:S02]  /*164e0*/  LDSM.16.MT88.4 R20, [R211+0x10800] ;  /* 0x01080000d314783b */ /* 0x000ee40000004200 */
[C---:B------:R-:W-:Y:S03]  /*164f0*/  HMMA.16816.F32.BF16 R76, R68.reuse, R78, RZ ;  /* 0x0000004e444c723c */ /* 0x040fe600000418ff */
[----:B------:R-:W4:Y:S01]  /*16500*/  MUFU.EX2 R45, R45 ;  /* 0x0000002d002d7308 */ /* 0x000f220000000800 */
[----:B-----5:R-:W-:Y:S01]  /*16510*/  @!P2 FMUL R42, R42, R42 ;  /* 0x0000002a2a2aa220 */ /* 0x020fe20000400000 */
[----:B------:R-:W-:Y:S01]  /*16520*/  FSETP.GEU.AND P2, PT, R41, -126, PT ;  /* 0xc2fc00002900780b */ /* 0x000fe20003f4e000 */
[----:B------:R-:W-:Y:S04]  /*16530*/  HMMA.16816.F32.BF16 R96, R68, R92, RZ ;  /* 0x0000005c4460723c */ /* 0x000fe800000418ff */
[----:B------:R-:W-:Y:S01]  /*16540*/  @!P5 FMUL R44, R44, 0.5 ;  /* 0x3f0000002c2cd820 */ /* 0x000fe20000400000 */
[----:B------:R-:W5:Y:S01]  /*16550*/  MUFU.EX2 R47, R47 ;  /* 0x0000002f002f7308 */ /* 0x000f620000000800 */
[----:B-1----:R-:W-:Y:S01]  /*16560*/  HMMA.16816.F32.BF16 R88, R16, R12, R88 ;  /* 0x0000000c1058723c */ /* 0x002fe20000041858 */
[----:B--2---:R-:W-:Y:S01]  /*16570*/  @!P4 FMUL R46, R46, R46 ;  /* 0x0000002e2e2ec220 */ /* 0x004fe20000400000 */
[----:B------:R-:W-:-:S04]  /*16580*/  FSETP.GEU.AND P4, PT, R0, -126, PT ;  /* 0xc2fc00000000780b */ /* 0x000fc80003f8e000 */
[----:B------:R-:W-:Y:S01]  /*16590*/  HMMA.16816.F32.BF16 R84, R16, R14, R84 ;  /* 0x0000000e1054723c */ /* 0x000fe20000041854 */
[----:B------:R-:W1:Y:S01]  /*165a0*/  MUFU.EX2 R44, R44 ;  /* 0x0000002c002c7308 */ /* 0x000e620000000800 */
[----:B------:R-:W2:Y:S01]  /*165b0*/  LDSM.16.MT88.4 R12, [R215+0xd000] ;  /* 0x00d00000d70c783b */ /* 0x000ea20000004200 */
[----:B----4-:R-:W-:Y:S01]  /*165c0*/  @!P3 FMUL R45, R45, R45 ;  /* 0x0000002d2d2db220 */ /* 0x010fe20000400000 */
[----:B------:R-:W-:Y:S01]  /*165d0*/  FSETP.GEU.AND P3, PT, R40, -126, PT ;  /* 0xc2fc00002800780b */ /* 0x000fe20003f6e000 */
[----:B------:R-:W-:Y:S01]  /*165e0*/  @!P2 FMUL R41, R41, 0.5 ;  /* 0x3f0000002929a820 */ /* 0x000fe20000400000 */
[C---:B------:R-:W-:Y:S03]  /*165f0*/  HMMA.16816.F32.BF16 R92, R68.reuse, R94, RZ ;  /* 0x0000005e445c723c */ /* 0x040fe600000418ff */
[----:B------:R-:W-:Y:S01]  /*16600*/  @!P4 FMUL R0, R0, 0.5 ;  /* 0x3f0000000000c820 */ /* 0x000fe20000400000 */
[----:B-----5:R-:W-:Y:S01]  /*16610*/  @!P6 FMUL R47, R47, R47 ;  /* 0x0000002f2f2fe220 */ /* 0x020fe20000400000 */
[----:B------:R-:W4:Y:S01]  /*16620*/  MUFU.EX2 R41, R41 ;  /* 0x0000002900297308 */ /* 0x000f220000000800 */
[----:B------:R-:W-:Y:S01]  /*16630*/  HMMA.16816.F32.BF16 R72, R68, R28, RZ ;  /* 0x0000001c4448723c */ /* 0x000fe200000418ff */
[----:B------:R-:W-:-:S04]  /*16640*/  FSETP.GEU.AND P6, PT, R9, -126, PT ;  /* 0xc2fc00000900780b */ /* 0x000fc80003fce000 */
[----:B------:R-:W-:Y:S01]  /*16650*/  @!P3 FMUL R40, R40, 0.5 ;  /* 0x3f0000002828b820 */ /* 0x000fe20000400000 */
[----:B------:R-:W-:Y:S01]  /*16660*/  HMMA.16816.F32.BF16 R68, R68, R30, RZ ;  /* 0x0000001e4444723c */ /* 0x000fe200000418ff */
[----:B-1----:R-:W-:Y:S01]  /*16670*/  @!P5 FMUL R44, R44, R44 ;  /* 0x0000002c2c2cd220 */ /* 0x002fe20000400000 */
[----:B------:R-:W-:Y:S02]  /*16680*/  FSETP.GEU.AND P5, PT, R43, -126, PT ;  /* 0xc2fc00002b00780b */ /* 0x000fe40003fae000 */
[----:B------:R-:W-:Y:S01]  /*16690*/  F2FP.BF16.F32.PACK_AB R28, R48, R51 ;  /* 0x00000033301c723e */ /* 0x000fe200000010ff */
[----:B------:R-:W1:Y:S01]  /*166a0*/  MUFU.EX2 R40, R40 ;  /* 0x0000002800287308 */ /* 0x000e620000000800 */
[C---:B------:R-:W-:Y:S01]  /*166b0*/  HMMA.16816.F32.BF16 R80, R16.reuse, R4, R80 ;  /* 0x000000041050723c */ /* 0x040fe20000041850 */
[----:B------:R-:W-:Y:S01]  /*166c0*/  F2FP.BF16.F32.PACK_AB R29, R46, R49 ;  /* 0x000000312e1d723e */ /* 0x000fe200000010ff */
[----:B------:R-:W-:Y:S01]  /*166d0*/  @!P6 FMUL R9, R9, 0.5 ;  /* 0x3f0000000909e820 */ /* 0x000fe20000400000 */
[----:B------:R-:W-:Y:S01]  /*166e0*/  F2FP.BF16.F32.PACK_AB R30, R44, R47 ;  /* 0x0000002f2c1e723e */ /* 0x000fe200000010ff */
[----:B----4-:R-:W-:Y:S01]  /*166f0*/  @!P2 FMUL R41, R41, R41 ;  /* 0x000000292929a220 */ /* 0x010fe20000400000 */
[----:B------:R-:W-:Y:S01]  /*16700*/  F2FP.BF16.F32.PACK_AB R31, R42, R45 ;  /* 0x0000002d2a1f723e */ /* 0x000fe200000010ff */
[C---:B------:R-:W-:Y:S01]  /*16710*/  HMMA.16816.F32.BF16 R76, R16.reuse, R6, R76 ;  /* 0x00000006104c723c */ /* 0x040fe2000004184c */
[----:B------:R-:W4:Y:S01]  /*16720*/  LDSM.16.MT88.4 R4, [R213+0xd000] ;  /* 0x00d00000d504783b */ /* 0x000f220000004200 */
[----:B------:R-:W-:Y:S01]  /*16730*/  FSETP.GEU.AND P2, PT, R145, -126, PT ;  /* 0xc2fc00009100780b */ /* 0x000fe20003f4e000 */
[----:B------:R-:W-:Y:S01]  /*16740*/  @!P5 FMUL R43, R43, 0.5 ;  /* 0x3f0000002b2bd820 */ /* 0x000fe20000400000 */
[----:B------:R-:W5:Y:S01]  /*16750*/  MUFU.EX2 R9, R9 ;  /* 0x0000000900097308 */ /* 0x000f620000000800 */
[----:B------:R-:W-:Y:S01]  /*16760*/  FADD R51, R51, R52 ;  /* 0x0000003433337221 */ /* 0x000fe20000000000 */
[----:B---3--:R-:W-:Y:S01]  /*16770*/  HMMA.16816.F32.BF16 R72, R16, R20, R72 ;  /* 0x000000141048723c */ /* 0x008fe20000041848 */
[----:B------:R-:W-:-:S02]  /*16780*/  FADD R49, R49, R50 ;  /* 0x0000003231317221 */ /* 0x000fc40000000000 */
[----:B------:R-:W-:Y:S01]  /*16790*/  FADD R48, R48, R51 ;  /* 0x0000003330307221 */ /* 0x000fe20000000000 */
[----:B-1----:R-:W-:Y:S01]  /*167a0*/  @!P3 FMUL R40, R40, R40 ;  /* 0x000000282828b220 */ /* 0x002fe20000400000 */
[----:B------:R-:W-:Y:S01]  /*167b0*/  FADD R46, R46, R49 ;  /* 0x000000312e2e7221 */ /* 0x000fe20000000000 */
[C---:B------:R-:W-:Y:S01]  /*167c0*/  HMMA.16816.F32.BF16 R68, R16.reuse, R22, R68 ;  /* 0x000000161044723c */ /* 0x040fe20000041844 */
[----:B------:R-:W1:Y:S01]  /*167d0*/  LDSM.16.MT88.4 R20, [R212+0xd000] ;  /* 0x00d00000d414783b */ /* 0x000e620000004200 */
[----:B------:R-:W3:Y:S01]  /*167e0*/  MUFU.EX2 R43, R43 ;  /* 0x0000002b002b7308 */ /* 0x000ee20000000800 */
[----:B------:R-:W-:Y:S01]  /*167f0*/  @!P2 FMUL R145, R145, 0.5 ;  /* 0x3f0000009191a820 */ /* 0x000fe20000400000 */
[----:B------:R-:W-:Y:S01]  /*16800*/  FADD R47, R47, R48 ;  /* 0x000000302f2f7221 */ /* 0x000fe20000000000 */
[----:B------:R-:W-:Y:S01]  /*16810*/  FADD R45, R45, R46 ;  /* 0x0000002e2d2d7221 */ /* 0x000fe20000000000 */
[----:B------:R-:W-:Y:S02]  /*16820*/  HMMA.16816.F32.BF16 R96, R16, R24, R96 ;  /* 0x000000181060723c */ /* 0x000fe40000041860 */
[----:B------:R-:W-:Y:S01]  /*16830*/  FADD R44, R44, R47 ;  /* 0x0000002f2c2c7221 */ /* 0x000fe20000000000 */
[----:B-----5:R-:W-:Y:S01]  /*16840*/  @!P6 FMUL R9, R9, R9 ;  /* 0x000000090909e220 */ /* 0x020fe20000400000 */
[----:B------:R-:W5:Y:S01]  /*16850*/  MUFU.EX2 R145, R145 ;  /* 0x0000009100917308 */ /* 0x000f620000000800 */
[----:B------:R-:W-:Y:S01]  /*16860*/  FADD R42, R42, R45 ;  /* 0x0000002d2a2a7221 */ /* 0x000fe20000000000 */
[----:B--2---:R-:W-:Y:S01]  /*16870*/  HMMA.16816.F32.BF16 R128, R28, R12, R128 ;  /* 0x0000000c1c80723c */ /* 0x004fe20000041880 */
[----:B------:R-:W-:-:S04]  /*16880*/  FMUL R25, R8, R143 ;  /* 0x0000008f08197220 */ /* 0x000fc80000400000 */
[----:B------:R-:W-:Y:S01]  /*16890*/  FADD R2, -R134, R25 ;  /* 0x0000001986027221 */ /* 0x000fe20000000100 */
[----:B------:R-:W-:Y:S01]  /*168a0*/  HMMA.16816.F32.BF16 R124, R28, R14, R124 ;  /* 0x0000000e1c7c723c */ /* 0x000fe2000004187c */
[----:B------:R-:W2:Y:S01]  /*168b0*/  LDSM.16.MT88.4 R12, [R211+0xd000] ;  /* 0x00d00000d30c783b */ /* 0x000ea20000004200 */
[----:B---3--:R-:W-:Y:S01]  /*168c0*/  @!P5 FMUL R43, R43, R43 ;  /* 0x0000002b2b2bd220 */ /* 0x008fe20000400000 */
[----:B------:R-:W-:Y:S01]  /*168d0*/  FSETP.GEU.AND P5, PT, R147, -126, PT ;  /* 0xc2fc00009300780b */ /* 0x000fe20003fae000 */
[----:B------:R-:W3:Y:S01]  /*168e0*/  MUFU.EX2 R8, R0 ;  /* 0x0000000000087308 */ /* 0x000ee20000000800 */
[----:B------:R-:W-:Y:S01]  /*168f0*/  FSETP.GEU.AND P3, PT, R2, -126, PT ;  /* 0xc2fc00000200780b */ /* 0x000fe20003f6e000 */
[----:B------:R-:W-:Y:S01]  /*16900*/  HMMA.16816.F32.BF16 R92, R16, R26, R92 ;  /* 0x0000001a105c723c */ /* 0x000fe2000004185c */
[----:B------:R-:W2:Y:S01]  /*16910*/  LDSM.16.MT88.4 R16, [R213+0x11000] ;  /* 0x01100000d510783b */ /* 0x000ea20000004200 */
[----:B-----5:R-:W-:-:S03]  /*16920*/  @!P2 FMUL R145, R145, R145 ;  /* 0x000000919191a220 */ /* 0x020fc60000400000 */
[----:B------:R-:W-:Y:S01]  /*16930*/  LDSM.16.MT88.4 R24, [R215+0xd800] ;  /* 0x00d80000d718783b */ /* 0x000fe20000004200 */
[C---:B----4-:R-:W-:Y:S04]  /*16940*/  HMMA.16816.F32.BF16 R120, R28.reuse, R4, R120 ;  /* 0x000000041c78723c */ /* 0x050fe80000041878 */
[----:B------:R-:W-:Y:S02]  /*16950*/  @!P5 FMUL R147, R147, 0.5 ;  /* 0x3f0000009393d820 */ /* 0x000fe40000400000 */
[----:B------:R-:W-:Y:S01]  /*16960*/  @!P3 FMUL R2, R2, 0.5 ;  /* 0x3f0000000202b820 */ /* 0x000fe20000400000 */
[----:B------:R-:W-:Y:S01]  /*16970*/  HMMA.16816.F32.BF16 R116, R28, R6, R116 ;  /* 0x000000061c74723c */ /* 0x000fe20000041874 */
[----:B------:R-:W4:Y:S01]  /*16980*/  LDSM.16.MT88.4 R4, [R212+0x11000] ;  /* 0x01100000d404783b */ /* 0x000f220000004200 */
[----:B------:R-:W5:Y:S01]  /*16990*/  MUFU.EX2 R0, R147 ;  /* 0x0000009300007308 */ /* 0x000f620000000800 */
[----:B---3--:R-:W-:Y:S01]  /*169a0*/  @!P4 FMUL R8, R8, R8 ;  /* 0x000000080808c220 */ /* 0x008fe20000400000 */
[----:B------:R-:W-:-:S02]  /*169b0*/  FSETP.GEU.AND P4, PT, R149, -126, PT ;  /* 0xc2fc00009500780b */ /* 0x000fc40003f8e000 */
[C---:B-1----:R-:W-:Y:S04]  /*169c0*/  HMMA.16816.F32.BF16 R112, R28.reuse, R20, R112 ;  /* 0x000000141c70723c */ /* 0x042fe80000041870 */
[----:B------:R-:W1:Y:S02]  /*169d0*/  MUFU.EX2 R2, R2 ;  /* 0x0000000200027308 */ /* 0x000e640000000800 */
[C---:B------:R-:W-:Y:S01]  /*169e0*/  HMMA.16816.F32.BF16 R108, R28.reuse, R22, R108 ;  /* 0x000000161c6c723c */ /* 0x040fe2000004186c */
[----:B------:R-:W3:Y:S04]  /*169f0*/  LDSM.16.MT88.4 R20, [R213+0xd800] ;  /* 0x00d80000d514783b */ /* 0x000ee80000004200 */
[----:B------:R-:W-:Y:S01]  /*16a00*/  @!P4 FMUL R149, R149, 0.5 ;  /* 0x3f0000009595c820 */ /* 0x000fe20000400000 */
[----:B------:R-:W-:Y:S01]  /*16a10*/  HMMA.16816.F32.BF16 R96, R28, R36, R96 ;  /* 0x000000241c60723c */ /* 0x000fe20000041860 */
[----:B-----5:R-:W-:Y:S01]  /*16a20*/  @!P5 FMUL R0, R0, R0 ;  /* 0x000000000000d220 */ /* 0x020fe20000400000 */
[----:B------:R-:W-:-:S03]  /*16a30*/  FADD R147, -R141, R248 ;  /* 0x000000f88d937221 */ /* 0x000fc60000000100 */
[----:B------:R-:W5:Y:S01]  /*16a40*/  MUFU.EX2 R149, R149 ;  /* 0x0000009500957308 */ /* 0x000f620000000800 */
[----:B--2---:R-:W-:Y:S01]  /*16a50*/  HMMA.16816.F32.BF16 R104, R28, R12, R104 ;  /* 0x0000000c1c68723c */ /* 0x004fe20000041868 */
[----:B------:R-:W-:Y:S01]  /*16a60*/  FSETP.GEU.AND P5, PT, R147, -126, PT ;  /* 0xc2fc00009300780b */ /* 0x000fe20003fae000 */
[----:B-1----:R-:W-:-:S04]  /*16a70*/  @!P3 FMUL R2, R2, R2 ;  /* 0x000000020202b220 */ /* 0x002fc80000400000 */
[C---:B------:R-:W-:Y:S01]  /*16a80*/  HMMA.16816.F32.BF16 R100, R28.reuse, R14, R100 ;  /* 0x0000000e1c64723c */ /* 0x040fe20000041864 */
[----:B------:R-:W1:Y:S05]  /*16a90*/  LDSM.16.MT88.4 R12, [R212+0xd800] ;  /* 0x00d80000d40c783b */ /* 0x000e6a0000004200 */
[----:B------:R-:W-:Y:S02]  /*16aa0*/  HMMA.16816.F32.BF16 R88, R28, R16, R88 ;  /* 0x000000101c58723c */ /* 0x000fe40000041858 */
[----:B------:R-:W-:Y:S01]  /*16ab0*/  @!P5 FMUL R147, R147, 0.5 ;  /* 0x3f0000009393d820 */ /* 0x000fe20000400000 */
[----:B-----5:R-:W-:Y:S01]  /*16ac0*/  @!P4 FMUL R149, R149, R149 ;  /* 0x000000959595c220 */ /* 0x020fe20000400000 */
[----:B------:R-:W-:-:S02]  /*16ad0*/  FSETP.GEU.AND P4, PT, R157, -126, PT ;  /* 0xc2fc00009d00780b */ /* 0x000fc40003f8e000 */
[C---:B------:R-:W-:Y:S01]  /*16ae0*/  HMMA.16816.F32.BF16 R84, R28.reuse, R18, R84 ;  /* 0x000000121c54723c */ /* 0x040fe20000041854 */
[----:B------:R-:W-:Y:S01]  /*16af0*/  F2FP.BF16.F32.PACK_AB R16, R40, R43 ;  /* 0x0000002b2810723e */ /* 0x000fe200000010ff */
[----:B------:R-:W2:Y:S01]  /*16b00*/  MUFU.EX2 R147, R147 ;  /* 0x0000009300937308 */ /* 0x000ea20000000800 */
[----:B------:R-:W-:Y:S01]  /*16b10*/  F2FP.BF16.F32.PACK_AB R17, R8, R41 ;  /* 0x000000290811723e */ /* 0x000fe200000010ff */
[----:B------:R-:W-:Y:S01]  /*16b20*/  FADD R43, R43, R44 ;  /* 0x0000002c2b2b7221 */ /* 0x000fe20000000000 */
[----:B------:R-:W-:Y:S01]  /*16b30*/  FADD R41, R41, R42 ;  /* 0x0000002a29297221 */ /* 0x000fe20000000000 */
[----:B----4-:R-:W-:Y:S01]  /*16b40*/  HMMA.16816.F32.BF16 R80, R28, R4, R80 ;  /* 0x000000041c50723c */ /* 0x010fe20000041850 */
[----:B------:R-:W-:Y:S01]  /*16b50*/  F2FP.BF16.F32.PACK_AB R18, R0, R9 ;  /* 0x000000090012723e */ /* 0x000fe200000010ff */
[----:B------:R-:W-:Y:S01]  /*16b60*/  FADD R40, R40, R43 ;  /* 0x0000002b28287221 */ /* 0x000fe20000000000 */
[----:B------:R-:W-:Y:S01]  /*16b70*/  F2FP.BF16.F32.PACK_AB R19, R145, R2 ;  /* 0x000000029113723e */ /* 0x000fe200000010ff */
[----:B------:R-:W-:-:S02]  /*16b80*/  FADD R41, R8, R41 ;  /* 0x0000002908297221 */ /* 0x000fc40000000000 */
[----:B------:R-:W-:Y:S01]  /*16b90*/  HMMA.16816.F32.BF16 R76, R28, R6, R76 ;  /* 0x000000061c4c723c */ /* 0x000fe2000004184c */
[----:B------:R-:W-:Y:S01]  /*16ba0*/  LDSM.16.MT88.4 R4, [R211+0xd800] ;  /* 0x00d80000d304783b */ /* 0x000fe20000004200 */
[----:B------:R-:W-:Y:S01]  /*16bb0*/  @!P4 FMUL R157, R157, 0.5 ;  /* 0x3f0000009d9dc820 */ /* 0x000fe20000400000 */
[----:B------:R-:W-:Y:S01]  /*16bc0*/  FADD R9, R9, R40 ;  /* 0x0000002809097221 */ /* 0x000fe20000000000 */
[----:B------:R-:W-:Y:S02]  /*16bd0*/  FADD R2, R2, R41 ;  /* 0x0000002902027221 */ /* 0x000fe40000000000 */
[----:B------:R-:W-:Y:S01]  /*16be0*/  HMMA.16816.F32.BF16 R128, R16, R24, R128 ;  /* 0x000000181080723c */ /* 0x000fe20000041880 */
[----:B--2---:R-:W-:Y:S01]  /*16bf0*/  @!P5 FMUL R147, R147, R147 ;  /* 0x000000939393d220 */ /* 0x004fe20000400000 */
[----:B------:R-:W2:Y:S01]  /*16c00*/  MUFU.EX2 R157, R157 ;  /* 0x0000009d009d7308 */ /* 0x000ea20000000800 */
[----:B------:R-:W-:Y:S01]  /*16c10*/  FADD R0, R0, R9 ;  /* 0x0000000900007221 */ /* 0x000fe20000000000 */
[----:B------:R-:W-:-:S02]  /*16c20*/  FADD R145, R145, R2 ;  /* 0x0000000291917221 */ /* 0x000fc40000000000 */
[C---:B------:R-:W-:Y:S01]  /*16c30*/  HMMA.16816.F32.BF16 R124, R16.reuse, R26, R124 ;  /* 0x0000001a107c723c */ /* 0x040fe2000004187c */
[----:B------:R-:W4:Y:S05]  /*16c40*/  LDSM.16.MT88.4 R24, [R215+0x11800] ;  /* 0x01180000d718783b */ /* 0x000f2a0000004200 */
[----:B---3--:R-:W-:Y:S06]  /*16c50*/  HMMA.16816.F32.BF16 R120, R16, R20, R120 ;  /* 0x000000141078723c */ /* 0x008fec0000041878 */
[C---:B------:R-:W-:Y:S01]  /*16c60*/  HMMA.16816.F32.BF16 R92, R28.reuse, R38, R92 ;  /* 0x000000261c5c723c */ /* 0x040fe2000004185c */
[-C--:B------:R-:W-:Y:S01]  /*16c70*/  FMUL R20, R246, R143.reuse ;  /* 0x0000008ff6147220 */ /* 0x080fe20000400000 */
[----:B------:R-:W-:Y:S01]  /*16c80*/  FMUL R21, R244, R143 ;  /* 0x0000008ff4157220 */ /* 0x000fe20000400000 */
[----:B------:R-:W-:Y:S01]  /*16c90*/  LDSM.16.MT88.4 R36, [R215+0x12000] ;  /* 0x01200000d724783b */ /* 0x000fe20000004200 */
[----:B--2---:R-:W-:Y:S01]  /*16ca0*/  @!P4 FMUL R157, R157, R157 ;  /* 0x0000009d9d9dc220 */ /* 0x004fe20000400000 */
[----:B------:R-:W-:Y:S01]  /*16cb0*/  FADD R20, -R141, R20 ;  /* 0x000000148d147221 */ /* 0x000fe20000000100 */
[----:B------:R-:W-:Y:S04]  /*16cc0*/  HMMA.16816.F32.BF16 R72, R28, R32, R72 ;  /* 0x000000201c48723c */ /* 0x000fe80000041848 */
[----:B------:R-:W-:-:S02]  /*16cd0*/  FSETP.GEU.AND P3, PT, R20, -126, PT ;  /* 0xc2fc00001400780b */ /* 0x000fc40003f6e000 */
[----:B------:R-:W-:Y:S01]  /*16ce0*/  HMMA.16816.F32.BF16 R68, R28, R34, R68 ;  /* 0x000000221c44723c */ /* 0x000fe20000041844 */
[----:B------:R-:W-:Y:S05]  /*16cf0*/  LDSM.16.MT88.4 R32, [R211+0x12000] ;  /* 0x01200000d320783b */ /* 0x000fea0000004200 */
[----:B-1----:R-:W-:Y:S01]  /*16d00*/  HMMA.16816.F32.BF16 R112, R16, R12, R112 ;  /* 0x0000000c1070723c */ /* 0x002fe20000041870 */
[----:B------:R-:W-:-:S04]  /*16d10*/  FADD R28, -R134, R21 ;  /* 0x00000015861c7221 */ /* 0x000fc80000000100 */
[----:B------:R-:W-:Y:S01]  /*16d20*/  @!P3 FMUL R20, R20, 0.5 ;  /* 0x3f0000001414b820 */ /* 0x000fe20000400000 */
[C---:B------:R-:W-:Y:S01]  /*16d30*/  FSETP.GEU.AND P2, PT, R28.reuse, -126, PT ;  /* 0xc2fc00001c00780b */ /* 0x040fe20003f4e000 */
[C---:B------:R-:W-:Y:S01]  /*16d40*/  HMMA.16816.F32.BF16 R108, R16.reuse, R14, R108 ;  /* 0x0000000e106c723c */ /* 0x040fe2000004186c */
[----:B------:R-:W1:Y:S05]  /*16d50*/  LDSM.16.MT88.4 R12, [R213+0x11800] ;  /* 0x01180000d50c783b */ /* 0x000e6a0000004200 */
[C---:B------:R-:W-:Y:S06]  /*16d60*/  HMMA.16816.F32.BF16 R116, R16.reuse, R22, R116 ;  /* 0x000000161074723c */ /* 0x040fec0000041874 */
[----:B------:R-:W-:Y:S01]  /*16d70*/  @!P2 FMUL R28, R28, 0.5 ;  /* 0x3f0000001c1ca820 */ /* 0x000fe20000400000 */
[----:B----4-:R-:W-:Y:S01]  /*16d80*/  HMMA.16816.F32.BF16 R96, R16, R24, R96 ;  /* 0x000000181060723c */ /* 0x010fe20000041860 */
        /* <DEDUP_REMOVED lines=366> */
[----:B------:R-:W-:-:S05]  /*18470*/  SHF.R.S32.HI R0, RZ, 0x1f, R7 ;  /* 0x0000001fff007819 */ /* 0x000fca0000011407 */
[----:B------:R-:W-:Y:S02]  /*18480*/  IMAD R0, R14, R0, R5 ;  /* 0x000000000e007224 */ /* 0x000fe400078e0205 */
[----:B------:R-:W-:-:S04]  /*18490*/  IMAD.WIDE.U32 R4, R7, R14, R8 ;  /* 0x0000000e07047225 */ /* 0x000fc800078e0008 */
[----:B------:R-:W-:Y:S01]  /*184a0*/  IMAD.IADD R2, R5, 0x1, R0 ;  /* 0x0000000105027824 */ /* 0x000fe200078e0200 */
[----:B------:R-:W-:Y:S05]  /*184b0*/  BRA `(.L_x_3204) ;  /* 0x00000000000c7947 */ /* 0x000fea0003800000 */
.L_x_3203:
[----:B------:R-:W2:Y:S02]  /*184c0*/  LD.E R4, desc[UR4][R10.64+0x40] ;  /* 0x000040040a047980 */ /* 0x000ea4000c101900 */
[----:B--2---:R-:W-:-:S04]  /*184d0*/  LEA R4, -R4, RZ, 0x7 ;  /* 0x000000ff04047211 */ /* 0x004fc800078e39ff */
[----:B------:R-:W-:Y:S02]  /*184e0*/  SHF.R.S32.HI R2, RZ, 0x1f, R4 ;  /* 0x0000001fff027819 */ /* 0x000fe40000011404 */
.L_x_3204:
[----:B------:R-:W-:Y:S05]  /*184f0*/  BSYNC B0 ;  /* 0x0000000000007941 */ /* 0x000fea0003800000 */
.L_x_3202:
[----:B------:R-:W-:Y:S01]  /*18500*/  IMAD.SHL.U32 R5, R132, 0x20, RZ ;  /* 0x0000002084057824 */ /* 0x000fe200078e00ff */
[----:B------:R-:W-:Y:S01]  /*18510*/  LEA R226, P2, R4, R226, 0x1 ;  /* 0x000000e204e27211 */ /* 0x000fe200078408ff */
[----:B------:R-:W-:Y:S01]  /*18520*/  ULDC.64 UR6, c[0x0][0x208] ;  /* 0x0000820000067ab9 */ /* 0x000fe20000000a00 */
[----:B------:R-:W-:Y:S01]  /*18530*/  SHF.L.U64.HI R0, R132, 0x5, R133 ;  /* 0x0000000584007819 */ /* 0x000fe20000010285 */
[----:B------:R-:W-:Y:S01]  /*18540*/  BSSY B1, `(.L_x_3205) ;  /* 0x000023f000017945 */ /* 0x000fe20003800000 */
        /* <DEDUP_REMOVED lines=8> */
[----:B------:R-:W-:Y:S02]  /*185d0*/  LDGSTS.E.BYPASS.LTC128B.128 [R241+0xc000], desc[UR4][R226.64] ;  /* 0x0c000000e2f17fae */ /* 0x000fe4000b901d44 */
[--C-:B------:R-:W-:Y:S01]  /*185e0*/  IMAD.X R13, R15, 0x1, R0.reuse, P2 ;  /* 0x000000010f0d7824 */ /* 0x100fe200010e0600 */
[-C--:B------:R-:W-:Y:S01]  /*185f0*/  IADD3 R8, P2, R10, R5.reuse, RZ ;  /* 0x000000050a087210 */ /* 0x080fe20007f5e0ff */
        /* <DEDUP_REMOVED lines=8> */
[----:B------:R-:W-:Y:S01]  /*18680*/  IADD3 R16, P0, R4, R5, RZ ;  /* 0x0000000504107210 */ /* 0x000fe20007f1e0ff */
[----:B------:R-:W-:Y:S02]  /*18690*/  LDGSTS.E.BYPASS.LTC128B.128 [R241+0xd000], desc[UR4][R12.64] ;  /* 0x0d0000000cf17fae */ /* 0x000fe4000b901d44 */
[----:B------:R-:W-:-:S02]  /*186a0*/  IMAD.X R5, R7, 0x1, R0, P2 ;  /* 0x0000000107057824 */ /* 0x000fc400010e0600 */
[----:B------:R1:W-:Y:S02]  /*186b0*/  LDGSTS.E.BYPASS.LTC128B.128 [R241+0x11000], desc[UR4][R12.64+0x80] ;  /* 0x110000800cf17fae */ /* 0x0003e4000b901d44 */
[----:B------:R-:W-:Y:S02]  /*186c0*/  IMAD.X R17, R5, 0x1, R0, P0 ;  /* 0x0000000105117824 */ /* 0x000fe400000e0600 */
[----:B------:R-:W-:Y:S04]  /*186d0*/  LDGSTS.E.BYPASS.LTC128B.128 [R241+0xd800], desc[UR4][R10.64] ;  /* 0x0d8000000af17fae */ /* 0x000fe8000b901d44 */
[----:B------:R-:W-:Y:S04]  /*186e0*/  LDGSTS.E.BYPASS.LTC128B.128 [R241+0x11800], desc[UR4][R10.64+0x80] ;  /* 0x118000800af17fae */ /* 0x000fe8000b901d44 */
[----:B------:R-:W-:Y:S04]  /*186f0*/  LDGSTS.E.BYPASS.LTC128B.128 [R241+0xe000], desc[UR4][R8.64] ;  /* 0x0e00000008f17fae */ /* 0x000fe8000b901d44 */
[----:B------:R2:W-:Y:S04]  /*18700*/  LDGSTS.E.BYPASS.LTC128B.128 [R241+0x12000], desc[UR4][R8.64+0x80] ;  /* 0x1200008008f17fae */ /* 0x0005e8000b901d44 */
[----:B------:R-:W-:Y:S04]  /*18710*/  LDGSTS.E.BYPASS.LTC128B.128 [R241+0xe800], desc[UR4][R6.64] ;  /* 0x0e80000006f17fae */ /* 0x000fe8000b901d44 */
[----:B------:R-:W-:Y:S04]  /*18720*/  LDGSTS.E.BYPASS.LTC128B.128 [R241+0x12800], desc[UR4][R6.64+0x80] ;  /* 0x1280008006f17fae */ /* 0x000fe8000b901d44 */
[----:B------:R-:W-:Y:S04]  /*18730*/  LDGSTS.E.BYPASS.LTC128B.128 [R241+0xf000], desc[UR4][R4.64] ;  /* 0x0f00000004f17fae */ /* 0x000fe8000b901d44 */
[----:B------:R3:W-:Y:S04]  /*18740*/  LDGSTS.E.BYPASS.LTC128B.128 [R241+0x13000], desc[UR4][R4.64+0x80] ;  /* 0x1300008004f17fae */ /* 0x0007e8000b901d44 */
[----:B------:R-:W-:Y:S04]  /*18750*/  LDGSTS.E.BYPASS.LTC128B.128 [R241+0xf800], desc[UR4][R16.64] ;  /* 0x0f80000010f17fae */ /* 0x000fe8000b901d44 */
[----:B------:R4:W-:Y:S04]  /*18760*/  LDGSTS.E.BYPASS.LTC128B.128 [R241+0x13800], desc[UR4][R16.64+0x80] ;  /* 0x1380008010f17fae */ /* 0x0009e8000b901d44 */
[----:B------:R-:W-:Y:S04]  /*18770*/  LDSM.16.M88.4 R180, [R221] ;  /* 0x00000000ddb4783b */ /* 0x000fe80000000200 */
[----:B------:R-:W5:Y:S04]  /*18780*/  LDSM.16.M88.4 R64, [R220+0x4000] ;  /* 0x00400000dc40783b */ /* 0x000f680000000200 */
[----:B------:R-:W4:Y:S04]  /*18790*/  LDSM.16.M88.4 R52, [R220+0x4800] ;  /* 0x00480000dc34783b */ /* 0x000f280000000200 */
[----:B------:R-:W4:Y:S04]  /*187a0*/  LDSM.16.M88.4 R44, [R220+0x5000] ;  /* 0x00500000dc2c783b */ /* 0x000f280000000200 */
[----:B------:R-:W4:Y:S04]  /*187b0*/  LDSM.16.M88.4 R36, [R220+0x5800] ;  /* 0x00580000dc24783b */ /* 0x000f280000000200 */
[----:B------:R-:W4:Y:S04]  /*187c0*/  LDSM.16.M88.4 R28, [R220+0x6000] ;  /* 0x00600000dc1c783b */ /* 0x000f280000000200 */
[----:B------:R-:W4:Y:S04]  /*187d0*/  LDSM.16.M88.4 R20, [R220+0x6800] ;  /* 0x00680000dc14783b */ /* 0x000f280000000200 */
[----:B-1----:R-:W1:Y:S04]  /*187e0*/  LDSM.16.M88.4 R12, [R220+0x7000] ;  /* 0x00700000dc0c783b */ /* 0x002e680000000200 */
[----:B--2---:R-:W2:Y:S04]  /*187f0*/  LDSM.16.M88.4 R8, [R220+0x7800] ;  /* 0x00780000dc08783b */ /* 0x004ea80000000200 */
[----:B------:R-:W-:Y:S04]  /*18800*/  LDSM.16.M88.4 R156, [R219] ;  /* 0x00000000db9c783b */ /* 0x000fe80000000200 */
[----:B---3--:R-:W3:Y:S04]  /*18810*/  LDSM.16.M88.4 R4, [R218] ;  /* 0x00000000da04783b */ /* 0x008ee80000000200 */
[----:B------:R-:W1:Y:S01]  /*18820*/  LDSM.16.M88.4 R148, [R210] ;  /* 0x00000000d294783b */ /* 0x000e620000000200 */
[C---:B-----5:R-:W-:Y:S03]  /*18830*/  HMMA.16816.F32.BF16 R140, R180.reuse, R64, RZ ;  /* 0x00000040b48c723c */ /* 0x060fe600000418ff */
[----:B------:R-:W5:Y:S03]  /*18840*/  LDSM.16.M88.4 R144, [R209] ;  /* 0x00000000d190783b */ /* 0x000f660000000200 */
[C---:B----4-:R-:W-:Y:S01]  /*18850*/  HMMA.16816.F32.BF16 R60, R180.reuse, R52, RZ ;  /* 0x00000034b43c723c */ /* 0x050fe200000418ff */
[----:B------:R-:W4:Y:S04]  /*18860*/  LDSM.16.M88.4 R176, [R208] ;  /* 0x00000000d0b0783b */ /* 0x000f280000000200 */
[----:B------:R-:W1:Y:S01]  /*18870*/  LDSM.16.M88.4 R172, [R207] ;  /* 0x00000000cfac783b */ /* 0x000e620000000200 */
[C---:B------:R-:W-:Y:S03]  /*18880*/  HMMA.16816.F32.BF16 R64, R180.reuse, R66, RZ ;  /* 0x00000042b440723c */ /* 0x040fe600000418ff */
[----:B------:R-:W2:Y:S03]  /*18890*/  LDSM.16.M88.4 R168, [R206] ;  /* 0x00000000cea8783b */ /* 0x000ea60000000200 */
[C---:B------:R-:W-:Y:S01]  /*188a0*/  HMMA.16816.F32.BF16 R52, R180.reuse, R54, RZ ;  /* 0x00000036b434723c */ /* 0x040fe200000418ff */
[----:B------:R-:W2:Y:S04]  /*188b0*/  LDSM.16.M88.4 R160, [R205] ;  /* 0x00000000cda0783b */ /* 0x000ea80000000200 */
[----:B------:R-:W2:Y:S01]  /*188c0*/  LDSM.16.M88.4 R164, [R204] ;  /* 0x00000000cca4783b */ /* 0x000ea20000000200 */
[C---:B------:R-:W-:Y:S03]  /*188d0*/  HMMA.16816.F32.BF16 R48, R180.reuse, R44, RZ ;  /* 0x0000002cb430723c */ /* 0x040fe600000418ff */
[----:B------:R-:W-:Y:S03]  /*188e0*/  LDSM.16.M88.4 R152, [R214+0x4000] ;  /* 0x00400000d698783b */ /* 0x000fe60000000200 */
[C---:B------:R-:W-:Y:S01]  /*188f0*/  HMMA.16816.F32.BF16 R44, R180.reuse, R46, RZ ;  /* 0x0000002eb42c723c */ /* 0x040fe200000418ff */
[----:B------:R-:W-:Y:S04]  /*18900*/  LDSM.16.M88.4 R192, [R219+0x2000] ;  /* 0x00200000dbc0783b */ /* 0x000fe80000000200 */
[----:B------:R-:W-:Y:S01]  /*18910*/  LDSM.16.M88.4 R188, [R220+0x9000] ;  /* 0x00900000dcbc783b */ /* 0x000fe20000000200 */
[C---:B------:R-:W-:Y:S01]  /*18920*/  HMMA.16816.F32.BF16 R40, R180.reuse, R36, RZ ;  /* 0x00000024b428723c */ /* 0x040fe200000418ff */
[----:B------:R-:W2:Y:S05]  /*18930*/  S2R R0, SR_TID.X ;  /* 0x0000000000007919 */ /* 0x000eaa0000002100 */
[C---:B------:R-:W-:Y:S01]  /*18940*/  HMMA.16816.F32.BF16 R32, R180.reuse, R28, RZ ;  /* 0x0000001cb420723c */ /* 0x040fe200000418ff */
[----:B------:R-:W0:Y:S05]  /*18950*/  LDGDEPBAR ;  /* 0x00000000000079af */ /* 0x000e2a0000000000 */
[C---:B------:R-:W-:Y:S06]  /*18960*/  HMMA.16816.F32.BF16 R24, R180.reuse, R20, RZ ;  /* 0x00000014b418723c */ /* 0x040fec00000418ff */
[C---:B-1----:R-:W-:Y:S06]  /*18970*/  HMMA.16816.F32.BF16 R16, R180.reuse, R12, RZ ;  /* 0x0000000cb410723c */ /* 0x042fec00000418ff */
[C---:B------:R-:W-:Y:S06]  /*18980*/  HMMA.16816.F32.BF16 R36, R180.reuse, R38, RZ ;  /* 0x00000026b424723c */ /* 0x040fec00000418ff */
[----:B------:R-:W-:Y:S01]  /*18990*/  HMMA.16816.F32.BF16 R28, R180, R30, RZ ;  /* 0x0000001eb41c723c */ /* 0x000fe200000418ff */
[----:B--2---:R-:W-:-:S05]  /*189a0*/  IMAD.SHL.U32 R0, R0, 0x2, RZ ;  /* 0x0000000200007824 */ /* 0x004fca00078e00ff */
[----:B------:R-:W-:Y:S01]  /*189b0*/  HMMA.16816.F32.BF16 R20, R180, R22, RZ ;  /* 0x00000016b414723c */ /* 0x000fe200000418ff */
[----:B------:R-:W-:-:S05]  /*189c0*/  LOP3.LUT R0, R0, 0x6, RZ, 0xc0, !PT ;  /* 0x0000000600007812 */ /* 0x000fca00078ec0ff */
[----:B------:R-:W-:Y:S01]  /*189d0*/  HMMA.16816.F32.BF16 R12, R180, R14, RZ ;  /* 0x0000000eb40c723c */ /* 0x000fe200000418ff */
[----:B------:R-:W-:-:S05]  /*189e0*/  IMAD R135, R243, 0x80, R0 ;  /* 0x00000080f3877824 */ /* 0x000fca00078e0200 */
[C---:B------:R-:W-:Y:S01]  /*189f0*/  HMMA.16816.F32.BF16 R184, R180.reuse, R8, RZ ;  /* 0x00000008b4b8723c */ /* 0x040fe200000418ff */
[C---:B------:R-:W-:Y:S01]  /*18a00*/  VIADD R57, R135.reuse, 0x1 ;  /* 0x0000000187397836 */ /* 0x040fe20000000000 */
[C---:B------:R-:W-:Y:S01]  /*18a10*/  ISETP.GE.AND P6, PT, R135.reuse, R240, PT ;  /* 0x000000f08700720c */ /* 0x040fe20003fc6270 */
[C---:B------:R-:W-:Y:S01]  /*18a20*/  VIADD R139, R135.reuse, 0x8 ;  /* 0x00000008878b7836 */ /* 0x040fe20000000000 */
[----:B------:R-:W-:Y:S02]  /*18a30*/  ISETP.GE.AND P3, PT, R135, R234, PT ;  /* 0x000000ea8700720c */ /* 0x000fe40003f66270 */
[----:B------:R-:W-:Y:S01]  /*18a40*/  HMMA.16816.F32.BF16 R180, R180, R10, RZ ;  /* 0x0000000ab4b4723c */ /* 0x000fe200000418ff */
[----:B------:R-:W-:Y:S01]  /*18a50*/  LDSM.16.M88.4 R8, [R214+0x4800] ;  /* 0x00480000d608783b */ /* 0x000fe20000000200 */
[C---:B------:R-:W-:Y:S02]  /*18a60*/  ISETP.GE.AND P5, PT, R57.reuse, R240, PT ;  /* 0x000000f03900720c */ /* 0x040fe40003fa6270 */
[----:B------:R-:W-:-:S02]  /*18a70*/  ISETP.GE.AND P2, PT, R57, R234, PT ;  /* 0x000000ea3900720c */ /* 0x000fc40003f46270 */
[C---:B---3--:R-:W-:Y:S01]  /*18a80*/  HMMA.16816.F32.BF16 R140, R156.reuse, R4, R140 ;  /* 0x000000049c8c723c */ /* 0x048fe2000004188c */
[C---:B------:R-:W-:Y:S02]  /*18a90*/  ISETP.GE.OR P5, PT, R57.reuse, R236, !P5 ;  /* 0x000000ec3900720c */ /* 0x040fe40006fa6670 */
[----:B------:R-:W-:Y:S01]  /*18aa0*/  ISETP.GE.OR P2, PT, R57, R242, !P2 ;  /* 0x000000f23900720c */ /* 0x000fe20005746670 */
[C---:B------:R-:W-:Y:S01]  /*18ab0*/  VIADD R57, R135.reuse, 0x9 ;  /* 0x0000000987397836 */ /* 0x040fe20000000000 */
[C---:B------:R-:W-:Y:S01]  /*18ac0*/  ISETP.GE.OR P6, PT, R135.reuse, R236, !P6 ;  /* 0x000000ec8700720c */ /* 0x040fe200077c6670 */
[----:B------:R-:W-:Y:S01]  /*18ad0*/  HMMA.16816.F32.BF16 R64, R156, R6, R64 ;  /* 0x000000069c40723c */ /* 0x000fe20000041840 */
[----:B------:R-:W1:Y:S01]  /*18ae0*/  LDSM.16.M88.4 R4, [R217] ;  /* 0x00000000d904783b */ /* 0x000e620000000200 */
[----:B------:R-:W-:Y:S02]  /*18af0*/  ISETP.GE.OR P3, PT, R135, R242, !P3 ;  /* 0x000000f28700720c */ /* 0x000fe40005f66670 */
[----:B------:R-:W-:-:S02]  /*18b00*/  ISETP.GE.AND P4, PT, R139, R240, PT ;  /* 0x000000f08b00720c */ /* 0x000fc40003f86270 */
[C---:B------:R-:W-:Y:S01]  /*18b10*/  HMMA.16816.F32.BF16 R60, R156.reuse, R148, R60 ;  /* 0x000000949c3c723c */ /* 0x040fe2000004183c */
[C---:B------:R-:W-:Y:S02]  /*18b20*/  ISETP.GE.AND P0, PT, R139.reuse, R234, PT ;  /* 0x000000ea8b00720c */ /* 0x040fe40003f06270 */
[C---:B------:R-:W-:Y:S02]  /*18b30*/  ISETP.GE.OR P4, PT, R139.reuse, R236, !P4 ;  /* 0x000000ec8b00720c */ /* 0x040fe40006786670 */
[----:B------:R-:W-:Y:S01]  /*18b40*/  ISETP.GE.OR P0, PT, R139, R242, !P0 ;  /* 0x000000f28b00720c */ /* 0x000fe20004706670 */
[----:B------:R-:W-:Y:S01]  /*18b50*/  HMMA.16816.F32.BF16 R52, R156, R150, R52 ;  /* 0x000000969c34723c */ /* 0x000fe20000041834 */
[----:B------:R-:W2:Y:S01]  /*18b60*/  LDSM.16.M88.4 R148, [R214+0x5000] ;  /* 0x00500000d694783b */ /* 0x000ea20000000200 */
[----:B------:R-:W-:-:S04]  /*18b70*/  VIADD R139, R135, 0x11 ;  /* 0x00000011878b7836 */ /* 0x000fc80000000000 */
[C---:B-----5:R-:W-:Y:S06]  /*18b80*/  HMMA.16816.F32.BF16 R48, R156.reuse, R144, R48 ;  /* 0x000000909c30723c */ /* 0x060fec0000041830 */
[C---:B------:R-:W-:Y:S01]  /*18b90*/  HMMA.16816.F32.BF16 R44, R156.reuse, R146, R44 ;  /* 0x000000929c2c723c */ /* 0x040fe2000004182c */
[----:B------:R-:W3:Y:S05]  /*18ba0*/  LDSM.16.M88.4 R144, [R214+0x5800] ;  /* 0x00580000d690783b */ /* 0x000eea0000000200 */
        /* <DEDUP_REMOVED lines=12> */
[C---:B------:R-:W-:Y:S06]  /*18c70*/  HMMA.16816.F32.BF16 R184, R156.reuse, R164, R184 ;  /* 0x000000a49cb8723c */ /* 0x040fec00000418b8 */
        /* <DEDUP_REMOVED lines=11> */
[----:B------:R-:W1:Y:S05]  /*18d30*/  LDSM.16.M88.4 R152, [R216] ;  /* 0x00000000d898783b */ /* 0x000e6a0000000200 */
[C---:B---3--:R-:W-:Y:S06]  /*18d40*/  HMMA.16816.F32.BF16 R40, R4.reuse, R144, R40 ;  /* 0x000000900428723c */ /* 0x048fec0000041828 */
        /* <DEDUP_REMOVED lines=11> */
[C---:B--2---:R-:W-:Y:S06]  /*18e00*/  HMMA.16816.F32.BF16 R184, R4.reuse, R148, R184 ;  /* 0x0000009404b8723c */ /* 0x044fec00000418b8 */
[----:B------:R-:W-:Y:S01]  /*18e10*/  HMMA.16816.F32.BF16 R180, R4, R150, R180 ;  /* 0x0000009604b4723c */ /* 0x000fe200000418b4 */
[----:B------:R-:W2:Y:S04]  /*18e20*/  LDSM.16.M88.4 R4, [R203+0x3000] ;  /* 0x00300000cb04783b */ /* 0x000ea80000000200 */
[----:B------:R-:W-:Y:S01]  /*18e30*/  LDSM.16.M88.4 R148, [R220+0x8000] ;  /* 0x00800000dc94783b */ /* 0x000fe20000000200 */
        /* <DEDUP_REMOVED lines=14> */
[----:B------:R-:W-:Y:S05]  /*18f20*/  LDSM.16.M88.4 R168, [R220+0xb800] ;  /* 0x00b80000dca8783b */ /* 0x000fea0000000200 */
[C---:B------:R-:W-:Y:S06]  /*18f30*/  HMMA.16816.F32.BF16 R32, R152.reuse, R160, R32 ;  /* 0x000000a09820723c */ /* 0x040fec0000041820 */
[C---:B------:R-:W-:Y:S01]  /*18f40*/  HMMA.16816.F32.BF16 R28, R152.reuse, R162, R28 ;  /* 0x000000a2981c723c */ /* 0x040fe2000004181c */
[----:B------:R-:W3:Y:S05]  /*18f50*/  LDSM.16.M88.4 R160, [R202] ;  /* 0x00000000caa0783b */ /* 0x000eea0000000200 */
        /* <DEDUP_REMOVED lines=11> */
[----:B------:R-:W-:Y:S05]  /*19010*/  LDSM.16.M88.4 R148, [R199] ;  /* 0x00000000c794783b */ /* 0x000fea0000000200 */
[C---:B------:R-:W-:Y:S06]  /*19020*/  HMMA.16816.F32.BF16 R24, R164.reuse, R176, R24 ;  /* 0x000000b0a418723c */ /* 0x040fec0000041818 */
[C---:B------:R-:W-:Y:S01]  /*19030*/  HMMA.16816.F32.BF16 R20, R164.reuse, R178, R20 ;  /* 0x000000b2a414723c */ /* 0x040fe20000041814 */
[----:B------:R-:W-:Y:S05]  /*19040*/  LDSM.16.M88.4 R176, [R217+0x2000] ;  /* 0x00200000d9b0783b */ /* 0x000fea0000000200 */
[C---:B------:R-:W-:Y:S06]  /*19050*/  HMMA.16816.F32.BF16 R16, R164.reuse, R172, R16 ;  /* 0x000000aca410723c */ /* 0x040fec0000041810 */
[----:B------:R-:W-:Y:S01]  /*19060*/  HMMA.16816.F32.BF16 R12, R164, R174, R12 ;  /* 0x000000aea40c723c */ /* 0x000fe2000004180c */
[----:B------:R-:W4:Y:S05]  /*19070*/  LDSM.16.M88.4 R172, [R214+0x8000] ;  /* 0x00800000d6ac783b */ /* 0x000f2a0000000200 */
[C---:B------:R-:W-:Y:S06]  /*19080*/  HMMA.16816.F32.BF16 R184, R152.reuse, R156, R184 ;  /* 0x0000009c98b8723c */ /* 0x040fec00000418b8 */
[----:B------:R-:W-:Y:S01]  /*19090*/  HMMA.16816.F32.BF16 R180, R152, R158, R180 ;  /* 0x0000009e98b4723c */ /* 0x000fe200000418b4 */
[----:B------:R-:W5:Y:S04]  /*190a0*/  LDSM.16.M88.4 R152, [R200] ;  /* 0x00000000c898783b */ /* 0x000f680000000200 */
[----:B------:R-:W4:Y:S01]  /*190b0*/  LDSM.16.M88.4 R156, [R201] ;  /* 0x00000000c99c783b */ /* 0x000f220000000200 */
[C---:B---3--:R-:W-:Y:S06]  /*190c0*/  HMMA.16816.F32.BF16 R140, R192.reuse, R160, R140 ;  /* 0x000000a0c08c723c */ /* 0x048fec000004188c */
[C---:B------:R-:W-:Y:S01]  /*190d0*/  HMMA.16816.F32.BF16 R64, R192.reuse, R162, R64 ;  /* 0x000000a2c040723c */ /* 0x040fe20000041840 */
[----:B------:R-:W-:Y:S05]  /*190e0*/  LDSM.16.M88.4 R160, [R214+0x9800] ;  /* 0x00980000d6a0783b */ /* 0x000fea0000000200 */
[C---:B-1----:R-:W-:Y:S06]  /*190f0*/  HMMA.16816.F32.BF16 R24, R192.reuse, R8, R24 ;  /* 0x00000008c018723c */ /* 0x042fec0000041818 */
[C---:B------:R-:W-:Y:S01]  /*19100*/  HMMA.16816.F32.BF16 R20, R192.reuse, R10, R20 ;  /* 0x0000000ac014723c */ /* 0x040fe20000041814 */
[----:B------:R-:W-:Y:S05]  /*19110*/  LDSM.16.M88.4 R8, [R216+0x2000] ;  /* 0x00200000d808783b */ /* 0x000fea0000000200 */
[C---:B--2---:R-:W-:Y:S06]  /*19120*/  HMMA.16816.F32.BF16 R16, R192.reuse, R4, R16 ;  /* 0x00000004c010723c */ /* 0x044fec0000041810 */
[----:B------:R-:W-:Y:S01]  /*19130*/  HMMA.16816.F32.BF16 R12, R192, R6, R12 ;  /* 0x00000006c00c723c */ /* 0x000fe2000004180c */
[----:B------:R-:W1:Y:S05]  /*19140*/  LDSM.16.M88.4 R4, [R203+0x4000] ;  /* 0x00400000cb04783b */ /* 0x000e6a0000000200 */
[C---:B------:R-:W-:Y:S06]  /*19150*/  HMMA.16816.F32.BF16 R48, R164.reuse, R188, R48 ;  /* 0x000000bca430723c */ /* 0x040fec0000041830 */
[C---:B------:R-:W-:Y:S06]  /*19160*/  HMMA.16816.F32.BF16 R60, R164.reuse, R144, R60 ;  /* 0x00000090a43c723c */ /* 0x040fec000004183c */
[C---:B------:R-:W-:Y:S01]  /*19170*/  HMMA.16816.F32.BF16 R52, R164.reuse, R146, R52 ;  /* 0x00000092a434723c */ /* 0x040fe20000041834 */
[----:B------:R-:W-:Y:S05]  /*19180*/  LDSM.16.M88.4 R144, [R198] ;  /* 0x00000000c690783b */ /* 0x000fea0000000200 */
[C---:B------:R-:W-:Y:S01]  /*19190*/  HMMA.16816.F32.BF16 R44, R164.reuse, R190, R44 ;  /* 0x000000bea42c723c */ /* 0x040fe2000004182c */
[----:B------:R-:W-:Y:S05]  /*191a0*/  LDSM.16.M88.4 R188, [R3] ;  /* 0x0000000003bc783b */ /* 0x000fea0000000200 */
[C---:B------:R-:W-:Y:S06]  /*191b0*/  HMMA.16816.F32.BF16 R184, R164.reuse, R168, R184 ;  /* 0x000000a8a4b8723c */ /* 0x040fec00000418b8 */
[----:B------:R-:W-:Y:S01]  /*191c0*/  HMMA.16816.F32.BF16 R180, R164, R170, R180 ;  /* 0x000000aaa4b4723c */ /* 0x000fe200000418b4 */
[----:B------:R-:W2:Y:S04]  /*191d0*/  LDSM.16.M88.4 R164, [R214+0x9000] ;  /* 0x00900000d6a4783b */ /* 0x000ea80000000200 */
[----:B------:R-:W3:Y:S01]  /*191e0*/  LDSM.16.M88.4 R168, [R214+0x8800] ;  /* 0x00880000d6a8783b */ /* 0x000ee20000000200 */
[C---:B----4-:R-:W-:Y:S06]  /*191f0*/  HMMA.16816.F32.BF16 R140, R176.reuse, R172, R140 ;  /* 0x000000acb08c723c */ /* 0x050fec000004188c */
[----:B------:R-:W-:Y:S01]  /*19200*/  HMMA.16816.F32.BF16 R64, R176, R174, R64 ;  /* 0x000000aeb040723c */ /* 0x000fe20000041840 */
[----:B------:R-:W-:Y:S05]  /*19210*/  LDSM.16.M88.4 R172, [R203+0x4800] ;  /* 0x00480000cbac783b */ /* 0x000fea0000000200 */
[C---:B-----5:R-:W-:Y:S06]  /*19220*/  HMMA.16816.F32.BF16 R48, R192.reuse, R152, R48 ;  /* 0x00000098c030723c */ /* 0x060fec0000041830 */
[----:B------:R-:W-:Y:S06]  /*19230*/  HMMA.16816.F32.BF16 R60, R192, R156, R60 ;  /* 0x0000009cc03c723c */ /* 0x000fec000004183c */
[C---:B-1----:R-:W-:Y:S06]  /*19240*/  HMMA.16816.F32.BF16 R140, R8.reuse, R4, R140 ;  /* 0x00000004088c723c */ /* 0x042fec000004188c */
[----:B------:R-:W-:Y:S01]  /*19250*/  HMMA.16816.F32.BF16 R64, R8, R6, R64 ;  /* 0x000000060840723c */ /* 0x000fe20000041840 */
[----:B------:R-:W1:Y:S05]  /*19260*/  LDSM.16.M88.4 R4, [R203+0x5000] ;  /* 0x00500000cb04783b */ /* 0x000e6a0000000200 */
[C---:B------:R-:W-:Y:S01]  /*19270*/  HMMA.16816.F32.BF16 R44, R192.reuse, R154, R44 ;  /* 0x0000009ac02c723c */ /* 0x040fe2000004182c */
[----:B------:R-:W-:Y:S05]  /*19280*/  LDSM.16.M88.4 R152, [R214+0xa800] ;  /* 0x00a80000d698783b */ /* 0x000fea0000000200 */
[----:B------:R-:W-:Y:S01]  /*19290*/  HMMA.16816.F32.BF16 R52, R192, R158, R52 ;  /* 0x0000009ec034723c */ /* 0x000fe20000041834 */
[----:B------:R-:W4:Y:S05]  /*192a0*/  LDSM.16.M88.4 R156, [R214+0xa000] ;  /* 0x00a00000d69c783b */ /* 0x000f2a0000000200 */
[----:B--2---:R-:W-:Y:S01]  /*192b0*/  HMMA.16816.F32.BF16 R48, R176, R164, R48 ;  /* 0x000000a4b030723c */ /* 0x004fe20000041830 */
[----:B------:R-:W-:-:S02]  /*192c0*/  FSEL R2, R140, -INF , !P6 ;  /* 0xff8000008c027808 */ /* 0x000fc40007000000 */
[----:B------:R-:W-:Y:S02]  /*192d0*/  FSEL R0, R142, -INF , !P3 ;  /* 0xff8000008e007808 */ /* 0x000fe40005800000 */
[C---:B------:R-:W-:Y:S01]  /*192e0*/  ISETP.GE.AND P6, PT, R57.reuse, R240, PT ;  /* 0x000000f03900720c */ /* 0x040fe20003fc6270 */
[C---:B---3--:R-:W-:Y:S01]  /*192f0*/  HMMA.16816.F32.BF16 R60, R176.reuse, R168, R60 ;  /* 0x000000a8b03c723c */ /* 0x048fe2000004183c */
[C---:B------:R-:W-:Y:S02]  /*19300*/  ISETP.GE.AND P3, PT, R57.reuse, R234, PT ;  /* 0x000000ea3900720c */ /* 0x040fe40003f66270 */
[C---:B------:R-:W-:Y:S02]  /*19310*/  ISETP.GE.OR P6, PT, R57.reuse, R236, !P6 ;  /* 0x000000ec3900720c */ /* 0x040fe400077c6670 */
[----:B------:R-:W-:Y:S01]  /*19320*/  ISETP.GE.OR P3, PT, R57, R242, !P3 ;  /* 0x000000f23900720c */ /* 0x000fe20005f66670 */
[----:B------:R-:W-:Y:S01]  /*19330*/  HMMA.16816.F32.BF16 R44, R176, R166, R44 ;  /* 0x000000a6b02c723c */ /* 0x000fe2000004182c */
[----:B------:R-:W-:Y:S01]  /*19340*/  FSEL R245, R65, -INF , !P6 ;  /* 0xff80000041f57808 */ /* 0x000fe20007000000 */
[----:B------:R-:W-:Y:S01]  /*19350*/  VIADD R57, R135, 0x10 ;  /* 0x0000001087397836 */ /* 0x000fe20000000000 */
[----:B------:R-:W-:Y:S01]  /*19360*/  FSEL R225, R67, -INF , !P3 ;  /* 0xff80000043e17808 */ /* 0x000fe20005800000 */
[----:B------:R-:W-:-:S02]  /*19370*/  VIADD R65, R135, 0x19 ;  /* 0x0000001987417836 */ /* 0x000fc40000000000 */
[----:B------:R-:W-:Y:S06]  /*19380*/  HMMA.16816.F32.BF16 R52, R176, R170, R52 ;  /* 0x000000aab034723c */ /* 0x000fec0000041834 */
[----:B-1----:R-:W-:Y:S06]  /*19390*/  HMMA.16816.F32.BF16 R48, R8, R4, R48 ;  /* 0x000000040830723c */ /* 0x002fec0000041830 */
[----:B------:R-:W-:Y:S01]  /*193a0*/  HMMA.16816.F32.BF16 R32, R192, R144, R32 ;  /* 0x00000090c020723c */ /* 0x000fe20000041820 */
[----:B------:R-:W-:-:S05]  /*193b0*/  VIADD R5, R135, 0x18 ;  /* 0x0000001887057836 */ /* 0x000fca0000000000 */
[C---:B------:R-:W-:Y:S01]  /*193c0*/  HMMA.16816.F32.BF16 R60, R8.reuse, R172, R60 ;  /* 0x000000ac083c723c */ /* 0x040fe2000004183c */
[C---:B------:R-:W-:Y:S02]  /*193d0*/  ISETP.GE.AND P6, PT, R5.reuse, R240, PT ;  /* 0x000000f00500720c */ /* 0x040fe40003fc6270 */
[C---:B------:R-:W-:Y:S02]  /*193e0*/  ISETP.GE.AND P3, PT, R5.reuse, R234, PT ;  /* 0x000000ea0500720c */ /* 0x040fe40003f66270 */
[C---:B------:R-:W-:Y:S01]  /*193f0*/  ISETP.GE.OR P6, PT, R5.reuse, R236, !P6 ;  /* 0x000000ec0500720c */ /* 0x040fe200077c6670 */
[----:B------:R-:W-:Y:S01]  /*19400*/  HMMA.16816.F32.BF16 R44, R8, R6, R44 ;  /* 0x00000006082c723c */ /* 0x000fe2000004182c */
[----:B------:R-:W-:Y:S02]  /*19410*/  ISETP.GE.OR P3, PT, R5, R242, !P3 ;  /* 0x000000f20500720c */ /* 0x000fe40005f66670 */
[----:B------:R-:W1:Y:S03]  /*19420*/  LDSM.16.M88.4 R4, [R203+0x6000] ;  /* 0x00600000cb04783b */ /* 0x000e660000000200 */
[----:B------:R-:W-:Y:S01]  /*19430*/  HMMA.16816.F32.BF16 R28, R192, R146, R28 ;  /* 0x00000092c01c723c */ /* 0x000fe2000004181c */
[----:B------:R-:W-:Y:S05]  /*19440*/  LDSM.16.M88.4 R144, [R214+0xb800] ;  /* 0x00b80000d690783b */ /* 0x000fea0000000200 */
[----:B------:R-:W-:Y:S06]  /*19450*/  HMMA.16816.F32.BF16 R52, R8, R174, R52 ;  /* 0x000000ae0834723c */ /* 0x000fec0000041834 */
[C---:B------:R-:W-:Y:S06]  /*19460*/  HMMA.16816.F32.BF16 R40, R192.reuse, R148, R40 ;  /* 0x00000094c028723c */ /* 0x040fec0000041828 */
[C---:B------:R-:W-:Y:S01]  /*19470*/  HMMA.16816.F32.BF16 R36, R192.reuse, R150, R36 ;  /* 0x00000096c024723c */ /* 0x040fe20000041824 */
[----:B------:R-:W2:Y:S05]  /*19480*/  LDSM.16.M88.4 R148, [R214+0xb000] ;  /* 0x00b00000d694783b */ /* 0x000eaa0000000200 */
[C---:B------:R-:W-:Y:S06]  /*19490*/  HMMA.16816.F32.BF16 R184, R192.reuse, R188, R184 ;  /* 0x000000bcc0b8723c */ /* 0x040fec00000418b8 */
[----:B------:R-:W-:Y:S01]  /*194a0*/  HMMA.16816.F32.BF16 R180, R192, R190, R180 ;  /* 0x000000bec0b4723c */ /* 0x000fe200000418b4 */
[----:B------:R-:W-:-:S02]  /*194b0*/  FSEL R189, R143, -INF , !P2 ;  /* 0xff8000008fbd7808 */ /* 0x000fc40005000000 */
[----:B------:R-:W-:Y:S02]  /*194c0*/  ISETP.GE.AND P2, PT, R57, R234, PT ;  /* 0x000000ea3900720c */ /* 0x000fe40003f46270 */
[----:B------:R-:W-:Y:S01]  /*194d0*/  FSEL R173, R52, -INF , !P6 ;  /* 0xff80000034ad7808 */ /* 0x000fe20007000000 */
[C---:B----4-:R-:W-:Y:S01]  /*194e0*/  HMMA.16816.F32.BF16 R32, R176.reuse, R156, R32 ;  /* 0x0000009cb020723c */ /* 0x050fe20000041820 */
[----:B------:R-:W-:Y:S02]  /*194f0*/  FSEL R193, R141, -INF , !P5 ;  /* 0xff8000008dc17808 */ /* 0x000fe40006800000 */
[C---:B------:R-:W-:Y:S01]  /*19500*/  ISETP.GE.AND P5, PT, R57.reuse, R240, PT ;  /* 0x000000f03900720c */ /* 0x040fe20003fa6270 */
[----:B------:R-:W3:Y:S01]  /*19510*/  LDSM.16.M88.4 R140, [R203+0x5800] ;  /* 0x00580000cb8c783b */ /* 0x000ee20000000200 */
[C---:B------:R-:W-:Y:S01]  /*19520*/  ISETP.GE.OR P2, PT, R57.reuse, R242, !P2 ;  /* 0x000000f23900720c */ /* 0x040fe20005746670 */
[----:B------:R-:W-:Y:S01]  /*19530*/  HMMA.16816.F32.BF16 R28, R176, R158, R28 ;  /* 0x0000009eb01c723c */ /* 0x000fe2000004181c */
[----:B------:R-:W-:-:S02]  /*19540*/  ISETP.GE.OR P5, PT, R57, R236, !P5 ;  /* 0x000000ec3900720c */ /* 0x000fc40006fa6670 */
[----:B------:R-:W-:Y:S02]  /*19550*/  FSEL R57, R62, -INF , !P2 ;  /* 0xff8000003e397808 */ /* 0x000fe40005000000 */
[----:B------:R-:W-:Y:S01]  /*19560*/  FSEL R171, R60, -INF , !P5 ;  /* 0xff8000003cab7808 */ /* 0x000fe20006800000 */
[C---:B------:R-:W-:Y:S01]  /*19570*/  HMMA.16816.F32.BF16 R40, R176.reuse, R160, R40 ;  /* 0x000000a0b028723c */ /* 0x040fe20000041828 */
[----:B------:R-:W-:Y:S02]  /*19580*/  FSEL R195, R64, -INF , !P4 ;  /* 0xff80000040c37808 */ /* 0x000fe40006000000 */
[----:B------:R-:W-:Y:S02]  /*19590*/  FSEL R191, R66, -INF , !P0 ;  /* 0xff80000042bf7808 */ /* 0x000fe40004000000 */
[C---:B------:R-:W-:Y:S01]  /*195a0*/  ISETP.GE.AND P5, PT, R65.reuse, R240, PT ;  /* 0x000000f04100720c */ /* 0x040fe20003fa6270 */
[----:B------:R-:W-:Y:S01]  /*195b0*/  HMMA.16816.F32.BF16 R36, R176, R162, R36 ;  /* 0x000000a2b024723c */ /* 0x000fe20000041824 */
[----:B------:R-:W-:-:S02]  /*195c0*/  ISETP.GE.AND P2, PT, R65, R234, PT ;  /* 0x000000ea4100720c */ /* 0x000fc40003f46270 */
[C---:B------:R-:W-:Y:S02]  /*195d0*/  ISETP.GE.AND P4, PT, R139.reuse, R240, PT ;  /* 0x000000f08b00720c */ /* 0x040fe40003f86270 */
[----:B------:R-:W-:Y:S01]  /*195e0*/  ISETP.GE.AND P0, PT, R139, R234, PT ;  /* 0x000000ea8b00720c */ /* 0x000fe20003f06270 */
[C---:B-1----:R-:W-:Y:S01]  /*195f0*/  HMMA.16816.F32.BF16 R32, R8.reuse, R4, R32 ;  /* 0x000000040820723c */ /* 0x042fe20000041820 */
[C---:B------:R-:W-:Y:S02]  /*19600*/  ISETP.GE.OR P5, PT, R65.reuse, R236, !P5 ;  /* 0x000000ec4100720c */ /* 0x040fe40006fa6670 */
[----:B------:R-:W-:Y:S01]  /*19610*/  ISETP.GE.OR P2, PT, R65, R242, !P2 ;  /* 0x000000f24100720c */ /* 0x000fe20005746670 */
[----:B------:R-:W-:Y:S01]  /*19620*/  VIADD R65, R135, 0x20 ;  /* 0x0000002087417836 */ /* 0x000fe20000000000 */
[C---:B------:R-:W-:Y:S01]  /*19630*/  ISETP.GE.OR P4, PT, R139.reuse, R236, !P4 ;  /* 0x000000ec8b00720c */ /* 0x040fe20006786670 */
[----:B------:R-:W-:Y:S01]  /*19640*/  HMMA.16816.F32.BF16 R28, R8, R6, R28 ;  /* 0x00000006081c723c */ /* 0x000fe2000004181c */
[----:B------:R-:W-:Y:S01]  /*19650*/  ISETP.GE.OR P0, PT, R139, R242, !P0 ;  /* 0x000000f28b00720c */ /* 0x000fe20004706670 */
[----:B------:R-:W-:Y:S01]  /*19660*/  VIADD R5, R135, 0x38 ;  /* 0x0000003887057836 */ /* 0x000fe20000000000 */
[----:B------:R-:W-:Y:S01]  /*19670*/  FSEL R175, R61, -INF , !P4 ;  /* 0xff8000003daf7808 */ /* 0x000fe20006000000 */
[----:B------:R-:W-:Y:S01]  /*19680*/  VIADD R61, R135, 0x21 ;  /* 0x00000021873d7836 */ /* 0x000fe20000000000 */
[----:B------:R-:W-:Y:S01]  /*19690*/  FSEL R169, R63, -INF , !P0 ;  /* 0xff8000003fa97808 */ /* 0x000fe20004000000 */
[----:B--2---:R-:W-:Y:S01]  /*196a0*/  HMMA.16816.F32.BF16 R16, R176, R148, R16 ;  /* 0x00000094b010723c */ /* 0x004fe20000041810 */
[----:B------:R-:W-:-:S02]  /*196b0*/  ISETP.GE.AND P4, PT, R65, R240, PT ;  /* 0x000000f04100720c */ /* 0x000fc40003f86270 */
[----:B------:R-:W-:Y:S02]  /*196c0*/  ISETP.GE.AND P0, PT, R65, R234, PT ;  /* 0x000000ea4100720c */ /* 0x000fe40003f06270 */
[----:B------:R-:W-:Y:S01]  /*196d0*/  FSEL R52, R53, -INF , !P5 ;  /* 0xff80000035347808 */ /* 0x000fe20006800000 */
        /* <DEDUP_REMOVED lines=8> */
[C---:B------:R-:W-:Y:S02]  /*19760*/  ISETP.GE.AND P0, PT, R53.reuse, R234, PT ;  /* 0x000000ea3500720c */ /* 0x040fe40003f06270 */
[C---:B------:R-:W-:Y:S01]  /*19770*/  ISETP.GE.OR P4, PT, R53.reuse, R236, !P4 ;  /* 0x000000ec3500720c */ /* 0x040fe20006786670 */
[C---:B------:R-:W-:Y:S01]  /*19780*/  HMMA.16816.F32.BF16 R24, R176.reuse, R152, R24 ;  /* 0x00000098b018723c */ /* 0x040fe20000041818 */
[----:B------:R-:W-:Y:S01]  /*19790*/  ISETP.GE.OR P0, PT, R53, R242, !P0 ;  /* 0x000000f23500720c */ /* 0x000fe20004706670 */
[----:B------:R-:W-:Y:S01]  /*197a0*/  VIADD R53, R135, 0x30 ;  /* 0x0000003087357836 */ /* 0x000fe20000000000 */
[----:B------:R-:W-:Y:S01]  /*197b0*/  FSEL R165, R45, -INF , !P4 ;  /* 0xff8000002da57808 */ /* 0x000fe20006000000 */
[----:B------:R-:W-:Y:S01]  /*197c0*/  VIADD R45, R135, 0x39 ;  /* 0x00000039872d7836 */ /* 0x000fe20000000000 */
[----:B------:R-:W-:Y:S01]  /*197d0*/  FSEL R163, R47, -INF , !P0 ;  /* 0xff8000002fa37808 */ /* 0x000fe20004000000 */
[----:B------:R-:W-:Y:S01]  /*197e0*/  HMMA.16816.F32.BF16 R20, R176, R154, R20 ;  /* 0x0000009ab014723c */ /* 0x000fe20000041814 */
[----:B------:R-:W-:-:S02]  /*197f0*/  ISETP.GE.AND P4, PT, R5, R240, PT ;  /* 0x000000f00500720c */ /* 0x000fc40003f86270 */
[C---:B------:R-:W-:Y:S02]  /*19800*/  ISETP.GE.AND P0, PT, R5.reuse, R234, PT ;  /* 0x000000ea0500720c */ /* 0x040fe40003f06270 */
[C---:B------:R-:W-:Y:S01]  /*19810*/  ISETP.GE.OR P4, PT, R5.reuse, R236, !P4 ;  /* 0x000000ec0500720c */ /* 0x040fe20006786670 */
[C---:B------:R-:W-:Y:S01]  /*19820*/  HMMA.16816.F32.BF16 R12, R176.reuse, R150, R12 ;  /* 0x00000096b00c723c */ /* 0x040fe2000004180c */
[----:B------:R-:W-:Y:S02]  /*19830*/  ISETP.GE.OR P0, PT, R5, R242, !P0 ;  /* 0x000000f20500720c */ /* 0x000fe40004706670 */
[----:B------:R-:W1:Y:S01]  /*19840*/  LDSM.16.M88.4 R4, [R203+0x7000] ;  /* 0x00700000cb04783b */ /* 0x000e620000000200 */
[----:B------:R-:W-:Y:S02]  /*19850*/  FSEL R56, R54, -INF , !P3 ;  /* 0xff80000036387808 */ /* 0x000fe40005800000 */
[C---:B------:R-:W-:Y:S01]  /*19860*/  ISETP.GE.AND P6, PT, R61.reuse, R240, PT ;  /* 0x000000f03d00720c */ /* 0x040fe20003fc6270 */
[----:B------:R-:W-:Y:S01]  /*19870*/  HMMA.16816.F32.BF16 R184, R176, R144, R184 ;  /* 0x00000090b0b8723c */ /* 0x000fe200000418b8 */
[----:B------:R-:W-:-:S02]  /*19880*/  ISETP.GE.AND P3, PT, R61, R234, PT ;  /* 0x000000ea3d00720c */ /* 0x000fc40003f66270 */
[C---:B------:R-:W-:Y:S02]  /*19890*/  ISETP.GE.OR P6, PT, R61.reuse, R236, !P6 ;  /* 0x000000ec3d00720c */ /* 0x040fe400077c6670 */
[----:B------:R-:W-:Y:S01]  /*198a0*/  ISETP.GE.OR P3, PT, R61, R242, !P3 ;  /* 0x000000f23d00720c */ /* 0x000fe20005f66670 */
[----:B------:R-:W-:Y:S01]  /*198b0*/  VIADD R61, R135, 0x28 ;  /* 0x00000028873d7836 */ /* 0x000fe20000000000 */
[----:B------:R-:W-:Y:S01]  /*198c0*/  FSEL R167, R49, -INF , !P6 ;  /* 0xff80000031a77808 */ /* 0x000fe20007000000 */
[----:B------:R-:W-:Y:S01]  /*198d0*/  HMMA.16816.F32.BF16 R180, R176, R146, R180 ;  /* 0x00000092b0b4723c */ /* 0x000fe200000418b4 */
[----:B------:R-:W-:Y:S02]  /*198e0*/  FSEL R62, R51, -INF , !P3 ;  /* 0xff800000333e7808 */ /* 0x000fe40005800000 */
[----:B------:R-:W2:Y:S01]  /*198f0*/  LDSM.16.M88.4 R48, [R203+0x6800] ;  /* 0x00680000cb30783b */ /* 0x000ea20000000200 */
[----:B------:R-:W-:Y:S02]  /*19900*/  ISETP.GE.AND P5, PT, R61, R240, PT ;  /* 0x000000f03d00720c */ /* 0x000fe40003fa6270 */
[----:B------:R-:W-:Y:S01]  /*19910*/  FSEL R54, R55, -INF , !P2 ;  /* 0xff80000037367808 */ /* 0x000fe20005000000 */
[----:B------:R-:W-:Y:S01]  /*19920*/  VIADD R55, R135, 0x31 ;  /* 0x0000003187377836 */ /* 0x000fe20000000000 */
[----:B------:R-:W-:-:S02]  /*19930*/  ISETP.GE.OR P5, PT, R61, R236, !P5 ;  /* 0x000000ec3d00720c */ /* 0x000fc40006fa6670 */
[C---:B------:R-:W-:Y:S02]  /*19940*/  ISETP.GE.AND P6, PT, R53.reuse, R240, PT ;  /* 0x000000f03500720c */ /* 0x040fe40003fc6270 */
[-C--:B------:R-:W-:Y:S02]  /*19950*/  ISETP.GE.AND P3, PT, R53, R234.reuse, PT ;  /* 0x000000ea3500720c */ /* 0x080fe40003f66270 */
[----:B------:R-:W-:Y:S02]  /*19960*/  ISETP.GE.AND P2, PT, R61, R234, PT ;  /* 0x000000ea3d00720c */ /* 0x000fe40003f46270 */
[----:B------:R-:W-:Y:S02]  /*19970*/  FSEL R65, R44, -INF , !P5 ;  /* 0xff8000002c417808 */ /* 0x000fe40006800000 */
[C---:B------:R-:W-:Y:S02]  /*19980*/  ISETP.GE.OR P6, PT, R53.reuse, R236, !P6 ;  /* 0x000000ec3500720c */ /* 0x040fe400077c6670 */
[----:B------:R-:W-:-:S02]  /*19990*/  ISETP.GE.OR P3, PT, R53, R242, !P3 ;  /* 0x000000f23500720c */ /* 0x000fc40005f66670 */
[----:B------:R-:W-:Y:S02]  /*199a0*/  ISETP.GE.OR P2, PT, R61, R242, !P2 ;  /* 0x000000f23d00720c */ /* 0x000fe40005746670 */
[C---:B------:R-:W-:Y:S02]  /*199b0*/  ISETP.GE.AND P5, PT, R55.reuse, R240, PT ;  /* 0x000000f03700720c */ /* 0x040fe40003fa6270 */
[----:B------:R-:W-:Y:S02]  /*199c0*/  FSEL R161, R40, -INF , !P6 ;  /* 0xff80000028a17808 */ /* 0x000fe40007000000 */
[----:B------:R-:W-:Y:S01]  /*199d0*/  FSEL R149, R42, -INF , !P3 ;  /* 0xff8000002a957808 */ /* 0x000fe20005800000 */
[----:B-1----:R-:W-:Y:S01]  /*199e0*/  HMMA.16816.F32.BF16 R152, R8, R4, R16 ;  /* 0x000000040898723c */ /* 0x002fe20000041810 */
[----:B------:R-:W-:Y:S01]  /*199f0*/  FSEL R64, R46, -INF , !P2 ;  /* 0xff8000002e407808 */ /* 0x000fe20005000000 */
[----:B------:R-:W1:Y:S01]  /*19a00*/  LDSM.16.M88.4 R16, [R203+0x7800] ;  /* 0x00780000cb10783b */ /* 0x000e620000000200 */
[----:B------:R-:W-:Y:S01]  /*19a10*/  ISETP.GE.OR P5, PT, R55, R236, !P5 ;  /* 0x000000ec3700720c */ /* 0x000fe20006fa6670 */
[----:B------:R-:W-:-:S04]  /*19a20*/  DEPBAR.LE SB0, 0x0 ;  /* 0x000080000000791a */ /* 0x000fc80000000000 */
[----:B------:R-:W-:Y:S01]  /*19a30*/  ISETP.GE.AND P6, PT, R45, R240, PT ;  /* 0x000000f02d00720c */ /* 0x000fe20003fc6270 */
[----:B------:R-:W-:Y:S01]  /*19a40*/  VIADD R5, R135, 0x58 ;  /* 0x0000005887057836 */ /* 0x000fe20000000000 */
[-C--:B------:R-:W-:Y:S01]  /*19a50*/  ISETP.GE.AND P3, PT, R45, R234.reuse, PT ;  /* 0x000000ea2d00720c */ /* 0x080fe20003f66270 */
[C---:B------:R-:W-:Y:S01]  /*19a60*/  HMMA.16816.F32.BF16 R12, R8.reuse, R6, R12 ;  /* 0x00000006080c723c */ /* 0x040fe2000004180c */
[----:B------:R-:W-:Y:S02]  /*19a70*/  ISETP.GE.AND P2, PT, R55, R234, PT ;  /* 0x000000ea3700720c */ /* 0x000fe40003f46270 */
[C---:B------:R-:W-:Y:S02]  /*19a80*/  ISETP.GE.OR P6, PT, R45.reuse, R236, !P6 ;  /* 0x000000ec2d00720c */ /* 0x040fe400077c6670 */
[-C--:B------:R-:W-:Y:S01]  /*19a90*/  ISETP.GE.OR P3, PT, R45, R242.reuse, !P3 ;  /* 0x000000f22d00720c */ /* 0x080fe20005f66670 */
[----:B------:R-:W-:Y:S01]  /*19aa0*/  VIADD R45, R135, 0x40 ;  /* 0x00000040872d7836 */ /* 0x000fe20000000000 */
[----:B------:R-:W-:Y:S01]  /*19ab0*/  FSEL R157, R41, -INF , !P5 ;  /* 0xff800000299d7808 */ /* 0x000fe20006800000 */
[----:B------:R-:W-:Y:S01]  /*19ac0*/  VIADD R41, R135, 0x41 ;  /* 0x0000004187297836 */ /* 0x000fe20000000000 */
[----:B------:R-:W-:Y:S01]  /*19ad0*/  ISETP.GE.OR P2, PT, R55, R242, !P2 ;  /* 0x000000f23700720c */ /* 0x000fe20005746670 */
[----:B--2---:R-:W-:Y:S01]  /*19ae0*/  HMMA.16816.F32.BF16 R24, R8, R48, R24 ;  /* 0x000000300818723c */ /* 0x004fe20000041818 */
[----:B------:R-:W-:Y:S01]  /*19af0*/  FSEL R151, R36, -INF , !P4 ;  /* 0xff80000024977808 */ /* 0x000fe20006000000 */
[----:B------:R-:W-:Y:S01]  /*19b00*/  VIADD R7, R135, 0x61 ;  /* 0x0000006187077836 */ /* 0x000fe20000000000 */
[----:B------:R-:W-:-:S02]  /*19b10*/  FSEL R141, R43, -INF , !P2 ;  /* 0xff8000002b8d7808 */ /* 0x000fc40005000000 */
[----:B------:R-:W-:Y:S01]  /*19b20*/  FSEL R145, R38, -INF , !P0 ;  /* 0xff80000026917808 */ /* 0x000fe20004000000 */
[----:B------:R-:W-:Y:S01]  /*19b30*/  HMMA.16816.F32.BF16 R20, R8, R50, R20 ;  /* 0x000000320814723c */ /* 0x000fe20000041814 */
[C---:B------:R-:W-:Y:S02]  /*19b40*/  ISETP.GE.AND P5, PT, R45.reuse, R240, PT ;  /* 0x000000f02d00720c */ /* 0x040fe40003fa6270 */
[----:B------:R-:W-:Y:S02]  /*19b50*/  ISETP.GE.AND P2, PT, R45, R234, PT ;  /* 0x000000ea2d00720c */ /* 0x000fe40003f46270 */
[C---:B------:R-:W-:Y:S02]  /*19b60*/  ISETP.GE.AND P4, PT, R41.reuse, R240, PT ;  /* 0x000000f02900720c */ /* 0x040fe40003f86270 */
[----:B------:R-:W-:Y:S02]  /*19b70*/  ISETP.GE.AND P0, PT, R41, R234, PT ;  /* 0x000000ea2900720c */ /* 0x000fe40003f06270 */
[----:B------:R-:W-:Y:S01]  /*19b80*/  FSEL R159, R37, -INF , !P6 ;  /* 0xff800000259f7808 */ /* 0x000fe20007000000 */
[----:B------:R-:W-:Y:S01]  /*19b90*/  VIADD R37, R135, 0x49 ;  /* 0x0000004987257836 */ /* 0x000fe20000000000 */
[----:B------:R-:W-:Y:S01]  /*19ba0*/  BAR.SYNC.DEFER_BLOCKING 0x0 ;  /* 0x0000000000007b1d */ /* 0x000fe20000010000 */
[----:B------:R-:W-:-:S02]  /*19bb0*/  ISETP.GE.OR P5, PT, R45, R236, !P5 ;  /* 0x000000ec2d00720c */ /* 0x000fc40006fa6670 */
[----:B------:R-:W-:Y:S01]  /*19bc0*/  ISETP.GE.OR P2, PT, R45, R242, !P2 ;  /* 0x000000f22d00720c */ /* 0x000fe20005746670 */
[C---:B-1----:R-:W-:Y:S01]  /*19bd0*/  HMMA.16816.F32.BF16 R184, R8.reuse, R16, R184 ;  /* 0x0000001008b8723c */ /* 0x042fe200000418b8 */
[C---:B------:R-:W-:Y:S02]  /*19be0*/  ISETP.GE.OR P4, PT, R41.reuse, R236, !P4 ;  /* 0x000000ec2900720c */ /* 0x040fe40006786670 */
[----:B------:R-:W-:Y:S01]  /*19bf0*/  ISETP.GE.OR P0, PT, R41, R242, !P0 ;  /* 0x000000f22900720c */ /* 0x000fe20004706670 */
[----:B------:R-:W-:Y:S01]  /*19c00*/  VIADD R41, R135, 0x48 ;  /* 0x0000004887297836 */ /* 0x000fe20000000000 */
[----:B------:R-:W-:Y:S01]  /*19c10*/  FSEL R252, R32, -INF , !P5 ;  /* 0xff80000020fc7808 */ /* 0x000fe20006800000 */
[----:B------:R-:W-:Y:S01]  /*19c20*/  HMMA.16816.F32.BF16 R180, R8, R18, R180 ;  /* 0x0000001208b4723c */ /* 0x000fe200000418b4 */
[----:B------:R-:W-:Y:S02]  /*19c30*/  FSEL R194, R34, -INF , !P2 ;  /* 0xff80000022c27808 */ /* 0x000fe40005000000 */
[----:B------:R-:W-:-:S02]  /*19c40*/  FSEL R143, R39, -INF , !P3 ;  /* 0xff800000278f7808 */ /* 0x000fc40005800000 */
[C---:B------:R-:W-:Y:S02]  /*19c50*/  ISETP.GE.AND P5, PT, R37.reuse, R240, PT ;  /* 0x000000f02500720c */ /* 0x040fe40003fa6270 */
[----:B------:R-:W-:Y:S02]  /*19c60*/  ISETP.GE.AND P2, PT, R37, R234, PT ;  /* 0x000000ea2500720c */ /* 0x000fe40003f46270 */
[C---:B------:R-:W-:Y:S02]  /*19c70*/  ISETP.GE.AND P6, PT, R41.reuse, R240, PT ;  /* 0x000000f02900720c */ /* 0x040fe40003fc6270 */
[----:B------:R-:W-:Y:S02]  /*19c80*/  ISETP.GE.AND P3, PT, R41, R234, PT ;  /* 0x000000ea2900720c */ /* 0x000fe40003f66270 */
[C---:B------:R-:W-:Y:S02]  /*19c90*/  ISETP.GE.OR P5, PT, R37.reuse, R236, !P5 ;  /* 0x000000ec2500720c */ /* 0x040fe40006fa6670 */
[----:B------:R-:W-:Y:S01]  /*19ca0*/  ISETP.GE.OR P2, PT, R37, R242, !P2 ;  /* 0x000000f22500720c */ /* 0x000fe20005746670 */
[----:B------:R-:W-:Y:S01]  /*19cb0*/  VIADD R37, R135, 0x50 ;  /* 0x0000005087257836 */ /* 0x000fe20000000000 */
[----:B------:R-:W-:Y:S01]  /*19cc0*/  FSEL R250, R33, -INF , !P4 ;  /* 0xff80000021fa7808 */ /* 0x000fe20006000000 */
[----:B------:R-:W-:Y:S01]  /*19cd0*/  VIADD R33, R135, 0x51 ;  /* 0x0000005187217836 */ /* 0x000fe20000000000 */
[----:B------:R-:W-:-:S02]  /*19ce0*/  ISETP.GE.OR P6, PT, R41, R236, !P6 ;  /* 0x000000ec2900720c */ /* 0x000fc400077c6670 */
[----:B------:R-:W-:Y:S02]  /*19cf0*/  ISETP.GE.OR P3, PT, R41, R242, !P3 ;  /* 0x000000f22900720c */ /* 0x000fe40005f66670 */
[----:B------:R-:W-:Y:S01]  /*19d00*/  FSEL R246, R29, -INF , !P5 ;  /* 0xff8000001df67808 */ /* 0x000fe20006800000 */
[----:B------:R-:W-:Y:S01]  /*19d10*/  VIADD R29, R135, 0x59 ;  /* 0x00000059871d7836 */ /* 0x000fe20000000000 */
[----:B------:R-:W-:Y:S02]  /*19d20*/  FSEL R244, R31, -INF , !P2 ;  /* 0xff8000001ff47808 */ /* 0x000fe40005000000 */
[----:B------:R-:W-:Y:S02]  /*19d30*/  FSEL R248, R28, -INF , !P6 ;  /* 0xff8000001cf87808 */ /* 0x000fe40007000000 */
[----:B------:R-:W-:Y:S02]  /*19d40*/  FSEL R190, R30, -INF , !P3 ;  /* 0xff8000001ebe7808 */ /* 0x000fe40005800000 */
[----:B------:R-:W-:-:S02]  /*19d50*/  ISETP.GE.AND P5, PT, R5, R240, PT ;  /* 0x000000f00500720c */ /* 0x000fc40003fa6270 */
[----:B------:R-:W-:Y:S02]  /*19d60*/  ISETP.GE.AND P2, PT, R5, R234, PT ;  /* 0x000000ea0500720c */ /* 0x000fe40003f46270 */
[----:B------:R-:W-:Y:S02]  /*19d70*/  FSEL R192, R35, -INF , !P0 ;  /* 0xff80000023c07808 */ /* 0x000fe40004000000 */
[C---:B------:R-:W-:Y:S02]  /*19d80*/  ISETP.GE.AND P6, PT, R33.reuse, R240, PT ;  /* 0x000000f02100720c */ /* 0x040fe40003fc6270 */
[----:B------:R-:W-:Y:S02]  /*19d90*/  ISETP.GE.AND P3, PT, R33, R234, PT ;  /* 0x000000ea2100720c */ /* 0x000fe40003f66270 */
[C---:B------:R-:W-:Y:S02]  /*19da0*/  ISETP.GE.AND P4, PT, R37.reuse, R240, PT ;  /* 0x000000f02500720c */ /* 0x040fe40003f86270 */
[----:B------:R-:W-:-:S02]  /*19db0*/  ISETP.GE.AND P0, PT, R37, R234, PT ;  /* 0x000000ea2500720c */ /* 0x000fc40003f06270 */
[C---:B------:R-:W-:Y:S02]  /*19dc0*/  ISETP.GE.OR P5, PT, R5.reuse, R236, !P5 ;  /* 0x000000ec0500720c */ /* 0x040fe40006fa6670 */
[----:B------:R-:W-:Y:S01]  /*19dd0*/  ISETP.GE.OR P2, PT, R5, R242, !P2 ;  /* 0x000000f20500720c */ /* 0x000fe20005746670 */
[----:B------:R-:W-:Y:S01]  /*19de0*/  VIADD R5, R135, 0x60 ;  /* 0x0000006087057836 */ /* 0x000fe20000000000 */
[C---:B------:R-:W-:Y:S02]  /*19df0*/  ISETP.GE.OR P6, PT, R33.reuse, R236, !P6 ;  /* 0x000000ec2100720c */ /* 0x040fe400077c6670 */
[----:B------:R-:W-:Y:S02]  /*19e00*/  ISETP.GE.OR P3, PT, R33, R242, !P3 ;  /* 0x000000f22100720c */ /* 0x000fe40005f66670 */
[C---:B------:R-:W-:Y:S02]  /*19e10*/  ISETP.GE.OR P4, PT, R37.reuse, R236, !P4 ;  /* 0x000000ec2500720c */ /* 0x040fe40006786670 */
[----:B------:R-:W-:-:S02]  /*19e20*/  ISETP.GE.OR P0, PT, R37, R242, !P0 ;  /* 0x000000f22500720c */ /* 0x000fc40004706670 */
[----:B------:R-:W-:Y:S02]  /*19e30*/  FSEL R188, R25, -INF , !P6 ;  /* 0xff80000019bc7808 */ /* 0x000fe40007000000 */
[----:B------:R-:W-:Y:S02]  /*19e40*/  FSEL R166, R27, -INF , !P3 ;  /* 0xff8000001ba67808 */ /* 0x000fe40005800000 */
[----:B------:R-:W-:Y:S02]  /*19e50*/  FSEL R174, R24, -INF , !P4 ;  /* 0xff80000018ae7808 */ /* 0x000fe40006000000 */
[----:B------:R-:W-:Y:S02]  /*19e60*/  FSEL R170, R26, -INF , !P0 ;  /* 0xff8000001aaa7808 */ /* 0x000fe40004000000 */
[C---:B------:R-:W-:Y:S02]  /*19e70*/  ISETP.GE.AND P6, PT, R5.reuse, R240, PT ;  /* 0x000000f00500720c */ /* 0x040fe40003fc6270 */
[----:B------:R-:W-:-:S02]  /*19e80*/  ISETP.GE.AND P3, PT, R5, R234, PT ;  /* 0x000000ea0500720c */ /* 0x000fc40003f66270 */
[----:B------:R-:W-:Y:S02]  /*19e90*/  FSEL R172, R20, -INF , !P5 ;  /* 0xff80000014ac7808 */ /* 0x000fe40006800000 */
        /* <DEDUP_REMOVED lines=11> */
[----:B------:R-:W-:Y:S01]  /*19f50*/  ISETP.GE.OR P2, PT, R7, R242, !P2 ;  /* 0x000000f20700720c */ /* 0x000fe20005746670 */
[----:B------:R-:W-:Y:S01]  /*19f60*/  VIADD R7, R135, 0x69 ;  /* 0x0000006987077836 */ /* 0x000fe20000000000 */
[----:B------:R-:W-:-:S02]  /*19f70*/  FSEL R176, R21, -INF , !P4 ;  /* 0xff80000015b07808 */ /* 0x000fc40006000000 */
[----:B------:R-:W-:Y:S02]  /*19f80*/  FSEL R168, R23, -INF , !P0 ;  /* 0xff80000017a87808 */ /* 0x000fe40004000000 */
[C---:B------:R-:W-:Y:S02]  /*19f90*/  ISETP.GE.AND P0, PT, R5.reuse, R240, PT ;  /* 0x000000f00500720c */ /* 0x040fe40003f06270 */
[----:B------:R-:W-:Y:S02]  /*19fa0*/  ISETP.GE.AND P4, PT, R5, R234, PT ;  /* 0x000000ea0500720c */ /* 0x000fe40003f86270 */
[----:B------:R-:W-:Y:S02]  /*19fb0*/  FSEL R162, R152, -INF , !P6 ;  /* 0xff80000098a27808 */ /* 0x000fe40007000000 */
[----:B------:R-:W-:Y:S02]  /*19fc0*/  FSEL R154, R154, -INF , !P3 ;  /* 0xff8000009a9a7808 */ /* 0x000fe40005800000 */
[----:B------:R-:W-:-:S02]  /*19fd0*/  ISETP.GE.AND P6, PT, R7, R240, PT ;  /* 0x000000f00700720c */ /* 0x000fc40003fc6270 */
[----:B------:R-:W-:Y:S02]  /*19fe0*/  ISETP.GE.AND P3, PT, R7, R234, PT ;  /* 0x000000ea0700720c */ /* 0x000fe40003f66270 */
[C---:B------:R-:W-:Y:S02]  /*19ff0*/  ISETP.GE.OR P0, PT, R5.reuse, R236, !P0 ;  /* 0x000000ec0500720c */ /* 0x040fe40004706670 */
[----:B------:R-:W-:Y:S01]  /*1a000*/  ISETP.GE.OR P4, PT, R5, R242, !P4 ;  /* 0x000000f20500720c */ /* 0x000fe20006786670 */
[----:B------:R-:W-:Y:S01]  /*1a010*/  VIADD R5, R135, 0x70 ;  /* 0x0000007087057836 */ /* 0x000fe20000000000 */
        /* <DEDUP_REMOVED lines=8> */
[----:B------:R-:W-:Y:S02]  /*1a0a0*/  ISETP.GE.AND P0, PT, R7, R240, PT ;  /* 0x000000f00700720c */ /* 0x000fe40003f06270 */
[----:B------:R-:W-:-:S02]  /*1a0b0*/  ISETP.GE.OR P5, PT, R5, R236, !P5 ;  /* 0x000000ec0500720c */ /* 0x000fc40006fa6670 */
[----:B------:R-:W-:Y:S02]  /*1a0c0*/  ISETP.GE.OR P2, PT, R5, R242, !P2 ;  /* 0x000000f20500720c */ /* 0x000fe40005746670 */
[----:B------:R-:W-:Y:S01]  /*1a0d0*/  FSEL R148, R14, -INF , !P4 ;  /* 0xff8000000e947808 */ /* 0x000fe20006000000 */
[----:B------:R-:W1:Y:S01]  /*1a0e0*/  LDC.64 R4, c[0x0][0x198] ;  /* 0x00006600ff047b82 */ /* 0x000e620000000a00 */
[C---:B------:R-:W-:Y:S02]  /*1a0f0*/  ISETP.GE.OR P0, PT, R7.reuse, R236, !P0 ;  /* 0x000000ec0700720c */ /* 0x040fe40004706670 */
[----:B------:R-:W-:Y:S02]  /*1a100*/  ISETP.GE.AND P4, PT, R7, R234, PT ;  /* 0x000000ea0700720c */ /* 0x000fe40003f86270 */
[----:B------:R-:W-:Y:S02]  /*1a110*/  FSEL R144, R185, -INF , !P0 ;  /* 0xff800000b9907808 */ /* 0x000fe40004000000 */
[----:B------:R-:W-:Y:S01]  /*1a120*/  ISETP.GE.OR P4, PT, R7, R242, !P4 ;  /* 0x000000f20700720c */ /* 0x000fe20006786670 */
[----:B------:R-:W-:Y:S01]  /*1a130*/  VIADD R7, R135, 0x78 ;  /* 0x0000007887077836 */ /* 0x000fe20000000000 */
[----:B------:R-:W-:Y:S01]  /*1a140*/  ISETP.GT.AND P0, PT, R243, R222, PT ;  /* 0x000000def300720c */ /* 0x000fe20003f04270 */
        /* <DEDUP_REMOVED lines=9> */
[C---:B------:R-:W-:Y:S02]  /*1a1e0*/  ISETP.GE.OR P6, PT, R7.reuse, R236, !P6 ;  /* 0x000000ec0700720c */ /* 0x040fe400077c6670 */
[----:B------:R-:W-:Y:S02]  /*1a1f0*/  ISETP.GE.OR P3, PT, R7, R242, !P3 ;  /* 0x000000f20700720c */ /* 0x000fe40005f66670 */
[C---:B------:R-:W-:Y:S02]  /*1a200*/  ISETP.GE.OR P5, PT, R135.reuse, R236, !P5 ;  /* 0x000000ec8700720c */ /* 0x040fe40006fa6670 */
[----:B------:R-:W-:Y:S02]  /*1a210*/  ISETP.GE.OR P2, PT, R135, R242, !P2 ;  /* 0x000000f28700720c */ /* 0x000fe40005746670 */
[----:B------:R-:W-:-:S02]  /*1a220*/  FSEL R134, R187, -INF , !P4 ;  /* 0xff800000bb867808 */ /* 0x000fc40006000000 */
[----:B------:R-:W-:Y:S02]  /*1a230*/  FSEL R140, R180, -INF , !P6 ;  /* 0xff800000b48c7808 */ /* 0x000fe40007000000 */
[----:B------:R-:W-:Y:S02]  /*1a240*/  FSEL R67, R182, -INF , !P3 ;  /* 0xff800000b6437808 */ /* 0x000fe40005800000 */
[----:B------:R-:W-:Y:S02]  /*1a250*/  FSEL R142, R181, -INF , !P5 ;  /* 0xff800000b58e7808 */ /* 0x000fe40006800000 */
        /* <DEDUP_REMOVED lines=38> */
[----:B------:R-:W-:Y:S02]  /*1a4c0*/  @P6 IADD3 R13, R13, 0x1, RZ ;  /* 0x000000010d0d6810 */ /* 0x000fe40007ffe0ff */
[----:B------:R-:W-:Y:S02]  /*1a4d0*/  @P5 VIADD R11, R11, 0x1 ;  /* 0x000000010b0b5836 */ /* 0x000fe40000000000 */
[----:B------:R-:W-:Y:S02]  /*1a4e0*/  @!P3 IADD3 R13, -R13, RZ, RZ ;  /* 0x000000ff0d0db210 */ /* 0x000fe40007ffe1ff */
[----:B------:R-:W-:Y:S02]  /*1a4f0*/  @!P1 IMAD.MOV R11, RZ, RZ, -R11 ;  /* 0x000000ffff0b9224 */ /* 0x000fe400078e0a0b */
[C---:B------:R-:W-:Y:S02]  /*1a500*/  SEL R9, R8.reuse, R13, !P2 ;  /* 0x0000000d08097207 */ /* 0x040fe40005000000 */
[----:B------:R-:W2:Y:S01]  /*1a510*/  LD.E.64 R12, desc[UR6][R4.64+0x20] ;  /* 0x00002006040c7980 */ /* 0x000ea2000c101b00 */
[----:B------:R-:W-:-:S02]  /*1a520*/  SEL R8, R8, R11, !P2 ;  /* 0x0000000b08087207 */ /* 0x000fc40005000000 */
[C-C-:B------:R-:W-:Y:S01]  /*1a530*/  IMAD.WIDE R18, R9.reuse, 0x4, R238.reuse ;  /* 0x0000000409127825 */ /* 0x140fe200078e02ee */
[----:B------:R-:W3:Y:S03]  /*1a540*/  LD.E.64 R10, desc[UR6][R4.64+0x38] ;  /* 0x00003806040a7980 */ /* 0x000ee6000c101b00 */
[----:B------:R-:W-:Y:S01]  /*1a550*/  IMAD.WIDE R16, R8, 0x4, R238 ;  /* 0x0000000408107825 */ /* 0x000fe200078e02ee */
        /* <DEDUP_REMOVED lines=11> */
[----:B------:R-:W-:-:S05]  /*1a610*/  SHF.R.S32.HI R6, RZ, 0x1f, R7 ;  /* 0x0000001fff067819 */ /* 0x000fca0000011407 */
[----:B------:R-:W-:Y:S02]  /*1a620*/  IMAD R6, R12, R6, R9 ;  /* 0x000000060c067224 */ /* 0x000fe400078e0209 */
[----:B------:R-:W-:-:S04]  /*1a630*/  IMAD.WIDE.U32 R12, R7, R12, R14 ;  /* 0x0000000c070c7225 */ /* 0x000fc800078e000e */
[----:B------:R-:W-:Y:S01]  /*1a640*/  IMAD.IADD R8, R13, 0x1, R6 ;  /* 0x000000010d087824 */ /* 0x000fe200078e0206 */
[----:B------:R-:W-:Y:S01]  /*1a650*/  MOV R9, R12 ;  /* 0x0000000c00097202 */ /* 0x000fe20000000f00 */
[----:B------:R-:W-:Y:S05]  /*1a660*/  BRA `(.L_x_3209) ;  /* 0x00000000000c7947 */ /* 0x000fea0003800000 */
.L_x_3208:
[----:B-1----:R-:W2:Y:S02]  /*1a670*/  LD.E R9, desc[UR6][R4.64+0x38] ;  /* 0x0000380604097980 */ /* 0x002ea4000c101900 */
[----:B--2---:R-:W-:-:S04]  /*1a680*/  LEA R9, -R9, RZ, 0x7 ;  /* 0x000000ff09097211 */ /* 0x004fc800078e39ff */
[----:B------:R-:W-:Y:S02]  /*1a690*/  SHF.R.S32.HI R8, RZ, 0x1f, R9 ;  /* 0x0000001fff087819 */ /* 0x000fe40000011409 */
.L_x_3209:
[----:B------:R-:W-:Y:S05]  /*1a6a0*/  BSYNC B0 ;  /* 0x0000000000007941 */ /* 0x000fea0003800000 */
.L_x_3207:
[C---:B------:R-:W-:Y:S01]  /*1a6b0*/  IMAD.SHL.U32 R7, R58.reuse, 0x20, RZ ;  /* 0x000000203a077824 */ /* 0x040fe200078e00ff */
[C---:B------:R-:W-:Y:S02]  /*1a6c0*/  LEA R224, P2, R9.reuse, R224, 0x1 ;  /* 0x000000e009e07211 */ /* 0x040fe400078408ff */
[----:B------:R-:W-:Y:S02]  /*1a6d0*/  SHF.L.U64.HI R6, R58, 0x5, R59 ;  /* 0x000000053a067819 */ /* 0x000fe4000001023b */
[----:B------:R-:W-:Y:S01]  /*1a6e0*/  IADD3 R10, P1, R224, R7, RZ ;  /* 0x00000007e00a7210 */ /* 0x000fe20007f3e0ff */
[----:B------:R-:W-:Y:S01]  /*1a6f0*/  IMAD.MOV.U32 R20, RZ, RZ, R224 ;  /* 0x000000ffff147224 */ /* 0x000fe200078e00e0 */
        /* <DEDUP_REMOVED lines=35> */
.L_x_3206:
[----:B------:R-:W-:Y:S05]  /*1a930*/  BSYNC B1 ;  /* 0x0000000000017941 */ /* 0x000fea0003800000 */
.L_x_3205:
        /* <DEDUP_REMOVED lines=17> */
[----:B------:R-:W-:Y:S02]  /*1aa50*/  FMNMX R6, R189, R6, !PT ;  /* 0x00000006bd067209 */ /* 0x000fe40007800000 */
[----:B-1----:R-:W-:Y:S02]  /*1aa60*/  FMNMX R4, R60, R7, !PT ;  /* 0x000000073c047209 */ /* 0x002fe40007800000 */
        /* <DEDUP_REMOVED lines=63> */
[----:B------:R-:W-:Y:S01]  /*1ae60*/  FSEL R5, R38, RZ, P2 ;  /* 0x000000ff26057208 */ /* 0x000fe20001000000 */
[----:B---3--:R-:W-:Y:S01]  /*1ae70*/  FMUL R139, R135, R39 ;  /* 0x00000027878b7220 */ /* 0x008fe20000400000 */
[-C--:B------:R-:W-:Y:S01]  /*1ae80*/  FMUL R2, R2, R135.reuse ;  /* 0x0000008702027220 */ /* 0x080fe20000400000 */
[-C--:B------:R-:W-:Y:S01]  /*1ae90*/  FMUL R36, R193, R135.reuse ;  /* 0x00000087c1247220 */ /* 0x080fe20000400000 */
[-C--:B------:R-:W-:Y:S01]  /*1aea0*/  FMUL R4, R195, R135.reuse ;  /* 0x00000087c3047220 */ /* 0x080fe20000400000 */
[----:B------:R-:W-:Y:S01]  /*1aeb0*/  FMUL R61, R135, R38 ;  /* 0x00000026873d7220 */ /* 0x000fe20000400000 */
[----:B------:R-:W-:Y:S01]  /*1aec0*/  FSEL R139, R139, RZ, P4 ;  /* 0x000000ff8b8b7208 */ /* 0x000fe20002000000 */
[-C--:B------:R-:W-:Y:S01]  /*1aed0*/  FMUL R6, R189, R135.reuse ;  /* 0x00000087bd067220 */ /* 0x080fe20000400000 */
[-C--:B------:R-:W-:Y:S01]  /*1aee0*/  FMUL R0, R0, R135.reuse ;  /* 0x0000008700007220 */ /* 0x080fe20000400000 */
[-C--:B------:R-:W-:Y:S01]  /*1aef0*/  FMUL R40, R225, R135.reuse ;  /* 0x00000087e1287220 */ /* 0x080fe20000400000 */
[----:B------:R-:W-:Y:S01]  /*1af00*/  FSEL R61, R61, RZ, P2 ;  /* 0x000000ff3d3d7208 */ /* 0x000fe20001000000 */
[----:B------:R-:W-:Y:S01]  /*1af10*/  FADD R44, -R139, R2 ;  /* 0x000000028b2c7221 */ /* 0x000fe20000000100 */
[-C--:B------:R-:W-:Y:S01]  /*1af20*/  FMUL R2, R245, R135.reuse ;  /* 0x00000087f5027220 */ /* 0x080fe20000400000 */
[C---:B------:R-:W-:Y:S01]  /*1af30*/  FADD R36, -R139.reuse, R36 ;  /* 0x000000248b247221 */ /* 0x040fe20000000100 */
[----:B------:R-:W-:Y:S01]  /*1af40*/  FADD R37, -R139, R4 ;  /* 0x000000048b257221 */ /* 0x000fe20000000100 */
[----:B------:R-:W-:Y:S01]  /*1af50*/  FADD R43, -R61, R6 ;  /* 0x000000063d2b7221 */ /* 0x000fe20000000100 */
[----:B------:R-:W-:Y:S01]  /*1af60*/  FADD R2, -R139, R2 ;  /* 0x000000028b027221 */ /* 0x000fe20000000100 */
[----:B------:R-:W-:Y:S01]  /*1af70*/  FSETP.GEU.AND P3, PT, R44, -126, PT ;  /* 0xc2fc00002c00780b */ /* 0x000fe20003f6e000 */
[-C--:B------:R-:W-:Y:S01]  /*1af80*/  FMUL R6, R191, R135.reuse ;  /* 0x00000087bf067220 */ /* 0x080fe20000400000 */
[----:B------:R-:W-:Y:S01]  /*1af90*/  FSETP.GEU.AND P1, PT, R36, -126, PT ;  /* 0xc2fc00002400780b */ /* 0x000fe20003f2e000 */
[----:B------:R-:W-:Y:S01]  /*1afa0*/  FADD R0, -R61, R0 ;  /* 0x000000003d007221 */ /* 0x000fe20000000100 */
[----:B------:R-:W-:Y:S01]  /*1afb0*/  FSETP.GEU.AND P6, PT, R37, -126, PT ;  /* 0xc2fc00002500780b */ /* 0x000fe20003fce000 */
[----:B------:R-:W-:Y:S01]  /*1afc0*/  FADD R41, -R61, R6 ;  /* 0x000000063d297221 */ /* 0x000fe20000000100 */
[----:B------:R-:W-:Y:S01]  /*1afd0*/  FSETP.GEU.AND P5, PT, R2, -126, PT ;  /* 0xc2fc00000200780b */ /* 0x000fe20003fae000 */
[----:B------:R-:W-:Y:S01]  /*1afe0*/  FADD R6, R136, -R5 ;  /* 0x8000000588067221 */ /* 0x000fe20000000000 */
[----:B------:R-:W-:Y:S01]  /*1aff0*/  FSEL R4, R39, RZ, P4 ;  /* 0x000000ff27047208 */ /* 0x000fe20002000000 */
[----:B------:R-:W-:Y:S01]  /*1b000*/  FADD R40, -R61, R40 ;  /* 0x000000283d287221 */ /* 0x000fe20000000100 */
[----:B------:R-:W-:Y:S01]  /*1b010*/  FSETP.GEU.AND P4, PT, R0, -126, PT ;  /* 0xc2fc00000000780b */ /* 0x000fe20003f8e000 */
[----:B------:R-:W-:Y:S01]  /*1b020*/  FMUL R5, R135, R6 ;  /* 0x0000000687057220 */ /* 0x000fe20000400000 */
[----:B------:R-:W-:Y:S01]  /*1b030*/  FSETP.GEU.AND P2, PT, R41, -126, PT ;  /* 0xc2fc00002900780b */ /* 0x000fe20003f4e000 */
[----:B------:R-:W-:Y:S01]  /*1b040*/  @!P3 FMUL R44, R44, 0.5 ;  /* 0x3f0000002c2cb820 */ /* 0x000fe20000400000 */
[----:B------:R-:W-:Y:S01]  /*1b050*/  FADD R4, R137, -R4 ;  /* 0x8000000489047221 */ /* 0x000fe20000000000 */
[----:B------:R-:W-:Y:S01]  /*1b060*/  @!P1 FMUL R36, R36, 0.5 ;  /* 0x3f00000024249820 */ /* 0x000fe20000400000 */
[-C--:B------:R-:W-:Y:S01]  /*1b070*/  FMUL R46, R175, R135.reuse ;  /* 0x00000087af2e7220 */ /* 0x080fe20000400000 */
[----:B------:R-:W-:Y:S01]  /*1b080*/  @!P6 FMUL R37, R37, 0.5 ;  /* 0x3f0000002525e820 */ /* 0x000fe20000400000 */
[----:B------:R-:W-:Y:S01]  /*1b090*/  FMUL R4, R135, R4 ;  /* 0x0000000487047220 */ /* 0x000fe20000400000 */
[----:B------:R-:W-:Y:S01]  /*1b0a0*/  @!P5 FMUL R2, R2, 0.5 ;  /* 0x3f0000000202d820 */ /* 0x000fe20000400000 */
[----:B------:R-:W1:Y:S01]  /*1b0b0*/  MUFU.EX2 R44, R44 ;  /* 0x0000002c002c7308 */ /* 0x000e620000000800 */
[----:B------:R-:W-:Y:S01]  /*1b0c0*/  FADD R46, -R139, R46 ;  /* 0x0000002e8b2e7221 */ /* 0x000fe20000000100 */
[-C--:B------:R-:W-:Y:S01]  /*1b0d0*/  FMUL R52, R52, R135.reuse ;  /* 0x0000008734347220 */ /* 0x080fe20000400000 */
[----:B------:R-:W-:Y:S01]  /*1b0e0*/  @!P4 FMUL R0, R0, 0.5 ;  /* 0x3f0000000000c820 */ /* 0x000fe20000400000 */
[-C--:B------:R-:W-:Y:S01]  /*1b0f0*/  FMUL R56, R56, R135.reuse ;  /* 0x0000008738387220 */ /* 0x080fe20000400000 */
[----:B------:R-:W-:Y:S01]  /*1b100*/  @!P2 FMUL R41, R41, 0.5 ;  /* 0x3f0000002929a820 */ /* 0x000fe20000400000 */
[----:B------:R-:W-:Y:S01]  /*1b110*/  FADD R47, -R139, R52 ;  /* 0x000000348b2f7221 */ /* 0x000fe20000000100 */
[-C--:B------:R-:W-:Y:S01]  /*1b120*/  FMUL R54, R54, R135.reuse ;  /* 0x0000008736367220 */ /* 0x080fe20000400000 */
[----:B------:R-:W2:Y:S01]  /*1b130*/  MUFU.EX2 R36, R36 ;  /* 0x0000002400247308 */ /* 0x000ea20000000800 */
[-C--:B------:R-:W-:Y:S01]  /*1b140*/  FMUL R60, R60, R135.reuse ;  /* 0x000000873c3c7220 */ /* 0x080fe20000400000 */
[-C--:B------:R-:W-:Y:S01]  /*1b150*/  FMUL R24, R167, R135.reuse ;  /* 0x00000087a7187220 */ /* 0x080fe20000400000 */
[-C--:B------:R-:W-:Y:S01]  /*1b160*/  FMUL R64, R64, R135.reuse ;  /* 0x0000008740407220 */ /* 0x080fe20000400000 */
[-C--:B------:R-:W-:Y:S01]  /*1b170*/  FMUL R26, R165, R135.reuse ;  /* 0x00000087a51a7220 */ /* 0x080fe20000400000 */
[C---:B------:R-:W-:Y:S01]  /*1b180*/  FADD R60, -R139.reuse, R60 ;  /* 0x0000003c8b3c7221 */ /* 0x040fe20000000100 */
[----:B------:R-:W-:Y:S01]  /*1b190*/  FADD R25, -R139, R24 ;  /* 0x000000188b197221 */ /* 0x000fe20000000100 */
[-C--:B------:R-:W-:Y:S01]  /*1b1a0*/  FMUL R24, R65, R135.reuse ;  /* 0x0000008741187220 */ /* 0x080fe20000400000 */
[----:B------:R-:W3:Y:S01]  /*1b1b0*/  MUFU.EX2 R37, R37 ;  /* 0x0000002500257308 */ /* 0x000ee20000000800 */
[----:B-1----:R-:W-:Y:S01]  /*1b1c0*/  @!P3 FMUL R44, R44, R44 ;  /* 0x0000002c2c2cb220 */ /* 0x002fe20000400000 */
[----:B------:R-:W-:Y:S01]  /*1b1d0*/  FSETP.GEU.AND P3, PT, R43, -126, PT ;  /* 0xc2fc00002b00780b */ /* 0x000fe20003f6e000 */
[----:B------:R-:W-:Y:S01]  /*1b1e0*/  FADD R136, -R61, R64 ;  /* 0x000000403d887221 */ /* 0x000fe20000000100 */
[C---:B------:R-:W-:Y:S01]  /*1b1f0*/  FADD R24, -R139.reuse, R24 ;  /* 0x000000188b187221 */ /* 0x040fe20000000100 */
[----:B------:R-:W-:Y:S01]  /*1b200*/  FADD R65, -R139, R26 ;  /* 0x0000001a8b417221 */ /* 0x000fe20000000100 */
[-C--:B------:R-:W-:Y:S01]  /*1b210*/  FMUL R178, R141, R135.reuse ;  /* 0x000000878db27220 */ /* 0x080fe20000400000 */
[-C--:B------:R-:W-:Y:S01]  /*1b220*/  FMUL R252, R252, R135.reuse ;  /* 0x00000087fcfc7220 */ /* 0x080fe20000400000 */
[----:B------:R-:W1:Y:S01]  /*1b230*/  MUFU.EX2 R2, R2 ;  /* 0x0000000200027308 */ /* 0x000e620000000800 */
[----:B--2---:R-:W-:Y:S01]  /*1b240*/  @!P1 FMUL R36, R36, R36 ;  /* 0x0000002424249220 */ /* 0x004fe20000400000 */
[----:B------:R-:W-:Y:S01]  /*1b250*/  FSETP.GEU.AND P1, PT, R40, -126, PT ;  /* 0xc2fc00002800780b */ /* 0x000fe20003f2e000 */
[----:B------:R-:W-:Y:S01]  /*1b260*/  FADD R178, -R61, R178 ;  /* 0x000000b23db27221 */ /* 0x000fe20000000100 */
[----:B------:R-:W-:Y:S01]  /*1b270*/  FADD R147, -R139, R252 ;  /* 0x000000fc8b937221 */ /* 0x000fe20000000100 */
[-C--:B------:R-:W-:Y:S01]  /*1b280*/  FMUL R182, R250, R135.reuse ;  /* 0x00000087fab67220 */ /* 0x080fe20000400000 */
[----:B------:R-:W-:Y:S01]  /*1b290*/  FMUL R190, R190, R135 ;  /* 0x00000087bebe7220 */ /* 0x000fe20000400000 */
[----:B------:R-:W-:Y:S01]  /*1b2a0*/  @!P3 FMUL R43, R43, 0.5 ;  /* 0x3f0000002b2bb820 */ /* 0x000fe20000400000 */
[----:B------:R-:W2:Y:S01]  /*1b2b0*/  MUFU.EX2 R0, R0 ;  /* 0x0000000000007308 */ /* 0x000ea20000000800 */
[----:B---3--:R-:W-:Y:S01]  /*1b2c0*/  @!P6 FMUL R37, R37, R37 ;  /* 0x000000252525e220 */ /* 0x008fe20000400000 */
[----:B------:R-:W-:Y:S01]  /*1b2d0*/  FSETP.GEU.AND P6, PT, R4, -126, PT ;  /* 0xc2fc00000400780b */ /* 0x000fe20003fce000 */
[----:B------:R-:W-:Y:S01]  /*1b2e0*/  FADD R182, -R139, R182 ;  /* 0x000000b68bb67221 */ /* 0x000fe20000000100 */
[----:B------:R-:W-:Y:S01]  /*1b2f0*/  FADD R153, -R61, R190 ;  /* 0x000000be3d997221 */ /* 0x000fe20000000100 */
[-C--:B------:R-:W-:Y:S01]  /*1b300*/  FMUL R248, R248, R135.reuse ;  /* 0x00000087f8f87220 */ /* 0x080fe20000400000 */
[-C--:B------:R-:W-:Y:S01]  /*1b310*/  FMUL R184, R246, R135.reuse ;  /* 0x00000087f6b87220 */ /* 0x080fe20000400000 */
[----:B------:R-:W-:Y:S01]  /*1b320*/  @!P1 FMUL R40, R40, 0.5 ;  /* 0x3f00000028289820 */ /* 0x000fe20000400000 */
[----:B------:R-:W3:Y:S01]  /*1b330*/  MUFU.EX2 R43, R43 ;  /* 0x0000002b002b7308 */ /* 0x000ee20000000800 */
[----:B-1----:R-:W-:Y:S01]  /*1b340*/  @!P5 FMUL R2, R2, R2 ;  /* 0x000000020202d220 */ /* 0x002fe20000400000 */
[----:B------:R-:W-:Y:S01]  /*1b350*/  FSETP.GEU.AND P5, PT, R5, -126, PT ;  /* 0xc2fc00000500780b */ /* 0x000fe20003fae000 */
[-C--:B------:R-:W-:Y:S01]  /*1b360*/  FMUL R194, R194, R135.reuse ;  /* 0x00000087c2c27220 */ /* 0x080fe20000400000 */
[----:B------:R-:W-:Y:S01]  /*1b370*/  FMUL R186, R192, R135 ;  /* 0x00000087c0ba7220 */ /* 0x000fe20000400000 */
[----:B------:R-:W-:Y:S01]  /*1b380*/  FADD R184, -R139, R184 ;  /* 0x000000b88bb87221 */ /* 0x000fe20000000100 */
[----:B------:R-:W-:Y:S01]  /*1b390*/  F2FP.BF16.F32.PACK_AB R6, R2, R37 ;  /* 0x000000250206723e */ /* 0x000fe200000010ff */
[----:B------:R-:W-:Y:S01]  /*1b3a0*/  @!P6 FMUL R4, R4, 0.5 ;  /* 0x3f0000000404e820 */ /* 0x000fe20000400000 */
[----:B------:R-:W1:Y:S01]  /*1b3b0*/  MUFU.EX2 R41, R41 ;  /* 0x0000002900297308 */ /* 0x000e620000000800 */
[----:B--2---:R-:W-:Y:S01]  /*1b3c0*/  @!P4 FMUL R0, R0, R0 ;  /* 0x000000000000c220 */ /* 0x004fe20000400000 */
[----:B------:R-:W-:Y:S01]  /*1b3d0*/  FADD R186, -R61, R186 ;  /* 0x000000ba3dba7221 */ /* 0x000fe20000000100 */
[-C--:B------:R-:W-:Y:S01]  /*1b3e0*/  FMUL R174, R174, R135.reuse ;  /* 0x00000087aeae7220 */ /* 0x080fe20000400000 */
[-C--:B------:R-:W-:Y:S01]  /*1b3f0*/  FMUL R188, R188, R135.reuse ;  /* 0x00000087bcbc7220 */ /* 0x080fe20000400000 */
[-C--:B------:R-:W-:Y:S01]  /*1b400*/  FMUL R172, R172, R135.reuse ;  /* 0x00000087acac7220 */ /* 0x080fe20000400000 */
[----:B------:R-:W-:Y:S01]  /*1b410*/  FMUL R166, R166, R135 ;  /* 0x00000087a6a67220 */ /* 0x000fe20000400000 */
[----:B------:R-:W-:Y:S01]  /*1b420*/  @!P5 FMUL R5, R5, 0.5 ;  /* 0x3f0000000505d820 */ /* 0x000fe20000400000 */
[----:B------:R-:W2:Y:S01]  /*1b430*/  MUFU.EX2 R40, R40 ;  /* 0x0000002800287308 */ /* 0x000ea20000000800 */
[----:B---3--:R-:W-:Y:S01]  /*1b440*/  @!P3 FMUL R43, R43, R43 ;  /* 0x0000002b2b2bb220 */ /* 0x008fe20000400000 */
[----:B------:R-:W-:Y:S01]  /*1b450*/  FADD R155, -R139, R174 ;  /* 0x000000ae8b9b7221 */ /* 0x000fe20000000100 */
[-C--:B------:R-:W-:Y:S01]  /*1b460*/  FMUL R168, R168, R135.reuse ;  /* 0x00000087a8a87220 */ /* 0x080fe20000400000 */
[C---:B------:R-:W-:Y:S01]  /*1b470*/  FADD R166, -R61.reuse, R166 ;  /* 0x000000a63da67221 */ /* 0x040fe20000000100 */
[-C--:B------:R-:W-:Y:S01]  /*1b480*/  FMUL R160, R160, R135.reuse ;  /* 0x00000087a0a07220 */ /* 0x080fe20000400000 */
[----:B------:R-:W-:Y:S01]  /*1b490*/  FMUL R148, R148, R135 ;  /* 0x0000008794947220 */ /* 0x000fe20000400000 */
[----:B------:R-:W-:Y:S01]  /*1b4a0*/  FADD R168, -R61, R168 ;  /* 0x000000a83da87221 */ /* 0x000fe20000000100 */
[----:B------:R-:W3:Y:S01]  /*1b4b0*/  MUFU.EX2 R45, R4 ;  /* 0x00000004002d7308 */ /* 0x000ee20000000800 */
[----:B-1----:R-:W-:Y:S01]  /*1b4c0*/  @!P2 FMUL R41, R41, R41 ;  /* 0x000000292929a220 */ /* 0x002fe20000400000 */
[-C--:B------:R-:W-:Y:S01]  /*1b4d0*/  FMUL R154, R154, R135.reuse ;  /* 0x000000879a9a7220 */ /* 0x080fe20000400000 */
[-C--:B------:R-:W-:Y:S01]  /*1b4e0*/  FMUL R144, R144, R135.reuse ;  /* 0x0000008790907220 */ /* 0x080fe20000400000 */
[-C--:B------:R-:W-:Y:S01]  /*1b4f0*/  FMUL R140, R140, R135.reuse ;  /* 0x000000878c8c7220 */ /* 0x080fe20000400000 */
[----:B------:R-:W-:-:S03]  /*1b500*/  FMUL R138, R138, R135 ;  /* 0x000000878a8a7220 */ /* 0x000fc60000400000 */
[----:B------:R-:W1:Y:S01]  /*1b510*/  MUFU.EX2 R42, R5 ;  /* 0x00000005002a7308 */ /* 0x000e620000000800 */
[----:B--2---:R-:W-:Y:S01]  /*1b520*/  @!P1 FMUL R40, R40, R40 ;  /* 0x0000002828289220 */ /* 0x004fe20000400000 */
[----:B------:R-:W-:-:S04]  /*1b530*/  FSETP.GEU.AND P1, PT, R46, -126, PT ;  /* 0xc2fc00002e00780b */ /* 0x000fc80003f2e000 */
[----:B------:R-:W-:Y:S01]  /*1b540*/  F2FP.BF16.F32.PACK_AB R7, R40, R41 ;  /* 0x000000292807723e */ /* 0x000fe200000010ff */
[----:B---3--:R-:W-:Y:S01]  /*1b550*/  @!P6 FMUL R45, R45, R45 ;  /* 0x0000002d2d2de220 */ /* 0x008fe20000400000 */
[----:B------:R-:W-:-:S03]  /*1b560*/  F2FP.BF16.F32.PACK_AB R4, R36, R44 ;  /* 0x0000002c2404723e */ /* 0x000fc600000010ff */
        /* <DEDUP_REMOVED lines=21> */
[-C--:B------:R-:W-:Y:S01]  /*1b6c0*/  FMUL R106, R106, R42.reuse ;  /* 0x0000002a6a6a7220 */ /* 0x080fe20000400000 */
        /* <DEDUP_REMOVED lines=10> */
[----:B------:R-:W-:Y:S01]  /*1b770*/  FSETP.GEU.AND P2, PT, R53, -126, PT ;  /* 0xc2fc00003500780b */ /* 0x000fe20003f4e000 */
[-C--:B------:R-:W-:Y:S01]  /*1b780*/  FMUL R108, R108, R45.reuse ;  /* 0x0000002d6c6c7220 */ /* 0x080fe20000400000 */
[C---:B------:R-:W-:Y:S01]  /*1b790*/  HMMA.16816.F32.BF16 R120, R4.reuse, R20, R120 ;  /* 0x000000140478723c */ /* 0x040fe20000041878 */
[-C--:B------:R-:W-:Y:S01]  /*1b7a0*/  FMUL R109, R109, R45.reuse ;  /* 0x0000002d6d6d7220 */ /* 0x080fe20000400000 */
[-C--:B------:R-:W-:Y:S01]  /*1b7b0*/  FMUL R110, R110, R42.reuse ;  /* 0x0000002a6e6e7220 */ /* 0x080fe20000400000 */
[-C--:B------:R-:W-:Y:S01]  /*1b7c0*/  FMUL R111, R111, R42.reuse ;  /* 0x0000002a6f6f7220 */ /* 0x080fe20000400000 */
[----:B------:R-:W-:Y:S01]  /*1b7d0*/  @!P1 FMUL R46, R46, 0.5 ;  /* 0x3f0000002e2e9820 */ /* 0x000fe20000400000 */
[----:B------:R-:W-:Y:S01]  /*1b7e0*/  FMUL R96, R96, R45 ;  /* 0x0000002d60607220 */ /* 0x000fe20000400000 */
[C---:B------:R-:W-:Y:S01]  /*1b7f0*/  HMMA.16816.F32.BF16 R104, R4.reuse, R12, R104 ;  /* 0x0000000c0468723c */ /* 0x040fe20000041868 */
[----:B------:R-:W-:Y:S01]  /*1b800*/  FMUL R20, R173, R135 ;  /* 0x00000087ad147220 */ /* 0x000fe20000400000 */
[-C--:B------:R-:W-:Y:S01]  /*1b810*/  FMUL R97, R97, R45.reuse ;  /* 0x0000002d61617220 */ /* 0x080fe20000400000 */
[-C--:B------:R-:W-:Y:S01]  /*1b820*/  FMUL R98, R98, R42.reuse ;  /* 0x0000002a62627220 */ /* 0x080fe20000400000 */
[----:B------:R-:W2:Y:S01]  /*1b830*/  MUFU.EX2 R46, R46 ;  /* 0x0000002e002e7308 */ /* 0x000ea20000000800 */
[----:B------:R-:W-:Y:S01]  /*1b840*/  FADD R20, -R139, R20 ;  /* 0x000000148b147221 */ /* 0x000fe20000000100 */
[C---:B------:R-:W-:Y:S01]  /*1b850*/  HMMA.16816.F32.BF16 R100, R4.reuse, R14, R100 ;  /* 0x0000000e0464723c */ /* 0x040fe20000041864 */
[----:B------:R-:W3:Y:S01]  /*1b860*/  LDSM.16.MT88.4 R12, [R212+0x10000] ;  /* 0x01000000d40c783b */ /* 0x000ee20000004200 */
[----:B------:R-:W-:Y:S01]  /*1b870*/  @!P2 FMUL R53, R53, 0.5 ;  /* 0x3f0000003535a820 */ /* 0x000fe20000400000 */
[-C--:B------:R-:W-:Y:S01]  /*1b880*/  FMUL R99, R99, R42.reuse ;  /* 0x0000002a63637220 */ /* 0x080fe20000400000 */
[----:B------:R-:W-:Y:S01]  /*1b890*/  FSETP.GEU.AND P6, PT, R20, -126, PT ;  /* 0xc2fc00001400780b */ /* 0x000fe20003fce000 */
[-C--:B------:R-:W-:Y:S01]  /*1b8a0*/  FMUL R116, R116, R45.reuse ;  /* 0x0000002d74747220 */ /* 0x080fe20000400000 */
[C---:B------:R-:W-:Y:S01]  /*1b8b0*/  HMMA.16816.F32.BF16 R108, R4.reuse, R18, R108 ;  /* 0x00000012046c723c */ /* 0x040fe2000004186c */
[----:B------:R-:W4:Y:S01]  /*1b8c0*/  LDSM.16.MT88.4 R16, [R213+0x10000] ;  /* 0x01000000d510783b */ /* 0x000f220000004200 */
[----:B------:R-:W5:Y:S01]  /*1b8d0*/  MUFU.EX2 R53, R53 ;  /* 0x0000003500357308 */ /* 0x000f620000000800 */
[-C--:B------:R-:W-:Y:S01]  /*1b8e0*/  FMUL R117, R117, R45.reuse ;  /* 0x0000002d75757220 */ /* 0x080fe20000400000 */
[-C--:B------:R-:W-:Y:S01]  /*1b8f0*/  FMUL R118, R118, R42.reuse ;  /* 0x0000002a76767220 */ /* 0x080fe20000400000 */
[-C--:B------:R-:W-:Y:S01]  /*1b900*/  FMUL R119, R119, R42.reuse ;  /* 0x0000002a77777220 */ /* 0x080fe20000400000 */
[-C--:B------:R-:W-:Y:S01]  /*1b910*/  FMUL R92, R92, R45.reuse ;  /* 0x0000002d5c5c7220 */ /* 0x080fe20000400000 */
[-C--:B------:R-:W-:Y:S01]  /*1b920*/  FMUL R93, R93, R45.reuse ;  /* 0x0000002d5d5d7220 */ /* 0x080fe20000400000 */
[-C--:B------:R-:W-:Y:S01]  /*1b930*/  FMUL R94, R94, R42.reuse ;  /* 0x0000002a5e5e7220 */ /* 0x080fe20000400000 */
[----:B------:R-:W-:Y:S01]  /*1b940*/  FMUL R95, R95, R42 ;  /* 0x0000002a5f5f7220 */ /* 0x000fe20000400000 */
[----:B--2---:R-:W-:Y:S01]  /*1b950*/  @!P1 FMUL R46, R46, R46 ;  /* 0x0000002e2e2e9220 */ /* 0x004fe20000400000 */
[----:B------:R-:W-:Y:S01]  /*1b960*/  @!P6 FMUL R20, R20, 0.5 ;  /* 0x3f0000001414e820 */ /* 0x000fe20000400000 */
[C---:B------:R-:W-:Y:S01]  /*1b970*/  HMMA.16816.F32.BF16 R116, R4.reuse, R22, R116 ;  /* 0x000000160474723c */ /* 0x040fe20000041874 */
[----:B------:R-:W-:Y:S01]  /*1b980*/  FSETP.GEU.AND P5, PT, R47, -126, PT ;  /* 0xc2fc00002f00780b */ /* 0x000fe20003fae000 */
[-C--:B------:R-:W-:Y:S01]  /*1b990*/  FMUL R80, R80, R45.reuse ;  /* 0x0000002d50507220 */ /* 0x080fe20000400000 */
[----:B------:R2:W2:Y:S01]  /*1b9a0*/  MUFU.EX2 R52, R20 ;  /* 0x0000001400347308 */ /* 0x0004a20000000800 */
[----:B------:R-:W-:Y:S01]  /*1b9b0*/  FMUL R81, R81, R45 ;  /* 0x0000002d51517220 */ /* 0x000fe20000400000 */
[-C--:B------:R-:W-:Y:S01]  /*1b9c0*/  FMUL R82, R82, R42.reuse ;  /* 0x0000002a52527220 */ /* 0x080fe20000400000 */
[C---:B-1----:R-:W-:Y:S01]  /*1b9d0*/  HMMA.16816.F32.BF16 R96, R4.reuse, R8, R96 ;  /* 0x000000080460723c */ /* 0x042fe20000041860 */
[----:B------:R-:W-:Y:S01]  /*1b9e0*/  FMUL R22, R57, R135 ;  /* 0x0000008739167220 */ /* 0x000fe20000400000 */
[----:B-----5:R-:W-:Y:S01]  /*1b9f0*/  @!P2 FMUL R53, R53, R53 ;  /* 0x000000353535a220 */ /* 0x020fe20000400000 */
[----:B------:R-:W-:Y:S01]  /*1ba00*/  FADD R57, -R61, R54 ;  /* 0x000000363d397221 */ /* 0x000fe20000000100 */
[-C--:B------:R-:W-:Y:S01]  /*1ba10*/  FMUL R83, R83, R42.reuse ;  /* 0x0000002a53537220 */ /* 0x080fe20000400000 */
[----:B------:R-:W-:Y:S01]  /*1ba20*/  FADD R21, -R61, R22 ;  /* 0x000000163d157221 */ /* 0x000fe20000000100 */
[C---:B------:R-:W-:Y:S01]  /*1ba30*/  HMMA.16816.F32.BF16 R92, R4.reuse, R10, R92 ;  /* 0x0000000a045c723c */ /* 0x040fe2000004185c */
[----:B------:R-:W-:Y:S01]  /*1ba40*/  FMUL R8, R169, R135 ;  /* 0x00000087a9087220 */ /* 0x000fe20000400000 */
[----:B------:R-:W-:Y:S01]  /*1ba50*/  FSETP.GEU.AND P1, PT, R57, -126, PT ;  /* 0xc2fc00003900780b */ /* 0x000fe20003f2e000 */
[-C--:B------:R-:W-:Y:S01]  /*1ba60*/  FMUL R76, R76, R45.reuse ;  /* 0x0000002d4c4c7220 */ /* 0x080fe20000400000 */
[-C--:B------:R-:W-:Y:S01]  /*1ba70*/  FMUL R77, R77, R45.reuse ;  /* 0x0000002d4d4d7220 */ /* 0x080fe20000400000 */
[C---:B------:R-:W-:Y:S01]  /*1ba80*/  FADD R55, -R61.reuse, R8 ;  /* 0x000000083d377221 */ /* 0x040fe20000000100 */
[-C--:B------:R-:W-:Y:S01]  /*1ba90*/  FMUL R78, R78, R42.reuse ;  /* 0x0000002a4e4e7220 */ /* 0x080fe20000400000 */
[----:B------:R-:W1:Y:S01]  /*1baa0*/  LDSM.16.MT88.4 R8, [R211+0x10000] ;  /* 0x01000000d308783b */ /* 0x000e620000004200 */
[----:B--2---:R-:W-:Y:S01]  /*1bab0*/  FADD R20, -R61, R56 ;  /* 0x000000383d147221 */ /* 0x004fe20000000100 */
[-C--:B------:R-:W-:Y:S01]  /*1bac0*/  FMUL R79, R79, R42.reuse ;  /* 0x0000002a4f4f7220 */ /* 0x080fe20000400000 */
[----:B------:R-:W-:Y:S01]  /*1bad0*/  FSETP.GEU.AND P3, PT, R55, -126, PT ;  /* 0xc2fc00003700780b */ /* 0x000fe20003f6e000 */
[C---:B---3--:R-:W-:Y:S01]  /*1bae0*/  HMMA.16816.F32.BF16 R80, R4.reuse, R12, R80 ;  /* 0x0000000c0450723c */ /* 0x048fe20000041850 */
[----:B------:R-:W-:Y:S01]  /*1baf0*/  FSETP.GEU.AND P4, PT, R21, -126, PT ;  /* 0xc2fc00001500780b */ /* 0x000fe20003f8e000 */
[-C--:B------:R-:W-:Y:S01]  /*1bb00*/  FMUL R88, R88, R45.reuse ;  /* 0x0000002d58587220 */ /* 0x080fe20000400000 */
[----:B------:R-:W-:Y:S01]  /*1bb10*/  FSETP.GEU.AND P2, PT, R20, -126, PT ;  /* 0xc2fc00001400780b */ /* 0x000fe20003f4e000 */
        /* <DEDUP_REMOVED lines=8> */
[----:B------:R-:W2:Y:S01]  /*1bba0*/  LDSM.16.MT88.4 R12, [R213+0xc800] ;  /* 0x00c80000d50c783b */ /* 0x000ea20000004200 */
[----:B------:R-:W-:Y:S01]  /*1bbb0*/  @!P5 FMUL R47, R47, 0.5 ;  /* 0x3f0000002f2fd820 */ /* 0x000fe20000400000 */
[----:B------:R-:W-:Y:S01]  /*1bbc0*/  @!P3 FMUL R55, R55, 0.5 ;  /* 0x3f0000003737b820 */ /* 0x000fe20000400000 */
[----:B------:R-:W-:Y:S01]  /*1bbd0*/  @!P1 FMUL R57, R57, 0.5 ;  /* 0x3f00000039399820 */ /* 0x000fe20000400000 */
[----:B------:R-:W-:Y:S01]  /*1bbe0*/  @!P2 FMUL R20, R20, 0.5 ;  /* 0x3f0000001414a820 */ /* 0x000fe20000400000 */
[C---:B----4-:R-:W-:Y:S01]  /*1bbf0*/  HMMA.16816.F32.BF16 R88, R4.reuse, R16, R88 ;  /* 0x000000100458723c */ /* 0x050fe20000041858 */
[----:B------:R-:W-:Y:S01]  /*1bc00*/  @!P4 FMUL R21, R21, 0.5 ;  /* 0x3f0000001515c820 */ /* 0x000fe20000400000 */
[----:B------:R-:W3:Y:S01]  /*1bc10*/  MUFU.EX2 R47, R47 ;  /* 0x0000002f002f7308 */ /* 0x000ee20000000800 */
[-C--:B------:R-:W-:Y:S01]  /*1bc20*/  FMUL R72, R72, R45.reuse ;  /* 0x0000002d48487220 */ /* 0x080fe20000400000 */
[-C--:B------:R-:W-:Y:S01]  /*1bc30*/  FMUL R73, R73, R45.reuse ;  /* 0x0000002d49497220 */ /* 0x080fe20000400000 */
[-C--:B------:R-:W-:Y:S01]  /*1bc40*/  FMUL R74, R74, R42.reuse ;  /* 0x0000002a4a4a7220 */ /* 0x080fe20000400000 */
[C---:B------:R-:W-:Y:S01]  /*1bc50*/  HMMA.16816.F32.BF16 R84, R4.reuse, R18, R84 ;  /* 0x000000120454723c */ /* 0x040fe20000041854 */
[----:B------:R-:W4:Y:S01]  /*1bc60*/  LDSM.16.MT88.4 R16, [R215+0xc800] ;  /* 0x00c80000d710783b */ /* 0x000f220000004200 */
[-C--:B------:R-:W-:Y:S01]  /*1bc70*/  FMUL R75, R75, R42.reuse ;  /* 0x0000002a4b4b7220 */ /* 0x080fe20000400000 */
[-C--:B------:R-:W-:Y:S01]  /*1bc80*/  FMUL R68, R68, R45.reuse ;  /* 0x0000002d44447220 */ /* 0x080fe20000400000 */
[----:B------:R-:W5:Y:S01]  /*1bc90*/  MUFU.EX2 R54, R20 ;  /* 0x0000001400367308 */ /* 0x000f620000000800 */
[-C--:B------:R-:W-:Y:S01]  /*1bca0*/  FMUL R69, R69, R45.reuse ;  /* 0x0000002d45457220 */ /* 0x080fe20000400000 */
[-C--:B------:R-:W-:Y:S01]  /*1bcb0*/  FMUL R70, R70, R42.reuse ;  /* 0x0000002a46467220 */ /* 0x080fe20000400000 */
[----:B------:R-:W-:Y:S01]  /*1bcc0*/  FMUL R71, R71, R42 ;  /* 0x0000002a47477220 */ /* 0x000fe20000400000 */
[----:B------:R-:W-:Y:S01]  /*1bcd0*/  @!P6 FMUL R52, R52, R52 ;  /* 0x000000343434e220 */ /* 0x000fe20000400000 */
[----:B------:R-:W-:Y:S01]  /*1bce0*/  FSETP.GEU.AND P6, PT, R24, -126, PT ;  /* 0xc2fc00001800780b */ /* 0x000fe20003fce000 */
[----:B------:R-:W-:Y:S01]  /*1bcf0*/  FFMA R45, R251, R45, R44 ;  /* 0x0000002dfb2d7223 */ /* 0x000fe2000000002c */
[----:B------:R-:W-:Y:S01]  /*1bd00*/  FFMA R0, R249, R42, R0 ;  /* 0x0000002af9007223 */ /* 0x000fe20000000000 */
[----:B------:R-:W2:Y:S01]  /*1bd10*/  MUFU.EX2 R56, R21 ;  /* 0x0000001500387308 */ /* 0x000ea20000000800 */
[----:B---3--:R-:W-:Y:S01]  /*1bd20*/  @!P5 FMUL R47, R47, R47 ;  /* 0x0000002f2f2fd220 */ /* 0x008fe20000400000 */
[----:B-1----:R-:W-:Y:S01]  /*1bd30*/  HMMA.16816.F32.BF16 R72, R4, R8, R72 ;  /* 0x000000080448723c */ /* 0x002fe20000041848 */
[----:B------:R-:W-:Y:S01]  /*1bd40*/  FSETP.GEU.AND P5, PT, R65, -126, PT ;  /* 0xc2fc00004100780b */ /* 0x000fe20003fae000 */
[----:B------:R-:W-:Y:S01]  /*1bd50*/  FADD R36, R36, R45 ;  /* 0x0000002d24247221 */ /* 0x000fe20000000000 */
[----:B------:R-:W-:-:S03]  /*1bd60*/  FADD R0, R43, R0 ;  /* 0x000000002b007221 */ /* 0x000fc60000000000 */
[----:B------:R-:W1:Y:S01]  /*1bd70*/  MUFU.EX2 R55, R55 ;  /* 0x0000003700377308 */ /* 0x000e620000000800 */
[----:B-----5:R-:W-:Y:S01]  /*1bd80*/  @!P2 FMUL R54, R54, R54 ;  /* 0x000000363636a220 */ /* 0x020fe20000400000 */
[----:B------:R-:W-:Y:S01]  /*1bd90*/  FSETP.GEU.AND P2, PT, R60, -126, PT ;  /* 0xc2fc00003c00780b */ /* 0x000fe20003f4e000 */
[----:B------:R-:W-:Y:S01]  /*1bda0*/  HMMA.16816.F32.BF16 R4, R4, R10, R68 ;  /* 0x0000000a0404723c */ /* 0x000fe20000041844 */
[----:B------:R-:W-:Y:S01]  /*1bdb0*/  F2FP.BF16.F32.PACK_AB R8, R46, R53 ;  /* 0x000000352e08723e */ /* 0x000fe200000010ff */
[----:B------:R-:W-:Y:S01]  /*1bdc0*/  @!P6 FMUL R24, R24, 0.5 ;  /* 0x3f0000001818e820 */ /* 0x000fe20000400000 */
[----:B------:R-:W-:Y:S01]  /*1bdd0*/  FADD R37, R37, R36 ;  /* 0x0000002425257221 */ /* 0x000fe20000000000 */
[----:B------:R-:W-:Y:S01]  /*1bde0*/  FADD R41, R41, R0 ;  /* 0x0000000029297221 */ /* 0x000fe20000000000 */
[----:B------:R-:W3:Y:S01]  /*1bdf0*/  MUFU.EX2 R57, R57 ;  /* 0x0000003900397308 */ /* 0x000ee20000000800 */
[----:B--2---:R-:W-:Y:S01]  /*1be00*/  @!P4 FMUL R56, R56, R56 ;  /* 0x000000383838c220 */ /* 0x004fe20000400000 */
[----:B------:R-:W-:Y:S01]  /*1be10*/  F2FP.BF16.F32.PACK_AB R10, R47, R52 ;  /* 0x000000342f0a723e */ /* 0x000fe200000010ff */
[----:B------:R-:W2:Y:S01]  /*1be20*/  LDSM.16.MT88.4 R20, [R212+0xc800] ;  /* 0x00c80000d414783b */ /* 0x000ea20000004200 */
[----:B------:R-:W-:Y:S01]  /*1be30*/  FMUL R68, R163, R135 ;  /* 0x00000087a3447220 */ /* 0x000fe20000400000 */
[----:B------:R-:W-:Y:S01]  /*1be40*/  @!P5 FMUL R65, R65, 0.5 ;  /* 0x3f0000004141d820 */ /* 0x000fe20000400000 */
[----:B------:R-:W-:Y:S01]  /*1be50*/  FADD R163, -R139, R160 ;  /* 0x000000a08ba37221 */ /* 0x000fe20000000100 */
[----:B------:R-:W-:Y:S01]  /*1be60*/  @!P2 FMUL R60, R60, 0.5 ;  /* 0x3f0000003c3ca820 */ /* 0x000fe20000400000 */
[----:B------:R-:W-:Y:S01]  /*1be70*/  FADD R68, -R61, R68 ;  /* 0x000000443d447221 */ /* 0x000fe20000000100 */
[----:B-1----:R-:W-:Y:S01]  /*1be80*/  @!P3 FMUL R55, R55, R55 ;  /* 0x000000373737b220 */ /* 0x002fe20000400000 */
[----:B------:R-:W-:Y:S01]  /*1be90*/  FADD R2, R2, R37 ;  /* 0x0000002502027221 */ /* 0x000fe20000000000 */
[----:B------:R-:W1:Y:S01]  /*1bea0*/  MUFU.EX2 R65, R65 ;  /* 0x0000004100417308 */ /* 0x000e620000000800 */
[----:B------:R-:W-:-:S02]  /*1beb0*/  FADD R41, R40, R41 ;  /* 0x0000002928297221 */ /* 0x000fc40000000000 */
[----:B------:R-:W-:Y:S01]  /*1bec0*/  F2FP.BF16.F32.PACK_AB R9, R55, R56 ;  /* 0x000000383709723e */ /* 0x000fe200000010ff */
[----:B------:R-:W-:Y:S01]  /*1bed0*/  FADD R53, R53, R2 ;  /* 0x0000000235357221 */ /* 0x000fe20000000000 */
[----:B------:R-:W-:Y:S01]  /*1bee0*/  FADD R56, R56, R41 ;  /* 0x0000002938387221 */ /* 0x000fe20000000000 */
[----:B---3--:R-:W-:Y:S01]  /*1bef0*/  @!P1 FMUL R57, R57, R57 ;  /* 0x0000003939399220 */ /* 0x008fe20000400000 */
[----:B------:R-:W-:Y:S01]  /*1bf00*/  FSETP.GEU.AND P1, PT, R25, -126, PT ;  /* 0xc2fc00001900780b */ /* 0x000fe20003f2e000 */
[----:B------:R-:W3:Y:S01]  /*1bf10*/  MUFU.EX2 R60, R60 ;  /* 0x0000003c003c7308 */ /* 0x000ee20000000800 */
[----:B------:R-:W-:Y:S01]  /*1bf20*/  FADD R53, R46, R53 ;  /* 0x000000352e357221 */ /* 0x000fe20000000000 */
[----:B------:R-:W-:Y:S01]  /*1bf30*/  FADD R55, R55, R56 ;  /* 0x0000003837377221 */ /* 0x000fe20000000000 */
[----:B------:R-:W-:Y:S02]  /*1bf40*/  F2FP.BF16.F32.PACK_AB R11, R57, R54 ;  /* 0x00000036390b723e */ /* 0x000fe400000010ff */
[----:B------:R-:W-:Y:S01]  /*1bf50*/  FADD R52, R52, R53 ;  /* 0x0000003534347221 */ /* 0x000fe20000000000 */
[----:B------:R-:W-:Y:S01]  /*1bf60*/  FADD R54, R54, R55 ;  /* 0x0000003736367221 */ /* 0x000fe20000000000 */
[----:B-1----:R-:W-:-:S03]  /*1bf70*/  @!P5 FMUL R65, R65, R65 ;  /* 0x000000414141d220 */ /* 0x002fc60000400000 */
[----:B------:R-:W-:Y:S01]  /*1bf80*/  HMMA.16816.F32.BF16 R120, R8, R12, R120 ;  /* 0x0000000c0878723c */ /* 0x000fe20000041878 */
[----:B------:R-:W-:Y:S01]  /*1bf90*/  FADD R47, R47, R52 ;  /* 0x000000342f2f7221 */ /* 0x000fe20000000000 */
[----:B------:R-:W-:Y:S01]  /*1bfa0*/  @!P1 FMUL R25, R25, 0.5 ;  /* 0x3f00000019199820 */ /* 0x000fe20000400000 */
[----:B------:R-:W-:-:S03]  /*1bfb0*/  FADD R57, R57, R54 ;  /* 0x0000003639397221 */ /* 0x000fc60000000000 */
[C---:B----4-:R-:W-:Y:S01]  /*1bfc0*/  HMMA.16816.F32.BF16 R128, R8.reuse, R16, R128 ;  /* 0x000000100880723c */ /* 0x050fe20000041880 */
[-C--:B------:R-:W-:Y:S01]  /*1bfd0*/  FMUL R12, R63, R135.reuse ;  /* 0x000000873f0c7220 */ /* 0x080fe20000400000 */
[----:B---3--:R-:W-:Y:S01]  /*1bfe0*/  @!P2 FMUL R60, R60, R60 ;  /* 0x0000003c3c3ca220 */ /* 0x008fe20000400000 */
[----:B------:R-:W1:Y:S01]  /*1bff0*/  MUFU.EX2 R63, R25 ;  /* 0x00000019003f7308 */ /* 0x000e620000000800 */
[----:B------:R-:W-:Y:S01]  /*1c000*/  FSETP.GEU.AND P2, PT, R136, -126, PT ;  /* 0xc2fc00008800780b */ /* 0x000fe20003f4e000 */
[C---:B------:R-:W-:Y:S01]  /*1c010*/  FADD R69, -R61.reuse, R12 ;  /* 0x0000000c3d457221 */ /* 0x040fe20000000100 */
[----:B------:R-:W-:Y:S01]  /*1c020*/  FMUL R12, R62, R135 ;  /* 0x000000873e0c7220 */ /* 0x000fe20000400000 */
[C---:B------:R-:W-:Y:S01]  /*1c030*/  HMMA.16816.F32.BF16 R124, R8.reuse, R18, R124 ;  /* 0x00000012087c723c */ /* 0x040fe2000004187c */
[----:B------:R-:W3:Y:S02]  /*1c040*/  LDSM.16.MT88.4 R16, [R211+0xc800] ;  /* 0x00c80000d310783b */ /* 0x000ee40000004200 */
[----:B------:R-:W-:Y:S01]  /*1c050*/  FADD R137, -R61, R12 ;  /* 0x0000000c3d897221 */ /* 0x000fe20000000100 */
[----:B------:R-:W-:Y:S01]  /*1c060*/  FSETP.GEU.AND P4, PT, R69, -126, PT ;  /* 0xc2fc00004500780b */ /* 0x000fe20003f8e000 */
[----:B------:R-:W4:Y:S01]  /*1c070*/  MUFU.EX2 R62, R24 ;  /* 0x00000018003e7308 */ /* 0x000f220000000800 */
[----:B------:R-:W-:Y:S01]  /*1c080*/  HMMA.16816.F32.BF16 R116, R8, R14, R116 ;  /* 0x0000000e0874723c */ /* 0x000fe20000041874 */
[----:B------:R-:W5:Y:S01]  /*1c090*/  LDSM.16.MT88.4 R12, [R212+0x10800] ;  /* 0x01080000d40c783b */ /* 0x000f620000004200 */
[----:B------:R-:W-:-:S02]  /*1c0a0*/  FSETP.GEU.AND P3, PT, R137, -126, PT ;  /* 0xc2fc00008900780b */ /* 0x000fc40003f6e000 */
[----:B------:R-:W-:Y:S02]  /*1c0b0*/  @!P2 FMUL R136, R136, 0.5 ;  /* 0x3f0000008888a820 */ /* 0x000fe40000400000 */
[C---:B--2---:R-:W-:Y:S01]  /*1c0c0*/  HMMA.16816.F32.BF16 R112, R8.reuse, R20, R112 ;  /* 0x000000140870723c */ /* 0x044fe20000041870 */
[----:B-1----:R-:W-:Y:S01]  /*1c0d0*/  @!P1 FMUL R63, R63, R63 ;  /* 0x0000003f3f3f9220 */ /* 0x002fe20000400000 */
[----:B------:R-:W-:Y:S02]  /*1c0e0*/  FSETP.GEU.AND P1, PT, R68, -126, PT ;  /* 0xc2fc00004400780b */ /* 0x000fe40003f2e000 */
[----:B------:R-:W1:Y:S01]  /*1c0f0*/  MUFU.EX2 R136, R136 ;  /* 0x0000008800887308 */ /* 0x000e620000000800 */
[----:B------:R-:W-:Y:S01]  /*1c100*/  @!P4 FMUL R69, R69, 0.5 ;  /* 0x3f0000004545c820 */ /* 0x000fe20000400000 */
[C---:B------:R-:W-:Y:S01]  /*1c110*/  HMMA.16816.F32.BF16 R108, R8.reuse, R22, R108 ;  /* 0x00000016086c723c */ /* 0x040fe2000004186c */
[----:B------:R-:W-:Y:S02]  /*1c120*/  LDSM.16.MT88.4 R20, [R213+0xd000] ;  /* 0x00d00000d514783b */ /* 0x000fe40000004200 */
[----:B------:R-:W-:Y:S01]  /*1c130*/  @!P3 FMUL R137, R137, 0.5 ;  /* 0x3f0000008989b820 */ /* 0x000fe20000400000 */
[----:B----4-:R-:W-:Y:S01]  /*1c140*/  @!P6 FMUL R62, R62, R62 ;  /* 0x0000003e3e3ee220 */ /* 0x010fe20000400000 */
[----:B------:R-:W2:Y:S01]  /*1c150*/  LDSM.16.MT88.4 R24, [R215+0xd000] ;  /* 0x00d00000d718783b */ /* 0x000ea20000004200 */
[----:B------:R-:W-:Y:S01]  /*1c160*/  HMMA.16816.F32.BF16 R96, R8, R48, R96 ;  /* 0x000000300860723c */ /* 0x000fe20000041860 */
[----:B------:R-:W4:Y:S02]  /*1c170*/  MUFU.EX2 R64, R69 ;  /* 0x0000004500407308 */ /* 0x000f240000000800 */
[----:B------:R-:W-:-:S03]  /*1c180*/  @!P1 FMUL R68, R68, 0.5 ;  /* 0x3f00000044449820 */ /* 0x000fc60000400000 */
[C---:B------:R-:W-:Y:S01]  /*1c190*/  HMMA.16816.F32.BF16 R92, R8.reuse, R50, R92 ;  /* 0x00000032085c723c */ /* 0x040fe2000004185c */
[-C--:B------:R-:W-:Y:S02]  /*1c1a0*/  FMUL R48, R161, R135.reuse ;  /* 0x00000087a1307220 */ /* 0x080fe40000400000 */
[----:B------:R-:W5:Y:S01]  /*1c1b0*/  MUFU.EX2 R49, R68 ;  /* 0x0000004400317308 */ /* 0x000f620000000800 */
[----:B-1----:R-:W-:Y:S01]  /*1c1c0*/  @!P2 FMUL R136, R136, R136 ;  /* 0x000000888888a220 */ /* 0x002fe20000400000 */
[----:B------:R-:W-:Y:S01]  /*1c1d0*/  FADD R48, -R139, R48 ;  /* 0x000000308b307221 */ /* 0x000fe20000000100 */
[C---:B------:R-:W-:Y:S01]  /*1c1e0*/  HMMA.16816.F32.BF16 R88, R8.reuse, R32, R88 ;  /* 0x000000200858723c */ /* 0x040fe20000041858 */
[----:B------:R-:W-:Y:S01]  /*1c1f0*/  FMUL R50, R151, R135 ;  /* 0x0000008797327220 */ /* 0x000fe20000400000 */
[----:B------:R-:W-:Y:S02]  /*1c200*/  FADD R151, -R61, R194 ;  /* 0x000000c23d977221 */ /* 0x000fe40000000100 */
[----:B------:R-:W-:Y:S01]  /*1c210*/  FSETP.GEU.AND P2, PT, R48, -126, PT ;  /* 0xc2fc00003000780b */ /* 0x000fe20003f4e000 */
[----:B------:R-:W1:Y:S01]  /*1c220*/  MUFU.EX2 R137, R137 ;  /* 0x0000008900897308 */ /* 0x000e620000000800 */
[----:B---3--:R-:W-:Y:S01]  /*1c230*/  HMMA.16816.F32.BF16 R104, R8, R16, R104 ;  /* 0x000000100868723c */ /* 0x008fe20000041868 */
[----:B----4-:R-:W-:Y:S01]  /*1c240*/  @!P4 FMUL R64, R64, R64 ;  /* 0x000000404040c220 */ /* 0x010fe20000400000 */
[C---:B------:R-:W-:Y:S01]  /*1c250*/  FADD R50, -R139.reuse, R50 ;  /* 0x000000328b327221 */ /* 0x040fe20000000100 */
[----:B------:R-:W-:-:S03]  /*1c260*/  FADD R69, -R139, R188 ;  /* 0x000000bc8b457221 */ /* 0x000fc60000000100 */
[C---:B------:R-:W-:Y:S01]  /*1c270*/  HMMA.16816.F32.BF16 R100, R8.reuse, R18, R100 ;  /* 0x000000120864723c */ /* 0x040fe20000041864 */
[----:B------:R-:W3:Y:S01]  /*1c280*/  LDSM.16.MT88.4 R16, [R212+0xd000] ;  /* 0x00d00000d410783b */ /* 0x000ee20000004200 */
[----:B-----5:R-:W-:Y:S01]  /*1c290*/  @!P1 FMUL R49, R49, R49 ;  /* 0x0000003131319220 */ /* 0x020fe20000400000 */
[----:B------:R-:W-:Y:S01]  /*1c2a0*/  FMUL R68, R143, R135 ;  /* 0x000000878f447220 */ /* 0x000fe20000400000 */
[----:B------:R-:W-:Y:S01]  /*1c2b0*/  FSETP.GEU.AND P6, PT, R50, -126, PT ;  /* 0xc2fc00003200780b */ /* 0x000fe20003fce000 */
[----:B------:R-:W-:Y:S01]  /*1c2c0*/  @!P2 FMUL R48, R48, 0.5 ;  /* 0x3f0000003030a820 */ /* 0x000fe20000400000 */
[C---:B------:R-:W-:Y:S01]  /*1c2d0*/  HMMA.16816.F32.BF16 R84, R8.reuse, R34, R84 ;  /* 0x000000220854723c */ /* 0x040fe20000041854 */
[----:B------:R-:W4:Y:S01]  /*1c2e0*/  LDSM.16.MT88.4 R32, [R211+0xd000] ;  /* 0x00d00000d320783b */ /* 0x000f220000004200 */
[----:B------:R-:W-:Y:S01]  /*1c2f0*/  FADD R68, -R61, R68 ;  /* 0x000000443d447221 */ /* 0x000fe20000000100 */
[----:B-1----:R-:W-:Y:S02]  /*1c300*/  @!P3 FMUL R137, R137, R137 ;  /* 0x000000898989b220 */ /* 0x002fe40000400000 */
[----:B------:R-:W1:Y:S01]  /*1c310*/  MUFU.EX2 R48, R48 ;  /* 0x0000003000307308 */ /* 0x000e620000000800 */
[----:B------:R-:W-:Y:S01]  /*1c320*/  HMMA.16816.F32.BF16 R80, R8, R12, R80 ;  /* 0x0000000c0850723c */ /* 0x000fe20000041850 */
[----:B------:R-:W-:-:S04]  /*1c330*/  FSETP.GEU.AND P3, PT, R178, -126, PT ;  /* 0xc2fc0000b200780b */ /* 0x000fc80003f6e000 */
[----:B------:R-:W-:Y:S01]  /*1c340*/  @!P6 FMUL R50, R50, 0.5 ;  /* 0x3f0000003232e820 */ /* 0x000fe20000400000 */
[C---:B------:R-:W-:Y:S01]  /*1c350*/  HMMA.16816.F32.BF16 R76, R8.reuse, R14, R76 ;  /* 0x0000000e084c723c */ /* 0x040fe2000004184c */
[----:B------:R-:W-:Y:S01]  /*1c360*/  F2FP.BF16.F32.PACK_AB R12, R63, R60 ;  /* 0x0000003c3f0c723e */ /* 0x000fe200000010ff */
[----:B------:R-:W-:Y:S01]  /*1c370*/  FADD R60, R60, R47 ;  /* 0x0000002f3c3c7221 */ /* 0x000fe20000000000 */
[----:B------:R-:W-:Y:S01]  /*1c380*/  F2FP.BF16.F32.PACK_AB R13, R137, R64 ;  /* 0x00000040890d723e */ /* 0x000fe200000010ff */
[----:B------:R-:W-:Y:S01]  /*1c390*/  FADD R64, R64, R57 ;  /* 0x0000003940407221 */ /* 0x000fe20000000000 */
[----:B------:R-:W5:Y:S01]  /*1c3a0*/  MUFU.EX2 R50, R50 ;  /* 0x0000003200327308 */ /* 0x000f620000000800 */
[C---:B------:R-:W-:Y:S01]  /*1c3b0*/  HMMA.16816.F32.BF16 R72, R8.reuse, R28, R72 ;  /* 0x0000001c0848723c */ /* 0x040fe20000041848 */
[----:B------:R-:W-:Y:S01]  /*1c3c0*/  F2FP.BF16.F32.PACK_AB R14, R65, R62 ;  /* 0x0000003e410e723e */ /* 0x000fe200000010ff */
[----:B------:R-:W-:Y:S01]  /*1c3d0*/  @!P3 FMUL R178, R178, 0.5 ;  /* 0x3f000000b2b2b820 */ /* 0x000fe20000400000 */
[----:B------:R-:W-:Y:S01]  /*1c3e0*/  F2FP.BF16.F32.PACK_AB R15, R49, R136 ;  /* 0x00000088310f723e */ /* 0x000fe200000010ff */
[----:B-1----:R-:W-:Y:S01]  /*1c3f0*/  @!P2 FMUL R48, R48, R48 ;  /* 0x000000303030a220 */ /* 0x002fe20000400000 */
[----:B------:R-:W-:Y:S01]  /*1c400*/  FADD R63, R63, R60 ;  /* 0x0000003c3f3f7221 */ /* 0x000fe20000000000 */
[----:B------:R-:W-:Y:S01]  /*1c410*/  HMMA.16816.F32.BF16 R4, R8, R30, R4 ;  /* 0x0000001e0804723c */ /* 0x000fe20000041804 */
[----:B------:R-:W-:Y:S01]  /*1c420*/  LDSM.16.MT88.4 R28, [R215+0xd800] ;  /* 0x00d80000d71c783b */ /* 0x000fe20000004200 */
[----:B------:R-:W1:Y:S01]  /*1c430*/  MUFU.EX2 R178, R178 ;  /* 0x000000b200b27308 */ /* 0x000e620000000800 */
[----:B------:R-:W-:Y:S01]  /*1c440*/  FADD R137, R137, R64 ;  /* 0x0000004089897221 */ /* 0x000fe20000000000 */
[----:B------:R-:W-:-:S02]  /*1c450*/  FADD R62, R62, R63 ;  /* 0x0000003f3e3e7221 */ /* 0x000fc40000000000 */
[C---:B--2---:R-:W-:Y:S01]  /*1c460*/  HMMA.16816.F32.BF16 R128, R12.reuse, R24, R128 ;  /* 0x000000180c80723c */ /* 0x044fe20000041880 */
[-C--:B------:R-:W-:Y:S01]  /*1c470*/  FMUL R8, R157, R135.reuse ;  /* 0x000000879d087220 */ /* 0x080fe20000400000 */
[C---:B------:R-:W-:Y:S01]  /*1c480*/  FADD R157, -R139.reuse, R172 ;  /* 0x000000ac8b9d7221 */ /* 0x040fe20000000100 */
[----:B------:R-:W-:Y:S01]  /*1c490*/  FADD R0, R136, R137 ;  /* 0x0000008988007221 */ /* 0x000fe20000000000 */
[----:B-----5:R-:W-:Y:S01]  /*1c4a0*/  @!P6 FMUL R50, R50, R50 ;  /* 0x000000323232e220 */ /* 0x020fe20000400000 */
[----:B------:R-:W-:Y:S01]  /*1c4b0*/  FADD R51, -R139, R8 ;  /* 0x000000088b337221 */ /* 0x000fe20000000100 */
[-C--:B------:R-:W-:Y:S01]  /*1c4c0*/  FMUL R8, R149, R135.reuse ;  /* 0x0000008795087220 */ /* 0x080fe20000400000 */
[-C--:B------:R-:W-:Y:S01]  /*1c4d0*/  FMUL R24, R159, R135.reuse ;  /* 0x000000879f187220 */ /* 0x080fe20000400000 */
[C---:B------:R-:W-:Y:S01]  /*1c4e0*/  HMMA.16816.F32.BF16 R124, R12.reuse, R26, R124 ;  /* 0x0000001a0c7c723c */ /* 0x040fe2000004187c */
[----:B------:R-:W-:Y:S01]  /*1c4f0*/  FADD R149, -R139, R248 ;  /* 0x000000f88b957221 */ /* 0x000fe20000000100 */
[----:B------:R-:W-:Y:S01]  /*1c500*/  FSETP.GEU.AND P1, PT, R51, -126, PT ;  /* 0xc2fc00003300780b */ /* 0x000fe20003f2e000 */
[----:B------:R-:W-:Y:S01]  /*1c510*/  FADD R24, -R139, R24 ;  /* 0x000000188b187221 */ /* 0x000fe20000000100 */
[----:B------:R-:W-:Y:S01]  /*1c520*/  FADD R25, -R61, R8 ;  /* 0x000000083d197221 */ /* 0x000fe20000000100 */
[----:B-1----:R-:W-:Y:S01]  /*1c530*/  @!P3 FMUL R178, R178, R178 ;  /* 0x000000b2b2b2b220 */ /* 0x002fe20000400000 */
[C---:B------:R-:W-:Y:S01]  /*1c540*/  HMMA.16816.F32.BF16 R120, R12.reuse, R20, R120 ;  /* 0x000000140c78723c */ /* 0x040fe20000041878 */
[----:B------:R-:W-:Y:S01]  /*1c550*/  FMUL R26, R145, R135 ;  /* 0x00000087911a7220 */ /* 0x000fe20000400000 */
[----:B------:R-:W-:Y:S01]  /*1c560*/  FSETP.GEU.AND P5, PT, R24, -126, PT ;  /* 0xc2fc00001800780b */ /* 0x000fe20003fae000 */
[----:B------:R-:W1:Y:S01]  /*1c570*/  LDSM.16.MT88.4 R8, [R212+0x11000] ;  /* 0x01100000d408783b */ /* 0x000e620000004200 */
[----:B------:R-:W-:Y:S01]  /*1c580*/  FSETP.GEU.AND P4, PT, R25, -126, PT ;  /* 0xc2fc00001900780b */ /* 0x000fe20003f8e000 */
[----:B------:R-:W-:Y:S01]  /*1c590*/  FADD R145, -R61, R26 ;  /* 0x0000001a3d917221 */ /* 0x000fe20000000100 */
[C---:B------:R-:W-:Y:S01]  /*1c5a0*/  HMMA.16816.F32.BF16 R116, R12.reuse, R22, R116 ;  /* 0x000000160c74723c */ /* 0x040fe20000041874 */
[----:B------:R-:W2:Y:S01]  /*1c5b0*/  LDSM.16.MT88.4 R20, [R215+0x11000] ;  /* 0x01100000d714783b */ /* 0x000ea20000004200 */
[----:B------:R-:W-:Y:S01]  /*1c5c0*/  FSETP.GEU.AND P6, PT, R149, -126, PT ;  /* 0xc2fc00009500780b */ /* 0x000fe20003fce000 */
[----:B------:R-:W-:Y:S01]  /*1c5d0*/  @!P1 FMUL R51, R51, 0.5 ;  /* 0x3f00000033339820 */ /* 0x000fe20000400000 */
[----:B------:R-:W-:Y:S01]  /*1c5e0*/  FSETP.GEU.AND P2, PT, R145, -126, PT ;  /* 0xc2fc00009100780b */ /* 0x000fe20003f4e000 */
[----:B------:R-:W-:Y:S01]  /*1c5f0*/  FADD R65, R65, R62 ;  /* 0x0000003e41417221 */ /* 0x000fe20000000000 */
[C---:B---3--:R-:W-:Y:S01]  /*1c600*/  HMMA.16816.F32.BF16 R112, R12.reuse, R16, R112 ;  /* 0x000000100c70723c */ /* 0x048fe20000041870 */
[----:B------:R-:W-:Y:S01]  /*1c610*/  FSETP.GEU.AND P3, PT, R186, -126, PT ;  /* 0xc2fc0000ba00780b */ /* 0x000fe20003f6e000 */
[----:B------:R-:W-:Y:S01]  /*1c620*/  FADD R0, R49, R0 ;  /* 0x0000000031007221 */ /* 0x000fe20000000000 */
[----:B------:R-:W3:Y:S01]  /*1c630*/  MUFU.EX2 R51, R51 ;  /* 0x0000003300337308 */ /* 0x000ee20000000800 */
[----:B------:R-:W-:Y:S01]  /*1c640*/  @!P5 FMUL R24, R24, 0.5 ;  /* 0x3f0000001818d820 */ /* 0x000fe20000400000 */
[----:B------:R-:W-:Y:S01]  /*1c650*/  @!P4 FMUL R25, R25, 0.5 ;  /* 0x3f0000001919c820 */ /* 0x000fe20000400000 */
[C---:B------:R-:W-:Y:S01]  /*1c660*/  HMMA.16816.F32.BF16 R108, R12.reuse, R18, R108 ;  /* 0x000000120c6c723c */ /* 0x040fe2000004186c */
[----:B------:R-:W5:Y:S01]  /*1c670*/  LDSM.16.MT88.4 R16, [R213+0x11000] ;  /* 0x01100000d510783b */ /* 0x000f620000004200 */
[----:B------:R-:W-:Y:S01]  /*1c680*/  MOV R136, R38 ;  /* 0x0000002600887202 */ /* 0x000fe20000000f00 */
[----:B------:R-:W-:Y:S01]  /*1c690*/  @!P6 FMUL R149, R149, 0.5 ;  /* 0x3f0000009595e820 */ /* 0x000fe20000400000 */
[----:B------:R-:W-:Y:S01]  /*1c6a0*/  MOV R137, R39 ;  /* 0x0000002700897202 */ /* 0x000fe20000000f00 */
[----:B------:R-:W-:Y:S01]  /*1c6b0*/  @!P2 FMUL R145, R145, 0.5 ;  /* 0x3f0000009191a820 */ /* 0x000fe20000400000 */
[----:B----4-:R-:W-:Y:S01]  /*1c6c0*/  HMMA.16816.F32.BF16 R104, R12, R32, R104 ;  /* 0x000000200c68723c */ /* 0x010fe20000041868 */
[----:B------:R-:W4:Y:S01]  /*1c6d0*/  MUFU.EX2 R141, R24 ;  /* 0x00000018008d7308 */ /* 0x000f220000000800 */
[----:B------:R-:W-:-:S04]  /*1c6e0*/  @!P3 FMUL R186, R186, 0.5 ;  /* 0x3f000000babab820 */ /* 0x000fc80000400000 */
[C---:B------:R-:W-:Y:S01]  /*1c6f0*/  HMMA.16816.F32.BF16 R100, R12.reuse, R34, R100 ;  /* 0x000000220c64723c */ /* 0x040fe20000041864 */
[----:B------:R-:W5:Y:S01]  /*1c700*/  LDSM.16.MT88.4 R32, [R211+0x11000] ;  /* 0x01100000d320783b */ /* 0x000f620000004200 */
[----:B---3--:R-:W-:Y:S01]  /*1c710*/  @!P1 FMUL R51, R51, R51 ;  /* 0x0000003333339220 */ /* 0x008fe20000400000 */
[----:B------:R-:W-:Y:S01]  /*1c720*/  FSETP.GEU.AND P1, PT, R68, -126, PT ;  /* 0xc2fc00004400780b */ /* 0x000fe20003f2e000 */
[----:B------:R3:W2:Y:S08]  /*1c730*/  MUFU.EX2 R143, R25 ;  /* 0x00000019008f7308 */ /* 0x0006b00000000800 */
[----:B------:R-:W5:Y:S01]  /*1c740*/  MUFU.EX2 R145, R145 ;  /* 0x0000009100917308 */ /* 0x000f620000000800 */
[----:B----4-:R-:W-:Y:S01]  /*1c750*/  @!P5 FMUL R141, R141, R141 ;  /* 0x0000008d8d8dd220 */ /* 0x010fe20000400000 */
[----:B-1----:R-:W-:Y:S01]  /*1c760*/  HMMA.16816.F32.BF16 R80, R12, R8, R80 ;  /* 0x000000080c50723c */ /* 0x002fe20000041850 */
[----:B------:R-:W-:Y:S01]  /*1c770*/  FSETP.GEU.AND P5, PT, R184, -126, PT ;  /* 0xc2fc0000b800780b */ /* 0x000fe20003fae000 */
[----:B------:R-:W-:-:S04]  /*1c780*/  @!P1 FMUL R68, R68, 0.5 ;  /* 0x3f00000044449820 */ /* 0x000fc80000400000 */
[----:B------:R-:W1:Y:S01]  /*1c790*/  MUFU.EX2 R180, R68 ;  /* 0x0000004400b47308 */ /* 0x000e620000000800 */
[----:B---3--:R-:W3:Y:S01]  /*1c7a0*/  LDSM.16.MT88.4 R24, [R213+0xd800] ;  /* 0x00d80000d518783b */ /* 0x008ee20000004200 */
[C---:B--2---:R-:W-:Y:S01]  /*1c7b0*/  HMMA.16816.F32.BF16 R96, R12.reuse, R20, R96 ;  /* 0x000000140c60723c */ /* 0x044fe20000041860 */
[----:B------:R-:W-:Y:S01]  /*1c7c0*/  @!P4 FMUL R143, R143, R143 ;  /* 0x0000008f8f8fc220 */ /* 0x000fe20000400000 */
[----:B------:R-:W-:Y:S01]  /*1c7d0*/  F2FP.BF16.F32.PACK_AB R8, R51, R48 ;  /* 0x000000303308723e */ /* 0x000fe200000010ff */
[----:B------:R-:W-:Y:S01]  /*1c7e0*/  FADD R48, R48, R65 ;  /* 0x0000004130307221 */ /* 0x000fe20000000000 */
[----:B------:R-:W-:Y:S02]  /*1c7f0*/  FSETP.GEU.AND P4, PT, R151, -126, PT ;  /* 0xc2fc00009700780b */ /* 0x000fe40003f8e000 */
[C---:B------:R-:W-:Y:S01]  /*1c800*/  HMMA.16816.F32.BF16 R92, R12.reuse, R22, R92 ;  /* 0x000000160c5c723c */ /* 0x040fe2000004185c */
[----:B------:R-:W2:Y:S01]  /*1c810*/  LDSM.16.MT88.4 R20, [R212+0xd800] ;  /* 0x00d80000d414783b */ /* 0x000ea20000004200 */
[----:B-----5:R-:W-:Y:S01]  /*1c820*/  @!P2 FMUL R145, R145, R145 ;  /* 0x000000919191a220 */ /* 0x020fe20000400000 */
[----:B------:R-:W-:Y:S01]  /*1c830*/  FSETP.GEU.AND P2, PT, R147, -126, PT ;  /* 0xc2fc00009300780b */ /* 0x000fe20003f4e000 */
[----:B------:R-:W-:Y:S01]  /*1c840*/  @!P5 FMUL R184, R184, 0.5 ;  /* 0x3f000000b8b8d820 */ /* 0x000fe20000400000 */
[----:B------:R-:W-:Y:S01]  /*1c850*/  F2FP.BF16.F32.PACK_AB R9, R178, R143 ;  /* 0x0000008fb209723e */ /* 0x000fe200000010ff */
[C---:B------:R-:W-:Y:S01]  /*1c860*/  HMMA.16816.F32.BF16 R88, R12.reuse, R16, R88 ;  /* 0x000000100c58723c */ /* 0x040fe20000041858 */
[----:B------:R-:W4:Y:S01]  /*1c870*/  MUFU.EX2 R149, R149 ;  /* 0x0000009500957308 */ /* 0x000f220000000800 */
[----:B------:R-:W-:Y:S01]  /*1c880*/  FADD R143, R143, R0 ;  /* 0x000000008f8f7221 */ /* 0x000fe20000000000 */
[----:B-1----:R-:W-:Y:S01]  /*1c890*/  @!P1 FMUL R180, R180, R180 ;  /* 0x000000b4b4b49220 */ /* 0x002fe20000400000 */
[----:B------:R-:W-:Y:S01]  /*1c8a0*/  FSETP.GEU.AND P1, PT, R182, -126, PT ;  /* 0xc2fc0000b600780b */ /* 0x000fe20003f2e000 */
[----:B------:R-:W-:Y:S01]  /*1c8b0*/  @!P4 FMUL R151, R151, 0.5 ;  /* 0x3f0000009797c820 */ /* 0x000fe20000400000 */
[C---:B------:R-:W-:Y:S01]  /*1c8c0*/  HMMA.16816.F32.BF16 R84, R12.reuse, R18, R84 ;  /* 0x000000120c54723c */ /* 0x040fe20000041854 */
[----:B------:R-:W1:Y:S01]  /*1c8d0*/  LDSM.16.MT88.4 R16, [R211+0xd800] ;  /* 0x00d80000d310783b */ /* 0x000e620000004200 */
[----:B------:R-:W-:Y:S01]  /*1c8e0*/  FMUL R68, R176, R135 ;  /* 0x00000087b0447220 */ /* 0x000fe20000400000 */
[----:B------:R-:W5:Y:S01]  /*1c8f0*/  MUFU.EX2 R184, R184 ;  /* 0x000000b800b87308 */ /* 0x000f620000000800 */
[----:B------:R-:W-:Y:S01]  /*1c900*/  @!P2 FMUL R147, R147, 0.5 ;  /* 0x3f0000009393a820 */ /* 0x000fe20000400000 */
[----:B------:R-:W-:Y:S01]  /*1c910*/  FADD R51, R51, R48 ;  /* 0x0000003033337221 */ /* 0x000fe20000000000 */
[----:B------:R-:W-:Y:S01]  /*1c920*/  HMMA.16816.F32.BF16 R76, R12, R10, R76 ;  /* 0x0000000a0c4c723c */ /* 0x000fe2000004184c */
[----:B------:R-:W-:Y:S01]  /*1c930*/  FADD R68, -R139, R68 ;  /* 0x000000448b447221 */ /* 0x000fe20000000100 */
[----:B------:R-:W-:Y:S01]  /*1c940*/  FADD R178, R178, R143 ;  /* 0x0000008fb2b27221 */ /* 0x000fe20000000000 */
[----:B------:R-:W-:-:S02]  /*1c950*/  FADD R0, R50, R51 ;  /* 0x0000003332007221 */ /* 0x000fc40000000000 */
[----:B------:R-:W-:Y:S01]  /*1c960*/  @!P1 FMUL R182, R182, 0.5 ;  /* 0x3f000000b6b69820 */ /* 0x000fe20000400000 */
[C---:B------:R-:W-:Y:S01]  /*1c970*/  HMMA.16816.F32.BF16 R72, R12.reuse, R32, R72 ;  /* 0x000000200c48723c */ /* 0x040fe20000041848 */
[----:B------:R-:W-:Y:S01]  /*1c980*/  F2FP.BF16.F32.PACK_AB R10, R141, R50 ;  /* 0x000000328d0a723e */ /* 0x000fe200000010ff */
[----:B------:R-:W2:Y:S01]  /*1c990*/  MUFU.EX2 R147, R147 ;  /* 0x0000009300937308 */ /* 0x000ea20000000800 */
[----:B------:R-:W-:Y:S01]  /*1c9a0*/  F2FP.BF16.F32.PACK_AB R11, R180, R145 ;  /* 0x00000091b40b723e */ /* 0x000fe200000010ff */
[----:B----4-:R-:W-:Y:S01]  /*1c9b0*/  @!P6 FMUL R149, R149, R149 ;  /* 0x000000959595e220 */ /* 0x010fe20000400000 */
[----:B------:R-:W-:Y:S01]  /*1c9c0*/  FSETP.GEU.AND P6, PT, R157, -126, PT ;  /* 0xc2fc00009d00780b */ /* 0x000fe20003fce000 */
[----:B------:R-:W-:Y:S01]  /*1c9d0*/  HMMA.16816.F32.BF16 R4, R12, R34, R4 ;  /* 0x000000220c04723c */ /* 0x000fe20000041804 */
[----:B------:R-:W4:Y:S01]  /*1c9e0*/  LDSM.16.MT88.4 R12, [R215+0x11800] ;  /* 0x01180000d70c783b */ /* 0x000f220000004200 */
[----:B-----5:R-:W-:Y:S01]  /*1c9f0*/  @!P5 FMUL R184, R184, R184 ;  /* 0x000000b8b8b8d220 */ /* 0x020fe20000400000 */
[----:B------:R-:W-:Y:S01]  /*1ca00*/  FSETP.GEU.AND P5, PT, R68, -126, PT ;  /* 0xc2fc00004400780b */ /* 0x000fe20003fae000 */
[----:B------:R-:W5:Y:S01]  /*1ca10*/  MUFU.EX2 R182, R182 ;  /* 0x000000b600b67308 */ /* 0x000f620000000800 */
[----:B------:R-:W-:Y:S01]  /*1ca20*/  LDSM.16.MT88.4 R32, [R215+0x12000] ;  /* 0x01200000d720783b */ /* 0x000fe20000004200 */
[----:B---3--:R-:W-:Y:S01]  /*1ca30*/  HMMA.16816.F32.BF16 R120, R8, R24, R120 ;  /* 0x000000180878723c */ /* 0x008fe20000041878 */
[----:B------:R-:W-:Y:S01]  /*1ca40*/  FADD R145, R145, R178 ;  /* 0x000000b291917221 */ /* 0x000fe20000000000 */
[----:B------:R-:W-:-:S03]  /*1ca50*/  FADD R0, R141, R0 ;  /* 0x000000008d007221 */ /* 0x000fc60000000000 */
[----:B------:R-:W-:Y:S01]  /*1ca60*/  FADD R180, R180, R145 ;  /* 0x00000091b4b47221 */ /* 0x000fe20000000000 */
[C---:B------:R-:W-:Y:S01]  /*1ca70*/  HMMA.16816.F32.BF16 R116, R8.reuse, R26, R116 ;  /* 0x0000001a0874723c */ /* 0x040fe20000041874 */
[----:B------:R-:W3:Y:S01]  /*1ca80*/  LDSM.16.MT88.4 R24, [R213+0x11800] ;  /* 0x01180000d518783b */ /* 0x000ee20000004200 */
[----:B--2---:R-:W-:Y:S01]  /*1ca90*/  @!P2 FMUL R147, R147, R147 ;  /* 0x000000939393a220 */ /* 0x004fe20000400000 */
[----:B------:R-:W-:Y:S01]  /*1caa0*/  FSETP.GEU.AND P2, PT, R153, -126, PT ;  /* 0xc2fc00009900780b */ /* 0x000fe20003f4e000 */
[----:B------:R-:W2:Y:S01]  /*1cab0*/  MUFU.EX2 R151, R151 ;  /* 0x0000009700977308 */ /* 0x000ea20000000800 */
[----:B------:R-:W-:Y:S01]  /*1cac0*/  @!P6 FMUL R157, R157, 0.5 ;  /* 0x3f0000009d9de820 */ /* 0x000fe20000400000 */
[----:B------:R-:W-:Y:S01]  /*1cad0*/  HMMA.16816.F32.BF16 R128, R8, R28, R128 ;  /* 0x0000001c0880723c */ /* 0x000fe20000041880 */
[----:B------:R-:W-:Y:S01]  /*1cae0*/  @!P5 FMUL R68, R68, 0.5 ;  /* 0x3f0000004444d820 */ /* 0x000fe20000400000 */
[----:B-----5:R-:W-:-:S04]  /*1caf0*/  @!P1 FMUL R182, R182, R182 ;  /* 0x000000b6b6b69220 */ /* 0x020fc80000400000 */
[C---:B------:R-:W-:Y:S01]  /*1cb00*/  HMMA.16816.F32.BF16 R112, R8.reuse, R20, R112 ;  /* 0x000000140870723c */ /* 0x040fe20000041870 */
[----:B------:R-:W-:Y:S01]  /*1cb10*/  FMUL R28, R244, R135 ;  /* 0x00000087f41c7220 */ /* 0x000fe20000400000 */
[----:B------:R-:W5:Y:S02]  /*1cb20*/  MUFU.EX2 R186, R186 ;  /* 0x000000ba00ba7308 */ /* 0x000f640000000800 */
[----:B------:R-:W-:Y:S01]  /*1cb30*/  @!P2 FMUL R153, R153, 0.5 ;  /* 0x3f0000009999a820 */ /* 0x000fe20000400000 */
[----:B------:R-:W-:Y:S01]  /*1cb40*/  FADD R28, -R61, R28 ;  /* 0x0000001c3d1c7221 */ /* 0x000fe20000000100 */
[C---:B------:R-:W-:Y:S01]  /*1cb50*/  HMMA.16816.F32.BF16 R108, R8.reuse, R22, R108 ;  /* 0x00000016086c723c */ /* 0x040fe2000004186c */
[----:B------:R-:W3:Y:S01]  /*1cb60*/  LDSM.16.MT88.4 R20, [R212+0x11800] ;  /* 0x01180000d414783b */ /* 0x000ee20000004200 */
[----:B--2---:R-:W-:Y:S02]  /*1cb70*/  @!P4 FMUL R151, R151, R151 ;  /* 0x000000979797c220 */ /* 0x004fe40000400000 */
[----:B------:R-:W-:Y:S01]  /*1cb80*/  FSETP.GEU.AND P1, PT, R28, -126, PT ;  /* 0xc2fc00001c00780b */ /* 0x000fe20003f2e000 */
[----:B------:R-:W2:Y:S01]  /*1cb90*/  MUFU.EX2 R153, R153 ;  /* 0x0000009900997308 */ /* 0x000ea20000000800 */
[C---:B-1----:R-:W-:Y:S06]  /*1cba0*/  HMMA.16816.F32.BF16 R104, R8.reuse, R16, R104 ;  /* 0x000000100868723c */ /* 0x042fec0000041868 */
[C---:B------:R-:W-:Y:S01]  /*1cbb0*/  HMMA.16816.F32.BF16 R100, R8.reuse, R18, R100 ;  /* 0x000000120864723c */ /* 0x040fe20000041864 */
[----:B------:R-:W1:Y:S01]  /*1cbc0*/  LDSM.16.MT88.4 R16, [R211+0x11800] ;  /* 0x01180000d310783b */ /* 0x000e620000004200 */
[----:B-----5:R-:W-:Y:S01]  /*1cbd0*/  @!P3 FMUL R186, R186, R186 ;  /* 0x000000bababab220 */ /* 0x020fe20000400000 */
[----:B------:R-:W-:Y:S01]  /*1cbe0*/  FSETP.GEU.AND P3, PT, R166, -126, PT ;  /* 0xc2fc0000a600780b */ /* 0x000fe20003f6e000 */
[----:B------:R-:W5:Y:S01]  /*1cbf0*/  MUFU.EX2 R157, R157 ;  /* 0x0000009d009d7308 */ /* 0x000f620000000800 */
[----:B------:R-:W-:Y:S01]  /*1cc00*/  @!P1 FMUL R28, R28, 0.5 ;  /* 0x3f0000001c1c9820 */ /* 0x000fe20000400000 */
[----:B----4-:R-:W-:Y:S01]  /*1cc10*/  HMMA.16816.F32.BF16 R96, R8, R12, R96 ;  /* 0x0000000c0860723c */ /* 0x010fe20000041860 */
[----:B--2---:R-:W-:Y:S01]  /*1cc20*/  @!P2 FMUL R153, R153, R153 ;  /* 0x000000999999a220 */ /* 0x004fe20000400000 */
[----:B------:R-:W-:-:S04]  /*1cc30*/  FSETP.GEU.AND P2, PT, R155, -126, PT ;  /* 0xc2fc00009b00780b */ /* 0x000fc80003f4e000 */
[C---:B------:R-:W-:Y:S01]  /*1cc40*/  HMMA.16816.F32.BF16 R92, R8.reuse, R14, R92 ;  /* 0x0000000e085c723c */ /* 0x040fe2000004185c */
[----:B------:R-:W2:Y:S01]  /*1cc50*/  LDSM.16.MT88.4 R12, [R215+0xe000] ;  /* 0x00e00000d70c783b */ /* 0x000ea20000004200 */
[----:B------:R-:W4:Y:S02]  /*1cc60*/  MUFU.EX2 R190, R28 ;  /* 0x0000001c00be7308 */ /* 0x000f240000000800 */
[----:B------:R-:W-:Y:S02]  /*1cc70*/  @!P3 FMUL R166, R166, 0.5 ;  /* 0x3f000000a6a6b820 */ /* 0x000fe40000400000 */
[----:B---3--:R-:W-:Y:S01]  /*1cc80*/  HMMA.16816.F32.BF16 R88, R8, R24, R88 ;  /* 0x000000180858723c */ /* 0x008fe20000041858 */
[----:B-----5:R-:W-:-:S03]  /*1cc90*/  @!P6 FMUL R157, R157, R157 ;  /* 0x0000009d9d9de220 */ /* 0x020fc60000400000 */
[----:B------:R-:W3:Y:S02]  /*1cca0*/  MUFU.EX2 R166, R166 ;  /* 0x000000a600a67308 */ /* 0x000ee40000000800 */
[----:B------:R-:W-:Y:S01]  /*1ccb0*/  HMMA.16816.F32.BF16 R84, R8, R26, R84 ;  /* 0x0000001a0854723c */ /* 0x000fe20000041854 */
[----:B------:R-:W5:Y:S01]  /*1ccc0*/  LDSM.16.MT88.4 R24, [R213+0xe000] ;  /* 0x00e00000d518783b */ /* 0x000f620000004200 */
[----:B------:R-:W-:-:S04]  /*1ccd0*/  @!P2 FMUL R155, R155, 0.5 ;  /* 0x3f0000009b9ba820 */ /* 0x000fc80000400000 */
[C---:B------:R-:W-:Y:S01]  /*1cce0*/  HMMA.16816.F32.BF16 R80, R8.reuse, R20, R80 ;  /* 0x000000140850723c */ /* 0x040fe20000041850 */
[----:B----4-:R-:W-:Y:S01]  /*1ccf0*/  @!P1 FMUL R190, R190, R190 ;  /* 0x000000bebebe9220 */ /* 0x010fe20000400000 */
[----:B------:R-:W-:Y:S01]  /*1cd00*/  FSETP.GEU.AND P1, PT, R69, -126, PT ;  /* 0xc2fc00004500780b */ /* 0x000fe20003f2e000 */
[----:B------:R-:W4:Y:S03]  /*1cd10*/  MUFU.EX2 R155, R155 ;  /* 0x0000009b009b7308 */ /* 0x000f260000000800 */
[----:B------:R-:W-:Y:S01]  /*1cd20*/  HMMA.16816.F32.BF16 R76, R8, R22, R76 ;  /* 0x00000016084c723c */ /* 0x000fe2000004184c */
[----:B------:R-:W5:Y:S01]  /*1cd30*/  LDSM.16.MT88.4 R20, [R212+0xe000] ;  /* 0x00e00000d414783b */ /* 0x000f620000004200 */
[----:B---3--:R-:W-:-:S04]  /*1cd40*/  @!P3 FMUL R166, R166, R166 ;  /* 0x000000a6a6a6b220 */ /* 0x008fc80000400000 */
[----:B------:R-:W-:Y:S01]  /*1cd50*/  HMMA.16816.F32.BF16 R124, R8, R30, R124 ;  /* 0x0000001e087c723c */ /* 0x000fe2000004187c */
[----:B------:R-:W-:Y:S02]  /*1cd60*/  LDSM.16.MT88.4 R28, [R213+0x12000] ;  /* 0x01200000d51c783b */ /* 0x000fe40000004200 */
[----:B------:R-:W-:-:S03]  /*1cd70*/  @!P1 FMUL R69, R69, 0.5 ;  /* 0x3f00000045459820 */ /* 0x000fc60000400000 */
[----:B-1----:R-:W-:Y:S01]  /*1cd80*/  HMMA.16816.F32.BF16 R72, R8, R16, R72 ;  /* 0x000000100848723c */ /* 0x002fe20000041848 */
[----:B----4-:R-:W-:-:S05]  /*1cd90*/  @!P2 FMUL R155, R155, R155 ;  /* 0x0000009b9b9ba220 */ /* 0x010fca0000400000 */
[----:B------:R-:W-:Y:S01]  /*1cda0*/  HMMA.16816.F32.BF16 R4, R8, R18, R4 ;  /* 0x000000120804723c */ /* 0x000fe20000041804 */
[----:B------:R-:W1:Y:S06]  /*1cdb0*/  LDSM.16.MT88.4 R16, [R211+0xe000] ;  /* 0x00e00000d310783b */ /* 0x000e6c0000004200 */
[----:B------:R-:W-:Y:S01]  /*1cdc0*/  F2FP.BF16.F32.PACK_AB R8, R182, R147 ;  /* 0x00000093b608723e */ /* 0x000fe200000010ff */
[----:B------:R-:W-:Y:S01]  /*1cdd0*/  FADD R147, R147, R0 ;  /* 0x0000000093937221 */ /* 0x000fe20000000000 */
[----:B------:R-:W-:Y:S02]  /*1cde0*/  F2FP.BF16.F32.PACK_AB R10, R184, R149 ;  /* 0x00000095b80a723e */ /* 0x000fe400000010ff */
[----:B------:R-:W-:Y:S01]  /*1cdf0*/  F2FP.BF16.F32.PACK_AB R9, R186, R151 ;  /* 0x00000097ba09723e */ /* 0x000fe200000010ff */
[----:B------:R-:W-:Y:S01]  /*1ce00*/  FADD R151, R151, R180 ;  /* 0x000000b497977221 */ /* 0x000fe20000000000 */
[----:B------:R-:W-:Y:S01]  /*1ce10*/  F2FP.BF16.F32.PACK_AB R11, R190, R153 ;  /* 0x00000099be0b723e */ /* 0x000fe200000010ff */
[----:B------:R-:W-:-:S02]  /*1ce20*/  FADD R182, R182, R147 ;  /* 0x00000093b6b67221 */ /* 0x000fc40000000000 */
[----:B------:R-:W-:Y:S02]  /*1ce30*/  FADD R186, R186, R151 ;  /* 0x00000097baba7221 */ /* 0x000fe40000000000 */
[----:B------:R-:W-:Y:S02]  /*1ce40*/  FADD R149, R149, R182 ;  /* 0x000000b695957221 */ /* 0x000fe40000000000 */
[----:B--2---:R-:W-:Y:S01]  /*1ce50*/  HMMA.16816.F32.BF16 R128, R8, R12, R128 ;  /* 0x0000000c0880723c */ /* 0x004fe20000041880 */
[----:B------:R-:W-:Y:S01]  /*1ce60*/  FADD R153, R153, R186 ;  /* 0x000000ba99997221 */ /* 0x000fe20000000000 */
[----:B------:R-:W-:-:S03]  /*1ce70*/  FADD R184, R184, R149 ;  /* 0x00000095b8b87221 */ /* 0x000fc60000000000 */
[----:B------:R-:W-:Y:S01]  /*1ce80*/  FADD R190, R190, R153 ;  /* 0x00000099bebe7221 */ /* 0x000fe20000000000 */
[C---:B-----5:R-:W-:Y:S01]  /*1ce90*/  HMMA.16816.F32.BF16 R120, R8.reuse, R24, R120 ;  /* 0x000000180878723c */ /* 0x060fe20000041878 */
[-C--:B------:R-:W-:Y:S02]  /*1cea0*/  FMUL R12, R170, R135.reuse ;  /* 0x00000087aa0c7220 */ /* 0x080fe40000400000 */
[----:B------:R-:W2:Y:S02]  /*1ceb0*/  MUFU.EX2 R170, R69 ;  /* 0x0000004500aa7308 */ /* 0x000ea40000000800 */
[----:B------:R-:W-:Y:S01]  /*1cec0*/  FADD R159, -R61, R12 ;  /* 0x0000000c3d9f7221 */ /* 0x000fe20000000100 */
[C---:B------:R-:W-:Y:S01]  /*1ced0*/  HMMA.16816.F32.BF16 R124, R8.reuse, R14, R124 ;  /* 0x0000000e087c723c */ /* 0x040fe2000004187c */
[----:B------:R-:W-:Y:S01]  /*1cee0*/  FMUL R24, R164, R135 ;  /* 0x00000087a4187220 */ /* 0x000fe20000400000 */
[----:B------:R-:W3:Y:S02]  /*1cef0*/  LDSM.16.MT88.4 R12, [R212+0x12000] ;  /* 0x01200000d40c783b */ /* 0x000ee40000004200 */
[----:B------:R-:W-:Y:S01]  /*1cf00*/  FSETP.GEU.AND P4, PT, R159, -126, PT ;  /* 0xc2fc00009f00780b */ /* 0x000fe20003f8e000 */
[----:B------:R-:W-:Y:S01]  /*1cf10*/  FADD R161, -R61, R24 ;  /* 0x000000183da17221 */ /* 0x000fe20000000100 */
[----:B------:R-:W-:Y:S01]  /*1cf20*/  HMMA.16816.F32.BF16 R116, R8, R26, R116 ;  /* 0x0000001a0874723c */ /* 0x000fe20000041874 */
[----:B------:R-:W4:Y:S01]  /*1cf30*/  LDSM.16.MT88.4 R24, [R211+0x12000] ;  /* 0x01200000d318783b */ /* 0x000f220000004200 */
[----:B------:R-:W5:Y:S02]  /*1cf40*/  MUFU.EX2 R164, R68 ;  /* 0x0000004400a47308 */ /* 0x000f640000000800 */
[----:B------:R-:W-:-:S02]  /*1cf50*/  FSETP.GEU.AND P2, PT, R161, -126, PT ;  /* 0xc2fc0000a100780b */ /* 0x000fc40003f4e000 */
[C---:B------:R-:W-:Y:S01]  /*1cf60*/  HMMA.16816.F32.BF16 R112, R8.reuse, R20, R112 ;  /* 0x000000140870723c */ /* 0x040fe20000041870 */
[----:B--2---:R-:W-:Y:S01]  /*1cf70*/  @!P1 FMUL R170, R170, R170 ;  /* 0x000000aaaaaa9220 */ /* 0x004fe20000400000 */
[----:B------:R-:W-:Y:S01]  /*1cf80*/  FSETP.GEU.AND P1, PT, R168, -126, PT ;  /* 0xc2fc0000a800780b */ /* 0x000fe20003f2e000 */
[----:B------:R-:W-:Y:S02]  /*1cf90*/  FADD R69, -R61, R138 ;  /* 0x0000008a3d457221 */ /* 0x000fe40000000100 */
[----:B------:R-:W-:Y:S01]  /*1cfa0*/  @!P4 FMUL R159, R159, 0.5 ;  /* 0x3f0000009f9fc820 */ /* 0x000fe20000400000 */
[C---:B------:R-:W-:Y:S01]  /*1cfb0*/  HMMA.16816.F32.BF16 R108, R8.reuse, R22, R108 ;  /* 0x00000016086c723c */ /* 0x040fe2000004186c */
[----:B------:R-:W2:Y:S04]  /*1cfc0*/  LDSM.16.MT88.4 R20, [R215+0xe800] ;  /* 0x00e80000d714783b */ /* 0x000ea80000004200 */
[----:B------:R-:W-:Y:S01]  /*1cfd0*/  @!P2 FMUL R161, R161, 0.5 ;  /* 0x3f000000a1a1a820 */ /* 0x000fe20000400000 */
[----:B-1----:R-:W-:Y:S01]  /*1cfe0*/  HMMA.16816.F32.BF16 R104, R8, R16, R104 ;  /* 0x000000100868723c */ /* 0x002fe20000041868 */
[----:B------:R-:W1:Y:S01]  /*1cff0*/  MUFU.EX2 R159, R159 ;  /* 0x0000009f009f7308 */ /* 0x000e620000000800 */
[----:B-----5:R-:W-:Y:S01]  /*1d000*/  @!P5 FMUL R164, R164, R164 ;  /* 0x000000a4a4a4d220 */ /* 0x020fe20000400000 */
[----:B------:R-:W-:Y:S01]  /*1d010*/  FMUL R68, R158, R135 ;  /* 0x000000879e447220 */ /* 0x000fe20000400000 */
[----:B------:R-:W-:-:S02]  /*1d020*/  @!P1 FMUL R168, R168, 0.5 ;  /* 0x3f000000a8a89820 */ /* 0x000fc40000400000 */
[C---:B------:R-:W-:Y:S01]  /*1d030*/  HMMA.16816.F32.BF16 R100, R8.reuse, R18, R100 ;  /* 0x000000120864723c */ /* 0x040fe20000041864 */
[----:B------:R-:W5:Y:S01]  /*1d040*/  LDSM.16.MT88.4 R16, [R213+0xe800] ;  /* 0x00e80000d510783b */ /* 0x000f620000004200 */
[----:B------:R-:W-:Y:S01]  /*1d050*/  FADD R68, -R139, R68 ;  /* 0x000000448b447221 */ /* 0x000fe20000000100 */
[----:B------:R-:W3:Y:S03]  /*1d060*/  MUFU.EX2 R161, R161 ;  /* 0x000000a100a17308 */ /* 0x000ee60000000800 */
[----:B------:R-:W-:Y:S01]  /*1d070*/  HMMA.16816.F32.BF16 R96, R8, R32, R96 ;  /* 0x000000200860723c */ /* 0x000fe20000041860 */
[----:B------:R-:W-:-:S04]  /*1d080*/  FSETP.GEU.AND P6, PT, R68, -126, PT ;  /* 0xc2fc00004400780b */ /* 0x000fc80003fce000 */
[----:B------:R-:W4:Y:S01]  /*1d090*/  MUFU.EX2 R168, R168 ;  /* 0x000000a800a87308 */ /* 0x000f220000000800 */
        /* <DEDUP_REMOVED lines=8> */
[----:B----4-:R-:W-:Y:S01]  /*1d120*/  @!P1 FMUL R168, R168, R168 ;  /* 0x000000a8a8a89220 */ /* 0x010fe20000400000 */
        /* <DEDUP_REMOVED lines=15> */
[----:B------:R-:W4:Y:S04]  /*1d220*/  LDSM.16.MT88.4 R8, [R211+0xe800] ;  /* 0x00e80000d308783b */ /* 0x000f280000004200 */
[----:B------:R-:W4:Y:S01]  /*1d230*/  LDSM.16.MT88.4 R24, [R215+0x12800] ;  /* 0x01280000d718783b */ /* 0x000f220000004200 */
[C---:B--2---:R-:W-:Y:S06]  /*1d240*/  HMMA.16816.F32.BF16 R128, R12.reuse, R20, R128 ;  /* 0x000000140c80723c */ /* 0x044fec0000041880 */
[----:B-----5:R-:W-:Y:S01]  /*1d250*/  HMMA.16816.F32.BF16 R120, R12, R16, R120 ;  /* 0x000000100c78723c */ /* 0x020fe20000041878 */
        /* <DEDUP_REMOVED lines=15> */
[C---:B----4-:R-:W-:Y:S06]  /*1d350*/  HMMA.16816.F32.BF16 R104, R12.reuse, R8, R104 ;  /* 0x000000080c68723c */ /* 0x050fec0000041868 */
        /* <DEDUP_REMOVED lines=36> */
[----:B------:R-:W-:Y:S01]  /*1d5a0*/  FADD R32, -R139, R32 ;  /* 0x000000208b207221 */ /* 0x000fe20000000100 */
        /* <DEDUP_REMOVED lines=30> */
[-C--:B------:R-:W-:Y:S01]  /*1d790*/  FMUL R16, R134, R135.reuse ;  /* 0x0000008786107220 */ /* 0x080fe20000400000 */
[----:B------:R-:W2:Y:S01]  /*1d7a0*/  MUFU.EX2 R32, R32 ;  /* 0x0000002000207308 */ /* 0x000ea20000000800 */
[----:B------:R-:W-:-:S02]  /*1d7b0*/  FMUL R134, R67, R135 ;  /* 0x0000008743867220 */ /* 0x000fc40000400000 */
[C---:B------:R-:W-:Y:S01]  /*1d7c0*/  FADD R66, -R61.reuse, R16 ;  /* 0x000000103d427221 */ /* 0x040fe20000000100 */
[C---:B------:R-:W-:Y:S01]  /*1d7d0*/  HMMA.16816.F32.BF16 R124, R8.reuse, R30, R124 ;  /* 0x0000001e087c723c */ /* 0x040fe2000004187c */
[----:B------:R-:W4:Y:S01]  /*1d7e0*/  LDSM.16.MT88.4 R28, [R213+0x13000] ;  /* 0x01300000d51c783b */ /* 0x000f220000004200 */
[----:B------:R-:W-:Y:S01]  /*1d7f0*/  FADD R134, -R61, R134 ;  /* 0x000000863d867221 */ /* 0x000fe20000000100 */
[----:B-----5:R-:W-:Y:S01]  /*1d800*/  @!P5 FMUL R34, R34, R34 ;  /* 0x000000222222d220 */ /* 0x020fe20000400000 */
        /* <DEDUP_REMOVED lines=26> */
[----:B-1----:R-:W-:-:S04]  /*1d9b0*/  @!P4 FMUL R61, R61, R61 ;  /* 0x0000003d3d3dc220 */ /* 0x002fc80000400000 */
        /* <DEDUP_REMOVED lines=9> */
[----:B------:R-:W-:Y:S01]  /*1da50*/  F2FP.BF16.F32.PACK_AB R68, R35, R32 ;  /* 0x000000202344723e */ /* 0x000fe200000010ff */
[----:B------:R-:W1:Y:S03]  /*1da60*/  LDSM.16.MT88.4 R24, [R212+0xf800] ;  /* 0x00f80000d418783b */ /* 0x000e660000004200 */
        /* <DEDUP_REMOVED lines=44> */
.L_x_3201:
[----:B------:R-:W-:Y:S05]  /*1dd30*/  @!P0 BRA `(.L_x_3210) ;  /* 0x0000006000288947 */ /* 0x000fea0003800000 */
[C---:B------:R-:W-:Y:S01]  /*1dd40*/  SHF.L.U64.HI R244, R132.reuse, 0x5, R133 ;  /* 0x0000000584f47819 */ /* 0x040fe20000010285 */
[----:B------:R-:W-:Y:S01]  /*1dd50*/  IMAD.SHL.U32 R245, R132, 0x20, RZ ;  /* 0x0000002084f57824 */ /* 0x000fe200078e00ff */
[C---:B------:R-:W-:Y:S01]  /*1dd60*/  SHF.L.U64.HI R246, R58.reuse, 0x5, R59 ;  /* 0x000000053af67819 */ /* 0x040fe2000001023b */
[----:B------:R-:W-:Y:S01]  /*1dd70*/  IMAD.SHL.U32 R247, R58, 0x20, RZ ;  /* 0x000000203af77824 */ /* 0x000fe200078e00ff */
[----:B------:R-:W-:Y:S01]  /*1dd80*/  MOV R2, R136 ;  /* 0x0000008800027202 */ /* 0x000fe20000000f00 */
[----:B------:R-:W-:Y:S02]  /*1dd90*/  IMAD.MOV.U32 R0, RZ, RZ, R137 ;  /* 0x000000ffff007224 */ /* 0x000fe400078e0089 */
.L_x_3219:
        /* <DEDUP_REMOVED lines=12> */
[C---:B--2---:R-:W-:Y:S02]  /*1de60*/  R2UR UR6, R14.reuse ;  /* 0x000000000e0672ca */ /* 0x044fe400000e0000 */
[C---:B------:R-:W-:Y:S02]  /*1de70*/  R2UR UR7, R15.reuse ;  /* 0x000000000f0772ca */ /* 0x040fe400000e0000 */
[C---:B------:R-:W-:Y:S02]  /*1de80*/  R2UR UR10, R14.reuse ;  /* 0x000000000e0a72ca */ /* 0x040fe400000e0000 */
[C---:B------:R-:W-:Y:S02]  /*1de90*/  R2UR UR11, R15.reuse ;  /* 0x000000000f0b72ca */ /* 0x040fe400000e0000 */
[C---:B------:R-:W-:Y:S02]  /*1dea0*/  R2UR UR12, R14.reuse ;  /* 0x000000000e0c72ca */ /* 0x040fe400000e0000 */
[C---:B------:R-:W-:Y:S02]  /*1deb0*/  R2UR UR13, R15.reuse ;  /* 0x000000000f0d72ca */ /* 0x040fe400000e0000 */
[----:B------:R-:W-:Y:S02]  /*1dec0*/  R2UR UR8, R14 ;  /* 0x000000000e0872ca */ /* 0x000fe400000e0000 */
[----:B------:R-:W-:Y:S01]  /*1ded0*/  R2UR UR9, R15 ;  /* 0x000000000f0972ca */ /* 0x000fe200000e0000 */
[----:B-1----:R-:W2:Y:S02]  /*1dee0*/  LD.E R11, desc[UR6][R16.64+0x170] ;  /* 0x00017006100b7980 */ /* 0x002ea4000c101900 */
        /* <DEDUP_REMOVED lines=61> */
.L_x_3212:
[----:B--2---:R-:W-:Y:S02]  /*1e2c0*/  R2UR UR6, R14 ;  /* 0x000000000e0672ca */ /* 0x004fe400000e0000 */
[----:B------:R-:W-:Y:S11]  /*1e2d0*/  R2UR UR7, R15 ;  /* 0x000000000f0772ca */ /* 0x000ff600000e0000 */
[----:B------:R-:W-:Y:S02]  /*1e2e0*/  @!UPT UIADD3 URZ, URZ, URZ, URZ ;  /* 0x0000003f3f3ff290 */ /* 0x000fe4000fffe03f */
[----:B-1----:R-:W2:Y:S02]  /*1e2f0*/  LD.E R8, desc[UR6][R16.64+0x40] ;  /* 0x0000400610087980 */ /* 0x002ea4000c101900 */
[----:B--2---:R-:W-:Y:S05]  /*1e300*/  IMAD.U32 R8, R8, -0x80, RZ ;  /* 0xffffff8008087824 */ /* 0x004fea00078e00ff */
[----:B------:R-:W-:Y:S02]  /*1e310*/  SHF.R.S32.HI R5, RZ, 0x1f, R8 ;  /* 0x0000001fff057819 */ /* 0x000fe40000011408 */
.L_x_3213:
[----:B------:R-:W-:Y:S05]  /*1e320*/  BSYNC B0 ;  /* 0x0000000000007941 */ /* 0x000fea0003800000 */
.L_x_3211:
[----:B------:R-:W-:Y:S01]  /*1e330*/  R2UR UR36, R14 ;  /* 0x000000000e2472ca */ /* 0x000fe200000e0000 */
[----:B------:R-:W-:Y:S01]  /*1e340*/  BSSY B1, `(.L_x_3214) ;  /* 0x0000180000017945 */ /* 0x000fe20003800000 */
[C---:B------:R-:W-:Y:S02]  /*1e350*/  R2UR UR37, R15.reuse ;  /* 0x000000000f2572ca */ /* 0x040fe400000e0000 */
[----:B------:R-:W-:Y:S02]  /*1e360*/  LEA R226, P0, R8, R226, 0x1 ;  /* 0x000000e208e27211 */ /* 0x000fe400078008ff */
[----:B------:R-:W-:Y:S02]  /*1e370*/  R2UR UR34, R14 ;  /* 0x000000000e2272ca */ /* 0x000fe400000e0000 */
[C---:B------:R-:W-:Y:S02]  /*1e380*/  R2UR UR35, R15.reuse ;  /* 0x000000000f2372ca */ /* 0x040fe400000e0000 */
[----:B------:R-:W-:Y:S02]  /*1e390*/  LEA.HI.X R227, R8, R227, R5, 0x1, P0 ;  /* 0x000000e308e37211 */ /* 0x000fe400000f0c05 */
[----:B------:R-:W-:Y:S02]  /*1e3a0*/  R2UR UR32, R14 ;  /* 0x000000000e2072ca */ /* 0x000fe400000e0000 */
[C---:B------:R-:W-:Y:S01]  /*1e3b0*/  R2UR UR33, R15.reuse ;  /* 0x000000000f2172ca */ /* 0x040fe200000e0000 */
[----:B------:R-:W-:Y:S01]  /*1e3c0*/  @!PT LDS RZ, [RZ] ;  /* 0x00000000fffff984 */ /* 0x000fe20000000800 */
[----:B------:R-:W-:Y:S01]  /*1e3d0*/  @!PT LDS RZ, [RZ] ;  /* 0x00000000fffff984 */ /* 0x000fe20000000800 */
[----:B------:R-:W-:Y:S01]  /*1e3e0*/  @!PT LDS RZ, [RZ] ;  /* 0x00000000fffff984 */ /* 0x000fe20000000800 */
[----:B------:R-:W-:Y:S01]  /*1e3f0*/  LDGSTS.E.BYPASS.LTC128B.128 [R241+0xc000], desc[UR36][R226.64] ;  /* 0x0c000000e2f17fae */ /* 0x000fe2000b901d64 */
[-C--:B------:R-:W-:Y:S02]  /*1e400*/  IADD3 R6, P0, R226, R245.reuse, RZ ;  /* 0x000000f5e2067210 */ /* 0x080fe40007f1e0ff */
[C---:B------:R-:W-:Y:S02]  /*1e410*/  R2UR UR30, R14.reuse ;  /* 0x000000000e1e72ca */ /* 0x040fe400000e0000 */
[----:B------:R-:W-:Y:S01]  /*1e420*/  R2UR UR31, R15 ;  /* 0x000000000f1f72ca */ /* 0x000fe200000e0000 */
[--C-:B------:R-:W-:Y:S01]  /*1e430*/  IMAD.X R7, R227, 0x1, R244.reuse, P0 ;  /* 0x00000001e3077824 */ /* 0x100fe200000e06f4 */
[----:B------:R-:W-:Y:S01]  /*1e440*/  R2UR UR28, R14 ;  /* 0x000000000e1c72ca */ /* 0x000fe200000e0000 */
[----:B------:R-:W-:Y:S01]  /*1e450*/  LDGSTS.E.BYPASS.LTC128B.128 [R241+0x10000], desc[UR34][R226.64+0x80] ;  /* 0x10000080e2f17fae */ /* 0x000fe2000b901d62 */
[C---:B------:R-:W-:Y:S02]  /*1e460*/  R2UR UR29, R15.reuse ;  /* 0x000000000f1d72ca */ /* 0x040fe400000e0000 */
[-C--:B------:R-:W-:Y:S01]  /*1e470*/  IADD3 R4, P0, R6, R245.reuse, RZ ;  /* 0x000000f506047210 */ /* 0x080fe20007f1e0ff */
[----:B------:R-:W-:Y:S01]  /*1e480*/  LDGSTS.E.BYPASS.LTC128B.128 [R241+0xc800], desc[UR32][R6.64] ;  /* 0x0c80000006f17fae */ /* 0x000fe2000b901d60 */
        /* <DEDUP_REMOVED lines=19> */
[C---:B------:R-:W-:Y:S01]  /*1e5c0*/  R2UR UR16, R14.reuse ;  /* 0x000000000e1072ca */ /* 0x040fe200000e0000 */
[----:B------:R1:W-:Y:S01]  /*1e5d0*/  LDGSTS.E.BYPASS.LTC128B.128 [R241+0x11800], desc[UR22][R8.64+0x80] ;  /* 0x1180008008f17fae */ /* 0x0003e2000b901d56 */
[C---:B------:R-:W-:Y:S02]  /*1e5e0*/  R2UR UR17, R15.reuse ;  /* 0x000000000f1172ca */ /* 0x040fe400000e0000 */
[C---:B------:R-:W-:Y:S01]  /*1e5f0*/  R2UR UR14, R14.reuse ;  /* 0x000000000e0e72ca */ /* 0x040fe200000e0000 */
[----:B------:R-:W-:Y:S01]  /*1e600*/  LDGSTS.E.BYPASS.LTC128B.128 [R241+0xe000], desc[UR20][R12.64] ;  /* 0x0e0000000cf17fae */ /* 0x000fe2000b901d54 */
[C---:B------:R-:W-:Y:S02]  /*1e610*/  R2UR UR12, R14.reuse ;  /* 0x000000000e0c72ca */ /* 0x040fe400000e0000 */
[C---:B------:R-:W-:Y:S02]  /*1e620*/  R2UR UR10, R14.reuse ;  /* 0x000000000e0a72ca */ /* 0x040fe400000e0000 */
[C---:B------:R-:W-:Y:S01]  /*1e630*/  R2UR UR8, R14.reuse ;  /* 0x000000000e0872ca */ /* 0x040fe200000e0000 */
[----:B------:R-:W-:Y:S01]  /*1e640*/  LDGSTS.E.BYPASS.LTC128B.128 [R241+0x12000], desc[UR18][R12.64+0x80] ;  /* 0x120000800cf17fae */ /* 0x000fe2000b901d52 */
[----:B------:R-:W-:Y:S02]  /*1e650*/  R2UR UR6, R14 ;  /* 0x000000000e0672ca */ /* 0x000fe400000e0000 */
[-C--:B------:R-:W-:Y:S02]  /*1e660*/  IADD3 R14, P0, R12, R245.reuse, RZ ;  /* 0x000000f50c0e7210 */ /* 0x080fe40007f1e0ff */
[C---:B------:R-:W-:Y:S02]  /*1e670*/  R2UR UR15, R15.reuse ;  /* 0x000000000f0f72ca */ /* 0x040fe400000e0000 */
[C---:B------:R-:W-:Y:S02]  /*1e680*/  R2UR UR13, R15.reuse ;  /* 0x000000000f0d72ca */ /* 0x040fe400000e0000 */
[C---:B------:R-:W-:Y:S02]  /*1e690*/  R2UR UR11, R15.reuse ;  /* 0x000000000f0b72ca */ /* 0x040fe400000e0000 */
[C---:B------:R-:W-:Y:S02]  /*1e6a0*/  R2UR UR9, R15.reuse ;  /* 0x000000000f0972ca */ /* 0x040fe400000e0000 */
[----:B------:R-:W-:Y:S01]  /*1e6b0*/  R2UR UR7, R15 ;  /* 0x000000000f0772ca */ /* 0x000fe200000e0000 */
[--C-:B------:R-:W-:Y:S01]  /*1e6c0*/  IMAD.X R15, R13, 0x1, R244.reuse, P0 ;  /* 0x000000010d0f7824 */ /* 0x100fe200000e06f4 */
[-C--:B------:R-:W-:Y:S04]  /*1e6d0*/  IADD3 R20, P0, R14, R245.reuse, RZ ;  /* 0x000000f50e147210 */ /* 0x080fe80007f1e0ff */
[----:B------:R-:W-:Y:S01]  /*1e6e0*/  LDGSTS.E.BYPASS.LTC128B.128 [R241+0xe800], desc[UR16][R14.64] ;  /* 0x0e8000000ef17fae */ /* 0x000fe2000b901d50 */
[--C-:B------:R-:W-:Y:S01]  /*1e6f0*/  IMAD.X R21, R15, 0x1, R244.reuse, P0 ;  /* 0x000000010f157824 */ /* 0x100fe200000e06f4 */
[----:B------:R-:W-:Y:S02]  /*1e700*/  IADD3 R22, P0, R20, R245, RZ ;  /* 0x000000f514167210 */ /* 0x000fe40007f1e0ff */
[----:B------:R2:W-:Y:S03]  /*1e710*/  LDGSTS.E.BYPASS.LTC128B.128 [R241+0x12800], desc[UR14][R14.64+0x80] ;  /* 0x128000800ef17fae */ /* 0x0005e6000b901d4e */
[----:B------:R-:W-:Y:S01]  /*1e720*/  IMAD.X R23, R21, 0x1, R244, P0 ;  /* 0x0000000115177824 */ /* 0x000fe200000e06f4 */
[----:B------:R-:W-:Y:S01]  /*1e730*/  LDGSTS.E.BYPASS.LTC128B.128 [R241+0xf000], desc[UR12][R20.64] ;  /* 0x0f00000014f17fae */ /* 0x000fe2000b901d4c */
[----:B------:R-:W-:Y:S03]  /*1e740*/  ISETP.GT.AND P0, PT, R243, R222, PT ;  /* 0x000000def300720c */ /* 0x000fe60003f04270 */
[----:B------:R-:W-:Y:S04]  /*1e750*/  LDGSTS.E.BYPASS.LTC128B.128 [R241+0x13000], desc[UR10][R20.64+0x80] ;  /* 0x1300008014f17fae */ /* 0x000fe8000b901d4a */
[----:B------:R-:W-:Y:S04]  /*1e760*/  LDGSTS.E.BYPASS.LTC128B.128 [R241+0xf800], desc[UR8][R22.64] ;  /* 0x0f80000016f17fae */ /* 0x000fe8000b901d48 */
[----:B------:R3:W-:Y:S01]  /*1e770*/  LDGSTS.E.BYPASS.LTC128B.128 [R241+0x13800], desc[UR6][R22.64+0x80] ;  /* 0x1380008016f17fae */ /* 0x0007e2000b901d46 */
[----:B------:R-:W-:Y:S03]  /*1e780*/  ULDC.64 UR6, c[0x0][0x208] ;  /* 0x0000820000067ab9 */ /* 0x000fe60000000a00 */
[----:B------:R-:W-:Y:S04]  /*1e790*/  LDSM.16.M88.4 R64, [R221] ;  /* 0x00000000dd40783b */ /* 0x000fe80000000200 */
[----:B-1----:R-:W1:Y:S04]  /*1e7a0*/  LDSM.16.M88.4 R8, [R220+0x4000] ;  /* 0x00400000dc08783b */ /* 0x002e680000000200 */
[----:B------:R-:W2:Y:S04]  /*1e7b0*/  LDSM.16.M88.4 R16, [R220+0x4800] ;  /* 0x00480000dc10783b */ /* 0x000ea80000000200 */
        /* <DEDUP_REMOVED lines=8> */
[C---:B-1----:R-:W-:Y:S03]  /*1e840*/  HMMA.16816.F32.BF16 R4, R64.reuse, R8, RZ ;  /* 0x000000084004723c */ /* 0x042fe600000418ff */
[----:B------:R-:W1:Y:S04]  /*1e850*/  LDSM.16.M88.4 R140, [R218] ;  /* 0x00000000da8c783b */ /* 0x000e680000000200 */
[----:B------:R-:W1:Y:S01]  /*1e860*/  LDSM.16.M88.4 R144, [R210] ;  /* 0x00000000d290783b */ /* 0x000e620000000200 */
[C---:B------:R-:W-:Y:S03]  /*1e870*/  HMMA.16816.F32.BF16 R8, R64.reuse, R10, RZ ;  /* 0x0000000a4008723c */ /* 0x040fe600000418ff */
[----:B------:R-:W1:Y:S03]  /*1e880*/  LDSM.16.M88.4 R148, [R209] ;  /* 0x00000000d194783b */ /* 0x000e660000000200 */
[C---:B--2---:R-:W-:Y:S01]  /*1e890*/  HMMA.16816.F32.BF16 R12, R64.reuse, R16, RZ ;  /* 0x00000010400c723c */ /* 0x044fe200000418ff */
[----:B------:R-:W2:Y:S04]  /*1e8a0*/  LDSM.16.M88.4 R152, [R208] ;  /* 0x00000000d098783b */ /* 0x000ea80000000200 */
[----:B------:R-:W1:Y:S01]  /*1e8b0*/  LDSM.16.M88.4 R156, [R207] ;  /* 0x00000000cf9c783b */ /* 0x000e620000000200 */
[C---:B------:R-:W-:Y:S03]  /*1e8c0*/  HMMA.16816.F32.BF16 R16, R64.reuse, R18, RZ ;  /* 0x000000124010723c */ /* 0x040fe600000418ff */
[----:B------:R-:W-:Y:S03]  /*1e8d0*/  LDSM.16.M88.4 R160, [R217] ;  /* 0x00000000d9a0783b */ /* 0x000fe60000000200 */
        /* <DEDUP_REMOVED lines=20> */
[----:B------:R-:W3:Y:S05]  /*1ea20*/  LDSM.16.M88.4 R132, [R206] ;  /* 0x00000000ce84783b */ /* 0x000eea0000000200 */
[C---:B-1----:R-:W-:Y:S06]  /*1ea30*/  HMMA.16816.F32.BF16 R4, R136.reuse, R140, R4 ;  /* 0x0000008c8804723c */ /* 0x042fec0000041804 */
[C---:B------:R-:W-:Y:S01]  /*1ea40*/  HMMA.16816.F32.BF16 R8, R136.reuse, R142, R8 ;  /* 0x0000008e8808723c */ /* 0x040fe20000041808 */
[----:B------:R-:W1:Y:S05]  /*1ea50*/  LDSM.16.M88.4 R140, [R205] ;  /* 0x00000000cd8c783b */ /* 0x000e6a0000000200 */
[C---:B------:R-:W-:Y:S06]  /*1ea60*/  HMMA.16816.F32.BF16 R12, R136.reuse, R144, R12 ;  /* 0x00000090880c723c */ /* 0x040fec000004180c */
[C---:B------:R-:W-:Y:S01]  /*1ea70*/  HMMA.16816.F32.BF16 R16, R136.reuse, R146, R16 ;  /* 0x000000928810723c */ /* 0x040fe20000041810 */
[----:B------:R-:W4:Y:S05]  /*1ea80*/  LDSM.16.M88.4 R144, [R204] ;  /* 0x00000000cc90783b */ /* 0x000f2a0000000200 */
[C---:B------:R-:W-:Y:S06]  /*1ea90*/  HMMA.16816.F32.BF16 R20, R136.reuse, R148, R20 ;  /* 0x000000948814723c */ /* 0x040fec0000041814 */
[C---:B------:R-:W-:Y:S01]  /*1eaa0*/  HMMA.16816.F32.BF16 R24, R136.reuse, R150, R24 ;  /* 0x000000968818723c */ /* 0x040fe20000041818 */
[----:B------:R-:W5:Y:S05]  /*1eab0*/  LDSM.16.M88.4 R148, [R214+0x4800] ;  /* 0x00480000d694783b */ /* 0x000f6a0000000200 */
[C---:B--2---:R-:W-:Y:S06]  /*1eac0*/  HMMA.16816.F32.BF16 R28, R136.reuse, R152, R28 ;  /* 0x00000098881c723c */ /* 0x044fec000004181c */
[C---:B------:R-:W-:Y:S01]  /*1ead0*/  HMMA.16816.F32.BF16 R32, R136.reuse, R154, R32 ;  /* 0x0000009a8820723c */ /* 0x040fe20000041820 */
[----:B------:R-:W-:Y:S05]  /*1eae0*/  LDSM.16.M88.4 R152, [R214+0x6000] ;  /* 0x00600000d698783b */ /* 0x000fea0000000200 */
[C---:B------:R-:W-:Y:S06]  /*1eaf0*/  HMMA.16816.F32.BF16 R36, R136.reuse, R156, R36 ;  /* 0x0000009c8824723c */ /* 0x040fec0000041824 */
[C---:B------:R-:W-:Y:S01]  /*1eb00*/  HMMA.16816.F32.BF16 R40, R136.reuse, R158, R40 ;  /* 0x0000009e8828723c */ /* 0x040fe20000041828 */
[----:B------:R-:W-:Y:S05]  /*1eb10*/  LDSM.16.M88.4 R156, [R214+0x6800] ;  /* 0x00680000d69c783b */ /* 0x000fea0000000200 */
[C---:B---3--:R-:W-:Y:S06]  /*1eb20*/  HMMA.16816.F32.BF16 R44, R136.reuse, R132, R44 ;  /* 0x00000084882c723c */ /* 0x048fec000004182c */
[C---:B------:R-:W-:Y:S01]  /*1eb30*/  HMMA.16816.F32.BF16 R48, R136.reuse, R134, R48 ;  /* 0x000000868830723c */ /* 0x040fe20000041830 */
[----:B------:R-:W2:Y:S05]  /*1eb40*/  LDSM.16.M88.4 R132, [R214+0x5000] ;  /* 0x00500000d684783b */ /* 0x000eaa0000000200 */
[C---:B-1----:R-:W-:Y:S06]  /*1eb50*/  HMMA.16816.F32.BF16 R52, R136.reuse, R140, R52 ;  /* 0x0000008c8834723c */ /* 0x042fec0000041834 */
[C---:B------:R-:W-:Y:S01]  /*1eb60*/  HMMA.16816.F32.BF16 R56, R136.reuse, R142, R56 ;  /* 0x0000008e8838723c */ /* 0x040fe20000041838 */
[----:B------:R-:W1:Y:S05]  /*1eb70*/  LDSM.16.M88.4 R140, [R214+0x5800] ;  /* 0x00580000d68c783b */ /* 0x000e6a0000000200 */
[C---:B----4-:R-:W-:Y:S06]  /*1eb80*/  HMMA.16816.F32.BF16 R60, R136.reuse, R144, R60 ;  /* 0x00000090883c723c */ /* 0x050fec000004183c */
        /* <DEDUP_REMOVED lines=118> */
[C---:B------:R-:W-:Y:S06]  /*1f2f0*/  HMMA.16816.F32.BF16 R48, R132.reuse, R138, R48 ;  /* 0x0000008a8430723c */ /* 0x040fec0000041830 */
[C---:B------:R-:W-:Y:S06]  /*1f300*/  HMMA.16816.F32.BF16 R52, R132.reuse, R156, R52 ;  /* 0x0000009c8434723c */ /* 0x040fec0000041834 */
        /* <DEDUP_REMOVED lines=39> */
[-C--:B------:R-:W-:Y:S04]  /*1f580*/  LOP3.LUT R132, R132, R143.reuse, RZ, 0x3c, !PT ;  /* 0x0000008f84847212 */ /* 0x080fe800078e3cff */
[----:B------:R-:W-:Y:S02]  /*1f590*/  ISETP.GE.AND P2, PT, R132, RZ, PT ;  /* 0x000000ff8400720c */ /* 0x000fe40003f46270 */
[-C--:B------:R-:W-:Y:S01]  /*1f5a0*/  LOP3.LUT R132, RZ, R143.reuse, RZ, 0x33, !PT ;  /* 0x0000008fff847212 */ /* 0x080fe200078e33ff */
        /* <DEDUP_REMOVED lines=26> */
[----:B------:R-:W-:Y:S01]  /*1f750*/  SEL R141, R132, R141, !P1 ;  /* 0x0000008d848d7207 */ /* 0x000fe20004800000 */
[----:B------:R-:W3:Y:S01]  /*1f760*/  LD.E.64 R136, desc[UR6][R138.64+0x38] ;  /* 0x000038068a887980 */ /* 0x000ee2000c101b00 */
        /* <DEDUP_REMOVED lines=20> */
.L_x_3217:
[----:B-1----:R-:W2:Y:S02]  /*1f8b0*/  LD.E R140, desc[UR6][R138.64+0x38] ;  /* 0x000038068a8c7980 */ /* 0x002ea4000c101900 */
[----:B--2---:R-:W-:Y:S04]  /*1f8c0*/  LEA R140, -R140, RZ, 0x7 ;  /* 0x000000ff8c8c7211 */ /* 0x004fe800078e39ff */
[----:B------:R-:W-:Y:S02]  /*1f8d0*/  SHF.R.S32.HI R135, RZ, 0x1f, R140 ;  /* 0x0000001fff877819 */ /* 0x000fe4000001148c */
.L_x_3218:
[----:B------:R-:W-:Y:S05]  /*1f8e0*/  BSYNC B0 ;  /* 0x0000000000007941 */ /* 0x000fea0003800000 */
.L_x_3216:
        /* <DEDUP_REMOVED lines=37> */
.L_x_3215:
[----:B------:R-:W-:Y:S05]  /*1fb40*/  BSYNC B1 ;  /* 0x0000000000017941 */ /* 0x000fea0003800000 */
.L_x_3214:
[----:B--2---:R-:W2:Y:S01]  /*1fb50*/  S2R R132, SR_TID.X ;  /* 0x0000000000847919 */ /* 0x004ea20000002100 */
[----:B-1----:R1:W3:Y:S01]  /*1fb60*/  LD.E R138, desc[UR6][R138.64+0xdc] ;  /* 0x0000dc068a8a7980 */ /* 0x0022e2000c101900 */
[----:B--2---:R-:W-:Y:S04]  /*1fb70*/  SHF.L.U32 R132, R132, 0x1, RZ ;  /* 0x0000000184847819 */ /* 0x004fe800000006ff */
[----:B------:R-:W-:Y:S04]  /*1fb80*/  LOP3.LUT R132, R132, 0x6, RZ, 0xc0, !PT ;  /* 0x0000000684847812 */ /* 0x000fe800078ec0ff */
[----:B------:R-:W-:Y:S04]  /*1fb90*/  LEA R137, R243, R132, 0x7 ;  /* 0x00000084f3897211 */ /* 0x000fe800078e38ff */
[C---:B------:R-:W-:Y:S01]  /*1fba0*/  IADD3 R133, R137.reuse, 0x1, RZ ;  /* 0x0000000189857810 */ /* 0x040fe20007ffe0ff */
[C---:B------:R-:W-:Y:S01]  /*1fbb0*/  VIADD R145, R137.reuse, 0x10 ;  /* 0x0000001089917836 */ /* 0x040fe20000000000 */
[-C--:B------:R-:W-:Y:S02]  /*1fbc0*/  ISETP.GE.AND P2, PT, R137, R240.reuse, PT ;  /* 0x000000f08900720c */ /* 0x080fe40003f46270 */
[C---:B------:R-:W-:Y:S02]  /*1fbd0*/  ISETP.GE.AND P6, PT, R133.reuse, R240, PT ;  /* 0x000000f08500720c */ /* 0x040fe40003fc6270 */
[----:B------:R-:W-:Y:S02]  /*1fbe0*/  ISETP.GE.AND P0, PT, R133, R234, PT ;  /* 0x000000ea8500720c */ /* 0x000fe40003f06270 */
[----:B------:R-:W-:Y:S02]  /*1fbf0*/  IADD3 R141, R137, 0x8, RZ ;  /* 0x00000008898d7810 */ /* 0x000fe40007ffe0ff */
[C---:B------:R-:W-:Y:S02]  /*1fc00*/  ISETP.GE.OR P6, PT, R133.reuse, R236, !P6 ;  /* 0x000000ec8500720c */ /* 0x040fe400077c6670 */
[----:B------:R-:W-:Y:S02]  /*1fc10*/  ISETP.GE.OR P0, PT, R133, R242, !P0 ;  /* 0x000000f28500720c */ /* 0x000fe40004706670 */
[C---:B------:R-:W-:Y:S02]  /*1fc20*/  ISETP.GE.OR P2, PT, R137.reuse, R236, !P2 ;  /* 0x000000ec8900720c */ /* 0x040fe40005746670 */
[C---:B------:R-:W-:Y:S02]  /*1fc30*/  IADD3 R133, R137.reuse, 0x9, RZ ;  /* 0x0000000989857810 */ /* 0x040fe40007ffe0ff */
[----:B------:R-:W-:Y:S02]  /*1fc40*/  ISETP.GE.AND P3, PT, R137, R234, PT ;  /* 0x000000ea8900720c */ /* 0x000fe40003f66270 */
[C---:B------:R-:W-:Y:S02]  /*1fc50*/  ISETP.GE.AND P1, PT, R141.reuse, R240, PT ;  /* 0x000000f08d00720c */ /* 0x040fe40003f26270 */
[----:B------:R-:W-:Y:S02]  /*1fc60*/  FSEL R135, R4, -INF , !P2 ;  /* 0xff80000004877808 */ /* 0x000fe40005000000 */
[----:B------:R-:W-:Y:S02]  /*1fc70*/  ISETP.GE.AND P4, PT, R141, R234, PT ;  /* 0x000000ea8d00720c */ /* 0x000fe40003f86270 */
[C---:B------:R-:W-:Y:S02]  /*1fc80*/  ISETP.GE.AND P5, PT, R133.reuse, R240, PT ;  /* 0x000000f08500720c */ /* 0x040fe40003fa6270 */
[----:B------:R-:W-:Y:S02]  /*1fc90*/  ISETP.GE.AND P2, PT, R133, R234, PT ;  /* 0x000000ea8500720c */ /* 0x000fe40003f46270 */
[----:B------:R-:W-:Y:S02]  /*1fca0*/  ISETP.GE.OR P1, PT, R141, R236, !P1 ;  /* 0x000000ec8d00720c */ /* 0x000fe40004f26670 */
[CC--:B------:R-:W-:Y:S02]  /*1fcb0*/  ISETP.GE.OR P3, PT, R137.reuse, R242.reuse, !P3 ;  /* 0x000000f28900720c */ /* 0x0c0fe40005f66670 */
[----:B------:R-:W-:Y:S02]  /*1fcc0*/  IADD3 R143, R137, 0x11, RZ ;  /* 0x00000011898f7810 */ /* 0x000fe40007ffe0ff */
[-C--:B------:R-:W-:Y:S02]  /*1fcd0*/  ISETP.GE.OR P4, PT, R141, R242.reuse, !P4 ;  /* 0x000000f28d00720c */ /* 0x080fe40006786670 */
[C---:B------:R-:W-:Y:S02]  /*1fce0*/  ISETP.GE.OR P2, PT, R133.reuse, R242, !P2 ;  /* 0x000000f28500720c */ /* 0x040fe40005746670 */
[----:B------:R-:W-:Y:S02]  /*1fcf0*/  ISETP.GE.OR P5, PT, R133, R236, !P5 ;  /* 0x000000ec8500720c */ /* 0x000fe40006fa6670 */
[----:B------:R-:W-:Y:S02]  /*1fd00*/  FSEL R141, R8, -INF , !P1 ;  /* 0xff800000088d7808 */ /* 0x000fe40004800000 */
[----:B------:R-:W-:Y:S02]  /*1fd10*/  FSEL R133, R6, -INF , !P3 ;  /* 0xff80000006857808 */ /* 0x000fe40005800000 */
[----:B-1----:R-:W-:Y:S02]  /*1fd20*/  FSEL R139, R5, -INF , !P6 ;  /* 0xff800000058b7808 */ /* 0x002fe40007000000 */
        /* <DEDUP_REMOVED lines=26> */
[----:B------:R-:W-:Y:S02]  /*1fed0*/  IADD3 R15, R137, 0x28, RZ ;  /* 0x00000028890f7810 */ /* 0x000fe40007ffe0ff */
[----:B------:R-:W-:Y:S02]  /*1fee0*/  FSEL R14, R14, -INF , !P3 ;  /* 0xff8000000e0e7808 */ /* 0x000fe40005800000 */
[----:B------:R-:W-:Y:S02]  /*1fef0*/  FSEL R16, R16, -INF , !P2 ;  /* 0xff80000010107808 */ /* 0x000fe40005000000 */
[----:B------:R-:W-:Y:S02]  /*1ff00*/  FSEL R250, R18, -INF , !P4 ;  /* 0xff80000012fa7808 */ /* 0x000fe40006000000 */
[----:B------:R-:W-:Y:S02]  /*1ff10*/  ISETP.GE.AND P1, PT, R145, R240, PT ;  /* 0x000000f09100720c */ /* 0x000fe40003f26270 */
[----:B------:R-:W-:Y:S02]  /*1ff20*/  FSEL R252, R19, -INF , !P0 ;  /* 0xff80000013fc7808 */ /* 0x000fe40004000000 */
[-C--:B------:R-:W-:Y:S02]  /*1ff30*/  ISETP.GE.AND P3, PT, R145, R234.reuse, PT ;  /* 0x000000ea9100720c */ /* 0x080fe40003f66270 */
[----:B------:R-:W-:Y:S02]  /*1ff40*/  ISETP.GE.AND P2, PT, R143, R234, PT ;  /* 0x000000ea8f00720c */ /* 0x000fe40003f46270 */
[C---:B------:R-:W-:Y:S02]  /*1ff50*/  ISETP.GE.AND P0, PT, R15.reuse, R240, PT ;  /* 0x000000f00f00720c */ /* 0x040fe40003f06270 */
[----:B------:R-:W-:Y:S02]  /*1ff60*/  ISETP.GE.AND P4, PT, R15, R234, PT ;  /* 0x000000ea0f00720c */ /* 0x000fe40003f86270 */
[----:B------:R-:W-:Y:S02]  /*1ff70*/  ISETP.GE.OR P1, PT, R145, R236, !P1 ;  /* 0x000000ec9100720c */ /* 0x000fe40004f26670 */
[----:B------:R-:W-:Y:S02]  /*1ff80*/  FSEL R136, R13, -INF , !P6 ;  /* 0xff8000000d887808 */ /* 0x000fe40007000000 */
[-C--:B------:R-:W-:Y:S02]  /*1ff90*/  ISETP.GE.OR P3, PT, R145, R242.reuse, !P3 ;  /* 0x000000f29100720c */ /* 0x080fe40005f66670 */
        /* <DEDUP_REMOVED lines=9> */
[-C--:B------:R-:W-:Y:S02]  /*20030*/  ISETP.GE.AND P6, PT, R143, R240.reuse, PT ;  /* 0x000000f08f00720c */ /* 0x080fe40003fc6270 */
[C---:B------:R-:W-:Y:S02]  /*20040*/  ISETP.GE.AND P5, PT, R13.reuse, R240, PT ;  /* 0x000000f00d00720c */ /* 0x040fe40003fa6270 */
[----:B------:R-:W-:Y:S02]  /*20050*/  ISETP.GE.AND P1, PT, R13, R234, PT ;  /* 0x000000ea0d00720c */ /* 0x000fe40003f26270 */
[C---:B------:R-:W-:Y:S02]  /*20060*/  ISETP.GE.AND P3, PT, R15.reuse, R240, PT ;  /* 0x000000f00f00720c */ /* 0x040fe40003f66270 */
[----:B------:R-:W-:Y:S02]  /*20070*/  ISETP.GE.AND P2, PT, R15, R234, PT ;  /* 0x000000ea0f00720c */ /* 0x000fe40003f46270 */
[-C--:B------:R-:W-:Y:S02]  /*20080*/  ISETP.GE.OR P6, PT, R143, R236.reuse, !P6 ;  /* 0x000000ec8f00720c */ /* 0x080fe400077c6670 */
[C---:B------:R-:W-:Y:S02]  /*20090*/  ISETP.GE.OR P5, PT, R13.reuse, R236, !P5 ;  /* 0x000000ec0d00720c */ /* 0x040fe40006fa6670 */
[----:B------:R-:W-:Y:S02]  /*200a0*/  ISETP.GE.OR P1, PT, R13, R242, !P1 ;  /* 0x000000f20d00720c */ /* 0x000fe40004f26670 */
[----:B------:R-:W-:Y:S02]  /*200b0*/  ISETP.GE.OR P3, PT, R15, R236, !P3 ;  /* 0x000000ec0f00720c */ /* 0x000fe40005f66670 */
[----:B------:R-:W-:Y:S02]  /*200c0*/  IADD3 R13, R137, 0x31, RZ ;  /* 0x00000031890d7810 */ /* 0x000fe40007ffe0ff */
[----:B------:R-:W-:Y:S02]  /*200d0*/  ISETP.GE.OR P2, PT, R15, R242, !P2 ;  /* 0x000000f20f00720c */ /* 0x000fe40005746670 */
[----:B------:R-:W-:Y:S02]  /*200e0*/  IADD3 R15, R137, 0x38, RZ ;  /* 0x00000038890f7810 */ /* 0x000fe40007ffe0ff */
[----:B------:R-:W-:Y:S02]  /*200f0*/  FSEL R192, R21, -INF , !P6 ;  /* 0xff80000015c07808 */ /* 0x000fe40007000000 */
[----:B------:R-:W-:Y:S01]  /*20100*/  FSEL R190, R24, -INF , !P0 ;  /* 0xff80000018be7808 */ /* 0x000fe20004000000 */
[----:B------:R-:W-:Y:S01]  /*20110*/  LDSM.16.MT88.4 R20, [R213+0xc000] ;  /* 0x00c00000d514783b */ /* 0x000fe20000004200 */
[C---:B------:R-:W-:Y:S02]  /*20120*/  ISETP.GE.AND P6, PT, R13.reuse, R240, PT ;  /* 0x000000f00d00720c */ /* 0x040fe40003fc6270 */
[----:B------:R-:W-:Y:S02]  /*20130*/  ISETP.GE.AND P0, PT, R13, R234, PT ;  /* 0x000000ea0d00720c */ /* 0x000fe40003f06270 */
[----:B------:R-:W-:Y:S02]  /*20140*/  FSEL R180, R26, -INF , !P4 ;  /* 0xff8000001ab47808 */ /* 0x000fe40006000000 */
[----:B------:R-:W-:Y:S02]  /*20150*/  FSEL R182, R27, -INF , !P1 ;  /* 0xff8000001bb67808 */ /* 0x000fe40004800000 */
[C---:B------:R-:W-:Y:S02]  /*20160*/  ISETP.GE.AND P1, PT, R15.reuse, R240, PT ;  /* 0x000000f00f00720c */ /* 0x040fe40003f26270 */
[----:B------:R-:W-:Y:S02]  /*20170*/  ISETP.GE.AND P4, PT, R15, R234, PT ;  /* 0x000000ea0f00720c */ /* 0x000fe40003f86270 */
[C---:B------:R-:W-:Y:S02]  /*20180*/  ISETP.GE.OR P0, PT, R13.reuse, R242, !P0 ;  /* 0x000000f20d00720c */ /* 0x040fe40004706670 */
[-C--:B------:R-:W-:Y:S01]  /*20190*/  ISETP.GE.OR P6, PT, R13, R236.reuse, !P6 ;  /* 0x000000ec0d00720c */ /* 0x080fe200077c6670 */
        /* <DEDUP_REMOVED lines=31> */
[----:B------:R-:W-:Y:S02]  /*20390*/  FMNMX R6, R135, R0, !PT ;  /* 0x0000000087067209 */ /* 0x000fe40007800000 */
[----:B------:R-:W-:Y:S02]  /*203a0*/  IADD3 R13, R137, 0x49, RZ ;  /* 0x00000049890d7810 */ /* 0x000fe40007ffe0ff */
[----:B------:R-:W-:Y:S02]  /*203b0*/  FSEL R148, R34, -INF , !P4 ;  /* 0xff80000022947808 */ /* 0x000fe40006000000 */
[----:B------:R-:W-:Y:S01]  /*203c0*/  FSEL R170, R36, -INF , !P0 ;  /* 0xff80000024aa7808 */ /* 0x000fe20004000000 */
[----:B------:R-:W-:Y:S01]  /*203d0*/  LDSM.16.MT88.4 R32, [R212+0xc000] ;  /* 0x00c00000d420783b */ /* 0x000fe20000004200 */
[----:B------:R-:W-:Y:S02]  /*203e0*/  FSEL R168, R37, -INF , !P6 ;  /* 0xff80000025a87808 */ /* 0x000fe40007000000 */
[----:B------:R-:W-:Y:S02]  /*203f0*/  FSEL R160, R39, -INF , !P1 ;  /* 0xff80000027a07808 */ /* 0x000fe40004800000 */
[----:B------:R-:W-:Y:S02]  /*20400*/  FMNMX R6, R139, R6, !PT ;  /* 0x000000068b067209 */ /* 0x000fe40007800000 */
[C---:B------:R-:W-:Y:S02]  /*20410*/  ISETP.GE.AND P4, PT, R13.reuse, R240, PT ;  /* 0x000000f00d00720c */ /* 0x040fe40003f86270 */
[----:B------:R-:W-:Y:S01]  /*20420*/  ISETP.GE.AND P0, PT, R13, R234, PT ;  /* 0x000000ea0d00720c */ /* 0x000fe20003f06270 */
[----:B---3--:R-:W-:Y:S01]  /*20430*/  FMUL R135, R135, R138 ;  /* 0x0000008a87877220 */ /* 0x008fe20000400000 */
[----:B------:R-:W-:Y:S01]  /*20440*/  ISETP.GE.AND P6, PT, R15, R240, PT ;  /* 0x000000f00f00720c */ /* 0x000fe20003fc6270 */
[----:B------:R-:W-:Y:S01]  /*20450*/  FMUL R139, R139, R138 ;  /* 0x0000008a8b8b7220 */ /* 0x000fe20000400000 */
[----:B------:R-:W-:Y:S01]  /*20460*/  ISETP.GE.AND P1, PT, R15, R234, PT ;  /* 0x000000ea0f00720c */ /* 0x000fe20003f26270 */
[----:B------:R-:W-:Y:S01]  /*20470*/  FMUL R140, R11, R138 ;  /* 0x0000008a0b8c7220 */ /* 0x000fe20000400000 */
[----:B------:R-:W-:Y:S02]  /*20480*/  FMNMX R6, R141, R6, !PT ;  /* 0x000000068d067209 */ /* 0x000fe40007800000 */
[C---:B------:R-:W-:Y:S02]  /*20490*/  ISETP.GE.OR P4, PT, R13.reuse, R236, !P4 ;  /* 0x000000ec0d00720c */ /* 0x040fe40006786670 */
[----:B------:R-:W-:Y:S02]  /*204a0*/  ISETP.GE.OR P0, PT, R13, R242, !P0 ;  /* 0x000000f20d00720c */ /* 0x000fe40004706670 */
[C---:B------:R-:W-:Y:S02]  /*204b0*/  ISETP.GE.OR P6, PT, R15.reuse, R236, !P6 ;  /* 0x000000ec0f00720c */ /* 0x040fe400077c6670 */
[----:B------:R-:W-:Y:S02]  /*204c0*/  ISETP.GE.OR P1, PT, R15, R242, !P1 ;  /* 0x000000f20f00720c */ /* 0x000fe40004f26670 */
[C---:B------:R-:W-:Y:S02]  /*204d0*/  IADD3 R13, R137.reuse, 0x51, RZ ;  /* 0x00000051890d7810 */ /* 0x040fe40007ffe0ff */
[----:B------:R-:W-:Y:S02]  /*204e0*/  IADD3 R15, R137, 0x58, RZ ;  /* 0x00000058890f7810 */ /* 0x000fe40007ffe0ff */
[----:B------:R-:W-:Y:S02]  /*204f0*/  MOV R37, R12 ;  /* 0x0000000c00257202 */ /* 0x000fe40000000f00 */
[C---:B------:R-:W-:Y:S01]  /*20500*/  FMNMX R6, R9.reuse, R6, !PT ;  /* 0x0000000609067209 */ /* 0x040fe20007800000 */
[----:B------:R-:W-:Y:S01]  /*20510*/  FMUL R9, R9, R138 ;  /* 0x0000008a09097220 */ /* 0x000fe20000400000 */
[----:B------:R-:W-:Y:S02]  /*20520*/  FSEL R164, R41, -INF , !P4 ;  /* 0xff80000029a47808 */ /* 0x000fe40006000000 */
[----:B------:R-:W-:Y:S02]  /*20530*/  FSEL R156, R42, -INF , !P3 ;  /* 0xff8000002a9c7808 */ /* 0x000fe40005800000 */
[----:B------:R-:W-:Y:S02]  /*20540*/  FSEL R162, R38, -INF , !P2 ;  /* 0xff80000026a27808 */ /* 0x000fe40005000000 */
[-C--:B------:R-:W-:Y:S02]  /*20550*/  ISETP.GE.AND P2, PT, R13, R240.reuse, PT ;  /* 0x000000f00d00720c */ /* 0x080fe40003f46270 */
[C---:B------:R-:W-:Y:S02]  /*20560*/  ISETP.GE.AND P4, PT, R15.reuse, R240, PT ;  /* 0x000000f00f00720c */ /* 0x040fe40003f86270 */
[----:B------:R-:W-:Y:S02]  /*20570*/  ISETP.GE.AND P3, PT, R15, R234, PT ;  /* 0x000000ea0f00720c */ /* 0x000fe40003f66270 */
[----:B------:R-:W-:Y:S02]  /*20580*/  FMNMX R6, R37, R6, !PT ;  /* 0x0000000625067209 */ /* 0x000fe40007800000 */
[----:B------:R-:W-:Y:S02]  /*20590*/  MOV R36, R136 ;  /* 0x0000008800247202 */ /* 0x000fe40000000f00 */
[----:B------:R-:W-:Y:S02]  /*205a0*/  FMNMX R4, R133, R2, !PT ;  /* 0x0000000285047209 */ /* 0x000fe40007800000 */
[----:B------:R-:W-:Y:S02]  /*205b0*/  ISETP.GE.OR P2, PT, R13, R236, !P2 ;  /* 0x000000ec0d00720c */ /* 0x000fe40005746670 */
        /* <DEDUP_REMOVED lines=18> */
[C---:B------:R-:W-:Y:S01]  /*206e0*/  FMNMX R15, R248.reuse, R17, !PT ;  /* 0x00000011f80f7209 */ /* 0x040fe20007800000 */
[-C--:B------:R-:W-:Y:S01]  /*206f0*/  FMUL R248, R248, R138.reuse ;  /* 0x0000008af8f87220 */ /* 0x080fe20000400000 */
[----:B------:R-:W-:Y:S02]  /*20700*/  FMNMX R17, R190, R19, !PT ;  /* 0x00000013be117209 */ /* 0x000fe40007800000 */
[C---:B------:R-:W-:Y:S01]  /*20710*/  FMNMX R15, R250.reuse, R15, !PT ;  /* 0x0000000ffa0f7209 */ /* 0x040fe20007800000 */
[----:B------:R-:W-:Y:S01]  /*20720*/  FMUL R250, R250, R138 ;  /* 0x0000008afafa7220 */ /* 0x000fe20000400000 */
[----:B------:R-:W-:Y:S02]  /*20730*/  FSEL R166, R40, -INF , !P5 ;  /* 0xff80000028a67808 */ /* 0x000fe40006800000 */
[C---:B------:R-:W-:Y:S02]  /*20740*/  ISETP.GE.AND P5, PT, R13.reuse, R234, PT ;  /* 0x000000ea0d00720c */ /* 0x040fe40003fa6270 */
        /* <DEDUP_REMOVED lines=9> */
[----:B------:R-:W-:Y:S02]  /*207e0*/  FMNMX R17, R176, R17, !PT ;  /* 0x00000011b0117209 */ /* 0x000fe40007800000 */
[C---:B------:R-:W-:Y:S02]  /*207f0*/  ISETP.GE.AND P0, PT, R13.reuse, R240, PT ;  /* 0x000000f00d00720c */ /* 0x040fe40003f06270 */
[C---:B------:R-:W-:Y:S02]  /*20800*/  ISETP.GE.AND P6, PT, R13.reuse, R234, PT ;  /* 0x000000ea0d00720c */ /* 0x040fe40003fc6270 */
[C---:B------:R-:W-:Y:S01]  /*20810*/  FMNMX R15, R184.reuse, R15, !PT ;  /* 0x0000000fb80f7209 */ /* 0x040fe20007800000 */
[----:B------:R-:W-:Y:S01]  /*20820*/  FMUL R184, R184, R138 ;  /* 0x0000008ab8b87220 */ /* 0x000fe20000400000 */
[C---:B------:R-:W-:Y:S02]  /*20830*/  ISETP.GE.OR P6, PT, R13.reuse, R242, !P6 ;  /* 0x000000f20d00720c */ /* 0x040fe400077c6670 */
[----:B------:R-:W-:Y:S01]  /*20840*/  ISETP.GE.OR P0, PT, R13, R236, !P0 ;  /* 0x000000ec0d00720c */ /* 0x000fe20004706670 */
[----:B------:R-:W-:Y:S01]  /*20850*/  VIADD R13, R137, 0x61 ;  /* 0x00000061890d7836 */ /* 0x000fe20000000000 */
[----:B------:R-:W-:Y:S02]  /*20860*/  FMNMX R17, R174, R17, !PT ;  /* 0x00000011ae117209 */ /* 0x000fe40007800000 */
[C---:B------:R-:W-:Y:S01]  /*20870*/  FMNMX R15, R180.reuse, R15, !PT ;  /* 0x0000000fb40f7209 */ /* 0x040fe20007800000 */
[----:B------:R-:W-:Y:S01]  /*20880*/  FMUL R180, R180, R138 ;  /* 0x0000008ab4b47220 */ /* 0x000fe20000400000 */
[----:B------:R-:W-:Y:S02]  /*20890*/  FMNMX R17, R172, R17, !PT ;  /* 0x00000011ac117209 */ /* 0x000fe40007800000 */
[----:B------:R-:W-:Y:S02]  /*208a0*/  FSEL R187, R47, -INF , !P5 ;  /* 0xff8000002fbb7808 */ /* 0x000fe40006800000 */
[----:B------:R-:W-:Y:S01]  /*208b0*/  FSEL R193, R48, -INF , !P4 ;  /* 0xff80000030c17808 */ /* 0x000fe20006000000 */
[----:B------:R-:W-:Y:S01]  /*208c0*/  LDSM.16.MT88.4 R44, [R215+0x10000] ;  /* 0x01000000d72c783b */ /* 0x000fe20000004200 */
[----:B------:R-:W-:Y:S02]  /*208d0*/  FMNMX R15, R182, R15, !PT ;  /* 0x0000000fb60f7209 */ /* 0x000fe40007800000 */
[C---:B------:R-:W-:Y:S02]  /*208e0*/  ISETP.GE.AND P5, PT, R13.reuse, R240, PT ;  /* 0x000000f00d00720c */ /* 0x040fe40003fa6270 */
[C---:B------:R-:W-:Y:S02]  /*208f0*/  ISETP.GE.AND P4, PT, R13.reuse, R234, PT ;  /* 0x000000ea0d00720c */ /* 0x040fe40003f86270 */
        /* <DEDUP_REMOVED lines=8> */
[----:B------:R-:W-:Y:S01]  /*20980*/  FSEL R191, R49, -INF , !P0 ;  /* 0xff80000031bf7808 */ /* 0x000fe20004000000 */
[----:B------:R-:W-:Y:S01]  /*20990*/  FMUL R49, R37, R138 ;  /* 0x0000008a25317220 */ /* 0x000fe20000400000 */
        /* <DEDUP_REMOVED lines=11> */
[C---:B------:R-:W-:Y:S02]  /*20a50*/  ISETP.GE.AND P6, PT, R13.reuse, R240, PT ;  /* 0x000000f00d00720c */ /* 0x040fe40003fc6270 */
[----:B------:R-:W-:Y:S02]  /*20a60*/  ISETP.GE.AND P2, PT, R13, R234, PT ;  /* 0x000000ea0d00720c */ /* 0x000fe40003f46270 */
[C---:B------:R-:W-:Y:S01]  /*20a70*/  FMNMX R4, R225.reuse, R4, !PT ;  /* 0x00000004e1047209 */ /* 0x040fe20007800000 */
[----:B------:R-:W-:Y:S01]  /*20a80*/  FMUL R225, R225, R138 ;  /* 0x0000008ae1e17220 */ /* 0x000fe20000400000 */
[----:B------:R-:W-:Y:S02]  /*20a90*/  FMNMX R15, R162, R15, !PT ;  /* 0x0000000fa20f7209 */ /* 0x000fe40007800000 */
[C---:B------:R-:W-:Y:S02]  /*20aa0*/  ISETP.GE.OR P6, PT, R13.reuse, R236, !P6 ;  /* 0x000000ec0d00720c */ /* 0x040fe400077c6670 */
[----:B------:R-:W-:Y:S01]  /*20ab0*/  ISETP.GE.OR P2, PT, R13, R242, !P2 ;  /* 0x000000f20d00720c */ /* 0x000fe20005746670 */
[----:B------:R-:W-:Y:S01]  /*20ac0*/  VIADD R13, R137, 0x70 ;  /* 0x00000070890d7836 */ /* 0x000fe20000000000 */
[----:B------:R-:W-:Y:S02]  /*20ad0*/  FMNMX R4, R195, R4, !PT ;  /* 0x00000004c3047209 */ /* 0x000fe40007800000 */
[----:B------:R-:W-:Y:S02]  /*20ae0*/  FMNMX R15, R160, R15, !PT ;  /* 0x0000000fa00f7209 */ /* 0x000fe40007800000 */
[C---:B------:R-:W-:Y:S01]  /*20af0*/  FMNMX R4, R193.reuse, R4, !PT ;  /* 0x00000004c1047209 */ /* 0x040fe20007800000 */
[----:B------:R-:W-:Y:S01]  /*20b00*/  FMUL R193, R193, R138 ;  /* 0x0000008ac1c17220 */ /* 0x000fe20000400000 */
        /* <DEDUP_REMOVED lines=22> */
[----:B------:R-:W-:Y:S02]  /*20c70*/  ISETP.GE.OR P0, PT, R13, R242, !P0 ;  /* 0x000000f20d00720c */ /* 0x000fe40004706670 */
[----:B------:R-:W-:Y:S02]  /*20c80*/  FSEL R175, R57, -INF , !P6 ;  /* 0xff80000039af7808 */ /* 0x000fe40007000000 */
[----:B------:R-:W-:Y:S02]  /*20c90*/  IADD3 R13, R137, 0x78, RZ ;  /* 0x00000078890d7810 */ /* 0x000fe40007ffe0ff */
[C---:B------:R-:W-:Y:S01]  /*20ca0*/  FMNMX R6, R177.reuse, R6, !PT ;  /* 0x00000006b1067209 */ /* 0x040fe20007800000 */
[----:B------:R-:W-:Y:S01]  /*20cb0*/  FMUL R177, R177, R138 ;  /* 0x0000008ab1b17220 */ /* 0x000fe20000400000 */
[----:B------:R-:W-:Y:S02]  /*20cc0*/  FMNMX R4, R183, R4, !PT ;  /* 0x00000004b7047209 */ /* 0x000fe40007800000 */
[----:B------:R-:W-:Y:S02]  /*20cd0*/  FMNMX R6, R175, R6, !PT ;  /* 0x00000006af067209 */ /* 0x000fe40007800000 */
[----:B------:R-:W-:Y:S02]  /*20ce0*/  ISETP.GE.AND P6, PT, R13, R240, PT ;  /* 0x000000f00d00720c */ /* 0x000fe40003fc6270 */
[----:B------:R-:W-:Y:S02]  /*20cf0*/  FSEL R165, R60, -INF , !P5 ;  /* 0xff8000003ca57808 */ /* 0x000fe40006800000 */
[----:B------:R-:W-:Y:S02]  /*20d00*/  FMNMX R4, R185, R4, !PT ;  /* 0x00000004b9047209 */ /* 0x000fe40007800000 */
[----:B------:R-:W-:Y:S02]  /*20d10*/  ISETP.GE.OR P6, PT, R13, R236, !P6 ;  /* 0x000000ec0d00720c */ /* 0x000fe400077c6670 */
[----:B------:R-:W-:Y:S02]  /*20d20*/  IADD3 R137, R137, 0x79, RZ ;  /* 0x0000007989897810 */ /* 0x000fe40007ffe0ff */
[----:B------:R-:W-:Y:S02]  /*20d30*/  FSEL R163, R61, -INF , !P4 ;  /* 0xff8000003da37808 */ /* 0x000fe40006000000 */
[----:B------:R-:W-:Y:S02]  /*20d40*/  FMNMX R6, R165, R6, !PT ;  /* 0x00000006a5067209 */ /* 0x000fe40007800000 */
[----:B------:R-:W-:Y:S02]  /*20d50*/  FMNMX R4, R173, R4, !PT ;  /* 0x00000004ad047209 */ /* 0x000fe40007800000 */
[----:B------:R-:W-:Y:S02]  /*20d60*/  FSEL R159, R64, -INF , !P6 ;  /* 0xff800000409f7808 */ /* 0x000fe40007000000 */
[----:B------:R-:W-:Y:S02]  /*20d70*/  ISETP.GE.AND P5, PT, R137, R240, PT ;  /* 0x000000f08900720c */ /* 0x000fe40003fa6270 */
[----:B------:R-:W-:Y:S02]  /*20d80*/  FMNMX R6, R163, R6, !PT ;  /* 0x00000006a3067209 */ /* 0x000fe40007800000 */
[----:B------:R-:W-:Y:S02]  /*20d90*/  FSEL R167, R58, -INF , !P3 ;  /* 0xff8000003aa77808 */ /* 0x000fe40005800000 */
[----:B------:R-:W-:Y:S02]  /*20da0*/  FMNMX R8, R171, R4, !PT ;  /* 0x00000004ab087209 */ /* 0x000fe40007800000 */
[----:B------:R-:W-:Y:S02]  /*20db0*/  ISETP.GE.OR P5, PT, R137, R236, !P5 ;  /* 0x000000ec8900720c */ /* 0x000fe40006fa6670 */
[C---:B------:R-:W-:Y:S01]  /*20dc0*/  FMNMX R10, R159.reuse, R6, !PT ;  /* 0x000000069f0a7209 */ /* 0x040fe20007800000 */
[----:B------:R-:W-:Y:S01]  /*20dd0*/  FMUL R159, R159, R138 ;  /* 0x0000008a9f9f7220 */ /* 0x000fe20000400000 */
[----:B------:R-:W-:Y:S02]  /*20de0*/  FSEL R169, R59, -INF , !P2 ;  /* 0xff8000003ba97808 */ /* 0x000fe40005000000 */
[----:B------:R-:W-:Y:S02]  /*20df0*/  FMNMX R6, R167, R8, !PT ;  /* 0x00000008a7067209 */ /* 0x000fe40007800000 */
[----:B------:R-:W-:Y:S02]  /*20e00*/  FSEL R161, R65, -INF , !P5 ;  /* 0xff80000041a17808 */ /* 0x000fe40006800000 */
[----:B------:R-:W-:Y:S02]  /*20e10*/  FSEL R149, R62, -INF , !P1 ;  /* 0xff8000003e957808 */ /* 0x000fe40004800000 */
[----:B------:R-:W-:Y:S02]  /*20e20*/  FMNMX R6, R169, R6, !PT ;  /* 0x00000006a9067209 */ /* 0x000fe40007800000 */
[----:B------:R-:W-:Y:S02]  /*20e30*/  ISETP.GE.AND P3, PT, R13, R234, PT ;  /* 0x000000ea0d00720c */ /* 0x000fe40003f66270 */
[C---:B------:R-:W-:Y:S01]  /*20e40*/  FMNMX R4, R161.reuse, R10, !PT ;  /* 0x0000000aa1047209 */ /* 0x040fe20007800000 */
[----:B------:R-:W-:Y:S01]  /*20e50*/  FMUL R161, R161, R138 ;  /* 0x0000008aa1a17220 */ /* 0x000fe20000400000 */
[----:B------:R-:W-:Y:S02]  /*20e60*/  ISETP.GE.OR P3, PT, R13, R242, !P3 ;  /* 0x000000f20d00720c */ /* 0x000fe40005f66670 */
[----:B------:R-:W-:Y:S01]  /*20e70*/  ISETP.GE.AND P1, PT, R137, R234, PT ;  /* 0x000000ea8900720c */ /* 0x000fe20003f26270 */
[----:B------:R-:W1:Y:S01]  /*20e80*/  SHFL.BFLY PT, R13, R4, 0x2, 0x1f ;  /* 0x0c401f00040d7f89 */ /* 0x000e6200000e0000 */
[----:B------:R-:W-:Y:S02]  /*20e90*/  FSEL R151, R63, -INF , !P0 ;  /* 0xff8000003f977808 */ /* 0x000fe40004000000 */
[----:B------:R-:W-:Y:S02]  /*20ea0*/  FMNMX R6, R149, R6, !PT ;  /* 0x0000000695067209 */ /* 0x000fe40007800000 */
[----:B------:R-:W-:Y:S02]  /*20eb0*/  FSEL R153, R66, -INF , !P3 ;  /* 0xff80000042997808 */ /* 0x000fe40005800000 */
[----:B------:R-:W-:Y:S02]  /*20ec0*/  ISETP.GE.OR P1, PT, R137, R242, !P1 ;  /* 0x000000f28900720c */ /* 0x000fe40004f26670 */
[----:B------:R-:W-:Y:S02]  /*20ed0*/  FMNMX R6, R151, R6, !PT ;  /* 0x0000000697067209 */ /* 0x000fe40007800000 */
[----:B------:R-:W-:Y:S02]  /*20ee0*/  FSEL R157, R67, -INF , !P1 ;  /* 0xff800000439d7808 */ /* 0x000fe40004800000 */
[----:B------:R-:W-:Y:S01]  /*20ef0*/  FMNMX R6, R153, R6, !PT ;  /* 0x0000000699067209 */ /* 0x000fe20007800000 */
[----:B------:R-:W-:Y:S01]  /*20f00*/  LDSM.16.MT88.4 R64, [R212+0x10000] ;  /* 0x01000000d440783b */ /* 0x000fe20000004200 */
[----:B------:R-:W-:Y:S02]  /*20f10*/  MOV R50, R14 ;  /* 0x0000000e00327202 */ /* 0x000fe40000000f00 */
[----:B------:R-:W-:Y:S02]  /*20f20*/  FMNMX R15, R157, R6, !PT ;  /* 0x000000069d0f7209 */ /* 0x000fe40007800000 */
[----:B------:R-:W-:Y:S02]  /*20f30*/  MOV R51, R134 ;  /* 0x0000008600337202 */ /* 0x000fe40000000f00 */
[----:B------:R-:W-:Y:S01]  /*20f40*/  MOV R52, R16 ;  /* 0x0000001000347202 */ /* 0x000fe20000000f00 */
[----:B------:R-:W2:Y:S01]  /*20f50*/  SHFL.BFLY PT, R6, R15, 0x2, 0x1f ;  /* 0x0c401f000f067f89 */ /* 0x000ea200000e0000 */
[----:B-1----:R-:W-:Y:S01]  /*20f60*/  FMNMX R8, R4, R13, !PT ;  /* 0x0000000d04087209 */ /* 0x002fe20007800000 */
[----:B------:R-:W-:Y:S06]  /*20f70*/  FMUL R4, R133, R138 ;  /* 0x0000008a85047220 */ /* 0x000fec0000400000 */
[----:B------:R-:W1:Y:S01]  /*20f80*/  SHFL.BFLY PT, R137, R8, 0x1, 0x1f ;  /* 0x0c201f0008897f89 */ /* 0x000e6200000e0000 */
[----:B--2---:R-:W-:Y:S07]  /*20f90*/  FMNMX R13, R15, R6, !PT ;  /* 0x000000060f0d7209 */ /* 0x004fee0007800000 */
[----:B------:R-:W2:Y:S01]  /*20fa0*/  SHFL.BFLY PT, R136, R13, 0x1, 0x1f ;  /* 0x0c201f000d887f89 */ /* 0x000ea200000e0000 */
[----:B-1----:R-:W-:Y:S04]  /*20fb0*/  FMNMX R137, R8, R137, !PT ;  /* 0x0000008908897209 */ /* 0x002fe80007800000 */
[----:B------:R-:W-:Y:S01]  /*20fc0*/  FSETP.NEU.AND P2, PT, R137, -INF , PT ;  /* 0xff8000008900780b */ /* 0x000fe20003f4d000 */
[----:B------:R-:W-:Y:S05]  /*20fd0*/  FMUL R146, R138, R137 ;  /* 0x000000898a927220 */ /* 0x000fea0000400000 */
[----:B------:R-:W-:Y:S05]  /*20fe0*/  FSEL R146, R146, RZ, P2 ;  /* 0x000000ff92927208 */ /* 0x000fea0001000000 */
[C---:B------:R-:W-:Y:S01]  /*20ff0*/  FADD R155, -R146.reuse, R135 ;  /* 0x00000087929b7221 */ /* 0x040fe20000000100 */
[C---:B------:R-:W-:Y:S01]  /*21000*/  FADD R144, -R146.reuse, R139 ;  /* 0x0000008b92907221 */ /* 0x040fe20000000100 */
[C---:B------:R-:W-:Y:S01]  /*21010*/  FADD R139, -R146.reuse, R9 ;  /* 0x00000009928b7221 */ /* 0x040fe20000000100 */
[----:B------:R-:W-:Y:S02]  /*21020*/  FADD R49, -R146, R49 ;  /* 0x0000003192317221 */ /* 0x000fe40000000100 */
[----:B------:R-:W-:Y:S02]  /*21030*/  FSETP.GEU.AND P0, PT, R155, -126, PT ;  /* 0xc2fc00009b00780b */ /* 0x000fe40003f0e000 */
[----:B--2---:R-:W-:Y:S01]  /*21040*/  FMNMX R136, R13, R136, !PT ;  /* 0x000000880d887209 */ /* 0x004fe20007800000 */
[----:B------:R-:W-:Y:S01]  /*21050*/  FMUL R13, R141, R138 ;  /* 0x0000008a8d0d7220 */ /* 0x000fe20000400000 */
[----:B------:R-:W-:Y:S02]  /*21060*/  FSETP.GEU.AND P6, PT, R144, -126, PT ;  /* 0xc2fc00009000780b */ /* 0x000fe40003fce000 */
[----:B------:R-:W-:Y:S01]  /*21070*/  FSETP.NEU.AND P1, PT, R136, -INF , PT ;  /* 0xff8000008800780b */ /* 0x000fe20003f2d000 */
[----:B------:R-:W-:Y:S01]  /*21080*/  FADD R142, -R146, R13 ;  /* 0x0000000d928e7221 */ /* 0x000fe20000000100 */
[----:B------:R-:W-:Y:S01]  /*21090*/  FMUL R141, R138, R136 ;  /* 0x000000888a8d7220 */ /* 0x000fe20000400000 */
[----:B------:R-:W-:Y:S01]  /*210a0*/  FSETP.GEU.AND P4, PT, R139, -126, PT ;  /* 0xc2fc00008b00780b */ /* 0x000fe20003f8e000 */
[----:B------:R-:W1:Y:S02]  /*210b0*/  LDSM.16.MT88.4 R12, [R215+0xc000] ;  /* 0x00c00000d70c783b */ /* 0x000e640000004200 */
[----:B------:R-:W-:Y:S01]  /*210c0*/  FSETP.GEU.AND P5, PT, R142, -126, PT ;  /* 0xc2fc00008e00780b */ /* 0x000fe20003fae000 */
[----:B------:R-:W-:Y:S01]  /*210d0*/  @!P0 FMUL R155, R155, 0.5 ;  /* 0x3f0000009b9b8820 */ /* 0x000fe20000400000 */
[----:B------:R-:W-:Y:S03]  /*210e0*/  FSEL R141, R141, RZ, P1 ;  /* 0x000000ff8d8d7208 */ /* 0x000fe60000800000 */
[----:B------:R-:W-:Y:S02]  /*210f0*/  @!P6 FMUL R144, R144, 0.5 ;  /* 0x3f0000009090e820 */ /* 0x000fe40000400000 */
[----:B------:R-:W2:Y:S01]  /*21100*/  MUFU.EX2 R155, R155 ;  /* 0x0000009b009b7308 */ /* 0x000ea20000000800 */
[----:B------:R-:W-:Y:S01]  /*21110*/  FADD R147, -R141, R4 ;  /* 0x000000048d937221 */ /* 0x000fe20000000100 */
[-C--:B------:R-:W-:Y:S01]  /*21120*/  FMUL R4, R7, R138.reuse ;  /* 0x0000008a07047220 */ /* 0x080fe20000400000 */
[----:B------:R-:W-:Y:S01]  /*21130*/  FSEL R7, R136, RZ, P1 ;  /* 0x000000ff88077208 */ /* 0x000fe20000800000 */
[----:B------:R-:W-:Y:S01]  /*21140*/  FADD R140, -R141, R140 ;  /* 0x0000008c8d8c7221 */ /* 0x000fe20000000100 */
[----:B------:R-:W-:Y:S01]  /*21150*/  @!P4 FMUL R139, R139, 0.5 ;  /* 0x3f0000008b8bc820 */ /* 0x000fe20000400000 */
[----:B------:R-:W-:Y:S01]  /*21160*/  @!P5 FMUL R142, R142, 0.5 ;  /* 0x3f0000008e8ed820 */ /* 0x000fe20000400000 */
[----:B------:R-:W-:Y:S03]  /*21170*/  FADD R145, -R141, R4 ;  /* 0x000000048d917221 */ /* 0x000fe60000000100 */
[----:B------:R-:W3:Y:S01]  /*21180*/  MUFU.EX2 R144, R144 ;  /* 0x0000009000907308 */ /* 0x000ee20000000800 */
[----:B------:R-:W-:Y:S01]  /*21190*/  FMUL R4, R5, R138 ;  /* 0x0000008a05047220 */ /* 0x000fe20000400000 */
[----:B------:R-:W-:Y:S01]  /*211a0*/  FSEL R5, R137, RZ, P2 ;  /* 0x000000ff89057208 */ /* 0x000fe20001000000 */
[----:B------:R-:W-:Y:S01]  /*211b0*/  FADD R7, -R7, R2 ;  /* 0x0000000207077221 */ /* 0x000fe20000000100 */
[----:B------:R-:W-:Y:S01]  /*211c0*/  FSETP.GEU.AND P3, PT, R147, -126, PT ;  /* 0xc2fc00009300780b */ /* 0x000fe20003f6e000 */
[----:B------:R-:W-:Y:S01]  /*211d0*/  FADD R143, -R141, R4 ;  /* 0x000000048d8f7221 */ /* 0x000fe20000000100 */
[----:B------:R-:W-:Y:S01]  /*211e0*/  FSETP.GEU.AND P2, PT, R145, -126, PT ;  /* 0xc2fc00009100780b */ /* 0x000fe20003f4e000 */
[----:B------:R-:W-:Y:S03]  /*211f0*/  FADD R5, -R5, R0 ;  /* 0x0000000005057221 */ /* 0x000fe60000000100 */
[----:B------:R-:W4:Y:S01]  /*21200*/  MUFU.EX2 R142, R142 ;  /* 0x0000008e008e7308 */ /* 0x000f220000000800 */
[C---:B------:R-:W-:Y:S01]  /*21210*/  FMUL R4, R138.reuse, R7 ;  /* 0x000000078a047220 */ /* 0x040fe20000400000 */
[----:B--2---:R-:W-:Y:S01]  /*21220*/  @!P0 FMUL R155, R155, R155 ;  /* 0x0000009b9b9b8220 */ /* 0x004fe20000400000 */
[----:B------:R-:W-:Y:S01]  /*21230*/  FMUL R5, R138, R5 ;  /* 0x000000058a057220 */ /* 0x000fe20000400000 */
[----:B------:R-:W-:Y:S02]  /*21240*/  FSETP.GEU.AND P1, PT, R143, -126, PT ;  /* 0xc2fc00008f00780b */ /* 0x000fe40003f2e000 */
[----:B------:R-:W-:Y:S04]  /*21250*/  FSETP.GEU.AND P0, PT, R140, -126, PT ;  /* 0xc2fc00008c00780b */ /* 0x000fe80003f0e000 */
[----:B------:R-:W2:Y:S01]  /*21260*/  MUFU.EX2 R139, R139 ;  /* 0x0000008b008b7308 */ /* 0x000ea20000000800 */
[----:B---3--:R-:W-:Y:S01]  /*21270*/  @!P6 FMUL R144, R144, R144 ;  /* 0x000000909090e220 */ /* 0x008fe20000400000 */
[----:B------:R-:W-:Y:S01]  /*21280*/  FSETP.GEU.AND P6, PT, R5, -126, PT ;  /* 0xc2fc00000500780b */ /* 0x000fe20003fce000 */
[----:B------:R-:W-:Y:S01]  /*21290*/  @!P3 FMUL R147, R147, 0.5 ;  /* 0x3f0000009393b820 */ /* 0x000fe20000400000 */
[----:B------:R-:W-:Y:S02]  /*212a0*/  @!P2 FMUL R145, R145, 0.5 ;  /* 0x3f0000009191a820 */ /* 0x000fe40000400000 */
[----:B------:R-:W-:Y:S01]  /*212b0*/  F2FP.BF16.F32.PACK_AB R132, R144, R155 ;  /* 0x0000009b9084723e */ /* 0x000fe200000010ff */
[----:B----4-:R-:W-:Y:S01]  /*212c0*/  @!P5 FMUL R142, R142, R142 ;  /* 0x0000008e8e8ed220 */ /* 0x010fe20000400000 */
[----:B------:R-:W-:Y:S01]  /*212d0*/  FSETP.GEU.AND P5, PT, R4, -126, PT ;  /* 0xc2fc00000400780b */ /* 0x000fe20003fae000 */
[----:B------:R-:W-:Y:S01]  /*212e0*/  @!P1 FMUL R143, R143, 0.5 ;  /* 0x3f0000008f8f9820 */ /* 0x000fe20000400000 */
[----:B------:R-:W-:Y:S01]  /*212f0*/  @!P0 FMUL R140, R140, 0.5 ;  /* 0x3f0000008c8c8820 */ /* 0x000fe20000400000 */
[----:B------:R-:W3:Y:S04]  /*21300*/  MUFU.EX2 R147, R147 ;  /* 0x0000009300937308 */ /* 0x000ee80000000800 */
[----:B------:R-:W-:Y:S01]  /*21310*/  @!P6 FMUL R5, R5, 0.5 ;  /* 0x3f0000000505e820 */ /* 0x000fe20000400000 */
[----:B--2---:R-:W-:Y:S05]  /*21320*/  @!P4 FMUL R139, R139, R139 ;  /* 0x0000008b8b8bc220 */ /* 0x004fea0000400000 */
[----:B------:R-:W2:Y:S01]  /*21330*/  MUFU.EX2 R145, R145 ;  /* 0x0000009100917308 */ /* 0x000ea20000000800 */
[----:B------:R-:W-:Y:S01]  /*21340*/  F2FP.BF16.F32.PACK_AB R134, R139, R142 ;  /* 0x0000008e8b86723e */ /* 0x000fe200000010ff */
[----:B------:R-:W-:Y:S08]  /*21350*/  @!P5 FMUL R4, R4, 0.5 ;  /* 0x3f0000000404d820 */ /* 0x000ff00000400000 */
[----:B------:R-:W4:Y:S01]  /*21360*/  MUFU.EX2 R143, R143 ;  /* 0x0000008f008f7308 */ /* 0x000f220000000800 */
[----:B---3--:R-:W-:Y:S09]  /*21370*/  @!P3 FMUL R147, R147, R147 ;  /* 0x000000939393b220 */ /* 0x008ff20000400000 */
[----:B------:R-:W3:Y:S01]  /*21380*/  MUFU.EX2 R140, R140 ;  /* 0x0000008c008c7308 */ /* 0x000ee20000000800 */
[----:B--2---:R-:W-:Y:S05]  /*21390*/  @!P2 FMUL R145, R145, R145 ;  /* 0x000000919191a220 */ /* 0x004fea0000400000 */
[----:B------:R-:W-:Y:S04]  /*213a0*/  F2FP.BF16.F32.PACK_AB R133, R145, R147 ;  /* 0x000000939185723e */ /* 0x000fe800000010ff */
[----:B------:R-:W2:Y:S01]  /*213b0*/  MUFU.EX2 R2, R5 ;  /* 0x0000000500027308 */ /* 0x000ea20000000800 */
[----:B----4-:R-:W-:Y:S09]  /*213c0*/  @!P1 FMUL R143, R143, R143 ;  /* 0x0000008f8f8f9220 */ /* 0x010ff20000400000 */
[----:B------:R-:W4:Y:S01]  /*213d0*/  MUFU.EX2 R0, R4 ;  /* 0x0000000400007308 */ /* 0x000f220000000800 */
[----:B---3--:R-:W-:Y:S01]  /*213e0*/  @!P0 FMUL R140, R140, R140 ;  /* 0x0000008c8c8c8220 */ /* 0x008fe20000400000 */
[C---:B------:R-:W-:Y:S04]  /*213f0*/  FSETP.GEU.AND P0, PT, R49.reuse, -126, PT ;  /* 0xc2fc00003100780b */ /* 0x040fe80003f0e000 */
        /* <DEDUP_REMOVED lines=44> */
[----:B------:R-:W-:Y:S01]  /*216c0*/  @!P0 FMUL R49, R49, 0.5 ;  /* 0x3f00000031318820 */ /* 0x000fe20000400000 */
[----:B------:R-:W-:Y:S01]  /*216d0*/  FMUL R104, R50, R138 ;  /* 0x0000008a32687220 */ /* 0x000fe20000400000 */
[----:B------:R-:W-:Y:S01]  /*216e0*/  FMUL R50, R0, R86 ;  /* 0x0000005600327220 */ /* 0x000fe20000400000 */
[C---:B------:R-:W-:Y:S05]  /*216f0*/  HMMA.16816.F32.BF16 R24, R132.reuse, R34, R24 ;  /* 0x000000228418723c */ /* 0x040fea0000041818 */
[----:B------:R-:W-:Y:S01]  /*21700*/  FMUL R33, R36, R138 ;  /* 0x0000008a24217220 */ /* 0x000fe20000400000 */
[C---:B------:R-:W-:Y:S01]  /*21710*/  FMUL R30, R0.reuse, R106 ;  /* 0x0000006a001e7220 */ /* 0x040fe20000400000 */
[----:B------:R-:W-:Y:S01]  /*21720*/  FMUL R35, R0, R103 ;  /* 0x0000006700237220 */ /* 0x000fe20000400000 */
[----:B------:R-:W-:Y:S02]  /*21730*/  FMUL R103, R52, R138 ;  /* 0x0000008a34677220 */ /* 0x000fe40000400000 */
[----:B------:R-:W1:Y:S01]  /*21740*/  LDSM.16.MT88.4 R52, [R213+0x10000] ;  /* 0x01000000d534783b */ /* 0x000e620000004200 */
[----:B------:R-:W-:Y:S01]  /*21750*/  FMUL R31, R0, R107 ;  /* 0x0000006b001f7220 */ /* 0x000fe20000400000 */
[----:B------:R-:W-:Y:S01]  /*21760*/  FADD R48, -R146, R33 ;  /* 0x0000002192307221 */ /* 0x000fe20000000100 */
[C---:B------:R-:W-:Y:S01]  /*21770*/  FMUL R32, R2.reuse, R100 ;  /* 0x0000006402207220 */ /* 0x040fe20000400000 */
[----:B------:R-:W-:Y:S01]  /*21780*/  FMUL R33, R2, R101 ;  /* 0x0000006502217220 */ /* 0x000fe20000400000 */
[----:B------:R-:W-:Y:S01]  /*21790*/  FMUL R34, R0, R102 ;  /* 0x0000006600227220 */ /* 0x000fe20000400000 */
[----:B------:R-:W-:Y:S01]  /*217a0*/  FMUL R36, R2, R96 ;  /* 0x0000006002247220 */ /* 0x000fe20000400000 */
[----:B------:R-:W-:Y:S01]  /*217b0*/  FSETP.GEU.AND P6, PT, R48, -126, PT ;  /* 0xc2fc00003000780b */ /* 0x000fe20003fce000 */
[C---:B------:R-:W-:Y:S01]  /*217c0*/  HMMA.16816.F32.BF16 R28, R132.reuse, R40, R28 ;  /* 0x00000028841c723c */ /* 0x040fe2000004181c */
[----:B------:R2:W3:Y:S02]  /*217d0*/  MUFU.EX2 R102, R49 ;  /* 0x0000003100667308 */ /* 0x0004e40000000800 */
[C---:B------:R-:W-:Y:S01]  /*217e0*/  FMUL R60, R2.reuse, R72 ;  /* 0x00000048023c7220 */ /* 0x040fe20000400000 */
[----:B------:R-:W-:Y:S01]  /*217f0*/  FMUL R61, R2, R73 ;  /* 0x00000049023d7220 */ /* 0x000fe20000400000 */
[----:B------:R-:W-:Y:S01]  /*21800*/  FMUL R62, R0, R74 ;  /* 0x0000004a003e7220 */ /* 0x000fe20000400000 */
[C---:B------:R-:W-:Y:S05]  /*21810*/  HMMA.16816.F32.BF16 R32, R132.reuse, R42, R32 ;  /* 0x0000002a8420723c */ /* 0x040fea0000041820 */
[----:B------:R-:W-:Y:S01]  /*21820*/  FMUL R41, R51, R138 ;  /* 0x0000008a33297220 */ /* 0x000fe20000400000 */
[C---:B------:R-:W-:Y:S05]  /*21830*/  HMMA.16816.F32.BF16 R36, R132.reuse, R44, R36 ;  /* 0x0000002c8424723c */ /* 0x040fea0000041824 */
[----:B------:R-:W-:Y:S01]  /*21840*/  FADD R100, -R146, R41 ;  /* 0x0000002992647221 */ /* 0x000fe20000000100 */
[----:B------:R-:W-:Y:S01]  /*21850*/  @!P6 FMUL R48, R48, 0.5 ;  /* 0x3f0000003030e820 */ /* 0x000fe20000400000 */
[C---:B------:R-:W-:Y:S01]  /*21860*/  FMUL R40, R2.reuse, R92 ;  /* 0x0000005c02287220 */ /* 0x040fe20000400000 */
[----:B------:R-:W-:Y:S02]  /*21870*/  FMUL R41, R2, R93 ;  /* 0x0000005d02297220 */ /* 0x000fe40000400000 */
[----:B------:R4:W5:Y:S01]  /*21880*/  MUFU.EX2 R101, R48 ;  /* 0x0000003000657308 */ /* 0x0009620000000800 */
[C---:B------:R-:W-:Y:S01]  /*21890*/  FMUL R42, R0.reuse, R94 ;  /* 0x0000005e002a7220 */ /* 0x040fe20000400000 */
[----:B------:R-:W-:Y:S01]  /*218a0*/  FMUL R43, R0, R95 ;  /* 0x0000005f002b7220 */ /* 0x000fe20000400000 */
[C---:B------:R-:W-:Y:S01]  /*218b0*/  FMUL R44, R2.reuse, R88 ;  /* 0x00000058022c7220 */ /* 0x040fe20000400000 */
[----:B------:R-:W1:Y:S01]  /*218c0*/  LDSM.16.MT88.4 R92, [R211+0x10000] ;  /* 0x01000000d35c783b */ /* 0x000e620000004200 */
[C---:B------:R-:W-:Y:S01]  /*218d0*/  FMUL R45, R2.reuse, R89 ;  /* 0x00000059022d7220 */ /* 0x040fe20000400000 */
[----:B--2---:R-:W-:Y:S01]  /*218e0*/  FMUL R49, R2, R85 ;  /* 0x0000005502317220 */ /* 0x004fe20000400000 */
[----:B------:R-:W-:Y:S01]  /*218f0*/  FMUL R51, R0, R87 ;  /* 0x0000005700337220 */ /* 0x000fe20000400000 */
[----:B---3--:R-:W-:Y:S01]  /*21900*/  @!P0 FMUL R102, R102, R102 ;  /* 0x0000006666668220 */ /* 0x008fe20000400000 */
[C---:B------:R-:W-:Y:S03]  /*21910*/  HMMA.16816.F32.BF16 R40, R132.reuse, R46, R40 ;  /* 0x0000002e8428723c */ /* 0x040fe60000041828 */
[----:B------:R-:W-:Y:S01]  /*21920*/  FMUL R106, R252, R138 ;  /* 0x0000008afc6a7220 */ /* 0x000fe20000400000 */
[----:B------:R-:W-:Y:S01]  /*21930*/  FADD R103, -R146, R103 ;  /* 0x0000006792677221 */ /* 0x000fe20000000100 */
[C---:B------:R-:W-:Y:S01]  /*21940*/  FADD R104, -R141.reuse, R104 ;  /* 0x000000688d687221 */ /* 0x040fe20000000100 */
[----:B------:R-:W-:Y:S01]  /*21950*/  FADD R107, -R141, R248 ;  /* 0x000000f88d6b7221 */ /* 0x000fe20000000100 */
[C---:B------:R-:W-:Y:S01]  /*21960*/  FMUL R46, R0.reuse, R90 ;  /* 0x0000005a002e7220 */ /* 0x040fe20000400000 */
[----:B------:R-:W-:Y:S01]  /*21970*/  FMUL R47, R0, R91 ;  /* 0x0000005b002f7220 */ /* 0x000fe20000400000 */
[----:B------:R-:W-:Y:S01]  /*21980*/  FSETP.GEU.AND P5, PT, R103, -126, PT ;  /* 0xc2fc00006700780b */ /* 0x000fe20003fae000 */
[----:B------:R-:W-:Y:S01]  /*21990*/  LDSM.16.MT88.4 R88, [R211+0xc800] ;  /* 0x00c80000d358783b */ /* 0x000fe20000004200 */
[----:B----4-:R-:W-:Y:S01]  /*219a0*/  FMUL R48, R2, R84 ;  /* 0x0000005402307220 */ /* 0x010fe20000400000 */
[----:B-----5:R-:W-:Y:S01]  /*219b0*/  @!P6 FMUL R101, R101, R101 ;  /* 0x000000656565e220 */ /* 0x020fe20000400000 */
[----:B------:R-:W-:Y:S01]  /*219c0*/  FMUL R63, R0, R75 ;  /* 0x0000004b003f7220 */ /* 0x000fe20000400000 */
        /* <DEDUP_REMOVED lines=20> */
[----:B------:R-:W-:Y:S01]  /*21b10*/  FFMA R155, R2, R251, R155 ;  /* 0x000000fb029b7223 */ /* 0x000fe2000000009b */
        /* <DEDUP_REMOVED lines=8> */
[C---:B------:R-:W-:Y:S08]  /*21ba0*/  HMMA.16816.F32.BF16 R60, R132.reuse, R92, R60 ;  /* 0x0000005c843c723c */ /* 0x040ff0000004183c */
[----:B------:R-:W4:Y:S03]  /*21bb0*/  MUFU.EX2 R104, R104 ;  /* 0x0000006800687308 */ /* 0x000f260000000800 */
[----:B------:R-:W-:Y:S01]  /*21bc0*/  FMUL R65, R2, R69 ;  /* 0x0000004502417220 */ /* 0x000fe20000400000 */
[C---:B------:R-:W-:Y:S01]  /*21bd0*/  FMUL R66, R0.reuse, R70 ;  /* 0x0000004600427220 */ /* 0x040fe20000400000 */
[C---:B------:R-:W-:Y:S02]  /*21be0*/  FMUL R67, R0.reuse, R71 ;  /* 0x0000004700437220 */ /* 0x040fe40000400000 */
[----:B------:R-:W5:Y:S01]  /*21bf0*/  LDSM.16.MT88.4 R68, [R215+0x10800] ;  /* 0x01080000d744783b */ /* 0x000f620000004200 */
[----:B--2---:R-:W-:Y:S01]  /*21c00*/  @!P5 FMUL R103, R103, R103 ;  /* 0x000000676767d220 */ /* 0x004fe20000400000 */
[----:B------:R-:W-:Y:S01]  /*21c10*/  FFMA R147, R0, R249, R147 ;  /* 0x000000f900937223 */ /* 0x000fe20000000093 */
[----:B------:R-:W2:Y:S01]  /*21c20*/  MUFU.EX2 R107, R107 ;  /* 0x0000006b006b7308 */ /* 0x000ea20000000800 */
[----:B---3--:R-:W-:Y:S01]  /*21c30*/  @!P4 FMUL R100, R100, R100 ;  /* 0x000000646464c220 */ /* 0x008fe20000400000 */
[----:B------:R-:W-:Y:S03]  /*21c40*/  HMMA.16816.F32.BF16 R64, R132, R94, R64 ;  /* 0x0000005e8440723c */ /* 0x000fe60000041840 */
[-C--:B------:R-:W-:Y:S01]  /*21c50*/  FMUL R109, R194, R138.reuse ;  /* 0x0000008ac26d7220 */ /* 0x080fe20000400000 */
[----:B------:R-:W-:Y:S01]  /*21c60*/  F2FP.BF16.F32.PACK_AB R74, R100, R103 ;  /* 0x00000067644a723e */ /* 0x000fe200000010ff */
[----:B------:R-:W-:Y:S03]  /*21c70*/  FMUL R110, R186, R138 ;  /* 0x0000008aba6e7220 */ /* 0x000fe60000400000 */
[----:B------:R-:W3:Y:S03]  /*21c80*/  MUFU.EX2 R105, R105 ;  /* 0x0000006900697308 */ /* 0x000ee60000000800 */
[----:B----4-:R-:W-:Y:S01]  /*21c90*/  @!P3 FMUL R104, R104, R104 ;  /* 0x000000686868b220 */ /* 0x010fe20000400000 */
[----:B------:R-:W-:Y:S01]  /*21ca0*/  FADD R109, -R146, R109 ;  /* 0x0000006d926d7221 */ /* 0x000fe20000000100 */
[-C--:B------:R-:W-:Y:S01]  /*21cb0*/  FMUL R111, R190, R138.reuse ;  /* 0x0000008abe6f7220 */ /* 0x080fe20000400000 */
[----:B------:R-:W-:Y:S01]  /*21cc0*/  FMUL R114, R182, R138 ;  /* 0x0000008ab6727220 */ /* 0x000fe20000400000 */
[----:B------:R-:W-:Y:S03]  /*21cd0*/  FADD R110, -R141, R110 ;  /* 0x0000006e8d6e7221 */ /* 0x000fe60000000100 */
[----:B------:R-:W4:Y:S01]  /*21ce0*/  MUFU.EX2 R106, R106 ;  /* 0x0000006a006a7308 */ /* 0x000f220000000800 */
[----:B--2---:R-:W-:Y:S01]  /*21cf0*/  @!P2 FMUL R107, R107, R107 ;  /* 0x0000006b6b6ba220 */ /* 0x004fe20000400000 */
[----:B------:R-:W-:Y:S01]  /*21d00*/  FADD R111, -R146, R111 ;  /* 0x0000006f926f7221 */ /* 0x000fe20000000100 */
[C---:B------:R-:W-:Y:S01]  /*21d10*/  FADD R115, -R141.reuse, R184 ;  /* 0x000000b88d737221 */ /* 0x040fe20000000100 */
[C---:B------:R-:W-:Y:S01]  /*21d20*/  FADD R113, -R141.reuse, R180 ;  /* 0x000000b48d717221 */ /* 0x040fe20000000100 */
[----:B------:R-:W-:Y:S01]  /*21d30*/  FADD R114, -R141, R114 ;  /* 0x000000728d727221 */ /* 0x000fe20000000100 */
[----:B------:R-:W-:Y:S01]  /*21d40*/  F2FP.BF16.F32.PACK_AB R73, R107, R104 ;  /* 0x000000686b49723e */ /* 0x000fe200000010ff */
[-C--:B------:R-:W-:Y:S01]  /*21d50*/  FMUL R184, R171, R138.reuse ;  /* 0x0000008aabb87220 */ /* 0x080fe20000400000 */
[----:B------:R-:W-:Y:S01]  /*21d60*/  FSETP.GEU.AND P5, PT, R111, -126, PT ;  /* 0xc2fc00006f00780b */ /* 0x000fe20003fae000 */
[----:B---3--:R-:W-:Y:S01]  /*21d70*/  @!P1 FMUL R105, R105, R105 ;  /* 0x0000006969699220 */ /* 0x008fe20000400000 */
[----:B------:R-:W-:Y:S01]  /*21d80*/  FSETP.GEU.AND P3, PT, R110, -126, PT ;  /* 0xc2fc00006e00780b */ /* 0x000fe20003f6e000 */
[-C--:B------:R-:W-:Y:S01]  /*21d90*/  FMUL R186, R169, R138.reuse ;  /* 0x0000008aa9ba7220 */ /* 0x080fe20000400000 */
[----:B------:R-:W-:Y:S01]  /*21da0*/  FSETP.GEU.AND P2, PT, R115, -126, PT ;  /* 0xc2fc00007300780b */ /* 0x000fe20003f4e000 */
[-C--:B------:R-:W-:Y:S01]  /*21db0*/  FMUL R96, R154, R138.reuse ;  /* 0x0000008a9a607220 */ /* 0x080fe20000400000 */
[----:B------:R-:W-:Y:S01]  /*21dc0*/  FSETP.GEU.AND P1, PT, R113, -126, PT ;  /* 0xc2fc00007100780b */ /* 0x000fe20003f2e000 */
[-C--:B------:R-:W-:Y:S01]  /*21dd0*/  FMUL R154, R150, R138.reuse ;  /* 0x0000008a969a7220 */ /* 0x080fe20000400000 */
[----:B------:R-:W-:Y:S01]  /*21de0*/  FMUL R123, R176, R138 ;  /* 0x0000008ab07b7220 */ /* 0x000fe20000400000 */
[----:B----4-:R-:W-:Y:S01]  /*21df0*/  @!P0 FMUL R106, R106, R106 ;  /* 0x0000006a6a6a8220 */ /* 0x010fe20000400000 */
[----:B------:R-:W-:Y:S01]  /*21e00*/  FSETP.GEU.AND P0, PT, R109, -126, PT ;  /* 0xc2fc00006d00780b */ /* 0x000fe20003f0e000 */
[----:B------:R-:W-:Y:S01]  /*21e10*/  FADD R96, -R141, R96 ;  /* 0x000000608d607221 */ /* 0x000fe20000000100 */
[-C--:B------:R-:W-:Y:S01]  /*21e20*/  FMUL R176, R189, R138.reuse ;  /* 0x0000008abdb07220 */ /* 0x080fe20000400000 */
[----:B------:R-:W-:Y:S01]  /*21e30*/  @!P5 FMUL R111, R111, 0.5 ;  /* 0x3f0000006f6fd820 */ /* 0x000fe20000400000 */
[----:B------:R-:W-:Y:S01]  /*21e40*/  F2FP.BF16.F32.PACK_AB R75, R106, R105 ;  /* 0x000000696a4b723e */ /* 0x000fe200000010ff */
[----:B------:R-:W-:Y:S01]  /*21e50*/  @!P3 FMUL R110, R110, 0.5 ;  /* 0x3f0000006e6eb820 */ /* 0x000fe20000400000 */
[----:B------:R-:W-:Y:S01]  /*21e60*/  FADD R123, -R146, R123 ;  /* 0x0000007b927b7221 */ /* 0x000fe20000000100 */
[----:B------:R-:W-:Y:S01]  /*21e70*/  @!P2 FMUL R115, R115, 0.5 ;  /* 0x3f0000007373a820 */ /* 0x000fe20000400000 */
[----:B------:R-:W-:Y:S01]  /*21e80*/  FADD R122, -R141, R122 ;  /* 0x0000007a8d7a7221 */ /* 0x000fe20000000100 */
[----:B------:R-:W2:Y:S01]  /*21e90*/  MUFU.EX2 R111, R111 ;  /* 0x0000006f006f7308 */ /* 0x000ea20000000800 */
[----:B------:R-:W-:Y:S01]  /*21ea0*/  @!P1 FMUL R113, R113, 0.5 ;  /* 0x3f00000071719820 */ /* 0x000fe20000400000 */
[C---:B-1----:R-:W-:Y:S05]  /*21eb0*/  HMMA.16816.F32.BF16 R4, R72.reuse, R80, R4 ;  /* 0x000000504804723c */ /* 0x042fea0000041804 */
[----:B------:R-:W-:Y:S01]  /*21ec0*/  @!P0 FMUL R109, R109, 0.5 ;  /* 0x3f0000006d6d8820 */ /* 0x000fe20000400000 */
[C---:B------:R-:W-:Y:S02]  /*21ed0*/  HMMA.16816.F32.BF16 R8, R72.reuse, R82, R8 ;  /* 0x000000524808723c */ /* 0x040fe40000041808 */
[----:B------:R-:W1:Y:S03]  /*21ee0*/  MUFU.EX2 R110, R110 ;  /* 0x0000006e006e7308 */ /* 0x000e660000000800 */
[----:B------:R-:W-:Y:S01]  /*21ef0*/  FMUL R81, R192, R138 ;  /* 0x0000008ac0517220 */ /* 0x000fe20000400000 */
[C---:B------:R-:W-:Y:S06]  /*21f00*/  HMMA.16816.F32.BF16 R12, R72.reuse, R84, R12 ;  /* 0x00000054480c723c */ /* 0x040fec000004180c */
[----:B------:R-:W3:Y:S01]  /*21f10*/  MUFU.EX2 R109, R109 ;  /* 0x0000006d006d7308 */ /* 0x000ee20000000800 */
[----:B------:R-:W-:Y:S01]  /*21f20*/  FADD R108, -R146, R81 ;  /* 0x00000051926c7221 */ /* 0x000fe20000000100 */
[C---:B------:R-:W-:Y:S01]  /*21f30*/  HMMA.16816.F32.BF16 R16, R72.reuse, R86, R16 ;  /* 0x000000564810723c */ /* 0x040fe20000041810 */
[----:B------:R-:W4:Y:S03]  /*21f40*/  LDSM.16.MT88.4 R80, [R213+0x10800] ;  /* 0x01080000d550783b */ /* 0x000f260000004200 */
[----:B------:R-:W-:Y:S01]  /*21f50*/  FSETP.GEU.AND P6, PT, R108, -126, PT ;  /* 0xc2fc00006c00780b */ /* 0x000fe20003fce000 */
[----:B--2---:R-:W-:Y:S01]  /*21f60*/  @!P5 FMUL R111, R111, R111 ;  /* 0x0000006f6f6fd220 */ /* 0x004fe20000400000 */
[C---:B------:R-:W-:Y:S02]  /*21f70*/  HMMA.16816.F32.BF16 R20, R72.reuse, R76, R20 ;  /* 0x0000004c4814723c */ /* 0x040fe40000041814 */
[----:B------:R-:W2:Y:S01]  /*21f80*/  MUFU.EX2 R115, R115 ;  /* 0x0000007300737308 */ /* 0x000ea20000000800 */
[----:B------:R-:W-:Y:S02]  /*21f90*/  LDSM.16.MT88.4 R84, [R211+0x10800] ;  /* 0x01080000d354783b */ /* 0x000fe40000004200 */
[----:B-1----:R-:W-:Y:S01]  /*21fa0*/  @!P3 FMUL R110, R110, R110 ;  /* 0x0000006e6e6eb220 */ /* 0x002fe20000400000 */
[C---:B------:R-:W-:Y:S03]  /*21fb0*/  HMMA.16816.F32.BF16 R24, R72.reuse, R78, R24 ;  /* 0x0000004e4818723c */ /* 0x040fe60000041818 */
[----:B------:R-:W-:Y:S03]  /*21fc0*/  FSETP.GEU.AND P3, PT, R96, -126, PT ;  /* 0xc2fc00006000780b */ /* 0x000fe60003f6e000 */
[----:B------:R-:W1:Y:S01]  /*21fd0*/  MUFU.EX2 R113, R113 ;  /* 0x0000007100717308 */ /* 0x000e620000000800 */
[----:B------:R-:W-:Y:S01]  /*21fe0*/  FMUL R77, R188, R138 ;  /* 0x0000008abc4d7220 */ /* 0x000fe20000400000 */
[C---:B------:R-:W-:Y:S03]  /*21ff0*/  HMMA.16816.F32.BF16 R28, R72.reuse, R88, R28 ;  /* 0x00000058481c723c */ /* 0x040fe6000004181c */
[----:B------:R-:W-:Y:S03]  /*22000*/  FADD R112, -R146, R77 ;  /* 0x0000004d92707221 */ /* 0x000fe60000000100 */
[C---:B------:R-:W-:Y:S01]  /*22010*/  HMMA.16816.F32.BF16 R32, R72.reuse, R90, R32 ;  /* 0x0000005a4820723c */ /* 0x040fe20000041820 */
[----:B------:R-:W1:Y:S02]  /*22020*/  LDSM.16.MT88.4 R76, [R212+0x10800] ;  /* 0x01080000d44c783b */ /* 0x000e640000004200 */
[----:B------:R-:W-:Y:S02]  /*22030*/  FSETP.GEU.AND P4, PT, R112, -126, PT ;  /* 0xc2fc00007000780b */ /* 0x000fe40003f8e000 */
[----:B------:R-:W-:Y:S01]  /*22040*/  @!P3 FMUL R96, R96, 0.5 ;  /* 0x3f0000006060b820 */ /* 0x000fe20000400000 */
[C---:B-----5:R-:W-:Y:S03]  /*22050*/  HMMA.16816.F32.BF16 R36, R72.reuse, R68, R36 ;  /* 0x000000444824723c */ /* 0x060fe60000041824 */
[----:B------:R-:W-:Y:S01]  /*22060*/  LDSM.16.MT88.4 R88, [R212+0xd000] ;  /* 0x00d00000d458783b */ /* 0x000fe20000004200 */
[----:B------:R-:W5:Y:S01]  /*22070*/  MUFU.EX2 R152, R96 ;  /* 0x0000006000987308 */ /* 0x000f620000000800 */
[----:B---3--:R-:W-:Y:S01]  /*22080*/  @!P0 FMUL R109, R109, R109 ;  /* 0x0000006d6d6d8220 */ /* 0x008fe20000400000 */
[C---:B------:R-:W-:Y:S03]  /*22090*/  HMMA.16816.F32.BF16 R40, R72.reuse, R70, R40 ;  /* 0x000000464828723c */ /* 0x040fe60000041828 */
[----:B------:R-:W-:Y:S02]  /*220a0*/  FSETP.GEU.AND P0, PT, R114, -126, PT ;  /* 0xc2fc00007200780b */ /* 0x000fe40003f0e000 */
[----:B--2---:R-:W-:Y:S01]  /*220b0*/  @!P2 FMUL R115, R115, R115 ;  /* 0x000000737373a220 */ /* 0x004fe20000400000 */
[C---:B----4-:R-:W-:Y:S03]  /*220c0*/  HMMA.16816.F32.BF16 R44, R72.reuse, R80, R44 ;  /* 0x00000050482c723c */ /* 0x050fe6000004182c */
[----:B------:R-:W-:Y:S02]  /*220d0*/  FSETP.GEU.AND P2, PT, R122, -126, PT ;  /* 0xc2fc00007a00780b */ /* 0x000fe40003f4e000 */
[----:B------:R-:W-:Y:S01]  /*220e0*/  F2FP.BF16.F32.PACK_AB R69, R115, R110 ;  /* 0x0000006e7345723e */ /* 0x000fe200000010ff */
[C---:B------:R-:W-:Y:S01]  /*220f0*/  HMMA.16816.F32.BF16 R48, R72.reuse, R82, R48 ;  /* 0x000000524830723c */ /* 0x040fe20000041830 */
[----:B------:R-:W2:Y:S04]  /*22100*/  LDSM.16.MT88.4 R80, [R215+0xd000] ;  /* 0x00d00000d750783b */ /* 0x000ea80000004200 */
[----:B-1----:R-:W-:Y:S01]  /*22110*/  @!P1 FMUL R113, R113, R113 ;  /* 0x0000007171719220 */ /* 0x002fe20000400000 */
[----:B-----5:R-:W-:Y:S01]  /*22120*/  @!P3 FMUL R152, R152, R152 ;  /* 0x000000989898b220 */ /* 0x020fe20000400000 */
[----:B------:R-:W-:Y:S01]  /*22130*/  @!P4 FMUL R112, R112, 0.5 ;  /* 0x3f0000007070c820 */ /* 0x000fe20000400000 */
[----:B------:R-:W-:Y:S01]  /*22140*/  @!P6 FMUL R108, R108, 0.5 ;  /* 0x3f0000006c6ce820 */ /* 0x000fe20000400000 */
[----:B------:R-:W-:Y:S02]  /*22150*/  LDSM.16.MT88.4 R96, [R213+0xd800] ;  /* 0x00d80000d560783b */ /* 0x000fe40000004200 */
[----:B------:R-:W-:Y:S01]  /*22160*/  @!P2 FMUL R122, R122, 0.5 ;  /* 0x3f0000007a7aa820 */ /* 0x000fe20000400000 */
[----:B------:R-:W-:Y:S01]  /*22170*/  @!P0 FMUL R114, R114, 0.5 ;  /* 0x3f00000072728820 */ /* 0x000fe20000400000 */
[----:B------:R-:W1:Y:S01]  /*22180*/  MUFU.EX2 R112, R112 ;  /* 0x0000007000707308 */ /* 0x000e620000000800 */
[C---:B------:R-:W-:Y:S01]  /*22190*/  FADD R154, -R141.reuse, R154 ;  /* 0x0000009a8d9a7221 */ /* 0x040fe20000000100 */
[C---:B------:R-:W-:Y:S01]  /*221a0*/  FADD R176, -R141.reuse, R176 ;  /* 0x000000b08db07221 */ /* 0x040fe20000000100 */
[C---:B------:R-:W-:Y:S01]  /*221b0*/  FADD R184, -R141.reuse, R184 ;  /* 0x000000b88db87221 */ /* 0x040fe20000000100 */
[C---:B------:R-:W-:Y:S03]  /*221c0*/  HMMA.16816.F32.BF16 R52, R72.reuse, R76, R52 ;  /* 0x0000004c4834723c */ /* 0x040fe60000041834 */
[----:B------:R-:W-:Y:S03]  /*221d0*/  FADD R186, -R141, R186 ;  /* 0x000000ba8dba7221 */ /* 0x000fe60000000100 */
[----:B------:R-:W3:Y:S01]  /*221e0*/  MUFU.EX2 R108, R108 ;  /* 0x0000006c006c7308 */ /* 0x000ee20000000800 */
[----:B------:R-:W-:Y:S01]  /*221f0*/  FADD R155, R144, R155 ;  /* 0x0000009b909b7221 */ /* 0x000fe20000000000 */
[C---:B------:R-:W-:Y:S01]  /*22200*/  HMMA.16816.F32.BF16 R56, R72.reuse, R78, R56 ;  /* 0x0000004e4838723c */ /* 0x040fe20000041838 */
[----:B------:R-:W4:Y:S02]  /*22210*/  LDSM.16.MT88.4 R76, [R213+0xd000] ;  /* 0x00d00000d54c783b */ /* 0x000f240000004200 */
[----:B------:R-:W-:Y:S03]  /*22220*/  FADD R142, R142, R155 ;  /* 0x0000009b8e8e7221 */ /* 0x000fe60000000000 */
[C---:B------:R-:W-:Y:S02]  /*22230*/  HMMA.16816.F32.BF16 R60, R72.reuse, R84, R60 ;  /* 0x00000054483c723c */ /* 0x040fe4000004183c */
[----:B------:R-:W5:Y:S03]  /*22240*/  MUFU.EX2 R114, R114 ;  /* 0x0000007200727308 */ /* 0x000f660000000800 */
[----:B-1----:R-:W-:Y:S01]  /*22250*/  @!P4 FMUL R112, R112, R112 ;  /* 0x000000707070c220 */ /* 0x002fe20000400000 */
[----:B------:R-:W-:Y:S01]  /*22260*/  HMMA.16816.F32.BF16 R64, R72, R86, R64 ;  /* 0x000000564840723c */ /* 0x000fe20000041840 */
[----:B------:R-:W1:Y:S05]  /*22270*/  LDSM.16.MT88.4 R72, [R211+0xd000] ;  /* 0x00d00000d348783b */ /* 0x000e6a0000004200 */
[----:B------:R-:W2:Y:S01]  /*22280*/  MUFU.EX2 R122, R122 ;  /* 0x0000007a007a7308 */ /* 0x000ea20000000800 */
[----:B---3--:R-:W-:Y:S01]  /*22290*/  @!P6 FMUL R108, R108, R108 ;  /* 0x0000006c6c6ce220 */ /* 0x008fe20000400000 */
[----:B------:R-:W-:Y:S03]  /*222a0*/  F2FP.BF16.F32.PACK_AB R70, R112, R111 ;  /* 0x0000006f7046723e */ /* 0x000fe600000010ff */
[-C--:B------:R-:W-:Y:S01]  /*222b0*/  FMUL R85, R178, R138.reuse ;  /* 0x0000008ab2557220 */ /* 0x080fe20000400000 */
[----:B------:R-:W-:Y:S01]  /*222c0*/  FMUL R121, R174, R138 ;  /* 0x0000008aae797220 */ /* 0x000fe20000400000 */
[----:B------:R-:W-:Y:S02]  /*222d0*/  FSETP.GEU.AND P6, PT, R123, -126, PT ;  /* 0xc2fc00007b00780b */ /* 0x000fe40003fce000 */
[----:B------:R-:W-:Y:S01]  /*222e0*/  F2FP.BF16.F32.PACK_AB R68, R108, R109 ;  /* 0x0000006d6c44723e */ /* 0x000fe200000010ff */
[----:B-----5:R-:W-:Y:S01]  /*222f0*/  @!P0 FMUL R114, R114, R114 ;  /* 0x0000007272728220 */ /* 0x020fe20000400000 */
[C---:B------:R-:W-:Y:S01]  /*22300*/  FADD R120, -R146.reuse, R85 ;  /* 0x0000005592787221 */ /* 0x040fe20000000100 */
[----:B------:R-:W-:Y:S01]  /*22310*/  FADD R121, -R146, R121 ;  /* 0x0000007992797221 */ /* 0x000fe20000000100 */
[----:B------:R-:W-:Y:S01]  /*22320*/  LDSM.16.MT88.4 R84, [R212+0x11000] ;  /* 0x01100000d454783b */ /* 0x000fe20000004200 */
[----:B------:R-:W-:Y:S01]  /*22330*/  FMUL R178, R183, R138 ;  /* 0x0000008ab7b27220 */ /* 0x000fe20000400000 */
[----:B------:R-:W-:Y:S01]  /*22340*/  F2FP.BF16.F32.PACK_AB R71, R114, R113 ;  /* 0x000000717247723e */ /* 0x000fe200000010ff */
[----:B------:R-:W-:Y:S01]  /*22350*/  FADD R139, R139, R142 ;  /* 0x0000008e8b8b7221 */ /* 0x000fe20000000000 */
[----:B------:R-:W-:Y:S01]  /*22360*/  FSETP.GEU.AND P0, PT, R120, -126, PT ;  /* 0xc2fc00007800780b */ /* 0x000fe20003f0e000 */
[----:B--2---:R-:W-:Y:S01]  /*22370*/  @!P2 FMUL R122, R122, R122 ;  /* 0x0000007a7a7aa220 */ /* 0x004fe20000400000 */
[----:B------:R-:W-:Y:S01]  /*22380*/  FSETP.GEU.AND P5, PT, R121, -126, PT ;  /* 0xc2fc00007900780b */ /* 0x000fe20003fae000 */
[----:B------:R-:W-:Y:S01]  /*22390*/  FADD R102, R102, R139 ;  /* 0x0000008b66667221 */ /* 0x000fe20000000000 */
[----:B------:R-:W-:Y:S01]  /*223a0*/  @!P6 FMUL R123, R123, 0.5 ;  /* 0x3f0000007b7be820 */ /* 0x000fe20000400000 */
[C---:B------:R-:W-:Y:S05]  /*223b0*/  HMMA.16816.F32.BF16 R4, R68.reuse, R80, R4 ;  /* 0x000000504404723c */ /* 0x040fea0000041804 */
[----:B------:R-:W-:Y:S01]  /*223c0*/  FADD R102, R101, R102 ;  /* 0x0000006665667221 */ /* 0x000fe20000000000 */
[C---:B------:R-:W-:Y:S01]  /*223d0*/  HMMA.16816.F32.BF16 R8, R68.reuse, R82, R8 ;  /* 0x000000524408723c */ /* 0x040fe20000041808 */
[----:B------:R-:W-:Y:S01]  /*223e0*/  LDSM.16.MT88.4 R80, [R213+0x11000] ;  /* 0x01100000d550783b */ /* 0x000fe20000004200 */
[----:B------:R-:W2:Y:S03]  /*223f0*/  MUFU.EX2 R123, R123 ;  /* 0x0000007b007b7308 */ /* 0x000ea60000000800 */
[----:B------:R-:W-:Y:S01]  /*22400*/  FADD R103, R103, R102 ;  /* 0x0000006667677221 */ /* 0x000fe20000000000 */
[C---:B----4-:R-:W-:Y:S05]  /*22410*/  HMMA.16816.F32.BF16 R12, R68.reuse, R76, R12 ;  /* 0x0000004c440c723c */ /* 0x050fea000004180c */
[----:B------:R-:W-:Y:S01]  /*22420*/  FADD R100, R100, R103 ;  /* 0x0000006764647221 */ /* 0x000fe20000000000 */
[C---:B------:R-:W-:Y:S05]  /*22430*/  HMMA.16816.F32.BF16 R16, R68.reuse, R78, R16 ;  /* 0x0000004e4410723c */ /* 0x040fea0000041810 */
[-C--:B------:R-:W-:Y:S01]  /*22440*/  FMUL R77, R172, R138.reuse ;  /* 0x0000008aac4d7220 */ /* 0x080fe20000400000 */
[C---:B------:R-:W-:Y:S05]  /*22450*/  HMMA.16816.F32.BF16 R20, R68.reuse, R88, R20 ;  /* 0x000000584414723c */ /* 0x040fea0000041814 */
[----:B------:R-:W-:Y:S01]  /*22460*/  FADD R92, -R146, R77 ;  /* 0x0000004d925c7221 */ /* 0x000fe20000000100 */
[C---:B------:R-:W-:Y:S01]  /*22470*/  HMMA.16816.F32.BF16 R24, R68.reuse, R90, R24 ;  /* 0x0000005a4418723c */ /* 0x040fe20000041818 */
[----:B------:R-:W3:Y:S03]  /*22480*/  LDSM.16.MT88.4 R76, [R215+0x11000] ;  /* 0x01100000d74c783b */ /* 0x000ee60000004200 */
[----:B------:R-:W-:Y:S01]  /*22490*/  FSETP.GEU.AND P4, PT, R92, -126, PT ;  /* 0xc2fc00005c00780b */ /* 0x000fe20003f8e000 */
[----:B------:R-:W-:Y:S01]  /*224a0*/  @!P0 FMUL R120, R120, 0.5 ;  /* 0x3f00000078788820 */ /* 0x000fe20000400000 */
[C---:B-1----:R-:W-:Y:S05]  /*224b0*/  HMMA.16816.F32.BF16 R28, R68.reuse, R72, R28 ;  /* 0x00000048441c723c */ /* 0x042fea000004181c */
[----:B------:R-:W1:Y:S01]  /*224c0*/  MUFU.EX2 R120, R120 ;  /* 0x0000007800787308 */ /* 0x000e620000000800 */
[C---:B------:R-:W-:Y:S05]  /*224d0*/  HMMA.16816.F32.BF16 R32, R68.reuse, R74, R32 ;  /* 0x0000004a4420723c */ /* 0x040fea0000041820 */
[----:B------:R-:W-:Y:S01]  /*224e0*/  @!P4 FMUL R92, R92, 0.5 ;  /* 0x3f0000005c5cc820 */ /* 0x000fe20000400000 */
[----:B------:R-:W-:Y:S01]  /*224f0*/  FMUL R88, R148, R138 ;  /* 0x0000008a94587220 */ /* 0x000fe20000400000 */
[----:B------:R-:W-:Y:S01]  /*22500*/  F2FP.BF16.F32.PACK_AB R73, R122, R152 ;  /* 0x000000987a49723e */ /* 0x000fe200000010ff */
[----:B------:R-:W-:Y:S01]  /*22510*/  FADD R109, R109, R100 ;  /* 0x000000646d6d7221 */ /* 0x000fe20000000000 */
[----:B------:R4:W5:Y:S01]  /*22520*/  MUFU.EX2 R148, R92 ;  /* 0x0000005c00947308 */ /* 0x0009620000000800 */
[----:B------:R-:W-:Y:S01]  /*22530*/  LDSM.16.MT88.4 R100, [R211+0xf800] ;  /* 0x00f80000d364783b */ /* 0x000fe20000004200 */
[----:B------:R-:W-:Y:S01]  /*22540*/  FADD R150, -R141, R88 ;  /* 0x000000588d967221 */ /* 0x000fe20000000100 */
[----:B------:R-:W-:Y:S01]  /*22550*/  FADD R108, R108, R109 ;  /* 0x0000006d6c6c7221 */ /* 0x000fe20000000000 */
[----:B--2---:R-:W-:Y:S01]  /*22560*/  @!P6 FMUL R123, R123, R123 ;  /* 0x0000007b7b7be220 */ /* 0x004fe20000400000 */
[----:B------:R-:W-:Y:S01]  /*22570*/  @!P5 FMUL R121, R121, 0.5 ;  /* 0x3f0000007979d820 */ /* 0x000fe20000400000 */
[----:B------:R-:W-:Y:S01]  /*22580*/  FADD R172, -R146, R225 ;  /* 0x000000e192ac7221 */ /* 0x000fe20000000100 */
[----:B-1----:R-:W-:Y:S01]  /*22590*/  @!P0 FMUL R120, R120, R120 ;  /* 0x0000007878788220 */ /* 0x002fe20000400000 */
[----:B------:R-:W-:Y:S01]  /*225a0*/  FSETP.GEU.AND P1, PT, R150, -126, PT ;  /* 0xc2fc00009600780b */ /* 0x000fe20003f2e000 */
[----:B------:R-:W1:Y:S01]  /*225b0*/  LDSM.16.MT88.4 R88, [R211+0x11000] ;  /* 0x01100000d358783b */ /* 0x000e620000004200 */
[----:B------:R-:W-:Y:S01]  /*225c0*/  FSETP.GEU.AND P0, PT, R154, -126, PT ;  /* 0xc2fc00009a00780b */ /* 0x000fe20003f0e000 */
[----:B------:R-:W2:Y:S01]  /*225d0*/  MUFU.EX2 R121, R121 ;  /* 0x0000007900797308 */ /* 0x000ea20000000800 */
[----:B------:R-:W-:Y:S01]  /*225e0*/  F2FP.BF16.F32.PACK_AB R72, R123, R120 ;  /* 0x000000787b48723e */ /* 0x000fe200000010ff */
[C---:B------:R-:W-:Y:S01]  /*225f0*/  FADD R174, -R146.reuse, R193 ;  /* 0x000000c192ae7221 */ /* 0x040fe20000000100 */
[----:B------:R-:W-:Y:S01]  /*22600*/  FADD R178, -R141, R178 ;  /* 0x000000b28db27221 */ /* 0x000fe20000000100 */
[C---:B------:R-:W-:Y:S01]  /*22610*/  FADD R180, -R146.reuse, R179 ;  /* 0x000000b392b47221 */ /* 0x040fe20000000100 */
[----:B------:R-:W-:Y:S01]  /*22620*/  FADD R182, -R146, R177 ;  /* 0x000000b192b67221 */ /* 0x000fe20000000100 */
[----:B----4-:R-:W4:Y:S01]  /*22630*/  LDSM.16.MT88.4 R92, [R215+0xd800] ;  /* 0x00d80000d75c783b */ /* 0x010f220000004200 */
[----:B-----5:R-:W-:Y:S01]  /*22640*/  @!P4 FMUL R148, R148, R148 ;  /* 0x000000949494c220 */ /* 0x020fe20000400000 */
[C---:B---3--:R-:W-:Y:S04]  /*22650*/  HMMA.16816.F32.BF16 R36, R68.reuse, R76, R36 ;  /* 0x0000004c4424723c */ /* 0x048fe80000041824 */
[----:B------:R-:W-:Y:S01]  /*22660*/  @!P0 FMUL R154, R154, 0.5 ;  /* 0x3f0000009a9a8820 */ /* 0x000fe20000400000 */
[----:B------:R-:W-:Y:S01]  /*22670*/  @!P1 FMUL R150, R150, 0.5 ;  /* 0x3f00000096969820 */ /* 0x000fe20000400000 */
[C---:B------:R-:W-:Y:S01]  /*22680*/  HMMA.16816.F32.BF16 R40, R68.reuse, R78, R40 ;  /* 0x0000004e4428723c */ /* 0x040fe20000041828 */
[----:B------:R-:W3:Y:S03]  /*22690*/  LDSM.16.MT88.4 R76, [R212+0xd800] ;  /* 0x00d80000d44c783b */ /* 0x000ee60000004200 */
[----:B------:R-:W5:Y:S01]  /*226a0*/  MUFU.EX2 R154, R154 ;  /* 0x0000009a009a7308 */ /* 0x000f620000000800 */
[----:B--2---:R-:W-:Y:S01]  /*226b0*/  @!P5 FMUL R121, R121, R121 ;  /* 0x000000797979d220 */ /* 0x004fe20000400000 */
[C---:B------:R-:W-:Y:S05]  /*226c0*/  HMMA.16816.F32.BF16 R44, R68.reuse, R80, R44 ;  /* 0x00000050442c723c */ /* 0x040fea000004182c */
[----:B------:R-:W-:Y:S01]  /*226d0*/  F2FP.BF16.F32.PACK_AB R74, R148, R121 ;  /* 0x00000079944a723e */ /* 0x000fe200000010ff */
[C---:B------:R-:W-:Y:S02]  /*226e0*/  HMMA.16816.F32.BF16 R48, R68.reuse, R82, R48 ;  /* 0x000000524430723c */ /* 0x040fe40000041830 */
[----:B------:R-:W2:Y:S03]  /*226f0*/  MUFU.EX2 R150, R150 ;  /* 0x0000009600967308 */ /* 0x000ea60000000800 */
[----:B------:R-:W-:Y:S01]  /*22700*/  FMUL R81, R168, R138 ;  /* 0x0000008aa8517220 */ /* 0x000fe20000400000 */
[C---:B------:R-:W-:Y:S05]  /*22710*/  HMMA.16816.F32.BF16 R52, R68.reuse, R84, R52 ;  /* 0x000000544434723c */ /* 0x040fea0000041834 */
[----:B-----5:R-:W-:Y:S01]  /*22720*/  @!P0 FMUL R154, R154, R154 ;  /* 0x0000009a9a9a8220 */ /* 0x020fe20000400000 */
[C---:B------:R-:W-:Y:S01]  /*22730*/  HMMA.16816.F32.BF16 R56, R68.reuse, R86, R56 ;  /* 0x000000564438723c */ /* 0x040fe20000041838 */
[----:B------:R-:W-:Y:S04]  /*22740*/  LDSM.16.MT88.4 R84, [R213+0x11800] ;  /* 0x01180000d554783b */ /* 0x000fe80000004200 */
[----:B------:R-:W-:Y:S01]  /*22750*/  FMUL R168, R162, R138 ;  /* 0x0000008aa2a87220 */ /* 0x000fe20000400000 */
[C---:B-1----:R-:W-:Y:S05]  /*22760*/  HMMA.16816.F32.BF16 R60, R68.reuse, R88, R60 ;  /* 0x00000058443c723c */ /* 0x042fea000004183c */
[----:B--2---:R-:W-:Y:S01]  /*22770*/  @!P1 FMUL R150, R150, R150 ;  /* 0x0000009696969220 */ /* 0x004fe20000400000 */
[----:B------:R-:W-:Y:S01]  /*22780*/  HMMA.16816.F32.BF16 R64, R68, R90, R64 ;  /* 0x0000005a4440723c */ /* 0x000fe20000041840 */
[----:B------:R-:W1:Y:S04]  /*22790*/  LDSM.16.MT88.4 R68, [R211+0xd800] ;  /* 0x00d80000d344783b */ /* 0x000e680000004200 */
[----:B------:R-:W-:Y:S01]  /*227a0*/  F2FP.BF16.F32.PACK_AB R75, R154, R150 ;  /* 0x000000969a4b723e */ /* 0x000fe200000010ff */
[-C--:B------:R-:W-:Y:S01]  /*227b0*/  FMUL R89, R166, R138.reuse ;  /* 0x0000008aa6597220 */ /* 0x080fe20000400000 */
[----:B------:R-:W-:Y:S01]  /*227c0*/  FADD R90, -R146, R81 ;  /* 0x00000051925a7221 */ /* 0x000fe20000000100 */
[-C--:B------:R-:W-:Y:S01]  /*227d0*/  FMUL R91, R170, R138.reuse ;  /* 0x0000008aaa5b7220 */ /* 0x080fe20000400000 */
[----:B------:R-:W2:Y:S02]  /*227e0*/  LDSM.16.MT88.4 R80, [R215+0x11800] ;  /* 0x01180000d750783b */ /* 0x000ea40000004200 */
[C---:B------:R-:W-:Y:S01]  /*227f0*/  FADD R89, -R146.reuse, R89 ;  /* 0x0000005992597221 */ /* 0x040fe20000000100 */
[C---:B----4-:R-:W-:Y:S05]  /*22800*/  HMMA.16816.F32.BF16 R4, R72.reuse, R92, R4 ;  /* 0x0000005c4804723c */ /* 0x050fea0000041804 */
[----:B------:R-:W-:Y:S01]  /*22810*/  FADD R91, -R146, R91 ;  /* 0x0000005b925b7221 */ /* 0x000fe20000000100 */
[C---:B------:R-:W-:Y:S03]  /*22820*/  HMMA.16816.F32.BF16 R8, R72.reuse, R94, R8 ;  /* 0x0000005e4808723c */ /* 0x040fe60000041808 */
[----:B------:R-:W-:Y:S02]  /*22830*/  FSETP.GEU.AND P6, PT, R90, -126, PT ;  /* 0xc2fc00005a00780b */ /* 0x000fe40003fce000 */
[----:B------:R-:W-:Y:S01]  /*22840*/  FSETP.GEU.AND P0, PT, R91, -126, PT ;  /* 0xc2fc00005b00780b */ /* 0x000fe20003f0e000 */
[C---:B------:R-:W-:Y:S03]  /*22850*/  HMMA.16816.F32.BF16 R12, R72.reuse, R96, R12 ;  /* 0x00000060480c723c */ /* 0x040fe6000004180c */
[----:B------:R-:W-:Y:S02]  /*22860*/  FSETP.GEU.AND P5, PT, R89, -126, PT ;  /* 0xc2fc00005900780b */ /* 0x000fe40003fae000 */
[-C--:B------:R-:W-:Y:S01]  /*22870*/  FMUL R166, R156, R138.reuse ;  /* 0x0000008a9ca67220 */ /* 0x080fe20000400000 */
[C---:B------:R-:W-:Y:S05]  /*22880*/  HMMA.16816.F32.BF16 R16, R72.reuse, R98, R16 ;  /* 0x000000624810723c */ /* 0x040fea0000041810 */
[----:B------:R-:W-:Y:S01]  /*22890*/  @!P6 FMUL R90, R90, 0.5 ;  /* 0x3f0000005a5ae820 */ /* 0x000fe20000400000 */
[C---:B---3--:R-:W-:Y:S03]  /*228a0*/  HMMA.16816.F32.BF16 R20, R72.reuse, R76, R20 ;  /* 0x0000004c4814723c */ /* 0x048fe60000041814 */
[----:B------:R-:W-:Y:S02]  /*228b0*/  MUFU.EX2 R162, R90 ;  /* 0x0000005a00a27308 */ /* 0x000fe40000000800 */
[----:B------:R-:W-:Y:S01]  /*228c0*/  @!P0 FMUL R91, R91, 0.5 ;  /* 0x3f0000005b5b8820 */ /* 0x000fe20000400000 */
[C---:B------:R-:W-:Y:S05]  /*228d0*/  HMMA.16816.F32.BF16 R24, R72.reuse, R78, R24 ;  /* 0x0000004e4818723c */ /* 0x040fea0000041818 */
[-C--:B------:R-:W-:Y:S01]  /*228e0*/  FMUL R77, R164, R138.reuse ;  /* 0x0000008aa44d7220 */ /* 0x080fe20000400000 */
[C---:B-1----:R-:W-:Y:S01]  /*228f0*/  HMMA.16816.F32.BF16 R28, R72.reuse, R68, R28 ;  /* 0x00000044481c723c */ /* 0x042fe2000004181c */
[----:B------:R-:W1:Y:S04]  /*22900*/  MUFU.EX2 R164, R91 ;  /* 0x0000005b00a47308 */ /* 0x000e680000000800 */
[----:B------:R-:W-:Y:S01]  /*22910*/  FADD R88, -R146, R77 ;  /* 0x0000004d92587221 */ /* 0x000fe20000000100 */
[C---:B------:R-:W-:Y:S01]  /*22920*/  HMMA.16816.F32.BF16 R32, R72.reuse, R70, R32 ;  /* 0x000000464820723c */ /* 0x040fe20000041820 */
[----:B------:R-:W3:Y:S03]  /*22930*/  LDSM.16.MT88.4 R76, [R212+0x11800] ;  /* 0x01180000d44c783b */ /* 0x000ee60000004200 */
[----:B------:R-:W-:Y:S01]  /*22940*/  FSETP.GEU.AND P4, PT, R88, -126, PT ;  /* 0xc2fc00005800780b */ /* 0x000fe20003f8e000 */
[-C--:B------:R-:W-:Y:S01]  /*22950*/  FMUL R68, R160, R138.reuse ;  /* 0x0000008aa0447220 */ /* 0x080fe20000400000 */
[C---:B--2---:R-:W-:Y:S05]  /*22960*/  HMMA.16816.F32.BF16 R36, R72.reuse, R80, R36 ;  /* 0x000000504824723c */ /* 0x044fea0000041824 */
[----:B------:R-:W-:Y:S01]  /*22970*/  FMUL R92, R158, R138 ;  /* 0x0000008a9e5c7220 */ /* 0x000fe20000400000 */
[C---:B------:R-:W-:Y:S01]  /*22980*/  HMMA.16816.F32.BF16 R40, R72.reuse, R82, R40 ;  /* 0x000000524828723c */ /* 0x040fe20000041828 */
[----:B------:R-:W-:Y:S04]  /*22990*/  LDSM.16.MT88.4 R80, [R215+0xe000] ;  /* 0x00e00000d750783b */ /* 0x000fe80000004200 */
[----:B------:R-:W-:Y:S01]  /*229a0*/  FADD R93, -R141, R68 ;  /* 0x000000448d5d7221 */ /* 0x000fe20000000100 */
[C---:B------:R-:W-:Y:S03]  /*229b0*/  HMMA.16816.F32.BF16 R44, R72.reuse, R84, R44 ;  /* 0x00000054482c723c */ /* 0x040fe6000004182c */
[----:B------:R-:W2:Y:S01]  /*229c0*/  LDSM.16.MT88.4 R68, [R211+0x11800] ;  /* 0x01180000d344783b */ /* 0x000ea20000004200 */
[----:B------:R-:W-:Y:S01]  /*229d0*/  FSETP.GEU.AND P2, PT, R93, -126, PT ;  /* 0xc2fc00005d00780b */ /* 0x000fe20003f4e000 */
[C---:B------:R-:W-:Y:S01]  /*229e0*/  FADD R166, -R141.reuse, R166 ;  /* 0x000000a68da67221 */ /* 0x040fe20000000100 */
[C---:B------:R-:W-:Y:S04]  /*229f0*/  HMMA.16816.F32.BF16 R48, R72.reuse, R86, R48 ;  /* 0x000000564830723c */ /* 0x040fe80000041830 */
[----:B------:R-:W-:Y:S01]  /*22a00*/  FSETP.GEU.AND P1, PT, R166, -126, PT ;  /* 0xc2fc0000a600780b */ /* 0x000fe20003f2e000 */
[C---:B------:R-:W-:Y:S01]  /*22a10*/  FADD R168, -R141.reuse, R168 ;  /* 0x000000a88da87221 */ /* 0x040fe20000000100 */
[----:B------:R-:W-:Y:S01]  /*22a20*/  FADD R92, -R141, R92 ;  /* 0x0000005c8d5c7221 */ /* 0x000fe20000000100 */
[----:B------:R-:W-:Y:S01]  /*22a30*/  @!P5 FMUL R89, R89, 0.5 ;  /* 0x3f0000005959d820 */ /* 0x000fe20000400000 */
[----:B------:R-:W-:Y:S01]  /*22a40*/  @!P4 FMUL R88, R88, 0.5 ;  /* 0x3f0000005858c820 */ /* 0x000fe20000400000 */
[----:B------:R-:W-:Y:S01]  /*22a50*/  LDSM.16.MT88.4 R84, [R212+0xe000] ;  /* 0x00e00000d454783b */ /* 0x000fe20000004200 */
[----:B------:R-:W-:Y:S01]  /*22a60*/  FSETP.GEU.AND P3, PT, R168, -126, PT ;  /* 0xc2fc0000a800780b */ /* 0x000fe20003f6e000 */
[----:B-1----:R-:W-:Y:S01]  /*22a70*/  @!P0 FMUL R164, R164, R164 ;  /* 0x000000a4a4a48220 */ /* 0x002fe20000400000 */
[----:B------:R-:W-:Y:S01]  /*22a80*/  FSETP.GEU.AND P0, PT, R92, -126, PT ;  /* 0xc2fc00005c00780b */ /* 0x000fe20003f0e000 */
[----:B------:R-:W1:Y:S01]  /*22a90*/  MUFU.EX2 R160, R89 ;  /* 0x0000005900a07308 */ /* 0x000e620000000800 */
[----:B------:R-:W-:Y:S01]  /*22aa0*/  @!P2 FMUL R93, R93, 0.5 ;  /* 0x3f0000005d5da820 */ /* 0x000fe20000400000 */
[----:B------:R-:W-:Y:S01]  /*22ab0*/  @!P6 FMUL R162, R162, R162 ;  /* 0x000000a2a2a2e220 */ /* 0x000fe20000400000 */
[----:B------:R-:W-:Y:S01]  /*22ac0*/  FMUL R96, R173, R138 ;  /* 0x0000008aad607220 */ /* 0x000fe20000400000 */
[C---:B---3--:R-:W-:Y:S03]  /*22ad0*/  HMMA.16816.F32.BF16 R52, R72.reuse, R76, R52 ;  /* 0x0000004c4834723c */ /* 0x048fe60000041834 */
[----:B------:R-:W-:Y:S03]  /*22ae0*/  @!P1 FMUL R166, R166, 0.5 ;  /* 0x3f000000a6a69820 */ /* 0x000fe60000400000 */
[----:B------:R3:W4:Y:S01]  /*22af0*/  MUFU.EX2 R156, R88 ;  /* 0x00000058009c7308 */ /* 0x0007220000000800 */
[----:B------:R-:W-:Y:S01]  /*22b00*/  FADD R96, -R141, R96 ;  /* 0x000000608d607221 */ /* 0x000fe20000000100 */
[C---:B------:R-:W-:Y:S03]  /*22b10*/  HMMA.16816.F32.BF16 R56, R72.reuse, R78, R56 ;  /* 0x0000004e4838723c */ /* 0x040fe60000041838 */
[----:B------:R-:W-:Y:S01]  /*22b20*/  @!P3 FMUL R168, R168, 0.5 ;  /* 0x3f000000a8a8b820 */ /* 0x000fe20000400000 */
[----:B------:R-:W-:Y:S04]  /*22b30*/  @!P0 FMUL R92, R92, 0.5 ;  /* 0x3f0000005c5c8820 */ /* 0x000fe80000400000 */
[----:B------:R-:W5:Y:S03]  /*22b40*/  MUFU.EX2 R158, R93 ;  /* 0x0000005d009e7308 */ /* 0x000f660000000800 */
[----:B------:R-:W-:Y:S01]  /*22b50*/  F2FP.BF16.F32.PACK_AB R76, R162, R164 ;  /* 0x000000a4a24c723e */ /* 0x000fe200000010ff */
[----:B-1----:R-:W-:Y:S01]  /*22b60*/  @!P5 FMUL R160, R160, R160 ;  /* 0x000000a0a0a0d220 */ /* 0x002fe20000400000 */
[----:B------:R-:W-:Y:S01]  /*22b70*/  FSETP.GEU.AND P5, PT, R174, -126, PT ;  /* 0xc2fc0000ae00780b */ /* 0x000fe20003fae000 */
[C---:B--2---:R-:W-:Y:S04]  /*22b80*/  HMMA.16816.F32.BF16 R60, R72.reuse, R68, R60 ;  /* 0x00000044483c723c */ /* 0x044fe8000004183c */
[----:B------:R-:W1:Y:S01]  /*22b90*/  MUFU.EX2 R170, R92 ;  /* 0x0000005c00aa7308 */ /* 0x000e620000000800 */
[----:B---3--:R-:W2:Y:S01]  /*22ba0*/  LDSM.16.MT88.4 R88, [R213+0xe000] ;  /* 0x00e00000d558783b */ /* 0x008ea20000004200 */
[----:B----4-:R-:W-:Y:S01]  /*22bb0*/  @!P4 FMUL R156, R156, R156 ;  /* 0x0000009c9c9cc220 */ /* 0x010fe20000400000 */
[----:B------:R-:W-:Y:S07]  /*22bc0*/  HMMA.16816.F32.BF16 R64, R72, R70, R64 ;  /* 0x000000464840723c */ /* 0x000fee0000041840 */
[----:B------:R-:W3:Y:S01]  /*22bd0*/  MUFU.EX2 R166, R166 ;  /* 0x000000a600a67308 */ /* 0x000ee20000000800 */
[----:B------:R-:W-:Y:S03]  /*22be0*/  LDSM.16.MT88.4 R68, [R215+0x12000] ;  /* 0x01200000d744783b */ /* 0x000fe60000004200 */
[----:B-----5:R-:W-:Y:S01]  /*22bf0*/  @!P2 FMUL R158, R158, R158 ;  /* 0x0000009e9e9ea220 */ /* 0x020fe20000400000 */
[----:B------:R-:W-:Y:S01]  /*22c00*/  F2FP.BF16.F32.PACK_AB R78, R156, R160 ;  /* 0x000000a09c4e723e */ /* 0x000fe200000010ff */
[----:B------:R-:W-:Y:S04]  /*22c10*/  @!P5 FMUL R174, R174, 0.5 ;  /* 0x3f000000aeaed820 */ /* 0x000fe80000400000 */
[----:B------:R-:W4:Y:S01]  /*22c20*/  MUFU.EX2 R168, R168 ;  /* 0x000000a800a87308 */ /* 0x000f220000000800 */
[----:B-1----:R-:W-:Y:S01]  /*22c30*/  @!P0 FMUL R170, R170, R170 ;  /* 0x000000aaaaaa8220 */ /* 0x002fe20000400000 */
[----:B------:R-:W1:Y:S01]  /*22c40*/  LDSM.16.MT88.4 R92, [R211+0xe000] ;  /* 0x00e00000d35c783b */ /* 0x000e620000004200 */
[----:B------:R-:W-:Y:S07]  /*22c50*/  FSETP.GEU.AND P0, PT, R172, -126, PT ;  /* 0xc2fc0000ac00780b */ /* 0x000fee0003f0e000 */
[----:B------:R-:W5:Y:S01]  /*22c60*/  MUFU.EX2 R174, R174 ;  /* 0x000000ae00ae7308 */ /* 0x000f620000000800 */
[----:B---3--:R-:W-:Y:S01]  /*22c70*/  @!P1 FMUL R166, R166, R166 ;  /* 0x000000a6a6a69220 */ /* 0x008fe20000400000 */
[----:B------:R-:W3:Y:S01]  /*22c80*/  LDSM.16.MT88.4 R72, [R213+0x12000] ;  /* 0x01200000d548783b */ /* 0x000ee20000004200 */
[----:B------:R-:W-:Y:S03]  /*22c90*/  FSETP.GEU.AND P1, PT, R178, -126, PT ;  /* 0xc2fc0000b200780b */ /* 0x000fe60003f2e000 */
[----:B------:R-:W-:Y:S01]  /*22ca0*/  F2FP.BF16.F32.PACK_AB R79, R170, R166 ;  /* 0x000000a6aa4f723e */ /* 0x000fe200000010ff */
[----:B------:R-:W-:Y:S01]  /*22cb0*/  @!P0 FMUL R172, R172, 0.5 ;  /* 0x3f000000acac8820 */ /* 0x000fe20000400000 */
[----:B----4-:R-:W-:Y:S01]  /*22cc0*/  @!P3 FMUL R168, R168, R168 ;  /* 0x000000a8a8a8b220 */ /* 0x010fe20000400000 */
[----:B------:R-:W-:Y:S04]  /*22cd0*/  FSETP.GEU.AND P3, PT, R176, -126, PT ;  /* 0xc2fc0000b000780b */ /* 0x000fe80003f6e000 */
[----:B------:R-:W-:Y:S01]  /*22ce0*/  F2FP.BF16.F32.PACK_AB R77, R158, R168 ;  /* 0x000000a89e4d723e */ /* 0x000fe200000010ff */
[----:B------:R-:W4:Y:S02]  /*22cf0*/  MUFU.EX2 R172, R172 ;  /* 0x000000ac00ac7308 */ /* 0x000f240000000800 */
[----:B------:R-:W-:Y:S01]  /*22d00*/  @!P1 FMUL R178, R178, 0.5 ;  /* 0x3f000000b2b29820 */ /* 0x000fe20000400000 */
[----:B-----5:R-:W-:Y:S01]  /*22d10*/  @!P5 FMUL R174, R174, R174 ;  /* 0x000000aeaeaed220 */ /* 0x020fe20000400000 */
[----:B------:R-:W-:Y:S02]  /*22d20*/  FSETP.GEU.AND P5, PT, R182, -126, PT ;  /* 0xc2fc0000b600780b */ /* 0x000fe40003fae000 */
[C---:B------:R-:W-:Y:S04]  /*22d30*/  HMMA.16816.F32.BF16 R4, R76.reuse, R80, R4 ;  /* 0x000000504c04723c */ /* 0x040fe80000041804 */
[----:B------:R-:W-:Y:S01]  /*22d40*/  MUFU.EX2 R178, R178 ;  /* 0x000000b200b27308 */ /* 0x000fe20000000800 */
[----:B------:R-:W-:Y:S01]  /*22d50*/  @!P3 FMUL R176, R176, 0.5 ;  /* 0x3f000000b0b0b820 */ /* 0x000fe20000400000 */
[C---:B------:R-:W-:Y:S01]  /*22d60*/  HMMA.16816.F32.BF16 R8, R76.reuse, R82, R8 ;  /* 0x000000524c08723c */ /* 0x040fe20000041808 */
[----:B------:R-:W5:Y:S04]  /*22d70*/  LDSM.16.MT88.4 R80, [R212+0x12000] ;  /* 0x01200000d450783b */ /* 0x000f680000004200 */
[----:B----4-:R-:W-:Y:S01]  /*22d80*/  @!P0 FMUL R172, R172, R172 ;  /* 0x000000acacac8220 */ /* 0x010fe20000400000 */
[C---:B--2---:R-:W-:Y:S02]  /*22d90*/  HMMA.16816.F32.BF16 R12, R76.reuse, R88, R12 ;  /* 0x000000584c0c723c */ /* 0x044fe4000004180c */
[----:B------:R-:W-:Y:S03]  /*22da0*/  MUFU.EX2 R176, R176 ;  /* 0x000000b000b07308 */ /* 0x000fe60000000800 */
[----:B------:R-:W-:Y:S01]  /*22db0*/  @!P5 FMUL R182, R182, 0.5 ;  /* 0x3f000000b6b6d820 */ /* 0x000fe20000400000 */
[C---:B------:R-:W-:Y:S05]  /*22dc0*/  HMMA.16816.F32.BF16 R16, R76.reuse, R90, R16 ;  /* 0x0000005a4c10723c */ /* 0x040fea0000041810 */
[----:B------:R-:W-:Y:S01]  /*22dd0*/  FADD R88, -R146, R191 ;  /* 0x000000bf92587221 */ /* 0x000fe20000000100 */
[C---:B------:R-:W-:Y:S01]  /*22de0*/  HMMA.16816.F32.BF16 R20, R76.reuse, R84, R20 ;  /* 0x000000544c14723c */ /* 0x040fe20000041814 */
[----:B------:R-:W-:Y:S03]  /*22df0*/  MUFU.EX2 R182, R182 ;  /* 0x000000b600b67308 */ /* 0x000fe60000000800 */
[C---:B------:R-:W-:Y:S01]  /*22e00*/  FSETP.GEU.AND P4, PT, R88.reuse, -126, PT ;  /* 0xc2fc00005800780b */ /* 0x040fe20003f8e000 */
[-C--:B------:R-:W-:Y:S01]  /*22e10*/  FMUL R90, R185, R138.reuse ;  /* 0x0000008ab95a7220 */ /* 0x080fe20000400000 */
[C---:B------:R-:W-:Y:S05]  /*22e20*/  HMMA.16816.F32.BF16 R24, R76.reuse, R86, R24 ;  /* 0x000000564c18723c */ /* 0x040fea0000041818 */
[-C--:B------:R-:W-:Y:S01]  /*22e30*/  FMUL R84, R187, R138.reuse ;  /* 0x0000008abb547220 */ /* 0x080fe20000400000 */
[C---:B-1----:R-:W-:Y:S05]  /*22e40*/  HMMA.16816.F32.BF16 R28, R76.reuse, R92, R28 ;  /* 0x0000005c4c1c723c */ /* 0x042fea000004181c */
[----:B------:R-:W-:Y:S01]  /*22e50*/  FADD R187, -R141, R90 ;  /* 0x0000005a8dbb7221 */ /* 0x000fe20000000100 */
[C---:B------:R-:W-:Y:S04]  /*22e60*/  HMMA.16816.F32.BF16 R32, R76.reuse, R94, R32 ;  /* 0x0000005e4c20723c */ /* 0x040fe80000041820 */
[----:B------:R-:W-:Y:S01]  /*22e70*/  FSETP.GEU.AND P0, PT, R187, -126, PT ;  /* 0xc2fc0000bb00780b */ /* 0x000fe20003f0e000 */
[----:B------:R-:W-:Y:S01]  /*22e80*/  @!P4 FMUL R88, R88, 0.5 ;  /* 0x3f0000005858c820 */ /* 0x000fe20000400000 */
[C---:B------:R-:W-:Y:S03]  /*22e90*/  HMMA.16816.F32.BF16 R36, R76.reuse, R68, R36 ;  /* 0x000000444c24723c */ /* 0x040fe60000041824 */
[----:B------:R-:W1:Y:S02]  /*22ea0*/  MUFU.EX2 R183, R88 ;  /* 0x0000005800b77308 */ /* 0x000e640000000800 */
[----:B------:R-:W-:Y:S01]  /*22eb0*/  FMUL R89, R195, R138 ;  /* 0x0000008ac3597220 */ /* 0x000fe20000400000 */
[C---:B------:R-:W-:Y:S05]  /*22ec0*/  HMMA.16816.F32.BF16 R40, R76.reuse, R70, R40 ;  /* 0x000000464c28723c */ /* 0x040fea0000041828 */
[----:B------:R-:W-:Y:S01]  /*22ed0*/  FADD R68, -R141, R84 ;  /* 0x000000548d447221 */ /* 0x000fe20000000100 */
[C---:B---3--:R-:W-:Y:S01]  /*22ee0*/  HMMA.16816.F32.BF16 R44, R76.reuse, R72, R44 ;  /* 0x000000484c2c723c */ /* 0x048fe2000004182c */
[----:B------:R-:W2:Y:S03]  /*22ef0*/  LDSM.16.MT88.4 R84, [R211+0x12000] ;  /* 0x01200000d354783b */ /* 0x000ea60000004200 */
[----:B------:R-:W-:Y:S01]  /*22f00*/  FSETP.GEU.AND P2, PT, R68, -126, PT ;  /* 0xc2fc00004400780b */ /* 0x000fe20003f4e000 */
[----:B------:R-:W-:Y:S01]  /*22f10*/  FADD R89, -R146, R89 ;  /* 0x0000005992597221 */ /* 0x000fe20000000100 */
[C---:B------:R-:W-:Y:S03]  /*22f20*/  HMMA.16816.F32.BF16 R48, R76.reuse, R74, R48 ;  /* 0x0000004a4c30723c */ /* 0x040fe60000041830 */
[----:B------:R-:W3:Y:S01]  /*22f30*/  LDSM.16.MT88.4 R72, [R215+0xe800] ;  /* 0x00e80000d748783b */ /* 0x000ee20000004200 */
[----:B------:R-:W-:Y:S01]  /*22f40*/  FSETP.GEU.AND P6, PT, R89, -126, PT ;  /* 0xc2fc00005900780b */ /* 0x000fe20003fce000 */
[----:B------:R-:W-:Y:S01]  /*22f50*/  @!P0 FMUL R187, R187, 0.5 ;  /* 0x3f000000bbbb8820 */ /* 0x000fe20000400000 */
[C---:B-----5:R-:W-:Y:S05]  /*22f60*/  HMMA.16816.F32.BF16 R52, R76.reuse, R80, R52 ;  /* 0x000000504c34723c */ /* 0x060fea0000041834 */
[----:B------:R-:W-:Y:S01]  /*22f70*/  @!P2 FMUL R68, R68, 0.5 ;  /* 0x3f0000004444a820 */ /* 0x000fe20000400000 */
[C---:B------:R-:W-:Y:S01]  /*22f80*/  HMMA.16816.F32.BF16 R56, R76.reuse, R82, R56 ;  /* 0x000000524c38723c */ /* 0x040fe20000041838 */
[----:B------:R-:W4:Y:S01]  /*22f90*/  MUFU.EX2 R187, R187 ;  /* 0x000000bb00bb7308 */ /* 0x000f220000000800 */
[----:B------:R-:W5:Y:S03]  /*22fa0*/  LDSM.16.MT88.4 R80, [R213+0xe800] ;  /* 0x00e80000d550783b */ /* 0x000f660000004200 */
[----:B------:R-:W-:Y:S01]  /*22fb0*/  @!P6 FMUL R89, R89, 0.5 ;  /* 0x3f0000005959e820 */ /* 0x000fe20000400000 */
[----:B-1----:R-:W-:Y:S01]  /*22fc0*/  @!P4 FMUL R183, R183, R183 ;  /* 0x000000b7b7b7c220 */ /* 0x002fe20000400000 */
[----:B------:R-:W-:Y:S01]  /*22fd0*/  @!P3 FMUL R176, R176, R176 ;  /* 0x000000b0b0b0b220 */ /* 0x000fe20000400000 */
[----:B------:R-:W-:Y:S03]  /*22fe0*/  @!P1 FMUL R178, R178, R178 ;  /* 0x000000b2b2b29220 */ /* 0x000fe60000400000 */
[----:B------:R-:W1:Y:S01]  /*22ff0*/  MUFU.EX2 R189, R89 ;  /* 0x0000005900bd7308 */ /* 0x000e620000000800 */
[----:B------:R-:W-:Y:S01]  /*23000*/  FSETP.GEU.AND P3, PT, R96, -126, PT ;  /* 0xc2fc00006000780b */ /* 0x000fe20003f6e000 */
[----:B------:R-:W-:Y:S01]  /*23010*/  @!P5 FMUL R182, R182, R182 ;  /* 0x000000b6b6b6d220 */ /* 0x000fe20000400000 */
[----:B------:R-:W-:Y:S07]  /*23020*/  F2FP.BF16.F32.PACK_AB R70, R183, R174 ;  /* 0x000000aeb746723e */ /* 0x000fee00000010ff */
[----:B------:R-:W3:Y:S01]  /*23030*/  MUFU.EX2 R185, R68 ;  /* 0x0000004400b97308 */ /* 0x000ee20000000800 */
[----:B----4-:R-:W-:Y:S01]  /*23040*/  @!P0 FMUL R187, R187, R187 ;  /* 0x000000bbbbbb8220 */ /* 0x010fe20000400000 */
[C---:B--2---:R-:W-:Y:S03]  /*23050*/  HMMA.16816.F32.BF16 R60, R76.reuse, R84, R60 ;  /* 0x000000544c3c723c */ /* 0x044fe6000004183c */
[----:B-1----:R-:W-:Y:S01]  /*23060*/  @!P6 FMUL R189, R189, R189 ;  /* 0x000000bdbdbde220 */ /* 0x002fe20000400000 */
[----:B------:R-:W-:Y:S01]  /*23070*/  F2FP.BF16.F32.PACK_AB R71, R187, R178 ;  /* 0x000000b2bb47723e */ /* 0x000fe200000010ff */
[----:B------:R-:W1:Y:S01]  /*23080*/  LDSM.16.MT88.4 R88, [R212+0xe800] ;  /* 0x00e80000d458783b */ /* 0x000e620000004200 */
[----:B------:R-:W-:Y:S03]  /*23090*/  HMMA.16816.F32.BF16 R64, R76, R86, R64 ;  /* 0x000000564c40723c */ /* 0x000fe60000041840 */
[----:B------:R-:W-:Y:S02]  /*230a0*/  FSETP.GEU.AND P6, PT, R180, -126, PT ;  /* 0xc2fc0000b400780b */ /* 0x000fe40003fce000 */
[----:B---3--:R-:W-:Y:S01]  /*230b0*/  @!P2 FMUL R185, R185, R185 ;  /* 0x000000b9b9b9a220 */ /* 0x008fe20000400000 */
[----:B------:R-:W-:Y:S01]  /*230c0*/  F2FP.BF16.F32.PACK_AB R68, R189, R172 ;  /* 0x000000acbd44723e */ /* 0x000fe200000010ff */
[----:B------:R-:W-:Y:S01]  /*230d0*/  FADD R84, -R146, R181 ;  /* 0x000000b592547221 */ /* 0x000fe20000000100 */
[----:B------:R-:W-:Y:S01]  /*230e0*/  FMUL R77, R175, R138 ;  /* 0x0000008aaf4d7220 */ /* 0x000fe20000400000 */
[----:B------:R-:W-:Y:S02]  /*230f0*/  FSETP.GEU.AND P2, PT, R184, -126, PT ;  /* 0xc2fc0000b800780b */ /* 0x000fe40003f4e000 */
[----:B------:R-:W-:Y:S01]  /*23100*/  F2FP.BF16.F32.PACK_AB R69, R185, R176 ;  /* 0x000000b0b945723e */ /* 0x000fe200000010ff */
[----:B------:R-:W-:Y:S01]  /*23110*/  FADD R92, -R146, R77 ;  /* 0x0000004d925c7221 */ /* 0x000fe20000000100 */
[----:B------:R-:W-:Y:S01]  /*23120*/  @!P3 FMUL R96, R96, 0.5 ;  /* 0x3f0000006060b820 */ /* 0x000fe20000400000 */
[----:B------:R-:W-:Y:S01]  /*23130*/  LDSM.16.MT88.4 R76, [R215+0x12800] ;  /* 0x01280000d74c783b */ /* 0x000fe20000004200 */
[----:B------:R-:W-:Y:S01]  /*23140*/  FSETP.GEU.AND P0, PT, R84, -126, PT ;  /* 0xc2fc00005400780b */ /* 0x000fe20003f0e000 */
[----:B------:R-:W-:Y:S01]  /*23150*/  @!P6 FMUL R180, R180, 0.5 ;  /* 0x3f000000b4b4e820 */ /* 0x000fe20000400000 */
[----:B------:R2:W-:Y:S01]  /*23160*/  MUFU.EX2 R169, R96 ;  /* 0x0000006000a97308 */ /* 0x0005e20000000800 */
[C---:B------:R-:W-:Y:S05]  /*23170*/  HMMA.16816.F32.BF16 R4, R68.reuse, R72, R4 ;  /* 0x000000484404723c */ /* 0x040fea0000041804 */
[----:B------:R-:W-:Y:S01]  /*23180*/  FSETP.GEU.AND P4, PT, R92, -126, PT ;  /* 0xc2fc00005c00780b */ /* 0x000fe20003f8e000 */
[C---:B------:R-:W-:Y:S01]  /*23190*/  HMMA.16816.F32.BF16 R8, R68.reuse, R74, R8 ;  /* 0x0000004a4408723c */ /* 0x040fe20000041808 */
[----:B------:R-:W3:Y:S02]  /*231a0*/  LDSM.16.MT88.4 R72, [R211+0xe800] ;  /* 0x00e80000d348783b */ /* 0x000ee40000004200 */
[----:B------:R-:W-:Y:S02]  /*231b0*/  MUFU.EX2 R180, R180 ;  /* 0x000000b400b47308 */ /* 0x000fe40000000800 */
[----:B------:R-:W-:Y:S01]  /*231c0*/  @!P0 FMUL R84, R84, 0.5 ;  /* 0x3f00000054548820 */ /* 0x000fe20000400000 */
[C---:B-----5:R-:W-:Y:S07]  /*231d0*/  HMMA.16816.F32.BF16 R12, R68.reuse, R80, R12 ;  /* 0x00000050440c723c */ /* 0x060fee000004180c */
[----:B------:R4:W5:Y:S01]  /*231e0*/  MUFU.EX2 R175, R84 ;  /* 0x0000005400af7308 */ /* 0x0009620000000800 */
[----:B--2---:R-:W-:Y:S01]  /*231f0*/  LDSM.16.MT88.4 R96, [R213+0xf000] ;  /* 0x00f00000d560783b */ /* 0x004fe20000004200 */
[C---:B------:R-:W-:Y:S03]  /*23200*/  HMMA.16816.F32.BF16 R16, R68.reuse, R82, R16 ;  /* 0x000000524410723c */ /* 0x040fe60000041810 */
[----:B------:R-:W-:Y:S03]  /*23210*/  @!P4 FMUL R92, R92, 0.5 ;  /* 0x3f0000005c5cc820 */ /* 0x000fe60000400000 */
[C---:B-1----:R-:W-:Y:S01]  /*23220*/  HMMA.16816.F32.BF16 R20, R68.reuse, R88, R20 ;  /* 0x000000584414723c */ /* 0x042fe20000041814 */
[----:B------:R-:W1:Y:S04]  /*23230*/  LDSM.16.MT88.4 R80, [R213+0x12800] ;  /* 0x01280000d550783b */ /* 0x000e680000004200 */
[----:B------:R-:W-:Y:S01]  /*23240*/  @!P2 FMUL R184, R184, 0.5 ;  /* 0x3f000000b8b8a820 */ /* 0x000fe20000400000 */
[C---:B------:R-:W-:Y:S03]  /*23250*/  HMMA.16816.F32.BF16 R24, R68.reuse, R90, R24 ;  /* 0x0000005a4418723c */ /* 0x040fe60000041818 */
[----:B----4-:R-:W2:Y:S02]  /*23260*/  LDSM.16.MT88.4 R84, [R212+0x12800] ;  /* 0x01280000d454783b */ /* 0x010ea40000004200 */
[----:B------:R-:W-:Y:S01]  /*23270*/  FMUL R88, R167, R138 ;  /* 0x0000008aa7587220 */ /* 0x000fe20000400000 */
[----:B-----5:R-:W-:Y:S01]  /*23280*/  @!P0 FMUL R175, R175, R175 ;  /* 0x000000afafaf8220 */ /* 0x020fe20000400000 */
[----:B------:R4:W5:Y:S01]  /*23290*/  MUFU.EX2 R167, R92 ;  /* 0x0000005c00a77308 */ /* 0x0009620000000800 */
[----:B------:R-:W-:Y:S03]  /*232a0*/  FSETP.GEU.AND P0, PT, R186, -126, PT ;  /* 0xc2fc0000ba00780b */ /* 0x000fe60003f0e000 */
[----:B------:R-:W-:Y:S01]  /*232b0*/  FADD R171, -R141, R88 ;  /* 0x000000588dab7221 */ /* 0x000fe20000000100 */
[----:B------:R-:W-:Y:S01]  /*232c0*/  @!P6 FMUL R180, R180, R180 ;  /* 0x000000b4b4b4e220 */ /* 0x000fe20000400000 */
[----:B------:R-:W2:Y:S01]  /*232d0*/  LDSM.16.MT88.4 R88, [R211+0x12800] ;  /* 0x01280000d358783b */ /* 0x000ea20000004200 */
[----:B------:R-:W-:Y:S03]  /*232e0*/  @!P3 FMUL R169, R169, R169 ;  /* 0x000000a9a9a9b220 */ /* 0x000fe60000400000 */
[----:B------:R-:W1:Y:S01]  /*232f0*/  MUFU.EX2 R184, R184 ;  /* 0x000000b800b87308 */ /* 0x000e620000000800 */
[----:B------:R-:W-:Y:S01]  /*23300*/  FSETP.GEU.AND P1, PT, R171, -126, PT ;  /* 0xc2fc0000ab00780b */ /* 0x000fe20003f2e000 */
[C---:B---3--:R-:W-:Y:S03]  /*23310*/  HMMA.16816.F32.BF16 R28, R68.reuse, R72, R28 ;  /* 0x00000048441c723c */ /* 0x048fe6000004181c */
[----:B------:R-:W-:Y:S03]  /*23320*/  @!P0 FMUL R186, R186, 0.5 ;  /* 0x3f000000baba8820 */ /* 0x000fe60000400000 */
[C---:B------:R-:W-:Y:S01]  /*23330*/  HMMA.16816.F32.BF16 R32, R68.reuse, R74, R32 ;  /* 0x0000004a4420723c */ /* 0x040fe20000041820 */
[----:B----4-:R-:W3:Y:S02]  /*23340*/  LDSM.16.MT88.4 R92, [R215+0xf000] ;  /* 0x00f00000d75c783b */ /* 0x010ee40000004200 */
[----:B------:R-:W-:Y:S02]  /*23350*/  MUFU.EX2 R186, R186 ;  /* 0x000000ba00ba7308 */ /* 0x000fe40000000800 */
[----:B------:R-:W-:Y:S01]  /*23360*/  F2FP.BF16.F32.PACK_AB R72, R180, R175 ;  /* 0x000000afb448723e */ /* 0x000fe200000010ff */
[C---:B------:R-:W-:Y:S05]  /*23370*/  HMMA.16816.F32.BF16 R36, R68.reuse, R76, R36 ;  /* 0x0000004c4424723c */ /* 0x040fea0000041824 */
[----:B-----5:R-:W-:Y:S01]  /*23380*/  @!P4 FMUL R167, R167, R167 ;  /* 0x000000a7a7a7c220 */ /* 0x020fe20000400000 */
[C---:B------:R-:W-:Y:S01]  /*23390*/  HMMA.16816.F32.BF16 R40, R68.reuse, R78, R40 ;  /* 0x0000004e4428723c */ /* 0x040fe20000041828 */
[----:B------:R-:W4:Y:S04]  /*233a0*/  LDSM.16.MT88.4 R76, [R212+0xf000] ;  /* 0x00f00000d44c783b */ /* 0x000f280000004200 */
[----:B------:R-:W-:Y:S01]  /*233b0*/  F2FP.BF16.F32.PACK_AB R74, R167, R182 ;  /* 0x000000b6a74a723e */ /* 0x000fe200000010ff */
[C---:B-1----:R-:W-:Y:S05]  /*233c0*/  HMMA.16816.F32.BF16 R44, R68.reuse, R80, R44 ;  /* 0x00000050442c723c */ /* 0x042fea000004182c */
[----:B------:R-:W-:Y:S01]  /*233d0*/  @!P1 FMUL R171, R171, 0.5 ;  /* 0x3f000000abab9820 */ /* 0x000fe20000400000 */
[C---:B------:R-:W-:Y:S01]  /*233e0*/  HMMA.16816.F32.BF16 R48, R68.reuse, R82, R48 ;  /* 0x000000524430723c */ /* 0x040fe20000041830 */
[----:B------:R-:W-:Y:S04]  /*233f0*/  LDSM.16.MT88.4 R80, [R215+0x13000] ;  /* 0x01300000d750783b */ /* 0x000fe80000004200 */
[----:B------:R-:W1:Y:S01]  /*23400*/  MUFU.EX2 R171, R171 ;  /* 0x000000ab00ab7308 */ /* 0x000e620000000800 */
[C---:B--2---:R-:W-:Y:S05]  /*23410*/  HMMA.16816.F32.BF16 R52, R68.reuse, R84, R52 ;  /* 0x000000544434723c */ /* 0x044fea0000041834 */
[----:B------:R-:W-:Y:S01]  /*23420*/  @!P2 FMUL R184, R184, R184 ;  /* 0x000000b8b8b8a220 */ /* 0x000fe20000400000 */
[C---:B------:R-:W-:Y:S01]  /*23430*/  HMMA.16816.F32.BF16 R56, R68.reuse, R86, R56 ;  /* 0x000000564438723c */ /* 0x040fe20000041838 */
[----:B------:R-:W-:Y:S04]  /*23440*/  LDSM.16.MT88.4 R84, [R213+0x13000] ;  /* 0x01300000d554783b */ /* 0x000fe80000004200 */
[----:B------:R-:W-:Y:S01]  /*23450*/  F2FP.BF16.F32.PACK_AB R73, R184, R169 ;  /* 0x000000a9b849723e */ /* 0x000fe200000010ff */
[C---:B------:R-:W-:Y:S05]  /*23460*/  HMMA.16816.F32.BF16 R60, R68.reuse, R88, R60 ;  /* 0x00000058443c723c */ /* 0x040fea000004183c */
[----:B-1----:R-:W-:Y:S01]  /*23470*/  @!P1 FMUL R171, R171, R171 ;  /* 0x000000ababab9220 */ /* 0x002fe20000400000 */
[----:B------:R-:W-:Y:S01]  /*23480*/  HMMA.16816.F32.BF16 R64, R68, R90, R64 ;  /* 0x0000005a4440723c */ /* 0x000fe20000041840 */
[----:B------:R-:W1:Y:S04]  /*23490*/  LDSM.16.MT88.4 R68, [R211+0xf000] ;  /* 0x00f00000d344783b */ /* 0x000e680000004200 */
[----:B------:R-:W-:Y:S01]  /*234a0*/  @!P0 FMUL R186, R186, R186 ;  /* 0x000000bababa8220 */ /* 0x000fe20000400000 */
[-C--:B------:R-:W-:Y:S01]  /*234b0*/  FMUL R89, R165, R138.reuse ;  /* 0x0000008aa5597220 */ /* 0x080fe20000400000 */
[C---:B------:R-:W-:Y:S01]  /*234c0*/  FADD R90, -R146.reuse, R161 ;  /* 0x000000a1925a7221 */ /* 0x040fe20000000100 */
[----:B------:R-:W-:Y:S03]  /*234d0*/  FADD R88, -R146, R159 ;  /* 0x0000009f92587221 */ /* 0x000fe60000000100 */
[----:B------:R-:W-:Y:S01]  /*234e0*/  F2FP.BF16.F32.PACK_AB R75, R186, R171 ;  /* 0x000000abba4b723e */ /* 0x000fe200000010ff */
[----:B------:R-:W-:Y:S01]  /*234f0*/  FADD R89, -R146, R89 ;  /* 0x0000005992597221 */ /* 0x000fe20000000100 */
[----:B------:R-:W-:Y:S01]  /*23500*/  FSETP.GEU.AND P4, PT, R90, -126, PT ;  /* 0xc2fc00005a00780b */ /* 0x000fe20003f8e000 */
[-C--:B------:R-:W-:Y:S01]  /*23510*/  FMUL R91, R163, R138.reuse ;  /* 0x0000008aa35b7220 */ /* 0x080fe20000400000 */
[----:B------:R-:W-:Y:S02]  /*23520*/  FSETP.GEU.AND P5, PT, R88, -126, PT ;  /* 0xc2fc00005800780b */ /* 0x000fe40003fae000 */
[----:B------:R-:W-:Y:S01]  /*23530*/  FSETP.GEU.AND P1, PT, R89, -126, PT ;  /* 0xc2fc00005900780b */ /* 0x000fe20003f2e000 */
[C---:B---3--:R-:W-:Y:S05]  /*23540*/  HMMA.16816.F32.BF16 R4, R72.reuse, R92, R4 ;  /* 0x0000005c4804723c */ /* 0x048fea0000041804 */
[----:B------:R-:W-:Y:S01]  /*23550*/  FADD R91, -R146, R91 ;  /* 0x0000005b925b7221 */ /* 0x000fe20000000100 */
[C---:B------:R-:W-:Y:S04]  /*23560*/  HMMA.16816.F32.BF16 R8, R72.reuse, R94, R8 ;  /* 0x0000005e4808723c */ /* 0x040fe80000041808 */
[----:B------:R-:W-:Y:S01]  /*23570*/  FSETP.GEU.AND P6, PT, R91, -126, PT ;  /* 0xc2fc00005b00780b */ /* 0x000fe20003fce000 */
[-C--:B------:R-:W-:Y:S01]  /*23580*/  FMUL R92, R157, R138.reuse ;  /* 0x0000008a9d5c7220 */ /* 0x080fe20000400000 */
[C---:B------:R-:W-:Y:S05]  /*23590*/  HMMA.16816.F32.BF16 R12, R72.reuse, R96, R12 ;  /* 0x00000060480c723c */ /* 0x040fea000004180c */
[----:B------:R-:W-:Y:S01]  /*235a0*/  FADD R92, -R141, R92 ;  /* 0x0000005c8d5c7221 */ /* 0x000fe20000000100 */
[C---:B------:R-:W-:Y:S04]  /*235b0*/  HMMA.16816.F32.BF16 R16, R72.reuse, R98, R16 ;  /* 0x000000624810723c */ /* 0x040fe80000041810 */
[----:B------:R-:W-:Y:S01]  /*235c0*/  FSETP.GEU.AND P0, PT, R92, -126, PT ;  /* 0xc2fc00005c00780b */ /* 0x000fe20003f0e000 */
[-C--:B------:R-:W-:Y:S01]  /*235d0*/  FMUL R94, R151, R138.reuse ;  /* 0x0000008a975e7220 */ /* 0x080fe20000400000 */
[C---:B----4-:R-:W-:Y:S05]  /*235e0*/  HMMA.16816.F32.BF16 R20, R72.reuse, R76, R20 ;  /* 0x0000004c4814723c */ /* 0x050fea0000041814 */
[----:B------:R-:W-:Y:S01]  /*235f0*/  @!P1 FMUL R89, R89, 0.5 ;  /* 0x3f00000059599820 */ /* 0x000fe20000400000 */
[C---:B------:R-:W-:Y:S03]  /*23600*/  HMMA.16816.F32.BF16 R24, R72.reuse, R78, R24 ;  /* 0x0000004e4818723c */ /* 0x040fe60000041818 */
[----:B------:R-:W2:Y:S02]  /*23610*/  MUFU.EX2 R146, R89 ;  /* 0x0000005900927308 */ /* 0x000ea40000000800 */
[-C--:B------:R-:W-:Y:S01]  /*23620*/  FMUL R76, R149, R138.reuse ;  /* 0x0000008a954c7220 */ /* 0x080fe20000400000 */
[C---:B-1----:R-:W-:Y:S05]  /*23630*/  HMMA.16816.F32.BF16 R28, R72.reuse, R68, R28 ;  /* 0x00000044481c723c */ /* 0x042fea000004181c */
[----:B------:R-:W-:Y:S01]  /*23640*/  FADD R2, -R141, R76 ;  /* 0x0000004c8d027221 */ /* 0x000fe20000000100 */
[C---:B------:R-:W-:Y:S01]  /*23650*/  HMMA.16816.F32.BF16 R32, R72.reuse, R70, R32 ;  /* 0x000000464820723c */ /* 0x040fe20000041820 */
[----:B------:R-:W1:Y:S03]  /*23660*/  LDSM.16.MT88.4 R76, [R212+0x13000] ;  /* 0x01300000d44c783b */ /* 0x000e660000004200 */
[----:B------:R-:W-:Y:S01]  /*23670*/  FSETP.GEU.AND P3, PT, R2, -126, PT ;  /* 0xc2fc00000200780b */ /* 0x000fe20003f6e000 */
[----:B------:R-:W-:Y:S01]  /*23680*/  FMUL R138, R153, R138 ;  /* 0x0000008a998a7220 */ /* 0x000fe20000400000 */
[C---:B------:R-:W-:Y:S03]  /*23690*/  HMMA.16816.F32.BF16 R36, R72.reuse, R80, R36 ;  /* 0x000000504824723c */ /* 0x040fe60000041824 */
[----:B------:R-:W3:Y:S02]  /*236a0*/  LDSM.16.MT88.4 R68, [R211+0x13000] ;  /* 0x01300000d344783b */ /* 0x000ee40000004200 */
[C---:B------:R-:W-:Y:S01]  /*236b0*/  FADD R138, -R141.reuse, R138 ;  /* 0x0000008a8d8a7221 */ /* 0x040fe20000000100 */
[C---:B------:R-:W-:Y:S05]  /*236c0*/  HMMA.16816.F32.BF16 R40, R72.reuse, R82, R40 ;  /* 0x000000524828723c */ /* 0x040fea0000041828 */
[----:B------:R-:W-:Y:S01]  /*236d0*/  FADD R94, -R141, R94 ;  /* 0x0000005e8d5e7221 */ /* 0x000fe20000000100 */
[C---:B------:R-:W-:Y:S04]  /*236e0*/  HMMA.16816.F32.BF16 R44, R72.reuse, R84, R44 ;  /* 0x00000054482c723c */ /* 0x040fe8000004182c */
[----:B------:R-:W-:Y:S01]  /*236f0*/  FSETP.GEU.AND P2, PT, R94, -126, PT ;  /* 0xc2fc00005e00780b */ /* 0x000fe20003f4e000 */
[----:B--2---:R-:W-:Y:S01]  /*23700*/  @!P1 FMUL R146, R146, R146 ;  /* 0x0000009292929220 */ /* 0x004fe20000400000 */
[C---:B------:R-:W-:Y:S01]  /*23710*/  HMMA.16816.F32.BF16 R48, R72.reuse, R86, R48 ;  /* 0x000000564830723c */ /* 0x040fe20000041830 */
[----:B------:R-:W-:Y:S02]  /*23720*/  LDSM.16.MT88.4 R84, [R213+0x13800] ;  /* 0x01380000d554783b */ /* 0x000fe40000004200 */
[----:B------:R-:W-:Y:S02]  /*23730*/  FSETP.GEU.AND P1, PT, R138, -126, PT ;  /* 0xc2fc00008a00780b */ /* 0x000fe40003f2e000 */
[----:B------:R-:W-:Y:S01]  /*23740*/  FADD R96, R145, R147 ;  /* 0x0000009391607221 */ /* 0x000fe20000000000 */
[----:B------:R-:W-:Y:S01]  /*23750*/  @!P3 FMUL R2, R2, 0.5 ;  /* 0x3f0000000202b820 */ /* 0x000fe20000400000 */
[----:B------:R-:W-:Y:S01]  /*23760*/  @!P0 FMUL R92, R92, 0.5 ;  /* 0x3f0000005c5c8820 */ /* 0x000fe20000400000 */
[----:B------:R-:W-:Y:S03]  /*23770*/  @!P6 FMUL R91, R91, 0.5 ;  /* 0x3f0000005b5be820 */ /* 0x000fe60000400000 */
[----:B------:R-:W-:Y:S01]  /*23780*/  FADD R143, R143, R96 ;  /* 0x000000608f8f7221 */ /* 0x000fe20000000000 */
[----:B------:R-:W-:Y:S01]  /*23790*/  @!P2 FMUL R94, R94, 0.5 ;  /* 0x3f0000005e5ea820 */ /* 0x000fe20000400000 */
[----:B------:R-:W-:Y:S01]  /*237a0*/  @!P4 FMUL R90, R90, 0.5 ;  /* 0x3f0000005a5ac820 */ /* 0x000fe20000400000 */
[----:B------:R-:W-:Y:S01]  /*237b0*/  @!P5 FMUL R88, R88, 0.5 ;  /* 0x3f0000005858d820 */ /* 0x000fe20000400000 */
[----:B------:R-:W-:Y:S01]  /*237c0*/  FADD R143, R140, R143 ;  /* 0x0000008f8c8f7221 */ /* 0x000fe20000000000 */
[----:B------:R-:W-:Y:S01]  /*237d0*/  @!P1 FMUL R138, R138, 0.5 ;  /* 0x3f0000008a8a9820 */ /* 0x000fe20000400000 */
[C---:B-1----:R-:W-:Y:S01]  /*237e0*/  HMMA.16816.F32.BF16 R52, R72.reuse, R76, R52 ;  /* 0x0000004c4834723c */ /* 0x042fe20000041834 */
[----:B------:R-:W1:Y:S02]  /*237f0*/  MUFU.EX2 R139, R94 ;  /* 0x0000005e008b7308 */ /* 0x000e640000000800 */
[----:B------:R-:W-:Y:S03]  /*23800*/  FADD R104, R104, R143 ;  /* 0x0000008f68687221 */ /* 0x000fe60000000000 */
[C---:B------:R-:W-:Y:S05]  /*23810*/  HMMA.16816.F32.BF16 R56, R72.reuse, R78, R56 ;  /* 0x0000004e4838723c */ /* 0x040fea0000041838 */
[----:B------:R2:W4:Y:S01]  /*23820*/  MUFU.EX2 R249, R92 ;  /* 0x0000005c00f97308 */ /* 0x0005220000000800 */
[----:B------:R-:W-:Y:S01]  /*23830*/  FADD R104, R107, R104 ;  /* 0x000000686b687221 */ /* 0x000fe20000000000 */
[C---:B---3--:R-:W-:Y:S08]  /*23840*/  HMMA.16816.F32.BF16 R60, R72.reuse, R68, R60 ;  /* 0x00000044483c723c */ /* 0x048ff0000004183c */
[----:B------:R-:W3:Y:S01]  /*23850*/  MUFU.EX2 R149, R91 ;  /* 0x0000005b00957308 */ /* 0x000ee20000000800 */
[----:B------:R-:W-:Y:S01]  /*23860*/  HMMA.16816.F32.BF16 R64, R72, R70, R64 ;  /* 0x000000464840723c */ /* 0x000fe20000041840 */
[----:B------:R-:W-:Y:S02]  /*23870*/  LDSM.16.MT88.4 R68, [R211+0x13800] ;  /* 0x01380000d344783b */ /* 0x000fe40000004200 */
[----:B------:R-:W-:Y:S01]  /*23880*/  FADD R105, R105, R104 ;  /* 0x0000006869697221 */ /* 0x000fe20000000000 */
[----:B------:R-:W-:Y:S05]  /*23890*/  FADD R77, R111, R108 ;  /* 0x0000006c6f4d7221 */ /* 0x000fea0000000000 */
[----:B------:R-:W5:Y:S02]  /*238a0*/  MUFU.EX2 R251, R90 ;  /* 0x0000005a00fb7308 */ /* 0x000f640000000800 */
[----:B-1----:R-:W-:Y:S01]  /*238b0*/  @!P2 FMUL R139, R139, R139 ;  /* 0x0000008b8b8ba220 */ /* 0x002fe20000400000 */
[----:B--2---:R-:W-:Y:S01]  /*238c0*/  LDSM.16.MT88.4 R92, [R215+0x13800] ;  /* 0x01380000d75c783b */ /* 0x004fe20000004200 */
[----:B------:R-:W-:Y:S01]  /*238d0*/  FADD R105, R106, R105 ;  /* 0x000000696a697221 */ /* 0x000fe20000000000 */
[----:B----4-:R-:W-:Y:S01]  /*238e0*/  @!P0 FMUL R249, R249, R249 ;  /* 0x000000f9f9f98220 */ /* 0x010fe20000400000 */
[----:B------:R-:W-:Y:S01]  /*238f0*/  FADD R77, R112, R77 ;  /* 0x0000004d704d7221 */ /* 0x000fe20000000000 */
[----:B------:R-:W-:Y:S03]  /*23900*/  ISETP.GT.AND P0, PT, R243, R222, PT ;  /* 0x000000def300720c */ /* 0x000fe60003f04270 */
[----:B------:R-:W1:Y:S01]  /*23910*/  MUFU.EX2 R0, R88 ;  /* 0x0000005800007308 */ /* 0x000e620000000800 */
[----:B------:R-:W-:Y:S01]  /*23920*/  FADD R76, R110, R105 ;  /* 0x000000696e4c7221 */ /* 0x000fe20000000000 */
[----:B---3--:R-:W-:Y:S01]  /*23930*/  @!P6 FMUL R149, R149, R149 ;  /* 0x000000959595e220 */ /* 0x008fe20000400000 */
[----:B------:R-:W2:Y:S02]  /*23940*/  LDSM.16.MT88.4 R108, [R212+0xf800] ;  /* 0x00f80000d46c783b */ /* 0x000ea40000004200 */
[----:B------:R-:W-:Y:S02]  /*23950*/  FADD R76, R115, R76 ;  /* 0x0000004c734c7221 */ /* 0x000fe40000000000 */
[----:B------:R-:W-:Y:S03]  /*23960*/  F2FP.BF16.F32.PACK_AB R132, R149, R146 ;  /* 0x000000929584723e */ /* 0x000fe600000010ff */
[----:B------:R-:W3:Y:S01]  /*23970*/  MUFU.EX2 R2, R2 ;  /* 0x0000000200027308 */ /* 0x000ee20000000800 */
[----:B-----5:R-:W-:Y:S01]  /*23980*/  @!P4 FMUL R251, R251, R251 ;  /* 0x000000fbfbfbc220 */ /* 0x020fe20000400000 */
[----:B------:R-:W-:Y:S04]  /*23990*/  FADD R113, R113, R76 ;  /* 0x0000004c71717221 */ /* 0x000fe80000000000 */
[----:B------:R-:W-:Y:S04]  /*239a0*/  FADD R113, R114, R113 ;  /* 0x0000007172717221 */ /* 0x000fe80000000000 */
[----:B------:R-:W4:Y:S01]  /*239b0*/  MUFU.EX2 R138, R138 ;  /* 0x0000008a008a7308 */ /* 0x000f220000000800 */
[----:B-1----:R-:W-:Y:S01]  /*239c0*/  @!P5 FMUL R0, R0, R0 ;  /* 0x000000000000d220 */ /* 0x002fe20000400000 */
[----:B------:R-:W-:Y:S04]  /*239d0*/  FADD R113, R152, R113 ;  /* 0x0000007198717221 */ /* 0x000fe80000000000 */
[----:B------:R-:W-:Y:S01]  /*239e0*/  F2FP.BF16.F32.PACK_AB R134, R251, R0 ;  /* 0x00000000fb86723e */ /* 0x000fe200000010ff */
[----:B------:R-:W-:Y:S01]  /*239f0*/  FADD R113, R122, R113 ;  /* 0x000000717a717221 */ /* 0x000fe20000000000 */
[----:B---3--:R-:W-:Y:S03]  /*23a00*/  @!P3 FMUL R2, R2, R2 ;  /* 0x000000020202b220 */ /* 0x008fe60000400000 */
[----:B------:R-:W-:Y:S02]  /*23a10*/  FADD R113, R150, R113 ;  /* 0x0000007196717221 */ /* 0x000fe40000000000 */
[----:B------:R-:W-:Y:S01]  /*23a20*/  F2FP.BF16.F32.PACK_AB R133, R139, R2 ;  /* 0x000000028b85723e */ /* 0x000fe200000010ff */
[----:B----4-:R-:W-:Y:S05]  /*23a30*/  @!P1 FMUL R138, R138, R138 ;  /* 0x0000008a8a8a9220 */ /* 0x010fea0000400000 */
[----:B------:R-:W-:Y:S07]  /*23a40*/  F2FP.BF16.F32.PACK_AB R135, R249, R138 ;  /* 0x0000008af987723e */ /* 0x000fee00000010ff */
[C---:B------:R-:W-:Y:S06]  /*23a50*/  HMMA.16816.F32.BF16 R128, R132.reuse, R124, R4 ;  /* 0x0000007c8480723c */ /* 0x040fec0000041804 */
[C---:B------:R-:W-:Y:S05]  /*23a60*/  HMMA.16816.F32.BF16 R124, R132.reuse, R126, R8 ;  /* 0x0000007e847c723c */ /* 0x040fea0000041808 */
[----:B------:R-:W-:Y:S01]  /*23a70*/  FADD R4, R120, R77 ;  /* 0x0000004d78047221 */ /* 0x000fe20000000000 */
[----:B------:R-:W-:Y:S01]  /*23a80*/  FADD R7, R154, R113 ;  /* 0x000000719a077221 */ /* 0x000fe20000000000 */
[----:B------:R-:W1:Y:S04]  /*23a90*/  LDSM.16.MT88.4 R76, [R212+0x13800] ;  /* 0x01380000d44c783b */ /* 0x000e680000004200 */
[----:B------:R-:W-:Y:S01]  /*23aa0*/  FADD R4, R123, R4 ;  /* 0x000000047b047221 */ /* 0x000fe20000000000 */
[----:B------:R-:W-:Y:S03]  /*23ab0*/  FADD R7, R168, R7 ;  /* 0x00000007a8077221 */ /* 0x000fe60000000000 */
[----:B------:R-:W-:Y:S01]  /*23ac0*/  FADD R5, R121, R4 ;  /* 0x0000000479057221 */ /* 0x000fe20000000000 */
[----:B------:R-:W-:Y:S01]  /*23ad0*/  FADD R7, R158, R7 ;  /* 0x000000079e077221 */ /* 0x000fe20000000000 */
[C---:B------:R-:W-:Y:S03]  /*23ae0*/  HMMA.16816.F32.BF16 R120, R132.reuse, R116, R12 ;  /* 0x000000748478723c */ /* 0x040fe6000004180c */
[----:B------:R-:W-:Y:S01]  /*23af0*/  FADD R5, R148, R5 ;  /* 0x0000000594057221 */ /* 0x000fe20000000000 */
[----:B------:R-:W-:Y:S02]  /*23b00*/  FADD R7, R166, R7 ;  /* 0x00000007a6077221 */ /* 0x000fe40000000000 */
        /* <DEDUP_REMOVED lines=18> */
[C---:B-1----:R-:W-:Y:S05]  /*23c30*/  HMMA.16816.F32.BF16 R80, R132.reuse, R76, R52 ;  /* 0x0000004c8450723c */ /* 0x042fea0000041834 */
        /* <DEDUP_REMOVED lines=20> */
[----:B------:R-:W-:Y:S02]  /*23d80*/  FADD R0, R0, R149 ;  /* 0x0000009500007221 */ /* 0x000fe40000000000 */
[----:B------:R-:W-:Y:S02]  /*23d90*/  FADD R138, R138, R139 ;  /* 0x0000008b8a8a7221 */ /* 0x000fe40000000000 */
[----:B------:R-:W-:Y:S01]  /*23da0*/  FADD R251, R251, R0 ;  /* 0x00000000fbfb7221 */ /* 0x000fe20000000000 */
[----:B------:R-:W-:Y:S01]  /*23db0*/  MOV R0, R137 ;  /* 0x0000008900007202 */ /* 0x000fe20000000f00 */
[----:B------:R-:W-:Y:S01]  /*23dc0*/  FADD R249, R249, R138 ;  /* 0x0000008af9f97221 */ /* 0x000fe20000000000 */
[----:B------:R-:W-:Y:S06]  /*23dd0*/  @P0 BRA `(.L_x_3219) ;  /* 0xffffff9c00f00947 */ /* 0x000fec000383ffff */
.L_x_3210:
        /* <DEDUP_REMOVED lines=14> */
.L_x_3246:
        /* <DEDUP_REMOVED lines=14> */
[----:B-1-3-5:R-:W-:Y:S05]  /*23fa0*/  CALL.REL.NOINC `($__internal_29_$__cuda_sm20_rcp_rn_f32_slowpath) ;  /* 0x0000001800a47944 */ /* 0x02afea0003c00000 */
[----:B------:R-:W-:Y:S01]  /*23fb0*/  MOV R6, R9 ;  /* 0x0000000900067202 */ /* 0x000fe20000000f00 */
[----:B------:R-:W-:Y:S05]  /*23fc0*/  BRA `(.L_x_3225) ;  /* 0x0000000000107947 */ /* 0x000fea0003800000 */
.L_x_3224:
[----:B------:R-:W2:Y:S02]  /*23fd0*/  MUFU.RCP R7, R11 ;  /* 0x0000000b00077308 */ /* 0x000ea40000001000 */
[----:B--2---:R-:W-:-:S04]  /*23fe0*/  FFMA R6, R11, R7, -1 ;  /* 0xbf8000000b067423 */ /* 0x004fc80000000007 */
[----:B------:R-:W-:-:S04]  /*23ff0*/  FADD.FTZ R6, -R6, -RZ ;  /* 0x800000ff06067221 */ /* 0x000fc80000010100 */
[----:B------:R-:W-:-:S07]  /*24000*/  FFMA R6, R7, R6, R7 ;  /* 0x0000000607067223 */ /* 0x000fce0000000007 */
.L_x_3225:
[----:B------:R-:W-:Y:S05]  /*24010*/  BSYNC B1 ;  /* 0x0000000000017941 */ /* 0x000fea0003800000 */
.L_x_3223:
[----:B------:R-:W-:-:S13]  /*24020*/  FSETP.GEU.AND P0, PT, |R11|, 1.175494350822287508e-38, PT ;  /* 0x008000000b00780b */ /* 0x000fda0003f0e200 */
[----:B------:R-:W-:-:S04]  /*24030*/  @!P0 FMUL R11, R11, 16777216 ;  /* 0x4b8000000b0b8820 */ /* 0x000fc80000400000 */
[----:B------:R-:W2:Y:S02]  /*24040*/  MUFU.LG2 R7, R11 ;  /* 0x0000000b00077308 */ /* 0x000ea40000000c00 */
[----:B--2---:R-:W-:-:S04]  /*24050*/  @!P0 FADD R7, R7, -24 ;  /* 0xc1c0000007078421 */ /* 0x004fc80000000000 */
[----:B------:R-:W-:-:S04]  /*24060*/  FMUL R7, R7, 0.69314718246459960938 ;  /* 0x3f31721807077820 */ /* 0x000fc80000400000 */
[----:B-----5:R-:W-:-:S07]  /*24070*/  FFMA R14, R0, R137, R7 ;  /* 0x00000089000e7223 */ /* 0x020fce0000000007 */
.L_x_3222:
[----:B------:R-:W-:Y:S05]  /*24080*/  BSYNC B2 ;  /* 0x0000000000027941 */ /* 0x000fea0003800000 */
.L_x_3221:
        /* <DEDUP_REMOVED lines=42> */
[----:B-1-3-5:R-:W-:Y:S05]  /*24330*/  CALL.REL.NOINC `($__internal_29_$__cuda_sm20_rcp_rn_f32_slowpath) ;  /* 0x0000001400c07944 */ /* 0x02afea0003c00000 */
[----:B------:R-:W-:Y:S05]  /*24340*/  BRA `(.L_x_3230) ;  /* 0x0000000000107947 */ /* 0x000fea0003800000 */
.L_x_3229:
[----:B------:R-:W2:Y:S02]  /*24350*/  MUFU.RCP R7, R18 ;  /* 0x0000001200077308 */ /* 0x000ea40000001000 */
[----:B--2---:R-:W-:-:S04]  /*24360*/  FFMA R6, R18, R7, -1 ;  /* 0xbf80000012067423 */ /* 0x004fc80000000007 */
[----:B------:R-:W-:-:S04]  /*24370*/  FADD.FTZ R6, -R6, -RZ ;  /* 0x800000ff06067221 */ /* 0x000fc80000010100 */
[----:B------:R-:W-:-:S07]  /*24380*/  FFMA R9, R7, R6, R7 ;  /* 0x0000000607097223 */ /* 0x000fce0000000007 */
.L_x_3230:
[----:B------:R-:W-:Y:S05]  /*24390*/  BSYNC B1 ;  /* 0x0000000000017941 */ /* 0x000fea0003800000 */
.L_x_3228:
[----:B------:R-:W-:Y:S02]  /*243a0*/  FSETP.GEU.AND P0, PT, |R18|, 1.175494350822287508e-38, PT ;  /* 0x008000001200780b */ /* 0x000fe40003f0e200 */
[----:B------:R-:W-:-:S11]  /*243b0*/  MOV R16, R9 ;  /* 0x0000000900107202 */ /* 0x000fd60000000f00 */
[----:B------:R-:W-:-:S04]  /*243c0*/  @!P0 FMUL R18, R18, 16777216 ;  /* 0x4b80000012128820 */ /* 0x000fc80000400000 */
[----:B------:R-:W2:Y:S02]  /*243d0*/  MUFU.LG2 R17, R18 ;  /* 0x0000001200117308 */ /* 0x000ea40000000c00 */
[----:B--2---:R-:W-:-:S04]  /*243e0*/  @!P0 FADD R17, R17, -24 ;  /* 0xc1c0000011118421 */ /* 0x004fc80000000000 */
[----:B------:R-:W-:-:S04]  /*243f0*/  FMUL R17, R17, 0.69314718246459960938 ;  /* 0x3f31721811117820 */ /* 0x000fc80000400000 */
[----:B-----5:R-:W-:-:S07]  /*24400*/  FFMA R17, R0, R136, R17 ;  /* 0x0000008800117223 */ /* 0x020fce0000000011 */
.L_x_3227:
[----:B------:R-:W-:Y:S05]  /*24410*/  BSYNC B2 ;  /* 0x0000000000027941 */ /* 0x000fea0003800000 */
.L_x_3226:
        /* <DEDUP_REMOVED lines=73> */
[----:B------:R-:W-:Y:S02]  /*248b0*/  SEL R12, R9, 0xffffffe0, !P1 ;  /* 0xffffffe0090c7807 */ /* 0x000fe40004800000 */
[----:B------:R-:W-:Y:S01]  /*248c0*/  LEA R11, R10, UR6, 0x1 ;  /* 0x000000060a0b7c11 */ /* 0x000fe2000f8e08ff */
[----:B------:R-:W-:Y:S01]  /*248d0*/  IMAD.MOV.U32 R10, RZ, RZ, 0x40 ;  /* 0x00000040ff0a7424 */ /* 0x000fe200078e00ff */
[----:B------:R-:W-:Y:S02]  /*248e0*/  F2FP.BF16.F32.PACK_AB R98, R99, R98 ;  /* 0x000000626362723e */ /* 0x000fe400000010ff */
[----:B------:R-:W-:Y:S01]  /*248f0*/  R2UR UR6, R4 ;  /* 0x00000000040672ca */ /* 0x000fe200000e0000 */
[C---:B------:R-:W-:Y:S01]  /*24900*/  VIADD R13, R11.reuse, 0xfffffff0 ;  /* 0xfffffff00b0d7836 */ /* 0x040fe20000000000 */
[----:B------:R-:W-:Y:S01]  /*24910*/  SEL R10, R10, 0xffffffc0, !P2 ;  /* 0xffffffc00a0a7807 */ /* 0x000fe20005000000 */
[----:B------:R-:W-:Y:S01]  /*24920*/  @P0 VIADD R13, R11, 0x10 ;  /* 0x000000100b0d0836 */ /* 0x000fe20000000000 */
[----:B------:R-:W-:Y:S01]  /*24930*/  ISETP.NE.AND P0, PT, R237, -0x1, PT ;  /* 0xffffffffed00780c */ /* 0x000fe20003f05270 */
[----:B------:R-:W-:Y:S01]  /*24940*/  IMAD.IADD R9, R11, 0x1, R12 ;  /* 0x000000010b097824 */ /* 0x000fe200078e020c */
[----:B------:R-:W-:Y:S01]  /*24950*/  STS [R11], R128 ;  /* 0x000000800b007388 */ /* 0x000fe20000000800 */
[--C-:B------:R-:W-:Y:S01]  /*24960*/  IMAD.IADD R15, R12, 0x1, R13.reuse ;  /* 0x000000010c0f7824 */ /* 0x100fe200078e020d */
[----:B------:R-:W-:Y:S01]  /*24970*/  R2UR UR7, R5 ;  /* 0x00000000050772ca */ /* 0x000fe200000e0000 */
[--C-:B------:R-:W-:Y:S01]  /*24980*/  IMAD.IADD R19, R11, 0x1, R10.reuse ;  /* 0x000000010b137824 */ /* 0x100fe200078e020a */
[----:B------:R-:W-:Y:S01]  /*24990*/  STS [R11+0x400], R130 ;  /* 0x000400820b007388 */ /* 0x000fe20000000800 */
[----:B------:R-:W-:Y:S01]  /*249a0*/  IMAD.IADD R21, R10, 0x1, R13 ;  /* 0x000000010a157824 */ /* 0x000fe200078e020d */
[----:B------:R-:W-:Y:S01]  /*249b0*/  F2FP.BF16.F32.PACK_AB R92, R93, R92 ;  /* 0x0000005c5d5c723e */ /* 0x000fe200000010ff */
[--C-:B------:R-:W-:Y:S01]  /*249c0*/  IMAD.IADD R23, R9, 0x1, R10.reuse ;  /* 0x0000000109177824 */ /* 0x100fe200078e020a */
[----:B------:R-:W-:Y:S01]  /*249d0*/  STS [R13], R124 ;  /* 0x0000007c0d007388 */ /* 0x000fe20000000800 */
[----:B------:R-:W-:Y:S01]  /*249e0*/  IMAD.IADD R25, R15, 0x1, R10 ;  /* 0x000000010f197824 */ /* 0x000fe200078e020a */
[----:B------:R-:W-:-:S02]  /*249f0*/  F2FP.BF16.F32.PACK_AB R94, R95, R94 ;  /* 0x0000005e5f5e723e */ /* 0x000fc400000010ff */
[----:B------:R-:W-:Y:S01]  /*24a00*/  STS [R13+0x400], R126 ;  /* 0x0004007e0d007388 */ /* 0x000fe20000000800 */
[----:B------:R-:W-:Y:S02]  /*24a10*/  F2FP.BF16.F32.PACK_AB R88, R89, R88 ;  /* 0x000000585958723e */ /* 0x000fe400000010ff */
        /* <DEDUP_REMOVED lines=14> */
[----:B------:R-:W-:Y:S02]  /*24b00*/  @!P0 R2UR UR8, R4 ;  /* 0x00000000040882ca */ /* 0x000fe400000e0000 */
[----:B------:R-:W-:Y:S01]  /*24b10*/  @!P0 R2UR UR9, R5 ;  /* 0x00000000050982ca */ /* 0x000fe200000e0000 */
[----:B------:R-:W-:Y:S01]  /*24b20*/  STS [R19+0x400], R114 ;  /* 0x0004007213007388 */ /* 0x000fe20000000800 */
[----:B------:R-:W-:-:S02]  /*24b30*/  F2FP.BF16.F32.PACK_AB R68, R69, R68 ;  /* 0x000000444544723e */ /* 0x000fc400000010ff */
[----:B------:R-:W-:Y:S01]  /*24b40*/  F2FP.BF16.F32.PACK_AB R16, R71, R16 ;  /* 0x000000104710723e */ /* 0x000fe200000010ff */
[----:B------:R-:W-:Y:S01]  /*24b50*/  STS [R21], R108 ;  /* 0x0000006c15007388 */ /* 0x000fe20000000800 */
[----:B------:R-:W-:Y:S02]  /*24b60*/  R2UR UR10, R4 ;  /* 0x00000000040a72ca */ /* 0x000fe400000e0000 */
[----:B------:R-:W-:Y:S01]  /*24b70*/  R2UR UR11, R5 ;  /* 0x00000000050b72ca */ /* 0x000fe200000e0000 */
[----:B------:R-:W-:Y:S04]  /*24b80*/  STS [R21+0x400], R110 ;  /* 0x0004006e15007388 */ /* 0x000fe80000000800 */
[----:B------:R-:W-:Y:S04]  /*24b90*/  STS [R23], R104 ;  /* 0x0000006817007388 */ /* 0x000fe80000000800 */
[----:B------:R-:W-:Y:S04]  /*24ba0*/  STS [R23+0x400], R106 ;  /* 0x0004006a17007388 */ /* 0x000fe80000000800 */
[----:B------:R-:W-:Y:S04]  /*24bb0*/  STS [R25], R100 ;  /* 0x0000006419007388 */ /* 0x000fe80000000800 */
        /* <DEDUP_REMOVED lines=17> */
[----:B------:R-:W3:Y:S04]  /*24cd0*/  LD.E.U8 R12, desc[UR6][R2.64+0x1c8] ;  /* 0x0001c806020c7980 */ /* 0x000ee8000c101100 */
[----:B------:R-:W4:Y:S04]  /*24ce0*/  @!P0 LD.E.64 R28, desc[UR8][R2.64+0x80] ;  /* 0x00008008021c8980 */ /* 0x000f28000c101b00 */
[----:B--2---:R-:W2:Y:S01]  /*24cf0*/  LD.E.64 R10, desc[UR10][R2.64+0x88] ;  /* 0x0000880a020a7980 */ /* 0x004ea2000c101b00 */
[----:B------:R-:W-:Y:S01]  /*24d00*/  @!P0 SHF.R.S32.HI R18, RZ, 0x1f, R231 ;  /* 0x0000001fff128819 */ /* 0x000fe200000114e7 */
[----:B------:R-:W-:Y:S02]  /*24d10*/  BSSY B0, `(.L_x_3231) ;  /* 0x000001f000007945 */ /* 0x000fe40003800000 */
[----:B------:R1:W5:Y:S01]  /*24d20*/  LD.E.64 R26, desc[UR6][R2.64+0x90] ;  /* 0x00009006021a7980 */ /* 0x000362000c101b00 */
[----:B---3--:R-:W-:Y:S01]  /*24d30*/  ISETP.NE.AND P1, PT, R12, RZ, PT ;  /* 0x000000ff0c00720c */ /* 0x008fe20003f25270 */
[----:B----4-:R-:W-:-:S02]  /*24d40*/  @!P0 IMAD R9, R29, R231, RZ ;  /* 0x000000e71d098224 */ /* 0x010fc400078e02ff */
[-C--:B--2---:R-:W-:Y:S02]  /*24d50*/  @P0 IMAD R15, R11, R237.reuse, RZ ;  /* 0x000000ed0b0f0224 */ /* 0x084fe400078e02ff */
[----:B-1----:R-:W-:-:S04]  /*24d60*/  @P0 IMAD.WIDE.U32 R20, R10, R237, RZ ;  /* 0x000000ed0a140225 */ /* 0x002fc800078e00ff */
[C---:B------:R-:W-:Y:S02]  /*24d70*/  @!P0 IMAD R9, R28.reuse, R18, R9 ;  /* 0x000000121c098224 */ /* 0x040fe400078e0209 */
[----:B------:R-:W-:-:S04]  /*24d80*/  @!P0 IMAD.WIDE.U32 R28, R28, R231, RZ ;  /* 0x000000e71c1c8225 */ /* 0x000fc800078e00ff */
[----:B------:R-:W-:Y:S02]  /*24d90*/  @P0 IMAD.IADD R15, R21, 0x1, R15 ;  /* 0x00000001150f0824 */ /* 0x000fe400078e020f */
[----:B------:R-:W-:Y:S02]  /*24da0*/  @P0 IMAD.MOV.U32 R16, RZ, RZ, R20 ;  /* 0x000000ffff100224 */ /* 0x000fe400078e0014 */
[----:B------:R-:W-:Y:S02]  /*24db0*/  @!P0 IMAD.IADD R15, R29, 0x1, R9 ;  /* 0x000000011d0f8824 */ /* 0x000fe400078e0209 */
[----:B------:R-:W-:Y:S01]  /*24dc0*/  @!P0 IMAD.MOV.U32 R16, RZ, RZ, R28 ;  /* 0x000000ffff108224 */ /* 0x000fe200078e001c */
[----:B------:R-:W-:Y:S06]  /*24dd0*/  @!P1 BRA `(.L_x_3232) ;  /* 0x0000000000289947 */ /* 0x000fec0003800000 */
        /* <DEDUP_REMOVED lines=10> */
.L_x_3232:
        /* <DEDUP_REMOVED lines=8> */
.L_x_3233:
[----:B------:R-:W-:Y:S05]  /*24f00*/  BSYNC B0 ;  /* 0x0000000000007941 */ /* 0x000fea0003800000 */
.L_x_3231:
[----:B------:R-:W1:Y:S01]  /*24f10*/  S2R R20, SR_TID.X ;  /* 0x0000000000147919 */ /* 0x000e620000002100 */
[----:B------:R-:W-:Y:S02]  /*24f20*/  LOP3.LUT R21, R8, 0xffffffe0, RZ, 0xc0, !PT ;  /* 0xffffffe008157812 */ /* 0x000fe400078ec0ff */
[----:B------:R-:W-:Y:S02]  /*24f30*/  R2UR UR6, R4 ;  /* 0x00000000040672ca */ /* 0x000fe400000e0000 */
[----:B------:R-:W-:Y:S01]  /*24f40*/  R2UR UR7, R5 ;  /* 0x00000000050772ca */ /* 0x000fe200000e0000 */
[----:B------:R-:W-:Y:S01]  /*24f50*/  IMAD.IADD R8, R0, 0x1, -R21 ;  /* 0x0000000100087824 */ /* 0x000fe200078e0a15 */
[----:B------:R-:W-:-:S04]  /*24f60*/  LEA.HI R21, R7, R0, RZ, 0x3 ;  /* 0x0000000007157211 */ /* 0x000fc800078f18ff */
[----:B------:R-:W-:Y:S01]  /*24f70*/  LOP3.LUT R21, R21, 0xfffffff8, RZ, 0xc0, !PT ;  /* 0xfffffff815157812 */ /* 0x000fe200078ec0ff */
[----:B-----5:R-:W-:Y:S01]  /*24f80*/  IMAD R23, R27, R230, RZ ;  /* 0x000000e61b177224 */ /* 0x020fe200078e02ff */
[----:B------:R-:W-:Y:S02]  /*24f90*/  SHF.R.S32.HI R22, RZ, 0x1f, R230 ;  /* 0x0000001fff167819 */ /* 0x000fe400000114e6 */
[----:B------:R-:W-:Y:S01]  /*24fa0*/  LOP3.LUT P0, RZ, R8, 0x3, RZ, 0xc0, !PT ;  /* 0x0000000308ff7812 */ /* 0x000fe2000780c0ff */
[----:B------:R-:W-:Y:S01]  /*24fb0*/  IMAD.IADD R24, R0, 0x1, -R21 ;  /* 0x0000000100187824 */ /* 0x000fe200078e0a15 */
[----:B------:R-:W-:Y:S01]  /*24fc0*/  SHF.R.S32.HI R8, RZ, 0x1f, R229 ;  /* 0x0000001fff087819 */ /* 0x000fe200000114e5 */
[----:B------:R-:W5:Y:S01]  /*24fd0*/  LD.E.64 R12, desc[UR6][R2.64+0x70] ;  /* 0x00007006020c7980 */ /* 0x000f62000c101b00 */
[----:B------:R-:W-:Y:S01]  /*24fe0*/  IMAD R7, R26, R22, R23 ;  /* 0x000000161a077224 */ /* 0x000fe200078e0217 */
[----:B------:R-:W-:Y:S02]  /*24ff0*/  SHF.R.S32.HI R23, RZ, 0x1f, R6 ;  /* 0x0000001fff177819 */ /* 0x000fe40000011406 */
[----:B------:R2:W5:Y:S01]  /*25000*/  LD.E.64 R18, desc[UR6][R2.64+0xa0] ;  /* 0x0000a00602127980 */ /* 0x000562000c101b00 */
[----:B------:R-:W-:Y:S01]  /*25010*/  IMAD.SHL.U32 R24, R24, 0x8, RZ ;  /* 0x0000000818187824 */ /* 0x000fe200078e00ff */
[----:B------:R-:W-:Y:S05]  /*25020*/  WARPSYNC.ALL ;  /* 0x0000000000007948 */ /* 0x000fea0003800000 */
[----:B------:R-:W-:Y:S01]  /*25030*/  NOP ;  /* 0x0000000000007918 */ /* 0x000fe20000000000 */
[----:B------:R-:W-:Y:S01]  /*25040*/  LEA.HI R21, R8, R229, RZ, 0x5 ;  /* 0x000000e508157211 */ /* 0x000fe200078f28ff */
[----:B------:R-:W-:Y:S01]  /*25050*/  BAR.SYNC.DEFER_BLOCKING 0x0 ;  /* 0x0000000000007b1d */ /* 0x000fe20000010000 */
[----:B------:R-:W-:-:S02]  /*25060*/  SHF.R.S32.HI R25, RZ, 0x1f, R24 ;  /* 0x0000001fff197819 */ /* 0x000fc40000011418 */
[----:B------:R-:W-:Y:S02]  /*25070*/  LOP3.LUT R21, R21, 0xffffffe0, RZ, 0xc0, !PT ;  /* 0xffffffe015157812 */ /* 0x000fe400078ec0ff */
[----:B-1----:R-:W-:Y:S01]  /*25080*/  LEA.HI R8, R8, R20, RZ, 0x3 ;  /* 0x0000001408087211 */ /* 0x002fe200078f18ff */
[----:B------:R-:W-:Y:S02]  /*25090*/  BSSY B0, `(.L_x_3234) ;  /* 0x0000033000007945 */ /* 0x000fe40003800000 */
[----:B------:R-:W-:Y:S02]  /*250a0*/  IMAD.IADD R21, R20, 0x1, -R21 ;  /* 0x0000000114157824 */ /* 0x000fe400078e0a15 */
[----:B--2---:R-:W-:Y:S01]  /*250b0*/  IMAD.SHL.U32 R3, R232, 0x40, RZ ;  /* 0x00000040e8037824 */ /* 0x004fe200078e00ff */
[----:B------:R-:W-:-:S03]  /*250c0*/  LEA.HI R2, R23, R6, RZ, 0x2 ;  /* 0x0000000617027211 */ /* 0x000fc600078f10ff */
[-C--:B------:R-:W-:Y:S01]  /*250d0*/  IMAD R23, R11, R3.reuse, RZ ;  /* 0x000000030b177224 */ /* 0x080fe200078e02ff */
[----:B------:R-:W-:Y:S01]  /*250e0*/  SHF.R.S32.HI R0, RZ, 0x1f, R3 ;  /* 0x0000001fff007819 */ /* 0x000fe20000011403 */
[C---:B------:R-:W-:Y:S01]  /*250f0*/  IMAD.WIDE.U32 R24, R10.reuse, R3, R24 ;  /* 0x000000030a187225 */ /* 0x040fe200078e0018 */
[----:B------:R1:W2:Y:S03]  /*25100*/  LDS.128 R44, [R241] ;  /* 0x00000000f12c7984 */ /* 0x0002a60000000c00 */
[----:B------:R-:W-:Y:S01]  /*25110*/  IMAD R22, R10, R0, R23 ;  /* 0x000000000a167224 */ /* 0x000fe200078e0217 */
[----:B------:R-:W-:Y:S01]  /*25120*/  LOP3.LUT R23, R2, 0xffffffc, RZ, 0xc0, !PT ;  /* 0x0ffffffc02177812 */ /* 0x000fe200078ec0ff */
[----:B------:R1:W3:Y:S01]  /*25130*/  LDS.128 R40, [R241+0x800] ;  /* 0x00080000f1287984 */ /* 0x0002e20000000c00 */
[----:B------:R-:W-:Y:S02]  /*25140*/  SHF.R.S32.HI R2, RZ, 0x1f, R233 ;  /* 0x0000001fff027819 */ /* 0x000fe400000114e9 */
[----:B------:R-:W-:Y:S01]  /*25150*/  IADD3 R20, P1, R16, R24, RZ ;  /* 0x0000001810147210 */ /* 0x000fe20007f3e0ff */
[----:B------:R-:W-:Y:S01]  /*25160*/  IMAD.IADD R23, R6, 0x1, -R23 ;  /* 0x0000000106177824 */ /* 0x000fe200078e0a17 */
[----:B------:R-:W-:Y:S01]  /*25170*/  LEA.HI R2, R2, R21, RZ, 0x2 ;  /* 0x0000001502027211 */ /* 0x000fe200078f10ff */
[----:B------:R1:W4:Y:S01]  /*25180*/  LDS.128 R36, [R241+0x1000] ;  /* 0x00100000f1247984 */ /* 0x0003220000000c00 */
[----:B------:R-:W-:-:S02]  /*25190*/  IADD3.X R21, R15, R25, R22, P1, !PT ;  /* 0x000000190f157210 */ /* 0x000fc40000ffe416 */
[----:B------:R-:W-:Y:S01]  /*251a0*/  SHF.R.S32.HI R2, RZ, 0x2, R2 ;  /* 0x00000002ff027819 */ /* 0x000fe20000011402 */
[----:B------:R1:W1:Y:S01]  /*251b0*/  LDS.128 R32, [R241+0x1800] ;  /* 0x00180000f1207984 */ /* 0x0002620000000c00 */
[----:B------:R-:W-:Y:S01]  /*251c0*/  SHF.R.S32.HI R0, RZ, 0x3, R8 ;  /* 0x00000003ff007819 */ /* 0x000fe20000011408 */
[----:B------:R-:W-:Y:S02]  /*251d0*/  IMAD.WIDE.U32 R230, R26, R230, R20 ;  /* 0x000000e61ae67225 */ /* 0x000fe400078e0014 */
[----:B------:R1:W1:Y:S02]  /*251e0*/  LDS.128 R28, [R241+0x2000] ;  /* 0x00200000f11c7984 */ /* 0x0002640000000c00 */
[----:B------:R-:W-:Y:S02]  /*251f0*/  IMAD R2, R23, 0x10, R2 ;  /* 0x0000001017027824 */ /* 0x000fe400078e0202 */
[----:B------:R1:W1:Y:S01]  /*25200*/  LDS.128 R24, [R241+0x2800] ;  /* 0x00280000f1187984 */ /* 0x0002620000000c00 */
[----:B------:R-:W-:-:S02]  /*25210*/  IMAD.IADD R8, R235, 0x1, -R3 ;  /* 0x00000001eb087824 */ /* 0x000fc400078e0a03 */
[C---:B------:R-:W-:Y:S01]  /*25220*/  VIADD R3, R0.reuse, 0x10 ;  /* 0x0000001000037836 */ /* 0x040fe20000000000 */
[----:B------:R1:W1:Y:S01]  /*25230*/  LDS.128 R20, [R241+0x3000] ;  /* 0x00300000f1147984 */ /* 0x0002620000000c00 */
[C---:B------:R-:W-:Y:S01]  /*25240*/  VIADD R15, R0.reuse, 0x30 ;  /* 0x00000030000f7836 */ /* 0x040fe20000000000 */
[CC--:B------:R-:W-:Y:S02]  /*25250*/  ISETP.GE.AND P4, PT, R0.reuse, R8.reuse, PT ;  /* 0x000000080000720c */ /* 0x0c0fe40003f86270 */
[----:B------:R1:W1:Y:S01]  /*25260*/  LDS.128 R48, [R241+0x3800] ;  /* 0x00380000f1307984 */ /* 0x0002620000000c00 */
[-C--:B------:R-:W-:Y:S01]  /*25270*/  ISETP.GE.AND P3, PT, R3, R8.reuse, PT ;  /* 0x000000080300720c */ /* 0x080fe20003f66270 */
[----:B------:R-:W-:Y:S01]  /*25280*/  VIADD R3, R0, 0x20 ;  /* 0x0000002000037836 */ /* 0x000fe20000000000 */
[----:B------:R-:W-:-:S04]  /*25290*/  ISETP.GE.AND P1, PT, R15, R8, PT ;  /* 0x000000080f00720c */ /* 0x000fc80003f26270 */
[----:B------:R-:W-:Y:S01]  /*252a0*/  ISETP.GE.AND P2, PT, R3, R8, PT ;  /* 0x000000080300720c */ /* 0x000fe20003f46270 */
[----:B------:R-:W-:-:S12]  /*252b0*/  @P0 BRA `(.L_x_3235) ;  /* 0x0000000000400947 */ /* 0x000fd80003800000 */
        /* <DEDUP_REMOVED lines=16> */
.L_x_3235:
[----:B------:R-:W-:Y:S05]  /*253c0*/  BSYNC B0 ;  /* 0x0000000000007941 */ /* 0x000fea0003800000 */
.L_x_3234:
[----:B------:R-:W-:Y:S01]  /*253d0*/  BSSY B0, `(.L_x_3236) ;  /* 0x0000011000007945 */ /* 0x000fe20003800000 */
[----:B------:R-:W-:Y:S02]  /*253e0*/  SHF.R.S32.HI R3, RZ, 0x1f, R0 ;  /* 0x0000001fff037819 */ /* 0x000fe40000011400 */
[----:B------:R-:W-:Y:S01]  /*253f0*/  IADD3 R15, R231, R7, RZ ;  /* 0x00000007e70f7210 */ /* 0x000fe20007ffe0ff */
[----:B------:R-:W-:Y:S06]  /*25400*/  @P4 BRA `(.L_x_3237) ;  /* 0x0000000000344947 */ /* 0x000fec0003800000 */
[----:B------:R-:W-:Y:S01]  /*25410*/  IMAD R2, R11, R0, RZ ;  /* 0x000000000b027224 */ /* 0x000fe200078e02ff */
[----:B------:R-:W-:Y:S01]  /*25420*/  R2UR UR8, R4 ;  /* 0x00000000040872ca */ /* 0x000fe200000e0000 */
[----:B----4-:R-:W-:Y:S01]  /*25430*/  IMAD.MOV.U32 R14, RZ, RZ, R230 ;  /* 0x000000ffff0e7224 */ /* 0x010fe200078e00e6 */
[C---:B------:R-:W-:Y:S01]  /*25440*/  R2UR UR9, R5.reuse ;  /* 0x00000000050972ca */ /* 0x040fe200000e0000 */
[----:B------:R-:W-:Y:S01]  /*25450*/  IMAD R2, R10, R3, R2 ;  /* 0x000000030a027224 */ /* 0x000fe200078e0202 */
[----:B------:R-:W-:Y:S01]  /*25460*/  R2UR UR6, R4 ;  /* 0x00000000040672ca */ /* 0x000fe200000e0000 */
[----:B------:R-:W-:Y:S01]  /*25470*/  IMAD.WIDE.U32 R6, R0, R10, R14 ;  /* 0x0000000a00067225 */ /* 0x000fe200078e000e */
[----:B------:R-:W-:-:S03]  /*25480*/  R2UR UR7, R5 ;  /* 0x00000000050772ca */ /* 0x000fc600000e0000 */
[----:B------:R-:W-:Y:S01]  /*25490*/  IMAD.IADD R7, R7, 0x1, R2 ;  /* 0x0000000107077824 */ /* 0x000fe200078e0202 */
[----:B-----5:R-:W-:-:S04]  /*254a0*/  LEA R8, P0, R6, R12, 0x1 ;  /* 0x0000000c06087211 */ /* 0x020fc800078008ff */
[----:B------:R-:W-:-:S05]  /*254b0*/  LEA.HI.X R9, R6, R13, R7, 0x1, P0 ;  /* 0x0000000d06097211 */ /* 0x000fca00000f0c07 */
[----:B--2---:R2:W-:Y:S04]  /*254c0*/  ST.E.128 desc[UR8][R8.64], R44 ;  /* 0x0000002c08007985 */ /* 0x0045e8000c101d08 */
[----:B-1----:R2:W-:Y:S02]  /*254d0*/  ST.E.128 desc[UR6][R8.64+0x80], R28 ;  /* 0x0000801c08007985 */ /* 0x0025e4000c101d06 */
.L_x_3237:
[----:B------:R-:W-:Y:S05]  /*254e0*/  BSYNC B0 ;  /* 0x0000000000007941 */ /* 0x000fea0003800000 */
.L_x_3236:
[----:B------:R-:W-:Y:S04]  /*254f0*/  BSSY B0, `(.L_x_3238) ;  /* 0x0000012000007945 */ /* 0x000fe80003800000 */
[----:B------:R-:W-:Y:S05]  /*25500*/  @P3 BRA `(.L_x_3239) ;  /* 0x0000000000403947 */ /* 0x000fea0003800000 */
[----:B--2-4-:R-:W-:Y:S01]  /*25510*/  IADD3 R9, P0, R0, 0x10, RZ ;  /* 0x0000001000097810 */ /* 0x014fe20007f1e0ff */
[----:B------:R-:W-:Y:S01]  /*25520*/  IMAD.MOV.U32 R16, RZ, RZ, R230 ;  /* 0x000000ffff107224 */ /* 0x000fe200078e00e6 */
[C---:B------:R-:W-:Y:S01]  /*25530*/  R2UR UR8, R4.reuse ;  /* 0x00000000040872ca */ /* 0x040fe200000e0000 */
[----:B------:R-:W-:Y:S01]  /*25540*/  IMAD.MOV.U32 R17, RZ, RZ, R15 ;  /* 0x000000ffff117224 */ /* 0x000fe200078e000f */
[C---:B------:R-:W-:Y:S01]  /*25550*/  R2UR UR9, R5.reuse ;  /* 0x00000000050972ca */ /* 0x040fe200000e0000 */
[----:B------:R-:W-:Y:S01]  /*25560*/  IMAD.X R7, RZ, RZ, R3, P0 ;  /* 0x000000ffff077224 */ /* 0x000fe200000e0603 */
[----:B------:R-:W-:Y:S01]  /*25570*/  R2UR UR6, R4 ;  /* 0x00000000040672ca */ /* 0x000fe200000e0000 */
[----:B------:R-:W-:Y:S01]  /*25580*/  IMAD.WIDE.U32 R16, R10, R9, R16 ;  /* 0x000000090a107225 */ /* 0x000fe200078e0010 */
[----:B------:R-:W-:-:S03]  /*25590*/  R2UR UR7, R5 ;  /* 0x00000000050772ca */ /* 0x000fc600000e0000 */
[----:B------:R-:W-:Y:S01]  /*255a0*/  IMAD R7, R7, R10, RZ ;  /* 0x0000000a07077224 */ /* 0x000fe200078e02ff */
[----:B-----5:R-:W-:-:S03]  /*255b0*/  LEA R6, P0, R16, R12, 0x1 ;  /* 0x0000000c10067211 */ /* 0x020fc600078008ff */
[----:B------:R-:W-:-:S04]  /*255c0*/  IMAD R7, R11, R9, R7 ;  /* 0x000000090b077224 */ /* 0x000fc800078e0207 */
[----:B------:R-:W-:-:S05]  /*255d0*/  IMAD.IADD R7, R17, 0x1, R7 ;  /* 0x0000000111077824 */ /* 0x000fca00078e0207 */
[----:B------:R-:W-:-:S05]  /*255e0*/  LEA.HI.X R7, R16, R13, R7, 0x1, P0 ;  /* 0x0000000d10077211 */ /* 0x000fca00000f0c07 */
[----:B---3--:R2:W-:Y:S04]  /*255f0*/  ST.E.128 desc[UR8][R6.64], R40 ;  /* 0x0000002806007985 */ /* 0x0085e8000c101d08 */
[----:B-1----:R2:W-:Y:S02]  /*25600*/  ST.E.128 desc[UR6][R6.64+0x80], R24 ;  /* 0x0000801806007985 */ /* 0x0025e4000c101d06 */
.L_x_3239:
[----:B------:R-:W-:Y:S05]  /*25610*/  BSYNC B0 ;  /* 0x0000000000007941 */ /* 0x000fea0003800000 */
.L_x_3238:
        /* <DEDUP_REMOVED lines=16> */
[----:B------:R2:W-:Y:S04]  /*25720*/  ST.E.128 desc[UR8][R6.64], R36 ;  /* 0x0000002406007985 */ /* 0x0005e8000c101d08 */
[----:B-1----:R2:W-:Y:S02]  /*25730*/  ST.E.128 desc[UR6][R6.64+0x80], R20 ;  /* 0x0000801406007985 */ /* 0x0025e4000c101d06 */
.L_x_3241:
[----:B------:R-:W-:Y:S05]  /*25740*/  BSYNC B0 ;  /* 0x0000000000007941 */ /* 0x000fea0003800000 */
.L_x_3240:
[----:B------:R-:W-:-:S04]  /*25750*/  MOV R229, 0x0 ;  /* 0x0000000000e57802 */ /* 0x000fc80000000f00 */
[----:B-12345:R-:W-:Y:S05]  /*25760*/  @P1 RET.REL.NODEC R228 `(_ZN13pytorch_flash24flash_fwd_splitkv_kernelI23Flash_fwd_kernel_traitsILi128ELi64ELi128ELi4ELb0ELb0EN7cutlass10bfloat16_tE19Flash_kernel_traitsILi128ELi64ELi128ELi4ES3_EELb0ELb1ELb0ELb0ELb1ELb0ELb0ELb1EEEvNS_16Flash_fwd_paramsE) ;  /* 0xfffffda8e4241950 */ /* 0x03efea0003c3ffff */
[----:B------:R-:W-:Y:S01]  /*25770*/  IADD3 R7, P0, R0, 0x30, RZ ;  /* 0x0000003000077810 */ /* 0x000fe20007f1e0ff */
[----:B------:R-:W-:Y:S01]  /*25780*/  IMAD.MOV.U32 R8, RZ, RZ, R230 ;  /* 0x000000ffff087224 */ /* 0x000fe200078e00e6 */
[----:B------:R-:W-:Y:S02]  /*25790*/  MOV R9, R15 ;  /* 0x0000000f00097202 */ /* 0x000fe40000000f00 */
[----:B------:R-:W-:Y:S01]  /*257a0*/  R2UR UR8, R4 ;  /* 0x00000000040872ca */ /* 0x000fe200000e0000 */
[----:B------:R-:W-:Y:S01]  /*257b0*/  IMAD.X R3, RZ, RZ, R3, P0 ;  /* 0x000000ffff037224 */ /* 0x000fe200000e0603 */
[C---:B------:R-:W-:Y:S01]  /*257c0*/  R2UR UR9, R5.reuse ;  /* 0x00000000050972ca */ /* 0x040fe200000e0000 */
[----:B------:R-:W-:Y:S01]  /*257d0*/  IMAD.WIDE.U32 R8, R10, R7, R8 ;  /* 0x000000070a087225 */ /* 0x000fe200078e0008 */
[----:B------:R-:W-:Y:S02]  /*257e0*/  R2UR UR6, R4 ;  /* 0x00000000040672ca */ /* 0x000fe400000e0000 */
[----:B------:R-:W-:Y:S01]  /*257f0*/  R2UR UR7, R5 ;  /* 0x00000000050772ca */ /* 0x000fe200000e0000 */
[----:B------:R-:W-:Y:S01]  /*25800*/  IMAD R3, R3, R10, RZ ;  /* 0x0000000a03037224 */ /* 0x000fe200078e02ff */
[----:B------:R-:W-:-:S02]  /*25810*/  LEA R2, P0, R8, R12, 0x1 ;  /* 0x0000000c08027211 */ /* 0x000fc400078008ff */
[----:B------:R-:W-:Y:S01]  /*25820*/  MOV R229, 0x0 ;  /* 0x0000000000e57802 */ /* 0x000fe20000000f00 */
[----:B------:R-:W-:-:S04]  /*25830*/  IMAD R3, R11, R7, R3 ;  /* 0x000000070b037224 */ /* 0x000fc800078e0203 */
[----:B------:R-:W-:-:S05]  /*25840*/  IMAD.IADD R3, R9, 0x1, R3 ;  /* 0x0000000109037824 */ /* 0x000fca00078e0203 */
[----:B------:R-:W-:-:S05]  /*25850*/  LEA.HI.X R3, R8, R13, R3, 0x1, P0 ;  /* 0x0000000d08037211 */ /* 0x000fca00000f0c03 */
[----:B------:R-:W-:Y:S04]  /*25860*/  ST.E.128 desc[UR8][R2.64], R32 ;  /* 0x0000002002007985 */ /* 0x000fe8000c101d08 */
[----:B------:R1:W-:Y:S02]  /*25870*/  ST.E.128 desc[UR6][R2.64+0x80], R48 ;  /* 0x0000803002007985 */ /* 0x0003e4000c101d06 */
[----:B-1----:R-:W-:Y:S05]  /*25880*/  RET.REL.NODEC R228 `(_ZN13pytorch_flash24flash_fwd_splitkv_kernelI23Flash_fwd_kernel_traitsILi128ELi64ELi128ELi4ELb0ELb0EN7cutlass10bfloat16_tE19Flash_kernel_traitsILi128ELi64ELi128ELi4ES3_EELb0ELb1ELb0ELb0ELb1ELb0ELb0ELb1EEEvNS_16Flash_fwd_paramsE) ;  /* 0xfffffda4e4dc7950 */ /* 0x002fea0003c3ffff */
.L_x_3220:
[----:B------:R-:W-:Y:S01]  /*25890*/  MOV R10, 0x2 ;  /* 0x00000002000a7802 */ /* 0x000fe20000000f00 */
[----:B------:R-:W-:Y:S01]  /*258a0*/  IMAD.MOV.U32 R9, RZ, RZ, 0x1f ;  /* 0x0000001fff097424 */ /* 0x000fe200078e00ff */
[----:B------:R-:W-:-:S07]  /*258b0*/  MOV R12, 0xffffffff ;  /* 0xffffffff000c7802 */ /* 0x000fce0000000f00 */
[----:B-1---5:R-:W-:Y:S05]  /*258c0*/  WARPSYNC.COLLECTIVE R12, `(.L_x_3242) ;  /* 0x000000000c087348 */ /* 0x022fea0003c00000 */
[----:B------:R1:W2:Y:S02]  /*258d0*/  SHFL.BFLY P0, R19, R251, R10, R9 ;  /* 0x0c00000afb137389 */ /* 0x0002a40000000009 */
[----:B-12---:R-:W-:Y:S01]  /*258e0*/  ENDCOLLECTIVE ;  /* 0x000000000000791b */ /* 0x006fe20003800000 */
.L_x_3242:
[----:B------:R-:W-:Y:S02]  /*258f0*/  IMAD.MOV.U32 R6, RZ, RZ, R19 ;  /* 0x000000ffff067224 */ /* 0x000fe400078e0013 */
[----:B------:R-:W-:Y:S02]  /*25900*/  IMAD.MOV.U32 R10, RZ, RZ, 0x1 ;  /* 0x00000001ff0a7424 */ /* 0x000fe400078e00ff */
[----:B------:R-:W-:-:S05]  /*25910*/  FADD R7, R6, R251 ;  /* 0x000000fb06077221 */ /* 0x000fca0000000000 */
[----:B------:R-:W-:-:S07]  /*25920*/  MOV R251, R7 ;  /* 0x0000000700fb7202 */ /* 0x000fce0000000f00 */
[----:B------:R-:W-:Y:S05]  /*25930*/  WARPSYNC.COLLECTIVE R12, `(.L_x_3243) ;  /* 0x000000000c087348 */ /* 0x000fea0003c00000 */
[----:B------:R1:W2:Y:S02]  /*25940*/  SHFL.BFLY P0, R19, R251, R10, R9 ;  /* 0x0c00000afb137389 */ /* 0x0002a40000000009 */
[----:B-12---:R-:W-:Y:S01]  /*25950*/  ENDCOLLECTIVE ;  /* 0x000000000000791b */ /* 0x006fe20003800000 */
.L_x_3243:
[----:B------:R-:W-:Y:S01]  /*25960*/  MOV R251, R249 ;  /* 0x000000f900fb7202 */ /* 0x000fe20000000f00 */
[----:B------:R-:W-:Y:S01]  /*25970*/  IMAD.MOV.U32 R10, RZ, RZ, 0x2 ;  /* 0x00000002ff0a7424 */ /* 0x000fe200078e00ff */
[----:B------:R-:W-:-:S07]  /*25980*/  MOV R6, R19 ;  /* 0x0000001300067202 */ /* 0x000fce0000000f00 */
[----:B------:R-:W-:Y:S05]  /*25990*/  WARPSYNC.COLLECTIVE R12, `(.L_x_3244) ;  /* 0x000000000c087348 */ /* 0x000fea0003c00000 */
[----:B------:R1:W2:Y:S02]  /*259a0*/  SHFL.BFLY P0, R19, R251, R10, R9 ;  /* 0x0c00000afb137389 */ /* 0x0002a40000000009 */
[----:B-12---:R-:W-:Y:S01]  /*259b0*/  ENDCOLLECTIVE ;  /* 0x000000000000791b */ /* 0x006fe20003800000 */
.L_x_3244:
[----:B------:R-:W-:Y:S01]  /*259c0*/  FADD R11, R7, R6 ;  /* 0x00000006070b7221 */ /* 0x000fe20000000000 */
[----:B------:R-:W-:Y:S01]  /*259d0*/  FADD R8, R19, R249 ;  /* 0x000000f913087221 */ /* 0x000fe20000000000 */
[----:B------:R-:W-:-:S04]  /*259e0*/  MOV R10, 0x1 ;  /* 0x00000001000a7802 */ /* 0x000fc80000000f00 */
[----:B------:R-:W-:-:S07]  /*259f0*/  MOV R251, R8 ;  /* 0x0000000800fb7202 */ /* 0x000fce0000000f00 */
[----:B------:R-:W-:Y:S05]  /*25a00*/  WARPSYNC.COLLECTIVE R12, `(.L_x_3245) ;  /* 0x000000000c087348 */ /* 0x000fea0003c00000 */
[----:B------:R1:W2:Y:S02]  /*25a10*/  SHFL.BFLY P0, R19, R251, R10, R9 ;  /* 0x0c00000afb137389 */ /* 0x0002a40000000009 */
[----:B-12---:R-:W-:Y:S01]  /*25a20*/  ENDCOLLECTIVE ;  /* 0x000000000000791b */ /* 0x006fe20003800000 */
.L_x_3245:
[----:B------:R-:W-:Y:S05]  /*25a30*/  BRA `(.L_x_3246) ;  /* 0xffffffe400207947 */ /* 0x000fea000383ffff */
        .weak           $__internal_29_$__cuda_sm20_rcp_rn_f32_slowpath
        .type           $__internal_29_$__cuda_sm20_rcp_rn_f32_slowpath,@function
        .size           $__internal_29_$__cuda_sm20_rcp_rn_f32_slowpath,(.L_x_3508 - $__internal_29_$__cuda_sm20_rcp_rn_f32_slowpath)
$__internal_29_$__cuda_sm20_rcp_rn_f32_slowpath:
        /* <DEDUP_REMOVED lines=15> */
.L_x_3248:
        /* <DEDUP_REMOVED lines=33> */
.L_x_3250:
[----:B------:R1:W2:Y:S02]  /*25d40*/  MUFU.RCP R9, R11 ;  /* 0x0000000b00097308 */ /* 0x0002a40000001000 */
.L_x_3249:
[----:B------:R-:W-:Y:S05]  /*25d50*/  BSYNC B0 ;  /* 0x0000000000007941 */ /* 0x000fea0003800000 */
.L_x_3247:
[----:B------:R-:W-:Y:S02]  /*25d60*/  MOV R6, R10 ;  /* 0x0000000a00067202 */ /* 0x000fe40000000f00 */
[----:B------:R-:W-:-:S04]  /*25d70*/  MOV R7, 0x0 ;  /* 0x0000000000077802 */ /* 0x000fc80000000f00 */
[----:B-12---:R-:W-:Y:S05]  /*25d80*/  RET.REL.NODEC R6 `(_ZN13pytorch_flash24flash_fwd_splitkv_kernelI23Flash_fwd_kernel_traitsILi128ELi64ELi128ELi4ELb0ELb0EN7cutlass10bfloat16_tE19Flash_kernel_traitsILi128ELi64ELi128ELi4ES3_EELb0ELb1ELb0ELb0ELb1ELb0ELb0ELb1EEEvNS_16Flash_fwd_paramsE) ;  /* 0xfffffda0069c7950 */ /* 0x006fea0003c3ffff */
.L_x_3251:
        /* <DEDUP_REMOVED lines=15> */
.L_x_3508:


//--------------------- .text._ZN13pytorch_flash24flash_fwd_splitkv_kernelI23Flash_fwd_kernel_traitsILi128ELi64ELi128ELi4ELb0ELb0EN7cutlass10bfloat16_tE19Flash_kernel_traitsILi128ELi64ELi128ELi4ES3_EELb0ELb1ELb0ELb0ELb1ELb0ELb1ELb0EEEvNS_16Flash_fwd_paramsE --------------------------
	.section	.text._ZN13pytorch_flash24flash_fwd_splitkv_kernelI23Flash_fwd_kernel_traitsILi128ELi64ELi128ELi4ELb0ELb0EN7cutlass10bfloat16_tE19Flash_kernel_traitsILi128ELi64ELi128ELi4ES3_EELb0ELb1ELb0ELb0ELb1ELb0ELb1ELb0EEEvNS_16Flash_fwd_paramsE,"ax",@progbits
	.sectionflags	@"SHF_BARRIERS=1"
	.align	128
        .global         _ZN13pytorch_flash24flash_fwd_splitkv_kernelI23Flash_fwd_kernel_traitsILi128ELi64ELi128ELi4ELb0ELb0EN7cutlass10bfloat16_tE19Flash_kernel_traitsILi128ELi64ELi128ELi4ES3_EELb0ELb1ELb0ELb0ELb1ELb0ELb1ELb0EEEvNS_16Flash_fwd_paramsE
        .type           _ZN13pytorch_flash24flash_fwd_splitkv_kernelI23Flash_fwd_kernel_traitsILi128ELi64ELi128ELi4ELb0ELb0EN7cutlass10bfloat16_tE19Flash_kernel_traitsILi128ELi64ELi128ELi4ES3_EELb0ELb1ELb0ELb0ELb1ELb0ELb1ELb0EEEvNS_16Flash_fwd_paramsE,@function
        .size           _ZN13pytorch_flash24flash_fwd_splitkv_kernelI23Flash_fwd_kernel_traitsILi128ELi64ELi128ELi4ELb0ELb0EN7cutlass10bfloat16_tE19Flash_kernel_traitsILi128ELi64ELi128ELi4ES3_EELb0ELb1ELb0ELb0ELb1ELb0ELb1ELb0EEEvNS_16Flash_fwd_paramsE,(.L_x_3509 - _ZN13pytorch_flash24flash_fwd_splitkv_kernelI23Flash_fwd_kernel_traitsILi128ELi64ELi128ELi4ELb0ELb0EN7cutlass10bfloat16_tE19Flash_kernel_traitsILi128ELi64ELi128ELi4ES3_EELb0ELb1ELb0ELb0ELb1ELb0ELb1ELb0EEEvNS_16Flash_fwd_paramsE)
        .other          _ZN13pytorch_flash24flash_fwd_splitkv_kernelI23Flash_fwd_kernel_traitsILi128ELi64ELi128ELi4ELb0ELb0EN7cutlass10bfloat16_tE19Flash_kernel_traitsILi128ELi64ELi128ELi4ES3_EELb0ELb1ELb0ELb0ELb1ELb0ELb1ELb0EEEvNS_16Flash_fwd_paramsE,@"STO_CUDA_ENTRY STV_DEFAULT"
_ZN13pytorch_flash24flash_fwd_splitkv_kernelI23Flash_fwd_kernel_traitsILi128ELi64ELi128ELi4ELb0ELb0EN7cutlass10bfloat16_tE19Flash_kernel_traitsILi128ELi64ELi128ELi4ES3_EELb0ELb1ELb0ELb0ELb1ELb0ELb1ELb0EEEvNS_16Flash_fwd_paramsE:
.text._ZN13pytorch_flash24flash_fwd_splitkv_kernelI23Flash_fwd_kernel_traitsILi128ELi64ELi128ELi4ELb0ELb0EN7cutlass10bfloat16_tE19Flash_kernel_traitsILi128ELi64ELi128ELi4ES3_EELb0ELb1ELb0ELb0ELb1ELb0ELb1ELb0EEEvNS_16Flash_fwd_paramsE:
[----:B------:R-:W1:Y:S08]  /*0000*/  LDC R1, c[0x0][0x28] ;  /* 0x00000a00ff017b82 */ /* 0x000e700000000800 */
[----:B------:R-:W2:Y:S01]  /*0010*/  LDC R5, c[0x0][0x270] ;  /* 0x00009c00ff057b82 */ /* 0x000ea20000000800 */
[----:B------:R-:W3:Y:S01]  /*0020*/  S2R R24, SR_CTAID.Z ;  /* 0x0000000000187919 */ /* 0x000ee20000002700 */
[----:B------:R-:W-:Y:S01]  /*0030*/  MOV R2, RZ ;  /* 0x000000ff00027202 */ /* 0x000fe20000000f00 */
[----:B------:R-:W-:-:S05]  /*0040*/  ULDC.64 UR10, c[0x0][0x208] ;  /* 0x00008200000a7ab9 */ /* 0x000fca0000000a00 */
[----:B------:R-:W4:Y:S08]  /*0050*/  LDC.64 R8, c[0x0][0x2f0] ;  /* 0x0000bc00ff087b82 */ /* 0x000f300000000a00 */
[----:B------:R-:W1:Y:S01]  /*0060*/  LDC.64 R14, c[0x0][0x2f8] ;  /* 0x0000be00ff0e7b82 */ /* 0x000e620000000a00 */
[----:B--2---:R-:W2:Y:S01]  /*0070*/  I2F.U32.RP R6, R5 ;  /* 0x0000000500067306 */ /* 0x004ea20000209000 */
[----:B------:R-:W-:-:S07]  /*0080*/  ISETP.NE.U32.AND P2, PT, R5, RZ, PT ;  /* 0x000000ff0500720c */ /* 0x000fce0003f45070 */
[----:B--2---:R-:W2:Y:S02]  /*0090*/  MUFU.RCP R4, R6 ;  /* 0x0000000600047308 */ /* 0x004ea40000001000 */
[----:B--2---:R-:W-:-:S06]  /*00a0*/  VIADD R4, R4, 0xffffffe ;  /* 0x0ffffffe04047836 */ /* 0x004fcc0000000000 */
[----:B------:R-:W2:Y:S02]  /*00b0*/  F2I.FTZ.U32.TRUNC.NTZ R3, R4 ;  /* 0x0000000400037305 */ /* 0x000ea4000021f000 */
[----:B--2---:R-:W-:Y:S01]  /*00c0*/  IMAD.MOV R0, RZ, RZ, -R3 ;  /* 0x000000ffff007224 */ /* 0x004fe200078e0a03 */
[----:B------:R-:W2:Y:S03]  /*00d0*/  LDC.U8 R4, c[0x0][0x3c2] ;  /* 0x0000f080ff047b82 */ /* 0x000ea60000000000 */
[----:B------:R-:W-:-:S04]  /*00e0*/  IMAD R7, R0, R5, RZ ;  /* 0x0000000500077224 */ /* 0x000fc800078e02ff */
[----:B------:R-:W-:Y:S02]  /*00f0*/  IMAD.HI.U32 R7, R3, R7, R2 ;  /* 0x0000000703077227 */ /* 0x000fe400078e0002 */
[----:B------:R-:W1:Y:S04]  /*0100*/  LDC.64 R2, c[0x0][0x300] ;  /* 0x0000c000ff027b82 */ /* 0x000e680000000a00 */
[----:B---3--:R-:W-:-:S04]  /*0110*/  IMAD.HI.U32 R229, R7, R24, RZ ;  /* 0x0000001807e57227 */ /* 0x008fc800078e00ff */
[----:B------:R-:W-:Y:S01]  /*0120*/  IMAD.MOV R0, RZ, RZ, -R229 ;  /* 0x000000ffff007224 */ /* 0x000fe200078e0ae5 */
[----:B------:R-:W3:Y:S03]  /*0130*/  LDC.64 R6, c[0x0][0x2f0] ;  /* 0x0000bc00ff067b82 */ /* 0x000ee60000000a00 */
[----:B------:R-:W-:-:S05]  /*0140*/  IMAD R0, R5, R0, R24 ;  /* 0x0000000005007224 */ /* 0x000fca00078e0218 */
[----:B------:R-:W-:Y:S02]  /*0150*/  ISETP.GE.U32.AND P4, PT, R0, R5, PT ;  /* 0x000000050000720c */ /* 0x000fe40003f86070 */
[----:B-1----:R-:W-:-:S04]  /*0160*/  ISETP.NE.U32.AND P0, PT, R2, RZ, PT ;  /* 0x000000ff0200720c */ /* 0x002fc80003f05070 */
[----:B------:R-:W-:-:S07]  /*0170*/  ISETP.NE.AND.EX P0, PT, R3, RZ, PT, P0 ;  /* 0x000000ff0300720c */ /* 0x000fce0003f05300 */
[----:B------:R-:W-:Y:S01]  /*0180*/  @P4 IMAD.IADD R0, R0, 0x1, -R5 ;  /* 0x0000000100004824 */ /* 0x000fe200078e0a05 */
[----:B------:R-:W-:Y:S01]  /*0190*/  @P4 IADD3 R229, R229, 0x1, RZ ;  /* 0x00000001e5e54810 */ /* 0x000fe20007ffe0ff */
[----:B------:R-:W1:Y:S01]  /*01a0*/  LDC.64 R2, c[0x0][0x2f8] ;  /* 0x0000be00ff027b82 */ /* 0x000e620000000a00 */
[----:B---3--:R-:W-:Y:S02]  /*01b0*/  ISETP.NE.U32.AND P1, PT, R6, RZ, PT ;  /* 0x000000ff0600720c */ /* 0x008fe40003f25070 */
[-C--:B------:R-:W-:Y:S02]  /*01c0*/  ISETP.GE.U32.AND P3, PT, R0, R5.reuse, PT ;  /* 0x000000050000720c */ /* 0x080fe40003f66070 */
[----:B------:R-:W-:Y:S02]  /*01d0*/  ISETP.NE.AND.EX P1, PT, R7, RZ, PT, P1 ;  /* 0x000000ff0700720c */ /* 0x000fe40003f25310 */
[----:B------:R-:W-:Y:S01]  /*01e0*/  MOV R0, 0xffffffff ;  /* 0xffffffff00007802 */ /* 0x000fe20000000f00 */
[----:B------:R-:W3:Y:S08]  /*01f0*/  @P0 LDC.64 R10, c[0x0][0x300] ;  /* 0x0000c000ff0a0b82 */ /* 0x000ef00000000a00 */
[----:B------:R-:W-:Y:S01]  /*0200*/  @P3 VIADD R229, R229, 0x1 ;  /* 0x00000001e5e53836 */ /* 0x000fe20000000000 */
[----:B------:R-:W-:-:S05]  /*0210*/  @!P2 LOP3.LUT R229, RZ, R5, RZ, 0x33, !PT ;  /* 0x00000005ffe5a212 */ /* 0x000fca00078e33ff */
[----:B----4-:R-:W-:-:S05]  /*0220*/  IMAD.WIDE R16, R229, 0x4, R8 ;  /* 0x00000004e5107825 */ /* 0x010fca00078e0208 */
[----:B------:R-:W4:Y:S04]  /*0230*/  @P1 LDG.E R0, desc[UR10][R16.64] ;  /* 0x0000000a10001981 */ /* 0x000f28000c1e1900 */
[----:B------:R-:W4:Y:S01]  /*0240*/  @P1 LDG.E R9, desc[UR10][R16.64+0x4] ;  /* 0x0000040a10091981 */ /* 0x000f22000c1e1900 */
[----:B--2---:R-:W-:Y:S01]  /*0250*/  ISETP.NE.AND P3, PT, R4, RZ, PT ;  /* 0x000000ff0400720c */ /* 0x004fe20003f65270 */
[----:B------:R-:W-:Y:S01]  /*0260*/  IMAD.WIDE R14, R229, 0x4, R14 ;  /* 0x00000004e50e7825 */ /* 0x000fe200078e020e */
[C---:B-1----:R-:W-:Y:S02]  /*0270*/  ISETP.EQ.U32.AND P2, PT, R2.reuse, RZ, PT ;  /* 0x000000ff0200720c */ /* 0x042fe40003f42070 */
[----:B------:R-:W-:Y:S01]  /*0280*/  MOV R8, 0xffffffff ;  /* 0xffffffff00087802 */ /* 0x000fe20000000f00 */
[----:B------:R-:W-:Y:S01]  /*0290*/  IMAD.MOV.U32 R7, RZ, RZ, RZ ;  /* 0x000000ffff077224 */ /* 0x000fe200078e00ff */
[----:B------:R-:W-:Y:S01]  /*02a0*/  ISETP.EQ.OR.EX P2, PT, R3, RZ, !P3, P2 ;  /* 0x000000ff0300720c */ /* 0x000fe20005f42720 */
[----:B---3--:R-:W-:Y:S01]  /*02b0*/  @P0 IMAD.WIDE R10, R229, 0x4, R10 ;  /* 0x00000004e50a0825 */ /* 0x008fe200078e020a */
[----:B------:R-:W1:Y:S04]  /*02c0*/  S2R R13, SR_CTAID.X ;  /* 0x00000000000d7919 */ /* 0x000e680000002500 */
[----:B------:R2:W5:Y:S07]  /*02d0*/  @P0 LDG.E R7, desc[UR10][R10.64] ;  /* 0x0000000a0a070981 */ /* 0x00056e000c1e1900 */
[----:B------:R2:W5:Y:S01]  /*02e0*/  @!P2 LDG.E R8, desc[UR10][R14.64] ;  /* 0x0000000a0e08a981 */ /* 0x000562000c1e1900 */
[----:B------:R-:W-:-:S02]  /*02f0*/  ISETP.NE.U32.AND P0, PT, R2, RZ, PT ;  /* 0x000000ff0200720c */ /* 0x000fc40003f05070 */
[----:B------:R-:W-:Y:S01]  /*0300*/  IADD3 R2, -R229, RZ, RZ ;  /* 0x000000ffe5027210 */ /* 0x000fe20007ffe1ff */
[----:B------:R-:W3:Y:S01]  /*0310*/  S2R R4, SR_CTAID.Y ;  /* 0x0000000000047919 */ /* 0x000ee20000002600 */
[----:B------:R-:W-:-:S03]  /*0320*/  ISETP.NE.AND.EX P0, PT, R3, RZ, PT, P0 ;  /* 0x000000ff0300720c */ /* 0x000fc60003f05300 */
[----:B------:R-:W-:Y:S02]  /*0330*/  IMAD R24, R5, R2, R24 ;  /* 0x0000000205187224 */ /* 0x000fe400078e0218 */
[----:B----4-:R-:W-:-:S06]  /*0340*/  @P1 IMAD.IADD R126, R9, 0x1, -R0 ;  /* 0x00000001097e1824 */ /* 0x010fcc00078e0a00 */
[----:B------:R-:W4:Y:S02]  /*0350*/  @!P1 LDC R126, c[0x0][0x2c4] ;  /* 0x0000b100ff7e9b82 */ /* 0x000f240000000800 */
[----:B-123--:R-:W-:Y:S05]  /*0360*/  @!P0 BRA `(.L_x_3252) ;  /* 0x0000000000108947 */ /* 0x00efea0003800000 */
[----:B------:R-:W2:Y:S02]  /*0370*/  @P3 LDG.E R3, desc[UR10][R14.64+0x4] ;  /* 0x0000040a0e033981 */ /* 0x000ea4000c1e1900 */
[----:B--2--5:R-:W-:-:S06]  /*0380*/  @P3 IADD3 R10, R3, -R8, RZ ;  /* 0x80000008030a3210 */ /* 0x024fcc0007ffe0ff */
[----:B------:R2:W5:Y:S01]  /*0390*/  @!P3 LDG.E R10, desc[UR10][R14.64] ;  /* 0x0000000a0e0ab981 */ /* 0x000562000c1e1900 */
[----:B------:R-:W-:Y:S05]  /*03a0*/  BRA `(.L_x_3253) ;  /* 0x0000000000047947 */ /* 0x000fea0003800000 */
.L_x_3252:
[----:B------:R-:W1:Y:S02]  /*03b0*/  LDC R10, c[0x0][0x2c8] ;  /* 0x0000b200ff0a7b82 */ /* 0x000e640000000800 */
.L_x_3253:
[----:B------:R-:W3:Y:S02]  /*03c0*/  LDC.64 R2, c[0x0][0x308] ;  /* 0x0000c200ff027b82 */ /* 0x000ee40000000a00 */
[----:B---3--:R-:W-:-:S04]  /*03d0*/  ISETP.NE.U32.AND P3, PT, R2, RZ, PT ;  /* 0x000000ff0200720c */ /* 0x008fc80003f65070 */
[----:B------:R-:W-:-:S13]  /*03e0*/  ISETP.NE.AND.EX P3, PT, R3, RZ, PT, P3 ;  /* 0x000000ff0300720c */ /* 0x000fda0003f65330 */
[----:B------:R-:W3:Y:S02]  /*03f0*/  @P3 LDC.64 R2, c[0x0][0x308] ;  /* 0x0000c200ff023b82 */ /* 0x000ee40000000a00 */
[----:B---3--:R-:W-:-:S05]  /*0400*/  @P3 IMAD.WIDE R2, R229, 0x4, R2 ;  /* 0x00000004e5023825 */ /* 0x008fca00078e0202 */
[----:B------:R3:W5:Y:S01]  /*0410*/  @P3 LDG.E R12, desc[UR10][R2.64] ;  /* 0x0000000a020c3981 */ /* 0x000762000c1e1900 */
[----:B------:R-:W-:-:S05]  /*0420*/  IMAD.SHL.U32 R121, R13, 0x40, RZ ;  /* 0x000000400d797824 */ /* 0x000fca00078e00ff */
[----:B----4-:R-:W-:-:S13]  /*0430*/  ISETP.GT.AND P0, PT, R126, R121, PT ;  /* 0x000000797e00720c */ /* 0x010fda0003f04270 */
[----:B------:R-:W-:Y:S05]  /*0440*/  @!P0 EXIT ;  /* 0x000000000000894d */ /* 0x000fea0003800000 */
[----:B------:R-:W4:Y:S01]  /*0450*/  LDC R6, c[0x0][0x10] ;  /* 0x00000400ff067b82 */ /* 0x000f220000000800 */
[----:B-----5:R-:W-:Y:S01]  /*0460*/  @P3 IMAD.IADD R35, R12, 0x1, -R7 ;  /* 0x000000010c233824 */ /* 0x020fe200078e0a07 */
[----:B------:R-:W2:Y:S06]  /*0470*/  S2R R226, SR_TID.X ;  /* 0x0000000000e27919 */ /* 0x000eac0000002100 */
[----:B---3--:R-:W3:Y:S08]  /*0480*/  LDC R2, c[0x0][0x2c8] ;  /* 0x0000b200ff027b82 */ /* 0x008ef00000000800 */
[----:B------:R-:W1:Y:S01]  /*0490*/  LDC R122, c[0x0][0x398] ;  /* 0x0000e600ff7a7b82 */ /* 0x000e620000000800 */
[----:B--2-4-:R-:W-:-:S07]  /*04a0*/  IABS R14, R6 ;  /* 0x00000006000e7213 */ /* 0x014fce0000000000 */
[----:B------:R-:W2:Y:S01]  /*04b0*/  LDC R124, c[0x0][0x394] ;  /* 0x0000e500ff7c7b82 */ /* 0x000ea20000000800 */
[----:B------:R-:W4:Y:S01]  /*04c0*/  I2F.RP R3, R14 ;  /* 0x0000000e00037306 */ /* 0x000f220000209400 */
[----:B---3--:R-:W-:-:S05]  /*04d0*/  VIADD R2, R2, 0x7f ;  /* 0x0000007f02027836 */ /* 0x008fca0000000000 */
[----:B------:R-:W-:-:S04]  /*04e0*/  SHF.R.S32.HI R15, RZ, 0x1f, R2 ;  /* 0x0000001fff0f7819 */ /* 0x000fc80000011402 */
[----:B------:R-:W-:Y:S01]  /*04f0*/  LEA.HI R15, R15, R2, RZ, 0x7 ;  /* 0x000000020f0f7211 */ /* 0x000fe200078f38ff */
[----:B----4-:R-:W3:Y:S01]  /*0500*/  MUFU.RCP R16, R3 ;  /* 0x0000000300107308 */ /* 0x010ee20000001000 */
[-C--:B------:R-:W-:Y:S02]  /*0510*/  IABS R2, R6.reuse ;  /* 0x0000000600027213 */ /* 0x080fe40000000000 */
[----:B------:R-:W-:-:S03]  /*0520*/  LEA.HI.SX32 R15, R15, R6, 0x19 ;  /* 0x000000060f0f7211 */ /* 0x000fc600078fcaff */
[----:B------:R-:W-:Y:S02]  /*0530*/  IMAD.MOV R2, RZ, RZ, -R2 ;  /* 0x000000ffff027224 */ /* 0x000fe400078e0a02 */
[----:B------:R-:W-:Y:S02]  /*0540*/  VIADD R15, R15, 0xffffffff ;  /* 0xffffffff0f0f7836 */ /* 0x000fe40000000000 */
[----:B---3--:R-:W-:-:S03]  /*0550*/  VIADD R16, R16, 0xffffffe ;  /* 0x0ffffffe10107836 */ /* 0x008fc60000000000 */
[----:B------:R-:W-:Y:S02]  /*0560*/  IABS R3, R15 ;  /* 0x0000000f00037213 */ /* 0x000fe40000000000 */
[----:B------:R-:W-:Y:S01]  /*0570*/  LOP3.LUT R15, R15, R6, RZ, 0x3c, !PT ;  /* 0x000000060f0f7212 */ /* 0x000fe200078e3cff */
[----:B------:R-:W3:Y:S03]  /*0580*/  F2I.FTZ.U32.TRUNC.NTZ R17, R16 ;  /* 0x0000001000117305 */ /* 0x000ee6000021f000 */
[----:B------:R-:W-:Y:S01]  /*0590*/  ISETP.GE.AND P0, PT, R15, RZ, PT ;  /* 0x000000ff0f00720c */ /* 0x000fe20003f06270 */
[----:B---3--:R-:W-:Y:S02]  /*05a0*/  IMAD.MOV R9, RZ, RZ, -R17 ;  /* 0x000000ffff097224 */ /* 0x008fe400078e0a11 */
[----:B------:R-:W-:Y:S02]  /*05b0*/  IMAD.MOV.U32 R16, RZ, RZ, RZ ;  /* 0x000000ffff107224 */ /* 0x000fe400078e00ff */
[----:B------:R-:W-:-:S04]  /*05c0*/  IMAD R9, R9, R14, RZ ;  /* 0x0000000e09097224 */ /* 0x000fc800078e02ff */
[----:B------:R-:W-:-:S06]  /*05d0*/  IMAD.HI.U32 R9, R17, R9, R16 ;  /* 0x0000000911097227 */ /* 0x000fcc00078e0010 */
[----:B------:R-:W-:Y:S02]  /*05e0*/  IMAD.HI.U32 R11, R9, R3, RZ ;  /* 0x00000003090b7227 */ /* 0x000fe400078e00ff */
[----:B------:R-:W3:Y:S02]  /*05f0*/  @!P3 LDC R9, c[0x0][0x2cc] ;  /* 0x0000b300ff09bb82 */ /* 0x000ee40000000800 */
[----:B------:R-:W-:-:S05]  /*0600*/  IMAD R17, R11, R2, R3 ;  /* 0x000000020b117224 */ /* 0x000fca00078e0203 */
[----:B------:R-:W-:Y:S01]  /*0610*/  ISETP.GT.U32.AND P1, PT, R14, R17, PT ;  /* 0x000000110e00720c */ /* 0x000fe20003f24070 */
[----:B------:R-:W4:-:S12]  /*0620*/  @!P3 LDC.64 R2, c[0x0][0x318] ;  /* 0x0000c600ff02bb82 */ /* 0x000f180000000a00 */
[----:B------:R-:W-:Y:S02]  /*0630*/  @!P1 IMAD.IADD R17, R17, 0x1, -R14 ;  /* 0x0000000111119824 */ /* 0x000fe400078e0a0e */
[----:B------:R-:W-:Y:S01]  /*0640*/  @!P1 VIADD R11, R11, 0x1 ;  /* 0x000000010b0b9836 */ /* 0x000fe20000000000 */
[----:B------:R-:W-:Y:S02]  /*0650*/  ISETP.NE.AND P1, PT, R6, RZ, PT ;  /* 0x000000ff0600720c */ /* 0x000fe40003f25270 */
[----:B------:R-:W-:Y:S02]  /*0660*/  ISETP.GE.U32.AND P4, PT, R17, R14, PT ;  /* 0x0000000e1100720c */ /* 0x000fe40003f86070 */
[----:B----4-:R-:W-:Y:S02]  /*0670*/  @!P3 ISETP.NE.U32.AND P2, PT, R2, RZ, PT ;  /* 0x000000ff0200b20c */ /* 0x010fe40003f45070 */
[----:B------:R-:W-:Y:S02]  /*0680*/  IADD3 R2, -R126, 0xbf, R121 ;  /* 0x000000bf7e027810 */ /* 0x000fe40007ffe179 */
[----:B------:R-:W-:-:S07]  /*0690*/  @!P3 ISETP.NE.AND.EX P2, PT, R3, RZ, PT, P2 ;  /* 0x000000ff0300b20c */ /* 0x000fce0003f45320 */
[----:B------:R-:W-:Y:S01]  /*06a0*/  @P4 VIADD R11, R11, 0x1 ;  /* 0x000000010b0b4836 */ /* 0x000fe20000000000 */
[----:B---3--:R-:W-:-:S03]  /*06b0*/  @!P3 SEL R9, R9, RZ, P2 ;  /* 0x000000ff0909b207 */ /* 0x008fc60001000000 */
[----:B------:R-:W-:Y:S01]  /*06c0*/  @!P0 IMAD.MOV R11, RZ, RZ, -R11 ;  /* 0x000000ffff0b8224 */ /* 0x000fe200078e0a0b */
[----:B------:R-:W-:Y:S02]  /*06d0*/  @!P1 LOP3.LUT R11, RZ, R6, RZ, 0x33, !PT ;  /* 0x00000006ff0b9212 */ /* 0x000fe400078e33ff */
[----:B-1----:R-:W-:-:S04]  /*06e0*/  @!P3 IADD3 R35, R9, R10, -R7 ;  /* 0x0000000a0923b210 */ /* 0x002fc80007ffe807 */
[C---:B------:R-:W-:Y:S01]  /*06f0*/  IADD3 R9, R35.reuse, R121, -R126 ;  /* 0x0000007923097210 */ /* 0x040fe20007ffe87e */
[----:B------:R-:W-:Y:S01]  /*0700*/  VIADD R3, R35, 0x7f ;  /* 0x0000007f23037836 */ /* 0x000fe20000000000 */
[----:B------:R-:W-:-:S03]  /*0710*/  IADD3 R2, R2, R122, R35 ;  /* 0x0000007a02027210 */ /* 0x000fc60007ffe023 */
[----:B--2---:R-:W-:Y:S01]  /*0720*/  IMAD.IADD R9, R9, 0x1, -R124 ;  /* 0x0000000109097824 */ /* 0x004fe200078e0a7c */
[----:B------:R-:W-:Y:S02]  /*0730*/  SHF.R.S32.HI R6, RZ, 0x1f, R3 ;  /* 0x0000001fff067819 */ /* 0x000fe40000011403 */
[----:B------:R-:W-:Y:S02]  /*0740*/  SHF.R.S32.HI R15, RZ, 0x1f, R2 ;  /* 0x0000001fff0f7819 */ /* 0x000fe40000011402 */
[----:B------:R-:W-:Y:S02]  /*0750*/  SHF.R.S32.HI R10, RZ, 0x1f, R9 ;  /* 0x0000001fff0a7819 */ /* 0x000fe40000011409 */
[----:B------:R-:W-:Y:S02]  /*0760*/  LEA.HI R6, R6, R3, RZ, 0x7 ;  /* 0x0000000306067211 */ /* 0x000fe400078f38ff */
[----:B------:R-:W-:Y:S01]  /*0770*/  LEA.HI R15, R15, R2, RZ, 0x7 ;  /* 0x000000020f0f7211 */ /* 0x000fe200078f38ff */
[----:B------:R-:W-:Y:S01]  /*0780*/  IMAD R2, R11, R4, RZ ;  /* 0x000000040b027224 */ /* 0x000fe200078e02ff */
[----:B------:R-:W-:-:S02]  /*0790*/  LEA.HI R10, R10, R9, RZ, 0x7 ;  /* 0x000000090a0a7211 */ /* 0x000fc400078f38ff */
[----:B------:R-:W-:Y:S02]  /*07a0*/  SHF.R.S32.HI R6, RZ, 0x7, R6 ;  /* 0x00000007ff067819 */ /* 0x000fe40000011406 */
[----:B------:R-:W-:Y:S02]  /*07b0*/  SHF.R.S32.HI R34, RZ, 0x7, R15 ;  /* 0x00000007ff227819 */ /* 0x000fe4000001140f */
[----:B------:R-:W-:Y:S02]  /*07c0*/  SHF.R.S32.HI R223, RZ, 0x7, R10 ;  /* 0x00000007ffdf7819 */ /* 0x000fe4000001140a */
[C---:B------:R-:W-:Y:S02]  /*07d0*/  VIADDMNMX R11, R2.reuse, R11, R6, PT ;  /* 0x0000000b020b7246 */ /* 0x040fe40003800106 */
[----:B------:R-:W-:Y:S02]  /*07e0*/  VIMNMX R223, R2, R223, !PT ;  /* 0x000000df02df7248 */ /* 0x000fe40007fe0100 */
[----:B------:R-:W-:-:S04]  /*07f0*/  VIMNMX R34, R11, R34, PT ;  /* 0x000000220b227248 */ /* 0x000fc80003fe0100 */
[----:B------:R-:W-:-:S13]  /*0800*/  ISETP.GE.AND P0, PT, R223, R34, PT ;  /* 0x00000022df00720c */ /* 0x000fda0003f06270 */
[----:B------:R-:W-:Y:S05]  /*0810*/  @!P0 BRA `(.L_x_3254) ;  /* 0x0000000400508947 */ /* 0x000fea0003800000 */
[----:B------:R-:W1:Y:S01]  /*0820*/  LDC.64 R2, c[0x0][0x2c0] ;  /* 0x0000b000ff027b82 */ /* 0x000e620000000a00 */
[----:B------:R-:W-:Y:S01]  /*0830*/  SHF.R.S32.HI R7, RZ, 0x1f, R226 ;  /* 0x0000001fff077819 */ /* 0x000fe200000114e2 */
[----:B------:R-:W-:Y:S01]  /*0840*/  ULDC UR4, c[0x0][0x2dc] ;  /* 0x0000b70000047ab9 */ /* 0x000fe20000000800 */
[----:B------:R-:W-:Y:S02]  /*0850*/  LOP3.LUT P6, RZ, R226, 0xf, RZ, 0xc0, !PT ;  /* 0x0000000fe2ff7812 */ /* 0x000fe400078cc0ff */
[----:B------:R-:W-:-:S04]  /*0860*/  LEA.HI R0, R7, R226, RZ, 0x4 ;  /* 0x000000e207007211 */ /* 0x000fc800078f20ff */
[----:B------:R-:W-:Y:S02]  /*0870*/  LOP3.LUT R7, R0, 0x3ffffff0, RZ, 0xc0, !PT ;  /* 0x3ffffff000077812 */ /* 0x000fe400078ec0ff */
[----:B------:R-:W-:-:S03]  /*0880*/  SHF.R.S32.HI R0, RZ, 0x4, R0 ;  /* 0x00000004ff007819 */ /* 0x000fc60000011400 */
[----:B------:R-:W-:Y:S02]  /*0890*/  IMAD.IADD R7, R226, 0x1, -R7 ;  /* 0x00000001e2077824 */ /* 0x000fe400078e0a07 */
[C---:B------:R-:W-:Y:S02]  /*08a0*/  VIADD R10, R0.reuse, 0x18 ;  /* 0x00000018000a7836 */ /* 0x040fe40000000000 */
[----:B------:R-:W-:Y:S02]  /*08b0*/  IMAD.SHL.U32 R6, R7, 0x4, RZ ;  /* 0x0000000407067824 */ /* 0x000fe400078e00ff */
[C---:B------:R-:W-:Y:S02]  /*08c0*/  VIADD R12, R0.reuse, 0x10 ;  /* 0x00000010000c7836 */ /* 0x040fe40000000000 */
[----:B------:R-:W-:Y:S01]  /*08d0*/  VIADD R8, R0, 0x20 ;  /* 0x0000002000087836 */ /* 0x000fe20000000000 */
[----:B------:R-:W-:Y:S01]  /*08e0*/  SHF.R.S32.HI R7, RZ, 0x1f, R6 ;  /* 0x0000001fff077819 */ /* 0x000fe20000011406 */
[----:B-1----:R-:W-:-:S04]  /*08f0*/  IMAD R2, R4, R2, R229 ;  /* 0x0000000204027224 */ /* 0x002fc800078e02e5 */
[----:B------:R-:W-:Y:S02]  /*0900*/  IMAD R2, R2, R5, R24 ;  /* 0x0000000502027224 */ /* 0x000fe400078e0218 */
[----:B------:R-:W-:-:S04]  /*0910*/  IMAD.WIDE R6, R0, 0x80, R6 ;  /* 0x0000008000067825 */ /* 0x000fc800078e0206 */
[--C-:B------:R-:W-:Y:S02]  /*0920*/  IMAD R3, R2, R3, R121.reuse ;  /* 0x0000000302037224 */ /* 0x100fe400078e0279 */
[----:B------:R-:W-:Y:S02]  /*0930*/  IMAD.IADD R121, R126, 0x1, -R121 ;  /* 0x000000017e797824 */ /* 0x000fe400078e0a79 */
[----:B------:R-:W-:Y:S01]  /*0940*/  IMAD R4, R3, UR4, RZ ;  /* 0x0000000403047c24 */ /* 0x000fe2000f8e02ff */
[----:B------:R-:W-:Y:S01]  /*0950*/  ULDC.64 UR4, c[0x0][0x288] ;  /* 0x0000a20000047ab9 */ /* 0x000fe20000000a00 */
[----:B------:R-:W-:Y:S02]  /*0960*/  SHF.R.S32.HI R5, RZ, 0x1f, R3 ;  /* 0x0000001fff057819 */ /* 0x000fe40000011403 */
[-C--:B------:R-:W-:Y:S02]  /*0970*/  ISETP.GE.AND P3, PT, R0, R121.reuse, PT ;  /* 0x000000790000720c */ /* 0x080fe40003f66270 */
[----:B------:R-:W-:Y:S01]  /*0980*/  IADD3 R2, P0, R4, R6, RZ ;  /* 0x0000000604027210 */ /* 0x000fe20007f1e0ff */
[----:B------:R-:W-:Y:S01]  /*0990*/  VIADD R6, R0, 0x28 ;  /* 0x0000002800067836 */ /* 0x000fe20000000000 */
[----:B------:R-:W-:-:S02]  /*09a0*/  ISETP.GE.AND P1, PT, R12, R121, PT ;  /* 0x000000790c00720c */ /* 0x000fc40003f26270 */
[----:B------:R-:W-:Y:S01]  /*09b0*/  LEA.HI.X.SX32 R7, R4, R7, 0x1, P0 ;  /* 0x0000000704077211 */ /* 0x000fe200000f0eff */
[----:B------:R-:W-:Y:S01]  /*09c0*/  VIADD R4, R0, 0x8 ;  /* 0x0000000800047836 */ /* 0x000fe20000000000 */
[----:B------:R-:W-:Y:S02]  /*09d0*/  LEA R14, P0, R2, UR4, 0x2 ;  /* 0x00000004020e7c11 */ /* 0x000fe4000f8010ff */
[-C--:B------:R-:W-:Y:S02]  /*09e0*/  ISETP.GE.AND P4, PT, R8, R121.reuse, PT ;  /* 0x000000790800720c */ /* 0x080fe40003f86270 */
[----:B------:R-:W-:Y:S01]  /*09f0*/  LEA.HI.X R15, R2, UR5, R7, 0x2, P0 ;  /* 0x00000005020f7c11 */ /* 0x000fe200080f1407 */
[----:B------:R-:W-:Y:S01]  /*0a00*/  VIADD R2, R0, 0x38 ;  /* 0x0000003800027836 */ /* 0x000fe20000000000 */
[-C--:B------:R-:W-:Y:S01]  /*0a10*/  ISETP.GE.AND P0, PT, R10, R121.reuse, PT ;  /* 0x000000790a00720c */ /* 0x080fe20003f06270 */
[----:B------:R-:W-:Y:S01]  /*0a20*/  ULDC.64 UR4, c[0x0][0x2b8] ;  /* 0x0000ae0000047ab9 */ /* 0x000fe20000000a00 */
[CC--:B------:R-:W-:Y:S01]  /*0a30*/  ISETP.GE.AND P2, PT, R4.reuse, R121.reuse, PT ;  /* 0x000000790400720c */ /* 0x0c0fe20003f46270 */
[----:B------:R1:W-:Y:S01]  /*0a40*/  @!P3 STG.E.128 desc[UR10][R14.64], RZ ;  /* 0x000000ff0e00b986 */ /* 0x0003e2000c101d0a */
[----:B------:R-:W-:Y:S01]  /*0a50*/  ISETP.GE.OR P5, PT, R4, R121, P6 ;  /* 0x000000790400720c */ /* 0x000fe200037a6670 */
[----:B------:R-:W-:-:S02]  /*0a60*/  VIADD R4, R0, 0x30 ;  /* 0x0000003000047836 */ /* 0x000fc40000000000 */
[----:B------:R1:W-:Y:S01]  /*0a70*/  @!P3 STG.E.128 desc[UR10][R14.64+0x100], RZ ;  /* 0x000100ff0e00b986 */ /* 0x0003e2000c101d0a */
[----:B------:R-:W-:-:S03]  /*0a80*/  ISETP.GE.AND P3, PT, R6, R121, PT ;  /* 0x000000790600720c */ /* 0x000fc60003f66270 */
[----:B------:R1:W-:Y:S04]  /*0a90*/  @!P1 STG.E.128 desc[UR10][R14.64+0x2000], RZ ;  /* 0x002000ff0e009986 */ /* 0x0003e8000c101d0a */
[----:B------:R1:W-:Y:S04]  /*0aa0*/  @!P0 STG.E.128 desc[UR10][R14.64+0x3000], RZ ;  /* 0x003000ff0e008986 */ /* 0x0003e8000c101d0a */
[----:B------:R1:W-:Y:S01]  /*0ab0*/  @!P0 STG.E.128 desc[UR10][R14.64+0x3100], RZ ;  /* 0x003100ff0e008986 */ /* 0x0003e2000c101d0a */
[----:B------:R-:W-:-:S03]  /*0ac0*/  IADD3 R3, P0, R3, R0, RZ ;  /* 0x0000000003037210 */ /* 0x000fc60007f1e0ff */
[----:B------:R1:W-:Y:S04]  /*0ad0*/  @!P2 STG.E.128 desc[UR10][R14.64+0x1000], RZ ;  /* 0x001000ff0e00a986 */ /* 0x0003e8000c101d0a */
[----:B------:R1:W-:Y:S01]  /*0ae0*/  @!P2 STG.E.128 desc[UR10][R14.64+0x1100], RZ ;  /* 0x001100ff0e00a986 */ /* 0x0003e2000c101d0a */
[----:B------:R-:W-:-:S03]  /*0af0*/  ISETP.GE.AND P2, PT, R4, R121, PT ;  /* 0x000000790400720c */ /* 0x000fc60003f46270 */
[----:B------:R1:W-:Y:S01]  /*0b00*/  @!P1 STG.E.128 desc[UR10][R14.64+0x2100], RZ ;  /* 0x002100ff0e009986 */ /* 0x0003e2000c101d0a */
[----:B------:R-:W-:-:S03]  /*0b10*/  ISETP.GE.AND P1, PT, R2, R121, PT ;  /* 0x000000790200720c */ /* 0x000fc60003f26270 */
[----:B------:R1:W-:Y:S04]  /*0b20*/  @!P4 STG.E.128 desc[UR10][R14.64+0x4000], RZ ;  /* 0x004000ff0e00c986 */ /* 0x0003e8000c101d0a */
[----:B------:R1:W-:Y:S01]  /*0b30*/  @!P4 STG.E.128 desc[UR10][R14.64+0x4100], RZ ;  /* 0x004100ff0e00c986 */ /* 0x0003e2000c101d0a */
[----:B------:R-:W-:Y:S02]  /*0b40*/  ISETP.GE.OR P4, PT, R12, R121, P6 ;  /* 0x000000790c00720c */ /* 0x000fe40003786670 */
[----:B------:R-:W-:Y:S01]  /*0b50*/  LEA.HI.X.SX32 R12, R0, R5, 0x1, P0 ;  /* 0x00000005000c7211 */ /* 0x000fe200000f0eff */
[----:B------:R1:W-:Y:S01]  /*0b60*/  @!P3 STG.E.128 desc[UR10][R14.64+0x5000], RZ ;  /* 0x005000ff0e00b986 */ /* 0x0003e2000c101d0a */
[----:B------:R-:W-:-:S03]  /*0b70*/  LEA R16, P0, R3, UR4, 0x2 ;  /* 0x0000000403107c11 */ /* 0x000fc6000f8010ff */
[----:B------:R1:W-:Y:S01]  /*0b80*/  @!P3 STG.E.128 desc[UR10][R14.64+0x5100], RZ ;  /* 0x005100ff0e00b986 */ /* 0x0003e2000c101d0a */
[----:B------:R-:W-:Y:S01]  /*0b90*/  LEA.HI.X R17, R3, UR5, R12, 0x2, P0 ;  /* 0x0000000503117c11 */ /* 0x000fe200080f140c */
[----:B------:R-:W-:Y:S01]  /*0ba0*/  @!P5 IMAD.MOV.U32 R3, RZ, RZ, -0x800000 ;  /* 0xff800000ff03d424 */ /* 0x000fe200078e00ff */
[-C--:B------:R-:W-:Y:S01]  /*0bb0*/  ISETP.GE.OR P3, PT, R10, R121.reuse, P6 ;  /* 0x000000790a00720c */ /* 0x080fe20003766670 */
[----:B------:R1:W-:Y:S01]  /*0bc0*/  @!P2 STG.E.128 desc[UR10][R14.64+0x6000], RZ ;  /* 0x006000ff0e00a986 */ /* 0x0003e2000c101d0a */
[-C--:B------:R-:W-:Y:S01]  /*0bd0*/  ISETP.GE.OR P0, PT, R4, R121.reuse, P6 ;  /* 0x000000790400720c */ /* 0x080fe20003706670 */
[----:B------:R-:W-:Y:S02]  /*0be0*/  @!P4 IMAD.MOV.U32 R19, RZ, RZ, -0x800000 ;  /* 0xff800000ff13c424 */ /* 0x000fe400078e00ff */
[----:B------:R1:W-:Y:S01]  /*0bf0*/  @!P2 STG.E.128 desc[UR10][R14.64+0x6100], RZ ;  /* 0x006100ff0e00a986 */ /* 0x0003e2000c101d0a */
[----:B------:R-:W-:-:S03]  /*0c00*/  ISETP.GE.OR P2, PT, R8, R121, P6 ;  /* 0x000000790800720c */ /* 0x000fc60003746670 */
[----:B------:R1:W-:Y:S04]  /*0c10*/  @!P1 STG.E.128 desc[UR10][R14.64+0x7000], RZ ;  /* 0x007000ff0e009986 */ /* 0x0003e8000c101d0a */
        /* <DEDUP_REMOVED lines=20> */
.L_x_3254:
        /* <DEDUP_REMOVED lines=24> */
.L_x_3255:
[----:B------:R-:W-:Y:S05]  /*0ee0*/  @!P0 BRA `(.L_x_3256) ;  /* 0x0000000400388947 */ /* 0x000fea0003800000 */
[----:B------:R-:W2:Y:S01]  /*0ef0*/  LDC R8, c[0x0][0x380] ;  /* 0x0000e000ff087b82 */ /* 0x000ea20000000800 */
[----:B------:R-:W-:Y:S01]  /*0f00*/  LEA R29, R34, 0xffffff80, 0x7 ;  /* 0xffffff80221d7811 */ /* 0x000fe200078e38ff */
[----:B------:R-:W-:-:S03]  /*0f10*/  ULDC.64 UR4, c[0x0][0x230] ;  /* 0x00008c0000047ab9 */ /* 0x000fc60000000a00 */
[----:B-1----:R-:W-:Y:S02]  /*0f20*/  IABS R2, R29 ;  /* 0x0000001d00027213 */ /* 0x002fe40000000000 */
[----:B------:R-:W-:Y:S01]  /*0f30*/  MOV R10, RZ ;  /* 0x000000ff000a7202 */ /* 0x000fe20000000f00 */
[----:B------:R-:W1:Y:S01]  /*0f40*/  LDC.64 R138, c[0x0][0x248] ;  /* 0x00009200ff8a7b82 */ /* 0x000e620000000a00 */
[----:B--2---:R-:W-:-:S04]  /*0f50*/  IABS R4, R8 ;  /* 0x0000000800047213 */ /* 0x004fc80000000000 */
[----:B------:R-:W2:Y:S08]  /*0f60*/  I2F.RP R5, R4 ;  /* 0x0000000400057306 */ /* 0x000eb00000209400 */
[----:B--2--5:R-:W2:Y:S02]  /*0f70*/  MUFU.RCP R6, R5 ;  /* 0x0000000500067308 */ /* 0x024ea40000001000 */
[----:B--2---:R-:W-:-:S06]  /*0f80*/  IADD3 R6, R6, 0xffffffe, RZ ;  /* 0x0ffffffe06067810 */ /* 0x004fcc0007ffe0ff */
[----:B------:R-:W2:Y:S02]  /*0f90*/  F2I.FTZ.U32.TRUNC.NTZ R7, R6 ;  /* 0x0000000600077305 */ /* 0x000ea4000021f000 */
[----:B--2---:R-:W-:Y:S01]  /*0fa0*/  IMAD.MOV R3, RZ, RZ, -R7 ;  /* 0x000000ffff037224 */ /* 0x004fe200078e0a07 */
[----:B------:R-:W-:-:S03]  /*0fb0*/  MOV R6, RZ ;  /* 0x000000ff00067202 */ /* 0x000fc60000000f00 */
[----:B------:R-:W-:-:S04]  /*0fc0*/  IMAD R3, R3, R4, RZ ;  /* 0x0000000403037224 */ /* 0x000fc800078e02ff */
[----:B------:R-:W-:Y:S02]  /*0fd0*/  IMAD.HI.U32 R3, R7, R3, R6 ;  /* 0x0000000307037227 */ /* 0x000fe400078e0006 */
[----:B------:R-:W2:Y:S04]  /*0fe0*/  LDC R7, c[0x0][0x278] ;  /* 0x00009e00ff077b82 */ /* 0x000ea80000000800 */
        /* <DEDUP_REMOVED lines=14> */
[----:B------:R3:W4:Y:S01]  /*10d0*/  LDG.E R4, desc[UR10][R14.64] ;  /* 0x0000000a0e047981 */ /* 0x000722000c1e1900 */
[----:B--2---:R-:W-:-:S04]  /*10e0*/  IABS R2, R7 ;  /* 0x0000000700027213 */ /* 0x004fc80000000000 */
[----:B------:R-:W2:Y:S08]  /*10f0*/  I2F.RP R6, R2 ;  /* 0x0000000200067306 */ /* 0x000eb00000209400 */
[----:B--2---:R-:W2:Y:S02]  /*1100*/  MUFU.RCP R11, R6 ;  /* 0x00000006000b7308 */ /* 0x004ea40000001000 */
[----:B--2---:R-:W-:Y:S01]  /*1110*/  IADD3 R11, R11, 0xffffffe, RZ ;  /* 0x0ffffffe0b0b7810 */ /* 0x004fe20007ffe0ff */
[----:B------:R-:W-:-:S04]  /*1120*/  IMAD.MOV R6, RZ, RZ, -R9 ;  /* 0x000000ffff067224 */ /* 0x000fc800078e0a09 */
[----:B------:R-:W-:Y:S01]  /*1130*/  IMAD R29, R8, R6, R29 ;  /* 0x00000006081d7224 */ /* 0x000fe200078e021d */
[----:B------:R-:W2:Y:S02]  /*1140*/  F2I.FTZ.U32.TRUNC.NTZ R11, R11 ;  /* 0x0000000b000b7305 */ /* 0x000ea4000021f000 */
[----:B--2---:R-:W-:-:S04]  /*1150*/  IMAD.MOV R3, RZ, RZ, -R11 ;  /* 0x000000ffff037224 */ /* 0x004fc800078e0a0b */
[----:B------:R-:W-:Y:S01]  /*1160*/  IMAD R5, R3, R2, RZ ;  /* 0x0000000203057224 */ /* 0x000fe200078e02ff */
[----:B------:R-:W-:-:S03]  /*1170*/  IABS R3, R24 ;  /* 0x0000001800037213 */ /* 0x000fc60000000000 */
[----:B------:R-:W-:-:S04]  /*1180*/  IMAD.HI.U32 R10, R11, R5, R10 ;  /* 0x000000050b0a7227 */ /* 0x000fc800078e000a */
[----:B------:R-:W-:-:S04]  /*1190*/  IMAD.MOV.U32 R5, RZ, RZ, R3 ;  /* 0x000000ffff057224 */ /* 0x000fc800078e0003 */
[----:B---3--:R-:W-:-:S05]  /*11a0*/  IMAD.HI.U32 R14, R10, R5, RZ ;  /* 0x000000050a0e7227 */ /* 0x008fca00078e00ff */
        /* <DEDUP_REMOVED lines=8> */
[----:B------:R-:W-:Y:S02]  /*1230*/  ISETP.GE.AND P1, PT, R2, RZ, PT ;  /* 0x000000ff0200720c */ /* 0x000fe40003f26270 */
[----:B------:R-:W2:Y:S05]  /*1240*/  LDC.64 R2, c[0x0][0x238] ;  /* 0x00008e00ff027b82 */ /* 0x000eaa0000000a00 */
[----:B------:R-:W-:-:S06]  /*1250*/  @P3 IADD3 R14, R14, 0x1, RZ ;  /* 0x000000010e0e3810 */ /* 0x000fcc0007ffe0ff */
[----:B------:R-:W-:Y:S01]  /*1260*/  @!P1 IMAD.MOV R14, RZ, RZ, -R14 ;  /* 0x000000ffff0e9224 */ /* 0x000fe200078e0a0e */
[----:B------:R-:W-:-:S04]  /*1270*/  @!P2 LOP3.LUT R14, RZ, R7, RZ, 0x33, !PT ;  /* 0x00000007ff0ea212 */ /* 0x000fc800078e33ff */
[----:B------:R-:W-:Y:S02]  /*1280*/  SHF.R.S32.HI R23, RZ, 0x1f, R14 ;  /* 0x0000001fff177819 */ /* 0x000fe4000001140e */
[----:B----4-:R-:W-:Y:S01]  /*1290*/  SHF.R.S32.HI R5, RZ, 0x1f, R4 ;  /* 0x0000001fff057819 */ /* 0x010fe20000011404 */
[----:B------:R-:W-:-:S04]  /*12a0*/  IMAD.WIDE.U32 R8, R4, UR4, RZ ;  /* 0x0000000404087c25 */ /* 0x000fc8000f8e00ff */
[C---:B------:R-:W-:Y:S02]  /*12b0*/  IMAD R11, R5.reuse, UR4, RZ ;  /* 0x00000004050b7c24 */ /* 0x040fe4000f8e02ff */
[----:B--2---:R-:W-:Y:S02]  /*12c0*/  IMAD R5, R5, R2, RZ ;  /* 0x0000000205057224 */ /* 0x004fe400078e02ff */
[C---:B------:R-:W-:Y:S01]  /*12d0*/  IMAD R6, R4.reuse, UR5, R11 ;  /* 0x0000000504067c24 */ /* 0x040fe2000f8e020b */
[----:B------:R-:W-:Y:S01]  /*12e0*/  SHF.R.S32.HI R11, RZ, 0x1f, R29 ;  /* 0x0000001fff0b7819 */ /* 0x000fe2000001141d */
[----:B------:R-:W-:Y:S01]  /*12f0*/  ULDC.64 UR4, c[0x0][0x260] ;  /* 0x0000980000047ab9 */ /* 0x000fe20000000a00 */
[----:B------:R-:W-:Y:S02]  /*1300*/  IMAD R3, R4, R3, R5 ;  /* 0x0000000304037224 */ /* 0x000fe400078e0205 */
[----:B------:R-:W-:Y:S01]  /*1310*/  IADD3 R9, R9, R6, RZ ;  /* 0x0000000609097210 */ /* 0x000fe20007ffe0ff */
[----:B-1----:R-:W-:-:S02]  /*1320*/  IMAD R6, R11, R138, RZ ;  /* 0x0000008a0b067224 */ /* 0x002fc400078e02ff */
[----:B------:R-:W-:Y:S02]  /*1330*/  IMAD R7, R23, UR4, RZ ;  /* 0x0000000417077c24 */ /* 0x000fe4000f8e02ff */
[C---:B------:R-:W-:Y:S02]  /*1340*/  IMAD R6, R29.reuse, R139, R6 ;  /* 0x0000008b1d067224 */ /* 0x040fe400078e0206 */
[----:B------:R-:W-:-:S04]  /*1350*/  IMAD.WIDE.U32 R8, R29, R138, R8 ;  /* 0x0000008a1d087225 */ /* 0x000fc800078e0008 */
[----:B------:R-:W-:Y:S02]  /*1360*/  IMAD.IADD R9, R9, 0x1, R6 ;  /* 0x0000000109097824 */ /* 0x000fe400078e0206 */
[----:B------:R-:W-:-:S04]  /*1370*/  IMAD.WIDE.U32 R26, R4, R2, RZ ;  /* 0x00000002041a7225 */ /* 0x000fc800078e00ff */
[C---:B------:R-:W-:Y:S01]  /*1380*/  IMAD R7, R14.reuse, UR5, R7 ;  /* 0x000000050e077c24 */ /* 0x040fe2000f8e0207 */
[----:B------:R-:W-:Y:S01]  /*1390*/  IADD3 R27, R27, R3, RZ ;  /* 0x000000031b1b7210 */ /* 0x000fe20007ffe0ff */
[----:B------:R-:W-:-:S05]  /*13a0*/  IMAD.WIDE.U32 R42, R14, UR4, R8 ;  /* 0x000000040e2a7c25 */ /* 0x000fca000f8e0008 */
[----:B------:R-:W-:Y:S01]  /*13b0*/  IADD3 R15, R43, R7, RZ ;  /* 0x000000072b0f7210 */ /* 0x000fe20007ffe0ff */
[----:B------:R-:W-:Y:S06]  /*13c0*/  BRA `(.L_x_3257) ;  /* 0x0000000400387947 */ /* 0x000fec0003800000 */
.L_x_3256:
        /* <DEDUP_REMOVED lines=13> */
[----:B------:R-:W-:Y:S01]  /*14a0*/  @P4 IADD3 R5, R17, R5, RZ ;  /* 0x0000000511054210 */ /* 0x000fe20007ffe0ff */
[----:B-1----:R-:W-:Y:S01]  /*14b0*/  IMAD.MOV R2, RZ, RZ, -R11 ;  /* 0x000000ffff027224 */ /* 0x002fe200078e0a0b */
[----:B------:R-:W-:-:S03]  /*14c0*/  MOV R10, RZ ;  /* 0x000000ff000a7202 */ /* 0x000fc60000000f00 */
[----:B------:R-:W-:Y:S01]  /*14d0*/  IMAD R4, R2, R3, RZ ;  /* 0x0000000302047224 */ /* 0x000fe200078e02ff */
[----:B------:R-:W-:-:S03]  /*14e0*/  IABS R2, R24 ;  /* 0x0000001800027213 */ /* 0x000fc60000000000 */
[----:B------:R-:W-:Y:S01]  /*14f0*/  IMAD.HI.U32 R11, R11, R4, R10 ;  /* 0x000000040b0b7227 */ /* 0x000fe200078e000a */
[----:B------:R-:W-:-:S03]  /*1500*/  @P4 MOV R10, R16 ;  /* 0x00000010000a4202 */ /* 0x000fc60000000f00 */
        /* <DEDUP_REMOVED lines=29> */
.L_x_3258:
[----:B------:R-:W-:Y:S01]  /*16e0*/  MOV R16, R10 ;  /* 0x0000000a00107202 */ /* 0x000fe20000000f00 */
[----:B------:R-:W-:Y:S01]  /*16f0*/  IMAD R4, R11, R138, RZ ;  /* 0x0000008a0b047224 */ /* 0x000fe200078e02ff */
[----:B------:R-:W-:Y:S02]  /*1700*/  MOV R17, R5 ;  /* 0x0000000500117202 */ /* 0x000fe40000000f00 */
[----:B------:R-:W-:Y:S01]  /*1710*/  @!P1 LOP3.LUT R14, RZ, R9, RZ, 0x33, !PT ;  /* 0x00000009ff0e9212 */ /* 0x000fe200078e33ff */
[-C--:B------:R-:W-:Y:S01]  /*1720*/  IMAD R5, R139, R29.reuse, R4 ;  /* 0x0000001d8b057224 */ /* 0x080fe200078e0204 */
        /* <DEDUP_REMOVED lines=24> */
.L_x_3257:
[----:B------:R-:W-:Y:S01]  /*18b0*/  ISETP.NE.AND P1, PT, R0, -0x1, PT ;  /* 0xffffffff0000780c */ /* 0x000fe20003f25270 */
[----:B------:R-:W-:Y:S01]  /*18c0*/  IMAD.IADD R222, R126, 0x1, -R121 ;  /* 0x000000017ede7824 */ /* 0x000fe200078e0a79 */
[----:B------:R-:W-:Y:S01]  /*18d0*/  SHF.R.S32.HI R123, RZ, 0x1f, R226 ;  /* 0x0000001fff7b7819 */ /* 0x000fe200000114e2 */
[----:B------:R-:W-:Y:S01]  /*18e0*/  VIADD R228, R34, 0xffffffff ;  /* 0xffffffff22e47836 */ /* 0x000fe20000000000 */
[----:B------:R-:W-:Y:S01]  /*18f0*/  SHF.R.S32.HI R37, RZ, 0x1f, R24 ;  /* 0x0000001fff257819 */ /* 0x000fe20000011418 */
[----:B------:R-:W-:Y:S01]  /*1900*/  ULDC.64 UR4, c[0x0][0x258] ;  /* 0x0000960000047ab9 */ /* 0x000fe20000000a00 */
[-C--:B-----5:R-:W-:Y:S01]  /*1910*/  LEA.HI R6, R123, R226.reuse, RZ, 0x3 ;  /* 0x000000e27b067211 */ /* 0x0a0fe200078f18ff */
        /* <DEDUP_REMOVED lines=9> */
[----:B------:R-:W2:Y:S01]  /*19b0*/  @P1 LDC.64 R4, c[0x0][0x240] ;  /* 0x00009000ff041b82 */ /* 0x000ea20000000a00 */
[-C--:B------:R-:W-:Y:S01]  /*19c0*/  ISETP.GE.AND P6, PT, R16, R222.reuse, PT ;  /* 0x000000de1000720c */ /* 0x080fe20003fc6270 */
[----:B------:R-:W-:Y:S01]  /*19d0*/  IMAD.SHL.U32 R39, R39, 0x8, RZ ;  /* 0x0000000827277824 */ /* 0x000fe200078e00ff */
[----:B------:R-:W-:Y:S01]  /*19e0*/  SHF.R.S32.HI R17, RZ, 0x1f, R16 ;  /* 0x0000001fff117819 */ /* 0x000fe20000011410 */
[----:B------:R-:W-:Y:S01]  /*19f0*/  IMAD.SHL.U32 R239, R226, 0x2, RZ ;  /* 0x00000002e2ef7824 */ /* 0x000fe200078e00ff */
[----:B------:R-:W-:-:S02]  /*1a00*/  ISETP.GE.AND P3, PT, R21, R222, PT ;  /* 0x000000de1500720c */ /* 0x000fc40003f66270 */
[----:B------:R-:W-:Y:S01]  /*1a10*/  IADD3 R124, R35, -R124, -R126 ;  /* 0x8000007c237c7210 */ /* 0x000fe20007ffe87e */
[----:B------:R-:W3:Y:S01]  /*1a20*/  @!P1 LDC.64 R2, c[0x0][0x228] ;  /* 0x00008a00ff029b82 */ /* 0x000ee20000000a00 */
[----:B------:R-:W-:Y:S01]  /*1a30*/  IMAD.WIDE R12, R13, 0x40, R16 ;  /* 0x000000400d0c7825 */ /* 0x000fe200078e0210 */
[----:B------:R-:W-:-:S03]  /*1a40*/  LOP3.LUT R239, R239, 0x6, RZ, 0xc0, !PT ;  /* 0x00000006efef7812 */ /* 0x000fc600078ec0ff */
[----:B------:R-:W-:-:S03]  /*1a50*/  IMAD R193, R17, R138, RZ ;  /* 0x0000008a11c17224 */ /* 0x000fc600078e02ff */
[----:B------:R-:W4:Y:S01]  /*1a60*/  LDC.64 R190, c[0x0][0x250] ;  /* 0x00009400ffbe7b82 */ /* 0x000f220000000a00 */
[----:B------:R-:W-:Y:S01]  /*1a70*/  IMAD R193, R16, R139, R193 ;  /* 0x0000008b10c17224 */ /* 0x000fe200078e02c1 */
[----:B------:R-:W1:Y:S01]  /*1a80*/  @!P3 S2R R33, SR_CgaCtaId ;  /* 0x000000000021b919 */ /* 0x000e620000008800 */
[----:B--2---:R-:W-:-:S04]  /*1a90*/  @P1 IMAD.WIDE.U32 R8, R0, R4, RZ ;  /* 0x0000000400081225 */ /* 0x004fc800078e00ff */
[----:B------:R-:W-:Y:S02]  /*1aa0*/  @P1 IMAD R5, R0, R5, R9 ;  /* 0x0000000500051224 */ /* 0x000fe400078e0209 */
[-C--:B---3--:R-:W-:Y:S02]  /*1ab0*/  @!P1 IMAD R4, R7, R2.reuse, RZ ;  /* 0x0000000207049224 */ /* 0x088fe400078e02ff */
[----:B------:R-:W-:-:S04]  /*1ac0*/  @!P1 IMAD.WIDE.U32 R18, R229, R2, RZ ;  /* 0x00000002e5129225 */ /* 0x000fc800078e00ff */
[----:B------:R-:W-:Y:S01]  /*1ad0*/  @!P1 IMAD R0, R229, R3, R4 ;  /* 0x00000003e5009224 */ /* 0x000fe200078e0204 */
[----:B------:R-:W-:Y:S01]  /*1ae0*/  LOP3.LUT R3, R6, 0xfffffff8, RZ, 0xc0, !PT ;  /* 0xfffffff806037812 */ /* 0x000fe200078ec0ff */
[----:B------:R-:W-:Y:S01]  /*1af0*/  @P1 IMAD.MOV.U32 R4, RZ, RZ, R8 ;  /* 0x000000ffff041224 */ /* 0x000fe200078e0008 */
[----:B------:R-:W2:Y:S01]  /*1b00*/  @!P6 LDC.64 R6, c[0x0][0x240] ;  /* 0x00009000ff06eb82 */ /* 0x000ea20000000a00 */
[----:B------:R-:W-:Y:S02]  /*1b10*/  @!P1 IMAD.MOV.U32 R4, RZ, RZ, R18 ;  /* 0x000000ffff049224 */ /* 0x000fe400078e0012 */
[----:B------:R-:W-:Y:S02]  /*1b20*/  IMAD.IADD R3, R226, 0x1, -R3 ;  /* 0x00000001e2037824 */ /* 0x000fe400078e0a03 */
[----:B------:R-:W-:Y:S02]  /*1b30*/  @!P1 IMAD.IADD R5, R19, 0x1, R0 ;  /* 0x0000000113059824 */ /* 0x000fe400078e0200 */
[----:B------:R-:W-:Y:S01]  /*1b40*/  IMAD.SHL.U32 R43, R3, 0x8, RZ ;  /* 0x00000008032b7824 */ /* 0x000fe200078e00ff */
[----:B------:R-:W3:Y:S01]  /*1b50*/  @!P6 LDC.64 R8, c[0x0][0x210] ;  /* 0x00008400ff08eb82 */ /* 0x000ee20000000a00 */
[----:B------:R-:W-:-:S02]  /*1b60*/  IMAD.IADD R0, R35, 0x1, -R38 ;  /* 0x0000000123007824 */ /* 0x000fc400078e0a26 */
[C---:B------:R-:W-:Y:S01]  /*1b70*/  IMAD.SHL.U32 R2, R16.reuse, 0x40, RZ ;  /* 0x0000004010027824 */ /* 0x040fe200078e00ff */
[----:B------:R-:W-:Y:S01]  /*1b80*/  SHF.R.S32.HI R18, RZ, 0x1f, R43 ;  /* 0x0000001fff127819 */ /* 0x000fe2000001142b */
[C---:B------:R-:W-:Y:S01]  /*1b90*/  VIADD R19, R16.reuse, 0x20 ;  /* 0x0000002010137836 */ /* 0x040fe20000000000 */
[----:B------:R-:W-:Y:S02]  /*1ba0*/  IADD3 R4, P1, R43, R4, RZ ;  /* 0x000000042b047210 */ /* 0x000fe40007f3e0ff */
[----:B------:R-:W-:Y:S02]  /*1bb0*/  ISETP.GE.AND P5, PT, R16, R0, PT ;  /* 0x000000001000720c */ /* 0x000fe40003fa6270 */
[----:B------:R-:W-:Y:S01]  /*1bc0*/  LOP3.LUT R2, R2, 0x1c0, RZ, 0xc0, !PT ;  /* 0x000001c002027812 */ /* 0x000fe200078ec0ff */
[----:B------:R-:W-:Y:S01]  /*1bd0*/  IMAD.X R5, R18, 0x1, R5, P1 ;  /* 0x0000000112057824 */ /* 0x000fe200008e0605 */
[----:B------:R-:W-:Y:S02]  /*1be0*/  ISETP.GE.AND P2, PT, R19, R222, PT ;  /* 0x000000de1300720c */ /* 0x000fe40003f46270 */
[----:B------:R-:W-:Y:S01]  /*1bf0*/  IADD3 R26, P1, R43, R26, RZ ;  /* 0x0000001a2b1a7210 */ /* 0x000fe20007f3e0ff */
[----:B------:R-:W-:Y:S01]  /*1c00*/  IMAD.WIDE.U32 R24, R24, UR4, R4 ;  /* 0x0000000418187c25 */ /* 0x000fe2000f8e0004 */
[----:B------:R-:W-:Y:S01]  /*1c10*/  LOP3.LUT R31, R2, 0x38, R43, 0xf8, !PT ;  /* 0x00000038021f7812 */ /* 0x000fe200078ef82b */
[----:B------:R-:W4:Y:S01]  /*1c20*/  @!P3 LDC.64 R4, c[0x0][0x240] ;  /* 0x00009000ff04bb82 */ /* 0x000f220000000a00 */
[----:B------:R-:W-:Y:S01]  /*1c30*/  SHF.R.U32.HI R2, RZ, 0x3, R2 ;  /* 0x00000003ff027819 */ /* 0x000fe20000011602 */
[----:B--2---:R-:W-:Y:S01]  /*1c40*/  @!P6 IMAD R22, R13, R6, RZ ;  /* 0x000000060d16e224 */ /* 0x004fe200078e02ff */
[----:B------:R-:W-:Y:S01]  /*1c50*/  UMOV UR4, 0x400 ;  /* 0x0000040000047882 */ /* 0x000fe20000000000 */
[----:B------:R-:W2:Y:S01]  /*1c60*/  @!P5 S2R R10, SR_CgaCtaId ;  /* 0x00000000000ad919 */ /* 0x000ea20000008800 */
[----:B------:R-:W-:Y:S01]  /*1c70*/  IMAD.IADD R37, R25, 0x1, R37 ;  /* 0x0000000119257824 */ /* 0x000fe200078e0225 */
[----:B------:R-:W-:Y:S01]  /*1c80*/  LOP3.LUT R2, R31, R2, RZ, 0x3c, !PT ;  /* 0x000000021f027212 */ /* 0x000fe200078e3cff */
[----:B------:R-:W-:Y:S01]  /*1c90*/  @!P6 IMAD.MOV.U32 R36, RZ, RZ, R24 ;  /* 0x000000ffff24e224 */ /* 0x000fe200078e0018 */
[----:B-1----:R-:W-:Y:S01]  /*1ca0*/  ULEA UR4, UR6, UR4, 0x18 ;  /* 0x0000000406047291 */ /* 0x002fe2000f8ec03f */
[C---:B------:R-:W-:Y:S01]  /*1cb0*/  @!P6 IMAD R22, R12.reuse, R7, R22 ;  /* 0x000000070c16e224 */ /* 0x040fe200078e0216 */
[----:B------:R-:W-:Y:S01]  /*1cc0*/  IADD3 R42, P4, R43, R42, RZ ;  /* 0x0000002a2b2a7210 */ /* 0x000fe20007f9e0ff */
[----:B------:R-:W-:Y:S01]  /*1cd0*/  @!P6 IMAD.WIDE.U32 R40, R12, R6, R36 ;  /* 0x000000060c28e225 */ /* 0x000fe200078e0024 */
[----:B------:R-:W1:Y:S01]  /*1ce0*/  @!P2 S2R R31, SR_CgaCtaId ;  /* 0x00000000001fa919 */ /* 0x000e620000008800 */
[----:B------:R-:W1:Y:S01]  /*1cf0*/  @!P3 LDC.64 R6, c[0x0][0x210] ;  /* 0x00008400ff06bb82 */ /* 0x000e620000000a00 */
[----:B------:R-:W-:Y:S01]  /*1d00*/  LOP3.LUT R2, R2, 0xfffffe00, R39, 0xf8, !PT ;  /* 0xfffffe0002027812 */ /* 0x000fe200078ef827 */
[----:B------:R-:W-:Y:S01]  /*1d10*/  IMAD.X R27, R18, 0x1, R27, P1 ;  /* 0x00000001121b7824 */ /* 0x000fe200008e061b */
[----:B------:R-:W-:Y:S01]  /*1d20*/  @!P3 IADD3 R20, P1, R12, 0x10, RZ ;  /* 0x000000100c14b810 */ /* 0x000fe20007f3e0ff */
[----:B------:R-:W-:Y:S01]  /*1d30*/  @!P6 IMAD.IADD R22, R41, 0x1, R22 ;  /* 0x000000012916e824 */ /* 0x000fe200078e0216 */
[----:B------:R-:W-:Y:S01]  /*1d40*/  LEA R227, R2, UR4, 0x1 ;  /* 0x0000000402e37c11 */ /* 0x000fe2000f8e08ff */
[----:B------:R-:W-:Y:S01]  /*1d50*/  @!P3 IMAD.MOV.U32 R46, RZ, RZ, R24 ;  /* 0x000000ffff2eb224 */ /* 0x000fe200078e0018 */
[----:B------:R-:W-:Y:S01]  /*1d60*/  ULDC.64 UR6, c[0x0][0x268] ;  /* 0x00009a0000067ab9 */ /* 0x000fe20000000a00 */
[----:B------:R-:W-:Y:S01]  /*1d70*/  @!P3 IMAD.X R25, RZ, RZ, R13, P1 ;  /* 0x000000ffff19b224 */ /* 0x000fe200008e060d */
[----:B---3--:R-:W-:Y:S01]  /*1d80*/  @!P6 LEA R44, P1, R40, R8, 0x1 ;  /* 0x00000008282ce211 */ /* 0x008fe200078208ff */
[----:B------:R-:W-:-:S02]  /*1d90*/  @!P3 IMAD.MOV.U32 R47, RZ, RZ, R37 ;  /* 0x000000ffff2fb224 */ /* 0x000fc400078e0025 */
[-C--:B----4-:R-:W-:Y:S01]  /*1da0*/  @!P3 IMAD R25, R25, R4.reuse, RZ ;  /* 0x000000041919b224 */ /* 0x090fe200078e02ff */
[----:B------:R-:W-:Y:S01]  /*1db0*/  @!P6 LEA.HI.X R45, R40, R9, R22, 0x1, P1 ;  /* 0x00000009282de211 */ /* 0x000fe200008f0c16 */
[----:B------:R-:W-:Y:S01]  /*1dc0*/  IMAD.X R43, R18, 0x1, R15, P4 ;  /* 0x00000001122b7824 */ /* 0x000fe200020e060f */
[C---:B------:R-:W-:Y:S01]  /*1dd0*/  IADD3 R36, P4, R16.reuse, R29, RZ ;  /* 0x0000001d10247210 */ /* 0x040fe20007f9e0ff */
[----:B------:R-:W-:Y:S01]  /*1de0*/  VIADD R15, R16, 0x30 ;  /* 0x00000030100f7836 */ /* 0x000fe20000000000 */
[----:B------:R-:W-:Y:S01]  /*1df0*/  @!P5 MOV R9, 0x400 ;  /* 0x000004000009d802 */ /* 0x000fe20000000f00 */
[C---:B------:R-:W-:Y:S01]  /*1e00*/  @!P3 IMAD R8, R20.reuse, R5, R25 ;  /* 0x000000051408b224 */ /* 0x040fe200078e0219 */
[----:B------:R-:W-:Y:S01]  /*1e10*/  @!PT LDS RZ, [RZ] ;  /* 0x00000000fffff984 */ /* 0x000fe20000000800 */
[----:B------:R-:W-:Y:S01]  /*1e20*/  @!PT LDS RZ, [RZ] ;  /* 0x00000000fffff984 */ /* 0x000fe20000000800 */
[----:B------:R-:W-:Y:S01]  /*1e30*/  @!PT LDS RZ, [RZ] ;  /* 0x00000000fffff984 */ /* 0x000fe20000000800 */
[----:B------:R-:W-:Y:S01]  /*1e40*/  @!P6 LDGSTS.E.BYPASS.LTC128B.128 [R227], desc[UR10][R44.64] ;  /* 0x000000002ce3efae */ /* 0x000fe2000b901d4a */
[----:B------:R-:W-:Y:S01]  /*1e50*/  @!P3 IMAD.WIDE.U32 R46, R20, R4, R46 ;  /* 0x00000004142eb225 */ /* 0x000fe200078e002e */
[----:B------:R-:W-:Y:S01]  /*1e60*/  @!P3 MOV R18, 0x400 ;  /* 0x000004000012b802 */ /* 0x000fe20000000f00 */
[----:B------:R-:W3:Y:S01]  /*1e70*/  @!P2 LDC.64 R4, c[0x0][0x240] ;  /* 0x00009000ff04ab82 */ /* 0x000ee20000000a00 */
[----:B------:R4:W-:Y:S01]  /*1e80*/  @!P6 LDGSTS.E.BYPASS.LTC128B.128 [R227+0x2000], desc[UR10][R44.64+0x80] ;  /* 0x020000802ce3efae */ /* 0x0009e2000b901d4a */
[----:B------:R-:W-:Y:S01]  /*1e90*/  ISETP.GE.AND P6, PT, R15, R222, PT ;  /* 0x000000de0f00720c */ /* 0x000fe20003fc6270 */
[----:B------:R-:W-:Y:S01]  /*1ea0*/  @!P3 IMAD.IADD R8, R47, 0x1, R8 ;  /* 0x000000012f08b824 */ /* 0x000fe200078e0208 */
[----:B-1----:R-:W-:Y:S01]  /*1eb0*/  @!P3 LEA R40, P1, R46, R6, 0x1 ;  /* 0x000000062e28b211 */ /* 0x002fe200078208ff */
[----:B------:R-:W-:Y:S01]  /*1ec0*/  IMAD.X R25, R17, 0x1, R11, P4 ;  /* 0x0000000111197824 */ /* 0x000fe200020e060b */
[----:B--2---:R-:W-:Y:S01]  /*1ed0*/  @!P5 LEA R29, R10, R9, 0x18 ;  /* 0x000000090a1dd211 */ /* 0x004fe200078ec0ff */
[----:B------:R-:W-:Y:S01]  /*1ee0*/  IMAD.WIDE.U32 R42, R16, R138, R42 ;  /* 0x0000008a102a7225 */ /* 0x000fe200078e002a */
[----:B------:R-:W1:Y:S01]  /*1ef0*/  @!P2 LDC.64 R10, c[0x0][0x210] ;  /* 0x00008400ff0aab82 */ /* 0x000e620000000a00 */
[----:B------:R-:W-:-:S02]  /*1f00*/  @!P3 LEA.HI.X R41, R46, R7, R8, 0x1, P1 ;  /* 0x000000072e29b211 */ /* 0x000fc400008f0c08 */
[C---:B------:R-:W-:Y:S01]  /*1f10*/  @!P2 IADD3 R28, P1, R12.reuse, 0x20, RZ ;  /* 0x000000200c1ca810 */ /* 0x040fe20007f3e0ff */
[----:B------:R-:W-:Y:S01]  /*1f20*/  IMAD.IADD R193, R43, 0x1, R193 ;  /* 0x000000012bc17824 */ /* 0x000fe200078e02c1 */
[----:B------:R-:W-:Y:S01]  /*1f30*/  ISETP.GE.AND P4, PT, R21, R0, PT ;  /* 0x000000001500720c */ /* 0x000fe20003f86270 */
[----:B------:R-:W-:Y:S01]  /*1f40*/  IMAD.MOV.U32 R192, RZ, RZ, R42 ;  /* 0x000000ffffc07224 */ /* 0x000fe200078e002a */
[----:B------:R-:W-:Y:S01]  /*1f50*/  @!P2 MOV R6, 0x400 ;  /* 0x000004000006a802 */ /* 0x000fe20000000f00 */
[----:B------:R-:W2:Y:S01]  /*1f60*/  @!P6 LDC.64 R8, c[0x0][0x240] ;  /* 0x00009000ff08eb82 */ /* 0x000ea20000000a00 */
[----:B------:R-:W-:Y:S01]  /*1f70*/  @!P2 IMAD.X R7, RZ, RZ, R13, P1 ;  /* 0x000000ffff07a224 */ /* 0x000fe200008e060d */
[----:B------:R-:W-:Y:S01]  /*1f80*/  @!P6 IADD3 R20, P1, R12, 0x30, RZ ;  /* 0x000000300c14e810 */ /* 0x000fe20007f3e0ff */
[----:B------:R-:W-:Y:S01]  /*1f90*/  @!P2 IMAD.MOV.U32 R42, RZ, RZ, R24 ;  /* 0x000000ffff2aa224 */ /* 0x000fe200078e0018 */
[----:B------:R-:W-:Y:S01]  /*1fa0*/  @!P2 LEA R31, R31, R6, 0x18 ;  /* 0x000000061f1fa211 */ /* 0x000fe200078ec0ff */
[----:B------:R-:W-:Y:S01]  /*1fb0*/  @!P2 IMAD.MOV.U32 R43, RZ, RZ, R37 ;  /* 0x000000ffff2ba224 */ /* 0x000fe200078e0025 */
[----:B------:R-:W-:Y:S01]  /*1fc0*/  @!P3 LEA R33, R33, R18, 0x18 ;  /* 0x000000122121b211 */ /* 0x000fe200078ec0ff */
[----:B------:R-:W-:Y:S01]  /*1fd0*/  @!P6 IMAD.X R39, RZ, RZ, R13, P1 ;  /* 0x000000ffff27e224 */ /* 0x000fe200008e060d */
[----:B------:R-:W1:Y:S01]  /*1fe0*/  @!P6 S2R R18, SR_CgaCtaId ;  /* 0x000000000012e919 */ /* 0x000e620000008800 */
[-C--:B---3--:R-:W-:Y:S01]  /*1ff0*/  @!P2 IMAD R22, R7, R4.reuse, RZ ;  /* 0x000000040716a224 */ /* 0x088fe200078e02ff */
[----:B------:R-:W3:Y:S01]  /*2000*/  @!P5 LDC.64 R12, c[0x0][0x218] ;  /* 0x00008600ff0cdb82 */ /* 0x000ee20000000a00 */
[C---:B------:R-:W-:Y:S01]  /*2010*/  @!P2 IMAD.WIDE.U32 R42, R28.reuse, R4, R42 ;  /* 0x000000041c2aa225 */ /* 0x040fe200078e002a */
[----:B------:R-:W2:Y:S03]  /*2020*/  @!P4 S2R R17, SR_CgaCtaId ;  /* 0x000000000011c919 */ /* 0x000ea60000008800 */
[----:B------:R-:W-:Y:S01]  /*2030*/  @!P2 IMAD R22, R28, R5, R22 ;  /* 0x000000051c16a224 */ /* 0x000fe200078e0216 */
[----:B-1----:R-:W-:Y:S01]  /*2040*/  @!P2 LEA R10, P1, R42, R10, 0x1 ;  /* 0x0000000a2a0aa211 */ /* 0x002fe200078208ff */
[----:B----4-:R-:W-:Y:S01]  /*2050*/  @!P6 IMAD.MOV.U32 R44, RZ, RZ, R24 ;  /* 0x000000ffff2ce224 */ /* 0x010fe200078e0018 */
[----:B------:R-:W1:Y:S01]  /*2060*/  @!P6 LDC.64 R6, c[0x0][0x210] ;  /* 0x00008400ff06eb82 */ /* 0x000e620000000a00 */
[----:B------:R-:W-:-:S02]  /*2070*/  @!P2 IMAD.IADD R22, R43, 0x1, R22 ;  /* 0x000000012b16a824 */ /* 0x000fc400078e0216 */
[----:B------:R-:W-:Y:S01]  /*2080*/  @!P6 IMAD.MOV.U32 R45, RZ, RZ, R37 ;  /* 0x000000ffff2de224 */ /* 0x000fe200078e0025 */
[----:B------:R-:W-:Y:S01]  /*2090*/  @!P6 MOV R37, 0x400 ;  /* 0x000004000025e802 */ /* 0x000fe20000000f00 */
[----:B------:R-:W-:Y:S01]  /*20a0*/  @!P3 IMAD R33, R2, 0x2, R33 ;  /* 0x000000020221b824 */ /* 0x000fe200078e0221 */
[----:B------:R-:W-:Y:S01]  /*20b0*/  @!P2 LEA.HI.X R11, R42, R11, R22, 0x1, P1 ;  /* 0x0000000b2a0ba211 */ /* 0x000fe200008f0c16 */
[----:B--2---:R-:W-:Y:S01]  /*20c0*/  @!P6 IMAD R39, R39, R8, RZ ;  /* 0x000000082727e224 */ /* 0x004fe200078e02ff */
[----:B------:R-:W-:Y:S01]  /*20d0*/  ISETP.GE.AND P1, PT, R19, R0, PT ;  /* 0x000000001300720c */ /* 0x000fe20003f26270 */
[----:B------:R-:W2:Y:S01]  /*20e0*/  @!P4 LDC.64 R4, c[0x0][0x218] ;  /* 0x00008600ff04cb82 */ /* 0x000ea20000000a00 */
[C---:B------:R-:W-:Y:S01]  /*20f0*/  @!P6 IMAD.WIDE.U32 R44, R20.reuse, R8, R44 ;  /* 0x00000008142ce225 */ /* 0x040fe200078e002c */
[----:B------:R-:W-:Y:S01]  /*2100*/  @!P3 LDGSTS.E.BYPASS.LTC128B.128 [R33+0x800], desc[UR10][R40.64] ;  /* 0x008000002821bfae */ /* 0x000fe2000b901d4a */
[----:B------:R-:W-:Y:S02]  /*2110*/  @!P4 MOV R8, 0x400 ;  /* 0x000004000008c802 */ /* 0x000fe40000000f00 */
[----:B------:R-:W-:Y:S01]  /*2120*/  @!P6 IMAD R9, R20, R9, R39 ;  /* 0x000000091409e224 */ /* 0x000fe200078e0227 */
[----:B------:R4:W-:Y:S01]  /*2130*/  @!P3 LDGSTS.E.BYPASS.LTC128B.128 [R33+0x2800], desc[UR10][R40.64+0x80] ;  /* 0x028000802821bfae */ /* 0x0009e2000b901d4a */
[----:B------:R-:W-:-:S02]  /*2140*/  @!P2 IMAD R31, R2, 0x2, R31 ;  /* 0x00000002021fa824 */ /* 0x000fc400078e021f */
[----:B------:R-:W-:Y:S02]  /*2150*/  @!P6 IMAD.IADD R20, R45, 0x1, R9 ;  /* 0x000000012d14e824 */ /* 0x000fe400078e0209 */
[----:B------:R-:W-:Y:S01]  /*2160*/  @!P5 IMAD R9, R2, 0x2, R29 ;  /* 0x000000020209d824 */ /* 0x000fe200078e021d */
[----:B------:R-:W-:Y:S01]  /*2170*/  @!P2 LDGSTS.E.BYPASS.LTC128B.128 [R31+0x1000], desc[UR10][R10.64] ;  /* 0x010000000a1fafae */ /* 0x000fe2000b901d4a */
[----:B------:R-:W-:Y:S01]  /*2180*/  @!P6 LEA R37, R18, R37, 0x18 ;  /* 0x000000251225e211 */ /* 0x000fe200078ec0ff */
[----:B------:R-:W-:Y:S01]  /*2190*/  IMAD.WIDE.U32 R42, R138, 0x20, RZ ;  /* 0x000000208a2a7825 */ /* 0x000fe200078e00ff */
[----:B-1----:R-:W-:Y:S01]  /*21a0*/  @!P6 LEA R32, P3, R44, R6, 0x1 ;  /* 0x000000062c20e211 */ /* 0x002fe200078608ff */
[----:B------:R1:W-:Y:S01]  /*21b0*/  @!P2 LDGSTS.E.BYPASS.LTC128B.128 [R31+0x3000], desc[UR10][R10.64+0x80] ;  /* 0x030000800a1fafae */ /* 0x0003e2000b901d4a */
[----:B---3--:R-:W-:Y:S01]  /*21c0*/  @!P5 LEA R12, P2, R192, R12, 0x1 ;  /* 0x0000000cc00cd211 */ /* 0x008fe200078408ff */
[----:B------:R-:W-:Y:S01]  /*21d0*/  @!P6 IMAD R37, R2, 0x2, R37 ;  /* 0x000000020225e824 */ /* 0x000fe200078e0225 */
[----:B------:R-:W-:Y:S01]  /*21e0*/  @!P4 LEA R17, R17, R8, 0x18 ;  /* 0x000000081111c211 */ /* 0x000fe200078ec0ff */
[----:B------:R-:W-:Y:S01]  /*21f0*/  VIADD R29, R16, 0x50 ;  /* 0x00000050101d7836 */ /* 0x000fe20000000000 */
[----:B------:R-:W-:Y:S01]  /*2200*/  @!P5 LEA.HI.X R13, R192, R13, R193, 0x1, P2 ;  /* 0x0000000dc00dd211 */ /* 0x000fe200010f0cc1 */
[----:B------:R-:W-:Y:S01]  /*2210*/  IMAD R23, R23, UR6, RZ ;  /* 0x0000000617177c24 */ /* 0x000fe2000f8e02ff */
[----:B------:R-:W-:Y:S01]  /*2220*/  @!P4 LEA R8, P2, R138, R192, 0x4 ;  /* 0x000000c08a08c211 */ /* 0x000fe200078420ff */
[----:B------:R-:W-:-:S04]  /*2230*/  IMAD.WIDE.U32 R26, R14, UR6, R26 ;  /* 0x000000060e1a7c25 */ /* 0x000fc8000f8e001a */
[----:B------:R-:W-:-:S04]  /*2240*/  IMAD R25, R25, R190, RZ ;  /* 0x000000be19197224 */ /* 0x000fc800078e02ff */
[----:B------:R-:W-:Y:S01]  /*2250*/  IMAD R25, R36, R191, R25 ;  /* 0x000000bf24197224 */ /* 0x000fe200078e0219 */
[----:B----4-:R-:W-:Y:S02]  /*2260*/  @!P6 LEA.HI.X R33, R44, R7, R20, 0x1, P3 ;  /* 0x000000072c21e211 */ /* 0x010fe400018f0c14 */
[----:B------:R-:W3:Y:S03]  /*2270*/  @!P1 LDC.64 R6, c[0x0][0x218] ;  /* 0x00008600ff069b82 */ /* 0x000ee60000000a00 */
[----:B------:R-:W-:Y:S04]  /*2280*/  @!P6 LDGSTS.E.BYPASS.LTC128B.128 [R37+0x1800], desc[UR10][R32.64] ;  /* 0x018000002025efae */ /* 0x000fe8000b901d4a */
[----:B------:R4:W-:Y:S01]  /*2290*/  @!P6 LDGSTS.E.BYPASS.LTC128B.128 [R37+0x3800], desc[UR10][R32.64+0x80] ;  /* 0x038000802025efae */ /* 0x0009e2000b901d4a */
[----:B-1----:R-:W-:Y:S01]  /*22a0*/  @!P4 LEA.HI.X R10, R138, R193, R139, 0x4, P2 ;  /* 0x000000c18a0ac211 */ /* 0x002fe200010f248b */
[----:B------:R-:W-:Y:S01]  /*22b0*/  @!P4 IMAD R11, R2, 0x2, R17 ;  /* 0x00000002020bc824 */ /* 0x000fe200078e0211 */
[----:B--2---:R-:W-:Y:S01]  /*22c0*/  @!P4 LEA R40, P2, R8, R4, 0x1 ;  /* 0x000000040828c211 */ /* 0x004fe200078408ff */
[----:B------:R-:W-:Y:S01]  /*22d0*/  IMAD.SHL.U32 R4, R139, 0x20, RZ ;  /* 0x000000208b047824 */ /* 0x000fe200078e00ff */
[----:B------:R-:W-:Y:S01]  /*22e0*/  @!P5 LDGSTS.E.BYPASS.LTC128B.128 [R9+0x4000], desc[UR10][R12.64] ;  /* 0x040000000c09dfae */ /* 0x000fe2000b901d4a */
[----:B------:R-:W-:Y:S01]  /*22f0*/  VIADD R31, R16, 0x40 ;  /* 0x00000040101f7836 */ /* 0x000fe20000000000 */
[----:B------:R-:W-:Y:S01]  /*2300*/  @!P4 LEA.HI.X R41, R8, R5, R10, 0x1, P2 ;  /* 0x000000050829c211 */ /* 0x000fe200010f0c0a */
[----:B------:R-:W-:Y:S01]  /*2310*/  VIADD R17, R16, 0x60 ;  /* 0x0000006010117836 */ /* 0x000fe20000000000 */
[----:B------:R-:W-:Y:S01]  /*2320*/  @!P1 IADD3 R5, P2, R192, R42, RZ ;  /* 0x0000002ac0059210 */ /* 0x000fe20007f5e0ff */
[----:B------:R1:W-:Y:S01]  /*2330*/  @!P5 LDGSTS.E.BYPASS.LTC128B.128 [R9+0x8000], desc[UR10][R12.64+0x80] ;  /* 0x080000800c09dfae */ /* 0x0003e2000b901d4a */
[----:B------:R-:W-:-:S02]  /*2340*/  ISETP.GE.AND P5, PT, R31, R0, PT ;  /* 0x000000001f00720c */ /* 0x000fc40003fa6270 */
[----:B------:R-:W-:Y:S01]  /*2350*/  @!P1 IADD3.X R4, R193, R43, R4, P2, !PT ;  /* 0x0000002bc1049210 */ /* 0x000fe200017fe404 */
[----:B------:R-:W-:Y:S01]  /*2360*/  @!P4 LDGSTS.E.BYPASS.LTC128B.128 [R11+0x4800], desc[UR10][R40.64] ;  /* 0x04800000280bcfae */ /* 0x000fe2000b901d4a */
[----:B------:R-:W-:Y:S02]  /*2370*/  ISETP.GE.AND P3, PT, R17, R0, PT ;  /* 0x000000001100720c */ /* 0x000fe40003f66270 */
[----:B---3--:R-:W-:Y:S01]  /*2380*/  @!P1 LEA R46, P2, R5, R6, 0x1 ;  /* 0x00000006052e9211 */ /* 0x008fe200078408ff */
[----:B------:R2:W-:Y:S01]  /*2390*/  @!P4 LDGSTS.E.BYPASS.LTC128B.128 [R11+0x8800], desc[UR10][R40.64+0x80] ;  /* 0x08800080280bcfae */ /* 0x0005e2000b901d4a */
[-C--:B------:R-:W-:Y:S02]  /*23a0*/  ISETP.GE.AND P4, PT, R29, R0.reuse, PT ;  /* 0x000000001d00720c */ /* 0x080fe40003f86270 */
[----:B------:R-:W-:Y:S02]  /*23b0*/  @!P1 LEA.HI.X R47, R5, R7, R4, 0x1, P2 ;  /* 0x00000007052f9211 */ /* 0x000fe400010f0c04 */
[----:B------:R-:W-:Y:S01]  /*23c0*/  ISETP.GE.AND P6, PT, R15, R0, PT ;  /* 0x000000000f00720c */ /* 0x000fe20003fc6270 */
[----:B------:R-:W3:Y:S01]  /*23d0*/  @!P5 S2R R39, SR_CgaCtaId ;  /* 0x000000000027d919 */ /* 0x000ee20000008800 */
[----:B------:R-:W-:-:S02]  /*23e0*/  @!P1 MOV R6, 0x400 ;  /* 0x0000040000069802 */ /* 0x000fc40000000f00 */
[----:B------:R-:W-:Y:S01]  /*23f0*/  @!P5 MOV R10, 0x400 ;  /* 0x00000400000ad802 */ /* 0x000fe20000000f00 */
[----:B----4-:R-:W4:Y:S04]  /*2400*/  @!P3 S2R R33, SR_CgaCtaId ;  /* 0x000000000021b919 */ /* 0x010f280000008800 */
[----:B------:R-:W4:Y:S01]  /*2410*/  @!P4 S2R R37, SR_CgaCtaId ;  /* 0x000000000025c919 */ /* 0x000f220000008800 */
[----:B------:R-:W-:-:S03]  /*2420*/  @!P4 MOV R8, 0x400 ;  /* 0x000004000008c802 */ /* 0x000fc60000000f00 */
[----:B------:R-:W4:Y:S01]  /*2430*/  @!P6 S2R R7, SR_CgaCtaId ;  /* 0x000000000007e919 */ /* 0x000f220000008800 */
[----:B-1----:R-:W-:Y:S01]  /*2440*/  VIADD R13, R16, 0x70 ;  /* 0x00000070100d7836 */ /* 0x002fe20000000000 */
[----:B------:R-:W1:Y:S01]  /*2450*/  @!P6 LDC.64 R4, c[0x0][0x218] ;  /* 0x00008600ff04eb82 */ /* 0x000e620000000a00 */
[----:B------:R-:W-:Y:S01]  /*2460*/  @!P6 MOV R12, 0x400 ;  /* 0x00000400000ce802 */ /* 0x000fe20000000f00 */
[----:B------:R-:W4:Y:S01]  /*2470*/  @!P1 S2R R9, SR_CgaCtaId ;  /* 0x0000000000099919 */ /* 0x000f220000008800 */
[----:B------:R-:W-:Y:S01]  /*2480*/  @!P6 IMAD.WIDE.U32 R44, R138, 0x30, R192 ;  /* 0x000000308a2ce825 */ /* 0x000fe200078e00c0 */
[----:B------:R-:W-:-:S13]  /*2490*/  ISETP.GE.AND P2, PT, R13, R0, PT ;  /* 0x000000000d00720c */ /* 0x000fda0003f46270 */
[----:B--2---:R-:W2:Y:S01]  /*24a0*/  @!P2 S2R R41, SR_CgaCtaId ;  /* 0x000000000029a919 */ /* 0x004ea20000008800 */
[----:B---3--:R-:W-:Y:S02]  /*24b0*/  @!P5 LEA R39, R39, R10, 0x18 ;  /* 0x0000000a2727d211 */ /* 0x008fe400078ec0ff */
[----:B------:R-:W3:Y:S03]  /*24c0*/  @!P5 LDC.64 R10, c[0x0][0x218] ;  /* 0x00008600ff0adb82 */ /* 0x000ee60000000a00 */
[----:B------:R-:W-:Y:S01]  /*24d0*/  @!P5 IMAD R39, R2, 0x2, R39 ;  /* 0x000000020227d824 */ /* 0x000fe200078e0227 */
[----:B----4-:R-:W-:Y:S02]  /*24e0*/  @!P4 LEA R37, R37, R8, 0x18 ;  /* 0x000000082525c211 */ /* 0x010fe400078ec0ff */
[----:B------:R-:W-:Y:S02]  /*24f0*/  @!P2 MOV R8, 0x400 ;  /* 0x000004000008a802 */ /* 0x000fe40000000f00 */
[----:B------:R-:W-:Y:S01]  /*2500*/  @!P6 LEA R7, R7, R12, 0x18 ;  /* 0x0000000c0707e211 */ /* 0x000fe200078ec0ff */
[----:B------:R-:W-:-:S02]  /*2510*/  IMAD R12, R14, UR7, R23 ;  /* 0x000000070e0c7c24 */ /* 0x000fc4000f8e0217 */
[----:B------:R-:W-:Y:S01]  /*2520*/  @!P4 IMAD R14, R139, 0x50, RZ ;  /* 0x000000508b0ec824 */ /* 0x000fe200078e02ff */
[----:B------:R-:W-:Y:S01]  /*2530*/  @!P1 LEA R9, R9, R6, 0x18 ;  /* 0x0000000609099211 */ /* 0x000fe200078ec0ff */
[----:B------:R-:W-:Y:S01]  /*2540*/  @!P6 IMAD R24, R2, 0x2, R7 ;  /* 0x000000020218e824 */ /* 0x000fe200078e0207 */
[----:B------:R-:W-:Y:S01]  /*2550*/  @!P3 MOV R6, 0x400 ;  /* 0x000004000006b802 */ /* 0x000fe20000000f00 */
[----:B------:R-:W-:-:S03]  /*2560*/  @!P4 IMAD.WIDE.U32 R22, R138, 0x50, R192 ;  /* 0x000000508a16c825 */ /* 0x000fc600078e00c0 */
[----:B------:R-:W-:Y:S01]  /*2570*/  @!P3 LEA R33, R33, R6, 0x18 ;  /* 0x000000062121b211 */ /* 0x000fe200078ec0ff */
[C---:B------:R-:W-:Y:S02]  /*2580*/  @!P1 IMAD R49, R2.reuse, 0x2, R9 ;  /* 0x0000000202319824 */ /* 0x040fe400078e0209 */
[----:B------:R-:W-:Y:S02]  /*2590*/  @!P6 IMAD R9, R139, 0x30, RZ ;  /* 0x000000308b09e824 */ /* 0x000fe400078e02ff */
[----:B------:R-:W-:Y:S01]  /*25a0*/  @!P4 IMAD R37, R2, 0x2, R37 ;  /* 0x000000020225c824 */ /* 0x000fe200078e0225 */
[----:B------:R-:W-:Y:S01]  /*25b0*/  @!P1 LDGSTS.E.BYPASS.LTC128B.128 [R49+0x5000], desc[UR10][R46.64] ;  /* 0x050000002e319fae */ /* 0x000fe2000b901d4a */
[----:B------:R-:W-:Y:S01]  /*25c0*/  @!P6 IMAD.IADD R6, R45, 0x1, R9 ;  /* 0x000000012d06e824 */ /* 0x000fe200078e0209 */
[----:B--2---:R-:W-:Y:S02]  /*25d0*/  @!P2 LEA R41, R41, R8, 0x18 ;  /* 0x000000082929a211 */ /* 0x004fe400078ec0ff */
[----:B------:R-:W-:Y:S01]  /*25e0*/  @!P1 LDGSTS.E.BYPASS.LTC128B.128 [R49+0x9000], desc[UR10][R46.64+0x80] ;  /* 0x090000802e319fae */ /* 0x000fe2000b901d4a */
[----:B-1----:R-:W-:Y:S01]  /*25f0*/  @!P6 LEA R42, P1, R44, R4, 0x1 ;  /* 0x000000042c2ae211 */ /* 0x002fe200078208ff */
[----:B------:R-:W1:Y:S01]  /*2600*/  @!P4 LDC.64 R8, c[0x0][0x218] ;  /* 0x00008600ff08cb82 */ /* 0x000e620000000a00 */
[----:B------:R-:W-:-:S02]  /*2610*/  @!P3 IMAD R33, R2, 0x2, R33 ;  /* 0x000000020221b824 */ /* 0x000fc400078e0221 */
[----:B------:R-:W-:Y:S01]  /*2620*/  @!P6 LEA.HI.X R43, R44, R5, R6, 0x1, P1 ;  /* 0x000000052c2be211 */ /* 0x000fe200008f0c06 */
[----:B------:R-:W-:Y:S01]  /*2630*/  @!P2 IMAD R41, R2, 0x2, R41 ;  /* 0x000000020229a824 */ /* 0x000fe200078e0229 */
[C---:B------:R-:W-:Y:S01]  /*2640*/  @!P5 LEA R18, P1, R138.reuse, R192, 0x6 ;  /* 0x000000c08a12d211 */ /* 0x040fe200078230ff */
[----:B------:R-:W-:Y:S02]  /*2650*/  @!P4 IMAD.IADD R14, R23, 0x1, R14 ;  /* 0x00000001170ec824 */ /* 0x000fe400078e020e */
[----:B------:R-:W2:Y:S01]  /*2660*/  @!P3 LDC.64 R6, c[0x0][0x218] ;  /* 0x00008600ff06bb82 */ /* 0x000ea20000000a00 */
[----:B------:R-:W-:Y:S01]  /*2670*/  @!P5 LEA.HI.X R20, R138, R193, R139, 0x6, P1 ;  /* 0x000000c18a14d211 */ /* 0x000fe200008f348b */
[----:B------:R-:W-:Y:S01]  /*2680*/  @!P6 LDGSTS.E.BYPASS.LTC128B.128 [R24+0x5800], desc[UR10][R42.64] ;  /* 0x058000002a18efae */ /* 0x000fe2000b901d4a */
[C---:B---3--:R-:W-:Y:S01]  /*2690*/  @!P5 LEA R10, P1, R18.reuse, R10, 0x1 ;  /* 0x0000000a120ad211 */ /* 0x048fe200078208ff */
[----:B------:R-:W-:Y:S02]  /*26a0*/  @!P3 IMAD R2, R139, 0x60, RZ ;  /* 0x000000608b02b824 */ /* 0x000fe400078e02ff */
[----:B------:R3:W-:Y:S01]  /*26b0*/  @!P6 LDGSTS.E.BYPASS.LTC128B.128 [R24+0x9800], desc[UR10][R42.64+0x80] ;  /* 0x098000802a18efae */ /* 0x0007e2000b901d4a */
[----:B------:R-:W-:Y:S01]  /*26c0*/  @!P5 LEA.HI.X R11, R18, R11, R20, 0x1, P1 ;  /* 0x0000000b120bd211 */ /* 0x000fe200008f0c14 */
[----:B------:R-:W4:Y:S01]  /*26d0*/  @!P2 LDC.64 R4, c[0x0][0x218] ;  /* 0x00008600ff04ab82 */ /* 0x000f220000000a00 */
[----:B------:R-:W-:Y:S01]  /*26e0*/  IMAD.IADD R27, R27, 0x1, R12 ;  /* 0x000000011b1b7824 */ /* 0x000fe200078e020c */
[----:B------:R-:W-:-:S02]  /*26f0*/  ISETP.GE.AND P6, PT, R15, R0, PT ;  /* 0x000000000f00720c */ /* 0x000fc40003fc6270 */
[----:B------:R-:W-:Y:S01]  /*2700*/  @!P5 LDGSTS.E.BYPASS.LTC128B.128 [R39+0x6000], desc[UR10][R10.64] ;  /* 0x060000000a27dfae */ /* 0x000fe2000b901d4a */
[C---:B-1----:R-:W-:Y:S01]  /*2710*/  @!P4 LEA R44, P1, R22.reuse, R8, 0x1 ;  /* 0x00000008162cc211 */ /* 0x042fe200078208ff */
[----:B------:R-:W-:Y:S02]  /*2720*/  @!P2 IMAD R8, R139, 0x70, RZ ;  /* 0x000000708b08a824 */ /* 0x000fe400078e02ff */
[----:B------:R1:W-:Y:S01]  /*2730*/  @!P5 LDGSTS.E.BYPASS.LTC128B.128 [R39+0xa000], desc[UR10][R10.64+0x80] ;  /* 0x0a0000800a27dfae */ /* 0x0003e2000b901d4a */
[----:B------:R-:W-:Y:S02]  /*2740*/  ISETP.GE.AND P5, PT, R31, R0, PT ;  /* 0x000000001f00720c */ /* 0x000fe40003fa6270 */
[----:B------:R-:W-:Y:S01]  /*2750*/  @!P4 LEA.HI.X R45, R22, R9, R14, 0x1, P1 ;  /* 0x00000009162dc211 */ /* 0x000fe200008f0c0e */
[----:B------:R-:W-:-:S04]  /*2760*/  @!P2 IMAD.WIDE.U32 R22, R138, 0x70, R192 ;  /* 0x000000708a16a825 */ /* 0x000fc800078e00c0 */
[----:B------:R-:W-:Y:S01]  /*2770*/  @!P2 IMAD.IADD R8, R23, 0x1, R8 ;  /* 0x000000011708a824 */ /* 0x000fe200078e0208 */
[----:B------:R-:W-:Y:S01]  /*2780*/  @!P4 LDGSTS.E.BYPASS.LTC128B.128 [R37+0x6800], desc[UR10][R44.64] ;  /* 0x068000002c25cfae */ /* 0x000fe2000b901d4a */
[----:B------:R-:W-:-:S03]  /*2790*/  @!P6 IMAD R14, R191, 0x60, RZ ;  /* 0x00000060bf0ee824 */ /* 0x000fc600078e02ff */
[----:B------:R1:W-:Y:S01]  /*27a0*/  @!P4 LDGSTS.E.BYPASS.LTC128B.128 [R37+0xa800], desc[UR10][R44.64+0x80] ;  /* 0x0a8000802c25cfae */ /* 0x0003e2000b901d4a */
[----:B------:R-:W-:Y:S01]  /*27b0*/  ISETP.GE.AND P4, PT, R16, R0, PT ;  /* 0x000000001000720c */ /* 0x000fe20003f86270 */
[----:B---3--:R-:W-:-:S04]  /*27c0*/  @!P3 IMAD.WIDE.U32 R42, R138, 0x60, R192 ;  /* 0x000000608a2ab825 */ /* 0x008fc800078e00c0 */
[----:B------:R-:W-:Y:S01]  /*27d0*/  @!P3 IMAD.IADD R2, R43, 0x1, R2 ;  /* 0x000000012b02b824 */ /* 0x000fe200078e0202 */
[----:B--2---:R-:W-:Y:S01]  /*27e0*/  @!P3 LEA R6, P1, R42, R6, 0x1 ;  /* 0x000000062a06b211 */ /* 0x004fe200078208ff */
        /* <DEDUP_REMOVED lines=11> */
[----:B-1----:R-:W-:Y:S01]  /*28a0*/  SHF.R.S32.HI R39, RZ, 0x5, R123 ;  /* 0x00000005ff277819 */ /* 0x002fe2000001147b */
[----:B------:R-:W-:Y:S02]  /*28b0*/  IMAD.WIDE.U32 R36, R36, R190, R26 ;  /* 0x000000be24247225 */ /* 0x000fe400078e001a */
[----:B------:R1:W-:Y:S01]  /*28c0*/  @!P2 LDGSTS.E.BYPASS.LTC128B.128 [R41+0xb800], desc[UR10][R4.64+0x80] ;  /* 0x0b8000800429afae */ /* 0x0003e2000b901d4a */
[----:B------:R-:W-:Y:S01]  /*28d0*/  ISETP.GE.AND P2, PT, R21, R0, PT ;  /* 0x000000001500720c */ /* 0x000fe20003f46270 */
[----:B------:R-:W-:Y:S02]  /*28e0*/  IMAD.IADD R32, R37, 0x1, R25 ;  /* 0x0000000125207824 */ /* 0x000fe400078e0219 */
[----:B------:R-:W0:Y:S01]  /*28f0*/  LDGDEPBAR ;  /* 0x00000000000079af */ /* 0x000e220000000000 */
[----:B------:R-:W-:Y:S02]  /*2900*/  LEA R224, P3, R36, UR8, 0x1 ;  /* 0x0000000824e07c11 */ /* 0x000fe4000f8608ff */
[----:B------:R-:W-:-:S02]  /*2910*/  LOP3.LUT R123, R123, 0xffffffe0, RZ, 0xc0, !PT ;  /* 0xffffffe07b7b7812 */ /* 0x000fc400078ec0ff */
[----:B------:R-:W-:-:S03]  /*2920*/  LEA.HI.X R225, R36, UR9, R32, 0x1, P3 ;  /* 0x0000000924e17c11 */ /* 0x000fc600098f0c20 */
[----:B------:R-:W-:Y:S02]  /*2930*/  IMAD.IADD R238, R226, 0x1, -R123 ;  /* 0x00000001e2ee7824 */ /* 0x000fe400078e0a7b */
[----:B------:R-:W-:Y:S02]  /*2940*/  @!P2 IADD3 R8, P3, R224, R8, RZ ;  /* 0x00000008e008a210 */ /* 0x000fe40007f7e0ff */
[----:B--2---:R-:W-:-:S05]  /*2950*/  LOP3.LUT R7, R2, 0xfffffff0, RZ, 0xc0, !PT ;  /* 0xfffffff002077812 */ /* 0x004fca00078ec0ff */
[----:B-1----:R-:W-:Y:S01]  /*2960*/  IMAD.IADD R5, R226, 0x1, -R7 ;  /* 0x00000001e2057824 */ /* 0x002fe200078e0a07 */
[----:B------:R-:W-:-:S04]  /*2970*/  DEPBAR.LE SB0, 0x0 ;  /* 0x000080000000791a */ /* 0x000fc80000000000 */
[----:B------:R-:W-:Y:S01]  /*2980*/  BAR.SYNC.DEFER_BLOCKING 0x0 ;  /* 0x0000000000007b1d */ /* 0x000fe20000010000 */
[----:B------:R-:W-:Y:S01]  /*2990*/  IMAD.SHL.U32 R4, R191, 0x20, RZ ;  /* 0x00000020bf047824 */ /* 0x000fe200078e00ff */
[----:B------:R-:W-:-:S04]  /*29a0*/  SHF.R.S32.HI R6, RZ, 0x1f, R5 ;  /* 0x0000001fff067819 */ /* 0x000fc80000011405 */
[----:B------:R-:W-:Y:S02]  /*29b0*/  @!P2 IADD3.X R9, R225, R9, R4, P3, !PT ;  /* 0x00000009e109a210 */ /* 0x000fe40001ffe404 */
[----:B------:R-:W-:Y:S02]  /*29c0*/  LEA.HI R4, R6, R5, RZ, 0x3 ;  /* 0x0000000506047211 */ /* 0x000fe400078f18ff */
[----:B------:R-:W-:Y:S01]  /*29d0*/  SHF.R.S32.HI R6, RZ, 0x4, R2 ;  /* 0x00000004ff067819 */ /* 0x000fe20000011402 */
[----:B------:R-:W-:Y:S01]  /*29e0*/  IMAD.SHL.U32 R2, R3, 0x40, RZ ;  /* 0x0000004003027824 */ /* 0x000fe200078e00ff */
[----:B------:R-:W-:Y:S01]  /*29f0*/  ISETP.GE.AND P3, PT, R17, R0, PT ;  /* 0x000000001100720c */ /* 0x000fe20003f66270 */
[----:B------:R-:W-:Y:S01]  /*2a00*/  @!P6 IMAD.MOV.U32 R17, RZ, RZ, R225 ;  /* 0x000000ffff11e224 */ /* 0x000fe200078e00e1 */
[----:B------:R-:W-:Y:S01]  /*2a10*/  LEA.HI R7, R6, R6, RZ, 0x1 ;  /* 0x0000000606077211 */ /* 0x000fe200078f08ff */
[----:B------:R-:W-:Y:S01]  /*2a20*/  IMAD.SHL.U32 R120, R4, 0x40, RZ ;  /* 0x0000004004787824 */ /* 0x000fe200078e00ff */
[----:B------:R-:W-:-:S02]  /*2a30*/  LOP3.LUT R11, R2, 0x1c0, RZ, 0xc0, !PT ;  /* 0x000001c0020b7812 */ /* 0x000fc400078ec0ff */
[----:B------:R-:W-:Y:S02]  /*2a40*/  LOP3.LUT R7, R7, 0xfffffffe, RZ, 0xc0, !PT ;  /* 0xfffffffe07077812 */ /* 0x000fe400078ec0ff */
[----:B------:R-:W-:Y:S02]  /*2a50*/  LOP3.LUT R16, R11, 0x8, R16, 0xf8, !PT ;  /* 0x000000080b107812 */ /* 0x000fe400078ef810 */
[----:B------:R-:W-:Y:S01]  /*2a60*/  SHF.R.U32.HI R11, RZ, 0x3, R11 ;  /* 0x00000003ff0b7819 */ /* 0x000fe2000001160b */
[----:B------:R-:W-:Y:S01]  /*2a70*/  IMAD.IADD R7, R6, 0x1, -R7 ;  /* 0x0000000106077824 */ /* 0x000fe200078e0a07 */
[----:B------:R-:W-:Y:S01]  /*2a80*/  @P4 STS.128 [R227+0xc000], RZ ;  /* 0x00c000ffe3004388 */ /* 0x000fe20000000c00 */
[----:B------:R-:W-:Y:S01]  /*2a90*/  LOP3.LUT R10, R4, 0xfffffff8, RZ, 0xc0, !PT ;  /* 0xfffffff8040a7812 */ /* 0x000fe200078ec0ff */
[----:B------:R-:W-:Y:S01]  /*2aa0*/  @!P3 IMAD R12, R191, 0xc0, RZ ;  /* 0x000000c0bf0cb824 */ /* 0x000fe200078e02ff */
[----:B------:R-:W-:Y:S01]  /*2ab0*/  LOP3.LUT R16, R16, R11, RZ, 0x3c, !PT ;  /* 0x0000000b10107212 */ /* 0x000fe200078e3cff */
[----:B------:R-:W-:Y:S01]  /*2ac0*/  @P4 STS.128 [R227+0x10000], RZ ;  /* 0x010000ffe3004388 */ /* 0x000fe20000000c00 */
[----:B------:R-:W-:Y:S01]  /*2ad0*/  LOP3.LUT R120, R120, 0xfffffe00, RZ, 0xc0, !PT ;  /* 0xfffffe0078787812 */ /* 0x000fe200078ec0ff */
[----:B------:R-:W-:-:S02]  /*2ae0*/  IMAD.IADD R2, R5, 0x1, -R10 ;  /* 0x0000000105027824 */ /* 0x000fc400078e0a0a */
[----:B------:R-:W-:Y:S01]  /*2af0*/  @!PT LDS RZ, [RZ] ;  /* 0x00000000fffff984 */ /* 0x000fe20000000800 */
[----:B------:R-:W-:Y:S01]  /*2b00*/  @!PT LDS RZ, [RZ] ;  /* 0x00000000fffff984 */ /* 0x000fe20000000800 */
[----:B------:R-:W-:Y:S01]  /*2b10*/  @!PT LDS RZ, [RZ] ;  /* 0x00000000fffff984 */ /* 0x000fe20000000800 */
[----:B------:R-:W-:Y:S01]  /*2b20*/  @!P4 LDGSTS.E.BYPASS.LTC128B.128 [R227+0xc000], desc[UR10][R224.64] ;  /* 0x0c000000e0e3cfae */ /* 0x000fe2000b901d4a */
[----:B------:R-:W-:Y:S02]  /*2b30*/  IMAD R220, R7, 0x200, R16 ;  /* 0x0000020007dc7824 */ /* 0x000fe400078e0210 */
[----:B------:R-:W-:Y:S01]  /*2b40*/  @!P6 IMAD.MOV.U32 R16, RZ, RZ, R224 ;  /* 0x000000ffff10e224 */ /* 0x000fe200078e00e0 */
[----:B------:R-:W-:Y:S01]  /*2b50*/  @!P4 LDGSTS.E.BYPASS.LTC128B.128 [R227+0x10000], desc[UR10][R224.64+0x80] ;  /* 0x10000080e0e3cfae */ /* 0x000fe2000b901d4a */
[----:B------:R-:W-:Y:S01]  /*2b60*/  ISETP.GE.AND P4, PT, R29, R0, PT ;  /* 0x000000001d00720c */ /* 0x000fe20003f86270 */
[----:B------:R-:W-:Y:S01]  /*2b70*/  IMAD.SHL.U32 R33, R2, 0x40, RZ ;  /* 0x0000004002217824 */ /* 0x000fe200078e00ff */
[----:B------:R-:W-:Y:S01]  /*2b80*/  LEA R220, R220, UR4, 0x1 ;  /* 0x00000004dcdc7c11 */ /* 0x000fe2000f8e08ff */
[----:B------:R-:W-:Y:S01]  /*2b90*/  @P2 STS.128 [R227+0xc800], RZ ;  /* 0x00c800ffe3002388 */ /* 0x000fe20000000c00 */
[C---:B------:R-:W-:Y:S02]  /*2ba0*/  @!P6 IMAD.WIDE.U32 R20, R190.reuse, 0x60, R16 ;  /* 0x00000060be14e825 */ /* 0x040fe400078e0010 */
[----:B------:R-:W-:Y:S01]  /*2bb0*/  LOP3.LUT R33, R33, 0x1c0, RZ, 0xc0, !PT ;  /* 0x000001c021217812 */ /* 0x000fe200078ec0ff */
[----:B------:R-:W-:Y:S01]  /*2bc0*/  @P2 STS.128 [R227+0x10800], RZ ;  /* 0x010800ffe3002388 */ /* 0x000fe20000000c00 */
[----:B------:R-:W-:-:S03]  /*2bd0*/  @!P3 IMAD.WIDE.U32 R16, R190, 0xc0, R224 ;  /* 0x000000c0be10b825 */ /* 0x000fc600078e00e0 */
[----:B------:R-:W-:Y:S01]  /*2be0*/  @!PT LDS RZ, [RZ] ;  /* 0x00000000fffff984 */ /* 0x000fe20000000800 */
[----:B------:R-:W-:Y:S01]  /*2bf0*/  @!PT LDS RZ, [RZ] ;  /* 0x00000000fffff984 */ /* 0x000fe20000000800 */
[----:B------:R-:W-:Y:S01]  /*2c00*/  @!PT LDS RZ, [RZ] ;  /* 0x00000000fffff984 */ /* 0x000fe20000000800 */
[----:B------:R-:W-:Y:S01]  /*2c10*/  @!P2 LDGSTS.E.BYPASS.LTC128B.128 [R227+0xc800], desc[UR10][R8.64] ;  /* 0x0c80000008e3afae */ /* 0x000fe2000b901d4a */
[----:B------:R-:W-:Y:S02]  /*2c20*/  @!P6 IMAD.IADD R15, R21, 0x1, R14 ;  /* 0x00000001150fe824 */ /* 0x000fe400078e020e */
[----:B------:R-:W-:Y:S01]  /*2c30*/  @!P4 IMAD.MOV.U32 R6, RZ, RZ, R224 ;  /* 0x000000ffff06c224 */ /* 0x000fe200078e00e0 */
[----:B------:R1:W-:Y:S01]  /*2c40*/  @!P2 LDGSTS.E.BYPASS.LTC128B.128 [R227+0x10800], desc[UR10][R8.64+0x80] ;  /* 0x1080008008e3afae */ /* 0x0003e2000b901d4a */
[C---:B------:R-:W-:Y:S01]  /*2c50*/  @!P1 LEA R10, P2, R190.reuse, R224, 0x6 ;  /* 0x000000e0be0a9211 */ /* 0x040fe200078430ff */
[----:B------:R-:W-:Y:S02]  /*2c60*/  @!P6 IMAD.MOV.U32 R14, RZ, RZ, R20 ;  /* 0x000000ffff0ee224 */ /* 0x000fe400078e0014 */
[----:B------:R-:W-:Y:S01]  /*2c70*/  @P1 STS.128 [R227+0xd000], RZ ;  /* 0x00d000ffe3001388 */ /* 0x000fe20000000c00 */
[----:B------:R-:W-:Y:S01]  /*2c80*/  @!P1 LEA.HI.X R11, R190, R225, R191, 0x6, P2 ;  /* 0x000000e1be0b9211 */ /* 0x000fe200010f34bf */
[----:B------:R-:W-:Y:S01]  /*2c90*/  VIADD R218, R220, 0x4020 ;  /* 0x00004020dcda7836 */ /* 0x000fe20000000000 */
[----:B------:R-:W-:Y:S01]  /*2ca0*/  ISETP.GE.AND P2, PT, R13, R0, PT ;  /* 0x000000000d00720c */ /* 0x000fe20003f46270 */
[----:B------:R-:W-:Y:S01]  /*2cb0*/  IMAD.SHL.U32 R0, R7, 0x8, RZ ;  /* 0x0000000807007824 */ /* 0x000fe200078e00ff */
[----:B------:R-:W-:Y:S01]  /*2cc0*/  @P1 STS.128 [R227+0x11000], RZ ;  /* 0x011000ffe3001388 */ /* 0x000fe20000000c00 */
[----:B------:R-:W-:-:S02]  /*2cd0*/  @!P4 IMAD.MOV.U32 R7, RZ, RZ, R225 ;  /* 0x000000ffff07c224 */ /* 0x000fc400078e00e1 */
[----:B------:R-:W-:Y:S01]  /*2ce0*/  @!P3 IMAD.IADD R13, R17, 0x1, R12 ;  /* 0x00000001110db824 */ /* 0x000fe200078e020c */
[----:B------:R-:W-:Y:S01]  /*2cf0*/  @!PT LDS RZ, [RZ] ;  /* 0x00000000fffff984 */ /* 0x000fe20000000800 */
[----:B------:R-:W-:Y:S01]  /*2d00*/  @!PT LDS RZ, [RZ] ;  /* 0x00000000fffff984 */ /* 0x000fe20000000800 */
[----:B------:R-:W-:Y:S01]  /*2d10*/  @!PT LDS RZ, [RZ] ;  /* 0x00000000fffff984 */ /* 0x000fe20000000800 */
[----:B------:R-:W-:Y:S01]  /*2d20*/  @!P1 LDGSTS.E.BYPASS.LTC128B.128 [R227+0xd000], desc[UR10][R10.64] ;  /* 0x0d0000000ae39fae */ /* 0x000fe2000b901d4a */
[----:B------:R-:W-:Y:S01]  /*2d30*/  @!P3 IMAD.MOV.U32 R12, RZ, RZ, R16 ;  /* 0x000000ffff0cb224 */ /* 0x000fe200078e0010 */
[----:B------:R-:W-:Y:S01]  /*2d40*/  LOP3.LUT R0, R33, 0x8, R0, 0xf8, !PT ;  /* 0x0000000821007812 */ /* 0x000fe200078ef800 */
[C---:B------:R-:W-:Y:S01]  /*2d50*/  @!P4 IMAD.WIDE.U32 R18, R190.reuse, 0xa0, R6 ;  /* 0x000000a0be12c825 */ /* 0x040fe200078e0006 */
[----:B------:R-:W-:Y:S01]  /*2d60*/  @!P1 LDGSTS.E.BYPASS.LTC128B.128 [R227+0x11000], desc[UR10][R10.64+0x80] ;  /* 0x110000800ae39fae */ /* 0x000fe2000b901d4a */
[C---:B------:R-:W-:Y:S02]  /*2d70*/  @!P5 LEA R16, P1, R190.reuse, R224, 0x7 ;  /* 0x000000e0be10d211 */ /* 0x040fe400078238ff */
[----:B------:R-:W-:Y:S01]  /*2d80*/  SHF.R.U32.HI R33, RZ, 0x3, R33 ;  /* 0x00000003ff217819 */ /* 0x000fe20000011621 */
[----:B------:R-:W-:Y:S01]  /*2d90*/  @P6 STS.128 [R227+0xd800], RZ ;  /* 0x00d800ffe3006388 */ /* 0x000fe20000000c00 */
[----:B------:R-:W-:Y:S01]  /*2da0*/  @!P5 LEA.HI.X R17, R190, R225, R191, 0x7, P1 ;  /* 0x000000e1be11d211 */ /* 0x000fe200008f3cbf */
[----:B------:R-:W-:Y:S01]  /*2db0*/  @!P2 IMAD R6, R191, 0xe0, RZ ;  /* 0x000000e0bf06a824 */ /* 0x000fe200078e02ff */
[----:B------:R-:W-:Y:S01]  /*2dc0*/  LOP3.LUT R33, R0, R33, RZ, 0x3c, !PT ;  /* 0x0000002100217212 */ /* 0x000fe200078e3cff */
[----:B------:R-:W-:Y:S01]  /*2dd0*/  @P6 STS.128 [R227+0x11800], RZ ;  /* 0x011800ffe3006388 */ /* 0x000fe20000000c00 */
[----:B------:R-:W-:-:S02]  /*2de0*/  IMAD R0, R39, 0x400, R120 ;  /* 0x0000040027007824 */ /* 0x000fc400078e0278 */
[----:B-1----:R-:W-:Y:S01]  /*2df0*/  @!P4 IMAD R8, R191, 0xa0, RZ ;  /* 0x000000a0bf08c824 */ /* 0x002fe200078e02ff */
[----:B------:R-:W-:Y:S01]  /*2e00*/  @!PT LDS RZ, [RZ] ;  /* 0x00000000fffff984 */ /* 0x000fe20000000800 */
[----:B------:R-:W-:Y:S01]  /*2e10*/  @!PT LDS RZ, [RZ] ;  /* 0x00000000fffff984 */ /* 0x000fe20000000800 */
[----:B------:R-:W-:Y:S01]  /*2e20*/  @!PT LDS RZ, [RZ] ;  /* 0x00000000fffff984 */ /* 0x000fe20000000800 */
[----:B------:R-:W-:Y:S01]  /*2e30*/  @!P6 LDGSTS.E.BYPASS.LTC128B.128 [R227+0xd800], desc[UR10][R14.64] ;  /* 0x0d8000000ee3efae */ /* 0x000fe2000b901d4a */
[----:B------:R-:W-:-:S03]  /*2e40*/  @!P2 IMAD.WIDE.U32 R22, R190, 0xe0, R224 ;  /* 0x000000e0be16a825 */ /* 0x000fc600078e00e0 */
[----:B------:R-:W-:Y:S01]  /*2e50*/  @!P6 LDGSTS.E.BYPASS.LTC128B.128 [R227+0x11800], desc[UR10][R14.64+0x80] ;  /* 0x118000800ee3efae */ /* 0x000fe2000b901d4a */
[----:B------:R-:W-:Y:S02]  /*2e60*/  @!P4 IMAD.IADD R9, R19, 0x1, R8 ;  /* 0x000000011309c824 */ /* 0x000fe400078e0208 */
[----:B------:R-:W-:Y:S01]  /*2e70*/  @!P4 IMAD.MOV.U32 R8, RZ, RZ, R18 ;  /* 0x000000ffff08c224 */ /* 0x000fe200078e0012 */
        /* <DEDUP_REMOVED lines=35> */
[----:B-1----:R-:W-:Y:S02]  /*30b0*/  LDSM.16.M88.4 R8, [R221] ;  /* 0x00000000dd08783b */ /* 0x002fe40000000200 */
[----:B------:R-:W-:Y:S02]  /*30c0*/  SEL R0, R0, 0xffffffe0, !P2 ;  /* 0xffffffe000007807 */ /* 0x000fe40005000000 */
[----:B------:R-:W2:Y:S01]  /*30d0*/  LDSM.16.M88.4 R100, [R220+0x4000] ;  /* 0x00400000dc64783b */ /* 0x000ea20000000200 */
[----:B------:R-:W-:Y:S02]  /*30e0*/  SEL R2, R2, 0xfffffff0, !P1 ;  /* 0xfffffff002027807 */ /* 0x000fe40004800000 */
[----:B------:R-:W-:Y:S01]  /*30f0*/  R2P PR, R3, 0x6 ;  /* 0x0000000603007804 */ /* 0x000fe20000000000 */
[----:B------:R-:W1:Y:S01]  /*3100*/  LDSM.16.M88.4 R64, [R220+0x4800] ;  /* 0x00480000dc40783b */ /* 0x000e620000000200 */
[----:B------:R-:W-:Y:S02]  /*3110*/  VIADD R3, R220, 0x4000 ;  /* 0x00004000dc037836 */ /* 0x000fe40000000000 */
[--C-:B------:R-:W-:Y:S01]  /*3120*/  IMAD R219, R2, 0x2, R221.reuse ;  /* 0x0000000202db7824 */ /* 0x100fe200078e02dd */
[----:B------:R-:W3:Y:S01]  /*3130*/  LDSM.16.M88.4 R56, [R220+0x5000] ;  /* 0x00500000dc38783b */ /* 0x000ee20000000200 */
[----:B------:R-:W-:-:S02]  /*3140*/  IMAD R217, R0, 0x2, R221 ;  /* 0x0000000200d97824 */ /* 0x000fc400078e02dd */
[----:B------:R-:W-:Y:S01]  /*3150*/  IMAD R216, R0, 0x2, R219 ;  /* 0x0000000200d87824 */ /* 0x000fe200078e02db */
[----:B------:R-:W4:Y:S04]  /*3160*/  LDSM.16.M88.4 R48, [R220+0x5800] ;  /* 0x00580000dc30783b */ /* 0x000f280000000200 */
[----:B------:R-:W4:Y:S01]  /*3170*/  LDSM.16.M88.4 R40, [R220+0x6000] ;  /* 0x00600000dc28783b */ /* 0x000f220000000200 */
[----:B------:R-:W-:Y:S02]  /*3180*/  @P1 VIADD R218, R3, 0xffffffe0 ;  /* 0xffffffe003da1836 */ /* 0x000fe40000000000 */
[----:B------:R-:W-:Y:S01]  /*3190*/  IMAD.MOV.U32 R3, RZ, RZ, 0x40 ;  /* 0x00000040ff037424 */ /* 0x000fe200078e00ff */
[----:B------:R-:W4:Y:S01]  /*31a0*/  LDSM.16.M88.4 R24, [R220+0x6800] ;  /* 0x00680000dc18783b */ /* 0x000f220000000200 */
[----:B------:R-:W-:-:S02]  /*31b0*/  VIADD R210, R218, 0x800 ;  /* 0x00000800dad27836 */ /* 0x000fc40000000000 */
[C---:B------:R-:W-:Y:S01]  /*31c0*/  VIADD R209, R218.reuse, 0x1000 ;  /* 0x00001000dad17836 */ /* 0x040fe20000000000 */
[----:B------:R-:W4:Y:S01]  /*31d0*/  LDSM.16.M88.4 R16, [R220+0x7000] ;  /* 0x00700000dc10783b */ /* 0x000f220000000200 */
[----:B------:R-:W-:Y:S01]  /*31e0*/  SEL R3, R3, 0xffffffc0, !P2 ;  /* 0xffffffc003037807 */ /* 0x000fe20005000000 */
[C---:B------:R-:W-:Y:S02]  /*31f0*/  VIADD R208, R218.reuse, 0x1800 ;  /* 0x00001800dad07836 */ /* 0x040fe40000000000 */
[----:B------:R-:W4:Y:S01]  /*3200*/  LDSM.16.M88.4 R76, [R220+0x7800] ;  /* 0x00780000dc4c783b */ /* 0x000f220000000200 */
[----:B------:R-:W-:Y:S02]  /*3210*/  VIADD R207, R218, 0x2000 ;  /* 0x00002000dacf7836 */ /* 0x000fe40000000000 */
[----:B------:R-:W-:Y:S01]  /*3220*/  IMAD.IADD R214, R220, 0x1, R3 ;  /* 0x00000001dcd67824 */ /* 0x000fe200078e0203 */
[----:B------:R-:W-:Y:S01]  /*3230*/  LDSM.16.M88.4 R72, [R219] ;  /* 0x00000000db48783b */ /* 0x000fe20000000200 */
[----:B------:R-:W-:Y:S01]  /*3240*/  IMAD.IADD R203, R3, 0x1, R218 ;  /* 0x0000000103cb7824 */ /* 0x000fe200078e02da */
[----:B------:R-:W-:Y:S01]  /*3250*/  SHF.R.S32.HI R3, RZ, 0x1f, R238 ;  /* 0x0000001fff037819 */ /* 0x000fe200000114ee */
[C---:B------:R-:W-:Y:S01]  /*3260*/  VIADD R206, R218.reuse, 0x2800 ;  /* 0x00002800dace7836 */ /* 0x040fe20000000000 */
[----:B------:R-:W4:Y:S01]  /*3270*/  LDSM.16.M88.4 R96, [R218] ;  /* 0x00000000da60783b */ /* 0x000f220000000200 */
[C---:B------:R-:W-:Y:S01]  /*3280*/  VIADD R205, R218.reuse, 0x3000 ;  /* 0x00003000dacd7836 */ /* 0x040fe20000000000 */
[----:B------:R-:W-:Y:S01]  /*3290*/  LEA.HI R3, R3, R238, RZ, 0x2 ;  /* 0x000000ee03037211 */ /* 0x000fe200078f10ff */
[C---:B------:R-:W-:Y:S01]  /*32a0*/  VIADD R204, R218.reuse, 0x3800 ;  /* 0x00003800dacc7836 */ /* 0x040fe20000000000 */
[----:B------:R-:W4:Y:S01]  /*32b0*/  LDSM.16.M88.4 R84, [R218+0x2800] ;  /* 0x00280000da54783b */ /* 0x000f220000000200 */
[----:B--2---:R-:W-:Y:S01]  /*32c0*/  HMMA.16816.F32.BF16 R4, R8, R100, RZ ;  /* 0x000000640804723c */ /* 0x004fe200000418ff */
[----:B------:R-:W-:Y:S01]  /*32d0*/  SHF.R.S32.HI R3, RZ, 0x2, R3 ;  /* 0x00000002ff037819 */ /* 0x000fe20000011403 */
[C---:B------:R-:W-:Y:S01]  /*32e0*/  VIADD R202, R218.reuse, 0x4000 ;  /* 0x00004000daca7836 */ /* 0x040fe20000000000 */
[----:B------:R-:W2:Y:S01]  /*32f0*/  LDSM.16.M88.4 R80, [R218+0x3000] ;  /* 0x00300000da50783b */ /* 0x000ea20000000200 */
[----:B------:R-:W-:-:S02]  /*3300*/  VIADD R201, R218, 0x4800 ;  /* 0x00004800dac97836 */ /* 0x000fc40000000000 */
[C---:B-1----:R-:W-:Y:S01]  /*3310*/  HMMA.16816.F32.BF16 R68, R8.reuse, R64, RZ ;  /* 0x000000400844723c */ /* 0x042fe200000418ff */
[----:B------:R-:W1:Y:S01]  /*3320*/  LDSM.16.M88.4 R112, [R218+0x800] ;  /* 0x00080000da70783b */ /* 0x000e620000000200 */
[C---:B------:R-:W-:Y:S02]  /*3330*/  VIADD R200, R218.reuse, 0x5000 ;  /* 0x00005000dac87836 */ /* 0x040fe40000000000 */
[C---:B------:R-:W-:Y:S01]  /*3340*/  VIADD R199, R218.reuse, 0x5800 ;  /* 0x00005800dac77836 */ /* 0x040fe20000000000 */
[----:B------:R-:W1:Y:S01]  /*3350*/  LDSM.16.M88.4 R108, [R218+0x1000] ;  /* 0x00100000da6c783b */ /* 0x000e620000000200 */
[----:B---3--:R-:W-:Y:S01]  /*3360*/  HMMA.16816.F32.BF16 R60, R8, R56, RZ ;  /* 0x00000038083c723c */ /* 0x008fe200000418ff */
[C---:B------:R-:W-:Y:S02]  /*3370*/  VIADD R198, R218.reuse, 0x6000 ;  /* 0x00006000dac67836 */ /* 0x040fe40000000000 */
[----:B------:R-:W3:Y:S01]  /*3380*/  LDSM.16.M88.4 R92, [R218+0x1800] ;  /* 0x00180000da5c783b */ /* 0x000ee20000000200 */
[----:B------:R-:W-:-:S02]  /*3390*/  VIADD R197, R218, 0x6800 ;  /* 0x00006800dac57836 */ /* 0x000fc40000000000 */
[----:B----4-:R-:W-:Y:S01]  /*33a0*/  HMMA.16816.F32.BF16 R52, R8, R48, RZ ;  /* 0x000000300834723c */ /* 0x010fe200000418ff */
[----:B------:R-:W4:Y:S01]  /*33b0*/  LDSM.16.M88.4 R88, [R218+0x2000] ;  /* 0x00200000da58783b */ /* 0x000f220000000200 */
[----:B------:R-:W-:-:S03]  /*33c0*/  VIADD R196, R218, 0x7000 ;  /* 0x00007000dac47836 */ /* 0x000fc60000000000 */
        /* <DEDUP_REMOVED lines=19> */
[C---:B------:R-:W-:Y:S06]  /*3500*/  HMMA.16816.F32.BF16 R28, R72.reuse, R84, R28 ;  /* 0x00000054481c723c */ /* 0x040fec000004181c */
[C---:B------:R-:W-:Y:S01]  /*3510*/  HMMA.16816.F32.BF16 R24, R72.reuse, R86, R24 ;  /* 0x000000564818723c */ /* 0x040fe20000041818 */
[----:B------:R-:W3:Y:S05]  /*3520*/  LDSM.16.M88.4 R84, [R214+0x5800] ;  /* 0x00580000d654783b */ /* 0x000eea0000000200 */
[C---:B--2---:R-:W-:Y:S06]  /*3530*/  HMMA.16816.F32.BF16 R20, R72.reuse, R80, R20 ;  /* 0x000000504814723c */ /* 0x044fec0000041814 */
[C---:B------:R-:W-:Y:S01]  /*3540*/  HMMA.16816.F32.BF16 R16, R72.reuse, R82, R16 ;  /* 0x000000524810723c */ /* 0x040fe20000041810 */
[----:B------:R-:W2:Y:S05]  /*3550*/  LDSM.16.M88.4 R80, [R214+0x6000] ;  /* 0x00600000d650783b */ /* 0x000eaa0000000200 */
[C---:B-1----:R-:W-:Y:S06]  /*3560*/  HMMA.16816.F32.BF16 R68, R72.reuse, R112, R68 ;  /* 0x000000704844723c */ /* 0x042fec0000041844 */
[C---:B------:R-:W-:Y:S01]  /*3570*/  HMMA.16816.F32.BF16 R64, R72.reuse, R114, R64 ;  /* 0x000000724840723c */ /* 0x040fe20000041840 */
[----:B------:R-:W-:Y:S05]  /*3580*/  LDSM.16.M88.4 R112, [R216] ;  /* 0x00000000d870783b */ /* 0x000fea0000000200 */
[C---:B------:R-:W-:Y:S06]  /*3590*/  HMMA.16816.F32.BF16 R60, R72.reuse, R108, R60 ;  /* 0x0000006c483c723c */ /* 0x040fec000004183c */
[C---:B------:R-:W-:Y:S01]  /*35a0*/  HMMA.16816.F32.BF16 R56, R72.reuse, R110, R56 ;  /* 0x0000006e4838723c */ /* 0x040fe20000041838 */
[----:B------:R-:W-:Y:S05]  /*35b0*/  LDSM.16.M88.4 R108, [R203] ;  /* 0x00000000cb6c783b */ /* 0x000fea0000000200 */
[C---:B---3--:R-:W-:Y:S06]  /*35c0*/  HMMA.16816.F32.BF16 R52, R72.reuse, R92, R52 ;  /* 0x0000005c4834723c */ /* 0x048fec0000041834 */
[C---:B------:R-:W-:Y:S01]  /*35d0*/  HMMA.16816.F32.BF16 R48, R72.reuse, R94, R48 ;  /* 0x0000005e4830723c */ /* 0x040fe20000041830 */
[----:B------:R-:W-:Y:S05]  /*35e0*/  LDSM.16.M88.4 R92, [R214+0x4800] ;  /* 0x00480000d65c783b */ /* 0x000fea0000000200 */
[C---:B----4-:R-:W-:Y:S06]  /*35f0*/  HMMA.16816.F32.BF16 R44, R72.reuse, R88, R44 ;  /* 0x00000058482c723c */ /* 0x050fec000004182c */
[C---:B------:R-:W-:Y:S01]  /*3600*/  HMMA.16816.F32.BF16 R40, R72.reuse, R90, R40 ;  /* 0x0000005a4828723c */ /* 0x040fe20000041828 */
[----:B------:R-:W-:Y:S05]  /*3610*/  LDSM.16.M88.4 R88, [R214+0x5000] ;  /* 0x00500000d658783b */ /* 0x000fea0000000200 */
[C---:B------:R-:W-:Y:S06]  /*3620*/  HMMA.16816.F32.BF16 R12, R72.reuse, R76, R12 ;  /* 0x0000004c480c723c */ /* 0x040fec000004180c */
[----:B------:R-:W-:Y:S01]  /*3630*/  HMMA.16816.F32.BF16 R8, R72, R78, R8 ;  /* 0x0000004e4808723c */ /* 0x000fe20000041808 */
[----:B------:R-:W1:Y:S04]  /*3640*/  LDSM.16.M88.4 R72, [R214+0x7000] ;  /* 0x00700000d648783b */ /* 0x000e680000000200 */
[----:B------:R-:W3:Y:S01]  /*3650*/  LDSM.16.M88.4 R76, [R214+0x6800] ;  /* 0x00680000d64c783b */ /* 0x000ee20000000200 */
[C---:B------:R-:W-:Y:S06]  /*3660*/  HMMA.16816.F32.BF16 R52, R96.reuse, R84, R52 ;  /* 0x000000546034723c */ /* 0x040fec0000041834 */
[C---:B------:R-:W-:Y:S01]  /*3670*/  HMMA.16816.F32.BF16 R48, R96.reuse, R86, R48 ;  /* 0x000000566030723c */ /* 0x040fe20000041830 */
[----:B------:R-:W4:Y:S05]  /*3680*/  LDSM.16.M88.4 R84, [R203+0x1000] ;  /* 0x00100000cb54783b */ /* 0x000f2a0000000200 */
[C---:B--2---:R-:W-:Y:S06]  /*3690*/  HMMA.16816.F32.BF16 R44, R96.reuse, R80, R44 ;  /* 0x00000050602c723c */ /* 0x044fec000004182c */
[C---:B------:R-:W-:Y:S01]  /*36a0*/  HMMA.16816.F32.BF16 R40, R96.reuse, R82, R40 ;  /* 0x000000526028723c */ /* 0x040fe20000041828 */
[----:B------:R-:W2:Y:S05]  /*36b0*/  LDSM.16.M88.4 R80, [R203+0x1800] ;  /* 0x00180000cb50783b */ /* 0x000eaa0000000200 */
        /* <DEDUP_REMOVED lines=15> */
[C---:B------:R-:W-:Y:S06]  /*37b0*/  HMMA.16816.F32.BF16 R12, R96.reuse, R116, R12 ;  /* 0x00000074600c723c */ /* 0x040fec000004180c */
[----:B------:R-:W-:Y:S01]  /*37c0*/  HMMA.16816.F32.BF16 R8, R96, R118, R8 ;  /* 0x000000766008723c */ /* 0x000fe20000041808 */
[----:B------:R-:W-:Y:S04]  /*37d0*/  LDSM.16.M88.4 R96, [R221+0x2000] ;  /* 0x00200000dd60783b */ /* 0x000fe80000000200 */
[----:B------:R-:W-:Y:S01]  /*37e0*/  LDSM.16.M88.4 R116, [R214+0x9000] ;  /* 0x00900000d674783b */ /* 0x000fe20000000200 */
        /* <DEDUP_REMOVED lines=20> */
[----:B------:R-:W1:Y:S05]  /*3930*/  LDSM.16.M88.4 R88, [R220+0xb000] ;  /* 0x00b00000dc58783b */ /* 0x000e6a0000000200 */
[C---:B----4-:R-:W-:Y:S06]  /*3940*/  HMMA.16816.F32.BF16 R12, R112.reuse, R84, R12 ;  /* 0x00000054700c723c */ /* 0x050fec000004180c */
[----:B------:R-:W-:Y:S01]  /*3950*/  HMMA.16816.F32.BF16 R8, R112, R86, R8 ;  /* 0x000000567008723c */ /* 0x000fe20000041808 */
[----:B------:R-:W4:Y:S04]  /*3960*/  LDSM.16.M88.4 R84, [R220+0xb800] ;  /* 0x00b80000dc54783b */ /* 0x000f280000000200 */
[----:B------:R-:W-:Y:S01]  /*3970*/  LDSM.16.M88.4 R112, [R218+0x4800] ;  /* 0x00480000da70783b */ /* 0x000fe20000000200 */
        /* <DEDUP_REMOVED lines=17> */
[----:B------:R-:W4:Y:S05]  /*3a90*/  LDSM.16.M88.4 R84, [R218+0x6800] ;  /* 0x00680000da54783b */ /* 0x000f2a0000000200 */
[C---:B--2---:R-:W-:Y:S06]  /*3aa0*/  HMMA.16816.F32.BF16 R4, R92.reuse, R80, R4 ;  /* 0x000000505c04723c */ /* 0x044fec0000041804 */
[----:B------:R-:W-:Y:S01]  /*3ab0*/  HMMA.16816.F32.BF16 R100, R92, R82, R100 ;  /* 0x000000525c64723c */ /* 0x000fe20000041864 */
[----:B------:R-:W2:Y:S05]  /*3ac0*/  LDSM.16.M88.4 R80, [R218+0x7000] ;  /* 0x00700000da50783b */ /* 0x000eaa0000000200 */
[C---:B------:R-:W-:Y:S06]  /*3ad0*/  HMMA.16816.F32.BF16 R52, R96.reuse, R104, R52 ;  /* 0x000000686034723c */ /* 0x040fec0000041834 */
[C---:B------:R-:W-:Y:S01]  /*3ae0*/  HMMA.16816.F32.BF16 R48, R96.reuse, R106, R48 ;  /* 0x0000006a6030723c */ /* 0x040fe20000041830 */
[----:B------:R-:W-:Y:S05]  /*3af0*/  LDSM.16.M88.4 R104, [R214+0x8800] ;  /* 0x00880000d668783b */ /* 0x000fea0000000200 */
[C---:B------:R-:W-:Y:S06]  /*3b00*/  HMMA.16816.F32.BF16 R28, R96.reuse, R108, R28 ;  /* 0x0000006c601c723c */ /* 0x040fec000004181c */
[----:B------:R-:W-:Y:S01]  /*3b10*/  HMMA.16816.F32.BF16 R24, R96, R110, R24 ;  /* 0x0000006e6018723c */ /* 0x000fe20000041818 */
[----:B------:R-:W2:Y:S04]  /*3b20*/  LDSM.16.M88.4 R96, [R218+0x7800] ;  /* 0x00780000da60783b */ /* 0x000ea80000000200 */
[----:B------:R-:W-:Y:S01]  /*3b30*/  LDSM.16.M88.4 R108, [R214+0x8000] ;  /* 0x00800000d66c783b */ /* 0x000fe20000000200 */
[C---:B------:R-:W-:Y:S06]  /*3b40*/  HMMA.16816.F32.BF16 R68, R92.reuse, R112, R68 ;  /* 0x000000705c44723c */ /* 0x040fec0000041844 */
[C---:B------:R-:W-:Y:S01]  /*3b50*/  HMMA.16816.F32.BF16 R112, R92.reuse, R114, R64 ;  /* 0x000000725c70723c */ /* 0x040fe20000041840 */
[----:B------:R-:W-:Y:S05]  /*3b60*/  LDSM.16.M88.4 R64, [R217+0x2000] ;  /* 0x00200000d940783b */ /* 0x000fea0000000200 */
        /* <DEDUP_REMOVED lines=18> */
[C---:B-1----:R-:W-:Y:S01]  /*3c90*/  HMMA.16816.F32.BF16 R92, R64.reuse, R72, R52 ;  /* 0x00000048405c723c */ /* 0x042fe20000041834 */
[----:B------:R-:W1:Y:S05]  /*3ca0*/  LDSM.16.M88.4 R52, [R216+0x2000] ;  /* 0x00200000d834783b */ /* 0x000e6a0000000200 */
[C---:B------:R-:W-:Y:S06]  /*3cb0*/  HMMA.16816.F32.BF16 R4, R64.reuse, R108, R4 ;  /* 0x0000006c4004723c */ /* 0x040fec0000041804 */
[C---:B------:R-:W-:Y:S01]  /*3cc0*/  HMMA.16816.F32.BF16 R48, R64.reuse, R74, R48 ;  /* 0x0000004a4030723c */ /* 0x040fe20000041830 */
[----:B------:R-:W4:Y:S05]  /*3cd0*/  LDSM.16.M88.4 R72, [R203+0x4800] ;  /* 0x00480000cb48783b */ /* 0x000f2a0000000200 */
[C---:B------:R-:W-:Y:S06]  /*3ce0*/  HMMA.16816.F32.BF16 R100, R64.reuse, R110, R100 ;  /* 0x0000006e4064723c */ /* 0x040fec0000041864 */
[C---:B------:R-:W-:Y:S06]  /*3cf0*/  HMMA.16816.F32.BF16 R68, R64.reuse, R104, R68 ;  /* 0x000000684044723c */ /* 0x040fec0000041844 */
[C---:B------:R-:W-:Y:S06]  /*3d00*/  HMMA.16816.F32.BF16 R112, R64.reuse, R106, R112 ;  /* 0x0000006a4070723c */ /* 0x040fec0000041870 */
[C---:B------:R-:W-:Y:S06]  /*3d10*/  HMMA.16816.F32.BF16 R60, R64.reuse, R116, R60 ;  /* 0x00000074403c723c */ /* 0x040fec000004183c */
[C---:B------:R-:W-:Y:S06]  /*3d20*/  HMMA.16816.F32.BF16 R56, R64.reuse, R118, R56 ;  /* 0x000000764038723c */ /* 0x040fec0000041838 */
[C---:B---3--:R-:W-:Y:S06]  /*3d30*/  HMMA.16816.F32.BF16 R44, R64.reuse, R76, R44 ;  /* 0x0000004c402c723c */ /* 0x048fec000004182c */
[C---:B------:R-:W-:Y:S06]  /*3d40*/  HMMA.16816.F32.BF16 R40, R64.reuse, R78, R40 ;  /* 0x0000004e4028723c */ /* 0x040fec0000041828 */
[C---:B------:R-:W-:Y:S06]  /*3d50*/  HMMA.16816.F32.BF16 R28, R64.reuse, R88, R28 ;  /* 0x00000058401c723c */ /* 0x040fec000004181c */
[C---:B------:R-:W-:Y:S06]  /*3d60*/  HMMA.16816.F32.BF16 R24, R64.reuse, R90, R24 ;  /* 0x0000005a4018723c */ /* 0x040fec0000041818 */
[C---:B--2---:R-:W-:Y:S06]  /*3d70*/  HMMA.16816.F32.BF16 R20, R64.reuse, R80, R20 ;  /* 0x000000504014723c */ /* 0x044fec0000041814 */
[----:B------:R-:W-:Y:S01]  /*3d80*/  HMMA.16816.F32.BF16 R16, R64, R82, R16 ;  /* 0x000000524010723c */ /* 0x000fe20000041810 */
[----:B------:R-:W-:-:S04]  /*3d90*/  IMAD R80, R39, 0x10, R121 ;  /* 0x0000001027507824 */ /* 0x000fc800078e0279 */
[----:B------:R-:W-:Y:S01]  /*3da0*/  IMAD.IADD R80, R3, 0x1, R80 ;  /* 0x0000000103507824 */ /* 0x000fe200078e0250 */
[C---:B------:R-:W-:Y:S01]  /*3db0*/  HMMA.16816.F32.BF16 R12, R64.reuse, R84, R12 ;  /* 0x00000054400c723c */ /* 0x040fe2000004180c */
[----:B------:R-:W-:Y:S02]  /*3dc0*/  IADD3 R3, R35, 0x1, -R126 ;  /* 0x0000000123037810 */ /* 0x000fe40007ffe87e */
[----:B------:R-:W-:Y:S01]  /*3dd0*/  VIADD R233, R80, 0x8 ;  /* 0x0000000850e97836 */ /* 0x000fe20000000000 */
[----:B------:R-:W-:Y:S02]  /*3de0*/  VIADDMNMX R235, R124, R80, RZ, !PT ;  /* 0x000000507ceb7246 */ /* 0x000fe400078001ff */
[----:B------:R-:W-:Y:S01]  /*3df0*/  HMMA.16816.F32.BF16 R8, R64, R86, R8 ;  /* 0x000000564008723c */ /* 0x000fe20000041808 */
[----:B------:R-:W2:Y:S01]  /*3e00*/  LDSM.16.M88.4 R64, [R203+0x5000] ;  /* 0x00500000cb40783b */ /* 0x000ea20000000200 */
[----:B------:R-:W-:Y:S01]  /*3e10*/  IMAD.IADD R234, R3, 0x1, R122 ;  /* 0x0000000103ea7824 */ /* 0x000fe200078e027a */
[----:B------:R-:W-:Y:S01]  /*3e20*/  IADD3 R232, R233, R122, R3 ;  /* 0x0000007ae9e87210 */ /* 0x000fe20007ffe003 */
[----:B------:R-:W-:Y:S01]  /*3e30*/  IMAD.IADD R3, R38, 0x1, R239 ;  /* 0x0000000126037824 */ /* 0x000fe200078e02ef */
[----:B------:R-:W-:Y:S01]  /*3e40*/  VIADDMNMX R233, R124, R233, RZ, !PT ;  /* 0x000000e97ce97246 */ /* 0x000fe200078001ff */
[----:B-1----:R-:W-:Y:S01]  /*3e50*/  HMMA.16816.F32.BF16 R76, R52, R96, R4 ;  /* 0x00000060344c723c */ /* 0x002fe20000041804 */
[----:B------:R-:W-:-:S02]  /*3e60*/  VIADDMNMX R234, R234, R80, R35, PT ;  /* 0x00000050eaea7246 */ /* 0x000fc40003800123 */
[----:B------:R-:W-:Y:S02]  /*3e70*/  VIMNMX R232, R232, R35, PT ;  /* 0x00000023e8e87248 */ /* 0x000fe40003fe0100 */
[C---:B------:R-:W-:Y:S01]  /*3e80*/  ISETP.GE.AND P5, PT, R3.reuse, R234, PT ;  /* 0x000000ea0300720c */ /* 0x040fe20003fa6270 */
[C---:B------:R-:W-:Y:S01]  /*3e90*/  HMMA.16816.F32.BF16 R100, R52.reuse, R98, R100 ;  /* 0x000000623464723c */ /* 0x040fe20000041864 */
[C---:B------:R-:W-:Y:S01]  /*3ea0*/  VIADD R5, R3.reuse, 0x1 ;  /* 0x0000000103057836 */ /* 0x040fe20000000000 */
[C---:B------:R-:W-:Y:S01]  /*3eb0*/  ISETP.GE.AND P2, PT, R3.reuse, R232, PT ;  /* 0x000000e80300720c */ /* 0x040fe20003f46270 */
[C---:B------:R-:W-:Y:S01]  /*3ec0*/  VIADD R6, R3.reuse, 0x8 ;  /* 0x0000000803067836 */ /* 0x040fe20000000000 */
[----:B------:R-:W-:Y:S02]  /*3ed0*/  ISETP.LT.OR P5, PT, R3, R235, P5 ;  /* 0x000000eb0300720c */ /* 0x000fe40002fa1670 */
[C---:B------:R-:W-:Y:S01]  /*3ee0*/  ISETP.GE.AND P4, PT, R5.reuse, R234, PT ;  /* 0x000000ea0500720c */ /* 0x040fe20003f86270 */
[----:B----4-:R-:W-:Y:S01]  /*3ef0*/  HMMA.16816.F32.BF16 R68, R52, R72, R68 ;  /* 0x000000483444723c */ /* 0x010fe20000041844 */
[----:B------:R-:W-:-:S02]  /*3f00*/  ISETP.GE.AND P1, PT, R5, R232, PT ;  /* 0x000000e80500720c */ /* 0x000fc40003f26270 */
[C---:B------:R-:W-:Y:S02]  /*3f10*/  ISETP.GE.AND P6, PT, R6.reuse, R234, PT ;  /* 0x000000ea0600720c */ /* 0x040fe40003fc6270 */
[C---:B------:R-:W-:Y:S01]  /*3f20*/  ISETP.GE.AND P3, PT, R6.reuse, R232, PT ;  /* 0x000000e80600720c */ /* 0x040fe20003f66270 */
[----:B------:R-:W-:Y:S01]  /*3f30*/  HMMA.16816.F32.BF16 R112, R52, R74, R112 ;  /* 0x0000004a3470723c */ /* 0x000fe20000041870 */
[----:B------:R-:W1:Y:S01]  /*3f40*/  LDSM.16.M88.4 R72, [R203+0x5800] ;  /* 0x00580000cb48783b */ /* 0x000e620000000200 */
[C---:B------:R-:W-:Y:S02]  /*3f50*/  ISETP.LT.OR P4, PT, R5.reuse, R235, P4 ;  /* 0x000000eb0500720c */ /* 0x040fe40002781670 */
[----:B------:R-:W-:Y:S01]  /*3f60*/  ISETP.LT.OR P1, PT, R5, R233, P1 ;  /* 0x000000e90500720c */ /* 0x000fe20000f21670 */
[C---:B------:R-:W-:Y:S01]  /*3f70*/  VIADD R5, R3.reuse, 0x10 ;  /* 0x0000001003057836 */ /* 0x040fe20000000000 */
[C---:B------:R-:W-:Y:S02]  /*3f80*/  ISETP.LT.OR P6, PT, R6.reuse, R235, P6 ;  /* 0x000000eb0600720c */ /* 0x040fe400037c1670 */
[-C--:B------:R-:W-:Y:S01]  /*3f90*/  ISETP.LT.OR P3, PT, R6, R233.reuse, P3 ;  /* 0x000000e90600720c */ /* 0x080fe20001f61670 */
[C---:B------:R-:W-:Y:S01]  /*3fa0*/  VIADD R6, R3.reuse, 0x9 ;  /* 0x0000000903067836 */ /* 0x040fe20000000000 */
[----:B------:R-:W-:-:S02]  /*3fb0*/  ISETP.LT.OR P2, PT, R3, R233, P2 ;  /* 0x000000e90300720c */ /* 0x000fc40001741670 */
[----:B------:R-:W-:Y:S02]  /*3fc0*/  FSEL R76, R76, -INF , !P5 ;  /* 0xff8000004c4c7808 */ /* 0x000fe40006800000 */
[----:B------:R-:W-:Y:S02]  /*3fd0*/  FSEL R78, R78, -INF , !P2 ;  /* 0xff8000004e4e7808 */ /* 0x000fe40005000000 */
[----:B------:R-:W-:Y:S01]  /*3fe0*/  FSEL R77, R77, -INF , !P4 ;  /* 0xff8000004d4d7808 */ /* 0x000fe20006000000 */
[C---:B--2---:R-:W-:Y:S01]  /*3ff0*/  HMMA.16816.F32.BF16 R60, R52.reuse, R64, R60 ;  /* 0x00000040343c723c */ /* 0x044fe2000004183c */
[----:B------:R-:W-:Y:S02]  /*4000*/  FSEL R79, R79, -INF , !P1 ;  /* 0xff8000004f4f7808 */ /* 0x000fe40004800000 */
[C---:B------:R-:W-:Y:S02]  /*4010*/  ISETP.GE.AND P5, PT, R5.reuse, R234, PT ;  /* 0x000000ea0500720c */ /* 0x040fe40003fa6270 */
[----:B------:R-:W-:Y:S01]  /*4020*/  ISETP.GE.AND P2, PT, R5, R232, PT ;  /* 0x000000e80500720c */ /* 0x000fe20003f46270 */
[----:B------:R-:W-:Y:S01]  /*4030*/  HMMA.16816.F32.BF16 R56, R52, R66, R56 ;  /* 0x000000423438723c */ /* 0x000fe20000041838 */
[C---:B------:R-:W-:Y:S01]  /*4040*/  ISETP.GE.AND P4, PT, R6.reuse, R234, PT ;  /* 0x000000ea0600720c */ /* 0x040fe20003f86270 */
[----:B------:R-:W2:Y:S01]  /*4050*/  LDSM.16.M88.4 R64, [R203+0x6000] ;  /* 0x00600000cb40783b */ /* 0x000ea20000000200 */
[----:B------:R-:W-:-:S02]  /*4060*/  ISETP.GE.AND P1, PT, R6, R232, PT ;  /* 0x000000e80600720c */ /* 0x000fc40003f26270 */
[C---:B------:R-:W-:Y:S02]  /*4070*/  ISETP.LT.OR P5, PT, R5.reuse, R235, P5 ;  /* 0x000000eb0500720c */ /* 0x040fe40002fa1670 */
[----:B------:R-:W-:Y:S01]  /*4080*/  ISETP.LT.OR P2, PT, R5, R233, P2 ;  /* 0x000000e90500720c */ /* 0x000fe20001741670 */
[C---:B------:R-:W-:Y:S01]  /*4090*/  VIADD R5, R3.reuse, 0x11 ;  /* 0x0000001103057836 */ /* 0x040fe20000000000 */
[C---:B------:R-:W-:Y:S02]  /*40a0*/  ISETP.LT.OR P4, PT, R6.reuse, R235, P4 ;  /* 0x000000eb0600720c */ /* 0x040fe40002781670 */
[----:B------:R-:W-:Y:S01]  /*40b0*/  ISETP.LT.OR P1, PT, R6, R233, P1 ;  /* 0x000000e90600720c */ /* 0x000fe20000f21670 */
[----:B------:R-:W-:Y:S01]  /*40c0*/  VIADD R6, R3, 0x18 ;  /* 0x0000001803067836 */ /* 0x000fe20000000000 */
[----:B------:R-:W-:Y:S02]  /*40d0*/  FSEL R101, R101, -INF , !P4 ;  /* 0xff80000065657808 */ /* 0x000fe40006000000 */
[----:B------:R-:W-:-:S02]  /*40e0*/  FSEL R103, R103, -INF , !P1 ;  /* 0xff80000067677808 */ /* 0x000fc40004800000 */
[----:B------:R-:W-:Y:S01]  /*40f0*/  FSEL R100, R100, -INF , !P6 ;  /* 0xff80000064647808 */ /* 0x000fe20007000000 */
[C---:B-1----:R-:W-:Y:S01]  /*4100*/  HMMA.16816.F32.BF16 R92, R52.reuse, R72, R92 ;  /* 0x00000048345c723c */ /* 0x042fe2000004185c */
[----:B------:R-:W-:Y:S02]  /*4110*/  FSEL R102, R102, -INF , !P3 ;  /* 0xff80000066667808 */ /* 0x000fe40005800000 */
[C---:B------:R-:W-:Y:S02]  /*4120*/  ISETP.GE.AND P4, PT, R5.reuse, R234, PT ;  /* 0x000000ea0500720c */ /* 0x040fe40003f86270 */
[----:B------:R-:W-:Y:S01]  /*4130*/  ISETP.GE.AND P1, PT, R5, R232, PT ;  /* 0x000000e80500720c */ /* 0x000fe20003f26270 */
[----:B------:R-:W-:Y:S01]  /*4140*/  HMMA.16816.F32.BF16 R72, R52, R74, R48 ;  /* 0x0000004a3448723c */ /* 0x000fe20000041830 */
[C---:B------:R-:W-:Y:S01]  /*4150*/  ISETP.GE.AND P6, PT, R6.reuse, R234, PT ;  /* 0x000000ea0600720c */ /* 0x040fe20003fc6270 */
[----:B------:R-:W1:Y:S01]  /*4160*/  LDSM.16.M88.4 R48, [R203+0x6800] ;  /* 0x00680000cb30783b */ /* 0x000e620000000200 */
        /* <DEDUP_REMOVED lines=34> */
[----:B------:R-:W-:Y:S01]  /*4390*/  ISETP.GE.AND P3, PT, R6, R232, PT ;  /* 0x000000e80600720c */ /* 0x000fe20003f66270 */
[----:B------:R-:W-:-:S04]  /*43a0*/  DEPBAR.LE SB0, 0x0 ;  /* 0x000080000000791a */ /* 0x000fc80000000000 */
[C---:B------:R-:W-:Y:S02]  /*43b0*/  ISETP.LT.OR P4, PT, R5.reuse, R235, P4 ;  /* 0x000000eb0500720c */ /* 0x040fe40002781670 */
[----:B------:R-:W-:Y:S01]  /*43c0*/  ISETP.LT.OR P1, PT, R5, R233, P1 ;  /* 0x000000e90500720c */ /* 0x000fe20000f21670 */
[C---:B------:R-:W-:Y:S01]  /*43d0*/  VIADD R5, R3.reuse, 0x30 ;  /* 0x0000003003057836 */ /* 0x040fe20000000000 */
[C---:B------:R-:W-:Y:S02]  /*43e0*/  ISETP.LT.OR P6, PT, R6.reuse, R235, P6 ;  /* 0x000000eb0600720c */ /* 0x040fe400037c1670 */
[----:B------:R-:W-:Y:S01]  /*43f0*/  ISETP.LT.OR P3, PT, R6, R233, P3 ;  /* 0x000000e90600720c */ /* 0x000fe20001f61670 */
[----:B------:R-:W-:Y:S01]  /*4400*/  VIADD R6, R3, 0x29 ;  /* 0x0000002903067836 */ /* 0x000fe20000000000 */
[----:B------:R-:W-:Y:S02]  /*4410*/  FSEL R172, R60, -INF , !P5 ;  /* 0xff8000003cac7808 */ /* 0x000fe40006800000 */
[----:B------:R-:W-:Y:S01]  /*4420*/  FSEL R169, R62, -INF , !P2 ;  /* 0xff8000003ea97808 */ /* 0x000fe20005000000 */
[----:B--2---:R-:W-:Y:S01]  /*4430*/  HMMA.16816.F32.BF16 R20, R52, R40, R20 ;  /* 0x000000283414723c */ /* 0x004fe20000041814 */
[----:B------:R-:W-:-:S02]  /*4440*/  FSEL R171, R61, -INF , !P4 ;  /* 0xff8000003dab7808 */ /* 0x000fc40006000000 */
[----:B------:R-:W-:Y:S02]  /*4450*/  FSEL R168, R63, -INF , !P1 ;  /* 0xff8000003fa87808 */ /* 0x000fe40004800000 */
[C---:B------:R-:W-:Y:S01]  /*4460*/  ISETP.GE.AND P5, PT, R5.reuse, R234, PT ;  /* 0x000000ea0500720c */ /* 0x040fe20003fa6270 */
[----:B------:R-:W-:Y:S01]  /*4470*/  HMMA.16816.F32.BF16 R16, R52, R42, R16 ;  /* 0x0000002a3410723c */ /* 0x000fe20000041810 */
[C---:B------:R-:W-:Y:S02]  /*4480*/  ISETP.GE.AND P2, PT, R5.reuse, R232, PT ;  /* 0x000000e80500720c */ /* 0x040fe40003f46270 */
[C---:B------:R-:W-:Y:S02]  /*4490*/  ISETP.GE.AND P4, PT, R6.reuse, R234, PT ;  /* 0x000000ea0600720c */ /* 0x040fe40003f86270 */
[----:B------:R-:W-:Y:S02]  /*44a0*/  ISETP.GE.AND P1, PT, R6, R232, PT ;  /* 0x000000e80600720c */ /* 0x000fe40003f26270 */
[----:B------:R-:W-:-:S02]  /*44b0*/  ISETP.LT.OR P5, PT, R5, R235, P5 ;  /* 0x000000eb0500720c */ /* 0x000fc40002fa1670 */
[----:B------:R-:W-:Y:S01]  /*44c0*/  ISETP.LT.OR P2, PT, R5, R233, P2 ;  /* 0x000000e90500720c */ /* 0x000fe20001741670 */
[C---:B------:R-:W-:Y:S01]  /*44d0*/  VIADD R5, R3.reuse, 0x31 ;  /* 0x0000003103057836 */ /* 0x040fe20000000000 */
[C---:B------:R-:W-:Y:S02]  /*44e0*/  ISETP.LT.OR P4, PT, R6.reuse, R235, P4 ;  /* 0x000000eb0600720c */ /* 0x040fe40002781670 */
[----:B------:R-:W-:Y:S01]  /*44f0*/  ISETP.LT.OR P1, PT, R6, R233, P1 ;  /* 0x000000e90600720c */ /* 0x000fe20000f21670 */
[----:B------:R-:W-:Y:S01]  /*4500*/  VIADD R6, R3, 0x38 ;  /* 0x0000003803067836 */ /* 0x000fe20000000000 */
[----:B------:R-:W-:Y:S02]  /*4510*/  LOP3.LUT R4, R33, R120, RZ, 0xfc, !PT ;  /* 0x0000007821047212 */ /* 0x000fe400078efcff */
[----:B------:R-:W-:Y:S01]  /*4520*/  FSEL R39, R57, -INF , !P4 ;  /* 0xff80000039277808 */ /* 0x000fe20006000000 */
[----:B-1----:R-:W-:Y:S01]  /*4530*/  HMMA.16816.F32.BF16 R12, R52, R24, R12 ;  /* 0x00000018340c723c */ /* 0x002fe2000004180c */
[----:B------:R-:W-:-:S02]  /*4540*/  FSEL R33, R59, -INF , !P1 ;  /* 0xff8000003b217808 */ /* 0x000fc40004800000 */
[----:B------:R-:W-:Y:S02]  /*4550*/  FSEL R170, R56, -INF , !P6 ;  /* 0xff80000038aa7808 */ /* 0x000fe40007000000 */
[----:B------:R-:W-:Y:S01]  /*4560*/  FSEL R35, R58, -INF , !P3 ;  /* 0xff8000003a237808 */ /* 0x000fe20005800000 */
[----:B------:R-:W-:Y:S01]  /*4570*/  HMMA.16816.F32.BF16 R8, R52, R26, R8 ;  /* 0x0000001a3408723c */ /* 0x000fe20000041808 */
[----:B------:R-:W-:Y:S01]  /*4580*/  BAR.SYNC.DEFER_BLOCKING 0x0 ;  /* 0x0000000000007b1d */ /* 0x000fe20000010000 */
[C---:B------:R-:W-:Y:S02]  /*4590*/  ISETP.GE.AND P4, PT, R5.reuse, R234, PT ;  /* 0x000000ea0500720c */ /* 0x040fe40003f86270 */
[----:B------:R-:W-:Y:S02]  /*45a0*/  ISETP.GE.AND P1, PT, R5, R232, PT ;  /* 0x000000e80500720c */ /* 0x000fe40003f26270 */
[C---:B------:R-:W-:Y:S02]  /*45b0*/  ISETP.GE.AND P6, PT, R6.reuse, R234, PT ;  /* 0x000000ea0600720c */ /* 0x040fe40003fc6270 */
        /* <DEDUP_REMOVED lines=38> */
[C---:B------:R-:W-:Y:S02]  /*4820*/  ISETP.GE.AND P5, PT, R5.reuse, R234, PT ;  /* 0x000000ea0500720c */ /* 0x040fe40003fa6270 */
[----:B------:R-:W-:Y:S02]  /*4830*/  ISETP.GE.AND P2, PT, R5, R232, PT ;  /* 0x000000e80500720c */ /* 0x000fe40003f46270 */
[C---:B------:R-:W-:Y:S02]  /*4840*/  ISETP.GE.AND P4, PT, R6.reuse, R234, PT ;  /* 0x000000ea0600720c */ /* 0x040fe40003f86270 */
[----:B------:R-:W-:Y:S02]  /*4850*/  FSEL R149, R47, -INF , !P1 ;  /* 0xff8000002f957808 */ /* 0x000fe40004800000 */
        /* <DEDUP_REMOVED lines=22> */
[----:B------:R-:W-:-:S02]  /*49c0*/  ISETP.GE.AND P2, PT, R5, R234, PT ;  /* 0x000000ea0500720c */ /* 0x000fc40003f46270 */
[----:B------:R-:W-:Y:S02]  /*49d0*/  FSEL R164, R31, -INF , !P1 ;  /* 0xff8000001fa47808 */ /* 0x000fe40004800000 */
[----:B------:R-:W-:Y:S02]  /*49e0*/  FSEL R167, R28, -INF , !P5 ;  /* 0xff8000001ca77808 */ /* 0x000fe40006800000 */
[----:B------:R-:W-:Y:S02]  /*49f0*/  FSEL R166, R29, -INF , !P3 ;  /* 0xff8000001da67808 */ /* 0x000fe40005800000 */
        /* <DEDUP_REMOVED lines=10> */
[----:B------:R-:W-:-:S02]  /*4aa0*/  ISETP.GT.AND P2, PT, R228, R223, PT ;  /* 0x000000dfe400720c */ /* 0x000fc40003f44270 */
[----:B------:R-:W-:Y:S02]  /*4ab0*/  FSEL R161, R50, -INF , !P4 ;  /* 0xff80000032a17808 */ /* 0x000fe40006000000 */
[----:B------:R-:W-:Y:S02]  /*4ac0*/  FSEL R160, R51, -INF , !P3 ;  /* 0xff80000033a07808 */ /* 0x000fe40005800000 */
[----:B------:R-:W-:Y:S02]  /*4ad0*/  FSEL R163, R48, -INF , !P6 ;  /* 0xff80000030a37808 */ /* 0x000fe40007000000 */
[C---:B------:R-:W-:Y:S02]  /*4ae0*/  ISETP.GE.AND P4, PT, R5.reuse, R234, PT ;  /* 0x000000ea0500720c */ /* 0x040fe40003f86270 */
[C---:B------:R-:W-:Y:S02]  /*4af0*/  ISETP.GE.AND P3, PT, R5.reuse, R232, PT ;  /* 0x000000e80500720c */ /* 0x040fe40003f66270 */
[----:B------:R-:W-:Y:S01]  /*4b00*/  ISETP.GE.AND P6, PT, R6, R234, PT ;  /* 0x000000ea0600720c */ /* 0x000fe20003fc6270 */
[----:B------:R-:W1:Y:S01]  /*4b10*/  @!P2 LDC.64 R188, c[0x0][0x218] ;  /* 0x00008600ffbcab82 */ /* 0x000e620000000a00 */
[----:B------:R-:W-:-:S02]  /*4b20*/  ISETP.LT.OR P4, PT, R5, R235, P4 ;  /* 0x000000eb0500720c */ /* 0x000fc40002781670 */
[----:B------:R-:W-:Y:S01]  /*4b30*/  ISETP.LT.OR P3, PT, R5, R233, P3 ;  /* 0x000000e90500720c */ /* 0x000fe20001f61670 */
[----:B------:R-:W-:Y:S01]  /*4b40*/  VIADD R5, R3, 0x69 ;  /* 0x0000006903057836 */ /* 0x000fe20000000000 */
[C---:B------:R-:W-:Y:S02]  /*4b50*/  ISETP.LT.OR P6, PT, R6.reuse, R235, P6 ;  /* 0x000000eb0600720c */ /* 0x040fe400037c1670 */
[----:B------:R-:W-:Y:S02]  /*4b60*/  FSEL R162, R49, -INF , !P5 ;  /* 0xff80000031a27808 */ /* 0x000fe40006800000 */
[----:B------:R-:W-:Y:S02]  /*4b70*/  ISETP.GE.AND P5, PT, R6, R232, PT ;  /* 0x000000e80600720c */ /* 0x000fe40003fa6270 */
[----:B------:R-:W-:Y:S02]  /*4b80*/  FSEL R150, R22, -INF , !P1 ;  /* 0xff80000016967808 */ /* 0x000fe40004800000 */
[----:B------:R-:W-:-:S02]  /*4b90*/  FSEL R151, R21, -INF , !P6 ;  /* 0xff80000015977808 */ /* 0x000fc40007000000 */
[C---:B------:R-:W-:Y:S02]  /*4ba0*/  ISETP.GE.AND P1, PT, R5.reuse, R234, PT ;  /* 0x000000ea0500720c */ /* 0x040fe40003f26270 */
[----:B------:R-:W-:Y:S02]  /*4bb0*/  ISETP.GE.AND P6, PT, R5, R232, PT ;  /* 0x000000e80500720c */ /* 0x000fe40003fc6270 */
[----:B------:R-:W-:Y:S01]  /*4bc0*/  ISETP.LT.OR P5, PT, R6, R233, P5 ;  /* 0x000000e90600720c */ /* 0x000fe20002fa1670 */
[----:B------:R-:W-:Y:S01]  /*4bd0*/  VIADD R6, R3, 0x70 ;  /* 0x0000007003067836 */ /* 0x000fe20000000000 */
[C---:B------:R-:W-:Y:S02]  /*4be0*/  ISETP.LT.OR P1, PT, R5.reuse, R235, P1 ;  /* 0x000000eb0500720c */ /* 0x040fe40000f21670 */
[----:B------:R-:W-:Y:S01]  /*4bf0*/  ISETP.LT.OR P6, PT, R5, R233, P6 ;  /* 0x000000e90500720c */ /* 0x000fe200037c1670 */
[----:B------:R-:W-:Y:S01]  /*4c00*/  VIADD R5, R3, 0x71 ;  /* 0x0000007103057836 */ /* 0x000fe20000000000 */
[----:B------:R-:W-:-:S02]  /*4c10*/  FSEL R148, R23, -INF , !P5 ;  /* 0xff80000017947808 */ /* 0x000fc40006800000 */
[----:B------:R-:W-:Y:S02]  /*4c20*/  FSEL R147, R16, -INF , !P4 ;  /* 0xff80000010937808 */ /* 0x000fe40006000000 */
[C---:B------:R-:W-:Y:S02]  /*4c30*/  ISETP.GE.AND P5, PT, R6.reuse, R234, PT ;  /* 0x000000ea0600720c */ /* 0x040fe40003fa6270 */
[----:B------:R-:W-:Y:S02]  /*4c40*/  ISETP.GE.AND P4, PT, R6, R232, PT ;  /* 0x000000e80600720c */ /* 0x000fe40003f86270 */
[----:B------:R-:W-:Y:S02]  /*4c50*/  FSEL R145, R18, -INF , !P3 ;  /* 0xff80000012917808 */ /* 0x000fe40005800000 */
[----:B------:R-:W-:Y:S02]  /*4c60*/  ISETP.GE.AND P3, PT, R5, R234, PT ;  /* 0x000000ea0500720c */ /* 0x000fe40003f66270 */
[----:B------:R-:W-:-:S02]  /*4c70*/  ISETP.LT.OR P5, PT, R6, R235, P5 ;  /* 0x000000eb0600720c */ /* 0x000fc40002fa1670 */
[----:B------:R-:W-:Y:S01]  /*4c80*/  ISETP.LT.OR P4, PT, R6, R233, P4 ;  /* 0x000000e90600720c */ /* 0x000fe20002781670 */
[----:B------:R-:W-:Y:S01]  /*4c90*/  VIADD R6, R3, 0x78 ;  /* 0x0000007803067836 */ /* 0x000fe20000000000 */
[----:B------:R-:W-:Y:S01]  /*4ca0*/  FSEL R146, R17, -INF , !P1 ;  /* 0xff80000011927808 */ /* 0x000fe20004800000 */
[----:B------:R-:W-:Y:S01]  /*4cb0*/  VIADD R3, R3, 0x79 ;  /* 0x0000007903037836 */ /* 0x000fe20000000000 */
[C---:B------:R-:W-:Y:S02]  /*4cc0*/  ISETP.GE.AND P1, PT, R5.reuse, R232, PT ;  /* 0x000000e80500720c */ /* 0x040fe40003f26270 */
[C---:B------:R-:W-:Y:S02]  /*4cd0*/  ISETP.LT.OR P3, PT, R5.reuse, R235, P3 ;  /* 0x000000eb0500720c */ /* 0x040fe40001f61670 */
[----:B------:R-:W-:Y:S02]  /*4ce0*/  ISETP.LT.OR P1, PT, R5, R233, P1 ;  /* 0x000000e90500720c */ /* 0x000fe40000f21670 */
[----:B------:R-:W-:-:S02]  /*4cf0*/  FSEL R144, R19, -INF , !P6 ;  /* 0xff80000013907808 */ /* 0x000fc40007000000 */
[----:B------:R-:W-:Y:S02]  /*4d00*/  FSEL R133, R12, -INF , !P5 ;  /* 0xff8000000c857808 */ /* 0x000fe40006800000 */
[----:B------:R-:W-:Y:S02]  /*4d10*/  FSEL R67, R14, -INF , !P4 ;  /* 0xff8000000e437808 */ /* 0x000fe40006000000 */
[----:B------:R-:W-:Y:S02]  /*4d20*/  FSEL R132, R13, -INF , !P3 ;  /* 0xff8000000d847808 */ /* 0x000fe40005800000 */
[CC--:B------:R-:W-:Y:S02]  /*4d30*/  ISETP.GE.AND P6, PT, R6.reuse, R234.reuse, PT ;  /* 0x000000ea0600720c */ /* 0x0c0fe40003fc6270 */
[----:B------:R-:W-:Y:S02]  /*4d40*/  ISETP.GE.AND P5, PT, R3, R234, PT ;  /* 0x000000ea0300720c */ /* 0x000fe40003fa6270 */
[----:B------:R-:W-:-:S02]  /*4d50*/  ISETP.GE.AND P4, PT, R6, R232, PT ;  /* 0x000000e80600720c */ /* 0x000fc40003f86270 */
[----:B------:R-:W-:Y:S02]  /*4d60*/  ISETP.GE.AND P3, PT, R3, R232, PT ;  /* 0x000000e80300720c */ /* 0x000fe40003f66270 */
[----:B------:R-:W-:Y:S02]  /*4d70*/  FSEL R66, R15, -INF , !P1 ;  /* 0xff8000000f427808 */ /* 0x000fe40004800000 */
[C---:B------:R-:W-:Y:S02]  /*4d80*/  ISETP.LT.OR P6, PT, R6.reuse, R235, P6 ;  /* 0x000000eb0600720c */ /* 0x040fe400037c1670 */
[----:B------:R-:W-:Y:S02]  /*4d90*/  ISETP.LT.OR P4, PT, R6, R233, P4 ;  /* 0x000000e90600720c */ /* 0x000fe40002781670 */
[C---:B------:R-:W-:Y:S02]  /*4da0*/  ISETP.LT.OR P5, PT, R3.reuse, R235, P5 ;  /* 0x000000eb0300720c */ /* 0x040fe40002fa1670 */
[----:B------:R-:W-:Y:S01]  /*4db0*/  ISETP.LT.OR P3, PT, R3, R233, P3 ;  /* 0x000000e90300720c */ /* 0x000fe20001f61670 */
[----:B------:R-:W-:Y:S01]  /*4dc0*/  VIADD R3, R218, 0x7800 ;  /* 0x00007800da037836 */ /* 0x000fe20000000000 */
[----:B-1----:R-:W-:-:S02]  /*4dd0*/  @!P2 LEA R236, P1, R192, R188, 0x1 ;  /* 0x000000bcc0eca211 */ /* 0x002fc400078208ff */
        /* <DEDUP_REMOVED lines=66> */
.L_x_3260:
[----:B------:R-:W-:-:S04]  /*5200*/  LEA R5, -R138, RZ, 0x7 ;  /* 0x000000ff8a057211 */ /* 0x000fc800078e39ff */
[----:B------:R-:W-:-:S07]  /*5210*/  SHF.R.S32.HI R6, RZ, 0x1f, R5 ;  /* 0x0000001fff067819 */ /* 0x000fce0000011405 */
.L_x_3261:
        /* <DEDUP_REMOVED lines=41> */
.L_x_3259:
        /* <DEDUP_REMOVED lines=10> */
[----:B------:R-:W-:Y:S01]  /*5550*/  FMUL R76, R76, UR6 ;  /* 0x000000064c4c7c20 */ /* 0x000fe20008400000 */
[----:B------:R-:W-:Y:S01]  /*5560*/  FMUL R56, R77, UR6 ;  /* 0x000000064d387c20 */ /* 0x000fe20008400000 */
[----:B------:R-:W-:Y:S01]  /*5570*/  FMNMX R6, R70, R5, !PT ;  /* 0x0000000546067209 */ /* 0x000fe20007800000 */
[----:B------:R-:W-:Y:S01]  /*5580*/  FMUL R100, R100, UR6 ;  /* 0x0000000664647c20 */ /* 0x000fe20008400000 */
[----:B------:R-:W-:Y:S01]  /*5590*/  FMUL R52, R101, UR6 ;  /* 0x0000000665347c20 */ /* 0x000fe20008400000 */
[----:B------:R-:W-:Y:S01]  /*55a0*/  LEA R215, R4, UR4, 0x1 ;  /* 0x0000000404d77c11 */ /* 0x000fe2000f8e08ff */
[----:B------:R-:W-:Y:S01]  /*55b0*/  FMUL R45, R114, UR6 ;  /* 0x00000006722d7c20 */ /* 0x000fe20008400000 */
[C---:B------:R-:W-:Y:S01]  /*55c0*/  FMNMX R5, R71.reuse, R6, !PT ;  /* 0x0000000647057209 */ /* 0x040fe20007800000 */
[----:B------:R-:W-:Y:S01]  /*55d0*/  FMUL R71, R71, UR6 ;  /* 0x0000000647477c20 */ /* 0x000fe20008400000 */
[----:B------:R-:W-:Y:S01]  /*55e0*/  LEA R213, R2, R215, 0x1 ;  /* 0x000000d702d57211 */ /* 0x000fe200078e08ff */
[----:B------:R-:W-:Y:S01]  /*55f0*/  FMUL R48, R69, UR6 ;  /* 0x0000000645307c20 */ /* 0x000fe20008400000 */
[----:B------:R-:W-:Y:S01]  /*5600*/  FMNMX R6, R114, R5, !PT ;  /* 0x0000000572067209 */ /* 0x000fe20007800000 */
[----:B------:R-:W-:Y:S01]  /*5610*/  FMUL R46, R112, UR6 ;  /* 0x00000006702e7c20 */ /* 0x000fe20008400000 */
[C---:B------:R-:W-:Y:S01]  /*5620*/  LEA R211, R0.reuse, R213, 0x1 ;  /* 0x000000d500d37211 */ /* 0x040fe200078e08ff */
[----:B------:R-:W-:Y:S01]  /*5630*/  FMUL R4, R113, UR6 ;  /* 0x0000000671047c20 */ /* 0x000fe20008400000 */
[C---:B------:R-:W-:Y:S01]  /*5640*/  FMNMX R6, R115.reuse, R6, !PT ;  /* 0x0000000673067209 */ /* 0x040fe20007800000 */
[----:B------:R-:W-:Y:S01]  /*5650*/  FMUL R115, R115, UR6 ;  /* 0x0000000673737c20 */ /* 0x000fe20008400000 */
[----:B------:R-:W-:Y:S01]  /*5660*/  LEA R212, R0, R215, 0x1 ;  /* 0x000000d700d47211 */ /* 0x000fe200078e08ff */
[----:B------:R-:W-:Y:S01]  /*5670*/  LDSM.16.MT88.4 R124, [R215+0xc000] ;  /* 0x00c00000d77c783b */ /* 0x000fe20000004200 */
[----:B------:R-:W-:Y:S01]  /*5680*/  FMNMX R5, R169, R6, !PT ;  /* 0x00000006a9057209 */ /* 0x000fe20007800000 */
[----:B------:R-:W-:Y:S01]  /*5690*/  FMUL R38, R171, UR6 ;  /* 0x00000006ab267c20 */ /* 0x000fe20008400000 */
[----:B------:R-:W-:Y:S01]  /*56a0*/  FMUL R169, R169, UR6 ;  /* 0x00000006a9a97c20 */ /* 0x000fe20008400000 */
        /* <DEDUP_REMOVED lines=73> */
[----:B-1----:R-:W-:-:S03]  /*5b40*/  FMNMX R7, R8, R7, !PT ;  /* 0x0000000708077209 */ /* 0x002fc60007800000 */
        /* <DEDUP_REMOVED lines=21> */
[----:B------:R-:W-:Y:S01]  /*5ca0*/  FADD R40, -R60, R169 ;  /* 0x000000a93c287221 */ /* 0x000fe20000000100 */
[----:B------:R-:W-:-:S02]  /*5cb0*/  FMUL R169, R149, UR6 ;  /* 0x0000000695a97c20 */ /* 0x000fc40008400000 */
[C---:B------:R-:W-:Y:S01]  /*5cc0*/  FSETP.NEU.AND P1, PT, R137.reuse, -INF , PT ;  /* 0xff8000008900780b */ /* 0x040fe20003f2d000 */
[----:B------:R-:W-:Y:S01]  /*5cd0*/  FMUL R63, R137, UR6 ;  /* 0x00000006893f7c20 */ /* 0x000fe20008400000 */
[----:B------:R-:W-:Y:S01]  /*5ce0*/  FADD R169, -R60, R169 ;  /* 0x000000a93ca97221 */ /* 0x000fe20000000100 */
[----:B------:R-:W-:Y:S02]  /*5cf0*/  @!P2 FMUL R51, R51, 0.5 ;  /* 0x3f0000003333a820 */ /* 0x000fe40000400000 */
        /* <DEDUP_REMOVED lines=9> */
[----:B------:R-:W2:Y:S01]  /*5d90*/  LDSM.16.MT88.4 R100, [R211+0xc000] ;  /* 0x00c00000d364783b */ /* 0x000ea20000004200 */
[----:B------:R-:W-:Y:S01]  /*5da0*/  FSETP.GEU.AND P6, PT, R57, -126, PT ;  /* 0xc2fc00003900780b */ /* 0x000fe20003fce000 */
[----:B------:R-:W3:Y:S01]  /*5db0*/  MUFU.EX2 R54, R54 ;  /* 0x0000003600367308 */ /* 0x000ee20000000800 */
[----:B------:R-:W-:Y:S01]  /*5dc0*/  FSETP.GEU.AND P5, PT, R56, -126, PT ;  /* 0xc2fc00003800780b */ /* 0x000fe20003fae000 */
[C---:B------:R-:W-:Y:S01]  /*5dd0*/  FADD R49, -R63.reuse, R68 ;  /* 0x000000443f317221 */ /* 0x040fe20000000100 */
[C---:B------:R-:W-:Y:S01]  /*5de0*/  FADD R48, -R63.reuse, R48 ;  /* 0x000000303f307221 */ /* 0x040fe20000000100 */
        /* <DEDUP_REMOVED lines=9> */
[----:B------:R-:W-:Y:S01]  /*5e80*/  FADD R38, -R63, R38 ;  /* 0x000000263f267221 */ /* 0x000fe20000000100 */
[----:B------:R-:W-:Y:S01]  /*5e90*/  @!P5 FMUL R56, R56, 0.5 ;  /* 0x3f0000003838d820 */ /* 0x000fe20000400000 */
[----:B------:R-:W5:Y:S01]  /*5ea0*/  LDSM.16.MT88.4 R76, [R212+0x10000] ;  /* 0x01000000d44c783b */ /* 0x000f620000004200 */
[----:B------:R-:W2:Y:S01]  /*5eb0*/  MUFU.EX2 R50, R50 ;  /* 0x0000003200327308 */ /* 0x000ea20000000800 */
[----:B---3--:R-:W-:Y:S01]  /*5ec0*/  @!P4 FMUL R54, R54, R54 ;  /* 0x000000363636c220 */ /* 0x008fe20000400000 */
[----:B------:R-:W-:Y:S01]  /*5ed0*/  FSETP.GEU.AND P4, PT, R55, -126, PT ;  /* 0xc2fc00003700780b */ /* 0x000fe20003f8e000 */
[C---:B------:R-:W-:Y:S01]  /*5ee0*/  FADD R2, -R63.reuse, R2 ;  /* 0x000000023f027221 */ /* 0x040fe20000000100 */
[----:B------:R-:W-:-:S03]  /*5ef0*/  FADD R245, -R63, R64 ;  /* 0x000000403ff57221 */ /* 0x000fc60000000100 */
[----:B------:R-:W-:Y:S01]  /*5f00*/  @!P2 FMUL R47, R47, 0.5 ;  /* 0x3f0000002f2fa820 */ /* 0x000fe20000400000 */
[----:B------:R-:W3:Y:S01]  /*5f10*/  MUFU.EX2 R57, R57 ;  /* 0x0000003900397308 */ /* 0x000ee20000000800 */
[----:B----4-:R-:W-:Y:S01]  /*5f20*/  @!P3 FMUL R53, R53, R53 ;  /* 0x000000353535b220 */ /* 0x010fe20000400000 */
[----:B------:R-:W-:-:S04]  /*5f30*/  FSETP.GEU.AND P3, PT, R52, -126, PT ;  /* 0xc2fc00003400780b */ /* 0x000fc80003f6e000 */
[----:B------:R-:W-:Y:S01]  /*5f40*/  F2FP.BF16.F32.PACK_AB R69, R53, R54 ;  /* 0x000000363545723e */ /* 0x000fe200000010ff */
[----:B------:R-:W-:Y:S01]  /*5f50*/  @!P4 FMUL R55, R55, 0.5 ;  /* 0x3f0000003737c820 */ /* 0x000fe20000400000 */
[----:B------:R-:W4:Y:S01]  /*5f60*/  MUFU.EX2 R47, R47 ;  /* 0x0000002f002f7308 */ /* 0x000f220000000800 */
[----:B--2---:R-:W-:Y:S01]  /*5f70*/  @!P1 FMUL R50, R50, R50 ;  /* 0x0000003232329220 */ /* 0x004fe20000400000 */
[----:B------:R-:W-:Y:S01]  /*5f80*/  FSETP.GEU.AND P1, PT, R44, -126, PT ;  /* 0xc2fc00002c00780b */ /* 0x000fe20003f2e000 */
[----:B------:R-:W-:-:S03]  /*5f90*/  FADD R54, R54, R53 ;  /* 0x0000003536367221 */ /* 0x000fc60000000000 */
        /* <DEDUP_REMOVED lines=36> */
[----:B------:R-:W-:Y:S01]  /*61e0*/  FADD R55, R55, R56 ;  /* 0x0000003837377221 */ /* 0x000fe20000000000 */
[----:B------:R-:W-:Y:S01]  /*61f0*/  FADD R44, R44, R47 ;  /* 0x0000002f2c2c7221 */ /* 0x000fe20000000000 */
[C---:B------:R-:W-:Y:S02]  /*6200*/  HMMA.16816.F32.BF16 R104, R68.reuse, R100, RZ ;  /* 0x000000644468723c */ /* 0x040fe400000418ff */
[----:B------:R-:W-:Y:S01]  /*6210*/  @!P3 FMUL R43, R43, 0.5 ;  /* 0x3f0000002b2bb820 */ /* 0x000fe20000400000 */
[----:B------:R-:W3:Y:S01]  /*6220*/  MUFU.EX2 R42, R42 ;  /* 0x0000002a002a7308 */ /* 0x000ee20000000800 */
[----:B----4-:R-:W-:Y:S01]  /*6230*/  @!P6 FMUL R49, R49, R49 ;  /* 0x000000313131e220 */ /* 0x010fe20000400000 */
[----:B------:R-:W-:Y:S01]  /*6240*/  FADD R52, R52, R55 ;  /* 0x0000003734347221 */ /* 0x000fe20000000000 */
[C---:B------:R-:W-:Y:S04]  /*6250*/  HMMA.16816.F32.BF16 R100, R68.reuse, R102, RZ ;  /* 0x000000664464723c */ /* 0x040fe800000418ff */
[----:B------:R-:W-:Y:S01]  /*6260*/  @!P2 FMUL R41, R41, 0.5 ;  /* 0x3f0000002929a820 */ /* 0x000fe20000400000 */
[----:B------:R-:W4:Y:S01]  /*6270*/  MUFU.EX2 R46, R46 ;  /* 0x0000002e002e7308 */ /* 0x000f220000000800 */
[----:B--2---:R-:W-:Y:S01]  /*6280*/  @!P5 FMUL R48, R48, R48 ;  /* 0x000000303030d220 */ /* 0x004fe20000400000 */
[----:B------:R-:W-:Y:S01]  /*6290*/  HMMA.16816.F32.BF16 R128, R68, R124, RZ ;  /* 0x0000007c4480723c */ /* 0x000fe200000418ff */
[----:B------:R-:W-:-:S03]  /*62a0*/  FSETP.GEU.AND P5, PT, R2, -126, PT ;  /* 0xc2fc00000200780b */ /* 0x000fc60003fae000 */
[----:B------:R-:W-:Y:S02]  /*62b0*/  F2FP.BF16.F32.PACK_AB R24, R48, R49 ;  /* 0x000000313018723e */ /* 0x000fe400000010ff */
[----:B------:R-:W2:Y:S01]  /*62c0*/  MUFU.EX2 R43, R43 ;  /* 0x0000002b002b7308 */ /* 0x000ea20000000800 */
[----:B---3--:R-:W-:Y:S01]  /*62d0*/  @!P1 FMUL R42, R42, R42 ;  /* 0x0000002a2a2a9220 */ /* 0x008fe20000400000 */
[----:B------:R-:W-:Y:S01]  /*62e0*/  FSETP.GEU.AND P1, PT, R38, -126, PT ;  /* 0xc2fc00002600780b */ /* 0x000fe20003f2e000 */
[C---:B------:R-:W-:Y:S03]  /*62f0*/  HMMA.16816.F32.BF16 R112, R68.reuse, R108, RZ ;  /* 0x0000006c4470723c */ /* 0x040fe600000418ff */
[----:B------:R-:W-:Y:S01]  /*6300*/  F2FP.BF16.F32.PACK_AB R27, R42, R45 ;  /* 0x0000002d2a1b723e */ /* 0x000fe200000010ff */
[----:B------:R-:W-:Y:S01]  /*6310*/  FADD R45, R45, R44 ;  /* 0x0000002c2d2d7221 */ /* 0x000fe20000000000 */
[----:B------:R-:W3:Y:S01]  /*6320*/  MUFU.EX2 R41, R41 ;  /* 0x0000002900297308 */ /* 0x000ee20000000800 */
[----:B----4-:R-:W-:Y:S01]  /*6330*/  @!P4 FMUL R46, R46, R46 ;  /* 0x0000002e2e2ec220 */ /* 0x010fe20000400000 */
[----:B------:R-:W-:Y:S01]  /*6340*/  HMMA.16816.F32.BF16 R108, R68, R110, RZ ;  /* 0x0000006e446c723c */ /* 0x000fe200000418ff */
[----:B------:R-:W-:Y:S01]  /*6350*/  FSETP.GEU.AND P4, PT, R40, -126, PT ;  /* 0xc2fc00002800780b */ /* 0x000fe20003f8e000 */
[----:B------:R-:W-:Y:S01]  /*6360*/  @!P5 FMUL R2, R2, 0.5 ;  /* 0x3f0000000202d820 */ /* 0x000fe20000400000 */
[----:B------:R-:W-:-:S02]  /*6370*/  FADD R45, R42, R45 ;  /* 0x0000002d2a2d7221 */ /* 0x000fc40000000000 */
[----:B------:R-:W-:Y:S01]  /*6380*/  @!P1 FMUL R38, R38, 0.5 ;  /* 0x3f00000026269820 */ /* 0x000fe20000400000 */
[C---:B------:R-:W-:Y:S01]  /*6390*/  HMMA.16816.F32.BF16 R120, R68.reuse, R116, RZ ;  /* 0x000000744478723c */ /* 0x040fe200000418ff */
[----:B--2---:R-:W-:Y:S01]  /*63a0*/  @!P3 FMUL R43, R43, R43 ;  /* 0x0000002b2b2bb220 */ /* 0x004fe20000400000 */
[----:B------:R-:W2:Y:S04]  /*63b0*/  MUFU.EX2 R2, R2 ;  /* 0x0000000200027308 */ /* 0x000ea80000000800 */
[----:B------:R-:W-:Y:S01]  /*63c0*/  F2FP.BF16.F32.PACK_AB R26, R43, R46 ;  /* 0x0000002e2b1a723e */ /* 0x000fe200000010ff */
[----:B------:R-:W-:Y:S01]  /*63d0*/  HMMA.16816.F32.BF16 R116, R68, R118, RZ ;  /* 0x000000764474723c */ /* 0x000fe200000418ff */
[----:B------:R-:W-:Y:S01]  /*63e0*/  @!P4 FMUL R40, R40, 0.5 ;  /* 0x3f0000002828c820 */ /* 0x000fe20000400000 */
[----:B---3--:R-:W-:Y:S01]  /*63f0*/  @!P2 FMUL R41, R41, R41 ;  /* 0x000000292929a220 */ /* 0x008fe20000400000 */
[----:B------:R-:W3:Y:S03]  /*6400*/  MUFU.EX2 R38, R38 ;  /* 0x0000002600267308 */ /* 0x000ee60000000800 */
[C---:B-1----:R-:W-:Y:S05]  /*6410*/  HMMA.16816.F32.BF16 R104, R24.reuse, R4, R104 ;  /* 0x000000041868723c */ /* 0x042fea0000041868 */
[----:B------:R-:W1:Y:S01]  /*6420*/  MUFU.EX2 R40, R40 ;  /* 0x0000002800287308 */ /* 0x000e620000000800 */
[----:B------:R-:W-:Y:S01]  /*6430*/  HMMA.16816.F32.BF16 R100, R24, R6, R100 ;  /* 0x000000061864723c */ /* 0x000fe20000041864 */
[----:B------:R-:W-:Y:S01]  /*6440*/  FMUL R5, R168, UR6 ;  /* 0x00000006a8057c20 */ /* 0x000fe20008400000 */
[----:B------:R-:W-:Y:S01]  /*6450*/  FADD R168, -R60, R33 ;  /* 0x000000213ca87221 */ /* 0x000fe20000000100 */
[----:B--2---:R-:W-:-:S02]  /*6460*/  @!P5 FMUL R2, R2, R2 ;  /* 0x000000020202d220 */ /* 0x004fc40000400000 */
[----:B------:R-:W-:Y:S01]  /*6470*/  FADD R0, -R60, R5 ;  /* 0x000000053c007221 */ /* 0x000fe20000000100 */
[C---:B------:R-:W-:Y:S01]  /*6480*/  HMMA.16816.F32.BF16 R128, R24.reuse, R16, R128 ;  /* 0x000000101880723c */ /* 0x040fe20000041880 */
[----:B------:R-:W2:Y:S01]  /*6490*/  LDSM.16.MT88.4 R4, [R212+0x10800] ;  /* 0x01080000d404783b */ /* 0x000ea20000004200 */
[----:B---3--:R-:W-:Y:S01]  /*64a0*/  @!P1 FMUL R38, R38, R38 ;  /* 0x0000002626269220 */ /* 0x008fe20000400000 */
[----:B------:R-:W-:Y:S02]  /*64b0*/  FSETP.GEU.AND P1, PT, R168, -126, PT ;  /* 0xc2fc0000a800780b */ /* 0x000fe40003f2e000 */
[----:B------:R-:W-:Y:S01]  /*64c0*/  FSETP.GEU.AND P3, PT, R0, -126, PT ;  /* 0xc2fc00000000780b */ /* 0x000fe20003f6e000 */
[----:B------:R-:W-:Y:S01]  /*64d0*/  HMMA.16816.F32.BF16 R112, R24, R8, R112 ;  /* 0x000000081870723c */ /* 0x000fe20000041870 */
[----:B------:R-:W-:Y:S01]  /*64e0*/  FADD R17, -R63, R170 ;  /* 0x000000aa3f117221 */ /* 0x000fe20000000100 */
[----:B------:R-:W-:Y:S01]  /*64f0*/  FADD R16, -R60, R35 ;  /* 0x000000233c107221 */ /* 0x000fe20000000100 */
[----:B-1----:R-:W-:-:S03]  /*6500*/  @!P4 FMUL R40, R40, R40 ;  /* 0x000000282828c220 */ /* 0x002fc60000400000 */
[----:B------:R-:W-:Y:S01]  /*6510*/  HMMA.16816.F32.BF16 R108, R24, R10, R108 ;  /* 0x0000000a186c723c */ /* 0x000fe2000004186c */
[----:B------:R-:W1:Y:S01]  /*6520*/  LDSM.16.MT88.4 R8, [R213+0x10800] ;  /* 0x01080000d508783b */ /* 0x000e620000004200 */
[----:B------:R-:W-:Y:S02]  /*6530*/  FSETP.GEU.AND P6, PT, R17, -126, PT ;  /* 0xc2fc00001100780b */ /* 0x000fe40003fce000 */
[----:B------:R-:W-:Y:S01]  /*6540*/  FSETP.GEU.AND P2, PT, R16, -126, PT ;  /* 0xc2fc00001000780b */ /* 0x000fe20003f4e000 */
[----:B------:R-:W-:Y:S01]  /*6550*/  @!P1 FMUL R168, R168, 0.5 ;  /* 0x3f000000a8a89820 */ /* 0x000fe20000400000 */
[----:B------:R-:W-:Y:S01]  /*6560*/  HMMA.16816.F32.BF16 R124, R68, R126, RZ ;  /* 0x0000007e447c723c */ /* 0x000fe200000418ff */
[----:B------:R-:W-:-:S04]  /*6570*/  @!P3 FMUL R0, R0, 0.5 ;  /* 0x3f0000000000b820 */ /* 0x000fc80000400000 */
[----:B------:R-:W3:Y:S01]  /*6580*/  MUFU.EX2 R35, R0 ;  /* 0x0000000000237308 */ /* 0x000ee20000000800 */
[C---:B------:R-:W-:Y:S03]  /*6590*/  HMMA.16816.F32.BF16 R96, R68.reuse, R92, RZ ;  /* 0x0000005c4460723c */ /* 0x040fe600000418ff */
[----:B------:R-:W-:Y:S02]  /*65a0*/  @!P6 FMUL R17, R17, 0.5 ;  /* 0x3f0000001111e820 */ /* 0x000fe40000400000 */
[----:B------:R-:W-:Y:S01]  /*65b0*/  @!P2 FMUL R16, R16, 0.5 ;  /* 0x3f0000001010a820 */ /* 0x000fe20000400000 */
[C---:B------:R-:W-:Y:S01]  /*65c0*/  HMMA.16816.F32.BF16 R88, R68.reuse, R84, RZ ;  /* 0x000000544458723c */ /* 0x040fe200000418ff */
[----:B------:R-:W4:Y:S05]  /*65d0*/  MUFU.EX2 R39, R17 ;  /* 0x0000001100277308 */ /* 0x000f2a0000000800 */
[----:B-----5:R-:W-:Y:S03]  /*65e0*/  HMMA.16816.F32.BF16 R80, R68, R76, RZ ;  /* 0x0000004c4450723c */ /* 0x020fe600000418ff */
[----:B------:R-:W5:Y:S01]  /*65f0*/  MUFU.EX2 R33, R16 ;  /* 0x0000001000217308 */ /* 0x000f620000000800 */
[----:B---3--:R-:W-:-:S02]  /*6600*/  @!P3 FMUL R35, R35, R35 ;  /* 0x000000232323b220 */ /* 0x008fc40000400000 */
[C---:B------:R-:W-:Y:S05]  /*6610*/  HMMA.16816.F32.BF16 R92, R68.reuse, R94, RZ ;  /* 0x0000005e445c723c */ /* 0x040fea00000418ff */
[----:B------:R-:W3:Y:S01]  /*6620*/  MUFU.EX2 R0, R168 ;  /* 0x000000a800007308 */ /* 0x000ee20000000800 */
[----:B------:R-:W-:Y:S01]  /*6630*/  HMMA.16816.F32.BF16 R84, R68, R86, RZ ;  /* 0x000000564454723c */ /* 0x000fe200000418ff */
[----:B----4-:R-:W-:-:S05]  /*6640*/  @!P6 FMUL R39, R39, R39 ;  /* 0x000000272727e220 */ /* 0x010fca0000400000 */
[----:B------:R-:W-:Y:S01]  /*6650*/  HMMA.16816.F32.BF16 R76, R68, R78, RZ ;  /* 0x0000004e444c723c */ /* 0x000fe200000418ff */
[----:B-----5:R-:W-:-:S05]  /*6660*/  @!P2 FMUL R33, R33, R33 ;  /* 0x000000212121a220 */ /* 0x020fca0000400000 */
[----:B------:R-:W-:Y:S01]  /*6670*/  HMMA.16816.F32.BF16 R72, R68, R20, RZ ;  /* 0x000000144448723c */ /* 0x000fe200000418ff */
[----:B---3--:R-:W-:Y:S01]  /*6680*/  @!P1 FMUL R0, R0, R0 ;  /* 0x0000000000009220 */ /* 0x008fe20000400000 */
[----:B------:R-:W-:-:S04]  /*6690*/  FMUL R168, R152, UR6 ;  /* 0x0000000698a87c20 */ /* 0x000fc80008400000 */
[----:B------:R-:W-:Y:S01]  /*66a0*/  HMMA.16816.F32.BF16 R120, R24, R12, R120 ;  /* 0x0000000c1878723c */ /* 0x000fe20000041878 */
[----:B------:R-:W-:-:S05]  /*66b0*/  FADD R168, -R63, R168 ;  /* 0x000000a83fa87221 */ /* 0x000fca0000000100 */
[----:B------:R-:W-:Y:S01]  /*66c0*/  HMMA.16816.F32.BF16 R116, R24, R14, R116 ;  /* 0x0000000e1874723c */ /* 0x000fe20000041874 */
[----:B------:R-:W3:Y:S05]  /*66d0*/  LDSM.16.MT88.4 R12, [R215+0x10800] ;  /* 0x01080000d70c783b */ /* 0x000eea0000004200 */
[----:B------:R-:W-:Y:S01]  /*66e0*/  HMMA.16816.F32.BF16 R68, R68, R22, RZ ;  /* 0x000000164444723c */ /* 0x000fe200000418ff */
[----:B------:R-:W4:Y:S05]  /*66f0*/  LDSM.16.MT88.4 R20, [R215+0xd000] ;  /* 0x00d00000d714783b */ /* 0x000f2a0000004200 */
        /* <DEDUP_REMOVED lines=10> */
[----:B---3--:R-:W-:Y:S01]  /*67a0*/  HMMA.16816.F32.BF16 R96, R24, R12, R96 ;  /* 0x0000000c1860723c */ /* 0x008fe20000041860 */
[----:B------:R-:W-:Y:S01]  /*67b0*/  F2FP.BF16.F32.PACK_AB R10, R2, R39 ;  /* 0x00000027020a723e */ /* 0x000fe200000010ff */
[----:B------:R-:W-:Y:S01]  /*67c0*/  FADD R40, R35, R40 ;  /* 0x0000002823287221 */ /* 0x000fe20000000000 */
[----:B------:R-:W-:-:S03]  /*67d0*/  F2FP.BF16.F32.PACK_AB R11, R0, R33 ;  /* 0x00000021000b723e */ /* 0x000fc600000010ff */
[----:B------:R-:W-:Y:S01]  /*67e0*/  HMMA.16816.F32.BF16 R92, R24, R14, R92 ;  /* 0x0000000e185c723c */ /* 0x000fe2000004185c */
[----:B------:R-:W1:Y:S01]  /*67f0*/  LDSM.16.MT88.4 R12, [R213+0xd000] ;  /* 0x00d00000d50c783b */ /* 0x000e620000004200 */
[----:B------:R-:W-:-:S04]  /*6800*/  FADD R33, R33, R40 ;  /* 0x0000002821217221 */ /* 0x000fc80000000000 */
[----:B----4-:R-:W-:Y:S01]  /*6810*/  HMMA.16816.F32.BF16 R128, R8, R20, R128 ;  /* 0x000000140880723c */ /* 0x010fe20000041880 */
[----:B------:R-:W-:-:S05]  /*6820*/  FADD R33, R0, R33 ;  /* 0x0000002100217221 */ /* 0x000fca0000000000 */
[----:B------:R-:W-:Y:S01]  /*6830*/  HMMA.16816.F32.BF16 R124, R8, R22, R124 ;  /* 0x00000016087c723c */ /* 0x000fe2000004187c */
[----:B------:R-:W3:Y:S05]  /*6840*/  LDSM.16.MT88.4 R20, [R215+0x11000] ;  /* 0x01100000d714783b */ /* 0x000eea0000004200 */
[C---:B------:R-:W-:Y:S06]  /*6850*/  HMMA.16816.F32.BF16 R72, R24.reuse, R28, R72 ;  /* 0x0000001c1848723c */ /* 0x040fec0000041848 */
[----:B------:R-:W-:Y:S01]  /*6860*/  HMMA.16816.F32.BF16 R68, R24, R30, R68 ;  /* 0x0000001e1844723c */ /* 0x000fe20000041844 */
[----:B------:R-:W-:Y:S01]  /*6870*/  FMUL R28, R143, UR6 ;  /* 0x000000068f1c7c20 */ /* 0x000fe20008400000 */
[----:B------:R-:W-:-:S03]  /*6880*/  FMUL R29, R140, UR6 ;  /* 0x000000068c1d7c20 */ /* 0x000fc60008400000 */
[C---:B------:R-:W-:Y:S01]  /*6890*/  FADD R28, -R63.reuse, R28 ;  /* 0x0000001c3f1c7221 */ /* 0x040fe20000000100 */
[C---:B--2---:R-:W-:Y:S01]  /*68a0*/  HMMA.16816.F32.BF16 R112, R8.reuse, R4, R112 ;  /* 0x000000040870723c */ /* 0x044fe20000041870 */
[----:B------:R-:W-:Y:S01]  /*68b0*/  FMUL R26, R142, UR6 ;  /* 0x000000068e1a7c20 */ /* 0x000fe20008400000 */
[----:B------:R-:W-:Y:S01]  /*68c0*/  FMUL R25, R58, UR6 ;  /* 0x000000063a197c20 */ /* 0x000fe20008400000 */
[----:B------:R-:W-:Y:S01]  /*68d0*/  FADD R142, -R60, R29 ;  /* 0x0000001d3c8e7221 */ /* 0x000fe20000000100 */
[----:B------:R-:W-:Y:S01]  /*68e0*/  FSETP.GEU.AND P2, PT, R28, -126, PT ;  /* 0xc2fc00001c00780b */ /* 0x000fe20003f4e000 */
[----:B------:R-:W-:Y:S01]  /*68f0*/  FADD R26, -R63, R26 ;  /* 0x0000001a3f1a7221 */ /* 0x000fe20000000100 */
[----:B------:R-:W-:Y:S01]  /*6900*/  HMMA.16816.F32.BF16 R108, R8, R6, R108 ;  /* 0x00000006086c723c */ /* 0x000fe2000004186c */
[----:B------:R-:W2:Y:S01]  /*6910*/  LDSM.16.MT88.4 R4, [R212+0x11000] ;  /* 0x01100000d404783b */ /* 0x000ea20000004200 */
[C---:B------:R-:W-:Y:S01]  /*6920*/  FADD R24, -R60.reuse, R141 ;  /* 0x0000008d3c187221 */ /* 0x040fe20000000100 */
[----:B------:R-:W-:Y:S01]  /*6930*/  FADD R25, -R60, R25 ;  /* 0x000000193c197221 */ /* 0x000fe20000000100 */
[----:B------:R-:W-:-:S02]  /*6940*/  FSETP.GEU.AND P1, PT, R26, -126, PT ;  /* 0xc2fc00001a00780b */ /* 0x000fc40003f2e000 */
[C---:B------:R-:W-:Y:S01]  /*6950*/  HMMA.16816.F32.BF16 R104, R8.reuse, R16, R104 ;  /* 0x000000100868723c */ /* 0x040fe20000041868 */
[----:B------:R-:W-:Y:S02]  /*6960*/  FSETP.GEU.AND P4, PT, R24, -126, PT ;  /* 0xc2fc00001800780b */ /* 0x000fe40003f8e000 */
[----:B------:R-:W-:Y:S02]  /*6970*/  FSETP.GEU.AND P3, PT, R25, -126, PT ;  /* 0xc2fc00001900780b */ /* 0x000fe40003f6e000 */
[----:B------:R-:W-:Y:S01]  /*6980*/  @!P2 FMUL R28, R28, 0.5 ;  /* 0x3f0000001c1ca820 */ /* 0x000fe20000400000 */
[C---:B-1----:R-:W-:Y:S01]  /*6990*/  HMMA.16816.F32.BF16 R120, R8.reuse, R12, R120 ;  /* 0x0000000c0878723c */ /* 0x042fe20000041878 */
        /* <DEDUP_REMOVED lines=8> */
[----:B------:R-:W2:Y:S01]  /*6a20*/  MUFU.EX2 R59, R26 ;  /* 0x0000001a003b7308 */ /* 0x000ea20000000800 */
[----:B---3--:R-:W-:Y:S01]  /*6a30*/  HMMA.16816.F32.BF16 R96, R8, R20, R96 ;  /* 0x000000140860723c */ /* 0x008fe20000041860 */
[----:B------:R-:W-:-:S05]  /*6a40*/  FSETP.GEU.AND P6, PT, R27, -126, PT ;  /* 0xc2fc00001b00780b */ /* 0x000fca0003fce000 */
[C---:B------:R-:W-:Y:S01]  /*6a50*/  HMMA.16816.F32.BF16 R100, R8.reuse, R18, R100 ;  /* 0x000000120864723c */ /* 0x040fe20000041864 */
[----:B------:R-:W-:Y:S01]  /*6a60*/  FMUL R21, R135, UR6 ;  /* 0x0000000687157c20 */ /* 0x000fe20008400000 */
[----:B------:R-:W3:Y:S01]  /*6a70*/  LDSM.16.MT88.4 R16, [R211+0x11000] ;  /* 0x01100000d310783b */ /* 0x000ee20000004200 */
[----:B-1----:R-:W-:Y:S01]  /*6a80*/  FMUL R28, R134, UR6 ;  /* 0x00000006861c7c20 */ /* 0x002fe20008400000 */
[----:B----4-:R-:W-:Y:S01]  /*6a90*/  @!P2 FMUL R58, R58, R58 ;  /* 0x0000003a3a3aa220 */ /* 0x010fe20000400000 */
[----:B------:R-:W-:Y:S01]  /*6aa0*/  FADD R20, -R60, R21 ;  /* 0x000000153c147221 */ /* 0x000fe20000000100 */
[----:B------:R-:W-:Y:S01]  /*6ab0*/  FSETP.GEU.AND P2, PT, R142, -126, PT ;  /* 0xc2fc00008e00780b */ /* 0x000fe20003f4e000 */
[----:B------:R-:W-:Y:S01]  /*6ac0*/  FADD R141, -R63, R28 ;  /* 0x0000001c3f8d7221 */ /* 0x000fe20000000100 */
[----:B------:R-:W-:Y:S01]  /*6ad0*/  @!P6 FMUL R27, R27, 0.5 ;  /* 0x3f0000001b1be820 */ /* 0x000fe20000400000 */
[----:B------:R-:W1:Y:S01]  /*6ae0*/  MUFU.EX2 R134, R24 ;  /* 0x0000001800867308 */ /* 0x000e620000000800 */
[----:B--2---:R-:W-:Y:S01]  /*6af0*/  @!P1 FMUL R59, R59, R59 ;  /* 0x0000003b3b3b9220 */ /* 0x004fe20000400000 */
[----:B------:R-:W-:Y:S01]  /*6b00*/  FSETP.GEU.AND P1, PT, R20, -126, PT ;  /* 0xc2fc00001400780b */ /* 0x000fe20003f2e000 */
[C---:B------:R-:W-:Y:S01]  /*6b10*/  HMMA.16816.F32.BF16 R80, R8.reuse, R4, R80 ;  /* 0x000000040850723c */ /* 0x040fe20000041850 */
[----:B------:R-:W-:Y:S01]  /*6b20*/  FSETP.GEU.AND P5, PT, R141, -126, PT ;  /* 0xc2fc00008d00780b */ /* 0x000fe20003fae000 */
[----:B------:R-:W-:Y:S01]  /*6b30*/  FADD R21, -R63, R158 ;  /* 0x0000009e3f157221 */ /* 0x000fe20000000100 */
[----:B------:R-:W-:Y:S02]  /*6b40*/  LDSM.16.MT88.4 R28, [R215+0x11800] ;  /* 0x01180000d71c783b */ /* 0x000fe40000004200 */
[----:B------:R-:W2:Y:S01]  /*6b50*/  MUFU.EX2 R135, R25 ;  /* 0x0000001900877308 */ /* 0x000ea20000000800 */
[C---:B------:R-:W-:Y:S01]  /*6b60*/  HMMA.16816.F32.BF16 R76, R8.reuse, R6, R76 ;  /* 0x00000006084c723c */ /* 0x040fe2000004184c */
[----:B------:R-:W-:Y:S01]  /*6b70*/  @!P2 FMUL R142, R142, 0.5 ;  /* 0x3f0000008e8ea820 */ /* 0x000fe20000400000 */
[----:B------:R-:W4:Y:S04]  /*6b80*/  LDSM.16.MT88.4 R4, [R213+0xd800] ;  /* 0x00d80000d504783b */ /* 0x000f280000004200 */
[----:B------:R-:W-:Y:S01]  /*6b90*/  @!P1 FMUL R20, R20, 0.5 ;  /* 0x3f00000014149820 */ /* 0x000fe20000400000 */
[----:B------:R-:W3:Y:S01]  /*6ba0*/  MUFU.EX2 R142, R142 ;  /* 0x0000008e008e7308 */ /* 0x000ee20000000800 */
[----:B------:R-:W-:Y:S01]  /*6bb0*/  @!P5 FMUL R141, R141, 0.5 ;  /* 0x3f0000008d8dd820 */ /* 0x000fe20000400000 */
[----:B------:R-:W-:Y:S01]  /*6bc0*/  HMMA.16816.F32.BF16 R92, R8, R22, R92 ;  /* 0x00000016085c723c */ /* 0x000fe2000004185c */
[----:B-1----:R-:W-:-:S05]  /*6bd0*/  @!P4 FMUL R134, R134, R134 ;  /* 0x000000868686c220 */ /* 0x002fca0000400000 */
[----:B------:R-:W1:Y:S01]  /*6be0*/  MUFU.EX2 R143, R20 ;  /* 0x00000014008f7308 */ /* 0x000e620000000800 */
[----:B------:R-:W-:Y:S01]  /*6bf0*/  FMUL R22, R159, UR6 ;  /* 0x000000069f167c20 */ /* 0x000fe20008400000 */
[C---:B-----5:R-:W-:Y:S01]  /*6c00*/  HMMA.16816.F32.BF16 R88, R8.reuse, R12, R88 ;  /* 0x0000000c0858723c */ /* 0x060fe20000041858 */
[----:B--2---:R-:W-:Y:S01]  /*6c10*/  @!P3 FMUL R135, R135, R135 ;  /* 0x000000878787b220 */ /* 0x004fe20000400000 */
[----:B------:R-:W-:Y:S01]  /*6c20*/  FMUL R23, R156, UR6 ;  /* 0x000000069c177c20 */ /* 0x000fe20008400000 */
[----:B------:R-:W-:Y:S01]  /*6c30*/  FADD R22, -R63, R22 ;  /* 0x000000163f167221 */ /* 0x000fe20000000100 */
[----:B------:R-:W-:Y:S01]  /*6c40*/  FMUL R159, R153, UR6 ;  /* 0x00000006999f7c20 */ /* 0x000fe20008400000 */
[----:B------:R-:W-:Y:S01]  /*6c50*/  FSETP.GEU.AND P3, PT, R169, -126, PT ;  /* 0xc2fc0000a900780b */ /* 0x000fe20003f6e000 */
[----:B------:R-:W2:Y:S01]  /*6c60*/  MUFU.EX2 R140, R27 ;  /* 0x0000001b008c7308 */ /* 0x000ea20000000800 */
[C---:B------:R-:W-:Y:S01]  /*6c70*/  HMMA.16816.F32.BF16 R84, R8.reuse, R14, R84 ;  /* 0x0000000e0854723c */ /* 0x040fe20000041854 */
[----:B------:R-:W5:Y:S01]  /*6c80*/  LDSM.16.MT88.4 R12, [R215+0xd800] ;  /* 0x00d80000d70c783b */ /* 0x000f620000004200 */
[----:B---3--:R-:W-:Y:S01]  /*6c90*/  @!P2 FMUL R142, R142, R142 ;  /* 0x0000008e8e8ea220 */ /* 0x008fe20000400000 */
[----:B------:R-:W-:Y:S01]  /*6ca0*/  FSETP.GEU.AND P2, PT, R22, -126, PT ;  /* 0xc2fc00001600780b */ /* 0x000fe20003f4e000 */
[C---:B------:R-:W-:Y:S01]  /*6cb0*/  FADD R158, -R60.reuse, R23 ;  /* 0x000000173c9e7221 */ /* 0x040fe20000000100 */
[C---:B------:R-:W-:Y:S01]  /*6cc0*/  FADD R159, -R60.reuse, R159 ;  /* 0x0000009f3c9f7221 */ /* 0x040fe20000000100 */
[C---:B------:R-:W-:Y:S01]  /*6cd0*/  HMMA.16816.F32.BF16 R72, R8.reuse, R16, R72 ;  /* 0x000000100848723c */ /* 0x040fe20000041848 */
[----:B------:R-:W3:Y:S01]  /*6ce0*/  MUFU.EX2 R141, R141 ;  /* 0x0000008d008d7308 */ /* 0x000ee20000000800 */
[----:B-1----:R-:W-:Y:S01]  /*6cf0*/  @!P1 FMUL R143, R143, R143 ;  /* 0x0000008f8f8f9220 */ /* 0x002fe20000400000 */
[----:B------:R-:W-:Y:S01]  /*6d00*/  FSETP.GEU.AND P1, PT, R21, -126, PT ;  /* 0xc2fc00001500780b */ /* 0x000fe20003f2e000 */
[----:B------:R-:W-:Y:S01]  /*6d10*/  FADD R20, -R60, R157 ;  /* 0x0000009d3c147221 */ /* 0x000fe20000000100 */
[----:B------:R-:W-:Y:S01]  /*6d20*/  @!P3 FMUL R169, R169, 0.5 ;  /* 0x3f000000a9a9b820 */ /* 0x000fe20000400000 */
[----:B------:R-:W-:Y:S01]  /*6d30*/  HMMA.16816.F32.BF16 R68, R8, R18, R68 ;  /* 0x000000120844723c */ /* 0x000fe20000041844 */
[----:B------:R-:W1:Y:S01]  /*6d40*/  LDSM.16.MT88.4 R8, [R212+0xd800] ;  /* 0x00d80000d408783b */ /* 0x000e620000004200 */
[----:B------:R-:W-:Y:S01]  /*6d50*/  F2FP.BF16.F32.PACK_AB R16, R59, R58 ;  /* 0x0000003a3b10723e */ /* 0x000fe200000010ff */
[----:B------:R-:W4:Y:S01]  /*6d60*/  MUFU.EX2 R153, R169 ;  /* 0x000000a900997308 */ /* 0x000f220000000800 */
[----:B--2---:R-:W-:Y:S01]  /*6d70*/  @!P6 FMUL R140, R140, R140 ;  /* 0x0000008c8c8ce220 */ /* 0x004fe20000400000 */
[----:B------:R-:W-:Y:S01]  /*6d80*/  F2FP.BF16.F32.PACK_AB R17, R135, R134 ;  /* 0x000000868711723e */ /* 0x000fe200000010ff */
[----:B------:R-:W-:Y:S01]  /*6d90*/  @!P2 FMUL R22, R22, 0.5 ;  /* 0x3f0000001616a820 */ /* 0x000fe20000400000 */
[----:B------:R-:W-:Y:S01]  /*6da0*/  F2FP.BF16.F32.PACK_AB R19, R143, R142 ;  /* 0x0000008e8f13723e */ /* 0x000fe200000010ff */
[----:B------:R-:W2:Y:S01]  /*6db0*/  LDSM.16.MT88.4 R24, [R213+0x11800] ;  /* 0x01180000d518783b */ /* 0x000ea20000004200 */
[----:B------:R-:W-:Y:S01]  /*6dc0*/  FSETP.GEU.AND P4, PT, R20, -126, PT ;  /* 0xc2fc00001400780b */ /* 0x000fe20003f8e000 */
[----:B------:R-:W-:Y:S01]  /*6dd0*/  @!P1 FMUL R21, R21, 0.5 ;  /* 0x3f00000015159820 */ /* 0x000fe20000400000 */
[----:B------:R-:W5:Y:S01]  /*6de0*/  MUFU.EX2 R149, R22 ;  /* 0x0000001600957308 */ /* 0x000f620000000800 */
[----:B---3--:R-:W-:Y:S01]  /*6df0*/  @!P5 FMUL R141, R141, R141 ;  /* 0x0000008d8d8dd220 */ /* 0x008fe20000400000 */
[----:B------:R-:W-:Y:S01]  /*6e00*/  FSETP.GEU.AND P6, PT, R168, -126, PT ;  /* 0xc2fc0000a800780b */ /* 0x000fe20003fce000 */
[----:B------:R-:W-:-:S03]  /*6e10*/  FADD R134, R134, R33 ;  /* 0x0000002186867221 */ /* 0x000fc60000000000 */
[----:B------:R-:W-:Y:S01]  /*6e20*/  F2FP.BF16.F32.PACK_AB R18, R141, R140 ;  /* 0x0000008c8d12723e */ /* 0x000fe200000010ff */
[----:B------:R-:W-:Y:S01]  /*6e30*/  FADD R135, R135, R134 ;  /* 0x0000008687877221 */ /* 0x000fe20000000000 */
[----:B------:R-:W3:Y:S01]  /*6e40*/  MUFU.EX2 R152, R21 ;  /* 0x0000001500987308 */ /* 0x000ee20000000800 */
        /* <DEDUP_REMOVED lines=13> */
[----:B---3--:R-:W-:Y:S01]  /*6f20*/  @!P1 FMUL R152, R152, R152 ;  /* 0x0000009898989220 */ /* 0x008fe20000400000 */
[----:B------:R-:W3:Y:S01]  /*6f30*/  LDSM.16.MT88.4 R4, [R212+0x11800] ;  /* 0x01180000d404783b */ /* 0x000ee20000004200 */
[----:B------:R-:W-:Y:S01]  /*6f40*/  FSETP.GEU.AND P1, PT, R159, -126, PT ;  /* 0xc2fc00009f00780b */ /* 0x000fe20003f2e000 */
[----:B------:R-:W-:Y:S01]  /*6f50*/  HMMA.16816.F32.BF16 R128, R16, R12, R128 ;  /* 0x0000000c1080723c */ /* 0x000fe20000041880 */
[----:B------:R-:W-:Y:S01]  /*6f60*/  FSETP.GEU.AND P5, PT, R157, -126, PT ;  /* 0xc2fc00009d00780b */ /* 0x000fe20003fae000 */
[----:B------:R5:W2:Y:S01]  /*6f70*/  MUFU.EX2 R154, R20 ;  /* 0x00000014009a7308 */ /* 0x000aa20000000800 */
[----:B------:R-:W-:-:S03]  /*6f80*/  @!P2 FMUL R158, R158, 0.5 ;  /* 0x3f0000009e9ea820 */ /* 0x000fc60000400000 */
[C---:B------:R-:W-:Y:S01]  /*6f90*/  HMMA.16816.F32.BF16 R124, R16.reuse, R14, R124 ;  /* 0x0000000e107c723c */ /* 0x040fe2000004187c */
[----:B------:R-:W3:Y:S03]  /*6fa0*/  LDSM.16.MT88.4 R12, [R211+0xd800] ;  /* 0x00d80000d30c783b */ /* 0x000ee60000004200 */
[----:B------:R-:W2:Y:S01]  /*6fb0*/  MUFU.EX2 R158, R158 ;  /* 0x0000009e009e7308 */ /* 0x000ea20000000800 */
[----:B----4-:R-:W-:Y:S01]  /*6fc0*/  @!P6 FMUL R156, R156, R156 ;  /* 0x0000009c9c9ce220 */ /* 0x010fe20000400000 */
[----:B-1----:R-:W-:Y:S01]  /*6fd0*/  HMMA.16816.F32.BF16 R112, R16, R8, R112 ;  /* 0x000000081070723c */ /* 0x002fe20000041870 */
[----:B------:R-:W-:Y:S01]  /*6fe0*/  @!P1 FMUL R159, R159, 0.5 ;  /* 0x3f0000009f9f9820 */ /* 0x000fe20000400000 */
[----:B------:R-:W-:-:S04]  /*6ff0*/  @!P5 FMUL R157, R157, 0.5 ;  /* 0x3f0000009d9dd820 */ /* 0x000fc80000400000 */
[C---:B------:R-:W-:Y:S01]  /*7000*/  HMMA.16816.F32.BF16 R108, R16.reuse, R10, R108 ;  /* 0x0000000a106c723c */ /* 0x040fe2000004186c */
[----:B-----5:R-:W1:Y:S01]  /*7010*/  LDSM.16.MT88.4 R20, [R211+0x11800] ;  /* 0x01180000d314783b */ /* 0x020e620000004200 */
[----:B------:R-:W4:Y:S01]  /*7020*/  MUFU.EX2 R157, R157 ;  /* 0x0000009d009d7308 */ /* 0x000f220000000800 */
[----:B--2---:R-:W-:Y:S02]  /*7030*/  @!P4 FMUL R154, R154, R154 ;  /* 0x0000009a9a9ac220 */ /* 0x004fe40000400000 */
[----:B------:R-:W2:Y:S01]  /*7040*/  LDSM.16.MT88.4 R8, [R215+0xe000] ;  /* 0x00e00000d708783b */ /* 0x000ea20000004200 */
        /* <DEDUP_REMOVED lines=10> */
[----:B---3--:R-:W-:Y:S01]  /*70f0*/  HMMA.16816.F32.BF16 R80, R16, R4, R80 ;  /* 0x000000041050723c */ /* 0x008fe20000041850 */
[----:B------:R-:W-:Y:S01]  /*7100*/  F2FP.BF16.F32.PACK_AB R26, R157, R156 ;  /* 0x0000009c9d1a723e */ /* 0x000fe200000010ff */
[----:B------:R-:W-:Y:S01]  /*7110*/  FMUL R28, R162, UR6 ;  /* 0x00000006a21c7c20 */ /* 0x000fe20008400000 */
[----:B-----5:R-:W-:-:S03]  /*7120*/  @!P1 FMUL R159, R159, R159 ;  /* 0x0000009f9f9f9220 */ /* 0x020fc60000400000 */
[----:B------:R-:W-:Y:S01]  /*7130*/  HMMA.16816.F32.BF16 R76, R16, R6, R76 ;  /* 0x00000006104c723c */ /* 0x000fe2000004184c */
[----:B------:R-:W3:Y:S01]  /*7140*/  LDSM.16.MT88.4 R4, [R212+0xe000] ;  /* 0x00e00000d404783b */ /* 0x000ee20000004200 */
[----:B------:R-:W-:Y:S01]  /*7150*/  F2FP.BF16.F32.PACK_AB R27, R159, R158 ;  /* 0x0000009e9f1b723e */ /* 0x000fe200000010ff */
[----:B------:R-:W-:-:S03]  /*7160*/  FADD R158, R158, R153 ;  /* 0x000000999e9e7221 */ /* 0x000fc60000000000 */
[----:B------:R-:W-:Y:S01]  /*7170*/  HMMA.16816.F32.BF16 R104, R16, R12, R104 ;  /* 0x0000000c1068723c */ /* 0x000fe20000041868 */
[----:B------:R-:W-:-:S05]  /*7180*/  FADD R159, R159, R158 ;  /* 0x0000009e9f9f7221 */ /* 0x000fca0000000000 */
[C---:B------:R-:W-:Y:S01]  /*7190*/  HMMA.16816.F32.BF16 R100, R16.reuse, R14, R100 ;  /* 0x0000000e1064723c */ /* 0x040fe20000041864 */
[----:B------:R-:W4:Y:S05]  /*71a0*/  LDSM.16.MT88.4 R12, [R213+0xe000] ;  /* 0x00e00000d50c783b */ /* 0x000f2a0000004200 */
[C---:B------:R-:W-:Y:S06]  /*71b0*/  HMMA.16816.F32.BF16 R92, R16.reuse, R30, R92 ;  /* 0x0000001e105c723c */ /* 0x040fec000004185c */
[C---:B-1----:R-:W-:Y:S06]  /*71c0*/  HMMA.16816.F32.BF16 R72, R16.reuse, R20, R72 ;  /* 0x000000141048723c */ /* 0x042fec0000041848 */
[----:B------:R-:W-:Y:S01]  /*71d0*/  HMMA.16816.F32.BF16 R68, R16, R22, R68 ;  /* 0x000000161044723c */ /* 0x000fe20000041844 */
[----:B------:R-:W1:Y:S01]  /*71e0*/  LDSM.16.MT88.4 R16, [R211+0xe000] ;  /* 0x00e00000d310783b */ /* 0x000e620000004200 */
[----:B------:R-:W-:Y:S01]  /*71f0*/  FMUL R21, R165, UR6 ;  /* 0x00000006a5157c20 */ /* 0x000fe20008400000 */
[----:B------:R-:W-:-:S02]  /*7200*/  FADD R165, -R63, R28 ;  /* 0x0000001c3fa57221 */ /* 0x000fc40000000100 */
[----:B------:R-:W5:Y:S01]  /*7210*/  LDSM.16.MT88.4 R28, [R211+0x12000] ;  /* 0x01200000d31c783b */ /* 0x000f620000004200 */
[C---:B--2---:R-:W-:Y:S01]  /*7220*/  HMMA.16816.F32.BF16 R128, R24.reuse, R8, R128 ;  /* 0x000000081880723c */ /* 0x044fe20000041880 */
        /* <DEDUP_REMOVED lines=9> */
[C---:B---3--:R-:W-:Y:S01]  /*72c0*/  HMMA.16816.F32.BF16 R112, R24.reuse, R4, R112 ;  /* 0x000000041870723c */ /* 0x048fe20000041870 */
[----:B------:R-:W2:Y:S03]  /*72d0*/  LDSM.16.MT88.4 R8, [R215+0x12000] ;  /* 0x01200000d708783b */ /* 0x000ea60000004200 */
        /* <DEDUP_REMOVED lines=9> */
[----:B------:R-:W3:Y:S03]  /*7370*/  MUFU.EX2 R162, R21 ;  /* 0x0000001500a27308 */ /* 0x000ee60000000800 */
[----:B------:R-:W-:Y:S01]  /*7380*/  @!P2 FMUL R23, R23, 0.5 ;  /* 0x3f0000001717a820 */ /* 0x000fe20000400000 */
[C---:B------:R-:W-:Y:S01]  /*7390*/  FSETP.GEU.AND P3, PT, R20.reuse, -126, PT ;  /* 0xc2fc00001400780b */ /* 0x040fe20003f6e000 */
[C---:B------:R-:W-:Y:S01]  /*73a0*/  HMMA.16816.F32.BF16 R116, R24.reuse, R14, R116 ;  /* 0x0000000e1874723c */ /* 0x040fe20000041874 */
[----:B------:R-:W4:Y:S02]  /*73b0*/  LDSM.16.MT88.4 R12, [R213+0x12000] ;  /* 0x01200000d50c783b */ /* 0x000f240000004200 */
[----:B------:R-:W2:Y:S03]  /*73c0*/  MUFU.EX2 R164, R23 ;  /* 0x0000001700a47308 */ /* 0x000ea60000000800 */
[C---:B-1----:R-:W-:Y:S05]  /*73d0*/  HMMA.16816.F32.BF16 R100, R24.reuse, R18, R100 ;  /* 0x000000121864723c */ /* 0x042fea0000041864 */
[----:B------:R-:W1:Y:S01]  /*73e0*/  MUFU.EX2 R163, R22 ;  /* 0x0000001600a37308 */ /* 0x000e620000000800 */
[----:B------:R-:W-:Y:S01]  /*73f0*/  HMMA.16816.F32.BF16 R104, R24, R16, R104 ;  /* 0x000000101868723c */ /* 0x000fe20000041868 */
[----:B------:R-:W-:Y:S01]  /*7400*/  FMUL R19, R161, UR6 ;  /* 0x00000006a1137c20 */ /* 0x000fe20008400000 */
[----:B------:R-:W-:Y:S01]  /*7410*/  @!P3 FMUL R20, R20, 0.5 ;  /* 0x3f0000001414b820 */ /* 0x000fe20000400000 */
[----:B---3--:R-:W-:-:S02]  /*7420*/  @!P4 FMUL R162, R162, R162 ;  /* 0x000000a2a2a2c220 */ /* 0x008fc40000400000 */
[----:B------:R-:W-:Y:S01]  /*7430*/  FADD R166, -R60, R19 ;  /* 0x000000133ca67221 */ /* 0x000fe20000000100 */
[C---:B-----5:R-:W-:Y:S01]  /*7440*/  HMMA.16816.F32.BF16 R72, R24.reuse, R28, R72 ;  /* 0x0000001c1848723c */ /* 0x060fe20000041848 */
[----:B------:R-:W-:Y:S01]  /*7450*/  FADD R16, -R63, R4 ;  /* 0x000000043f107221 */ /* 0x000fe20000000100 */
[----:B------:R-:W-:Y:S01]  /*7460*/  FMUL R17, R160, UR6 ;  /* 0x00000006a0117c20 */ /* 0x000fe20008400000 */
[----:B------:R-:W3:Y:S01]  /*7470*/  LDSM.16.MT88.4 R4, [R212+0x12000] ;  /* 0x01200000d404783b */ /* 0x000ee20000004200 */
[----:B--2---:R-:W-:Y:S01]  /*7480*/  @!P2 FMUL R164, R164, R164 ;  /* 0x000000a4a4a4a220 */ /* 0x004fe20000400000 */
[----:B------:R-:W-:Y:S01]  /*7490*/  FSETP.GEU.AND P2, PT, R166, -126, PT ;  /* 0xc2fc0000a600780b */ /* 0x000fe20003f4e000 */
[----:B------:R-:W-:Y:S01]  /*74a0*/  FADD R168, -R60, R17 ;  /* 0x000000113ca87221 */ /* 0x000fe20000000100 */
[----:B------:R-:W-:Y:S01]  /*74b0*/  FSETP.GEU.AND P6, PT, R16, -126, PT ;  /* 0xc2fc00001000780b */ /* 0x000fe20003fce000 */
[----:B------:R2:W5:Y:S01]  /*74c0*/  MUFU.EX2 R161, R20 ;  /* 0x0000001400a17308 */ /* 0x0005620000000800 */
[----:B------:R-:W-:Y:S01]  /*74d0*/  HMMA.16816.F32.BF16 R96, R24, R8, R96 ;  /* 0x000000081860723c */ /* 0x000fe20000041860 */
[----:B-1----:R-:W-:Y:S01]  /*74e0*/  @!P1 FMUL R163, R163, R163 ;  /* 0x000000a3a3a39220 */ /* 0x002fe20000400000 */
[----:B------:R-:W-:Y:S01]  /*74f0*/  FSETP.GEU.AND P1, PT, R168, -126, PT ;  /* 0xc2fc0000a800780b */ /* 0x000fe20003f2e000 */
[----:B------:R-:W-:Y:S01]  /*7500*/  FMUL R28, R155, UR6 ;  /* 0x000000069b1c7c20 */ /* 0x000fe20008400000 */
[----:B------:R-:W-:-:S02]  /*7510*/  FMUL R155, R144, UR6 ;  /* 0x00000006909b7c20 */ /* 0x000fc40008400000 */
[C---:B------:R-:W-:Y:S01]  /*7520*/  HMMA.16816.F32.BF16 R92, R24.reuse, R10, R92 ;  /* 0x0000000a185c723c */ /* 0x040fe2000004185c */
[----:B------:R-:W-:Y:S01]  /*7530*/  LDSM.16.MT88.4 R8, [R213+0xe800] ;  /* 0x00e80000d508783b */ /* 0x000fe20000004200 */
[----:B------:R-:W1:Y:S01]  /*7540*/  MUFU.EX2 R165, R165 ;  /* 0x000000a500a57308 */ /* 0x000e620000000800 */
[----:B------:R-:W-:Y:S01]  /*7550*/  @!P2 FMUL R166, R166, 0.5 ;  /* 0x3f000000a6a6a820 */ /* 0x000fe20000400000 */
[----:B------:R-:W-:Y:S01]  /*7560*/  FADD R28, -R63, R28 ;  /* 0x0000001c3f1c7221 */ /* 0x000fe20000000100 */
[----:B------:R-:W-:Y:S01]  /*7570*/  @!P6 FMUL R16, R16, 0.5 ;  /* 0x3f0000001010e820 */ /* 0x000fe20000400000 */
[C---:B------:R-:W-:Y:S01]  /*7580*/  HMMA.16816.F32.BF16 R68, R24.reuse, R30, R68 ;  /* 0x0000001e1844723c */ /* 0x040fe20000041844 */
[----:B------:R-:W-:Y:S02]  /*7590*/  FADD R155, -R60, R155 ;  /* 0x0000009b3c9b7221 */ /* 0x000fe40000000100 */
[----:B------:R-:W-:Y:S01]  /*75a0*/  @!P1 FMUL R168, R168, 0.5 ;  /* 0x3f000000a8a89820 */ /* 0x000fe20000400000 */
[----:B--2---:R-:W2:Y:S01]  /*75b0*/  LDSM.16.MT88.4 R20, [R215+0xe800] ;  /* 0x00e80000d714783b */ /* 0x004ea20000004200 */
[----:B------:R-:W3:Y:S01]  /*75c0*/  MUFU.EX2 R160, R16 ;  /* 0x0000001000a07308 */ /* 0x000ee20000000800 */
[----:B-----5:R-:W-:Y:S01]  /*75d0*/  @!P3 FMUL R161, R161, R161 ;  /* 0x000000a1a1a1b220 */ /* 0x020fe20000400000 */
[C---:B----4-:R-:W-:Y:S06]  /*75e0*/  HMMA.16816.F32.BF16 R88, R24.reuse, R12, R88 ;  /* 0x0000000c1858723c */ /* 0x050fec0000041858 */
[----:B------:R-:W4:Y:S01]  /*75f0*/  MUFU.EX2 R166, R166 ;  /* 0x000000a600a67308 */ /* 0x000f220000000800 */
[----:B-1----:R-:W-:Y:S01]  /*7600*/  @!P5 FMUL R165, R165, R165 ;  /* 0x000000a5a5a5d220 */ /* 0x002fe20000400000 */
[----:B------:R-:W-:Y:S01]  /*7610*/  HMMA.16816.F32.BF16 R84, R24, R14, R84 ;  /* 0x0000000e1854723c */ /* 0x000fe20000041854 */
[----:B------:R-:W-:-:S02]  /*7620*/  F2FP.BF16.F32.PACK_AB R12, R163, R164 ;  /* 0x000000a4a30c723e */ /* 0x000fc400000010ff */
[C---:B------:R-:W-:Y:S01]  /*7630*/  F2FP.BF16.F32.PACK_AB R13, R161.reuse, R162 ;  /* 0x000000a2a10d723e */ /* 0x040fe200000010ff */
[----:B------:R-:W-:Y:S02]  /*7640*/  FADD R162, R162, R159 ;  /* 0x0000009fa2a27221 */ /* 0x000fe40000000000 */
[----:B------:R-:W1:Y:S01]  /*7650*/  MUFU.EX2 R167, R168 ;  /* 0x000000a800a77308 */ /* 0x000e620000000800 */
[----:B---3--:R-:W-:Y:S01]  /*7660*/  HMMA.16816.F32.BF16 R80, R24, R4, R80 ;  /* 0x000000041850723c */ /* 0x008fe20000041850 */
[----:B------:R-:W-:Y:S01]  /*7670*/  @!P6 FMUL R160, R160, R160 ;  /* 0x000000a0a0a0e220 */ /* 0x000fe20000400000 */
[----:B------:R-:W-:Y:S01]  /*7680*/  LDSM.16.MT88.4 R16, [R211+0xe800] ;  /* 0x00e80000d310783b */ /* 0x000fe20000004200 */
[----:B------:R-:W-:-:S03]  /*7690*/  FADD R161, R161, R162 ;  /* 0x000000a2a1a17221 */ /* 0x000fc60000000000 */
[----:B------:R-:W-:Y:S01]  /*76a0*/  HMMA.16816.F32.BF16 R76, R24, R6, R76 ;  /* 0x00000006184c723c */ /* 0x000fe2000004184c */
[----:B------:R-:W3:Y:S01]  /*76b0*/  LDSM.16.MT88.4 R4, [R212+0xe800] ;  /* 0x00e80000d404783b */ /* 0x000ee20000004200 */
[----:B----4-:R-:W-:Y:S01]  /*76c0*/  @!P2 FMUL R166, R166, R166 ;  /* 0x000000a6a6a6a220 */ /* 0x010fe20000400000 */
[----:B------:R-:W-:Y:S02]  /*76d0*/  F2FP.BF16.F32.PACK_AB R14, R165, R160 ;  /* 0x000000a0a50e723e */ /* 0x000fe400000010ff */
[----:B------:R-:W-:Y:S01]  /*76e0*/  FSETP.GEU.AND P2, PT, R28, -126, PT ;  /* 0xc2fc00001c00780b */ /* 0x000fe20003f4e000 */
[----:B-1----:R-:W-:-:S05]  /*76f0*/  @!P1 FMUL R167, R167, R167 ;  /* 0x000000a7a7a79220 */ /* 0x002fca0000400000 */
[----:B------:R-:W-:Y:S01]  /*7700*/  F2FP.BF16.F32.PACK_AB R15, R167, R166 ;  /* 0x000000a6a70f723e */ /* 0x000fe200000010ff */
[----:B------:R-:W-:-:S06]  /*7710*/  FADD R166, R166, R161 ;  /* 0x000000a1a6a67221 */ /* 0x000fcc0000000000 */
[----:B------:R-:W-:Y:S01]  /*7720*/  @!P2 FMUL R28, R28, 0.5 ;  /* 0x3f0000001c1ca820 */ /* 0x000fe20000400000 */
[----:B------:R-:W-:Y:S01]  /*7730*/  FADD R167, R167, R166 ;  /* 0x000000a6a7a77221 */ /* 0x000fe20000000000 */
[C---:B--2---:R-:W-:Y:S06]  /*7740*/  HMMA.16816.F32.BF16 R128, R12.reuse, R20, R128 ;  /* 0x000000140c80723c */ /* 0x044fec0000041880 */
[C---:B------:R-:W-:Y:S01]  /*7750*/  HMMA.16816.F32.BF16 R124, R12.reuse, R22, R124 ;  /* 0x000000160c7c723c */ /* 0x040fe2000004187c */
[----:B------:R-:W1:Y:S05]  /*7760*/  LDSM.16.MT88.4 R20, [R215+0x12800] ;  /* 0x01280000d714783b */ /* 0x000e6a0000004200 */
[C---:B------:R-:W-:Y:S06]  /*7770*/  HMMA.16816.F32.BF16 R120, R12.reuse, R8, R120 ;  /* 0x000000080c78723c */ /* 0x040fec0000041878 */
[----:B------:R-:W-:Y:S01]  /*7780*/  HMMA.16816.F32.BF16 R116, R12, R10, R116 ;  /* 0x0000000a0c74723c */ /* 0x000fe20000041874 */
[----:B------:R-:W-:-:S04]  /*7790*/  FMUL R8, R151, UR6 ;  /* 0x0000000697087c20 */ /* 0x000fc80008400000 */
[----:B------:R-:W-:Y:S01]  /*77a0*/  FADD R25, -R63, R8 ;  /* 0x000000083f197221 */ /* 0x000fe20000000100 */
[C---:B---3--:R-:W-:Y:S01]  /*77b0*/  HMMA.16816.F32.BF16 R112, R12.reuse, R4, R112 ;  /* 0x000000040c70723c */ /* 0x048fe20000041870 */
        /* <DEDUP_REMOVED lines=256> */
.L_x_3263:
[----:B------:R-:W-:-:S04]  /*87c0*/  LEA R0, -R190, RZ, 0x7 ;  /* 0x000000ffbe007211 */ /* 0x000fc800078e39ff */
[----:B------:R-:W-:-:S07]  /*87d0*/  SHF.R.S32.HI R5, RZ, 0x1f, R0 ;  /* 0x0000001fff057819 */ /* 0x000fce0000011400 */
.L_x_3264:
        /* <DEDUP_REMOVED lines=470> */
[----:B------:R-:W-:Y:S01]  /*a540*/  ULDC.64 UR8, c[0x0][0x208] ;  /* 0x0000820000087ab9 */ /* 0x000fe20000000a00 */
        /* <DEDUP_REMOVED lines=60> */
.L_x_3266:
[----:B------:R-:W-:-:S04]  /*a910*/  LEA R6, -R138, RZ, 0x7 ;  /* 0x000000ff8a067211 */ /* 0x000fc800078e39ff */
[----:B------:R-:W-:-:S07]  /*a920*/  SHF.R.S32.HI R0, RZ, 0x1f, R6 ;  /* 0x0000001fff007819 */ /* 0x000fce0000011406 */
.L_x_3267:
        /* <DEDUP_REMOVED lines=40> */
.L_x_3265:
        /* <DEDUP_REMOVED lines=829> */
[----:B------:R-:W-:Y:S01]  /*df80*/  FADD R243, R33, R48 ;  /* 0x0000003021f37221 */ /* 0x000fe20000000000 */
.L_x_3262:
[----:B------:R-:W-:Y:S01]  /*df90*/  ULDC.64 UR12, c[0x0][0x208] ;  /* 0x00008200000c7ab9 */ /* 0x000fe20000000a00 */
        /* <DEDUP_REMOVED lines=13> */
.L_x_3272:
        /* <DEDUP_REMOVED lines=67> */
.L_x_3269:
        /* <DEDUP_REMOVED lines=308> */
.L_x_3271:
        /* <DEDUP_REMOVED lines=36> */
.L_x_3270:
        /* <DEDUP_REMOVED lines=1056> */
.L_x_3268:
        /* <DEDUP_REMOVED lines=21> */
[----:B------:R-:W-:Y:S05]  /*13d70*/  CALL.REL.NOINC `($__internal_30_$__cuda_sm20_rcp_rn_f32_slowpath) ;  /* 0x00000010008c7944 */ /* 0x000fea0003c00000 */
[----:B------:R-:W-:Y:S01]  /*13d80*/  MOV R4, R7 ;  /* 0x0000000700047202 */ /* 0x000fe20000000f00 */
[----:B------:R-:W-:Y:S05]  /*13d90*/  BRA `(.L_x_3277) ;  /* 0x0000000000107947 */ /* 0x000fea0003800000 */
.L_x_3276:
[----:B------:R-:W1:Y:S02]  /*13da0*/  MUFU.RCP R5, R8 ;  /* 0x0000000800057308 */ /* 0x000e640000001000 */
[----:B-1----:R-:W-:-:S04]  /*13db0*/  FFMA R0, R8, R5, -1 ;  /* 0xbf80000008007423 */ /* 0x002fc80000000005 */
[----:B------:R-:W-:-:S04]  /*13dc0*/  FADD.FTZ R0, -R0, -RZ ;  /* 0x800000ff00007221 */ /* 0x000fc80000010100 */
[----:B------:R-:W-:-:S07]  /*13dd0*/  FFMA R4, R5, R0, R5 ;  /* 0x0000000005047223 */ /* 0x000fce0000000005 */
.L_x_3277:
[----:B------:R-:W-:Y:S05]  /*13de0*/  BSYNC B1 ;  /* 0x0000000000017941 */ /* 0x000fea0003800000 */
.L_x_3275:
[----:B------:R-:W-:Y:S01]  /*13df0*/  FSETP.GEU.AND P0, PT, |R8|, 1.175494350822287508e-38, PT ;  /* 0x008000000800780b */ /* 0x000fe20003f0e200 */
[----:B------:R-:W-:-:S12]  /*13e00*/  ULDC UR4, c[0x0][0x2e8] ;  /* 0x0000ba0000047ab9 */ /* 0x000fd80000000800 */
[----:B------:R-:W-:-:S04]  /*13e10*/  @!P0 FMUL R8, R8, 16777216 ;  /* 0x4b80000008088820 */ /* 0x000fc80000400000 */
[----:B------:R-:W1:Y:S02]  /*13e20*/  MUFU.LG2 R0, R8 ;  /* 0x0000000800007308 */ /* 0x000e640000000c00 */
[----:B-1----:R-:W-:-:S04]  /*13e30*/  @!P0 FADD R0, R0, -24 ;  /* 0xc1c0000000008421 */ /* 0x002fc80000000000 */
[----:B------:R-:W-:-:S04]  /*13e40*/  FMUL R0, R0, 0.69314718246459960938 ;  /* 0x3f31721800007820 */ /* 0x000fc80000400000 */
[----:B------:R-:W-:-:S07]  /*13e50*/  FFMA R0, R137, UR4, R0 ;  /* 0x0000000489007c23 */ /* 0x000fce0008000000 */
.L_x_3274:
[----:B------:R-:W-:Y:S05]  /*13e60*/  BSYNC B2 ;  /* 0x0000000000027941 */ /* 0x000fea0003800000 */
.L_x_3273:
        /* <DEDUP_REMOVED lines=42> */
[----:B------:R-:W-:Y:S05]  /*14110*/  CALL.REL.NOINC `($__internal_30_$__cuda_sm20_rcp_rn_f32_slowpath) ;  /* 0x0000000c00a47944 */ /* 0x000fea0003c00000 */
[----:B------:R-:W-:Y:S01]  /*14120*/  MOV R3, R7 ;  /* 0x0000000700037202 */ /* 0x000fe20000000f00 */
[----:B------:R-:W-:Y:S05]  /*14130*/  BRA `(.L_x_3282) ;  /* 0x0000000000107947 */ /* 0x000fea0003800000 */
.L_x_3281:
[----:B------:R-:W1:Y:S02]  /*14140*/  MUFU.RCP R3, R11 ;  /* 0x0000000b00037308 */ /* 0x000e640000001000 */
[----:B-1----:R-:W-:-:S04]  /*14150*/  FFMA R2, R11, R3, -1 ;  /* 0xbf8000000b027423 */ /* 0x002fc80000000003 */
[----:B------:R-:W-:-:S04]  /*14160*/  FADD.FTZ R2, -R2, -RZ ;  /* 0x800000ff02027221 */ /* 0x000fc80000010100 */
[----:B------:R-:W-:-:S07]  /*14170*/  FFMA R3, R3, R2, R3 ;  /* 0x0000000203037223 */ /* 0x000fce0000000003 */
.L_x_3282:
[----:B------:R-:W-:Y:S05]  /*14180*/  BSYNC B1 ;  /* 0x0000000000017941 */ /* 0x000fea0003800000 */
.L_x_3280:
[----:B------:R-:W-:Y:S01]  /*14190*/  FSETP.GEU.AND P0, PT, |R11|, 1.175494350822287508e-38, PT ;  /* 0x008000000b00780b */ /* 0x000fe20003f0e200 */
[----:B------:R-:W-:-:S12]  /*141a0*/  ULDC UR4, c[0x0][0x2e8] ;  /* 0x0000ba0000047ab9 */ /* 0x000fd80000000800 */
[----:B------:R-:W-:-:S04]  /*141b0*/  @!P0 FMUL R11, R11, 16777216 ;  /* 0x4b8000000b0b8820 */ /* 0x000fc80000400000 */
[----:B------:R-:W1:Y:S02]  /*141c0*/  MUFU.LG2 R5, R11 ;  /* 0x0000000b00057308 */ /* 0x000e640000000c00 */
[----:B-1----:R-:W-:-:S04]  /*141d0*/  @!P0 FADD R5, R5, -24 ;  /* 0xc1c0000005058421 */ /* 0x002fc80000000000 */
[----:B------:R-:W-:-:S04]  /*141e0*/  FMUL R5, R5, 0.69314718246459960938 ;  /* 0x3f31721805057820 */ /* 0x000fc80000400000 */
[----:B------:R-:W-:-:S07]  /*141f0*/  FFMA R2, R136, UR4, R5 ;  /* 0x0000000488027c23 */ /* 0x000fce0008000005 */
.L_x_3279:
[----:B------:R-:W-:Y:S05]  /*14200*/  BSYNC B2 ;  /* 0x0000000000027941 */ /* 0x000fea0003800000 */
.L_x_3278:
[----:B------:R-:W1:Y:S01]  /*14210*/  S2R R4, SR_TID.X ;  /* 0x0000000000047919 */ /* 0x000e620000002100 */
[----:B------:R-:W-:Y:S01]  /*14220*/  SHF.R.S32.HI R7, RZ, 0x1f, R226 ;  /* 0x0000001fff077819 */ /* 0x000fe200000114e2 */
[C---:B------:R-:W-:Y:S01]  /*14230*/  FMUL R131, R3.reuse, R131 ;  /* 0x0000008303837220 */ /* 0x040fe20000400000 */
[----:B------:R-:W-:Y:S01]  /*14240*/  FMUL R130, R3, R130 ;  /* 0x0000008203827220 */ /* 0x000fe20000400000 */
[----:B------:R-:W2:Y:S01]  /*14250*/  S2R R5, SR_TID.X ;  /* 0x0000000000057919 */ /* 0x000ea20000002100 */
[----:B------:R-:W-:Y:S01]  /*14260*/  LEA.HI R226, R7, R226, RZ, 0x5 ;  /* 0x000000e207e27211 */ /* 0x000fe200078f28ff */
        /* <DEDUP_REMOVED lines=26> */
[----:B-1----:R-:W-:Y:S01]  /*14410*/  LEA.HI R6, R7, R4, RZ, 0x4 ;  /* 0x0000000407067211 */ /* 0x002fe200078f20ff */
[C---:B------:R-:W-:Y:S01]  /*14420*/  FMUL R75, R3.reuse, R75 ;  /* 0x0000004b034b7220 */ /* 0x040fe20000400000 */
[----:B------:R-:W-:Y:S01]  /*14430*/  LOP3.LUT R7, R226, 0xffffffe0, RZ, 0xc0, !PT ;  /* 0xffffffe0e2077812 */ /* 0x000fe200078ec0ff */
[C---:B------:R-:W-:Y:S01]  /*14440*/  FMUL R74, R3.reuse, R74 ;  /* 0x0000004a034a7220 */ /* 0x040fe20000400000 */
[----:B------:R-:W-:Y:S01]  /*14450*/  LOP3.LUT R9, R6, 0xfffffff0, RZ, 0xc0, !PT ;  /* 0xfffffff006097812 */ /* 0x000fe200078ec0ff */
[C---:B------:R-:W-:Y:S01]  /*14460*/  FMUL R71, R3.reuse, R71 ;  /* 0x0000004703477220 */ /* 0x040fe20000400000 */
[----:B--2---:R-:W-:Y:S01]  /*14470*/  SHF.R.S32.HI R10, RZ, 0x1f, R5 ;  /* 0x0000001fff0a7819 */ /* 0x004fe20000011405 */
[----:B------:R-:W-:Y:S01]  /*14480*/  FMUL R70, R3, R70 ;  /* 0x0000004603467220 */ /* 0x000fe20000400000 */
[----:B------:R-:W1:Y:S01]  /*14490*/  S2UR UR4, SR_CgaCtaId ;  /* 0x00000000000479c3 */ /* 0x000e620000008800 */
[----:B------:R-:W-:Y:S01]  /*144a0*/  IMAD.IADD R3, R4, 0x1, -R9 ;  /* 0x0000000104037824 */ /* 0x000fe200078e0a09 */
[-C--:B------:R-:W-:Y:S01]  /*144b0*/  LEA.HI R8, R10, R5.reuse, RZ, 0x5 ;  /* 0x000000050a087211 */ /* 0x080fe200078f28ff */
[----:B------:R-:W-:Y:S01]  /*144c0*/  IMAD.IADD R4, R4, 0x1, -R7 ;  /* 0x0000000104047824 */ /* 0x000fe200078e0a07 */
[----:B------:R-:W-:Y:S01]  /*144d0*/  LEA.HI R7, R10, R5, RZ, 0x2 ;  /* 0x000000050a077211 */ /* 0x000fe200078f10ff */
[----:B------:R-:W-:Y:S01]  /*144e0*/  UMOV UR5, 0x400 ;  /* 0x0000040000057882 */ /* 0x000fe20000000000 */
[----:B------:R-:W-:-:S02]  /*144f0*/  SHF.R.S32.HI R10, RZ, 0x5, R8 ;  /* 0x00000005ff0a7819 */ /* 0x000fc40000011408 */
[----:B------:R-:W-:Y:S01]  /*14500*/  BAR.SYNC.DEFER_BLOCKING 0x0 ;  /* 0x0000000000007b1d */ /* 0x000fe20000010000 */
[--C-:B------:R-:W-:Y:S02]  /*14510*/  SHF.R.S32.HI R13, RZ, 0x2, R7.reuse ;  /* 0x00000002ff0d7819 */ /* 0x100fe40000011407 */
[----:B------:R-:W-:Y:S02]  /*14520*/  SHF.R.S32.HI R12, RZ, 0x1f, R7 ;  /* 0x0000001fff0c7819 */ /* 0x000fe40000011407 */
[----:B------:R-:W-:-:S03]  /*14530*/  SHF.R.S32.HI R11, RZ, 0x1f, R10 ;  /* 0x0000001fff0b7819 */ /* 0x000fc6000001140a */
[----:B------:R-:W2:Y:S01]  /*14540*/  LDC R17, c[0x0][0x270] ;  /* 0x00009c00ff117b82 */ /* 0x000ea20000000800 */
[----:B------:R-:W-:Y:S01]  /*14550*/  LEA.HI R12, R12, R13, RZ, 0x3 ;  /* 0x0000000d0c0c7211 */ /* 0x000fe200078f18ff */
[----:B------:R-:W3:Y:S01]  /*14560*/  S2R R16, SR_CTAID.X ;  /* 0x0000000000107919 */ /* 0x000ee20000002500 */
[----:B------:R-:W-:Y:S01]  /*14570*/  LOP3.LUT R8, R8, 0xffffffe0, RZ, 0xc0, !PT ;  /* 0xffffffe008087812 */ /* 0x000fe200078ec0ff */
[----:B------:R-:W-:Y:S01]  /*14580*/  BSSY B0, `(.L_x_3283) ;  /* 0x0000069000007945 */ /* 0x000fe20003800000 */
[----:B------:R-:W-:Y:S02]  /*14590*/  LOP3.LUT R14, R7, 0x1ffffffc, RZ, 0xc0, !PT ;  /* 0x1ffffffc070e7812 */ /* 0x000fe400078ec0ff */
[----:B------:R-:W-:Y:S02]  /*145a0*/  LEA.HI R11, R11, R10, RZ, 0x2 ;  /* 0x0000000a0b0b7211 */ /* 0x000fe400078f10ff */
[----:B------:R-:W-:Y:S02]  /*145b0*/  LOP3.LUT R12, R12, 0xfffffff8, RZ, 0xc0, !PT ;  /* 0xfffffff80c0c7812 */ /* 0x000fe400078ec0ff */
[----:B------:R-:W-:Y:S01]  /*145c0*/  IADD3 R8, -R8, R5, RZ ;  /* 0x0000000508087210 */ /* 0x000fe20007ffe1ff */
[----:B------:R-:W-:Y:S01]  /*145d0*/  IMAD.IADD R5, R5, 0x1, -R14 ;  /* 0x0000000105057824 */ /* 0x000fe200078e0a0e */
[----:B------:R-:W-:Y:S01]  /*145e0*/  LOP3.LUT R11, R11, 0xffffffc, RZ, 0xc0, !PT ;  /* 0x0ffffffc0b0b7812 */ /* 0x000fe200078ec0ff */
[----:B-1----:R-:W-:Y:S01]  /*145f0*/  ULEA UR4, UR4, UR5, 0x18 ;  /* 0x0000000504047291 */ /* 0x002fe2000f8ec03f */
[----:B------:R-:W-:Y:S01]  /*14600*/  IADD3 R12, R13, -R12, RZ ;  /* 0x8000000c0d0c7210 */ /* 0x000fe20007ffe0ff */
[C---:B------:R-:W-:Y:S01]  /*14610*/  IMAD R5, R10.reuse, 0x200, R5 ;  /* 0x000002000a057824 */ /* 0x040fe200078e0205 */
[----:B------:R-:W-:Y:S01]  /*14620*/  SHF.R.S32.HI R9, RZ, 0x1f, R238 ;  /* 0x0000001fff097819 */ /* 0x000fe200000114ee */
[----:B------:R-:W1:Y:S01]  /*14630*/  S2R R14, SR_CTAID.Y ;  /* 0x00000000000e7919 */ /* 0x000e620000002600 */
[----:B------:R-:W-:Y:S01]  /*14640*/  IADD3 R11, R10, -R11, RZ ;  /* 0x8000000b0a0b7210 */ /* 0x000fe20007ffe0ff */
[----:B------:R-:W-:Y:S01]  /*14650*/  IMAD.SHL.U32 R10, R12, 0x40, RZ ;  /* 0x000000400c0a7824 */ /* 0x000fe200078e00ff */
[----:B------:R-:W-:Y:S01]  /*14660*/  SHF.R.S32.HI R7, RZ, 0x4, R6 ;  /* 0x00000004ff077819 */ /* 0x000fe20000011406 */
[----:B------:R-:W2:Y:S01]  /*14670*/  S2UR UR5, SR_CTAID.Z ;  /* 0x00000000000579c3 */ /* 0x000ea20000002700 */
[----:B------:R-:W-:-:S02]  /*14680*/  LEA.HI R4, R9, R4, RZ, 0x2 ;  /* 0x0000000409047211 */ /* 0x000fc400078f10ff */
[----:B------:R-:W-:Y:S02]  /*14690*/  LOP3.LUT P3, RZ, R8, 0x3, RZ, 0xc0, !PT ;  /* 0x0000000308ff7812 */ /* 0x000fe4000786c0ff */
[C---:B------:R-:W-:Y:S02]  /*146a0*/  LOP3.LUT R9, R12.reuse, 0x1, RZ, 0xc0, !PT ;  /* 0x000000010c097812 */ /* 0x040fe400078ec0ff */
[----:B------:R-:W-:Y:S02]  /*146b0*/  LEA.HI R8, R3, R3, RZ, 0x1 ;  /* 0x0000000303087211 */ /* 0x000fe400078f08ff */
[----:B------:R-:W-:Y:S02]  /*146c0*/  SHF.L.U32 R6, R7, 0x6, RZ ;  /* 0x0000000607067819 */ /* 0x000fe400000006ff */
[----:B------:R-:W-:Y:S02]  /*146d0*/  R2P PR, R12, 0x6 ;  /* 0x000000060c007804 */ /* 0x000fe40000000000 */
[----:B------:R-:W-:Y:S01]  /*146e0*/  ISETP.NE.U32.AND P0, PT, R9, 0x1, PT ;  /* 0x000000010900780c */ /* 0x000fe20003f05070 */
[----:B------:R-:W-:Y:S01]  /*146f0*/  IMAD.SHL.U32 R9, R8, 0x4, RZ ;  /* 0x0000000408097824 */ /* 0x000fe200078e00ff */
[----:B------:R-:W-:-:S02]  /*14700*/  LOP3.LUT R10, R10, 0x1c0, RZ, 0xc0, !PT ;  /* 0x000001c00a0a7812 */ /* 0x000fc400078ec0ff */
[----:B------:R-:W-:Y:S02]  /*14710*/  LOP3.LUT R6, R6, 0x1c0, RZ, 0xc0, !PT ;  /* 0x000001c006067812 */ /* 0x000fe400078ec0ff */
[----:B------:R-:W-:Y:S02]  /*14720*/  LEA.HI R10, R10, R10, RZ, 0x1d ;  /* 0x0000000a0a0a7211 */ /* 0x000fe400078fe8ff */
[----:B------:R-:W-:Y:S02]  /*14730*/  LOP3.LUT R9, R6, 0x38, R9, 0xf8, !PT ;  /* 0x0000003806097812 */ /* 0x000fe400078ef809 */
[----:B------:R-:W-:Y:S02]  /*14740*/  SHF.R.S32.HI R4, RZ, 0x2, R4 ;  /* 0x00000002ff047819 */ /* 0x000fe40000011404 */
[----:B------:R-:W-:Y:S02]  /*14750*/  SHF.R.U32.HI R6, RZ, 0x3, R6 ;  /* 0x00000003ff067819 */ /* 0x000fe40000011606 */
[----:B------:R-:W-:-:S02]  /*14760*/  LEA R5, R5, R10, 0x1 ;  /* 0x0000000a05057211 */ /* 0x000fc400078e08ff */
[----:B------:R-:W-:Y:S01]  /*14770*/  LEA R11, R11, R4, 0x4 ;  /* 0x000000040b0b7211 */ /* 0x000fe200078e20ff */
[----:B------:R-:W-:Y:S01]  /*14780*/  IMAD.MOV.U32 R4, RZ, RZ, 0x40 ;  /* 0x00000040ff047424 */ /* 0x000fe200078e00ff */
[----:B------:R-:W-:Y:S02]  /*14790*/  LOP3.LUT R9, R9, R6, RZ, 0x3c, !PT ;  /* 0x0000000609097212 */ /* 0x000fe400078e3cff */
[----:B------:R-:W-:Y:S02]  /*147a0*/  LOP3.LUT R8, R8, 0xffffffe, RZ, 0xc0, !PT ;  /* 0x0ffffffe08087812 */ /* 0x000fe400078ec0ff */
[----:B------:R-:W-:Y:S02]  /*147b0*/  LEA R6, R5, UR4, 0x2 ;  /* 0x0000000405067c11 */ /* 0x000fe4000f8e10ff */
[----:B------:R-:W-:Y:S01]  /*147c0*/  SEL R5, R4, 0xffffffc0, !P1 ;  /* 0xffffffc004057807 */ /* 0x000fe20004800000 */
[----:B------:R-:W-:Y:S01]  /*147d0*/  IMAD.IADD R8, R3, 0x1, -R8 ;  /* 0x0000000103087824 */ /* 0x000fe200078e0a08 */
[C---:B------:R-:W-:Y:S01]  /*147e0*/  IADD3 R10, R6.reuse, -0x20, RZ ;  /* 0xffffffe0060a7810 */ /* 0x040fe20007ffe0ff */
[----:B------:R-:W-:Y:S01]  /*147f0*/  IMAD.MOV.U32 R4, RZ, RZ, 0x80 ;  /* 0x00000080ff047424 */ /* 0x000fe200078e00ff */
[----:B------:R-:W-:Y:S01]  /*14800*/  @P0 IADD3 R10, R6, 0x20, RZ ;  /* 0x00000020060a0810 */ /* 0x000fe20007ffe0ff */
[----:B------:R-:W-:Y:S01]  /*14810*/  IMAD R8, R8, 0x4, R9 ;  /* 0x0000000408087824 */ /* 0x000fe200078e0209 */
[----:B------:R-:W-:Y:S01]  /*14820*/  IADD3 R9, R6, R5, RZ ;  /* 0x0000000506097210 */ /* 0x000fe20007ffe0ff */
[----:B------:R-:W-:Y:S01]  /*14830*/  STS.64 [R6], R128 ;  /* 0x0000008006007388 */ /* 0x000fe20000000a00 */
[----:B------:R-:W-:Y:S01]  /*14840*/  SEL R13, R4, 0xffffff80, !P2 ;  /* 0xffffff80040d7807 */ /* 0x000fe20005000000 */
[--C-:B------:R-:W-:Y:S01]  /*14850*/  IMAD.IADD R12, R5, 0x1, R10.reuse ;  /* 0x00000001050c7824 */ /* 0x100fe200078e020a */
[----:B------:R-:W-:Y:S01]  /*14860*/  IADD3 R20, -R229, RZ, RZ ;  /* 0x000000ffe5147210 */ /* 0x000fe20007ffe1ff */
[----:B------:R-:W1:Y:S01]  /*14870*/  LDC.64 R4, c[0x0][0x2c0] ;  /* 0x0000b000ff047b82 */ /* 0x000e620000000a00 */
[-C--:B------:R-:W-:Y:S01]  /*14880*/  IADD3 R15, R6, R13.reuse, RZ ;  /* 0x0000000d060f7210 */ /* 0x080fe20007ffe0ff */
[----:B------:R-:W-:Y:S01]  /*14890*/  STS.64 [R6+0x800], R130 ;  /* 0x0008008206007388 */ /* 0x000fe20000000a00 */
[----:B------:R-:W-:Y:S01]  /*148a0*/  IMAD.IADD R19, R13, 0x1, R10 ;  /* 0x000000010d137824 */ /* 0x000fe200078e020a */
[----:B------:R-:W-:Y:S01]  /*148b0*/  IADD3 R18, R9, R13, RZ ;  /* 0x0000000d09127210 */ /* 0x000fe20007ffe0ff */
[----:B------:R-:W-:Y:S01]  /*148c0*/  IMAD.IADD R13, R12, 0x1, R13 ;  /* 0x000000010c0d7824 */ /* 0x000fe200078e020d */
[----:B------:R-:W-:Y:S01]  /*148d0*/  STS.64 [R10], R124 ;  /* 0x0000007c0a007388 */ /* 0x000fe20000000a00 */
[----:B--2---:R-:W-:Y:S01]  /*148e0*/  IMAD R20, R17, R20, UR5 ;  /* 0x0000000511147e24 */ /* 0x004fe2000f8e0214 */
[----:B------:R-:W-:Y:S01]  /*148f0*/  SHF.L.U32 R40, R3, 0x2, RZ ;  /* 0x0000000203287819 */ /* 0x000fe200000006ff */
[----:B------:R-:W-:Y:S01]  /*14900*/  VIADD R3, R7, 0x8 ;  /* 0x0000000807037836 */ /* 0x000fe20000000000 */
[----:B------:R-:W-:Y:S02]  /*14910*/  STS.64 [R10+0x800], R126 ;  /* 0x0008007e0a007388 */ /* 0x000fe40000000a00 */
[----:B------:R-:W-:-:S02]  /*14920*/  SHF.R.S32.HI R41, RZ, 0x1f, R40 ;  /* 0x0000001fff297819 */ /* 0x000fc40000011428 */
[----:B------:R-:W-:Y:S04]  /*14930*/  STS.64 [R9], R120 ;  /* 0x0000007809007388 */ /* 0x000fe80000000a00 */
[----:B------:R-:W-:Y:S04]  /*14940*/  STS.64 [R9+0x800], R122 ;  /* 0x0008007a09007388 */ /* 0x000fe80000000a00 */
[----:B------:R-:W-:Y:S01]  /*14950*/  STS.64 [R12], R116 ;  /* 0x000000740c007388 */ /* 0x000fe20000000a00 */
[----:B-1----:R-:W-:-:S03]  /*14960*/  IMAD R4, R14, R4, R229 ;  /* 0x000000040e047224 */ /* 0x002fc600078e02e5 */
[----:B------:R-:W-:Y:S01]  /*14970*/  STS.64 [R12+0x800], R118 ;  /* 0x000800760c007388 */ /* 0x000fe20000000a00 */
[----:B------:R-:W-:-:S03]  /*14980*/  IMAD R4, R4, R17, R20 ;  /* 0x0000001104047224 */ /* 0x000fc600078e0214 */
        /* <DEDUP_REMOVED lines=16> */
[----:B---3--:R-:W-:-:S03]  /*14a90*/  IMAD.SHL.U32 R6, R16, 0x40, RZ ;  /* 0x0000004010067824 */ /* 0x008fc600078e00ff */
[----:B------:R1:W-:Y:S01]  /*14aa0*/  STS.64 [R15+0x4000], R80 ;  /* 0x004000500f007388 */ /* 0x0003e20000000a00 */
[----:B------:R-:W-:-:S03]  /*14ab0*/  IMAD R6, R4, R5, R6 ;  /* 0x0000000504067224 */ /* 0x000fc600078e0206 */
[----:B------:R1:W-:Y:S01]  /*14ac0*/  STS.64 [R15+0x4800], R82 ;  /* 0x004800520f007388 */ /* 0x0003e20000000a00 */
[----:B------:R-:W-:-:S03]  /*14ad0*/  LEA R4, R8, UR4, 0x2 ;  /* 0x0000000408047c11 */ /* 0x000fc6000f8e10ff */
        /* <DEDUP_REMOVED lines=8> */
[C---:B-1----:R-:W-:Y:S01]  /*14b60*/  VIADD R13, R11.reuse, 0x8 ;  /* 0x000000080b0d7836 */ /* 0x042fe20000000000 */
        /* <DEDUP_REMOVED lines=10> */
.L_x_3284:
[----:B------:R-:W-:Y:S05]  /*14c10*/  BSYNC B0 ;  /* 0x0000000000007941 */ /* 0x000fea0003800000 */
.L_x_3283:
[----:B-1----:R-:W1:Y:S01]  /*14c20*/  LDS.128 R68, [R4] ;  /* 0x0000000004447984 */ /* 0x002e620000000c00 */
[----:B------:R-:W-:Y:S01]  /*14c30*/  ULDC UR4, c[0x0][0x2dc] ;  /* 0x0000b70000047ab9 */ /* 0x000fe20000000800 */
[----:B------:R-:W-:Y:S01]  /*14c40*/  IMAD.WIDE R72, R7, 0x80, R40 ;  /* 0x0000008007487825 */ /* 0x000fe200078e0228 */
[----:B------:R-:W-:Y:S01]  /*14c50*/  ISETP.GE.AND P6, PT, R3, R222, PT ;  /* 0x000000de0300720c */ /* 0x000fe20003fc6270 */
[----:B------:R-:W3:Y:S02]  /*14c60*/  LDS.128 R36, [R4+0x4000] ;  /* 0x0040000004247984 */ /* 0x000ee40000000c00 */
[----:B--2---:R-:W-:Y:S01]  /*14c70*/  IMAD R0, R6, UR4, RZ ;  /* 0x0000000406007c24 */ /* 0x004fe2000f8e02ff */
[----:B------:R-:W-:Y:S01]  /*14c80*/  ULDC.64 UR4, c[0x0][0x288] ;  /* 0x0000a20000047ab9 */ /* 0x000fe20000000a00 */
[----:B------:R-:W2:Y:S01]  /*14c90*/  LDS.128 R64, [R4+0x800] ;  /* 0x0008000004407984 */ /* 0x000ea20000000c00 */
[C---:B------:R-:W-:Y:S02]  /*14ca0*/  VIADD R5, R7.reuse, 0x10 ;  /* 0x0000001007057836 */ /* 0x040fe40000000000 */
[C---:B------:R-:W-:Y:S01]  /*14cb0*/  IADD3 R75, P0, R0.reuse, R72, RZ ;  /* 0x00000048004b7210 */ /* 0x040fe20007f1e0ff */
[----:B------:R-:W4:Y:S01]  /*14cc0*/  LDS.128 R60, [R4+0x1000] ;  /* 0x00100000043c7984 */ /* 0x000f220000000c00 */
[----:B------:R-:W-:Y:S01]  /*14cd0*/  VIADD R3, R7, 0x18 ;  /* 0x0000001807037836 */ /* 0x000fe20000000000 */
[-C--:B------:R-:W-:Y:S01]  /*14ce0*/  ISETP.GE.AND P5, PT, R5, R222.reuse, PT ;  /* 0x000000de0500720c */ /* 0x080fe20003fa6270 */
[C---:B------:R-:W-:Y:S01]  /*14cf0*/  VIADD R5, R7.reuse, 0x28 ;  /* 0x0000002807057836 */ /* 0x040fe20000000000 */
[----:B------:R-:W5:Y:S01]  /*14d00*/  LDS.128 R56, [R4+0x1800] ;  /* 0x0018000004387984 */ /* 0x000f620000000c00 */
[----:B------:R-:W-:Y:S01]  /*14d10*/  LEA.HI.X.SX32 R0, R0, R73, 0x1, P0 ;  /* 0x0000004900007211 */ /* 0x000fe200000f0eff */
[C---:B------:R-:W-:Y:S01]  /*14d20*/  VIADD R73, R7.reuse, 0x20 ;  /* 0x0000002007497836 */ /* 0x040fe20000000000 */
[----:B------:R-:W-:Y:S01]  /*14d30*/  ISETP.GE.AND P0, PT, R7, R222, PT ;  /* 0x000000de0700720c */ /* 0x000fe20003f06270 */
[----:B------:R-:W1:Y:S01]  /*14d40*/  LDS.128 R52, [R4+0x2000] ;  /* 0x0020000004347984 */ /* 0x000e620000000c00 */
[----:B------:R-:W-:-:S02]  /*14d50*/  LEA R72, P1, R75, UR4, 0x2 ;  /* 0x000000044b487c11 */ /* 0x000fc4000f8210ff */
[-C--:B------:R-:W-:Y:S01]  /*14d60*/  ISETP.GE.AND P4, PT, R3, R222.reuse, PT ;  /* 0x000000de0300720c */ /* 0x080fe20003f86270 */
[----:B------:R-:W1:Y:S01]  /*14d70*/  LDS.128 R48, [R4+0x2800] ;  /* 0x0028000004307984 */ /* 0x000e620000000c00 */
[-C--:B------:R-:W-:Y:S01]  /*14d80*/  ISETP.GE.AND P3, PT, R73, R222.reuse, PT ;  /* 0x000000de4900720c */ /* 0x080fe20003f66270 */
[----:B------:R-:W-:Y:S01]  /*14d90*/  VIADD R3, R7, 0x30 ;  /* 0x0000003007037836 */ /* 0x000fe20000000000 */
[----:B------:R-:W-:Y:S01]  /*14da0*/  LEA.HI.X R73, R75, UR5, R0, 0x2, P1 ;  /* 0x000000054b497c11 */ /* 0x000fe200088f1400 */
[----:B------:R-:W2:Y:S01]  /*14db0*/  LDS.128 R44, [R4+0x3000] ;  /* 0x00300000042c7984 */ /* 0x000ea20000000c00 */
[----:B------:R-:W-:Y:S01]  /*14dc0*/  VIADD R7, R7, 0x38 ;  /* 0x0000003807077836 */ /* 0x000fe20000000000 */
[-C--:B------:R-:W-:Y:S02]  /*14dd0*/  ISETP.GE.AND P2, PT, R5, R222.reuse, PT ;  /* 0x000000de0500720c */ /* 0x080fe40003f46270 */
[----:B------:R-:W2:Y:S01]  /*14de0*/  LDS.128 R32, [R4+0x4800] ;  /* 0x0048000004207984 */ /* 0x000ea20000000c00 */
[----:B------:R-:W-:-:S03]  /*14df0*/  ISETP.GE.AND P1, PT, R3, R222, PT ;  /* 0x000000de0300720c */ /* 0x000fc60003f26270 */
[----:B------:R-:W2:Y:S04]  /*14e00*/  LDS.128 R28, [R4+0x5000] ;  /* 0x00500000041c7984 */ /* 0x000ea80000000c00 */
[----:B------:R-:W4:Y:S04]  /*14e10*/  LDS.128 R24, [R4+0x5800] ;  /* 0x0058000004187984 */ /* 0x000f280000000c00 */
[----:B------:R-:W5:Y:S04]  /*14e20*/  LDS.128 R20, [R4+0x6000] ;  /* 0x0060000004147984 */ /* 0x000f680000000c00 */
[----:B------:R-:W5:Y:S04]  /*14e30*/  LDS.128 R16, [R4+0x6800] ;  /* 0x0068000004107984 */ /* 0x000f680000000c00 */
[----:B------:R-:W5:Y:S04]  /*14e40*/  LDS.128 R12, [R4+0x7000] ;  /* 0x00700000040c7984 */ /* 0x000f680000000c00 */
[----:B------:R4:W5:Y:S04]  /*14e50*/  LDS.128 R40, [R4+0x3800] ;  /* 0x0038000004287984 */ /* 0x0009680000000c00 */
[----:B------:R5:W5:Y:S04]  /*14e60*/  LDS.128 R8, [R4+0x7800] ;  /* 0x0078000004087984 */ /* 0x000b680000000c00 */
[----:B-1----:R1:W-:Y:S04]  /*14e70*/  @!P0 STG.E.64 desc[UR12][R72.64], R68 ;  /* 0x0000004448008986 */ /* 0x0023e8000c101b0c */
[----:B------:R1:W-:Y:S04]  /*14e80*/  @!P0 STG.E.64 desc[UR12][R72.64+0x8], R70 ;  /* 0x0000084648008986 */ /* 0x0003e8000c101b0c */
[----:B---3--:R1:W-:Y:S01]  /*14e90*/  @!P0 STG.E.128 desc[UR12][R72.64+0x100], R36 ;  /* 0x0001002448008986 */ /* 0x0083e2000c101d0c */
[----:B------:R-:W-:-:S03]  /*14ea0*/  ISETP.GE.AND P0, PT, R7, R222, PT ;  /* 0x000000de0700720c */ /* 0x000fc60003f06270 */
[----:B--2---:R1:W-:Y:S04]  /*14eb0*/  @!P6 STG.E.128 desc[UR12][R72.64+0x1000], R64 ;  /* 0x001000404800e986 */ /* 0x0043e8000c101d0c */
[----:B----4-:R1:W-:Y:S04]  /*14ec0*/  @!P5 STG.E.128 desc[UR12][R72.64+0x2000], R60 ;  /* 0x0020003c4800d986 */ /* 0x0103e8000c101d0c */
        /* <DEDUP_REMOVED lines=8> */
[----:B------:R1:W-:Y:S04]  /*14f50*/  @!P2 STG.E.128 desc[UR12][R72.64+0x5100], R16 ;  /* 0x005100104800a986 */ /* 0x0003e8000c101d0c */
[----:B------:R1:W-:Y:S01]  /*14f60*/  @!P1 STG.E.128 desc[UR12][R72.64+0x6100], R12 ;  /* 0x0061000c48009986 */ /* 0x0003e2000c101d0c */
[----:B------:R-:W-:Y:S05]  /*14f70*/  @P0 EXIT ;  /* 0x000000000000094d */ /* 0x000fea0003800000 */
[----:B------:R-:W-:Y:S04]  /*14f80*/  STG.E.128 desc[UR12][R72.64+0x7000], R40 ;  /* 0x0070002848007986 */ /* 0x000fe8000c101d0c */
[----:B------:R-:W-:Y:S01]  /*14f90*/  STG.E.128 desc[UR12][R72.64+0x7100], R8 ;  /* 0x0071000848007986 */ /* 0x000fe2000c101d0c */
[----:B------:R-:W-:Y:S05]  /*14fa0*/  EXIT ;  /* 0x000000000000794d */ /* 0x000fea0003800000 */
        .weak           $__internal_30_$__cuda_sm20_rcp_rn_f32_slowpath
        .type           $__internal_30_$__cuda_sm20_rcp_rn_f32_slowpath,@function
        .size           $__internal_30_$__cuda_sm20_rcp_rn_f32_slowpath,(.L_x_3509 - $__internal_30_$__cuda_sm20_rcp_rn_f32_slowpath)
$__internal_30_$__cuda_sm20_rcp_rn_f32_slowpath:
        /* <DEDUP_REMOVED lines=15> */
.L_x_3286:
        /* <DEDUP_REMOVED lines=33> */
.L_x_3288:
[----:B------:R1:W2:Y:S02]  /*152b0*/  MUFU.RCP R7, R8 ;  /* 0x0000000800077308 */ /* 0x0002a40000001000 */
.L_x_3287:
[----:B------:R-:W-:Y:S05]  /*152c0*/  BSYNC B0 ;  /* 0x0000000000007941 */ /* 0x000fea0003800000 */
.L_x_3285:
[----:B------:R-:W-:Y:S02]  /*152d0*/  MOV R4, R6 ;  /* 0x0000000600047202 */ /* 0x000fe40000000f00 */
[----:B------:R-:W-:-:S04]  /*152e0*/  MOV R5, 0x0 ;  /* 0x0000000000057802 */ /* 0x000fc80000000f00 */
[----:B-12---:R-:W-:Y:S05]  /*152f0*/  RET.REL.NODEC R4 `(_ZN13pytorch_flash24flash_fwd_splitkv_kernelI23Flash_fwd_kernel_traitsILi128ELi64ELi128ELi4ELb0ELb0EN7cutlass10bfloat16_tE19Flash_kernel_traitsILi128ELi64ELi128ELi4ES3_EELb0ELb1ELb0ELb0ELb1ELb0ELb1ELb0EEEvNS_16Flash_fwd_paramsE) ;  /* 0xfffffeac04407950 */ /* 0x006fea0003c3ffff */
.L_x_3289:
        /* <DEDUP_REMOVED lines=16> */
.L_x_3509:


//--------------------- .text._ZN13pytorch_flash24flash_fwd_splitkv_kernelI23Flash_fwd_kernel_traitsILi128ELi64ELi128ELi4ELb0ELb0EN7cutlass10bfloat16_tE19Flash_kernel_traitsILi128ELi64ELi128ELi4ES3_EELb0ELb1ELb0ELb0ELb1ELb0ELb1ELb1EEEvNS_16Flash_fwd_paramsE --------------------------
	.section	.text._ZN13pytorch_flash24flash_fwd_splitkv_kernelI23Flash_fwd_kernel_traitsILi128ELi64ELi128ELi4ELb0ELb0EN7cutlass10bfloat16_tE19Flash_kernel_traitsILi128ELi64ELi128ELi4ES3_EELb0ELb1ELb0ELb0ELb1ELb0ELb1ELb1EEEvNS_16Flash_fwd_paramsE,"ax",@progbits
	.sectionflags	@"SHF_BARRIERS=1"
	.align	128
        .global         _ZN13pytorch_flash24flash_fwd_splitkv_kernelI23Flash_fwd_kernel_traitsILi128ELi64ELi128ELi4ELb0ELb0EN7cutlass10bfloat16_tE19Flash_kernel_traitsILi128ELi64ELi128ELi4ES3_EELb0ELb1ELb0ELb0ELb1ELb0ELb1ELb1EEEvNS_16Flash_fwd_paramsE
        .type           _ZN13pytorch_flash24flash_fwd_splitkv_kernelI23Flash_fwd_kernel_traitsILi128ELi64ELi128ELi4ELb0ELb0EN7cutlass10bfloat16_tE19Flash_kernel_traitsILi128ELi64ELi128ELi4ES3_EELb0ELb1ELb0ELb0ELb1ELb0ELb1ELb1EEEvNS_16Flash_fwd_paramsE,@function
        .size           _ZN13pytorch_flash24flash_fwd_splitkv_kernelI23Flash_fwd_kernel_traitsILi128ELi64ELi128ELi4ELb0ELb0EN7cutlass10bfloat16_tE19Flash_kernel_traitsILi128ELi64ELi128ELi4ES3_EELb0ELb1ELb0ELb0ELb1ELb0ELb1ELb1EEEvNS_16Flash_fwd_paramsE,(.L_x_3511 - _ZN13pytorch_flash24flash_fwd_splitkv_kernelI23Flash_fwd_kernel_traitsILi128ELi64ELi128ELi4ELb0ELb0EN7cutlass10bfloat16_tE19Flash_kernel_traitsILi128ELi64ELi128ELi4ES3_EELb0ELb1ELb0ELb0ELb1ELb0ELb1ELb1EEEvNS_16Flash_fwd_paramsE)
        .other          _ZN13pytorch_flash24flash_fwd_splitkv_kernelI23Flash_fwd_kernel_traitsILi128ELi64ELi128ELi4ELb0ELb0EN7cutlass10bfloat16_tE19Flash_kernel_traitsILi128ELi64ELi128ELi4ES3_EELb0ELb1ELb0ELb0ELb1ELb0ELb1ELb1EEEvNS_16Flash_fwd_paramsE,@"STO_CUDA_ENTRY STV_DEFAULT"
_ZN13pytorch_flash24flash_fwd_splitkv_kernelI23Flash_fwd_kernel_traitsILi128ELi64ELi128ELi4ELb0ELb0EN7cutlass10bfloat16_tE19Flash_kernel_traitsILi128ELi64ELi128ELi4ES3_EELb0ELb1ELb0ELb0ELb1ELb0ELb1ELb1EEEvNS_16Flash_fwd_paramsE:
.text._ZN13pytorch_flash24flash_fwd_splitkv_kernelI23Flash_fwd_kernel_traitsILi128ELi64ELi128ELi4ELb0ELb0EN7cutlass10bfloat16_tE19Flash_kernel_traitsILi128ELi64ELi128ELi4ES3_EELb0ELb1ELb0ELb0ELb1ELb0ELb1ELb1EEEvNS_16Flash_fwd_paramsE:
        /* <DEDUP_REMOVED lines=29> */
[----:B------:R-:W-:Y:S05]  /*01d0*/  CALL.REL.NOINC `($_ZN13pytorch_flash24flash_fwd_splitkv_kernelI23Flash_fwd_kernel_traitsILi128ELi64ELi128ELi4ELb0ELb0EN7cutlass10bfloat16_tE19Flash_kernel_traitsILi128ELi64ELi128ELi4ES3_EELb0ELb1ELb0ELb0ELb1ELb0ELb1ELb1EEEvNS_16Flash_fwd_paramsE$_ZN13pytorch_flash30compute_attn_1rowblock_splitkvI23Flash_fwd_kernel_traitsILi128ELi64ELi128ELi4ELb0ELb0EN7cutlass10bfloat16_tE19Flash_kernel_traitsILi128ELi64ELi128ELi4ES3_EELb0ELb1ELb0ELb0ELb1ELb0ELb1ELb1ENS_16Flash_fwd_paramsEEEvRKT8_iiiii) ;  /* 0x0000000000087944 */ /* 0x000fea0003c00000 */
[----:B------:R-:W-:Y:S05]  /*01e0*/  BSYNC B3 ;  /* 0x0000000000037941 */ /* 0x000fea0003800000 */
.L_x_3290:
[----:B------:R-:W-:Y:S05]  /*01f0*/  EXIT ;  /* 0x000000000000794d */ /* 0x000fea0003800000 */
        .type           $_ZN13pytorch_flash24flash_fwd_splitkv_kernelI23Flash_fwd_kernel_traitsILi128ELi64ELi128ELi4ELb0ELb0EN7cutlass10bfloat16_tE19Flash_kernel_traitsILi128ELi64ELi128ELi4ES3_EELb0ELb1ELb0ELb0ELb1ELb0ELb1ELb1EEEvNS_16Flash_fwd_paramsE$_ZN13pytorch_flash30compute_attn_1rowblock_splitkvI23Flash_fwd_kernel_traitsILi128ELi64ELi128ELi4ELb0ELb0EN7cutlass10bfloat16_tE19Flash_kernel_traitsILi128ELi64ELi128ELi4ES3_EELb0ELb1ELb0ELb0ELb1ELb0ELb1ELb1ENS_16Flash_fwd_paramsEEEvRKT8_iiiii,@function
        .size           $_ZN13pytorch_flash24flash_fwd_splitkv_kernelI23Flash_fwd_kernel_traitsILi128ELi64ELi128ELi4ELb0ELb0EN7cutlass10bfloat16_tE19Flash_kernel_traitsILi128ELi64ELi128ELi4ES3_EELb0ELb1ELb0ELb0ELb1ELb0ELb1ELb1EEEvNS_16Flash_fwd_paramsE$_ZN13pytorch_flash30compute_attn_1rowblock_splitkvI23Flash_fwd_kernel_traitsILi128ELi64ELi128ELi4ELb0ELb0EN7cutlass10bfloat16_tE19Flash_kernel_traitsILi128ELi64ELi128ELi4ES3_EELb0ELb1ELb0ELb0ELb1ELb0ELb1ELb1ENS_16Flash_fwd_paramsEEEvRKT8_iiiii,($__internal_31_$__cuda_sm20_rcp_rn_f32_slowpath - $_ZN13pytorch_flash24flash_fwd_splitkv_kernelI23Flash_fwd_kernel_traitsILi128ELi64ELi128ELi4ELb0ELb0EN7cutlass10bfloat16_tE19Flash_kernel_traitsILi128ELi64ELi128ELi4ES3_EELb0ELb1ELb0ELb0ELb1ELb0ELb1ELb1EEEvNS_16Flash_fwd_paramsE$_ZN13pytorch_flash30compute_attn_1rowblock_splitkvI23Flash_fwd_kernel_traitsILi128ELi64ELi128ELi4ELb0ELb0EN7cutlass10bfloat16_tE19Flash_kernel_traitsILi128ELi64ELi128ELi4ES3_EELb0ELb1ELb0ELb0ELb1ELb0ELb1ELb1ENS_16Flash_fwd_paramsEEEvRKT8_iiiii)
$_ZN13pytorch_flash24flash_fwd_splitkv_kernelI23Flash_fwd_kernel_traitsILi128ELi64ELi128ELi4ELb0ELb0EN7cutlass10bfloat16_tE19Flash_kernel_traitsILi128ELi64ELi128ELi4ES3_EELb0ELb1ELb0ELb0ELb1ELb0ELb1ELb1EEEvNS_16Flash_fwd_paramsE$_ZN13pytorch_flash30compute_attn_1rowblock_splitkvI23Flash_fwd_kernel_traitsILi128ELi64ELi128ELi4ELb0ELb0EN7cutlass10bfloat16_tE19Flash_kernel_traitsILi128ELi64ELi128ELi4ES3_EELb0ELb1ELb0ELb0ELb1ELb0ELb1ELb1ENS_16Flash_fwd_paramsEEEvRKT8_iiiii:
        /* <DEDUP_REMOVED lines=27> */
.L_x_3292:
[----:B------:R-:W-:Y:S05]  /*03b0*/  BSYNC B0 ;  /* 0x0000000000007941 */ /* 0x000fea0003800000 */
.L_x_3291:
        /* <DEDUP_REMOVED lines=8> */
.L_x_3294:
[----:B------:R3:W5:Y:S02]  /*0440*/  LD.E R99, desc[UR4][R132.64+0xb8] ;  /* 0x0000b80484637980 */ /* 0x000764000c101900 */
.L_x_3295:
[----:B------:R-:W-:Y:S05]  /*0450*/  BSYNC B0 ;  /* 0x0000000000007941 */ /* 0x000fea0003800000 */
.L_x_3293:
        /* <DEDUP_REMOVED lines=10> */
.L_x_3297:
[----:B------:R-:W2:Y:S01]  /*0500*/  LD.E.64 R2, desc[UR4][R132.64+0x108] ;  /* 0x0001080484027980 */ /* 0x000ea2000c101b00 */
[----:B------:R-:W-:Y:S01]  /*0510*/  BSSY B0, `(.L_x_3299) ;  /* 0x0000006000007945 */ /* 0x000fe20003800000 */
[----:B------:R-:W-:Y:S01]  /*0520*/  IMAD.MOV.U32 R66, RZ, RZ, RZ ;  /* 0x000000ffff427224 */ /* 0x000fe200078e00ff */
[----:B--2---:R-:W-:-:S04]  /*0530*/  ISETP.NE.U32.AND P0, PT, R2, RZ, PT ;  /* 0x000000ff0200720c */ /* 0x004fc80003f05070 */
[----:B------:R-:W-:-:S13]  /*0540*/  ISETP.NE.AND.EX P0, PT, R3, RZ, PT, P0 ;  /* 0x000000ff0300720c */ /* 0x000fda0003f05300 */
[----:B------:R-:W-:Y:S05]  /*0550*/  @!P0 BRA `(.L_x_3300) ;  /* 0x0000000000048947 */ /* 0x000fea0003800000 */
[----:B------:R2:W5:Y:S02]  /*0560*/  LD.E R66, desc[UR4][R132.64+0xbc] ;  /* 0x0000bc0484427980 */ /* 0x000564000c101900 */
.L_x_3300:
[----:B------:R-:W-:Y:S05]  /*0570*/  BSYNC B0 ;  /* 0x0000000000007941 */ /* 0x000fea0003800000 */
.L_x_3299:
[----:B-----5:R-:W-:Y:S02]  /*0580*/  IADD3 R66, R99, R66, RZ ;  /* 0x0000004263427210 */ /* 0x020fe40007ffe0ff */
.L_x_3298:
[----:B------:R-:W-:Y:S05]  /*0590*/  BSYNC B1 ;  /* 0x0000000000017941 */ /* 0x000fea0003800000 */
.L_x_3296:
[----:B------:R-:W-:Y:S01]  /*05a0*/  IMAD.SHL.U32 R64, R232, 0x40, RZ ;  /* 0x00000040e8407824 */ /* 0x000fe200078e00ff */
[----:B------:R-:W-:-:S04]  /*05b0*/  MOV R231, 0x0 ;  /* 0x0000000000e77802 */ /* 0x000fc80000000f00 */
[----:B------:R-:W-:-:S13]  /*05c0*/  ISETP.GT.AND P0, PT, R235, R64, PT ;  /* 0x00000040eb00720c */ /* 0x000fda0003f04270 */
[----:B-123--:R-:W-:Y:S05]  /*05d0*/  @!P0 RET.REL.NODEC R230 `(_ZN13pytorch_flash24flash_fwd_splitkv_kernelI23Flash_fwd_kernel_traitsILi128ELi64ELi128ELi4ELb0ELb0EN7cutlass10bfloat16_tE19Flash_kernel_traitsILi128ELi64ELi128ELi4ES3_EELb0ELb1ELb0ELb0ELb1ELb0ELb1ELb1EEEvNS_16Flash_fwd_paramsE) ;  /* 0xfffffff8e6888950 */ /* 0x00efea0003c3ffff */
[----:B------:R-:W2:Y:S04]  /*05e0*/  LD.E R0, desc[UR4][R132.64+0xb8] ;  /* 0x0000b80484007980 */ /* 0x000ea8000c101900 */
[----:B------:R-:W3:Y:S04]  /*05f0*/  LD.E R6, desc[UR4][R132.64+0x184] ;  /* 0x0001840484067980 */ /* 0x000ee8000c101900 */
[----:B------:R-:W4:Y:S01]  /*0600*/  LD.E R5, desc[UR4][R132.64+0x188] ;  /* 0x0001880484057980 */ /* 0x000f22000c101900 */
[----:B------:R-:W-:Y:S01]  /*0610*/  IABS R3, R4 ;  /* 0x0000000400037213 */ /* 0x000fe20000000000 */
[----:B------:R-:W1:Y:S03]  /*0620*/  S2R R231, SR_TID.X ;  /* 0x0000000000e77919 */ /* 0x000e660000002100 */
[----:B------:R-:W5:Y:S08]  /*0630*/  I2F.RP R2, R3 ;  /* 0x0000000300027306 */ /* 0x000f700000209400 */
[----:B-----5:R-:W5:Y:S02]  /*0640*/  MUFU.RCP R10, R2 ;  /* 0x00000002000a7308 */ /* 0x020f640000001000 */
[----:B-----5:R-:W-:-:S06]  /*0650*/  VIADD R10, R10, 0xffffffe ;  /* 0x0ffffffe0a0a7836 */ /* 0x020fcc0000000000 */
[----:B------:R5:W1:Y:S02]  /*0660*/  F2I.FTZ.U32.TRUNC.NTZ R11, R10 ;  /* 0x0000000a000b7305 */ /* 0x000a64000021f000 */
[----:B-----5:R-:W-:Y:S02]  /*0670*/  IMAD.MOV.U32 R10, RZ, RZ, RZ ;  /* 0x000000ffff0a7224 */ /* 0x020fe400078e00ff */
[----:B--2---:R-:W-:-:S05]  /*0680*/  VIADD R0, R0, 0x7f ;  /* 0x0000007f00007836 */ /* 0x004fca0000000000 */
        /* <DEDUP_REMOVED lines=13> */
[----:B------:R-:W-:Y:S02]  /*0760*/  IMAD R0, R7, R0, R2 ;  /* 0x0000000007007224 */ /* 0x000fe400078e0202 */
[----:B------:R-:W-:-:S03]  /*0770*/  VIADD R2, R66, 0x7f ;  /* 0x0000007f42027836 */ /* 0x000fc60000000000 */
[----:B------:R-:W-:-:S13]  /*0780*/  ISETP.GT.U32.AND P1, PT, R3, R0, PT ;  /* 0x000000000300720c */ /* 0x000fda0003f24070 */
[----:B------:R-:W-:Y:S02]  /*0790*/  @!P1 IMAD.IADD R0, R0, 0x1, -R3 ;  /* 0x0000000100009824 */ /* 0x000fe400078e0a03 */
[----:B------:R-:W-:Y:S01]  /*07a0*/  @!P1 VIADD R7, R7, 0x1 ;  /* 0x0000000107079836 */ /* 0x000fe20000000000 */
[----:B------:R-:W-:Y:S02]  /*07b0*/  ISETP.NE.AND P1, PT, R4, RZ, PT ;  /* 0x000000ff0400720c */ /* 0x000fe40003f25270 */
[----:B------:R-:W-:Y:S02]  /*07c0*/  ISETP.GE.U32.AND P2, PT, R0, R3, PT ;  /* 0x000000030000720c */ /* 0x000fe40003f46070 */
[----:B------:R-:W-:Y:S02]  /*07d0*/  IADD3 R3, R66, R64, -R235 ;  /* 0x0000004042037210 */ /* 0x000fe40007ffe8eb */
[----:B------:R-:W-:-:S03]  /*07e0*/  IADD3 R0, -R235, 0xbf, R64 ;  /* 0x000000bfeb007810 */ /* 0x000fc60007ffe140 */
[----:B---3--:R-:W-:Y:S01]  /*07f0*/  IMAD.IADD R6, R3, 0x1, -R6 ;  /* 0x0000000103067824 */ /* 0x008fe200078e0a06 */
[----:B----4-:R-:W-:Y:S02]  /*0800*/  IADD3 R0, R5, R0, R66 ;  /* 0x0000000005007210 */ /* 0x010fe40007ffe042 */
[----:B------:R-:W-:Y:S02]  /*0810*/  SHF.R.S32.HI R5, RZ, 0x1f, R2 ;  /* 0x0000001fff057819 */ /* 0x000fe40000011402 */
[----:B------:R-:W-:Y:S01]  /*0820*/  SHF.R.S32.HI R9, RZ, 0x1f, R6 ;  /* 0x0000001fff097819 */ /* 0x000fe20000011406 */
[----:B------:R-:W-:Y:S01]  /*0830*/  @P2 VIADD R7, R7, 0x1 ;  /* 0x0000000107072836 */ /* 0x000fe20000000000 */
[----:B------:R-:W-:Y:S02]  /*0840*/  SHF.R.S32.HI R3, RZ, 0x1f, R0 ;  /* 0x0000001fff037819 */ /* 0x000fe40000011400 */
[----:B------:R-:W-:Y:S01]  /*0850*/  LEA.HI R5, R5, R2, RZ, 0x7 ;  /* 0x0000000205057211 */ /* 0x000fe200078f38ff */
[----:B------:R-:W-:Y:S01]  /*0860*/  @!P0 IMAD.MOV R7, RZ, RZ, -R7 ;  /* 0x000000ffff078224 */ /* 0x000fe200078e0a07 */
[----:B------:R-:W-:-:S02]  /*0870*/  @!P1 LOP3.LUT R7, RZ, R4, RZ, 0x33, !PT ;  /* 0x00000004ff079212 */ /* 0x000fc400078e33ff */
[----:B------:R-:W-:Y:S02]  /*0880*/  LEA.HI R9, R9, R6, RZ, 0x7 ;  /* 0x0000000609097211 */ /* 0x000fe400078f38ff */
[----:B------:R-:W-:Y:S01]  /*0890*/  LEA.HI R3, R3, R0, RZ, 0x7 ;  /* 0x0000000003037211 */ /* 0x000fe200078f38ff */
[----:B------:R-:W-:Y:S01]  /*08a0*/  IMAD R224, R7, UR7, RZ ;  /* 0x0000000707e07c24 */ /* 0x000fe2000f8e02ff */
[----:B------:R-:W-:Y:S02]  /*08b0*/  SHF.R.S32.HI R5, RZ, 0x7, R5 ;  /* 0x00000007ff057819 */ /* 0x000fe40000011405 */
[----:B------:R-:W-:Y:S02]  /*08c0*/  SHF.R.S32.HI R9, RZ, 0x7, R9 ;  /* 0x00000007ff097819 */ /* 0x000fe40000011409 */
[----:B------:R-:W-:Y:S02]  /*08d0*/  SHF.R.S32.HI R3, RZ, 0x7, R3 ;  /* 0x00000007ff037819 */ /* 0x000fe40000011403 */
[----:B------:R-:W-:-:S02]  /*08e0*/  VIADDMNMX R0, R224, R7, R5, PT ;  /* 0x00000007e0007246 */ /* 0x000fc40003800105 */
[----:B------:R-:W-:Y:S02]  /*08f0*/  VIMNMX R224, R224, R9, !PT ;  /* 0x00000009e0e07248 */ /* 0x000fe40007fe0100 */
[----:B------:R-:W-:-:S04]  /*0900*/  VIMNMX R53, R0, R3, PT ;  /* 0x0000000300357248 */ /* 0x000fc80003fe0100 */
        /* <DEDUP_REMOVED lines=84> */
[----:B-1----:R-:W-:Y:S05]  /*0e50*/  @P6 RET.REL.NODEC R230 `(_ZN13pytorch_flash24flash_fwd_splitkv_kernelI23Flash_fwd_kernel_traitsILi128ELi64ELi128ELi4ELb0ELb0EN7cutlass10bfloat16_tE19Flash_kernel_traitsILi128ELi64ELi128ELi4ES3_EELb0ELb1ELb0ELb0ELb1ELb0ELb1ELb1EEEvNS_16Flash_fwd_paramsE) ;  /* 0xfffffff0e6686950 */ /* 0x002fea0003c3ffff */
[----:B------:R-:W-:Y:S02]  /*0e60*/  MOV R3, 0xff800000 ;  /* 0xff80000000037802 */ /* 0x000fe40000000f00 */
[----:B------:R-:W-:-:S03]  /*0e70*/  MOV R231, 0x0 ;  /* 0x0000000000e77802 */ /* 0x000fc60000000f00 */
[----:B------:R1:W-:Y:S02]  /*0e80*/  ST.E desc[UR4][R4.64+0xe0], R3 ;  /* 0x0000e00304007985 */ /* 0x0003e4000c101904 */
[----:B-1----:R-:W-:Y:S05]  /*0e90*/  RET.REL.NODEC R230 `(_ZN13pytorch_flash24flash_fwd_splitkv_kernelI23Flash_fwd_kernel_traitsILi128ELi64ELi128ELi4ELb0ELb0EN7cutlass10bfloat16_tE19Flash_kernel_traitsILi128ELi64ELi128ELi4ES3_EELb0ELb1ELb0ELb0ELb1ELb0ELb1ELb1EEEvNS_16Flash_fwd_paramsE) ;  /* 0xfffffff0e6587950 */ /* 0x002fea0003c3ffff */
.L_x_3301:
        /* <DEDUP_REMOVED lines=33> */
[----:B-1---5:R-:W1:Y:S02]  /*10b0*/  MUFU.RCP R8, R10 ;  /* 0x0000000a00087308 */ /* 0x022e640000001000 */
[----:B-1----:R-:W-:Y:S01]  /*10c0*/  IADD3 R8, R8, 0xffffffe, RZ ;  /* 0x0ffffffe08087810 */ /* 0x002fe20007ffe0ff */
[----:B------:R-:W2:Y:S05]  /*10d0*/  LD.E.64 R10, desc[UR4][R132.64+0x28] ;  /* 0x00002804840a7980 */ /* 0x000eaa000c101b00 */
[----:B------:R-:W1:Y:S01]  /*10e0*/  F2I.FTZ.U32.TRUNC.NTZ R9, R8 ;  /* 0x0000000800097305 */ /* 0x000e62000021f000 */
[----:B------:R-:W-:-:S02]  /*10f0*/  IABS R0, R6 ;  /* 0x0000000600007213 */ /* 0x000fc40000000000 */
        /* <DEDUP_REMOVED lines=50> */
[-C--:B----4-:R-:W-:Y:S02]  /*1420*/  IMAD R7, R19, R2.reuse, RZ ;  /* 0x0000000213077224 */ /* 0x090fe400078e02ff */
[----:B------:R-:W-:-:S04]  /*1430*/  IMAD.WIDE.U32 R12, R18, R2, RZ ;  /* 0x00000002120c7225 */ /* 0x000fc800078e00ff */
[----:B------:R-:W-:-:S04]  /*1440*/  IMAD R7, R18, R0, R7 ;  /* 0x0000000012077224 */ /* 0x000fc800078e0207 */
        /* <DEDUP_REMOVED lines=14> */
.L_x_3303:
        /* <DEDUP_REMOVED lines=8> */
[----:B------:R-:W-:-:S02]  /*15b0*/  IMAD.MOV.U32 R10, RZ, RZ, RZ ;  /* 0x000000ffff0a7224 */ /* 0x000fc400078e00ff */
[----:B------:R-:W-:Y:S01]  /*15c0*/  @P3 IMAD.IADD R6, R12, 0x1, R13 ;  /* 0x000000010c063824 */ /* 0x000fe200078e020d */
        /* <DEDUP_REMOVED lines=19> */
[----:B------:R-:W-:Y:S02]  /*1700*/  @!P0 IADD3 R0, R0, -R5, RZ ;  /* 0x8000000500008210 */ /* 0x000fe40007ffe0ff */
[----:B------:R-:W-:Y:S01]  /*1710*/  @!P3 IADD3 R27, R27, R3, RZ ;  /* 0x000000031b1bb210 */ /* 0x000fe20007ffe0ff */
[----:B------:R-:W-:Y:S01]  /*1720*/  @!P3 IMAD R3, R21, R8, RZ ;  /* 0x000000081503b224 */ /* 0x000fe200078e02ff */
[----:B------:R-:W-:Y:S02]  /*1730*/  ISETP.GE.U32.AND P2, PT, R0, R5, PT ;  /* 0x000000050000720c */ /* 0x000fe40003f46070 */
[----:B------:R-:W-:Y:S01]  /*1740*/  LOP3.LUT R0, R234, R7, RZ, 0x3c, !PT ;  /* 0x00000007ea007212 */ /* 0x000fe200078e3cff */
[-C--:B------:R-:W-:Y:S01]  /*1750*/  @P3 IMAD R11, R55, R6.reuse, RZ ;  /* 0x00000006370b3224 */ /* 0x080fe200078e02ff */
[----:B------:R-:W-:Y:S01]  /*1760*/  @!P0 IADD3 R2, R2, 0x1, RZ ;  /* 0x0000000102028810 */ /* 0x000fe20007ffe0ff */
[----:B------:R-:W-:Y:S01]  /*1770*/  @P3 IMAD.WIDE.U32 R28, R54, R6, RZ ;  /* 0x00000006361c3225 */ /* 0x000fe200078e00ff */
[----:B------:R-:W-:-:S03]  /*1780*/  ISETP.GE.AND P1, PT, R0, RZ, PT ;  /* 0x000000ff0000720c */ /* 0x000fc60003f26270 */
[C---:B------:R-:W-:Y:S01]  /*1790*/  @!P3 IMAD R3, R20.reuse, R4, R3 ;  /* 0x000000041403b224 */ /* 0x040fe200078e0203 */
[----:B------:R-:W-:Y:S01]  /*17a0*/  ISETP.NE.AND P0, PT, R7, RZ, PT ;  /* 0x000000ff0700720c */ /* 0x000fe20003f05270 */
[----:B------:R-:W-:Y:S01]  /*17b0*/  @!P3 IMAD.WIDE.U32 R20, R20, R8, R26 ;  /* 0x000000081414b225 */ /* 0x000fe200078e001a */
[----:B------:R-:W-:Y:S02]  /*17c0*/  @P3 IADD3 R11, R29, R11, RZ ;  /* 0x0000000b1d0b3210 */ /* 0x000fe40007ffe0ff */
[----:B------:R-:W-:Y:S02]  /*17d0*/  @!P3 SHF.R.S32.HI R5, RZ, 0x1f, R12 ;  /* 0x0000001fff05b819 */ /* 0x000fe4000001140c */
[----:B------:R-:W-:Y:S01]  /*17e0*/  @!P3 IADD3 R11, R21, R3, RZ ;  /* 0x00000003150bb210 */ /* 0x000fe20007ffe0ff */
[----:B----4-:R-:W-:Y:S01]  /*17f0*/  @!P3 IMAD R4, R61, R12, RZ ;  /* 0x0000000c3d04b224 */ /* 0x010fe200078e02ff */
[----:B------:R-:W-:Y:S02]  /*1800*/  LEA R3, R53, 0xffffff80, 0x7 ;  /* 0xffffff8035037811 */ /* 0x000fe400078e38ff */
[----:B------:R-:W-:Y:S01]  /*1810*/  @P2 IADD3 R2, R2, 0x1, RZ ;  /* 0x0000000102022810 */ /* 0x000fe20007ffe0ff */
[----:B------:R-:W-:Y:S01]  /*1820*/  @P3 IMAD.MOV.U32 R10, RZ, RZ, R28 ;  /* 0x000000ffff0a3224 */ /* 0x000fe200078e001c */
[----:B------:R-:W-:Y:S01]  /*1830*/  SHF.R.S32.HI R9, RZ, 0x1f, R3 ;  /* 0x0000001fff097819 */ /* 0x000fe20000011403 */
[----:B------:R-:W-:-:S02]  /*1840*/  @!P3 IMAD.MOV.U32 R10, RZ, RZ, R20 ;  /* 0x000000ffff0ab224 */ /* 0x000fc400078e0014 */
[----:B------:R-:W-:Y:S02]  /*1850*/  IMAD R6, R55, R3, RZ ;  /* 0x0000000337067224 */ /* 0x000fe400078e02ff */
[----:B------:R-:W-:Y:S01]  /*1860*/  @!P3 IMAD R4, R5, R60, R4 ;  /* 0x0000003c0504b224 */ /* 0x000fe200078e0204 */
[----:B------:R-:W-:Y:S01]  /*1870*/  @!P3 SHF.R.S32.HI R5, RZ, 0x1f, R8 ;  /* 0x0000001fff05b819 */ /* 0x000fe20000011408 */
[----:B------:R-:W-:Y:S01]  /*1880*/  @!P3 IMAD.WIDE.U32 R20, R60, R12, RZ ;  /* 0x0000000c3c14b225 */ /* 0x000fe200078e00ff */
[----:B------:R-:W-:-:S03]  /*1890*/  @P3 IADD3 R12, R12, R13, RZ ;  /* 0x0000000d0c0c3210 */ /* 0x000fc60007ffe0ff */
[----:B------:R-:W-:Y:S01]  /*18a0*/  @!P1 IMAD.MOV R2, RZ, RZ, -R2 ;  /* 0x000000ffff029224 */ /* 0x000fe200078e0a02 */
[----:B------:R-:W-:Y:S01]  /*18b0*/  @!P0 LOP3.LUT R2, RZ, R7, RZ, 0x33, !PT ;  /* 0x00000007ff028212 */ /* 0x000fe200078e33ff */
[----:B------:R-:W-:Y:S02]  /*18c0*/  @!P3 IMAD R0, R19, R8, RZ ;  /* 0x000000081300b224 */ /* 0x000fe400078e02ff */
[----:B------:R-:W-:Y:S02]  /*18d0*/  IMAD R6, R9, R54, R6 ;  /* 0x0000003609067224 */ /* 0x000fe400078e0206 */
[----:B------:R-:W-:Y:S01]  /*18e0*/  IMAD.WIDE.U32 R10, R54, R3, R10 ;  /* 0x00000003360a7225 */ /* 0x000fe200078e000a */
[----:B------:R-:W-:-:S03]  /*18f0*/  @!P3 IADD3 R21, R21, R4, RZ ;  /* 0x000000041515b210 */ /* 0x000fc60007ffe0ff */
[----:B------:R-:W-:Y:S01]  /*1900*/  @!P3 IMAD R0, R18, R5, R0 ;  /* 0x000000051200b224 */ /* 0x000fe200078e0200 */
[----:B------:R-:W-:Y:S01]  /*1910*/  SHF.R.S32.HI R5, RZ, 0x1f, R2 ;  /* 0x0000001fff057819 */ /* 0x000fe20000011402 */
[----:B------:R-:W-:Y:S02]  /*1920*/  IMAD.IADD R11, R11, 0x1, R6 ;  /* 0x000000010b0b7824 */ /* 0x000fe400078e0206 */
[----:B------:R-:W-:Y:S02]  /*1930*/  IMAD R4, R17, R2, RZ ;  /* 0x0000000211047224 */ /* 0x000fe400078e02ff */
[-C--:B------:R-:W-:Y:S02]  /*1940*/  @P3 IMAD R13, R61, R12.reuse, RZ ;  /* 0x0000000c3d0d3224 */ /* 0x080fe400078e02ff */
[----:B------:R-:W-:-:S04]  /*1950*/  @P3 IMAD.WIDE.U32 R6, R60, R12, RZ ;  /* 0x0000000c3c063225 */ /* 0x000fc800078e00ff */
        /* <DEDUP_REMOVED lines=11> */
.L_x_3304:
[----:B------:R-:W-:Y:S05]  /*1a10*/  BSYNC B0 ;  /* 0x0000000000007941 */ /* 0x000fea0003800000 */
.L_x_3302:
        /* <DEDUP_REMOVED lines=15> */
[----:B------:R-:W-:-:S04]  /*1b10*/  IMAD R9, R9, R60, RZ ;  /* 0x0000003c09097224 */ /* 0x000fc800078e02ff */
[----:B------:R-:W-:Y:S02]  /*1b20*/  IMAD.X R13, R17, 0x1, R13, P0 ;  /* 0x00000001110d7824 */ /* 0x000fe400000e060d */
[C---:B------:R-:W-:Y:S02]  /*1b30*/  IMAD R9, R6.reuse, R61, R9 ;  /* 0x0000003d06097224 */ /* 0x040fe400078e0209 */
[----:B-1----:R-:W-:Y:S01]  /*1b40*/  IMAD.WIDE.U32 R22, R6, R60, R12 ;  /* 0x0000003c06167225 */ /* 0x002fe200078e000c */
[----:B------:R-:W-:-:S04]  /*1b50*/  SHF.R.S32.HI R68, RZ, 0x1f, R237 ;  /* 0x0000001fff447819 */ /* 0x000fc800000114ed */
[----:B------:R-:W-:Y:S02]  /*1b60*/  IADD3 R23, R23, R9, RZ ;  /* 0x0000000917177210 */ /* 0x000fe40007ffe0ff */
[----:B------:R-:W-:Y:S01]  /*1b70*/  SHF.R.S32.HI R202, RZ, 0x3, R202 ;  /* 0x00000003ffca7819 */ /* 0x000fe200000114ca */
[----:B------:R-:W-:-:S03]  /*1b80*/  IMAD.WIDE.U32 R22, R4, R24, R22 ;  /* 0x0000001804167225 */ /* 0x000fc600078e0016 */
[----:B------:R-:W-:Y:S02]  /*1b90*/  SHF.L.U32 R173, R202, 0x6, RZ ;  /* 0x00000006caad7819 */ /* 0x000fe400000006ff */
[----:B------:R-:W-:Y:S01]  /*1ba0*/  SHF.R.S32.HI R203, RZ, 0x1f, R202 ;  /* 0x0000001fffcb7819 */ /* 0x000fe200000114ca */
[----:B------:R-:W-:Y:S01]  /*1bb0*/  IMAD R229, R61, R202, RZ ;  /* 0x000000ca3de57224 */ /* 0x000fe200078e02ff */
[----:B------:R-:W-:-:S03]  /*1bc0*/  LOP3.LUT R173, R173, 0x1c0, RZ, 0xc0, !PT ;  /* 0x000001c0adad7812 */ /* 0x000fc600078ec0ff */
[----:B------:R-:W-:Y:S01]  /*1bd0*/  IMAD R229, R203, R60, R229 ;  /* 0x0000003ccbe57224 */ /* 0x000fe200078e02e5 */
[----:B------:R-:W-:Y:S02]  /*1be0*/  LOP3.LUT R14, R173, 0x38, R16, 0xf8, !PT ;  /* 0x00000038ad0e7812 */ /* 0x000fe400078ef810 */
[----:B------:R-:W-:-:S04]  /*1bf0*/  SHF.R.U32.HI R173, RZ, 0x3, R173 ;  /* 0x00000003ffad7819 */ /* 0x000fc800000116ad */
[----:B------:R-:W-:Y:S01]  /*1c00*/  LOP3.LUT R173, R14, R173, RZ, 0x3c, !PT ;  /* 0x000000ad0ead7212 */ /* 0x000fe200078e3cff */
[----:B------:R-:W-:Y:S01]  /*1c10*/  IMAD R225, R55, R202, RZ ;  /* 0x000000ca37e17224 */ /* 0x000fe200078e02ff */
[CC--:B------:R-:W-:Y:S02]  /*1c20*/  LEA.HI R62, R2.reuse, R231.reuse, RZ, 0x5 ;  /* 0x000000e7023e7211 */ /* 0x0c0fe400078f28ff */
[----:B------:R-:W-:Y:S01]  /*1c30*/  LEA.HI R65, R2, R231, RZ, 0x4 ;  /* 0x000000e702417211 */ /* 0x000fe200078f20ff */
[----:B------:R-:W-:-:S03]  /*1c40*/  IMAD R225, R203, R54, R225 ;  /* 0x00000036cbe17224 */ /* 0x000fc600078e02e1 */
[----:B------:R-:W-:Y:S01]  /*1c50*/  LOP3.LUT R172, R65, 0xfffffff0, RZ, 0xc0, !PT ;  /* 0xfffffff041ac7812 */ /* 0x000fe200078ec0ff */
        /* <DEDUP_REMOVED lines=11> */
[----:B------:R-:W-:-:S04]  /*1d10*/  @!P1 IMAD.WIDE.U32 R26, R26, R237, RZ ;  /* 0x000000ed1a1a9225 */ /* 0x000fc800078e00ff */
[----:B------:R-:W-:Y:S02]  /*1d20*/  @P1 IMAD.MOV.U32 R6, RZ, RZ, R12 ;  /* 0x000000ffff061224 */ /* 0x000fe400078e000c */
[----:B------:R-:W-:Y:S02]  /*1d30*/  @!P1 IMAD.MOV.U32 R6, RZ, RZ, R26 ;  /* 0x000000ffff069224 */ /* 0x000fe400078e001a */
[----:B------:R-:W-:Y:S02]  /*1d40*/  @P1 IMAD.IADD R15, R13, 0x1, R15 ;  /* 0x000000010d0f1824 */ /* 0x000fe400078e020f */
[----:B------:R-:W-:Y:S01]  /*1d50*/  @!P1 IMAD.IADD R15, R27, 0x1, R9 ;  /* 0x000000011b0f9824 */ /* 0x000fe200078e0209 */
[----:B------:R-:W-:Y:S01]  /*1d60*/  IADD3 R26, P0, R16, R6, RZ ;  /* 0x00000006101a7210 */ /* 0x000fe20007f1e0ff */
[----:B------:R-:W-:Y:S01]  /*1d70*/  IMAD R6, R21, R234, RZ ;  /* 0x000000ea15067224 */ /* 0x000fe200078e02ff */
[----:B------:R-:W-:Y:S02]  /*1d80*/  SHF.R.S32.HI R13, RZ, 0x1f, R234 ;  /* 0x0000001fff0d7819 */ /* 0x000fe400000114ea */
[----:B------:R-:W-:Y:S01]  /*1d90*/  IADD3.X R27, R17, R15, RZ, P0, !PT ;  /* 0x0000000f111b7210 */ /* 0x000fe200007fe4ff */
[----:B------:R-:W-:-:S02]  /*1da0*/  IMAD R12, R25, R4, RZ ;  /* 0x00000004190c7224 */ /* 0x000fc400078e02ff */
[----:B------:R-:W-:Y:S02]  /*1db0*/  IMAD R6, R20, R13, R6 ;  /* 0x0000000d14067224 */ /* 0x000fe400078e0206 */
[----:B------:R-:W-:-:S04]  /*1dc0*/  IMAD.WIDE.U32 R182, R234, R20, R26 ;  /* 0x00000014eab67225 */ /* 0x000fc800078e001a */
[----:B------:R-:W-:Y:S01]  /*1dd0*/  IMAD R9, R5, R24, R12 ;  /* 0x0000001805097224 */ /* 0x000fe200078e020c */
[----:B------:R-:W-:Y:S02]  /*1de0*/  IADD3 R183, R183, R6, RZ ;  /* 0x00000006b7b77210 */ /* 0x000fe40007ffe0ff */
[----:B------:R-:W-:Y:S01]  /*1df0*/  SHF.R.S32.HI R6, RZ, 0x1f, R99 ;  /* 0x0000001fff067819 */ /* 0x000fe20000011463 */
[----:B------:R-:W-:Y:S01]  /*1e00*/  IMAD.IADD R23, R23, 0x1, R9 ;  /* 0x0000000117177824 */ /* 0x000fe200078e0209 */
[----:B------:R-:W-:Y:S02]  /*1e10*/  IADD3 R8, P0, R16, R8, RZ ;  /* 0x0000000810087210 */ /* 0x000fe40007f1e0ff */
[----:B------:R-:W-:Y:S01]  /*1e20*/  LEA.HI R6, R6, R99, RZ, 0x7 ;  /* 0x0000006306067211 */ /* 0x000fe200078f38ff */
[----:B------:R-:W-:Y:S01]  /*1e30*/  IMAD.WIDE.U32 R22, R202, R60, R22 ;  /* 0x0000003cca167225 */ /* 0x000fe200078e0016 */
[----:B------:R-:W-:-:S03]  /*1e40*/  LEA.HI R12, R2, R231, RZ, 0x6 ;  /* 0x000000e7020c7211 */ /* 0x000fc600078f30ff */
[----:B------:R-:W-:Y:S01]  /*1e50*/  IMAD.X R9, R17, 0x1, R7, P0 ;  /* 0x0000000111097824 */ /* 0x000fe200000e0607 */
[----:B------:R-:W-:Y:S02]  /*1e60*/  SHF.R.S32.HI R7, RZ, 0x7, R6 ;  /* 0x00000007ff077819 */ /* 0x000fe40000011406 */
[----:B------:R-:W-:Y:S02]  /*1e70*/  IADD3 R229, R23, R229, RZ ;  /* 0x000000e517e57210 */ /* 0x000fe40007ffe0ff */
[----:B----4-:R-:W-:Y:S01]  /*1e80*/  LEA R228, P0, R22, R10, 0x1 ;  /* 0x0000000a16e47211 */ /* 0x010fe200078008ff */
[----:B------:R-:W-:Y:S01]  /*1e90*/  IMAD.SHL.U32 R12, R12, 0x8, RZ ;  /* 0x000000080c0c7824 */ /* 0x000fe200078e00ff */
[----:B------:R-:W-:Y:S02]  /*1ea0*/  VIMNMX R98, R224, R7, !PT ;  /* 0x00000007e0627248 */ /* 0x000fe40007fe0100 */
[----:B------:R-:W-:Y:S02]  /*1eb0*/  LEA.HI.X R229, R22, R11, R229, 0x1, P0 ;  /* 0x0000000b16e57211 */ /* 0x000fe400000f0ce5 */
[----:B------:R-:W-:-:S02]  /*1ec0*/  ISETP.GT.AND P0, PT, R53, R98, PT ;  /* 0x000000623500720c */ /* 0x000fc40003f04270 */
[----:B------:R-:W-:Y:S01]  /*1ed0*/  LOP3.LUT R173, R173, 0xfffffe00, R12, 0xf8, !PT ;  /* 0xfffffe00adad7812 */ /* 0x000fe200078ef80c */
[----:B------:R-:W-:-:S04]  /*1ee0*/  IMAD.WIDE R12, R232, 0x40, R202 ;  /* 0x00000040e80c7825 */ /* 0x000fc800078e02ca */
[----:B------:R-:W-:Y:S01]  /*1ef0*/  IMAD.WIDE.U32 R8, R202, R54, R8 ;  /* 0x00000036ca087225 */ /* 0x000fe200078e0008 */
[----:B------:R-:W-:-:S03]  /*1f00*/  LOP3.LUT R2, R62, 0xffffffe0, RZ, 0xc0, !PT ;  /* 0xffffffe03e027812 */ /* 0x000fc600078ec0ff */
[----:B------:R-:W-:Y:S01]  /*1f10*/  IMAD R185, R13, R206, RZ ;  /* 0x000000ce0db97224 */ /* 0x000fe200078e02ff */
[----:B------:R-:W-:Y:S01]  /*1f20*/  LEA R226, P1, R8, R18, 0x1 ;  /* 0x0000001208e27211 */ /* 0x000fe200078208ff */
[----:B------:R-:W-:Y:S02]  /*1f30*/  IMAD.IADD R225, R9, 0x1, R225 ;  /* 0x0000000109e17824 */ /* 0x000fe400078e02e1 */
[C---:B------:R-:W-:Y:S02]  /*1f40*/  IMAD R185, R12.reuse, R207, R185 ;  /* 0x000000cf0cb97224 */ /* 0x040fe400078e02b9 */
[----:B------:R-:W-:Y:S01]  /*1f50*/  IMAD.WIDE.U32 R182, R12, R206, R182 ;  /* 0x000000ce0cb67225 */ /* 0x000fe200078e00b6 */
[----:B------:R-:W-:Y:S02]  /*1f60*/  LEA.HI.X R225, R8, R19, R225, 0x1, P1 ;  /* 0x0000001308e17211 */ /* 0x000fe400008f0ce1 */
[----:B------:R-:W-:Y:S01]  /*1f70*/  @!P4 MOV R0, RZ ;  /* 0x000000ff0000c202 */ /* 0x000fe20000000f00 */
[----:B------:R-:W-:Y:S01]  /*1f80*/  IMAD.IADD R233, R231, 0x1, -R2 ;  /* 0x00000001e7e97824 */ /* 0x000fe200078e0a02 */
[----:B------:R-:W-:Y:S01]  /*1f90*/  SHF.R.S32.HI R62, RZ, 0x5, R62 ;  /* 0x00000005ff3e7819 */ /* 0x000fe2000001143e */
        /* <DEDUP_REMOVED lines=52> */
[C---:B------:R-:W-:Y:S01]  /*22e0*/  SHF.L.U64.HI R102, R204.reuse, 0x5, R205 ;  /* 0x00000005cc667819 */ /* 0x040fe200000102cd */
        /* <DEDUP_REMOVED lines=8> */
[----:B----4-:R-:W-:Y:S01]  /*2370*/  SHF.L.U64.HI R112, R186, 0x4, R187 ;  /* 0x00000004ba707819 */ /* 0x010fe200000102bb */
[----:B------:R-:W-:Y:S01]  /*2380*/  IMAD R15, R187, R3, RZ ;  /* 0x00000003bb0f7224 */ /* 0x000fe200078e02ff */
[----:B------:R-:W-:Y:S01]  /*2390*/  IADD3.X R201, ~R102, RZ, R9, P1, P0 ;  /* 0x000000ff66c97210 */ /* 0x000fe20000fe0509 */
[----:B------:R-:W-:Y:S01]  /*23a0*/  IMAD R21, R21, R237, RZ ;  /* 0x000000ed15157224 */ /* 0x000fe200078e02ff */
[----:B------:R-:W-:Y:S01]  /*23b0*/  IADD3 R29, R29, R2, RZ ;  /* 0x000000021d1d7210 */ /* 0x000fe20007ffe0ff */
[----:B------:R-:W-:Y:S01]  /*23c0*/  IMAD.WIDE.U32 R26, R237, R20, R16 ;  /* 0x00000014ed1a7225 */ /* 0x000fe200078e0010 */
[----:B------:R-:W-:Y:S02]  /*23d0*/  SHF.R.S32.HI R9, RZ, 0x1f, R3 ;  /* 0x0000001fff097819 */ /* 0x000fe40000011403 */
[----:B------:R-:W-:Y:S01]  /*23e0*/  SHF.L.U64.HI R114, R186, 0x5, R187 ;  /* 0x00000005ba727819 */ /* 0x000fe200000102bb */
[----:B------:R-:W-:Y:S01]  /*23f0*/  IMAD.WIDE.U32 R30, R204, 0x30, R200 ;  /* 0x00000030cc1e7825 */ /* 0x000fe200078e00c8 */
[----:B------:R-:W-:-:S02]  /*2400*/  SHF.L.U64.HI R117, R186, 0x6, R187 ;  /* 0x00000006ba757819 */ /* 0x000fc400000102bb */
[----:B------:R-:W-:Y:S01]  /*2410*/  LEA.HI R153, R8, R8, RZ, 0x1 ;  /* 0x0000000808997211 */ /* 0x000fe200078f08ff */
[C---:B------:R-:W-:Y:S01]  /*2420*/  IMAD R15, R186.reuse, R9, R15 ;  /* 0x00000009ba0f7224 */ /* 0x040fe200078e020f */
        /* <DEDUP_REMOVED lines=15> */
[----:B------:R-:W-:Y:S01]  /*2520*/  IMAD.WIDE.U32 R26, R204, R3, R26 ;  /* 0x00000003cc1a7225 */ /* 0x000fe200078e001a */
        /* <DEDUP_REMOVED lines=83> */
[----:B------:R-:W-:Y:S01]  /*2a60*/  IADD3 R108, P1, R106, R101, RZ ;  /* 0x000000656a6c7210 */ /* 0x000fe20007f3e0ff */
[----:B------:R-:W-:Y:S01]  /*2a70*/  IMAD.X R78, R97, 0x1, R80, P0 ;  /* 0x00000001614e7824 */ /* 0x000fe200000e0650 */
[----:B------:R-:W-:Y:S01]  /*2a80*/  IADD3 R77, P0, R96, R79, RZ ;  /* 0x0000004f604d7210 */ /* 0x000fe20007f1e0ff */
[----:B------:R-:W-:Y:S01]  /*2a90*/  IMAD.IADD R151, R171, 0x1, R152 ;  /* 0x00000001ab977824 */ /* 0x000fe200078e0298 */
[----:B------:R-:W-:Y:S01]  /*2aa0*/  IADD3 R70, R179, R3, RZ ;  /* 0x00000003b3467210 */ /* 0x000fe20007ffe0ff */
[----:B------:R-:W-:Y:S01]  /*2ab0*/  IMAD R3, R187, 0xc0, RZ ;  /* 0x000000c0bb037824 */ /* 0x000fe200078e02ff */
[----:B------:R-:W-:Y:S01]  /*2ac0*/  IADD3.X R90, RZ, R97, RZ, P3, !PT ;  /* 0x00000061ff5a7210 */ /* 0x000fe20001ffe4ff */
[----:B------:R-:W-:Y:S01]  /*2ad0*/  IMAD.X R76, R97, 0x1, R78, P0 ;  /* 0x00000001614c7824 */ /* 0x000fe200000e064e */
[----:B------:R-:W-:Y:S01]  /*2ae0*/  IADD3 R87, P3, R92, 0x40, RZ ;  /* 0x000000405c577810 */ /* 0x000fe20007f7e0ff */
[----:B------:R-:W-:Y:S01]  /*2af0*/  IMAD.X R109, R107, 0x1, R100, P1 ;  /* 0x000000016b6d7824 */ /* 0x000fe200008e0664 */
[----:B------:R-:W-:Y:S01]  /*2b00*/  IADD3 R111, P0, R108, R101, RZ ;  /* 0x000000656c6f7210 */ /* 0x000fe20007f1e0ff */
[----:B------:R-:W-:Y:S01]  /*2b10*/  IMAD.WIDE.U32 R186, R186, 0xe0, RZ ;  /* 0x000000e0baba7825 */ /* 0x000fe200078e00ff */
[----:B------:R-:W-:-:S02]  /*2b20*/  IADD3 R150, R171, R151, RZ ;  /* 0x00000097ab967210 */ /* 0x000fc40007ffe0ff */
[----:B------:R-:W-:Y:S01]  /*2b30*/  SHF.L.U64.HI R112, R113, 0x1, R112 ;  /* 0x0000000171707819 */ /* 0x000fe20000010270 */
[----:B------:R-:W-:Y:S01]  /*2b40*/  IMAD.MOV.U32 R11, RZ, RZ, R53 ;  /* 0x000000ffff0b7224 */ /* 0x000fe200078e0035 */
[----:B------:R-:W-:Y:S01]  /*2b50*/  SHF.L.U64.HI R114, R115, 0x1, R114 ;  /* 0x0000000173727819 */ /* 0x000fe20000010272 */
[----:B------:R-:W-:Y:S01]  /*2b60*/  IMAD.SHL.U32 R105, R204, 0x40, RZ ;  /* 0x00000040cc697824 */ /* 0x000fe200078e00ff */
[----:B------:R-:W-:Y:S01]  /*2b70*/  IADD3.X R86, RZ, R93, RZ, P3, !PT ;  /* 0x0000005dff567210 */ /* 0x000fe20001ffe4ff */
[----:B------:R-:W-:Y:S01]  /*2b80*/  IMAD.SHL.U32 R113, R113, 0x2, RZ ;  /* 0x0000000271717824 */ /* 0x000fe200078e00ff */
[----:B------:R-:W-:Y:S01]  /*2b90*/  IADD3 R120, R189, R3, RZ ;  /* 0x00000003bd787210 */ /* 0x000fe20007ffe0ff */
        /* <DEDUP_REMOVED lines=17> */
[----:B------:R-:W-:-:S07]  /*2cb0*/  IADD3.X R110, R109, R100, RZ, P0, !PT ;  /* 0x000000646d6e7210 */ /* 0x000fce00007fe4ff */
.L_x_3377:
        /* <DEDUP_REMOVED lines=204> */
.L_x_3310:
[----:B------:R-:W-:Y:S05]  /*3980*/  BSYNC B0 ;  /* 0x0000000000007941 */ /* 0x000fea0003800000 */
.L_x_3309:
        /* <DEDUP_REMOVED lines=12> */
[----:B------:R-:W-:Y:S01]  /*3a50*/  LEA R44, P0, R101, R124, 0x1 ;  /* 0x0000007c652c7211 */ /* 0x000fe200078008ff */
        /* <DEDUP_REMOVED lines=105> */
.L_x_3312:
[----:B------:R-:W-:Y:S05]  /*40f0*/  BSYNC B0 ;  /* 0x0000000000007941 */ /* 0x000fea0003800000 */
.L_x_3311:
[----:B------:R-:W-:Y:S04]  /*4100*/  BSSY B0, `(.L_x_3313) ;  /* 0x000006a000007945 */ /* 0x000fe80003800000 */
[----:B------:R-:W-:Y:S05]  /*4110*/  @!P1 BRA `(.L_x_3314) ;  /* 0x0000000400a09947 */ /* 0x000fea0003800000 */
[----:B------:R-:W-:Y:S01]  /*4120*/  LEA R44, P1, R103, R124, 0x1 ;  /* 0x0000007c672c7211 */ /* 0x000fe200078208ff */
        /* <DEDUP_REMOVED lines=103> */
.L_x_3314:
[----:B------:R-:W-:Y:S05]  /*47a0*/  BSYNC B0 ;  /* 0x0000000000007941 */ /* 0x000fea0003800000 */
.L_x_3313:
        /* <DEDUP_REMOVED lines=109> */
.L_x_3316:
[----:B------:R-:W-:Y:S05]  /*4e80*/  BSYNC B0 ;  /* 0x0000000000007941 */ /* 0x000fea0003800000 */
.L_x_3315:
[----:B------:R-:W-:Y:S04]  /*4e90*/  BSSY B0, `(.L_x_3317) ;  /* 0x000006a000007945 */ /* 0x000fe80003800000 */
[----:B------:R-:W-:Y:S05]  /*4ea0*/  @!P5 BRA `(.L_x_3318) ;  /* 0x0000000400a0d947 */ /* 0x000fea0003800000 */
[----:B------:R-:W-:Y:S01]  /*4eb0*/  LEA R44, P1, R105, R124, 0x1 ;  /* 0x0000007c692c7211 */ /* 0x000fe200078208ff */
[----:B------:R-:W-:Y:S01]  /*4ec0*/  IMAD.SHL.U32 R43, R159, 0x2, RZ ;  /* 0x000000029f2b7824 */ /* 0x000fe200078e00ff */
        /* <DEDUP_REMOVED lines=102> */
.L_x_3318:
[----:B------:R-:W-:Y:S05]  /*5530*/  BSYNC B0 ;  /* 0x0000000000007941 */ /* 0x000fea0003800000 */
.L_x_3317:
        /* <DEDUP_REMOVED lines=109> */
.L_x_3320:
[----:B------:R-:W-:Y:S05]  /*5c10*/  BSYNC B0 ;  /* 0x0000000000007941 */ /* 0x000fea0003800000 */
.L_x_3319:
        /* <DEDUP_REMOVED lines=109> */
.L_x_3322:
[----:B------:R-:W-:Y:S05]  /*62f0*/  BSYNC B0 ;  /* 0x0000000000007941 */ /* 0x000fea0003800000 */
.L_x_3321:
        /* <DEDUP_REMOVED lines=109> */
.L_x_3324:
[----:B------:R-:W-:Y:S05]  /*69d0*/  BSYNC B0 ;  /* 0x0000000000007941 */ /* 0x000fea0003800000 */
.L_x_3323:
        /* <DEDUP_REMOVED lines=11> */
.L_x_3308:
        /* <DEDUP_REMOVED lines=85> */
.L_x_3329:
[----:B------:R-:W-:Y:S05]  /*6fe0*/  BSYNC B0 ;  /* 0x0000000000007941 */ /* 0x000fea0003800000 */
.L_x_3328:
        /* <DEDUP_REMOVED lines=83> */
.L_x_3331:
[----:B------:R-:W-:Y:S05]  /*7520*/  BSYNC B0 ;  /* 0x0000000000007941 */ /* 0x000fea0003800000 */
.L_x_3330:
[----:B-----5:R3:W-:Y:S02]  /*7530*/  ST.E.128 desc[UR4][R130.64+0x80], R44 ;  /* 0x0000802c82007985 */ /* 0x0207e4000c101d04 */
.L_x_3327:
[----:B------:R-:W-:Y:S05]  /*7540*/  BSYNC B1 ;  /* 0x0000000000017941 */ /* 0x000fea0003800000 */
.L_x_3326:
[C---:B------:R-:W-:Y:S01]  /*7550*/  ISETP.GE.AND P0, PT, R169.reuse, R213, PT ;  /* 0x000000d5a900720c */ /* 0x040fe20003f06270 */
[----:B------:R-:W-:Y:S03]  /*7560*/  BSSY B1, `(.L_x_3332) ;  /* 0x00000bc000017945 */ /* 0x000fe60003800000 */
[----:B------:R-:W-:Y:S11]  /*7570*/  ISETP.GE.AND P0, PT, R169, R211, !P0 ;  /* 0x000000d3a900720c */ /* 0x000ff60004706270 */
[----:B------:R-:W-:Y:S02]  /*7580*/  @!UPT UIADD3 URZ, URZ, URZ, URZ ;  /* 0x0000003f3f3ff290 */ /* 0x000fe4000fffe03f */
[----:B------:R-:W-:Y:S05]  /*7590*/  @!P0 BRA `(.L_x_3333) ;  /* 0x0000000800e08947 */ /* 0x000fea0003800000 */
[C---:B------:R-:W-:Y:S01]  /*75a0*/  LEA R220, P3, R101.reuse, R124, 0x1 ;  /* 0x0000007c65dc7211 */ /* 0x040fe200078608ff */
        /* <DEDUP_REMOVED lines=91> */
.L_x_3335:
[----:B------:R-:W-:Y:S05]  /*7b60*/  BSYNC B0 ;  /* 0x0000000000007941 */ /* 0x000fea0003800000 */
.L_x_3334:
        /* <DEDUP_REMOVED lines=13> */
[C---:B----4-:R-:W-:Y:S01]  /*7c40*/  LOP3.LUT R45, R42.reuse, 0xffff0000, RZ, 0xc0, !PT ;  /* 0xffff00002a2d7812 */ /* 0x050fe200078ec0ff */
        /* <DEDUP_REMOVED lines=75> */
.L_x_3337:
[----:B------:R-:W-:Y:S05]  /*8100*/  BSYNC B0 ;  /* 0x0000000000007941 */ /* 0x000fea0003800000 */
.L_x_3336:
[----:B-----5:R2:W-:Y:S02]  /*8110*/  ST.E.128 desc[UR4][R216.64], R40 ;  /* 0x00000028d8007985 */ /* 0x0205e4000c101d04 */
.L_x_3333:
[----:B------:R-:W-:Y:S05]  /*8120*/  BSYNC B1 ;  /* 0x0000000000017941 */ /* 0x000fea0003800000 */
.L_x_3332:
[C---:B------:R-:W-:Y:S01]  /*8130*/  ISETP.GE.AND P0, PT, R168.reuse, R213, PT ;  /* 0x000000d5a800720c */ /* 0x040fe20003f06270 */
[----:B------:R-:W-:Y:S03]  /*8140*/  BSSY B1, `(.L_x_3338) ;  /* 0x00000bc000017945 */ /* 0x000fe60003800000 */
[----:B------:R-:W-:Y:S11]  /*8150*/  ISETP.GE.AND P0, PT, R168, R211, !P0 ;  /* 0x000000d3a800720c */ /* 0x000ff60004706270 */
[----:B------:R-:W-:Y:S02]  /*8160*/  @!UPT UIADD3 URZ, URZ, URZ, URZ ;  /* 0x0000003f3f3ff290 */ /* 0x000fe4000fffe03f */
[----:B------:R-:W-:Y:S05]  /*8170*/  @!P0 BRA `(.L_x_3339) ;  /* 0x0000000800e08947 */ /* 0x000fea0003800000 */
[C---:B---3--:R-:W-:Y:S01]  /*8180*/  LEA R220, P3, R103.reuse, R124, 0x1 ;  /* 0x0000007c67dc7211 */ /* 0x048fe200078608ff */
        /* <DEDUP_REMOVED lines=91> */
.L_x_3341:
[----:B------:R-:W-:Y:S05]  /*8740*/  BSYNC B0 ;  /* 0x0000000000007941 */ /* 0x000fea0003800000 */
.L_x_3340:
        /* <DEDUP_REMOVED lines=89> */
.L_x_3343:
[----:B------:R-:W-:Y:S05]  /*8ce0*/  BSYNC B0 ;  /* 0x0000000000007941 */ /* 0x000fea0003800000 */
.L_x_3342:
[----:B-----5:R2:W-:Y:S02]  /*8cf0*/  ST.E.128 desc[UR4][R216.64], R40 ;  /* 0x00000028d8007985 */ /* 0x0205e4000c101d04 */
.L_x_3339:
[----:B------:R-:W-:Y:S05]  /*8d00*/  BSYNC B1 ;  /* 0x0000000000017941 */ /* 0x000fea0003800000 */
.L_x_3338:
        /* <DEDUP_REMOVED lines=99> */
.L_x_3347:
[----:B------:R-:W-:Y:S05]  /*9340*/  BSYNC B0 ;  /* 0x0000000000007941 */ /* 0x000fea0003800000 */
.L_x_3346:
        /* <DEDUP_REMOVED lines=89> */
.L_x_3349:
[----:B------:R-:W-:Y:S05]  /*98e0*/  BSYNC B0 ;  /* 0x0000000000007941 */ /* 0x000fea0003800000 */
.L_x_3348:
[----:B-----5:R1:W-:Y:S02]  /*98f0*/  ST.E.128 desc[UR4][R56.64], R36 ;  /* 0x0000002438007985 */ /* 0x0203e4000c101d04 */
.L_x_3345:
[----:B------:R-:W-:Y:S05]  /*9900*/  BSYNC B1 ;  /* 0x0000000000017941 */ /* 0x000fea0003800000 */
.L_x_3344:
        /* <DEDUP_REMOVED lines=97> */
.L_x_3353:
[----:B------:R-:W-:Y:S05]  /*9f20*/  BSYNC B0 ;  /* 0x0000000000007941 */ /* 0x000fea0003800000 */
.L_x_3352:
        /* <DEDUP_REMOVED lines=89> */
.L_x_3355:
[----:B------:R-:W-:Y:S05]  /*a4c0*/  BSYNC B0 ;  /* 0x0000000000007941 */ /* 0x000fea0003800000 */
.L_x_3354:
[----:B-----5:R1:W-:Y:S02]  /*a4d0*/  ST.E.128 desc[UR4][R56.64], R36 ;  /* 0x0000002438007985 */ /* 0x0203e4000c101d04 */
.L_x_3351:
[----:B------:R-:W-:Y:S05]  /*a4e0*/  BSYNC B1 ;  /* 0x0000000000017941 */ /* 0x000fea0003800000 */
.L_x_3350:
        /* <DEDUP_REMOVED lines=99> */
.L_x_3359:
[----:B------:R-:W-:Y:S05]  /*ab20*/  BSYNC B0 ;  /* 0x0000000000007941 */ /* 0x000fea0003800000 */
.L_x_3358:
        /* <DEDUP_REMOVED lines=89> */
.L_x_3361:
[----:B------:R-:W-:Y:S05]  /*b0c0*/  BSYNC B0 ;  /* 0x0000000000007941 */ /* 0x000fea0003800000 */
.L_x_3360:
[----:B-----5:R1:W-:Y:S02]  /*b0d0*/  ST.E.128 desc[UR4][R56.64], R36 ;  /* 0x0000002438007985 */ /* 0x0203e4000c101d04 */
.L_x_3357:
[----:B------:R-:W-:Y:S05]  /*b0e0*/  BSYNC B1 ;  /* 0x0000000000017941 */ /* 0x000fea0003800000 */
.L_x_3356:
        /* <DEDUP_REMOVED lines=99> */
.L_x_3365:
[----:B------:R-:W-:Y:S05]  /*b720*/  BSYNC B0 ;  /* 0x0000000000007941 */ /* 0x000fea0003800000 */
.L_x_3364:
        /* <DEDUP_REMOVED lines=89> */
.L_x_3367:
[----:B------:R-:W-:Y:S05]  /*bcc0*/  BSYNC B0 ;  /* 0x0000000000007941 */ /* 0x000fea0003800000 */
.L_x_3366:
[----:B-----5:R1:W-:Y:S02]  /*bcd0*/  ST.E.128 desc[UR4][R56.64], R36 ;  /* 0x0000002438007985 */ /* 0x0203e4000c101d04 */
.L_x_3363:
[----:B------:R-:W-:Y:S05]  /*bce0*/  BSYNC B1 ;  /* 0x0000000000017941 */ /* 0x000fea0003800000 */
.L_x_3362:
        /* <DEDUP_REMOVED lines=99> */
.L_x_3371:
[----:B------:R-:W-:Y:S05]  /*c320*/  BSYNC B0 ;  /* 0x0000000000007941 */ /* 0x000fea0003800000 */
.L_x_3370:
        /* <DEDUP_REMOVED lines=89> */
.L_x_3373:
[----:B------:R-:W-:Y:S05]  /*c8c0*/  BSYNC B0 ;  /* 0x0000000000007941 */ /* 0x000fea0003800000 */
.L_x_3372:
[----:B-----5:R2:W-:Y:S02]  /*c8d0*/  ST.E.128 desc[UR4][R40.64], R32 ;  /* 0x0000002028007985 */ /* 0x0205e4000c101d04 */
.L_x_3369:
[----:B------:R-:W-:Y:S05]  /*c8e0*/  BSYNC B1 ;  /* 0x0000000000017941 */ /* 0x000fea0003800000 */
.L_x_3368:
[----:B------:R-:W5:Y:S02]  /*c8f0*/  LD.E R3, desc[UR4][R132.64+0xd0] ;  /* 0x0000d00484037980 */ /* 0x000f64000c101900 */
[----:B-----5:R-:W-:Y:S05]  /*c900*/  IMAD.U32 R3, R3, -0x40, RZ ;  /* 0xffffffc003037824 */ /* 0x020fea00078e00ff */
[C---:B------:R-:W-:Y:S02]  /*c910*/  LEA R128, P1, R3.reuse, R128, 0x1 ;  /* 0x0000008003807211 */ /* 0x040fe400078208ff */
[C---:B------:R-:W-:Y:S02]  /*c920*/  LEA R126, P0, R3.reuse, R126, 0x1 ;  /* 0x0000007e037e7211 */ /* 0x040fe400078008ff */
[C---:B------:R-:W-:Y:S02]  /*c930*/  LEA.HI.X.SX32 R129, R3.reuse, R129, 0x1, P1 ;  /* 0x0000008103817211 */ /* 0x040fe400008f0eff */
[----:B------:R-:W-:Y:S01]  /*c940*/  LEA.HI.X.SX32 R127, R3, R127, 0x1, P0 ;  /* 0x0000007f037f7211 */ /* 0x000fe200000f0eff */
[----:B------:R-:W-:Y:S05]  /*c950*/  BRA `(.L_x_3325) ;  /* 0x0000000400647947 */ /* 0x000fea0003800000 */
.L_x_3307:
        /* <DEDUP_REMOVED lines=89> */
.L_x_3325:
[----:B------:R-:W-:Y:S05]  /*cef0*/  BSYNC B2 ;  /* 0x0000000000027941 */ /* 0x000fea0003800000 */
.L_x_3306:
        /* <DEDUP_REMOVED lines=89> */
.L_x_3375:
        /* <DEDUP_REMOVED lines=8> */
.L_x_3376:
[----:B------:R-:W-:Y:S05]  /*d510*/  BSYNC B0 ;  /* 0x0000000000007941 */ /* 0x000fea0003800000 */
.L_x_3374:
[----:B------:R-:W-:Y:S04]  /*d520*/  IADD3 R11, R11, -0x1, RZ ;  /* 0xffffffff0b0b7810 */ /* 0x000fe80007ffe0ff */
[----:B------:R-:W-:Y:S11]  /*d530*/  ISETP.GT.AND P0, PT, R11, R98, PT ;  /* 0x000000620b00720c */ /* 0x000ff60003f04270 */
[----:B------:R-:W-:Y:S02]  /*d540*/  @!UPT UIADD3 URZ, URZ, URZ, URZ ;  /* 0x0000003f3f3ff290 */ /* 0x000fe4000fffe03f */
[----:B------:R-:W-:Y:S05]  /*d550*/  @P0 BRA `(.L_x_3377) ;  /* 0xffffff5400d80947 */ /* 0x000fea000383ffff */
.L_x_3305:
[----:B------:R-:W-:Y:S05]  /*d560*/  WARPSYNC.ALL ;  /* 0x0000000000007948 */ /* 0x000fea0003800000 */
[----:B------:R-:W-:Y:S01]  /*d570*/  NOP ;  /* 0x0000000000007918 */ /* 0x000fe20000000000 */
[----:B------:R-:W-:Y:S06]  /*d580*/  BAR.SYNC.DEFER_BLOCKING 0x0 ;  /* 0x0000000000007b1d */ /* 0x000fec0000010000 */
[----:B------:R-:W2:Y:S02]  /*d590*/  LD.E R3, desc[UR4][R132.64+0xd0] ;  /* 0x0000d00484037980 */ /* 0x000ea4000c101900 */
[----:B------:R-:W1:Y:S01]  /*d5a0*/  S2UR UR6, SR_CgaCtaId ;  /* 0x00000000000679c3 */ /* 0x000e620000008800 */
[----:B------:R-:W-:Y:S01]  /*d5b0*/  UMOV UR8, 0x400 ;  /* 0x0000040000087882 */ /* 0x000fe20000000000 */
[----:B------:R-:W-:Y:S01]  /*d5c0*/  BSSY B2, `(.L_x_3378) ;  /* 0x00004c7000027945 */ /* 0x000fe20003800000 */
[C---:B---3--:R-:W-:Y:S01]  /*d5d0*/  SHF.L.U64.HI R5, R206.reuse, 0x4, R207 ;  /* 0x00000004ce057819 */ /* 0x048fe200000102cf */
[----:B------:R-:W-:Y:S01]  /*d5e0*/  IMAD.SHL.U32 R7, R206, 0x10, RZ ;  /* 0x00000010ce077824 */ /* 0x000fe200078e00ff */
[----:B-1----:R-:W-:-:S06]  /*d5f0*/  ULEA UR6, UR6, UR8, 0x18 ;  /* 0x0000000806067291 */ /* 0x002fcc000f8ec03f */
[----:B------:R-:W-:Y:S02]  /*d600*/  LEA R241, R173, UR6, 0x1 ;  /* 0x00000006adf17c11 */ /* 0x000fe4000f8e08ff */
[----:B--2---:R-:W-:-:S13]  /*d610*/  ISETP.NE.AND P0, PT, R3, RZ, PT ;  /* 0x000000ff0300720c */ /* 0x004fda0003f05270 */
[----:B------:R-:W-:Y:S05]  /*d620*/  @!P0 BRA `(.L_x_3379) ;  /* 0x0000004800708947 */ /* 0x000fea0003800000 */
[----:B------:R-:W2:Y:S01]  /*d630*/  LD.E.64 R8, desc[UR4][R132.64+0xf0] ;  /* 0x0000f00484087980 */ /* 0x000ea2000c101b00 */
[----:B------:R-:W-:-:S03]  /*d640*/  IMAD.MOV.U32 R2, RZ, RZ, RZ ;  /* 0x000000ffff027224 */ /* 0x000fc600078e00ff */
[----:B-----5:R-:W3:Y:S04]  /*d650*/  LD.E.U8 R0, desc[UR4][R132.64+0x1b3] ;  /* 0x0001b30484007980 */ /* 0x020ee8000c101100 */
        /* <DEDUP_REMOVED lines=10> */
[----:B---3--:R-:W-:Y:S01]  /*d700*/  ISETP.NE.AND P4, PT, R0, RZ, PT ;  /* 0x000000ff0000720c */ /* 0x008fe20003f85270 */
[--C-:B------:R-:W-:Y:S01]  /*d710*/  IMAD.X R5, R5, 0x1, R185.reuse, P1 ;  /* 0x0000000105057824 */ /* 0x100fe200008e06b9 */
[----:B------:R-:W-:Y:S01]  /*d720*/  LEA R42, P2, R182, R208, 0x1 ;  /* 0x000000d0b62a7211 */ /* 0x000fe200078408ff */
        /* <DEDUP_REMOVED lines=29> */
[----:B----4-:R1:W5:Y:S01]  /*d900*/  LD.E.128 R20, desc[UR4][R42.64] ;  /* 0x000000042a147980 */ /* 0x010362000c101d00 */
        /* <DEDUP_REMOVED lines=11> */
[C---:B------:R-:W-:Y:S01]  /*d9c0*/  LOP3.LUT R0, R21.reuse, 0xffff0000, RZ, 0xc0, !PT ;  /* 0xffff000015007812 */ /* 0x040fe200078ec0ff */
[----:B------:R-:W-:Y:S01]  /*d9d0*/  IMAD.U32 R18, R22, 0x10000, RZ ;  /* 0x0001000016127824 */ /* 0x000fe200078e00ff */
[----:B------:R-:W-:Y:S02]  /*d9e0*/  SHF.L.U32 R2, R21, 0x10, RZ ;  /* 0x0000001015027819 */ /* 0x000fe400000006ff */
[----:B------:R-:W-:Y:S02]  /*d9f0*/  LOP3.LUT R21, R23, 0xffff0000, RZ, 0xc0, !PT ;  /* 0xffff000017157812 */ /* 0x000fe400078ec0ff */
[----:B------:R-:W-:-:S02]  /*da00*/  SHF.L.U32 R8, R20, 0x10, RZ ;  /* 0x0000001014087819 */ /* 0x000fc400000006ff */
[----:B------:R-:W-:Y:S02]  /*da10*/  SHF.L.U32 R25, R23, 0x10, RZ ;  /* 0x0000001017197819 */ /* 0x000fe400000006ff */
        /* <DEDUP_REMOVED lines=17> */
[----:B------:R-:W-:-:S02]  /*db30*/  FMUL R47, R23, R5 ;  /* 0x00000005172f7220 */ /* 0x000fc40000400000 */
[----:B------:R-:W-:Y:S01]  /*db40*/  F2FP.BF16.F32.PACK_AB R0, R0, R9 ;  /* 0x000000090000723e */ /* 0x000fe200000010ff */
        /* <DEDUP_REMOVED lines=8> */
[----:B------:R-:W-:-:S03]  /*dbd0*/  F2FP.BF16.F32.PACK_AB R23, R25, R22 ;  /* 0x000000161917723e */ /* 0x000fc600000010ff */
[----:B------:R-:W-:Y:S02]  /*dbe0*/  F2FP.BF16.F32.PACK_AB R20, R20, R21 ;  /* 0x000000151414723e */ /* 0x000fe400000010ff */
[----:B------:R-:W-:Y:S02]  /*dbf0*/  F2FP.BF16.F32.PACK_AB R22, R2, R47 ;  /* 0x0000002f0216723e */ /* 0x000fe400000010ff */
[----:B------:R-:W-:Y:S02]  /*dc00*/  MOV R21, R0 ;  /* 0x0000000000157202 */ /* 0x000fe40000000f00 */
.L_x_3384:
[----:B------:R-:W-:Y:S05]  /*dc10*/  BSYNC B0 ;  /* 0x0000000000007941 */ /* 0x000fea0003800000 */
.L_x_3383:
        /* <DEDUP_REMOVED lines=11> */
[C---:B------:R-:W-:Y:S02]  /*dcd0*/  SHF.L.U32 R9, R8.reuse, 0x10, RZ ;  /* 0x0000001008097819 */ /* 0x040fe400000006ff */
[----:B--2---:R-:W-:-:S02]  /*dce0*/  LOP3.LUT R20, R8, 0xffff0000, RZ, 0xc0, !PT ;  /* 0xffff000008147812 */ /* 0x004fc400078ec0ff */
        /* <DEDUP_REMOVED lines=31> */
.L_x_3386:
[----:B------:R-:W-:Y:S05]  /*dee0*/  BSYNC B0 ;  /* 0x0000000000007941 */ /* 0x000fea0003800000 */
.L_x_3385:
[----:B-----5:R3:W-:Y:S02]  /*def0*/  STS.128 [R241+0x2000], R8 ;  /* 0x00200008f1007388 */ /* 0x0207e40000000c00 */
.L_x_3382:
[----:B------:R-:W-:Y:S05]  /*df00*/  BSYNC B1 ;  /* 0x0000000000017941 */ /* 0x000fea0003800000 */
.L_x_3381:
[----:B------:R-:W-:Y:S01]  /*df10*/  VIADD R0, R202, 0x10 ;  /* 0x00000010ca007836 */ /* 0x000fe20000000000 */
[----:B------:R-:W-:Y:S04]  /*df20*/  BSSY B1, `(.L_x_3387) ;  /* 0x0000066000017945 */ /* 0x000fe80003800000 */
[----:B------:R-:W-:-:S04]  /*df30*/  ISETP.GE.AND P0, PT, R0, R29, PT ;  /* 0x0000001d0000720c */ /* 0x000fc80003f06270 */
[----:B------:R-:W-:-:S13]  /*df40*/  ISETP.LT.OR P0, PT, R231, -0x87, P0 ;  /* 0xffffff79e700780c */ /* 0x000fda0000701670 */
[----:B------:R-:W-:Y:S05]  /*df50*/  @P0 BRA `(.L_x_3388) ;  /* 0x0000000400880947 */ /* 0x000fea0003800000 */
[----:B--2-4-:R2:W5:Y:S01]  /*df60*/  LD.E.128 R20, desc[UR4][R40.64] ;  /* 0x0000000428147980 */ /* 0x014562000c101d00 */
        /* <DEDUP_REMOVED lines=13> */
[C---:B---3--:R-:W-:Y:S01]  /*e040*/  SHF.L.U32 R8, R21.reuse, 0x10, RZ ;  /* 0x0000001015087819 */ /* 0x048fe200000006ff */
[----:B------:R-:W-:Y:S01]  /*e050*/  IMAD.U32 R18, R22, 0x10000, RZ ;  /* 0x0001000016127824 */ /* 0x000fe200078e00ff */
[----:B------:R-:W-:Y:S02]  /*e060*/  LOP3.LUT R2, R21, 0xffff0000, RZ, 0xc0, !PT ;  /* 0xffff000015027812 */ /* 0x000fe400078ec0ff */
[C---:B------:R-:W-:Y:S02]  /*e070*/  SHF.L.U32 R25, R23.reuse, 0x10, RZ ;  /* 0x0000001017197819 */ /* 0x040fe400000006ff */
[----:B------:R-:W-:-:S02]  /*e080*/  LOP3.LUT R23, R23, 0xffff0000, RZ, 0xc0, !PT ;  /* 0xffff000017177812 */ /* 0x000fc400078ec0ff */
[----:B------:R-:W-:Y:S02]  /*e090*/  LOP3.LUT R24, R22, 0xffff0000, RZ, 0xc0, !PT ;  /* 0xffff000016187812 */ /* 0x000fe400078ec0ff */
[C---:B------:R-:W-:Y:S02]  /*e0a0*/  SHF.L.U32 R9, R20.reuse, 0x10, RZ ;  /* 0x0000001014097819 */ /* 0x040fe400000006ff */
        /* <DEDUP_REMOVED lines=16> */
[----:B------:R-:W-:Y:S01]  /*e1b0*/  FMUL R21, R20, R6 ;  /* 0x0000000614157220 */ /* 0x000fe20000400000 */
[----:B------:R-:W-:Y:S01]  /*e1c0*/  FMUL R15, R24, R5 ;  /* 0x00000005180f7220 */ /* 0x000fe20000400000 */
        /* <DEDUP_REMOVED lines=12> */
.L_x_3390:
[----:B------:R-:W-:Y:S05]  /*e290*/  BSYNC B0 ;  /* 0x0000000000007941 */ /* 0x000fea0003800000 */
.L_x_3389:
        /* <DEDUP_REMOVED lines=44> */
.L_x_3392:
[----:B------:R-:W-:Y:S05]  /*e560*/  BSYNC B0 ;  /* 0x0000000000007941 */ /* 0x000fea0003800000 */
.L_x_3391:
[----:B-----5:R3:W-:Y:S02]  /*e570*/  STS.128 [R241+0x2800], R8 ;  /* 0x00280008f1007388 */ /* 0x0207e40000000c00 */
.L_x_3388:
[----:B------:R-:W-:Y:S05]  /*e580*/  BSYNC B1 ;  /* 0x0000000000017941 */ /* 0x000fea0003800000 */
.L_x_3387:
        /* <DEDUP_REMOVED lines=56> */
.L_x_3396:
[----:B------:R-:W-:Y:S05]  /*e910*/  BSYNC B0 ;  /* 0x0000000000007941 */ /* 0x000fea0003800000 */
.L_x_3395:
        /* <DEDUP_REMOVED lines=10> */
[----:B--2---:R-:W-:Y:S02]  /*e9c0*/  SHF.L.U32 R8, R37, 0x10, RZ ;  /* 0x0000001025087819 */ /* 0x004fe400000006ff */
[C---:B------:R-:W-:Y:S02]  /*e9d0*/  LOP3.LUT R23, R39.reuse, 0xffff0000, RZ, 0xc0, !PT ;  /* 0xffff000027177812 */ /* 0x040fe400078ec0ff */
[----:B------:R-:W-:-:S02]  /*e9e0*/  SHF.L.U32 R25, R39, 0x10, RZ ;  /* 0x0000001027197819 */ /* 0x000fc400000006ff */
[----:B------:R-:W-:Y:S02]  /*e9f0*/  SHF.L.U32 R9, R36, 0x10, RZ ;  /* 0x0000001024097819 */ /* 0x000fe400000006ff */
        /* <DEDUP_REMOVED lines=30> */
.L_x_3398:
[----:B------:R-:W-:Y:S05]  /*ebe0*/  BSYNC B0 ;  /* 0x0000000000007941 */ /* 0x000fea0003800000 */
.L_x_3397:
[----:B-----5:R3:W-:Y:S02]  /*ebf0*/  STS.128 [R241+0x3000], R36 ;  /* 0x00300024f1007388 */ /* 0x0207e40000000c00 */
.L_x_3394:
[----:B------:R-:W-:Y:S05]  /*ec00*/  BSYNC B1 ;  /* 0x0000000000017941 */ /* 0x000fea0003800000 */
.L_x_3393:
        /* <DEDUP_REMOVED lines=11> */
[-C--:B----45:R-:W-:Y:S02]  /*ecc0*/  IADD3 R22, P2, R32, R27.reuse, RZ ;  /* 0x0000001b20167210 */ /* 0x0b0fe40007f5e0ff */
[----:B------:R-:W-:Y:S01]  /*ecd0*/  IADD3 R26, P1, R30, R27, RZ ;  /* 0x0000001b1e1a7210 */ /* 0x000fe20007f3e0ff */
[----:B------:R-:W-:Y:S02]  /*ece0*/  BSSY B0, `(.L_x_3400) ;  /* 0x000002a000007945 */ /* 0x000fe40003800000 */
[----:B------:R-:W-:-:S02]  /*ecf0*/  IMAD.X R23, R33, 0x1, R5, P2 ;  /* 0x0000000121177824 */ /* 0x000fc400010e0605 */
[----:B------:R-:W-:Y:S02]  /*ed00*/  IMAD.X R27, R31, 0x1, R5, P1 ;  /* 0x000000011f1b7824 */ /* 0x000fe400008e0605 */
[----:B--2---:R-:W-:Y:S06]  /*ed10*/  @P0 BRA `(.L_x_3401) ;  /* 0x0000000000980947 */ /* 0x004fec0003800000 */
        /* <DEDUP_REMOVED lines=25> */
[C---:B------:R-:W-:Y:S01]  /*eeb0*/  FMUL R15, R20.reuse, R6 ;  /* 0x00000006140f7220 */ /* 0x040fe20000400000 */
[----:B------:R-:W-:Y:S01]  /*eec0*/  FFMA R21, R21, R8, R12 ;  /* 0x0000000815157223 */ /* 0x000fe2000000000c */
[-C--:B------:R-:W-:Y:S01]  /*eed0*/  FMUL R8, R20, R4.reuse ;  /* 0x0000000414087220 */ /* 0x080fe20000400000 */
[C---:B------:R-:W-:Y:S01]  /*eee0*/  FMUL R13, R25.reuse, R5 ;  /* 0x00000005190d7220 */ /* 0x040fe20000400000 */
[-C--:B------:R-:W-:Y:S01]  /*eef0*/  FMUL R12, R25, R7.reuse ;  /* 0x00000007190c7220 */ /* 0x080fe20000400000 */
[C---:B------:R-:W-:Y:S01]  /*ef00*/  FFMA R15, R9.reuse, R4, R15 ;  /* 0x00000004090f7223 */ /* 0x040fe2000000000f */
[----:B------:R-:W-:Y:S01]  /*ef10*/  FFMA R8, R9, R6, -R8 ;  /* 0x0000000609087223 */ /* 0x000fe20000000808 */
[C---:B------:R-:W-:Y:S01]  /*ef20*/  FFMA R13, R18.reuse, R7, -R13 ;  /* 0x00000007120d7223 */ /* 0x040fe2000000080d */
[----:B------:R-:W-:Y:S01]  /*ef30*/  FFMA R12, R18, R5, R12 ;  /* 0x00000005120c7223 */ /* 0x000fe2000000000c */
[----:B------:R-:W-:-:S02]  /*ef40*/  F2FP.BF16.F32.PACK_AB R9, R2, R11 ;  /* 0x0000000b0209723e */ /* 0x000fc400000010ff */
[----:B------:R-:W-:Y:S02]  /*ef50*/  F2FP.BF16.F32.PACK_AB R11, R21, R10 ;  /* 0x0000000a150b723e */ /* 0x000fe400000010ff */
[----:B------:R-:W-:Y:S02]  /*ef60*/  F2FP.BF16.F32.PACK_AB R8, R15, R8 ;  /* 0x000000080f08723e */ /* 0x000fe400000010ff */
[----:B------:R-:W-:Y:S02]  /*ef70*/  F2FP.BF16.F32.PACK_AB R10, R12, R13 ;  /* 0x0000000d0c0a723e */ /* 0x000fe400000010ff */
.L_x_3401:
[----:B------:R-:W-:Y:S05]  /*ef80*/  BSYNC B0 ;  /* 0x0000000000007941 */ /* 0x000fea0003800000 */
.L_x_3400:
        /* <DEDUP_REMOVED lines=11> */
[----:B------:R-:W-:Y:S02]  /*f040*/  LOP3.LUT R14, R35, 0xffff0000, RZ, 0xc0, !PT ;  /* 0xffff0000230e7812 */ /* 0x000fe400078ec0ff */
[----:B--2---:R-:W-:-:S02]  /*f050*/  SHF.L.U32 R8, R32, 0x10, RZ ;  /* 0x0000001020087819 */ /* 0x004fc400000006ff */
[----:B------:R-:W-:Y:S02]  /*f060*/  SHF.L.U32 R15, R35, 0x10, RZ ;  /* 0x00000010230f7819 */ /* 0x000fe400000006ff */
[----:B------:R-:W-:Y:S02]  /*f070*/  LOP3.LUT R32, R32, 0xffff0000, RZ, 0xc0, !PT ;  /* 0xffff000020207812 */ /* 0x000fe400078ec0ff */
[----:B------:R-:W-:Y:S02]  /*f080*/  LOP3.LUT R34, R34, 0xffff0000, RZ, 0xc0, !PT ;  /* 0xffff000022227812 */ /* 0x000fe400078ec0ff */
[----:B---3--:R-:W-:Y:S02]  /*f090*/  LOP3.LUT R11, R2, 0xffff0000, RZ, 0xc0, !PT ;  /* 0xffff0000020b7812 */ /* 0x008fe400078ec0ff */
[----:B------:R-:W-:Y:S02]  /*f0a0*/  LOP3.LUT R9, R3, 0xffff0000, RZ, 0xc0, !PT ;  /* 0xffff000003097812 */ /* 0x000fe400078ec0ff */
[----:B----4-:R-:W-:Y:S01]  /*f0b0*/  LOP3.LUT R13, R4, 0xffff0000, RZ, 0xc0, !PT ;  /* 0xffff0000040d7812 */ /* 0x010fe200078ec0ff */
[----:B------:R-:W-:Y:S01]  /*f0c0*/  FMUL R10, R6, R11 ;  /* 0x0000000b060a7220 */ /* 0x000fe20000400000 */
        /* <DEDUP_REMOVED lines=24> */
.L_x_3403:
[----:B------:R-:W-:Y:S05]  /*f250*/  BSYNC B0 ;  /* 0x0000000000007941 */ /* 0x000fea0003800000 */
.L_x_3402:
[----:B-----5:R3:W-:Y:S01]  /*f260*/  STS.128 [R241+0x3800], R32 ;  /* 0x00380020f1007388 */ /* 0x0207e20000000c00 */
[----:B------:R-:W-:Y:S05]  /*f270*/  BRA `(.L_x_3399) ;  /* 0x0000002c00ec7947 */ /* 0x000fea0003800000 */
.L_x_3380:
        /* <DEDUP_REMOVED lines=16> */
[----:B------:R-:W2:Y:S01]  /*f380*/  LD.E.128 R4, desc[UR4][R4.64] ;  /* 0x0000000404047980 */ /* 0x000ea2000c101d00 */
[----:B------:R-:W-:Y:S01]  /*f390*/  @P1 IMAD.MOV R13, RZ, RZ, -R19 ;  /* 0x000000ffff0d1224 */ /* 0x000fe200078e0a13 */
[----:B------:R-:W-:-:S04]  /*f3a0*/  LEA.HI.X R9, R11, R31, R9, 0x1, P0 ;  /* 0x0000001f0b097211 */ /* 0x000fc800000f0c09 */
[C---:B------:R-:W-:Y:S02]  /*f3b0*/  IADD3 R15, P0, R13.reuse, R2, RZ ;  /* 0x000000020d0f7210 */ /* 0x040fe40007f1e0ff */
[----:B------:R-:W3:Y:S02]  /*f3c0*/  LD.E.128 R8, desc[UR4][R8.64] ;  /* 0x0000000408087980 */ /* 0x000ee4000c101d00 */
        /* <DEDUP_REMOVED lines=42> */
[----:B------:R-:W-:Y:S01]  /*f670*/  FSEL R7, -R48, R48, !P1 ;  /* 0x0000003030077208 */ /* 0x000fe20004800100 */
[----:B------:R-:W-:Y:S01]  /*f680*/  FMUL R5, R5, R8 ;  /* 0x0000000805057220 */ /* 0x000fe20000400000 */
[----:B------:R-:W-:Y:S01]  /*f690*/  FSEL R11, -R11, R11, !P1 ;  /* 0x0000000b0b0b7208 */ /* 0x000fe20004800100 */
[----:B------:R-:W-:Y:S01]  /*f6a0*/  FFMA R10, R21, R26, R10 ;  /* 0x0000001a150a7223 */ /* 0x000fe2000000000a */
[C---:B------:R-:W-:Y:S01]  /*f6b0*/  SHF.L.U32 R8, R13.reuse, 0x10, RZ ;  /* 0x000000100d087819 */ /* 0x040fe200000006ff */
[----:B------:R-:W-:Y:S01]  /*f6c0*/  FFMA R9, R20, R9, R45 ;  /* 0x0000000914097223 */ /* 0x000fe2000000002d */
        /* <DEDUP_REMOVED lines=17> */
.L_x_3407:
[----:B------:R-:W-:Y:S05]  /*f7e0*/  BSYNC B0 ;  /* 0x0000000000007941 */ /* 0x000fea0003800000 */
.L_x_3406:
        /* <DEDUP_REMOVED lines=40> */
[----:B----4-:R-:W-:Y:S01]  /*fa70*/  IMAD.U32 R43, R8, 0x10000, RZ ;  /* 0x00010000082b7824 */ /* 0x010fe200078e00ff */
[C---:B------:R-:W-:Y:S01]  /*fa80*/  LOP3.LUT R46, R9.reuse, 0xffff0000, RZ, 0xc0, !PT ;  /* 0xffff0000092e7812 */ /* 0x040fe200078ec0ff */
[----:B------:R-:W-:Y:S01]  /*fa90*/  IMAD.U32 R7, R9, 0x10000, RZ ;  /* 0x0001000009077824 */ /* 0x000fe200078e00ff */
[C---:B------:R-:W-:Y:S01]  /*faa0*/  LOP3.LUT R9, R10.reuse, 0xffff0000, RZ, 0xc0, !PT ;  /* 0xffff00000a097812 */ /* 0x040fe200078ec0ff */
        /* <DEDUP_REMOVED lines=9> */
[----:B------:R-:W-:Y:S01]  /*fb40*/  FSEL R8, -R8, R8, !P1 ;  /* 0x0000000808087208 */ /* 0x000fe20004800100 */
[----:B--2---:R-:W-:Y:S01]  /*fb50*/  IMAD.U32 R10, R15, 0x10000, RZ ;  /* 0x000100000f0a7824 */ /* 0x004fe200078e00ff */
        /* <DEDUP_REMOVED lines=9> */
[C---:B------:R-:W-:Y:S01]  /*fbf0*/  IMAD.U32 R8, R12.reuse, 0x10000, RZ ;  /* 0x000100000c087824 */ /* 0x040fe200078e00ff */
[----:B------:R-:W-:Y:S01]  /*fc00*/  LOP3.LUT R6, R12, 0xffff0000, RZ, 0xc0, !PT ;  /* 0xffff00000c067812 */ /* 0x000fe200078ec0ff */
[C---:B------:R-:W-:Y:S01]  /*fc10*/  IMAD.U32 R4, R13.reuse, 0x10000, RZ ;  /* 0x000100000d047824 */ /* 0x040fe200078e00ff */
[C---:B------:R-:W-:Y:S01]  /*fc20*/  LOP3.LUT R11, R14.reuse, 0xffff0000, RZ, 0xc0, !PT ;  /* 0xffff00000e0b7812 */ /* 0x040fe200078ec0ff */
[----:B------:R-:W-:Y:S01]  /*fc30*/  IMAD.U32 R12, R14, 0x10000, RZ ;  /* 0x000100000e0c7824 */ /* 0x000fe200078e00ff */
        /* <DEDUP_REMOVED lines=16> */
.L_x_3409:
[----:B------:R-:W-:Y:S05]  /*fd40*/  BSYNC B0 ;  /* 0x0000000000007941 */ /* 0x000fea0003800000 */
.L_x_3408:
[----:B-----5:R3:W-:Y:S02]  /*fd50*/  STS.128 [R241+0x2000], R20 ;  /* 0x00200014f1007388 */ /* 0x0207e40000000c00 */
.L_x_3405:
[----:B------:R-:W-:Y:S05]  /*fd60*/  BSYNC B1 ;  /* 0x0000000000017941 */ /* 0x000fea0003800000 */
.L_x_3404:
        /* <DEDUP_REMOVED lines=18> */
[----:B-----5:R-:W-:Y:S01]  /*fe90*/  LEA R8, P1, R9, R30, 0x1 ;  /* 0x0000001e09087211 */ /* 0x020fe200078208ff */
[----:B------:R-:W-:-:S03]  /*fea0*/  IMAD.WIDE R4, R5, 0x2, R40 ;  /* 0x0000000205047825 */ /* 0x000fc600078e0228 */
[----:B------:R-:W-:Y:S01]  /*feb0*/  LEA.HI.X R9, R9, R31, R7, 0x1, P1 ;  /* 0x0000001f09097211 */ /* 0x000fe200008f0c07 */
[----:B------:R-:W-:Y:S02]  /*fec0*/  IMAD.MOV.U32 R14, RZ, RZ, RZ ;  /* 0x000000ffff0e7224 */ /* 0x000fe400078e00ff */
[----:B------:R-:W-:Y:S01]  /*fed0*/  @P0 IMAD.MOV R14, RZ, RZ, -R19 ;  /* 0x000000ffff0e0224 */ /* 0x000fe200078e0a13 */
[----:B--2---:R-:W2:Y:S04]  /*fee0*/  LD.E.128 R4, desc[UR4][R4.64] ;  /* 0x0000000404047980 */ /* 0x004ea8000c101d00 */
        /* <DEDUP_REMOVED lines=16> */
[C---:B---3--:R-:W-:Y:S01]  /*fff0*/  IMAD.U32 R27, R8.reuse, 0x10000, RZ ;  /* 0x00010000081b7824 */ /* 0x048fe200078e00ff */
[----:B------:R-:W-:Y:S01]  /*10000*/  LOP3.LUT R26, R8, 0xffff0000, RZ, 0xc0, !PT ;  /* 0xffff0000081a7812 */ /* 0x000fe200078ec0ff */
[----:B------:R-:W-:Y:S01]  /*10010*/  IMAD.U32 R8, R9, 0x10000, RZ ;  /* 0x0001000009087824 */ /* 0x000fe200078e00ff */
[C---:B------:R-:W-:Y:S01]  /*10020*/  LOP3.LUT R47, R5.reuse, 0xffff0000, RZ, 0xc0, !PT ;  /* 0xffff0000052f7812 */ /* 0x040fe200078ec0ff */
[----:B------:R-:W-:Y:S01]  /*10030*/  IMAD.U32 R4, R5, 0x10000, RZ ;  /* 0x0001000005047824 */ /* 0x000fe200078e00ff */
[C---:B------:R-:W-:Y:S01]  /*10040*/  LOP3.LUT R5, R6.reuse, 0xffff0000, RZ, 0xc0, !PT ;  /* 0xffff000006057812 */ /* 0x040fe200078ec0ff */
[----:B------:R-:W-:Y:S01]  /*10050*/  IMAD.U32 R46, R6, 0x10000, RZ ;  /* 0x00010000062e7824 */ /* 0x000fe200078e00ff */
[----:B-1----:R-:W-:Y:S01]  /*10060*/  LOP3.LUT R43, R9, 0xffff0000, RZ, 0xc0, !PT ;  /* 0xffff0000092b7812 */ /* 0x002fe200078ec0ff */
        /* <DEDUP_REMOVED lines=42> */
.L_x_3413:
[----:B------:R-:W-:Y:S05]  /*10310*/  BSYNC B0 ;  /* 0x0000000000007941 */ /* 0x000fea0003800000 */
.L_x_3412:
[----:B-----5:R1:W-:Y:S04]  /*10320*/  STS.128 [R241+0x800], R24 ;  /* 0x00080018f1007388 */ /* 0x0203e80000000c00 */
[----:B---34-:R1:W5:Y:S01]  /*10330*/  LD.E.128 R20, desc[UR4][R40.64+0x80] ;  /* 0x0000800428147980 */ /* 0x018362000c101d00 */
        /* <DEDUP_REMOVED lines=26> */
[C---:B-1---5:R-:W-:Y:S01]  /*104e0*/  IMAD.U32 R25, R20.reuse, 0x10000, RZ ;  /* 0x0001000014197824 */ /* 0x062fe200078e00ff */
[----:B------:R-:W-:Y:S01]  /*104f0*/  LOP3.LUT R24, R20, 0xffff0000, RZ, 0xc0, !PT ;  /* 0xffff000014187812 */ /* 0x000fe200078ec0ff */
[C---:B------:R-:W-:Y:S01]  /*10500*/  IMAD.U32 R27, R21.reuse, 0x10000, RZ ;  /* 0x00010000151b7824 */ /* 0x040fe200078e00ff */
[----:B------:R-:W-:Y:S01]  /*10510*/  LOP3.LUT R20, R21, 0xffff0000, RZ, 0xc0, !PT ;  /* 0xffff000015147812 */ /* 0x000fe200078ec0ff */
        /* <DEDUP_REMOVED lines=17> */
[----:B------:R-:W-:Y:S02]  /*10630*/  FSEL R7, -R7, R7, !P0 ;  /* 0x0000000707077208 */ /* 0x000fe40004000100 */
[----:B------:R-:W-:Y:S01]  /*10640*/  LOP3.LUT R9, R10, 0xffff0000, RZ, 0xc0, !PT ;  /* 0xffff00000a097812 */ /* 0x000fe200078ec0ff */
[----:B------:R-:W-:Y:S01]  /*10650*/  FMUL R23, R23, R8 ;  /* 0x0000000817177220 */ /* 0x000fe20000400000 */
[C---:B------:R-:W-:Y:S01]  /*10660*/  SHF.L.U32 R10, R11.reuse, 0x10, RZ ;  /* 0x000000100b0a7819 */ /* 0x040fe200000006ff */
[----:B------:R-:W-:Y:S01]  /*10670*/  FMUL R4, R4, R7 ;  /* 0x0000000704047220 */ /* 0x000fe20000400000 */
[----:B------:R-:W-:Y:S02]  /*10680*/  LOP3.LUT R11, R11, 0xffff0000, RZ, 0xc0, !PT ;  /* 0xffff00000b0b7812 */ /* 0x000fe400078ec0ff */
        /* <DEDUP_REMOVED lines=11> */
[C---:B--2---:R-:W-:Y:S01]  /*10740*/  IMAD.U32 R10, R12.reuse, 0x10000, RZ ;  /* 0x000100000c0a7824 */ /* 0x044fe200078e00ff */
[----:B------:R-:W-:Y:S01]  /*10750*/  LOP3.LUT R8, R12, 0xffff0000, RZ, 0xc0, !PT ;  /* 0xffff00000c087812 */ /* 0x000fe200078ec0ff */
[C---:B------:R-:W-:Y:S01]  /*10760*/  IMAD.U32 R6, R13.reuse, 0x10000, RZ ;  /* 0x000100000d067824 */ /* 0x040fe200078e00ff */
[----:B------:R-:W-:Y:S01]  /*10770*/  LOP3.LUT R40, R13, 0xffff0000, RZ, 0xc0, !PT ;  /* 0xffff00000d287812 */ /* 0x000fe200078ec0ff */
[C---:B------:R-:W-:Y:S01]  /*10780*/  IMAD.U32 R13, R14.reuse, 0x10000, RZ ;  /* 0x000100000e0d7824 */ /* 0x040fe200078e00ff */
[----:B------:R-:W-:Y:S01]  /*10790*/  LOP3.LUT R12, R14, 0xffff0000, RZ, 0xc0, !PT ;  /* 0xffff00000e0c7812 */ /* 0x000fe200078ec0ff */
[----:B------:R-:W-:Y:S01]  /*107a0*/  FMUL R28, R28, R41 ;  /* 0x000000291c1c7220 */ /* 0x000fe20000400000 */
        /* <DEDUP_REMOVED lines=15> */
.L_x_3415:
[----:B------:R-:W-:Y:S05]  /*108a0*/  BSYNC B0 ;  /* 0x0000000000007941 */ /* 0x000fea0003800000 */
.L_x_3414:
[----:B-----5:R3:W-:Y:S02]  /*108b0*/  STS.128 [R241+0x2800], R20 ;  /* 0x00280014f1007388 */ /* 0x0207e40000000c00 */
.L_x_3411:
[----:B------:R-:W-:Y:S05]  /*108c0*/  BSYNC B1 ;  /* 0x0000000000017941 */ /* 0x000fea0003800000 */
.L_x_3410:
        /* <DEDUP_REMOVED lines=24> */
[----:B------:R-:W2:Y:S04]  /*10a50*/  LD.E.128 R4, desc[UR4][R4.64] ;  /* 0x0000000404047980 */ /* 0x000ea8000c101d00 */
        /* <DEDUP_REMOVED lines=15> */
[----:B------:R-:W-:-:S02]  /*10b50*/  LOP3.LUT R42, R4, 0xffff0000, RZ, 0xc0, !PT ;  /* 0xffff0000042a7812 */ /* 0x000fc400078ec0ff */
[C---:B---3--:R-:W-:Y:S02]  /*10b60*/  SHF.L.U32 R27, R8.reuse, 0x10, RZ ;  /* 0x00000010081b7819 */ /* 0x048fe400000006ff */
        /* <DEDUP_REMOVED lines=49> */
.L_x_3419:
[----:B------:R-:W-:Y:S05]  /*10e80*/  BSYNC B0 ;  /* 0x0000000000007941 */ /* 0x000fea0003800000 */
.L_x_3418:
[----:B-----5:R2:W-:Y:S04]  /*10e90*/  STS.128 [R241+0x1000], R24 ;  /* 0x00100018f1007388 */ /* 0x0205e80000000c00 */
[----:B---34-:R2:W5:Y:S01]  /*10ea0*/  LD.E.128 R20, desc[UR4][R36.64+0x80] ;  /* 0x0000800424147980 */ /* 0x018562000c101d00 */
[----:B------:R-:W-:Y:S01]  /*10eb0*/  IADD3 R4, R16, 0x40, RZ ;  /* 0x0000004010047810 */ /* 0x000fe20007ffe0ff */
[----:B------:R-:W-:Y:S03]  /*10ec0*/  BSSY B0, `(.L_x_3420) ;  /* 0x0000056000007945 */ /* 0x000fe60003800000 */
[----:B------:R-:W-:-:S13]  /*10ed0*/  ISETP.GE.AND P0, PT, R4, R3, PT ;  /* 0x000000030400720c */ /* 0x000fda0003f06270 */
[----:B------:R-:W-:Y:S05]  /*10ee0*/  @P0 BRA `(.L_x_3421) ;  /* 0x00000004004c0947 */ /* 0x000fea0003800000 */
[----:B------:R-:W-:Y:S01]  /*10ef0*/  ISETP.GE.AND P0, PT, R4, R19, PT ;  /* 0x000000130400720c */ /* 0x000fe20003f06270 */
[----:B------:R-:W-:Y:S01]  /*10f00*/  IMAD.MOV.U32 R7, RZ, RZ, RZ ;  /* 0x000000ffff077224 */ /* 0x000fe200078e00ff */
[----:B------:R-:W-:-:S04]  /*10f10*/  LEA R5, R19, 0x40, 0x5 ;  /* 0x0000004013057811 */ /* 0x000fc800078e28ff */
        /* <DEDUP_REMOVED lines=16> */
[----:B------:R-:W4:Y:S03]  /*11020*/  LD.E.128 R4, desc[UR4][R4.64+0x80] ;  /* 0x0000800404047980 */ /* 0x000f26000c101d00 */
        /* <DEDUP_REMOVED lines=23> */
[----:B------:R-:W-:Y:S01]  /*111a0*/  LOP3.LUT R5, R6, 0xffff0000, RZ, 0xc0, !PT ;  /* 0xffff000006057812 */ /* 0x000fe200078ec0ff */
[----:B------:R-:W-:Y:S01]  /*111b0*/  IMAD.U32 R6, R7, 0x10000, RZ ;  /* 0x0001000007067824 */ /* 0x000fe200078e00ff */
[----:B------:R-:W-:Y:S01]  /*111c0*/  FSEL R8, -R39, R39, !P0 ;  /* 0x0000002727087208 */ /* 0x000fe20004000100 */
[----:B------:R-:W-:Y:S01]  /*111d0*/  FMUL R4, R4, R45 ;  /* 0x0000002d04047220 */ /* 0x000fe20000400000 */
[----:B------:R-:W-:-:S02]  /*111e0*/  FSEL R39, -R38, R38, !P0 ;  /* 0x0000002626277208 */ /* 0x000fc40004000100 */
[----:B------:R-:W-:Y:S01]  /*111f0*/  LOP3.LUT R7, R7, 0xffff0000, RZ, 0xc0, !PT ;  /* 0xffff000007077812 */ /* 0x000fe200078ec0ff */
[----:B------:R-:W-:Y:S01]  /*11200*/  FMUL R43, R43, R8 ;  /* 0x000000082b2b7220 */ /* 0x000fe20000400000 */
[----:B------:R-:W-:Y:S01]  /*11210*/  FSEL R38, -R11, R11, !P0 ;  /* 0x0000000b0b267208 */ /* 0x000fe20004000100 */
[----:B------:R-:W-:Y:S01]  /*11220*/  FMUL R39, R42, R39 ;  /* 0x000000272a277220 */ /* 0x000fe20000400000 */
[----:B------:R-:W-:Y:S02]  /*11230*/  LOP3.LUT R10, R10, 0xffff0000, RZ, 0xc0, !PT ;  /* 0xffff00000a0a7812 */ /* 0x000fe400078ec0ff */
[----:B------:R-:W-:Y:S01]  /*11240*/  FSEL R9, -R9, R9, !P0 ;  /* 0x0000000909097208 */ /* 0x000fe20004000100 */
[----:B------:R-:W-:Y:S01]  /*11250*/  FMUL R38, R7, R38 ;  /* 0x0000002607267220 */ /* 0x000fe20000400000 */
[----:B------:R-:W-:Y:S01]  /*11260*/  FSEL R10, -R10, R10, !P0 ;  /* 0x0000000a0a0a7208 */ /* 0x000fe20004000100 */
[C---:B--2---:R-:W-:Y:S01]  /*11270*/  IMAD.U32 R7, R13.reuse, 0x10000, RZ ;  /* 0x000100000d077824 */ /* 0x044fe200078e00ff */
[----:B------:R-:W-:Y:S01]  /*11280*/  LOP3.LUT R13, R13, 0xffff0000, RZ, 0xc0, !PT ;  /* 0xffff00000d0d7812 */ /* 0x000fe200078ec0ff */
[----:B------:R-:W-:Y:S01]  /*11290*/  FMUL R6, R6, R9 ;  /* 0x0000000906067220 */ /* 0x000fe20000400000 */
[----:B------:R-:W-:Y:S01]  /*112a0*/  FSEL R36, -R36, R36, !P0 ;  /* 0x0000002424247208 */ /* 0x000fe20004000100 */
[C---:B------:R-:W-:Y:S01]  /*112b0*/  IMAD.U32 R9, R12.reuse, 0x10000, RZ ;  /* 0x000100000c097824 */ /* 0x040fe200078e00ff */
[----:B------:R-:W-:Y:S01]  /*112c0*/  FSEL R23, -R23, R23, !P0 ;  /* 0x0000001717177208 */ /* 0x000fe20004000100 */
[----:B------:R-:W-:Y:S01]  /*112d0*/  FMUL R5, R5, R10 ;  /* 0x0000000a05057220 */ /* 0x000fe20000400000 */
[----:B------:R-:W-:Y:S01]  /*112e0*/  LOP3.LUT R8, R12, 0xffff0000, RZ, 0xc0, !PT ;  /* 0xffff00000c087812 */ /* 0x000fe200078ec0ff */
[C---:B------:R-:W-:Y:S01]  /*112f0*/  IMAD.U32 R12, R14.reuse, 0x10000, RZ ;  /* 0x000100000e0c7824 */ /* 0x040fe200078e00ff */
[----:B------:R-:W-:Y:S01]  /*11300*/  LOP3.LUT R11, R14, 0xffff0000, RZ, 0xc0, !PT ;  /* 0xffff00000e0b7812 */ /* 0x000fe200078ec0ff */
[C---:B------:R-:W-:Y:S01]  /*11310*/  IMAD.U32 R10, R15.reuse, 0x10000, RZ ;  /* 0x000100000f0a7824 */ /* 0x040fe200078e00ff */
[----:B------:R-:W-:Y:S01]  /*11320*/  LOP3.LUT R14, R15, 0xffff0000, RZ, 0xc0, !PT ;  /* 0xffff00000f0e7812 */ /* 0x000fe200078ec0ff */
[----:B------:R-:W-:Y:S01]  /*11330*/  FFMA R4, R27, R7, R4 ;  /* 0x000000071b047223 */ /* 0x000fe20000000004 */
[----:B------:R-:W-:Y:S01]  /*11340*/  FFMA R13, R20, R13, R43 ;  /* 0x0000000d140d7223 */ /* 0x000fe2000000002b */
        /* <DEDUP_REMOVED lines=13> */
.L_x_3421:
[----:B------:R-:W-:Y:S05]  /*11420*/  BSYNC B0 ;  /* 0x0000000000007941 */ /* 0x000fea0003800000 */
.L_x_3420:
[----:B-----5:R3:W-:Y:S02]  /*11430*/  STS.128 [R241+0x3000], R20 ;  /* 0x00300014f1007388 */ /* 0x0207e40000000c00 */
.L_x_3417:
[----:B------:R-:W-:Y:S05]  /*11440*/  BSYNC B1 ;  /* 0x0000000000017941 */ /* 0x000fea0003800000 */
.L_x_3416:
[----:B-12---:R-:W-:-:S05]  /*11450*/  VIADD R24, R202, 0x30 ;  /* 0x00000030ca187836 */ /* 0x006fca0000000000 */
        /* <DEDUP_REMOVED lines=8> */
[----:B------:R-:W-:Y:S02]  /*114e0*/  IMAD R5, R19, 0x30, RZ ;  /* 0x0000003013057824 */ /* 0x000fe400078e02ff */
        /* <DEDUP_REMOVED lines=9> */
[----:B------:R-:W-:-:S03]  /*11580*/  IMAD.MOV.U32 R14, RZ, RZ, RZ ;  /* 0x000000ffff0e7224 */ /* 0x000fc600078e00ff */
[----:B------:R-:W-:Y:S01]  /*11590*/  LEA.HI.X R9, R9, R31, R7, 0x1, P1 ;  /* 0x0000001f09097211 */ /* 0x000fe200008f0c07 */
[----:B------:R-:W-:Y:S02]  /*115a0*/  @P0 IMAD.MOV R14, RZ, RZ, -R19 ;  /* 0x000000ffff0e0224 */ /* 0x000fe400078e0a13 */
[----:B------:R-:W-:-:S03]  /*115b0*/  IMAD.WIDE R4, R5, 0x2, R34 ;  /* 0x0000000205047825 */ /* 0x000fc600078e0222 */
[----:B------:R-:W2:Y:S01]  /*115c0*/  LD.E.128 R8, desc[UR4][R8.64] ;  /* 0x0000000408087980 */ /* 0x000ea2000c101d00 */
[----:B------:R-:W-:-:S03]  /*115d0*/  IADD3 R13, P1, R14, R13, RZ ;  /* 0x0000000d0e0d7210 */ /* 0x000fc60007f3e0ff */
        /* <DEDUP_REMOVED lines=20> */
[----:B------:R-:W-:Y:S01]  /*11720*/  FSEL R36, -R36, R36, !P0 ;  /* 0x0000002424247208 */ /* 0x000fe20004000100 */
[----:B------:R-:W-:Y:S01]  /*11730*/  IMAD.U32 R42, R6, 0x10000, RZ ;  /* 0x00010000062a7824 */ /* 0x000fe200078e00ff */
[----:B------:R-:W-:-:S02]  /*11740*/  LOP3.LUT R11, R11, 0xffff0000, RZ, 0xc0, !PT ;  /* 0xffff00000b0b7812 */ /* 0x000fc400078ec0ff */
[----:B------:R-:W-:Y:S01]  /*11750*/  LOP3.LUT R40, R4, 0xffff0000, RZ, 0xc0, !PT ;  /* 0xffff000004287812 */ /* 0x000fe200078ec0ff */
[C---:B------:R-:W-:Y:S01]  /*11760*/  IMAD.U32 R4, R5.reuse, 0x10000, RZ ;  /* 0x0001000005047824 */ /* 0x040fe200078e00ff */
[----:B------:R-:W-:Y:S01]  /*11770*/  LOP3.LUT R43, R5, 0xffff0000, RZ, 0xc0, !PT ;  /* 0xffff0000052b7812 */ /* 0x000fe200078ec0ff */
[----:B------:R-:W-:Y:S01]  /*11780*/  FMUL R41, R41, R36 ;  /* 0x0000002429297220 */ /* 0x000fe20000400000 */
[----:B------:R-:W-:Y:S01]  /*11790*/  LOP3.LUT R5, R6, 0xffff0000, RZ, 0xc0, !PT ;  /* 0xffff000006057812 */ /* 0x000fe200078ec0ff */
[C---:B------:R-:W-:Y:S01]  /*117a0*/  IMAD.U32 R6, R7.reuse, 0x10000, RZ ;  /* 0x0001000007067824 */ /* 0x040fe200078e00ff */
[----:B------:R-:W-:Y:S02]  /*117b0*/  LOP3.LUT R7, R7, 0xffff0000, RZ, 0xc0, !PT ;  /* 0xffff000007077812 */ /* 0x000fe400078ec0ff */
[----:B------:R-:W-:Y:S02]  /*117c0*/  FSEL R36, -R11, R11, !P0 ;  /* 0x0000000b0b247208 */ /* 0x000fe40004000100 */
[----:B------:R-:W-:-:S02]  /*117d0*/  LOP3.LUT R10, R10, 0xffff0000, RZ, 0xc0, !PT ;  /* 0xffff00000a0a7812 */ /* 0x000fc400078ec0ff */
[----:B------:R-:W-:Y:S01]  /*117e0*/  FSEL R23, -R23, R23, !P0 ;  /* 0x0000001717177208 */ /* 0x000fe20004000100 */
[----:B------:R-:W-:Y:S01]  /*117f0*/  FMUL R36, R7, R36 ;  /* 0x0000002407247220 */ /* 0x000fe20000400000 */
        /* <DEDUP_REMOVED lines=12> */
[C---:B------:R-:W-:Y:S01]  /*118c0*/  SHF.L.U32 R9, R12.reuse, 0x10, RZ ;  /* 0x000000100c097819 */ /* 0x040fe200000006ff */
[----:B------:R-:W-:Y:S01]  /*118d0*/  IMAD.U32 R10, R15, 0x10000, RZ ;  /* 0x000100000f0a7824 */ /* 0x000fe200078e00ff */
[----:B------:R-:W-:Y:S01]  /*118e0*/  LOP3.LUT R8, R12, 0xffff0000, RZ, 0xc0, !PT ;  /* 0xffff00000c087812 */ /* 0x000fe200078ec0ff */
        /* <DEDUP_REMOVED lines=17> */
.L_x_3423:
[----:B------:R-:W-:Y:S05]  /*11a00*/  BSYNC B0 ;  /* 0x0000000000007941 */ /* 0x000fea0003800000 */
.L_x_3422:
        /* <DEDUP_REMOVED lines=41> */
[C---:B------:R-:W-:Y:S01]  /*11ca0*/  IMAD.U32 R26, R10.reuse, 0x10000, RZ ;  /* 0x000100000a1a7824 */ /* 0x040fe200078e00ff */
[----:B------:R-:W-:-:S02]  /*11cb0*/  LOP3.LUT R9, R10, 0xffff0000, RZ, 0xc0, !PT ;  /* 0xffff00000a097812 */ /* 0x000fc400078ec0ff */
[C---:B------:R-:W-:Y:S02]  /*11cc0*/  SHF.L.U32 R8, R11.reuse, 0x10, RZ ;  /* 0x000000100b087819 */ /* 0x040fe400000006ff */
[----:B------:R-:W-:Y:S01]  /*11cd0*/  LOP3.LUT R30, R11, 0xffff0000, RZ, 0xc0, !PT ;  /* 0xffff00000b1e7812 */ /* 0x000fe200078ec0ff */
[C---:B----4-:R-:W-:Y:S01]  /*11ce0*/  IMAD.U32 R10, R13.reuse, 0x10000, RZ ;  /* 0x000100000d0a7824 */ /* 0x050fe200078e00ff */
[C---:B------:R-:W-:Y:S01]  /*11cf0*/  LOP3.LUT R11, R12.reuse, 0xffff0000, RZ, 0xc0, !PT ;  /* 0xffff00000c0b7812 */ /* 0x040fe200078ec0ff */
[----:B------:R-:W-:Y:S01]  /*11d00*/  IMAD.U32 R29, R12, 0x10000, RZ ;  /* 0x000100000c1d7824 */ /* 0x000fe200078e00ff */
[----:B------:R-:W-:Y:S01]  /*11d10*/  LOP3.LUT R31, R13, 0xffff0000, RZ, 0xc0, !PT ;  /* 0xffff00000d1f7812 */ /* 0x000fe200078ec0ff */
[----:B------:R-:W-:Y:S01]  /*11d20*/  IMAD.U32 R13, R14, 0x10000, RZ ;  /* 0x000100000e0d7824 */ /* 0x000fe200078e00ff */
[----:B------:R-:W-:Y:S02]  /*11d30*/  FSEL R32, -R11, R11, !P0 ;  /* 0x0000000b0b207208 */ /* 0x000fe40004000100 */
[----:B------:R-:W-:Y:S01]  /*11d40*/  FSEL R11, -R10, R10, !P0 ;  /* 0x0000000a0a0b7208 */ /* 0x000fe20004000100 */
[----:B------:R-:W-:Y:S01]  /*11d50*/  IMAD.U32 R10, R15, 0x10000, RZ ;  /* 0x000100000f0a7824 */ /* 0x000fe200078e00ff */
        /* <DEDUP_REMOVED lines=13> */
[C---:B--2---:R-:W-:Y:S01]  /*11e30*/  IMAD.U32 R9, R16.reuse, 0x10000, RZ ;  /* 0x0001000010097824 */ /* 0x044fe200078e00ff */
[----:B------:R-:W-:Y:S01]  /*11e40*/  LOP3.LUT R7, R16, 0xffff0000, RZ, 0xc0, !PT ;  /* 0xffff000010077812 */ /* 0x000fe200078ec0ff */
[----:B------:R-:W-:Y:S01]  /*11e50*/  FMUL R23, R23, R14 ;  /* 0x0000000e17177220 */ /* 0x000fe20000400000 */
[C---:B------:R-:W-:Y:S01]  /*11e60*/  SHF.L.U32 R6, R17.reuse, 0x10, RZ ;  /* 0x0000001011067819 */ /* 0x040fe200000006ff */
[C---:B------:R-:W-:Y:S01]  /*11e70*/  IMAD.U32 R14, R18.reuse, 0x10000, RZ ;  /* 0x00010000120e7824 */ /* 0x040fe200078e00ff */
[----:B------:R-:W-:Y:S01]  /*11e80*/  LOP3.LUT R16, R17, 0xffff0000, RZ, 0xc0, !PT ;  /* 0xffff000011107812 */ /* 0x000fe200078ec0ff */
[----:B------:R-:W-:Y:S01]  /*11e90*/  IMAD.U32 R10, R19, 0x10000, RZ ;  /* 0x00010000130a7824 */ /* 0x000fe200078e00ff */
[----:B------:R-:W-:Y:S01]  /*11ea0*/  LOP3.LUT R13, R18, 0xffff0000, RZ, 0xc0, !PT ;  /* 0xffff0000120d7812 */ /* 0x000fe200078ec0ff */
[----:B------:R-:W-:Y:S01]  /*11eb0*/  FFMA R6, R22, R6, R11 ;  /* 0x0000000616067223 */ /* 0x000fe2000000000b */
[----:B------:R-:W-:Y:S01]  /*11ec0*/  FSEL R15, -R15, R15, !P0 ;  /* 0x0000000f0f0f7208 */ /* 0x000fe20004000100 */
[----:B------:R-:W-:Y:S01]  /*11ed0*/  FFMA R27, R2, R16, R27 ;  /* 0x00000010021b7223 */ /* 0x000fe2000000001b */
[----:B------:R-:W-:Y:S01]  /*11ee0*/  LOP3.LUT R18, R19, 0xffff0000, RZ, 0xc0, !PT ;  /* 0xffff000013127812 */ /* 0x000fe200078ec0ff */
[----:B------:R-:W-:Y:S01]  /*11ef0*/  FFMA R14, R21, R14, R26 ;  /* 0x0000000e150e7223 */ /* 0x000fe2000000001a */
[----:B------:R-:W-:Y:S01]  /*11f00*/  FFMA R5, R5, R13, R12 ;  /* 0x0000000d05057223 */ /* 0x000fe2000000000c */
[----:B------:R-:W-:Y:S01]  /*11f10*/  FMUL R15, R30, R15 ;  /* 0x0000000f1e0f7220 */ /* 0x000fe20000400000 */
[----:B------:R-:W-:Y:S01]  /*11f20*/  F2FP.BF16.F32.PACK_AB R6, R27, R6 ;  /* 0x000000061b06723e */ /* 0x000fe200000010ff */
[----:B------:R-:W-:Y:S01]  /*11f30*/  FFMA R9, R20, R9, R23 ;  /* 0x0000000914097223 */ /* 0x000fe20000000017 */
[----:B------:R-:W-:Y:S01]  /*11f40*/  FFMA R32, R3, R7, R32 ;  /* 0x0000000703207223 */ /* 0x000fe20000000020 */
[----:B------:R-:W-:Y:S01]  /*11f50*/  FFMA R8, R25, R10, R8 ;  /* 0x0000000a19087223 */ /* 0x000fe20000000008 */
[----:B------:R-:W-:Y:S01]  /*11f60*/  FFMA R15, R4, R18, R15 ;  /* 0x00000012040f7223 */ /* 0x000fe2000000000f */
[----:B------:R-:W-:Y:S01]  /*11f70*/  F2FP.BF16.F32.PACK_AB R14, R5, R14 ;  /* 0x0000000e050e723e */ /* 0x000fe200000010ff */
[----:B------:R-:W-:Y:S01]  /*11f80*/  IMAD.MOV.U32 R5, RZ, RZ, R6 ;  /* 0x000000ffff057224 */ /* 0x000fe200078e0006 */
[----:B------:R-:W-:-:S02]  /*11f90*/  F2FP.BF16.F32.PACK_AB R4, R32, R9 ;  /* 0x000000092004723e */ /* 0x000fc400000010ff */
[----:B------:R-:W-:Y:S01]  /*11fa0*/  F2FP.BF16.F32.PACK_AB R7, R15, R8 ;  /* 0x000000080f07723e */ /* 0x000fe200000010ff */
[----:B------:R-:W-:Y:S02]  /*11fb0*/  IMAD.MOV.U32 R6, RZ, RZ, R14 ;  /* 0x000000ffff067224 */ /* 0x000fe400078e000e */
.L_x_3425:
[----:B------:R-:W-:Y:S05]  /*11fc0*/  BSYNC B0 ;  /* 0x0000000000007941 */ /* 0x000fea0003800000 */
.L_x_3424:
[----:B-----5:R3:W-:Y:S01]  /*11fd0*/  STS.128 [R241+0x3800], R4 ;  /* 0x00380004f1007388 */ /* 0x0207e20000000c00 */
[----:B------:R-:W-:Y:S05]  /*11fe0*/  BRA `(.L_x_3399) ;  /* 0x0000000000907947 */ /* 0x000fea0003800000 */
.L_x_3379:
        /* <DEDUP_REMOVED lines=36> */
.L_x_3399:
[----:B------:R-:W-:Y:S05]  /*12230*/  BSYNC B2 ;  /* 0x0000000000027941 */ /* 0x000fea0003800000 */
.L_x_3378:
[----:B------:R-:W-:Y:S02]  /*12240*/  VIADD R243, R53, 0xffffffff ;  /* 0xffffffff35f37836 */ /* 0x000fe40000000000 */
[C---:B-1----:R-:W-:Y:S02]  /*12250*/  VIADD R2, R202.reuse, 0x70 ;  /* 0x00000070ca027836 */ /* 0x042fe40000000000 */
[----:B------:R-:W-:Y:S02]  /*12260*/  IMAD.SHL.U32 R67, R243, 0x80, RZ ;  /* 0x00000080f3437824 */ /* 0x000fe400078e00ff */
[----:B------:R-:W-:Y:S02]  /*12270*/  VIADD R3, R202, 0x60 ;  /* 0x00000060ca037836 */ /* 0x000fe40000000000 */
[----:B---3--:R-:W-:Y:S02]  /*12280*/  IMAD.IADD R5, R66, 0x1, -R67 ;  /* 0x0000000142057824 */ /* 0x008fe400078e0a43 */
[----:B------:R-:W-:-:S02]  /*12290*/  VIADD R4, R202, 0x50 ;  /* 0x00000050ca047836 */ /* 0x000fc40000000000 */
[----:B--2---:R-:W-:Y:S01]  /*122a0*/  VIADD R10, R202, 0x40 ;  /* 0x00000040ca0a7836 */ /* 0x004fe20000000000 */
[-C--:B------:R-:W-:Y:S02]  /*122b0*/  ISETP.GE.AND P5, PT, R24, R5.reuse, PT ;  /* 0x000000051800720c */ /* 0x080fe40003fa6270 */
        /* <DEDUP_REMOVED lines=8> */
[----:B------:R-:W-:-:S03]  /*12340*/  @!P0 LEA R12, P4, R96, R226, 0x1 ;  /* 0x000000e2600c8211 */ /* 0x000fc600078808ff */
[----:B------:R-:W-:Y:S01]  /*12350*/  @!P6 IMAD.MOV.U32 R227, RZ, RZ, R225 ;  /* 0x000000ffffe3e224 */ /* 0x000fe200078e00e1 */
[----:B------:R-:W-:Y:S01]  /*12360*/  @!P0 LEA.HI.X R13, R96, R225, R97, 0x1, P4 ;  /* 0x000000e1600d8211 */ /* 0x000fe200020f0c61 */
[----:B------:R-:W-:Y:S01]  /*12370*/  @!P5 IMAD.IADD R19, R6, 0x1, R19 ;  /* 0x000000010613d824 */ /* 0x000fe200078e0213 */
[-C--:B------:R-:W-:Y:S01]  /*12380*/  ISETP.GE.AND P4, PT, R10, R5.reuse, PT ;  /* 0x000000050a00720c */ /* 0x080fe20003f86270 */
[----:B------:R-:W-:Y:S01]  /*12390*/  @!P1 IMAD R6, R55, 0xe0, RZ ;  /* 0x000000e037069824 */ /* 0x000fe200078e02ff */
[----:B------:R-:W-:Y:S01]  /*123a0*/  @!PT LDS RZ, [RZ] ;  /* 0x00000000fffff984 */ /* 0x000fe20000000800 */
[----:B------:R-:W-:Y:S01]  /*123b0*/  @!PT LDS RZ, [RZ] ;  /* 0x00000000fffff984 */ /* 0x000fe20000000800 */
[----:B------:R-:W-:Y:S01]  /*123c0*/  @!PT LDS RZ, [RZ] ;  /* 0x00000000fffff984 */ /* 0x000fe20000000800 */
[----:B------:R-:W-:Y:S01]  /*123d0*/  @!P6 LDGSTS.E.BYPASS.LTC128B.128 [R241+0x4000], desc[UR4][R226.64] ;  /* 0x04000000e2f1efae */ /* 0x000fe2000b901d44 */
[--C-:B------:R-:W-:Y:S02]  /*123e0*/  @!P2 IMAD.MOV.U32 R14, RZ, RZ, R226.reuse ;  /* 0x000000ffff0ea224 */ /* 0x100fe400078e00e2 */
[----:B------:R-:W-:Y:S01]  /*123f0*/  @!P2 IMAD.MOV.U32 R15, RZ, RZ, R225 ;  /* 0x000000ffff0fa224 */ /* 0x000fe200078e00e1 */
[----:B------:R1:W-:Y:S01]  /*12400*/  @!P6 LDGSTS.E.BYPASS.LTC128B.128 [R241+0x8000], desc[UR4][R226.64+0x80] ;  /* 0x08000080e2f1efae */ /* 0x0003e2000b901d44 */
[----:B------:R-:W-:Y:S01]  /*12410*/  ISETP.GE.AND P6, PT, R28, R5, PT ;  /* 0x000000051c00720c */ /* 0x000fe20003fc6270 */
[----:B------:R-:W-:-:S02]  /*12420*/  @!P3 IMAD.MOV.U32 R16, RZ, RZ, R226 ;  /* 0x000000ffff10b224 */ /* 0x000fc400078e00e2 */
[----:B------:R-:W-:Y:S01]  /*12430*/  @!P0 LDGSTS.E.BYPASS.LTC128B.128 [R241+0x4800], desc[UR4][R12.64] ;  /* 0x048000000cf18fae */ /* 0x000fe2000b901d44 */
[----:B------:R-:W-:Y:S02]  /*12440*/  @!P3 IMAD.MOV.U32 R17, RZ, RZ, R225 ;  /* 0x000000ffff11b224 */ /* 0x000fe400078e00e1 */
[----:B------:R-:W-:Y:S01]  /*12450*/  @!P2 IMAD R7, R55, 0xc0, RZ ;  /* 0x000000c03707a824 */ /* 0x000fe200078e02ff */
[----:B------:R-:W-:Y:S01]  /*12460*/  @!P0 LDGSTS.E.BYPASS.LTC128B.128 [R241+0x8800], desc[UR4][R12.64+0x80] ;  /* 0x088000800cf18fae */ /* 0x000fe2000b901d44 */
[----:B------:R-:W-:-:S04]  /*12470*/  @!P2 IMAD.WIDE.U32 R14, R54, 0xc0, R14 ;  /* 0x000000c0360ea825 */ /* 0x000fc800078e000e */
[----:B------:R-:W-:Y:S01]  /*12480*/  @!P3 IMAD R8, R55, 0xa0, RZ ;  /* 0x000000a03708b824 */ /* 0x000fe200078e02ff */
[C---:B----4-:R-:W-:Y:S01]  /*12490*/  @!P6 LEA R22, P0, R54.reuse, R226, 0x6 ;  /* 0x000000e23616e211 */ /* 0x050fe200078030ff */
[----:B------:R-:W-:-:S03]  /*124a0*/  @!P3 IMAD.WIDE.U32 R16, R54, 0xa0, R16 ;  /* 0x000000a03610b825 */ /* 0x000fc600078e0010 */
[----:B------:R-:W-:Y:S01]  /*124b0*/  @!P6 LEA.HI.X R23, R54, R225, R55, 0x6, P0 ;  /* 0x000000e13617e211 */ /* 0x000fe200000f3437 */
[----:B------:R-:W-:Y:S02]  /*124c0*/  @!P2 IMAD.IADD R15, R7, 0x1, R15 ;  /* 0x00000001070fa824 */ /* 0x000fe400078e020f */
[----:B------:R-:W-:Y:S01]  /*124d0*/  @!P3 IMAD.IADD R17, R8, 0x1, R17 ;  /* 0x000000010811b824 */ /* 0x000fe200078e0211 */
[----:B------:R-:W-:Y:S01]  /*124e0*/  LEA.HI R8, R65, R65, RZ, 0x1 ;  /* 0x0000004141087211 */ /* 0x000fe200078f08ff */
[----:B------:R-:W-:Y:S01]  /*124f0*/  @!P6 LDGSTS.E.BYPASS.LTC128B.128 [R241+0x5000], desc[UR4][R22.64] ;  /* 0x0500000016f1efae */ /* 0x000fe2000b901d44 */
[----:B-1----:R-:W-:-:S03]  /*12500*/  @!P1 IMAD.MOV.U32 R227, RZ, RZ, R225 ;  /* 0x000000ffffe39224 */ /* 0x002fc600078e00e1 */
[----:B------:R-:W-:Y:S01]  /*12510*/  @!P6 LDGSTS.E.BYPASS.LTC128B.128 [R241+0x9000], desc[UR4][R22.64+0x80] ;  /* 0x0900008016f1efae */ /* 0x000fe2000b901d44 */
[----:B------:R-:W-:Y:S01]  /*12520*/  SHF.R.S32.HI R129, RZ, 0x1f, R172 ;  /* 0x0000001fff817819 */ /* 0x000fe200000114ac */
[----:B------:R-:W-:Y:S02]  /*12530*/  @!P1 IMAD.WIDE.U32 R20, R54, 0xe0, R226 ;  /* 0x000000e036149825 */ /* 0x000fe400078e00e2 */
[----:B------:R-:W-:Y:S01]  /*12540*/  @!P5 LDGSTS.E.BYPASS.LTC128B.128 [R241+0x5800], desc[UR4][R18.64] ;  /* 0x0580000012f1dfae */ /* 0x000fe2000b901d44 */
[----:B------:R-:W-:Y:S01]  /*12550*/  ISETP.GE.AND P6, PT, R10, R5, PT ;  /* 0x000000050a00720c */ /* 0x000fe20003fc6270 */
[----:B------:R-:W-:Y:S01]  /*12560*/  @!P1 IMAD.IADD R21, R6, 0x1, R21 ;  /* 0x0000000106159824 */ /* 0x000fe200078e0215 */
[C---:B------:R-:W-:Y:S01]  /*12570*/  @!P4 LEA R6, P0, R54.reuse, R226, 0x7 ;  /* 0x000000e23606c211 */ /* 0x040fe200078038ff */
[----:B------:R-:W-:Y:S01]  /*12580*/  @!P5 LDGSTS.E.BYPASS.LTC128B.128 [R241+0x9800], desc[UR4][R18.64+0x80] ;  /* 0x0980008012f1dfae */ /* 0x000fe2000b901d44 */
[----:B------:R-:W-:Y:S02]  /*12590*/  LEA.HI R129, R129, R172, RZ, 0x3 ;  /* 0x000000ac81817211 */ /* 0x000fe400078f18ff */
[----:B------:R-:W-:-:S02]  /*125a0*/  @!P4 LEA.HI.X R7, R54, R225, R55, 0x7, P0 ;  /* 0x000000e13607c211 */ /* 0x000fc400000f3c37 */
[-C--:B------:R-:W-:Y:S02]  /*125b0*/  ISETP.GE.AND P0, PT, R0, R5.reuse, PT ;  /* 0x000000050000720c */ /* 0x080fe40003f06270 */
[----:B------:R-:W-:Y:S01]  /*125c0*/  LOP3.LUT R0, R8, 0xfffffffe, RZ, 0xc0, !PT ;  /* 0xfffffffe08007812 */ /* 0x000fe200078ec0ff */
[----:B------:R-:W-:Y:S01]  /*125d0*/  @!P4 LDGSTS.E.BYPASS.LTC128B.128 [R241+0x6000], desc[UR4][R6.64] ;  /* 0x0600000006f1cfae */ /* 0x000fe2000b901d44 */
[----:B------:R-:W-:-:S03]  /*125e0*/  ISETP.GE.AND P5, PT, R4, R5, PT ;  /* 0x000000050400720c */ /* 0x000fc60003fa6270 */
[----:B------:R-:W-:Y:S01]  /*125f0*/  @!P4 LDGSTS.E.BYPASS.LTC128B.128 [R241+0xa000], desc[UR4][R6.64+0x80] ;  /* 0x0a00008006f1cfae */ /* 0x000fe2000b901d44 */
[----:B------:R-:W-:Y:S01]  /*12600*/  IMAD.IADD R0, R65, 0x1, -R0 ;  /* 0x0000000141007824 */ /* 0x000fe200078e0a00 */
[-C--:B------:R-:W-:Y:S02]  /*12610*/  ISETP.GE.AND P4, PT, R202, R5.reuse, PT ;  /* 0x00000005ca00720c */ /* 0x080fe40003f86270 */
[----:B------:R-:W-:Y:S04]  /*12620*/  @!P3 LDGSTS.E.BYPASS.LTC128B.128 [R241+0x6800], desc[UR4][R16.64] ;  /* 0x0680000010f1bfae */ /* 0x000fe8000b901d44 */
[----:B------:R-:W-:Y:S04]  /*12630*/  @!P3 LDGSTS.E.BYPASS.LTC128B.128 [R241+0xa800], desc[UR4][R16.64+0x80] ;  /* 0x0a80008010f1bfae */ /* 0x000fe8000b901d44 */
[----:B------:R-:W-:Y:S04]  /*12640*/  @!P2 LDGSTS.E.BYPASS.LTC128B.128 [R241+0x7000], desc[UR4][R14.64] ;  /* 0x070000000ef1afae */ /* 0x000fe8000b901d44 */
[----:B------:R1:W-:Y:S01]  /*12650*/  @!P2 LDGSTS.E.BYPASS.LTC128B.128 [R241+0xb000], desc[UR4][R14.64+0x80] ;  /* 0x0b0000800ef1afae */ /* 0x0003e2000b901d44 */
[----:B------:R-:W-:-:S03]  /*12660*/  ISETP.GE.AND P2, PT, R28, R5, PT ;  /* 0x000000051c00720c */ /* 0x000fc60003f46270 */
[----:B------:R-:W-:Y:S04]  /*12670*/  @!P1 LDGSTS.E.BYPASS.LTC128B.128 [R241+0x7800], desc[UR4][R20.64] ;  /* 0x0780000014f19fae */ /* 0x000fe8000b901d44 */
[----:B------:R-:W-:Y:S01]  /*12680*/  @!P1 LDGSTS.E.BYPASS.LTC128B.128 [R241+0xb800], desc[UR4][R20.64+0x80] ;  /* 0x0b80008014f19fae */ /* 0x000fe2000b901d44 */
[----:B------:R-:W-:-:S03]  /*12690*/  ISETP.GE.AND P1, PT, R24, R5, PT ;  /* 0x000000051800720c */ /* 0x000fc60003f26270 */
[----:B------:R-:W0:Y:S04]  /*126a0*/  LDGDEPBAR ;  /* 0x00000000000079af */ /* 0x000e280000000000 */
[----:B------:R-:W2:Y:S04]  /*126b0*/  LD.E R65, desc[UR4][R132.64+0x184] ;  /* 0x0001840484417980 */ /* 0x000ea8000c101900 */
[----:B------:R-:W3:Y:S01]  /*126c0*/  LD.E R52, desc[UR4][R132.64+0x188] ;  /* 0x0001880484347980 */ /* 0x000ee2000c101900 */
[----:B-1----:R-:W-:Y:S01]  /*126d0*/  @!P0 LEA R14, P3, R94, R228, 0x1 ;  /* 0x000000e45e0e8211 */ /* 0x002fe200078608ff */
[----:B------:R-:W-:-:S04]  /*126e0*/  DEPBAR.LE SB0, 0x0 ;  /* 0x000080000000791a */ /* 0x000fc80000000000 */
[----:B------:R-:W-:Y:S01]  /*126f0*/  BAR.SYNC.DEFER_BLOCKING 0x0 ;  /* 0x0000000000007b1d */ /* 0x000fe20000010000 */
[----:B------:R-:W-:Y:S01]  /*12700*/  @!P0 LEA.HI.X R15, R94, R229, R95, 0x1, P3 ;  /* 0x000000e55e0f8211 */ /* 0x000fe200018f0c5f */
[----:B------:R-:W-:Y:S02]  /*12710*/  @!P1 IMAD.MOV.U32 R8, RZ, RZ, R228 ;  /* 0x000000ffff089224 */ /* 0x000fe400078e00e4 */
[----:B------:R-:W-:Y:S01]  /*12720*/  @!P1 IMAD.MOV.U32 R9, RZ, RZ, R229 ;  /* 0x000000ffff099224 */ /* 0x000fe200078e00e5 */
[-C--:B------:R-:W-:Y:S01]  /*12730*/  ISETP.GE.AND P3, PT, R2, R5.reuse, PT ;  /* 0x000000050200720c */ /* 0x080fe20003f66270 */
[----:B------:R-:W-:Y:S02]  /*12740*/  IMAD.SHL.U32 R2, R202, 0x8, RZ ;  /* 0x00000008ca027824 */ /* 0x000fe400078e00ff */
[----:B------:R-:W-:Y:S02]  /*12750*/  @!P1 IMAD R4, R61, 0x60, RZ ;  /* 0x000000603d049824 */ /* 0x000fe400078e02ff */
[----:B------:R-:W-:Y:S01]  /*12760*/  @!P1 IMAD.WIDE.U32 R10, R60, 0x60, R8 ;  /* 0x000000603c0a9825 */ /* 0x000fe200078e0008 */
        /* <DEDUP_REMOVED lines=8> */
[----:B------:R-:W-:-:S02]  /*127f0*/  IMAD.SHL.U32 R3, R63, 0x40, RZ ;  /* 0x000000403f037824 */ /* 0x000fc400078e00ff */
        /* <DEDUP_REMOVED lines=8> */
[----:B------:R-:W-:Y:S02]  /*12880*/  LOP3.LUT R5, R3, 0x1c0, RZ, 0xc0, !PT ;  /* 0x000001c003057812 */ /* 0x000fe400078ec0ff */
[----:B------:R-:W-:Y:S02]  /*12890*/  LOP3.LUT R3, R129, 0xfffffff8, RZ, 0xc0, !PT ;  /* 0xfffffff881037812 */ /* 0x000fe400078ec0ff */
[----:B------:R-:W-:Y:S01]  /*128a0*/  @!P2 LEA.HI.X R13, R60, R229, R61, 0x6, P0 ;  /* 0x000000e53c0da211 */ /* 0x000fe200000f343d */
[----:B------:R-:W-:Y:S01]  /*128b0*/  @!P1 IMAD.IADD R11, R4, 0x1, R11 ;  /* 0x00000001040b9824 */ /* 0x000fe200078e020b */
[----:B------:R-:W-:Y:S01]  /*128c0*/  LOP3.LUT R2, R5, 0x8, R2, 0xf8, !PT ;  /* 0x0000000805027812 */ /* 0x000fe200078ef802 */
[----:B------:R-:W-:Y:S01]  /*128d0*/  @P2 STS.128 [R241+0xd000], RZ ;  /* 0x00d000fff1002388 */ /* 0x000fe20000000c00 */
[----:B------:R-:W-:Y:S01]  /*128e0*/  SHF.R.U32.HI R5, RZ, 0x3, R5 ;  /* 0x00000003ff057819 */ /* 0x000fe20000011605 */
[----:B------:R-:W-:Y:S02]  /*128f0*/  IMAD.IADD R3, R172, 0x1, -R3 ;  /* 0x00000001ac037824 */ /* 0x000fe400078e0a03 */
[----:B------:R-:W-:Y:S04]  /*12900*/  @P2 STS.128 [R241+0x11000], RZ ;  /* 0x011000fff1002388 */ /* 0x000fe80000000c00 */
[----:B------:R-:W-:Y:S01]  /*12910*/  @!PT LDS RZ, [RZ] ;  /* 0x00000000fffff984 */ /* 0x000fe20000000800 */
[----:B------:R-:W-:Y:S01]  /*12920*/  @!PT LDS RZ, [RZ] ;  /* 0x00000000fffff984 */ /* 0x000fe20000000800 */
[----:B------:R-:W-:Y:S01]  /*12930*/  @!PT LDS RZ, [RZ] ;  /* 0x00000000fffff984 */ /* 0x000fe20000000800 */
[----:B------:R-:W-:Y:S01]  /*12940*/  @!P2 LDGSTS.E.BYPASS.LTC128B.128 [R241+0xd000], desc[UR4][R12.64] ;  /* 0x0d0000000cf1afae */ /* 0x000fe2000b901d44 */
[----:B------:R-:W-:-:S03]  /*12950*/  LOP3.LUT R5, R2, R5, RZ, 0x3c, !PT ;  /* 0x0000000502057212 */ /* 0x000fc600078e3cff */
        /* <DEDUP_REMOVED lines=8> */
[C---:B------:R-:W-:Y:S01]  /*129e0*/  R2P PR, R3.reuse, 0x6 ;  /* 0x0000000603007804 */ /* 0x040fe20000000000 */
[----:B------:R-:W-:-:S02]  /*129f0*/  IMAD.SHL.U32 R3, R3, 0x40, RZ ;  /* 0x0000004003037824 */ /* 0x000fc400078e00ff */
[C---:B------:R-:W-:Y:S02]  /*12a00*/  IMAD R222, R0.reuse, 0x200, R5 ;  /* 0x0000020000de7824 */ /* 0x040fe400078e0205 */
[----:B------:R-:W-:Y:S01]  /*12a10*/  IMAD.SHL.U32 R0, R0, 0x8, RZ ;  /* 0x0000000800007824 */ /* 0x000fe200078e00ff */
[----:B------:R-:W-:Y:S01]  /*12a20*/  LOP3.LUT R3, R3, 0x1c0, RZ, 0xc0, !PT ;  /* 0x000001c003037812 */ /* 0x000fe200078ec0ff */
[----:B------:R-:W-:Y:S02]  /*12a30*/  IMAD.SHL.U32 R129, R129, 0x40, RZ ;  /* 0x0000004081817824 */ /* 0x000fe400078e00ff */
[----:B------:R-:W-:Y:S01]  /*12a40*/  @!P5 IMAD R6, R61, 0xa0, RZ ;  /* 0x000000a03d06d824 */ /* 0x000fe200078e02ff */
[----:B------:R-:W-:Y:S01]  /*12a50*/  LOP3.LUT R0, R3, 0x8, R0, 0xf8, !PT ;  /* 0x0000000803007812 */ /* 0x000fe200078ef800 */
[----:B------:R-:W-:Y:S01]  /*12a60*/  @!P5 IMAD.WIDE.U32 R8, R60, 0xa0, R228 ;  /* 0x000000a03c08d825 */ /* 0x000fe200078e00e4 */
[----:B------:R-:W-:Y:S02]  /*12a70*/  SHF.R.U32.HI R3, RZ, 0x3, R3 ;  /* 0x00000003ff037819 */ /* 0x000fe40000011603 */
[----:B------:R-:W-:Y:S01]  /*12a80*/  LOP3.LUT R129, R129, 0xfffffe00, RZ, 0xc0, !PT ;  /* 0xfffffe0081817812 */ /* 0x000fe200078ec0ff */
[----:B------:R-:W-:Y:S01]  /*12a90*/  @!P5 IMAD.IADD R7, R6, 0x1, R9 ;  /* 0x000000010607d824 */ /* 0x000fe200078e0209 */
[----:B------:R-:W-:Y:S01]  /*12aa0*/  LOP3.LUT R128, R0, R3, RZ, 0x3c, !PT ;  /* 0x0000000300807212 */ /* 0x000fe200078e3cff */
[----:B------:R-:W-:-:S02]  /*12ab0*/  @!P5 IMAD.MOV.U32 R6, RZ, RZ, R8 ;  /* 0x000000ffff06d224 */ /* 0x000fc400078e0008 */
[----:B-1----:R-:W-:Y:S02]  /*12ac0*/  @!P4 IMAD.MOV.U32 R10, RZ, RZ, R228 ;  /* 0x000000ffff0ac224 */ /* 0x002fe400078e00e4 */
[----:B------:R-:W-:Y:S02]  /*12ad0*/  @!P4 IMAD.MOV.U32 R11, RZ, RZ, R229 ;  /* 0x000000ffff0bc224 */ /* 0x000fe400078e00e5 */
[C---:B------:R-:W-:Y:S01]  /*12ae0*/  @!P4 IMAD.WIDE.U32 R14, R60.reuse, 0xc0, R10 ;  /* 0x000000c03c0ec825 */ /* 0x040fe200078e000a */
[----:B------:R-:W-:-:S03]  /*12af0*/  @!P6 LEA R10, P0, R60, R228, 0x7 ;  /* 0x000000e43c0ae211 */ /* 0x000fc600078038ff */
[C---:B------:R-:W-:Y:S01]  /*12b00*/  @!P4 IMAD R8, R61.reuse, 0xc0, RZ ;  /* 0x000000c03d08c824 */ /* 0x040fe200078e02ff */
[----:B------:R-:W-:Y:S01]  /*12b10*/  @!P6 LEA.HI.X R11, R60, R229, R61, 0x7, P0 ;  /* 0x000000e53c0be211 */ /* 0x000fe200000f3c3d */
[----:B------:R-:W-:Y:S01]  /*12b20*/  IMAD R223, R62, 0x400, R129 ;  /* 0x000004003edf7824 */ /* 0x000fe200078e0281 */
[----:B------:R-:W-:Y:S01]  /*12b30*/  @P6 STS.128 [R241+0xe000], RZ ;  /* 0x00e000fff1006388 */ /* 0x000fe20000000c00 */
[----:B------:R-:W-:Y:S02]  /*12b40*/  @!P3 IMAD R4, R61, 0xe0, RZ ;  /* 0x000000e03d04b824 */ /* 0x000fe400078e02ff */
[----:B------:R-:W-:Y:S01]  /*12b50*/  @!P3 IMAD.WIDE.U32 R12, R60, 0xe0, R228 ;  /* 0x000000e03c0cb825 */ /* 0x000fe200078e00e4 */
[----:B------:R-:W-:Y:S03]  /*12b60*/  @P6 STS.128 [R241+0x12000], RZ ;  /* 0x012000fff1006388 */ /* 0x000fe60000000c00 */
[----:B------:R-:W-:Y:S01]  /*12b70*/  @!P4 IMAD.IADD R9, R8, 0x1, R15 ;  /* 0x000000010809c824 */ /* 0x000fe200078e020f */
[----:B------:R-:W-:Y:S01]  /*12b80*/  @!PT LDS RZ, [RZ] ;  /* 0x00000000fffff984 */ /* 0x000fe20000000800 */
[----:B------:R-:W-:Y:S01]  /*12b90*/  @!PT LDS RZ, [RZ] ;  /* 0x00000000fffff984 */ /* 0x000fe20000000800 */
[----:B------:R-:W-:Y:S01]  /*12ba0*/  @!PT LDS RZ, [RZ] ;  /* 0x00000000fffff984 */ /* 0x000fe20000000800 */
[----:B------:R-:W-:Y:S01]  /*12bb0*/  @!P6 LDGSTS.E.BYPASS.LTC128B.128 [R241+0xe000], desc[UR4][R10.64] ;  /* 0x0e0000000af1efae */ /* 0x000fe2000b901d44 */
[----:B------:R-:W-:-:S02]  /*12bc0*/  @!P4 IMAD.MOV.U32 R8, RZ, RZ, R14 ;  /* 0x000000ffff08c224 */ /* 0x000fc400078e000e */
[----:B------:R-:W-:Y:S01]  /*12bd0*/  IMAD.IADD R223, R128, 0x1, R223 ;  /* 0x0000000180df7824 */ /* 0x000fe200078e02df */
[----:B------:R-:W-:Y:S01]  /*12be0*/  @!P6 LDGSTS.E.BYPASS.LTC128B.128 [R241+0x12000], desc[UR4][R10.64+0x80] ;  /* 0x120000800af1efae */ /* 0x000fe2000b901d44 */
[----:B------:R-:W-:-:S03]  /*12bf0*/  @!P3 IMAD.IADD R5, R4, 0x1, R13 ;  /* 0x000000010405b824 */ /* 0x000fc600078e020d */
[----:B------:R-:W-:Y:S01]  /*12c00*/  @P5 STS.128 [R241+0xe800], RZ ;  /* 0x00e800fff1005388 */ /* 0x000fe20000000c00 */
[----:B------:R-:W-:-:S03]  /*12c10*/  @!P3 IMAD.MOV.U32 R4, RZ, RZ, R12 ;  /* 0x000000ffff04b224 */ /* 0x000fc600078e000c */
        /* <DEDUP_REMOVED lines=16> */
[----:B------:R-:W-:Y:S01]  /*12d20*/  @P3 STS.128 [R241+0x13800], RZ ;  /* 0x013800fff1003388 */ /* 0x000fe20000000c00 */
[----:B------:R-:W-:-:S03]  /*12d30*/  IMAD.MOV.U32 R2, RZ, RZ, 0x10 ;  /* 0x00000010ff027424 */ /* 0x000fc600078e00ff */
[----:B------:R-:W-:Y:S01]  /*12d40*/  @!PT LDS RZ, [RZ] ;  /* 0x00000000fffff984 */ /* 0x000fe20000000800 */
[----:B------:R-:W-:Y:S01]  /*12d50*/  @!PT LDS RZ, [RZ] ;  /* 0x00000000fffff984 */ /* 0x000fe20000000800 */
[----:B------:R-:W-:Y:S01]  /*12d60*/  @!PT LDS RZ, [RZ] ;  /* 0x00000000fffff984 */ /* 0x000fe20000000800 */
[----:B------:R-:W-:Y:S01]  /*12d70*/  @!P3 LDGSTS.E.BYPASS.LTC128B.128 [R241+0xf800], desc[UR4][R4.64] ;  /* 0x0f80000004f1bfae */ /* 0x000fe2000b901d44 */
[----:B------:R-:W-:-:S03]  /*12d80*/  IMAD.MOV.U32 R0, RZ, RZ, 0x20 ;  /* 0x00000020ff007424 */ /* 0x000fc600078e00ff */
[----:B------:R1:W-:Y:S04]  /*12d90*/  @!P3 LDGSTS.E.BYPASS.LTC128B.128 [R241+0x13800], desc[UR4][R4.64+0x80] ;  /* 0x1380008004f1bfae */ /* 0x0003e8000b901d44 */
[----:B------:R-:W-:Y:S04]  /*12da0*/  LDSM.16.M88.4 R108, [R223] ;  /* 0x00000000df6c783b */ /* 0x000fe80000000200 */
[----:B------:R-:W4:Y:S01]  /*12db0*/  LDSM.16.M88.4 R56, [R222+0x4000] ;  /* 0x00400000de38783b */ /* 0x000f220000000200 */
[----:B------:R-:W-:Y:S02]  /*12dc0*/  SEL R2, R2, 0xfffffff0, !P1 ;  /* 0xfffffff002027807 */ /* 0x000fe40004800000 */
[----:B------:R-:W-:Y:S01]  /*12dd0*/  SEL R0, R0, 0xffffffe0, !P2 ;  /* 0xffffffe000007807 */ /* 0x000fe20005000000 */
[C---:B------:R-:W-:Y:S01]  /*12de0*/  VIADD R3, R222.reuse, 0x4000 ;  /* 0x00004000de037836 */ /* 0x040fe20000000000 */
[----:B------:R-:W-:Y:S01]  /*12df0*/  R2P PR, R63, 0x6 ;  /* 0x000000063f007804 */ /* 0x000fe20000000000 */
[----:B------:R-:W-:Y:S01]  /*12e00*/  VIADD R220, R222, 0x4020 ;  /* 0x00004020dedc7836 */ /* 0x000fe20000000000 */
[----:B------:R-:W4:Y:S01]  /*12e10*/  LDSM.16.M88.4 R44, [R222+0x4800] ;  /* 0x00480000de2c783b */ /* 0x000f220000000200 */
[----:B------:R-:W-:-:S03]  /*12e20*/  IMAD R221, R2, 0x2, R223 ;  /* 0x0000000202dd7824 */ /* 0x000fc600078e02df */
[----:B------:R-:W4:Y:S04]  /*12e30*/  LDSM.16.M88.4 R36, [R222+0x5000] ;  /* 0x00500000de24783b */ /* 0x000f280000000200 */
[----:B-----5:R-:W4:Y:S03]  /*12e40*/  LDSM.16.M88.4 R28, [R222+0x5800] ;  /* 0x00580000de1c783b */ /* 0x020f260000000200 */
[----:B------:R-:W-:Y:S01]  /*12e50*/  @P1 VIADD R220, R3, 0xffffffe0 ;  /* 0xffffffe003dc1836 */ /* 0x000fe20000000000 */
[----:B------:R-:W4:Y:S04]  /*12e60*/  LDSM.16.M88.4 R20, [R222+0x6000] ;  /* 0x00600000de14783b */ /* 0x000f280000000200 */
[----:B------:R-:W4:Y:S04]  /*12e70*/  LDSM.16.M88.4 R12, [R222+0x6800] ;  /* 0x00680000de0c783b */ /* 0x000f280000000200 */
[----:B-1----:R-:W1:Y:S04]  /*12e80*/  LDSM.16.M88.4 R4, [R222+0x7000] ;  /* 0x00700000de04783b */ /* 0x002e680000000200 */
[----:B------:R-:W1:Y:S04]  /*12e90*/  LDSM.16.M88.4 R88, [R222+0x7800] ;  /* 0x00780000de58783b */ /* 0x000e680000000200 */
[----:B------:R-:W-:Y:S04]  /*12ea0*/  LDSM.16.M88.4 R76, [R221] ;  /* 0x00000000dd4c783b */ /* 0x000fe80000000200 */
[----:B------:R-:W1:Y:S01]  /*12eb0*/  LDSM.16.M88.4 R84, [R220] ;  /* 0x00000000dc54783b */ /* 0x000e620000000200 */
[C---:B----4-:R-:W-:Y:S03]  /*12ec0*/  HMMA.16816.F32.BF16 R68, R108.reuse, R56, RZ ;  /* 0x000000386c44723c */ /* 0x050fe600000418ff */
[----:B------:R-:W4:Y:S03]  /*12ed0*/  LDSM.16.M88.4 R80, [R220+0x800] ;  /* 0x00080000dc50783b */ /* 0x000f260000000200 */
[C---:B------:R-:W-:Y:S01]  /*12ee0*/  HMMA.16816.F32.BF16 R56, R108.reuse, R58, RZ ;  /* 0x0000003a6c38723c */ /* 0x040fe200000418ff */
[----:B------:R-:W2:Y:S04]  /*12ef0*/  LDSM.16.M88.4 R72, [R220+0x1000] ;  /* 0x00100000dc48783b */ /* 0x000ea80000000200 */
[----:B------:R-:W2:Y:S01]  /*12f00*/  LDSM.16.M88.4 R100, [R220+0x1800] ;  /* 0x00180000dc64783b */ /* 0x000ea20000000200 */
[C---:B------:R-:W-:Y:S03]  /*12f10*/  HMMA.16816.F32.BF16 R48, R108.reuse, R44, RZ ;  /* 0x0000002c6c30723c */ /* 0x040fe600000418ff */
[----:B------:R-:W-:Y:S03]  /*12f20*/  LDSM.16.M88.4 R92, [R220+0x3800] ;  /* 0x00380000dc5c783b */ /* 0x000fe60000000200 */
[C---:B------:R-:W-:Y:S01]  /*12f30*/  HMMA.16816.F32.BF16 R40, R108.reuse, R36, RZ ;  /* 0x000000246c28723c */ /* 0x040fe200000418ff */
[----:B------:R-:W-:Y:S04]  /*12f40*/  LDSM.16.M88.4 R96, [R220+0x2000] ;  /* 0x00200000dc60783b */ /* 0x000fe80000000200 */
[----:B------:R-:W0:Y:S01]  /*12f50*/  LDGDEPBAR ;  /* 0x00000000000079af */ /* 0x000e220000000000 */
[----:B------:R-:W-:Y:S01]  /*12f60*/  HMMA.16816.F32.BF16 R32, R108, R28, RZ ;  /* 0x0000001c6c20723c */ /* 0x000fe200000418ff */
[----:B------:R-:W-:-:S02]  /*12f70*/  IMAD.MOV.U32 R3, RZ, RZ, 0x40 ;  /* 0x00000040ff037424 */ /* 0x000fc400078e00ff */
[----:B------:R-:W-:Y:S01]  /*12f80*/  IMAD R219, R0, 0x2, R223 ;  /* 0x0000000200db7824 */ /* 0x000fe200078e02df */
[----:B------:R-:W-:Y:S02]  /*12f90*/  LDSM.16.M88.4 R124, [R220+0x7000] ;  /* 0x00700000dc7c783b */ /* 0x000fe40000000200 */
[C---:B------:R-:W-:Y:S06]  /*12fa0*/  HMMA.16816.F32.BF16 R24, R108.reuse, R20, RZ ;  /* 0x000000146c18723c */ /* 0x040fec00000418ff */
        /* <DEDUP_REMOVED lines=13> */
[----:B------:R-:W1:Y:S01]  /*13080*/  LDSM.16.M88.4 R84, [R220+0x3000] ;  /* 0x00300000dc54783b */ /* 0x000e620000000200 */
[----:B------:R-:W-:-:S05]  /*13090*/  SEL R3, R3, 0xffffffc0, !P2 ;  /* 0xffffffc003037807 */ /* 0x000fca0005000000 */
[----:B------:R-:W-:Y:S01]  /*130a0*/  IMAD.IADD R216, R222, 0x1, R3 ;  /* 0x00000001ded87824 */ /* 0x000fe200078e0203 */
[C---:B----4-:R-:W-:Y:S04]  /*130b0*/  HMMA.16816.F32.BF16 R48, R76.reuse, R80, R48 ;  /* 0x000000504c30723c */ /* 0x050fe80000041830 */
[----:B------:R-:W-:Y:S02]  /*130c0*/  LDSM.16.M88.4 R120, [R216+0x4800] ;  /* 0x00480000d878783b */ /* 0x000fe40000000200 */
[C---:B------:R-:W-:Y:S02]  /*130d0*/  HMMA.16816.F32.BF16 R44, R76.reuse, R82, R44 ;  /* 0x000000524c2c723c */ /* 0x040fe4000004182c */
[----:B------:R-:W-:Y:S04]  /*130e0*/  LDSM.16.M88.4 R80, [R219] ;  /* 0x00000000db50783b */ /* 0x000fe80000000200 */
[C---:B--2---:R-:W-:Y:S01]  /*130f0*/  HMMA.16816.F32.BF16 R40, R76.reuse, R72, R40 ;  /* 0x000000484c28723c */ /* 0x044fe20000041828 */
[----:B------:R-:W-:Y:S04]  /*13100*/  LDSM.16.M88.4 R116, [R216+0x5000] ;  /* 0x00500000d874783b */ /* 0x000fe80000000200 */
[----:B------:R-:W-:Y:S01]  /*13110*/  LDSM.16.M88.4 R104, [R216+0x5800] ;  /* 0x00580000d868783b */ /* 0x000fe20000000200 */
[C---:B------:R-:W-:Y:S03]  /*13120*/  HMMA.16816.F32.BF16 R36, R76.reuse, R74, R36 ;  /* 0x0000004a4c24723c */ /* 0x040fe60000041824 */
[----:B------:R-:W2:Y:S03]  /*13130*/  LDSM.16.M88.4 R72, [R216+0x4000] ;  /* 0x00400000d848783b */ /* 0x000ea60000000200 */
[C---:B------:R-:W-:Y:S06]  /*13140*/  HMMA.16816.F32.BF16 R32, R76.reuse, R100, R32 ;  /* 0x000000644c20723c */ /* 0x040fec0000041820 */
        /* <DEDUP_REMOVED lines=39> */
[----:B------:R-:W-:Y:S01]  /*133c0*/  HMMA.16816.F32.BF16 R108, R80, R94, R108 ;  /* 0x0000005e506c723c */ /* 0x000fe2000004186c */
[----:B------:R-:W4:Y:S04]  /*133d0*/  LDSM.16.M88.4 R80, [R205+0x2800] ;  /* 0x00280000cd50783b */ /* 0x000f280000000200 */
[----:B------:R-:W-:Y:S01]  /*133e0*/  LDSM.16.M88.4 R92, [R222+0x8000] ;  /* 0x00800000de5c783b */ /* 0x000fe20000000200 */
        /* <DEDUP_REMOVED lines=8> */
[----:B------:R-:W-:Y:S05]  /*13470*/  LDSM.16.M88.4 R84, [R222+0x9000] ;  /* 0x00900000de54783b */ /* 0x000fea0000000200 */
[C---:B----4-:R-:W-:Y:S06]  /*13480*/  HMMA.16816.F32.BF16 R16, R96.reuse, R80, R16 ;  /* 0x000000506010723c */ /* 0x050fec0000041810 */
        /* <DEDUP_REMOVED lines=13> */
[----:B------:R-:W3:Y:S04]  /*13560*/  LDSM.16.M88.4 R100, [R222+0xb000] ;  /* 0x00b00000de64783b */ /* 0x000ee80000000200 */
[----:B------:R-:W4:Y:S01]  /*13570*/  LDSM.16.M88.4 R96, [R222+0xb800] ;  /* 0x00b80000de60783b */ /* 0x000f220000000200 */
        /* <DEDUP_REMOVED lines=34> */
[C---:B---3--:R-:W-:Y:S06]  /*137a0*/  HMMA.16816.F32.BF16 R24, R120.reuse, R76, R24 ;  /* 0x0000004c7818723c */ /* 0x048fec0000041818 */
[C---:B------:R-:W-:Y:S01]  /*137b0*/  HMMA.16816.F32.BF16 R20, R120.reuse, R78, R20 ;  /* 0x0000004e7814723c */ /* 0x040fe20000041814 */
[----:B------:R-:W3:Y:S05]  /*137c0*/  LDSM.16.M88.4 R76, [R216+0xb000] ;  /* 0x00b00000d84c783b */ /* 0x000eea0000000200 */
[C---:B----4-:R-:W-:Y:S06]  /*137d0*/  HMMA.16816.F32.BF16 R16, R120.reuse, R72, R16 ;  /* 0x000000487810723c */ /* 0x050fec0000041810 */
[----:B------:R-:W-:Y:S01]  /*137e0*/  HMMA.16816.F32.BF16 R12, R120, R74, R12 ;  /* 0x0000004a780c723c */ /* 0x000fe2000004180c */
[----:B------:R-:W-:Y:S05]  /*137f0*/  LDSM.16.M88.4 R72, [R216+0xb800] ;  /* 0x00b80000d848783b */ /* 0x000fea0000000200 */
[----:B------:R-:W-:Y:S06]  /*13800*/  HMMA.16816.F32.BF16 R68, R104, R100, R68 ;  /* 0x000000646844723c */ /* 0x000fec0000041844 */
[C---:B------:R-:W-:Y:S06]  /*13810*/  HMMA.16816.F32.BF16 R112, R120.reuse, R116, R112 ;  /* 0x000000747870723c */ /* 0x040fec0000041870 */
[----:B------:R-:W-:Y:S01]  /*13820*/  HMMA.16816.F32.BF16 R108, R120, R118, R108 ;  /* 0x00000076786c723c */ /* 0x000fe2000004186c */
[----:B------:R-:W-:Y:S05]  /*13830*/  LDSM.16.M88.4 R116, [R205+0x4000] ;  /* 0x00400000cd74783b */ /* 0x000fea0000000200 */
[----:B------:R-:W-:Y:S01]  /*13840*/  HMMA.16816.F32.BF16 R100, R104, R102, R56 ;  /* 0x000000666864723c */ /* 0x000fe20000041838 */
[----:B------:R-:W4:Y:S05]  /*13850*/  LDSM.16.M88.4 R56, [R218+0x2000] ;  /* 0x00200000da38783b */ /* 0x000f2a0000000200 */
[C---:B------:R-:W-:Y:S06]  /*13860*/  HMMA.16816.F32.BF16 R8, R120.reuse, R124, R8 ;  /* 0x0000007c7808723c */ /* 0x040fec0000041808 */
[C---:B------:R-:W-:Y:S06]  /*13870*/  HMMA.16816.F32.BF16 R4, R120.reuse, R126, R4 ;  /* 0x0000007e7804723c */ /* 0x040fec0000041804 */
[----:B------:R-:W-:Y:S06]  /*13880*/  HMMA.16816.F32.BF16 R48, R120, R88, R48 ;  /* 0x000000587830723c */ /* 0x000fec0000041830 */
[C---:B-1----:R-:W-:Y:S06]  /*13890*/  HMMA.16816.F32.BF16 R16, R104.reuse, R80, R16 ;  /* 0x000000506810723c */ /* 0x042fec0000041810 */
[C---:B------:R-:W-:Y:S01]  /*138a0*/  HMMA.16816.F32.BF16 R12, R104.reuse, R82, R12 ;  /* 0x00000052680c723c */ /* 0x040fe2000004180c */
[----:B------:R-:W1:Y:S05]  /*138b0*/  LDSM.16.M88.4 R80, [R205+0x4800] ;  /* 0x00480000cd50783b */ /* 0x000e6a0000000200 */
[----:B--2---:R-:W-:Y:S07]  /*138c0*/  HMMA.16816.F32.BF16 R24, R104, R84, R24 ;  /* 0x000000546818723c */ /* 0x004fee0000041818 */
[----:B------:R-:W-:-:S04]  /*138d0*/  SHF.R.S32.HI R84, RZ, 0x1f, R233 ;  /* 0x0000001fff547819 */ /* 0x000fc800000114e9 */
[----:B------:R-:W-:Y:S01]  /*138e0*/  LEA.HI R84, R84, R233, RZ, 0x2 ;  /* 0x000000e954547211 */ /* 0x000fe200078f10ff */
[----:B------:R-:W-:Y:S01]  /*138f0*/  HMMA.16816.F32.BF16 R44, R120, R90, R44 ;  /* 0x0000005a782c723c */ /* 0x000fe2000004182c */
[----:B------:R-:W-:Y:S01]  /*13900*/  IADD3 R65, -R65, R66, -R235 ;  /* 0x0000004241417210 */ /* 0x000fe20007ffe9eb */
[----:B------:R-:W-:Y:S01]  /*13910*/  LDSM.16.M88.4 R88, [R216+0x9800] ;  /* 0x00980000d858783b */ /* 0x000fe20000000200 */
[----:B------:R-:W-:-:S03]  /*13920*/  SHF.R.S32.HI R3, RZ, 0x2, R84 ;  /* 0x00000002ff037819 */ /* 0x000fc60000011454 */
[C---:B---3--:R-:W-:Y:S06]  /*13930*/  HMMA.16816.F32.BF16 R8, R104.reuse, R76, R8 ;  /* 0x0000004c6808723c */ /* 0x048fec0000041808 */
[C---:B------:R-:W-:Y:S06]  /*13940*/  HMMA.16816.F32.BF16 R76, R104.reuse, R78, R4 ;  /* 0x0000004e684c723c */ /* 0x040fec0000041804 */
[----:B------:R-:W-:Y:S01]  /*13950*/  HMMA.16816.F32.BF16 R48, R104, R96, R48 ;  /* 0x000000606830723c */ /* 0x000fe20000041830 */
[----:B------:R-:W-:-:S02]  /*13960*/  IMAD R5, R62, 0x10, R3 ;  /* 0x000000103e057824 */ /* 0x000fc400078e0203 */
[----:B------:R-:W-:Y:S01]  /*13970*/  IMAD.SHL.U32 R3, R231, 0x2, RZ ;  /* 0x00000002e7037824 */ /* 0x000fe200078e00ff */
[----:B------:R-:W-:Y:S02]  /*13980*/  IADD3 R7, R66, 0x1, -R235 ;  /* 0x0000000142077810 */ /* 0x000fe40007ffe8eb */
[----:B----4-:R-:W-:Y:S01]  /*13990*/  HMMA.16816.F32.BF16 R68, R56, R116, R68 ;  /* 0x000000743844723c */ /* 0x010fe20000041844 */
[----:B------:R-:W-:Y:S01]  /*139a0*/  IMAD.IADD R5, R64, 0x1, R5 ;  /* 0x0000000140057824 */ /* 0x000fe200078e0205 */
[----:B------:R-:W-:Y:S01]  /*139b0*/  LOP3.LUT R4, R3, 0x6, RZ, 0xc0, !PT ;  /* 0x0000000603047812 */ /* 0x000fe200078ec0ff */
[----:B------:R-:W-:-:S03]  /*139c0*/  IMAD.IADD R52, R52, 0x1, R7 ;  /* 0x0000000134347824 */ /* 0x000fc600078e0207 */
[----:B------:R-:W-:Y:S01]  /*139d0*/  HMMA.16816.F32.BF16 R112, R104, R72, R112 ;  /* 0x000000486870723c */ /* 0x000fe20000041870 */
[----:B------:R-:W-:-:S05]  /*139e0*/  VIADD R236, R5, 0x8 ;  /* 0x0000000805ec7836 */ /* 0x000fca0000000000 */
[----:B------:R-:W-:Y:S01]  /*139f0*/  HMMA.16816.F32.BF16 R108, R104, R74, R108 ;  /* 0x0000004a686c723c */ /* 0x000fe2000004186c */
[----:B------:R-:W2:Y:S01]  /*13a00*/  LDSM.16.M88.4 R72, [R205+0x5000] ;  /* 0x00500000cd48783b */ /* 0x000ea20000000200 */
[----:B------:R-:W-:Y:S01]  /*13a10*/  IMAD.IADD R3, R67, 0x1, R4 ;  /* 0x0000000143037824 */ /* 0x000fe200078e0204 */
[C---:B------:R-:W-:Y:S02]  /*13a20*/  IADD3 R7, R52.reuse, 0x8, R5 ;  /* 0x0000000834077810 */ /* 0x040fe40007ffe005 */
[-C--:B------:R-:W-:Y:S02]  /*13a30*/  VIADDMNMX R242, R65, R5.reuse, RZ, !PT ;  /* 0x0000000541f27246 */ /* 0x080fe400078001ff */
[----:B------:R-:W-:Y:S01]  /*13a40*/  VIADDMNMX R240, R52, R5, R66, PT ;  /* 0x0000000534f07246 */ /* 0x000fe20003800142 */
[----:B------:R-:W-:Y:S01]  /*13a50*/  VIADD R5, R3, 0x1 ;  /* 0x0000000103057836 */ /* 0x000fe20000000000 */
[----:B------:R-:W-:Y:S01]  /*13a60*/  VIADDMNMX R236, R65, R236, RZ, !PT ;  /* 0x000000ec41ec7246 */ /* 0x000fe200078001ff */
[----:B------:R-:W-:Y:S01]  /*13a70*/  HMMA.16816.F32.BF16 R100, R56, R118, R100 ;  /* 0x000000763864723c */ /* 0x000fe20000041864 */
[----:B------:R-:W-:-:S02]  /*13a80*/  VIMNMX R244, R7, R66, PT ;  /* 0x0000004207f47248 */ /* 0x000fc40003fe0100 */
[C---:B------:R-:W-:Y:S02]  /*13a90*/  ISETP.GE.AND P6, PT, R5.reuse, R242, PT ;  /* 0x000000f20500720c */ /* 0x040fe40003fc6270 */
[----:B------:R-:W-:Y:S01]  /*13aa0*/  ISETP.GE.AND P0, PT, R5, R236, PT ;  /* 0x000000ec0500720c */ /* 0x000fe20003f06270 */
[C---:B------:R-:W-:Y:S01]  /*13ab0*/  HMMA.16816.F32.BF16 R44, R104.reuse, R98, R44 ;  /* 0x00000062682c723c */ /* 0x040fe2000004182c */
[C---:B------:R-:W-:Y:S01]  /*13ac0*/  ISETP.GE.AND P1, PT, R3.reuse, R242, PT ;  /* 0x000000f20300720c */ /* 0x040fe20003f26270 */
[----:B------:R-:W-:Y:S01]  /*13ad0*/  VIADD R7, R3, 0x8 ;  /* 0x0000000803077836 */ /* 0x000fe20000000000 */
[C---:B------:R-:W-:Y:S02]  /*13ae0*/  ISETP.GE.OR P6, PT, R5.reuse, R240, !P6 ;  /* 0x000000f00500720c */ /* 0x040fe400077c6670 */
[----:B------:R-:W-:Y:S01]  /*13af0*/  ISETP.GE.OR P0, PT, R5, R244, !P0 ;  /* 0x000000f40500720c */ /* 0x000fe20004706670 */
[----:B------:R-:W-:Y:S01]  /*13b00*/  HMMA.16816.F32.BF16 R40, R104, R92, R40 ;  /* 0x0000005c6828723c */ /* 0x000fe20000041828 */
[C---:B------:R-:W-:Y:S01]  /*13b10*/  VIADD R5, R3.reuse, 0x9 ;  /* 0x0000000903057836 */ /* 0x040fe20000000000 */
[----:B------:R-:W-:-:S04]  /*13b20*/  ISETP.GE.OR P1, PT, R3, R240, !P1 ;  /* 0x000000f00300720c */ /* 0x000fc80004f26670 */
[----:B------:R-:W-:Y:S01]  /*13b30*/  HMMA.16816.F32.BF16 R36, R104, R94, R36 ;  /* 0x0000005e6824723c */ /* 0x000fe20000041824 */
[----:B------:R-:W-:-:S05]  /*13b40*/  ISETP.GE.AND P5, PT, R3, R236, PT ;  /* 0x000000ec0300720c */ /* 0x000fca0003fa6270 */
[----:B-1----:R-:W-:Y:S01]  /*13b50*/  HMMA.16816.F32.BF16 R48, R56, R80, R48 ;  /* 0x000000503830723c */ /* 0x002fe20000041830 */
[----:B------:R-:W-:Y:S02]  /*13b60*/  FSEL R52, R68, -INF , !P1 ;  /* 0xff80000044347808 */ /* 0x000fe40004800000 */
[C---:B------:R-:W-:Y:S02]  /*13b70*/  ISETP.GE.AND P2, PT, R7.reuse, R242, PT ;  /* 0x000000f20700720c */ /* 0x040fe40003f46270 */
[----:B------:R-:W-:Y:S02]  /*13b80*/  ISETP.GE.AND P3, PT, R7, R236, PT ;  /* 0x000000ec0700720c */ /* 0x000fe40003f66270 */
[C---:B------:R-:W-:Y:S02]  /*13b90*/  ISETP.GE.AND P4, PT, R5.reuse, R242, PT ;  /* 0x000000f20500720c */ /* 0x040fe40003f86270 */
[----:B------:R-:W-:Y:S02]  /*13ba0*/  ISETP.GE.AND P1, PT, R5, R236, PT ;  /* 0x000000ec0500720c */ /* 0x000fe40003f26270 */
[----:B------:R-:W-:-:S02]  /*13bb0*/  ISETP.GE.OR P5, PT, R3, R244, !P5 ;  /* 0x000000f40300720c */ /* 0x000fc40006fa6670 */
[C---:B------:R-:W-:Y:S02]  /*13bc0*/  ISETP.GE.OR P2, PT, R7.reuse, R240, !P2 ;  /* 0x000000f00700720c */ /* 0x040fe40005746670 */
[----:B------:R-:W-:Y:S02]  /*13bd0*/  ISETP.GE.OR P3, PT, R7, R244, !P3 ;  /* 0x000000f40700720c */ /* 0x000fe40005f66670 */
[C---:B------:R-:W-:Y:S02]  /*13be0*/  ISETP.GE.OR P4, PT, R5.reuse, R240, !P4 ;  /* 0x000000f00500720c */ /* 0x040fe40006786670 */
[----:B------:R-:W-:Y:S01]  /*13bf0*/  ISETP.GE.OR P1, PT, R5, R244, !P1 ;  /* 0x000000f40500720c */ /* 0x000fe20004f26670 */
[C---:B------:R-:W-:Y:S01]  /*13c00*/  VIADD R63, R3.reuse, 0x10 ;  /* 0x00000010033f7836 */ /* 0x040fe20000000000 */
[----:B------:R-:W-:Y:S01]  /*13c10*/  FSEL R62, R70, -INF , !P5 ;  /* 0xff800000463e7808 */ /* 0x000fe20006800000 */
[----:B------:R-:W-:Y:S01]  /*13c20*/  VIADD R65, R3, 0x11 ;  /* 0x0000001103417836 */ /* 0x000fe20000000000 */
[----:B------:R-:W-:-:S02]  /*13c30*/  FSEL R7, R69, -INF , !P6 ;  /* 0xff80000045077808 */ /* 0x000fc40007000000 */
[----:B------:R-:W-:Y:S02]  /*13c40*/  FSEL R5, R71, -INF , !P0 ;  /* 0xff80000047057808 */ /* 0x000fe40004000000 */
[----:B------:R-:W1:Y:S01]  /*13c50*/  LDSM.16.M88.4 R68, [R205+0x5800] ;  /* 0x00580000cd44783b */ /* 0x000e620000000200 */
[----:B------:R-:W-:Y:S02]  /*13c60*/  FSEL R100, R100, -INF , !P2 ;  /* 0xff80000064647808 */ /* 0x000fe40005000000 */
[C---:B------:R-:W-:Y:S02]  /*13c70*/  ISETP.GE.AND P0, PT, R63.reuse, R242, PT ;  /* 0x000000f23f00720c */ /* 0x040fe40003f06270 */
[----:B------:R-:W-:Y:S02]  /*13c80*/  ISETP.GE.AND P5, PT, R63, R236, PT ;  /* 0x000000ec3f00720c */ /* 0x000fe40003fa6270 */
[C---:B------:R-:W-:Y:S02]  /*13c90*/  ISETP.GE.AND P6, PT, R65.reuse, R242, PT ;  /* 0x000000f24100720c */ /* 0x040fe40003fc6270 */
[----:B------:R-:W-:Y:S01]  /*13ca0*/  ISETP.GE.AND P2, PT, R65, R236, PT ;  /* 0x000000ec4100720c */ /* 0x000fe20003f46270 */
[----:B------:R-:W-:Y:S01]  /*13cb0*/  HMMA.16816.F32.BF16 R44, R56, R82, R44 ;  /* 0x00000052382c723c */ /* 0x000fe2000004182c */
[----:B------:R-:W-:-:S02]  /*13cc0*/  ISETP.GE.OR P0, PT, R63, R240, !P0 ;  /* 0x000000f03f00720c */ /* 0x000fc40004706670 */
[----:B------:R-:W-:Y:S02]  /*13cd0*/  ISETP.GE.OR P5, PT, R63, R244, !P5 ;  /* 0x000000f43f00720c */ /* 0x000fe40006fa6670 */
[C---:B------:R-:W-:Y:S02]  /*13ce0*/  ISETP.GE.OR P6, PT, R65.reuse, R240, !P6 ;  /* 0x000000f04100720c */ /* 0x040fe400077c6670 */
[----:B------:R-:W-:Y:S01]  /*13cf0*/  ISETP.GE.OR P2, PT, R65, R244, !P2 ;  /* 0x000000f44100720c */ /* 0x000fe20005746670 */
[----:B--2---:R-:W-:Y:S01]  /*13d00*/  HMMA.16816.F32.BF16 R40, R56, R72, R40 ;  /* 0x000000483828723c */ /* 0x004fe20000041828 */
[----:B------:R-:W-:Y:S02]  /*13d10*/  FSEL R64, R48, -INF , !P0 ;  /* 0xff80000030407808 */ /* 0x000fe40004000000 */
[----:B------:R-:W-:-:S03]  /*13d20*/  FSEL R82, R49, -INF , !P6 ;  /* 0xff80000031527808 */ /* 0x000fc60007000000 */
[----:B------:R-:W-:Y:S01]  /*13d30*/  HMMA.16816.F32.BF16 R36, R56, R74, R36 ;  /* 0x0000004a3824723c */ /* 0x000fe20000041824 */
[----:B------:R-:W-:Y:S01]  /*13d40*/  FSEL R72, R50, -INF , !P5 ;  /* 0xff80000032487808 */ /* 0x000fe20006800000 */
[----:B------:R-:W-:-:S05]  /*13d50*/  VIADD R65, R3, 0x18 ;  /* 0x0000001803417836 */ /* 0x000fca0000000000 */
[----:B------:R-:W-:Y:S02]  /*13d60*/  FSEL R74, R51, -INF , !P2 ;  /* 0xff800000334a7808 */ /* 0x000fe40005000000 */
[----:B------:R-:W2:Y:S01]  /*13d70*/  LDSM.16.M88.4 R48, [R205+0x6000] ;  /* 0x00600000cd30783b */ /* 0x000ea20000000200 */
[C---:B------:R-:W-:Y:S01]  /*13d80*/  HMMA.16816.F32.BF16 R32, R104.reuse, R88, R32 ;  /* 0x000000586820723c */ /* 0x040fe20000041820 */
[----:B------:R-:W-:Y:S02]  /*13d90*/  FSEL R102, R102, -INF , !P3 ;  /* 0xff80000066667808 */ /* 0x000fe40005800000 */
[----:B------:R-:W-:Y:S02]  /*13da0*/  FSEL R80, R103, -INF , !P1 ;  /* 0xff80000067507808 */ /* 0x000fe40004800000 */
[C---:B------:R-:W-:Y:S01]  /*13db0*/  ISETP.GE.AND P1, PT, R65.reuse, R242, PT ;  /* 0x000000f24100720c */ /* 0x040fe20003f26270 */
[----:B------:R-:W-:Y:S01]  /*13dc0*/  HMMA.16816.F32.BF16 R28, R104, R90, R28 ;  /* 0x0000005a681c723c */ /* 0x000fe2000004181c */
[----:B------:R-:W-:Y:S01]  /*13dd0*/  ISETP.GE.AND P3, PT, R65, R236, PT ;  /* 0x000000ec4100720c */ /* 0x000fe20003f66270 */
[----:B------:R-:W-:Y:S01]  /*13de0*/  VIADD R63, R3, 0x19 ;  /* 0x00000019033f7836 */ /* 0x000fe20000000000 */
[----:B------:R-:W-:-:S02]  /*13df0*/  ISETP.GE.OR P1, PT, R65, R240, !P1 ;  /* 0x000000f04100720c */ /* 0x000fc40004f26670 */
[----:B------:R-:W-:Y:S01]  /*13e00*/  ISETP.GE.OR P3, PT, R65, R244, !P3 ;  /* 0x000000f44100720c */ /* 0x000fe20005f66670 */
[----:B------:R-:W-:Y:S01]  /*13e10*/  VIADD R65, R3, 0x21 ;  /* 0x0000002103417836 */ /* 0x000fe20000000000 */
[----:B------:R-:W-:Y:S02]  /*13e20*/  FSEL R66, R101, -INF , !P4 ;  /* 0xff80000065427808 */ /* 0x000fe40006000000 */
[----:B------:R-:W-:Y:S02]  /*13e30*/  FSEL R84, R44, -INF , !P1 ;  /* 0xff8000002c547808 */ /* 0x000fe40004800000 */
[C---:B------:R-:W-:Y:S02]  /*13e40*/  ISETP.GE.AND P4, PT, R63.reuse, R242, PT ;  /* 0x000000f23f00720c */ /* 0x040fe40003f86270 */
[----:B------:R-:W-:Y:S02]  /*13e50*/  ISETP.GE.AND P0, PT, R63, R236, PT ;  /* 0x000000ec3f00720c */ /* 0x000fe40003f06270 */
        /* <DEDUP_REMOVED lines=8> */
[----:B-1----:R-:W-:Y:S01]  /*13ee0*/  HMMA.16816.F32.BF16 R32, R56, R68, R32 ;  /* 0x000000443820723c */ /* 0x002fe20000041820 */
[----:B------:R-:W-:-:S02]  /*13ef0*/  FSEL R6, R47, -INF , !P0 ;  /* 0xff8000002f067808 */ /* 0x000fc40004000000 */
[C---:B------:R-:W-:Y:S02]  /*13f00*/  ISETP.GE.AND P2, PT, R63.reuse, R242, PT ;  /* 0x000000f23f00720c */ /* 0x040fe40003f46270 */
[----:B------:R-:W-:Y:S02]  /*13f10*/  ISETP.GE.AND P5, PT, R63, R236, PT ;  /* 0x000000ec3f00720c */ /* 0x000fe40003fa6270 */
[----:B------:R-:W-:Y:S01]  /*13f20*/  ISETP.GE.AND P0, PT, R65, R242, PT ;  /* 0x000000f24100720c */ /* 0x000fe20003f06270 */
[----:B------:R-:W-:Y:S01]  /*13f30*/  HMMA.16816.F32.BF16 R28, R56, R70, R28 ;  /* 0x00000046381c723c */ /* 0x000fe2000004181c */
[----:B------:R-:W-:Y:S01]  /*13f40*/  ISETP.GE.OR P2, PT, R63, R240, !P2 ;  /* 0x000000f03f00720c */ /* 0x000fe20005746670 */
[----:B------:R-:W-:Y:S01]  /*13f50*/  VIADD R47, R3, 0x31 ;  /* 0x00000031032f7836 */ /* 0x000fe20000000000 */
[----:B------:R-:W-:Y:S01]  /*13f60*/  ISETP.GE.OR P5, PT, R63, R244, !P5 ;  /* 0x000000f43f00720c */ /* 0x000fe20006fa6670 */
[----:B------:R-:W-:Y:S01]  /*13f70*/  VIADD R63, R3, 0x29 ;  /* 0x00000029033f7836 */ /* 0x000fe20000000000 */
[----:B------:R-:W-:Y:S01]  /*13f80*/  ISETP.GE.OR P0, PT, R65, R240, !P0 ;  /* 0x000000f04100720c */ /* 0x000fe20004706670 */
[----:B------:R-:W-:Y:S01]  /*13f90*/  HMMA.16816.F32.BF16 R20, R104, R86, R20 ;  /* 0x000000566814723c */ /* 0x000fe20000041814 */
[----:B------:R-:W-:-:S02]  /*13fa0*/  FSEL R155, R41, -INF , !P6 ;  /* 0xff800000299b7808 */ /* 0x000fc40007000000 */
[----:B------:R-:W-:Y:S02]  /*13fb0*/  FSEL R149, R36, -INF , !P0 ;  /* 0xff80000024957808 */ /* 0x000fe40004000000 */
[----:B------:R-:W-:Y:S02]  /*13fc0*/  FSEL R157, R40, -INF , !P2 ;  /* 0xff800000289d7808 */ /* 0x000fe40005000000 */
[----:B------:R-:W-:Y:S01]  /*13fd0*/  FSEL R86, R45, -INF , !P4 ;  /* 0xff8000002d567808 */ /* 0x000fe20006000000 */
[----:B------:R-:W-:Y:S01]  /*13fe0*/  VIADD R45, R3, 0x30 ;  /* 0x00000030032d7836 */ /* 0x000fe20000000000 */
[C---:B------:R-:W-:Y:S02]  /*13ff0*/  ISETP.GE.AND P6, PT, R47.reuse, R242, PT ;  /* 0x000000f22f00720c */ /* 0x040fe40003fc6270 */
[-C--:B------:R-:W-:Y:S02]  /*14000*/  ISETP.GE.AND P0, PT, R47, R236.reuse, PT ;  /* 0x000000ec2f00720c */ /* 0x080fe40003f06270 */
[----:B------:R-:W-:Y:S01]  /*14010*/  ISETP.GE.AND P2, PT, R63, R236, PT ;  /* 0x000000ec3f00720c */ /* 0x000fe20003f46270 */
[----:B--2---:R-:W-:Y:S01]  /*14020*/  HMMA.16816.F32.BF16 R24, R56, R48, R24 ;  /* 0x000000303818723c */ /* 0x004fe20000041818 */
[----:B------:R-:W-:-:S02]  /*14030*/  FSEL R153, R42, -INF , !P5 ;  /* 0xff8000002a997808 */ /* 0x000fc40006800000 */
[----:B------:R-:W-:Y:S02]  /*14040*/  FSEL R151, R43, -INF , !P1 ;  /* 0xff8000002b977808 */ /* 0x000fe40004800000 */
[----:B------:R-:W-:Y:S01]  /*14050*/  FSEL R68, R46, -INF , !P3 ;  /* 0xff8000002e447808 */ /* 0x000fe20005800000 */
[----:B------:R-:W1:Y:S01]  /*14060*/  LDSM.16.M88.4 R40, [R205+0x6800] ;  /* 0x00680000cd28783b */ /* 0x000e620000000200 */
[C---:B------:R-:W-:Y:S02]  /*14070*/  ISETP.GE.AND P1, PT, R45.reuse, R242, PT ;  /* 0x000000f22d00720c */ /* 0x040fe40003f26270 */
[----:B------:R-:W-:Y:S02]  /*14080*/  ISETP.GE.AND P5, PT, R45, R236, PT ;  /* 0x000000ec2d00720c */ /* 0x000fe40003fa6270 */
[C---:B------:R-:W-:Y:S02]  /*14090*/  ISETP.GE.OR P6, PT, R47.reuse, R240, !P6 ;  /* 0x000000f02f00720c */ /* 0x040fe400077c6670 */
[----:B------:R-:W-:Y:S01]  /*140a0*/  ISETP.GE.OR P0, PT, R47, R244, !P0 ;  /* 0x000000f42f00720c */ /* 0x000fe20004706670 */
[----:B------:R-:W-:Y:S01]  /*140b0*/  VIADD R47, R3, 0x38 ;  /* 0x00000038032f7836 */ /* 0x000fe20000000000 */
[----:B------:R-:W-:-:S02]  /*140c0*/  ISETP.GE.AND P3, PT, R65, R236, PT ;  /* 0x000000ec4100720c */ /* 0x000fc40003f66270 */
[C---:B------:R-:W-:Y:S02]  /*140d0*/  ISETP.GE.AND P4, PT, R63.reuse, R242, PT ;  /* 0x000000f23f00720c */ /* 0x040fe40003f86270 */
[----:B------:R-:W-:Y:S02]  /*140e0*/  ISETP.GE.OR P2, PT, R63, R244, !P2 ;  /* 0x000000f43f00720c */ /* 0x000fe40005746670 */
[C---:B------:R-:W-:Y:S02]  /*140f0*/  ISETP.GE.OR P1, PT, R45.reuse, R240, !P1 ;  /* 0x000000f02d00720c */ /* 0x040fe40004f26670 */
[-C--:B------:R-:W-:Y:S01]  /*14100*/  ISETP.GE.OR P5, PT, R45, R244.reuse, !P5 ;  /* 0x000000f42d00720c */ /* 0x080fe20006fa6670 */
[----:B------:R-:W-:Y:S01]  /*14110*/  VIADD R45, R3, 0x39 ;  /* 0x00000039032d7836 */ /* 0x000fe20000000000 */
[----:B------:R-:W-:Y:S02]  /*14120*/  ISETP.GE.OR P3, PT, R65, R244, !P3 ;  /* 0x000000f44100720c */ /* 0x000fe40005f66670 */
[----:B------:R-:W-:-:S02]  /*14130*/  ISETP.GE.OR P4, PT, R63, R240, !P4 ;  /* 0x000000f03f00720c */ /* 0x000fc40006786670 */
[----:B------:R-:W-:Y:S02]  /*14140*/  FSEL R39, R39, -INF , !P2 ;  /* 0xff80000027277808 */ /* 0x000fe40005000000 */
[----:B------:R-:W-:Y:S01]  /*14150*/  ISETP.GE.AND P2, PT, R47, R242, PT ;  /* 0x000000f22f00720c */ /* 0x000fe20003f46270 */
[----:B------:R-:W-:Y:S01]  /*14160*/  VIADD R49, R3, 0x40 ;  /* 0x0000004003317836 */ /* 0x000fe20000000000 */
[----:B------:R-:W-:Y:S02]  /*14170*/  FSEL R147, R38, -INF , !P3 ;  /* 0xff80000026937808 */ /* 0x000fe40005800000 */
[----:B------:R-:W-:Y:S02]  /*14180*/  FSEL R37, R37, -INF , !P4 ;  /* 0xff80000025257808 */ /* 0x000fe40006000000 */
[----:B------:R-:W-:Y:S02]  /*14190*/  FSEL R250, R32, -INF , !P1 ;  /* 0xff80000020fa7808 */ /* 0x000fe40004800000 */
[----:B------:R-:W-:Y:S01]  /*141a0*/  FSEL R252, R33, -INF , !P6 ;  /* 0xff80000021fc7808 */ /* 0x000fe20007000000 */
[----:B------:R-:W-:Y:S01]  /*141b0*/  VIADD R33, R3, 0x41 ;  /* 0x0000004103217836 */ /* 0x000fe20000000000 */
[----:B------:R-:W-:-:S02]  /*141c0*/  ISETP.GE.AND P3, PT, R47, R236, PT ;  /* 0x000000ec2f00720c */ /* 0x000fc40003f66270 */
[C---:B------:R-:W-:Y:S02]  /*141d0*/  ISETP.GE.AND P4, PT, R45.reuse, R242, PT ;  /* 0x000000f22d00720c */ /* 0x040fe40003f86270 */
[----:B------:R-:W-:Y:S02]  /*141e0*/  ISETP.GE.AND P1, PT, R45, R236, PT ;  /* 0x000000ec2d00720c */ /* 0x000fe40003f26270 */
[C---:B------:R-:W-:Y:S02]  /*141f0*/  ISETP.GE.OR P2, PT, R47.reuse, R240, !P2 ;  /* 0x000000f02f00720c */ /* 0x040fe40005746670 */
[----:B------:R-:W-:Y:S02]  /*14200*/  FSEL R38, R34, -INF , !P5 ;  /* 0xff80000022267808 */ /* 0x000fe40006800000 */
[----:B------:R-:W-:Y:S02]  /*14210*/  ISETP.GE.OR P3, PT, R47, R244, !P3 ;  /* 0x000000f42f00720c */ /* 0x000fe40005f66670 */
[----:B------:R-:W-:-:S02]  /*14220*/  ISETP.GE.OR P4, PT, R45, R240, !P4 ;  /* 0x000000f02d00720c */ /* 0x000fc40006786670 */
[----:B------:R-:W-:Y:S02]  /*14230*/  ISETP.GE.OR P1, PT, R45, R244, !P1 ;  /* 0x000000f42d00720c */ /* 0x000fe40004f26670 */
[----:B------:R-:W-:Y:S01]  /*14240*/  FSEL R34, R35, -INF , !P0 ;  /* 0xff80000023227808 */ /* 0x000fe20004000000 */
[----:B------:R-:W2:Y:S01]  /*14250*/  LDSM.16.M88.4 R44, [R205+0x7000] ;  /* 0x00700000cd2c783b */ /* 0x000ea20000000200 */
        /* <DEDUP_REMOVED lines=13> */
[----:B------:R-:W3:Y:S01]  /*14330*/  LDSM.16.M88.4 R24, [R205+0x7800] ;  /* 0x00780000cd18783b */ /* 0x000ee20000000200 */
[----:B------:R-:W-:Y:S01]  /*14340*/  HMMA.16816.F32.BF16 R20, R56, R50, R20 ;  /* 0x000000323814723c */ /* 0x000fe20000041814 */
[----:B------:R-:W-:Y:S01]  /*14350*/  VIADD R35, R3, 0x48 ;  /* 0x0000004803237836 */ /* 0x000fe20000000000 */
[----:B------:R-:W-:-:S04]  /*14360*/  FSEL R28, R30, -INF , !P3 ;  /* 0xff8000001e1c7808 */ /* 0x000fc80005800000 */
[C---:B-1----:R-:W-:Y:S01]  /*14370*/  HMMA.16816.F32.BF16 R16, R56.reuse, R40, R16 ;  /* 0x000000283810723c */ /* 0x042fe20000041810 */
[----:B------:R-:W-:Y:S01]  /*14380*/  FSEL R30, R31, -INF , !P1 ;  /* 0xff8000001f1e7808 */ /* 0x000fe20004800000 */
[----:B------:R-:W-:Y:S01]  /*14390*/  VIADD R33, R3, 0x49 ;  /* 0x0000004903217836 */ /* 0x000fe20000000000 */
[----:B------:R-:W-:Y:S01]  /*143a0*/  ISETP.GE.AND P1, PT, R35, R242, PT ;  /* 0x000000f22300720c */ /* 0x000fe20003f26270 */
[----:B------:R-:W-:Y:S02]  /*143b0*/  VIADD R31, R3, 0x51 ;  /* 0x00000051031f7836 */ /* 0x000fe40000000000 */
[----:B------:R-:W-:Y:S01]  /*143c0*/  HMMA.16816.F32.BF16 R12, R56, R42, R12 ;  /* 0x0000002a380c723c */ /* 0x000fe2000004180c */
[----:B------:R-:W-:Y:S01]  /*143d0*/  ISETP.GE.OR P1, PT, R35, R240, !P1 ;  /* 0x000000f02300720c */ /* 0x000fe20004f26670 */
[----:B------:R-:W-:-:S04]  /*143e0*/  DEPBAR.LE SB0, 0x0 ;  /* 0x000080000000791a */ /* 0x000fc80000000000 */
[----:B------:R-:W-:Y:S01]  /*143f0*/  FSEL R36, R29, -INF , !P4 ;  /* 0xff8000001d247808 */ /* 0x000fe20006000000 */
[----:B------:R-:W-:Y:S01]  /*14400*/  VIADD R29, R3, 0x50 ;  /* 0x00000050031d7836 */ /* 0x000fe20000000000 */
[----:B------:R-:W-:Y:S02]  /*14410*/  ISETP.GE.AND P6, PT, R31, R242, PT ;  /* 0x000000f21f00720c */ /* 0x000fe40003fc6270 */
[-C--:B------:R-:W-:Y:S02]  /*14420*/  ISETP.GE.AND P0, PT, R33, R236.reuse, PT ;  /* 0x000000ec2100720c */ /* 0x080fe40003f06270 */
[----:B------:R-:W-:Y:S02]  /*14430*/  FSEL R172, R20, -INF , !P1 ;  /* 0xff80000014ac7808 */ /* 0x000fe40004800000 */
[----:B------:R-:W-:Y:S01]  /*14440*/  ISETP.GE.AND P1, PT, R31, R236, PT ;  /* 0x000000ec1f00720c */ /* 0x000fe20003f26270 */
[----:B--2---:R-:W-:Y:S01]  /*14450*/  HMMA.16816.F32.BF16 R8, R56, R44, R8 ;  /* 0x0000002c3808723c */ /* 0x004fe20000041808 */
        /* <DEDUP_REMOVED lines=19> */
[----:B------:R-:W-:Y:S02]  /*14590*/  ISETP.GE.OR P2, PT, R29, R244, !P2 ;  /* 0x000000f41d00720c */ /* 0x000fe40005746670 */
[----:B------:R-:W-:Y:S02]  /*145a0*/  FSEL R186, R12, -INF , !P0 ;  /* 0xff8000000cba7808 */ /* 0x000fe40004000000 */
[----:B------:R-:W-:Y:S01]  /*145b0*/  ISETP.GE.AND P0, PT, R21, R236, PT ;  /* 0x000000ec1500720c */ /* 0x000fe20003f06270 */
[----:B------:R-:W-:Y:S01]  /*145c0*/  HMMA.16816.F32.BF16 R108, R56, R26, R108 ;  /* 0x0000001a386c723c */ /* 0x000fe2000004186c */
[----:B------:R-:W-:-:S02]  /*145d0*/  FSEL R192, R17, -INF , !P6 ;  /* 0xff80000011c07808 */ /* 0x000fc40007000000 */
[-C--:B------:R-:W-:Y:S02]  /*145e0*/  ISETP.GE.AND P4, PT, R29, R242.reuse, PT ;  /* 0x000000f21d00720c */ /* 0x080fe40003f86270 */
[----:B------:R-:W-:Y:S01]  /*145f0*/  ISETP.GE.AND P6, PT, R21, R242, PT ;  /* 0x000000f21500720c */ /* 0x000fe20003fc6270 */
[----:B------:R-:W-:Y:S01]  /*14600*/  HMMA.16816.F32.BF16 R76, R56, R46, R76 ;  /* 0x0000002e384c723c */ /* 0x000fe2000004184c */
[----:B------:R-:W-:Y:S01]  /*14610*/  FSEL R180, R15, -INF , !P2 ;  /* 0xff8000000fb47808 */ /* 0x000fe20005000000 */
[----:B------:R-:W-:Y:S01]  /*14620*/  VIADD R15, R3, 0x70 ;  /* 0x00000070030f7836 */ /* 0x000fe20000000000 */
[----:B------:R-:W-:Y:S01]  /*14630*/  ISETP.GE.OR P0, PT, R21, R244, !P0 ;  /* 0x000000f41500720c */ /* 0x000fe20004706670 */
[----:B------:R-:W-:Y:S01]  /*14640*/  VIADD R23, R3, 0x60 ;  /* 0x0000006003177836 */ /* 0x000fe20000000000 */
[----:B------:R-:W-:Y:S02]  /*14650*/  ISETP.GE.AND P3, PT, R35, R236, PT ;  /* 0x000000ec2300720c */ /* 0x000fe40003f66270 */
[----:B------:R-:W-:-:S02]  /*14660*/  ISETP.GE.OR P4, PT, R29, R240, !P4 ;  /* 0x000000f01d00720c */ /* 0x000fc40006786670 */
        /* <DEDUP_REMOVED lines=57> */
[----:B------:R-:W-:Y:S01]  /*14a00*/  LOP3.LUT R4, R128, R129, RZ, 0xfc, !PT ;  /* 0x0000008180047212 */ /* 0x000fe200078efcff */
        /* <DEDUP_REMOVED lines=84> */
.L_x_3429:
[----:B------:R-:W2:Y:S02]  /*14f50*/  LD.E R11, desc[UR4][R132.64+0x38] ;  /* 0x00003804840b7980 */ /* 0x000ea4000c101900 */
[----:B--2---:R-:W-:-:S04]  /*14f60*/  LEA R11, -R11, RZ, 0x7 ;  /* 0x000000ff0b0b7211 */ /* 0x004fc800078e39ff */
[----:B------:R-:W-:Y:S02]  /*14f70*/  SHF.R.S32.HI R10, RZ, 0x1f, R11 ;  /* 0x0000001fff0a7819 */ /* 0x000fe4000001140b */
.L_x_3430:
[----:B------:R-:W-:Y:S05]  /*14f80*/  BSYNC B0 ;  /* 0x0000000000007941 */ /* 0x000fea0003800000 */
.L_x_3428:
        /* <DEDUP_REMOVED lines=39> */
.L_x_3427:
[----:B------:R-:W-:Y:S05]  /*15200*/  BSYNC B1 ;  /* 0x0000000000017941 */ /* 0x000fea0003800000 */
.L_x_3426:
        /* <DEDUP_REMOVED lines=11> */
[----:B------:R-:W-:Y:S01]  /*152c0*/  LDSM.16.MT88.4 R108, [R214+0xc000] ;  /* 0x00c00000d66c783b */ /* 0x000fe20000004200 */
[----:B------:R-:W-:-:S03]  /*152d0*/  FMNMX R9, R82, R9, !PT ;  /* 0x0000000952097209 */ /* 0x000fc60007800000 */
        /* <DEDUP_REMOVED lines=96> */
[----:B------:R-:W-:Y:S01]  /*158e0*/  FADD R59, -R136, R59 ;  /* 0x0000003b883b7221 */ /* 0x000fe20000000100 */
[C---:B------:R-:W-:Y:S01]  /*158f0*/  FADD R63, -R143.reuse, R2 ;  /* 0x000000028f3f7221 */ /* 0x040fe20000000100 */
        /* <DEDUP_REMOVED lines=14> */
[----:B------:R-:W2:Y:S01]  /*159e0*/  LDSM.16.MT88.4 R100, [R213+0xc000] ;  /* 0x00c00000d564783b */ /* 0x000ea20000004200 */
[C---:B------:R-:W-:Y:S01]  /*159f0*/  FADD R50, -R143.reuse, R50 ;  /* 0x000000328f327221 */ /* 0x040fe20000000100 */
[----:B------:R-:W3:Y:S01]  /*15a00*/  MUFU.EX2 R62, R7 ;  /* 0x00000007003e7308 */ /* 0x000ee20000000800 */
[C---:B------:R-:W-:Y:S01]  /*15a10*/  FADD R51, -R136.reuse, R51 ;  /* 0x0000003388337221 */ /* 0x040fe20000000100 */
[----:B------:R-:W-:Y:S01]  /*15a20*/  FADD R57, -R143, R84 ;  /* 0x000000548f397221 */ /* 0x000fe20000000100 */
[-C--:B------:R-:W-:Y:S01]  /*15a30*/  FMUL R47, R153, R145.reuse ;  /* 0x00000091992f7220 */ /* 0x080fe20000400000 */
[-C--:B------:R-:W-:Y:S01]  /*15a40*/  FMUL R0, R157, R145.reuse ;  /* 0x000000919d007220 */ /* 0x080fe20000400000 */
[----:B------:R-:W-:Y:S01]  /*15a50*/  FMUL R46, R155, R145 ;  /* 0x000000919b2e7220 */ /* 0x000fe20000400000 */
[----:B------:R-:W-:Y:S01]  /*15a60*/  LDSM.16.MT88.4 R84, [R215+0x10000] ;  /* 0x01000000d754783b */ /* 0x000fe20000004200 */
[----:B------:R-:W-:Y:S01]  /*15a70*/  FADD R47, -R136, R47 ;  /* 0x0000002f882f7221 */ /* 0x000fe20000000100 */
[----:B------:R-:W4:Y:S01]  /*15a80*/  MUFU.EX2 R137, R137 ;  /* 0x0000008900897308 */ /* 0x000f220000000800 */
[----:B-1----:R-:W-:Y:S01]  /*15a90*/  @!P2 FMUL R139, R139, R139 ;  /* 0x0000008b8b8ba220 */ /* 0x002fe20000400000 */
[----:B------:R-:W-:Y:S01]  /*15aa0*/  FSETP.GEU.AND P2, PT, R5, -126, PT ;  /* 0xc2fc00000500780b */ /* 0x000fe20003f4e000 */
[C---:B------:R-:W-:Y:S01]  /*15ab0*/  FADD R49, -R143.reuse, R0 ;  /* 0x000000008f317221 */ /* 0x040fe20000000100 */
[----:B------:R-:W-:Y:S01]  /*15ac0*/  FADD R46, -R143, R46 ;  /* 0x0000002e8f2e7221 */ /* 0x000fe20000000100 */
[-C--:B------:R-:W-:Y:S01]  /*15ad0*/  FMUL R39, R39, R145.reuse ;  /* 0x0000009127277220 */ /* 0x080fe20000400000 */
[-C--:B------:R-:W-:Y:S01]  /*15ae0*/  FMUL R42, R37, R145.reuse ;  /* 0x00000091252a7220 */ /* 0x080fe20000400000 */
[-C--:B------:R-:W-:Y:S01]  /*15af0*/  FMUL R43, R147, R145.reuse ;  /* 0x00000091932b7220 */ /* 0x080fe20000400000 */
[----:B------:R-:W1:Y:S01]  /*15b00*/  MUFU.EX2 R66, R8 ;  /* 0x0000000800427308 */ /* 0x000e620000000800 */
[----:B---3--:R-:W-:Y:S01]  /*15b10*/  @!P5 FMUL R62, R62, R62 ;  /* 0x0000003e3e3ed220 */ /* 0x008fe20000400000 */
[----:B------:R-:W-:Y:S01]  /*15b20*/  FSETP.GEU.AND P5, PT, R63, -126, PT ;  /* 0xc2fc00003f00780b */ /* 0x000fe20003fae000 */
[C---:B------:R-:W-:Y:S01]  /*15b30*/  FADD R40, -R136.reuse, R39 ;  /* 0x0000002788287221 */ /* 0x040fe20000000100 */
[----:B------:R-:W-:Y:S01]  /*15b40*/  FADD R42, -R143, R42 ;  /* 0x0000002a8f2a7221 */ /* 0x000fe20000000100 */
[----:B------:R-:W-:Y:S01]  /*15b50*/  FADD R43, -R136, R43 ;  /* 0x0000002b882b7221 */ /* 0x000fe20000000100 */
[----:B------:R-:W-:Y:S01]  /*15b60*/  FMUL R151, R151, R145 ;  /* 0x0000009197977220 */ /* 0x000fe20000400000 */
[----:B------:R-:W-:Y:S01]  /*15b70*/  @!P2 FMUL R5, R5, 0.5 ;  /* 0x3f0000000505a820 */ /* 0x000fe20000400000 */
[----:B------:R-:W3:Y:S01]  /*15b80*/  MUFU.EX2 R67, R67 ;  /* 0x0000004300437308 */ /* 0x000ee20000000800 */
[----:B----4-:R-:W-:Y:S01]  /*15b90*/  @!P3 FMUL R137, R137, R137 ;  /* 0x000000898989b220 */ /* 0x010fe20000400000 */
[----:B------:R-:W-:Y:S01]  /*15ba0*/  FSETP.GEU.AND P3, PT, R56, -126, PT ;  /* 0xc2fc00003800780b */ /* 0x000fe20003f6e000 */
[-C--:B------:R-:W-:Y:S01]  /*15bb0*/  FMUL R0, R149, R145.reuse ;  /* 0x0000009195007220 */ /* 0x080fe20000400000 */
[----:B------:R-:W-:Y:S01]  /*15bc0*/  FADD R44, -R136, R151 ;  /* 0x00000097882c7221 */ /* 0x000fe20000000100 */
[-C--:B------:R-:W-:Y:S01]  /*15bd0*/  FMUL R39, R38, R145.reuse ;  /* 0x0000009126277220 */ /* 0x080fe20000400000 */
[-C--:B------:R-:W-:Y:S01]  /*15be0*/  FMUL R250, R250, R145.reuse ;  /* 0x00000091fafa7220 */ /* 0x080fe20000400000 */
[----:B------:R-:W-:Y:S01]  /*15bf0*/  @!P5 FMUL R63, R63, 0.5 ;  /* 0x3f0000003f3fd820 */ /* 0x000fe20000400000 */
[----:B------:R-:W4:Y:S01]  /*15c00*/  MUFU.EX2 R64, R5 ;  /* 0x0000000500407308 */ /* 0x000f220000000800 */
[----:B-1----:R-:W-:Y:S01]  /*15c10*/  @!P4 FMUL R66, R66, R66 ;  /* 0x000000424242c220 */ /* 0x002fe20000400000 */
[----:B------:R-:W-:Y:S01]  /*15c20*/  FSETP.GEU.AND P4, PT, R65, -126, PT ;  /* 0xc2fc00004100780b */ /* 0x000fe20003f8e000 */
[----:B------:R-:W1:Y:S01]  /*15c30*/  LDSM.16.MT88.4 R8, [R214+0xc800] ;  /* 0x00c80000d608783b */ /* 0x000e620000004200 */
        /* <DEDUP_REMOVED lines=8> */
[C---:B------:R-:W-:Y:S01]  /*15cc0*/  FADD R41, -R143.reuse, R250 ;  /* 0x000000fa8f297221 */ /* 0x040fe20000000100 */
[----:B------:R-:W-:Y:S01]  /*15cd0*/  FADD R2, -R143, R2 ;  /* 0x000000028f027221 */ /* 0x000fe20000000100 */
[----:B------:R-:W-:Y:S01]  /*15ce0*/  F2FP.BF16.F32.PACK_AB R70, R62, R67 ;  /* 0x000000433e46723e */ /* 0x000fe200000010ff */
        /* <DEDUP_REMOVED lines=9> */
[----:B------:R-:W-:Y:S01]  /*15d80*/  FADD R52, -R136, R5 ;  /* 0x0000000588347221 */ /* 0x000fe20000000100 */
[----:B------:R-:W-:Y:S01]  /*15d90*/  FMUL R5, R6, R145 ;  /* 0x0000009106057220 */ /* 0x000fe20000400000 */
[----:B------:R-:W4:Y:S01]  /*15da0*/  MUFU.EX2 R65, R65 ;  /* 0x0000004100417308 */ /* 0x000f220000000800 */
[----:B-----5:R-:W-:Y:S01]  /*15db0*/  @!P5 FMUL R63, R63, R63 ;  /* 0x0000003f3f3fd220 */ /* 0x020fe20000400000 */
[----:B------:R-:W-:Y:S01]  /*15dc0*/  FSETP.GEU.AND P5, PT, R50, -126, PT ;  /* 0xc2fc00003200780b */ /* 0x000fe20003fae000 */
[----:B------:R-:W-:Y:S01]  /*15dd0*/  FADD R48, -R136, R5 ;  /* 0x0000000588307221 */ /* 0x000fe20000000100 */
[----:B------:R-:W-:Y:S01]  /*15de0*/  FMUL R36, R36, R145 ;  /* 0x0000009124247220 */ /* 0x000fe20000400000 */
[----:B------:R-:W-:Y:S01]  /*15df0*/  @!P2 FMUL R59, R59, 0.5 ;  /* 0x3f0000003b3ba820 */ /* 0x000fe20000400000 */
[----:B------:R-:W5:Y:S01]  /*15e00*/  LDSM.16.MT88.4 R4, [R213+0xc800] ;  /* 0x00c80000d504783b */ /* 0x000f620000004200 */
[----:B---3--:R-:W-:Y:S01]  /*15e10*/  @!P3 FMUL R56, R56, R56 ;  /* 0x000000383838b220 */ /* 0x008fe20000400000 */
[----:B------:R-:W3:Y:S01]  /*15e20*/  MUFU.EX2 R58, R58 ;  /* 0x0000003a003a7308 */ /* 0x000ee20000000800 */
[----:B------:R-:W-:Y:S01]  /*15e30*/  FSETP.GEU.AND P3, PT, R51, -126, PT ;  /* 0xc2fc00003300780b */ /* 0x000fe20003f6e000 */
[C---:B------:R-:W-:Y:S01]  /*15e40*/  FADD R37, -R143.reuse, R32 ;  /* 0x000000208f257221 */ /* 0x040fe20000000100 */
[----:B------:R-:W-:Y:S01]  /*15e50*/  FADD R147, -R136, R147 ;  /* 0x0000009388937221 */ /* 0x000fe20000000100 */
[----:B------:R-:W-:Y:S01]  /*15e60*/  F2FP.BF16.F32.PACK_AB R12, R56, R63 ;  /* 0x0000003f380c723e */ /* 0x000fe200000010ff */
[----:B------:R-:W-:Y:S01]  /*15e70*/  FADD R149, -R143, R36 ;  /* 0x000000248f957221 */ /* 0x000fe20000000100 */
[----:B------:R-:W-:Y:S01]  /*15e80*/  FMUL R248, R248, R145 ;  /* 0x00000091f8f87220 */ /* 0x000fe20000400000 */
[----:B------:R-:W-:Y:S01]  /*15e90*/  @!P5 FMUL R50, R50, 0.5 ;  /* 0x3f0000003232d820 */ /* 0x000fe20000400000 */
[----:B------:R-:W1:Y:S01]  /*15ea0*/  MUFU.EX2 R59, R59 ;  /* 0x0000003b003b7308 */ /* 0x000e620000000800 */
[----:B----4-:R-:W-:Y:S01]  /*15eb0*/  @!P4 FMUL R65, R65, R65 ;  /* 0x000000414141c220 */ /* 0x010fe20000400000 */
[----:B------:R-:W-:Y:S01]  /*15ec0*/  FSETP.GEU.AND P4, PT, R52, -126, PT ;  /* 0xc2fc00003400780b */ /* 0x000fe20003f8e000 */
[-C--:B------:R-:W-:Y:S01]  /*15ed0*/  FMUL R151, R196, R145.reuse ;  /* 0x00000091c4977220 */ /* 0x080fe20000400000 */
[-C--:B------:R-:W-:Y:S01]  /*15ee0*/  FMUL R155, R178, R145.reuse ;  /* 0x00000091b29b7220 */ /* 0x080fe20000400000 */
[-C--:B------:R-:W-:Y:S01]  /*15ef0*/  FMUL R194, R194, R145.reuse ;  /* 0x00000091c2c27220 */ /* 0x080fe20000400000 */
[----:B------:R-:W-:Y:S01]  /*15f00*/  @!P3 FMUL R51, R51, 0.5 ;  /* 0x3f0000003333b820 */ /* 0x000fe20000400000 */
[----:B------:R-:W-:Y:S01]  /*15f10*/  FADD R151, -R136, R151 ;  /* 0x0000009788977221 */ /* 0x000fe20000000100 */
[----:B------:R-:W4:Y:S01]  /*15f20*/  MUFU.EX2 R50, R50 ;  /* 0x0000003200327308 */ /* 0x000f220000000800 */
[----:B---3--:R-:W-:Y:S01]  /*15f30*/  @!P6 FMUL R58, R58, R58 ;  /* 0x0000003a3a3ae220 */ /* 0x008fe20000400000 */
[----:B------:R-:W-:Y:S01]  /*15f40*/  FSETP.GEU.AND P6, PT, R57, -126, PT ;  /* 0xc2fc00003900780b */ /* 0x000fe20003fce000 */
[----:B------:R-:W-:Y:S01]  /*15f50*/  FADD R155, -R136, R155 ;  /* 0x0000009b889b7221 */ /* 0x000fe20000000100 */
[----:B------:R-:W-:Y:S01]  /*15f60*/  FADD R157, -R143, R194 ;  /* 0x000000c28f9d7221 */ /* 0x000fe20000000100 */
[----:B------:R-:W-:Y:S01]  /*15f70*/  FMUL R163, R182, R145 ;  /* 0x00000091b6a37220 */ /* 0x000fe20000400000 */
[----:B------:R-:W-:Y:S01]  /*15f80*/  F2FP.BF16.F32.PACK_AB R71, R58, R65 ;  /* 0x000000413a47723e */ /* 0x000fe200000010ff */
[----:B------:R-:W-:Y:S01]  /*15f90*/  @!P4 FMUL R52, R52, 0.5 ;  /* 0x3f0000003434c820 */ /* 0x000fe20000400000 */
[----:B------:R-:W3:Y:S01]  /*15fa0*/  MUFU.EX2 R51, R51 ;  /* 0x0000003300337308 */ /* 0x000ee20000000800 */
[----:B-1----:R-:W-:Y:S01]  /*15fb0*/  @!P2 FMUL R59, R59, R59 ;  /* 0x0000003b3b3ba220 */ /* 0x002fe20000400000 */
[----:B------:R-:W-:Y:S01]  /*15fc0*/  FSETP.GEU.AND P2, PT, R48, -126, PT ;  /* 0xc2fc00003000780b */ /* 0x000fe20003f4e000 */
[-C--:B------:R-:W-:Y:S01]  /*15fd0*/  FMUL R159, R188, R145.reuse ;  /* 0x00000091bc9f7220 */ /* 0x080fe20000400000 */
[-C--:B------:R-:W-:Y:S01]  /*15fe0*/  FMUL R184, R184, R145.reuse ;  /* 0x00000091b8b87220 */ /* 0x080fe20000400000 */
[C---:B------:R-:W-:Y:S01]  /*15ff0*/  HMMA.16816.F32.BF16 R112, R68.reuse, R108, RZ ;  /* 0x0000006c4470723c */ /* 0x040fe200000418ff */
[----:B------:R-:W-:Y:S01]  /*16000*/  FMUL R165, R180, R145 ;  /* 0x00000091b4a57220 */ /* 0x000fe20000400000 */
[----:B------:R-:W-:Y:S01]  /*16010*/  @!P6 FMUL R57, R57, 0.5 ;  /* 0x3f0000003939e820 */ /* 0x000fe20000400000 */
[----:B------:R-:W1:Y:S01]  /*16020*/  MUFU.EX2 R52, R52 ;  /* 0x0000003400347308 */ /* 0x000e620000000800 */
[----:B----4-:R-:W-:Y:S01]  /*16030*/  @!P5 FMUL R50, R50, R50 ;  /* 0x000000323232d220 */ /* 0x010fe20000400000 */
[----:B------:R-:W-:Y:S01]  /*16040*/  FSETP.GEU.AND P5, PT, R49, -126, PT ;  /* 0xc2fc00003100780b */ /* 0x000fe20003fae000 */
[C---:B------:R-:W-:Y:S01]  /*16050*/  HMMA.16816.F32.BF16 R108, R68.reuse, R110, RZ ;  /* 0x0000006e446c723c */ /* 0x040fe200000418ff */
[C---:B------:R-:W-:Y:S01]  /*16060*/  FADD R159, -R136.reuse, R159 ;  /* 0x0000009f889f7221 */ /* 0x040fe20000000100 */
[----:B------:R-:W-:Y:S01]  /*16070*/  FADD R180, -R143, R184 ;  /* 0x000000b88fb47221 */ /* 0x000fe20000000100 */
[----:B------:R-:W-:Y:S01]  /*16080*/  FADD R163, -R136, R163 ;  /* 0x000000a388a37221 */ /* 0x000fe20000000100 */
[----:B------:R-:W-:Y:S01]  /*16090*/  @!P2 FMUL R48, R48, 0.5 ;  /* 0x3f0000003030a820 */ /* 0x000fe20000400000 */
[----:B------:R-:W4:Y:S01]  /*160a0*/  MUFU.EX2 R57, R57 ;  /* 0x0000003900397308 */ /* 0x000f220000000800 */
[----:B---3--:R-:W-:Y:S01]  /*160b0*/  @!P3 FMUL R51, R51, R51 ;  /* 0x000000333333b220 */ /* 0x008fe20000400000 */
[----:B------:R-:W-:Y:S01]  /*160c0*/  FSETP.GEU.AND P3, PT, R46, -126, PT ;  /* 0xc2fc00002e00780b */ /* 0x000fe20003f6e000 */
[C---:B--2---:R-:W-:Y:S01]  /*160d0*/  HMMA.16816.F32.BF16 R104, R68.reuse, R100, RZ ;  /* 0x000000644468723c */ /* 0x044fe200000418ff */
        /* <DEDUP_REMOVED lines=11> */
[----:B------:R-:W-:Y:S01]  /*16190*/  @!P3 FMUL R46, R46, 0.5 ;  /* 0x3f0000002e2eb820 */ /* 0x000fe20000400000 */
[----:B------:R-:W1:Y:S01]  /*161a0*/  MUFU.EX2 R49, R49 ;  /* 0x0000003100317308 */ /* 0x000e620000000800 */
[----:B----4-:R-:W-:Y:S01]  /*161b0*/  @!P6 FMUL R57, R57, R57 ;  /* 0x000000393939e220 */ /* 0x010fe20000400000 */
[C---:B------:R-:W-:Y:S01]  /*161c0*/  HMMA.16816.F32.BF16 R120, R68.reuse, R116, RZ ;  /* 0x000000744478723c */ /* 0x040fe200000418ff */
[----:B------:R-:W-:Y:S01]  /*161d0*/  FSETP.GEU.AND P6, PT, R45, -126, PT ;  /* 0xc2fc00002d00780b */ /* 0x000fe20003fce000 */
[----:B------:R-:W-:Y:S01]  /*161e0*/  FADD R169, -R143, R152 ;  /* 0x000000988fa97221 */ /* 0x000fe20000000100 */
[----:B------:R-:W-:Y:S01]  /*161f0*/  FMUL R171, R142, R145 ;  /* 0x000000918eab7220 */ /* 0x000fe20000400000 */
[----:B------:R-:W-:Y:S01]  /*16200*/  F2FP.BF16.F32.PACK_AB R14, R50, R57 ;  /* 0x00000039320e723e */ /* 0x000fe200000010ff */
[----:B------:R-:W-:Y:S01]  /*16210*/  FADD R66, R139, R66 ;  /* 0x000000428b427221 */ /* 0x000fe20000000000 */
[----:B------:R-:W3:Y:S01]  /*16220*/  MUFU.EX2 R46, R46 ;  /* 0x0000002e002e7308 */ /* 0x000ee20000000800 */
[----:B--2---:R-:W-:Y:S01]  /*16230*/  @!P2 FMUL R48, R48, R48 ;  /* 0x000000303030a220 */ /* 0x004fe20000400000 */
[----:B------:R-:W-:Y:S01]  /*16240*/  FSETP.GEU.AND P2, PT, R47, -126, PT ;  /* 0xc2fc00002f00780b */ /* 0x000fe20003f4e000 */
[C---:B------:R-:W-:Y:S01]  /*16250*/  HMMA.16816.F32.BF16 R116, R68.reuse, R118, RZ ;  /* 0x000000764474723c */ /* 0x040fe200000418ff */
[----:B------:R-:W-:Y:S01]  /*16260*/  @!P4 FMUL R44, R44, 0.5 ;  /* 0x3f0000002c2cc820 */ /* 0x000fe20000400000 */
[----:B------:R-:W-:Y:S01]  /*16270*/  FADD R142, -R136, R171 ;  /* 0x000000ab888e7221 */ /* 0x000fe20000000100 */
[----:B------:R-:W-:Y:S01]  /*16280*/  F2FP.BF16.F32.PACK_AB R15, R48, R51 ;  /* 0x00000033300f723e */ /* 0x000fe200000010ff */
[----:B------:R-:W-:Y:S01]  /*16290*/  FADD R64, R137, R64 ;  /* 0x0000004089407221 */ /* 0x000fe20000000000 */
[----:B------:R-:W-:Y:S01]  /*162a0*/  @!P6 FMUL R45, R45, 0.5 ;  /* 0x3f0000002d2de820 */ /* 0x000fe20000400000 */
[----:B------:R-:W-:Y:S01]  /*162b0*/  HMMA.16816.F32.BF16 R128, R68, R124, RZ ;  /* 0x0000007c4480723c */ /* 0x000fe200000418ff */
[----:B-1----:R-:W-:Y:S01]  /*162c0*/  @!P5 FMUL R49, R49, R49 ;  /* 0x000000313131d220 */ /* 0x002fe20000400000 */
[----:B------:R-:W-:Y:S01]  /*162d0*/  FSETP.GEU.AND P5, PT, R42, -126, PT ;  /* 0xc2fc00002a00780b */ /* 0x000fe20003fae000 */
[----:B------:R-:W1:Y:S01]  /*162e0*/  MUFU.EX2 R44, R44 ;  /* 0x0000002c002c7308 */ /* 0x000e620000000800 */
[----:B------:R-:W-:Y:S01]  /*162f0*/  FADD R67, R67, R66 ;  /* 0x0000004243437221 */ /* 0x000fe20000000000 */
[----:B------:R-:W-:Y:S01]  /*16300*/  FADD R65, R65, R64 ;  /* 0x0000004041417221 */ /* 0x000fe20000000000 */
[----:B------:R-:W-:Y:S01]  /*16310*/  @!P2 FMUL R47, R47, 0.5 ;  /* 0x3f0000002f2fa820 */ /* 0x000fe20000400000 */
[C---:B------:R-:W-:Y:S01]  /*16320*/  HMMA.16816.F32.BF16 R112, R12.reuse, R8, R112 ;  /* 0x000000080c70723c */ /* 0x040fe20000041870 */
[----:B---3--:R-:W-:Y:S01]  /*16330*/  @!P3 FMUL R46, R46, R46 ;  /* 0x0000002e2e2eb220 */ /* 0x008fe20000400000 */
[----:B------:R-:W-:Y:S01]  /*16340*/  FSETP.GEU.AND P3, PT, R43, -126, PT ;  /* 0xc2fc00002b00780b */ /* 0x000fe20003f6e000 */
[----:B------:R-:W-:Y:S01]  /*16350*/  FADD R62, R62, R67 ;  /* 0x000000433e3e7221 */ /* 0x000fe20000000000 */
[----:B------:R-:W2:Y:S01]  /*16360*/  MUFU.EX2 R45, R45 ;  /* 0x0000002d002d7308 */ /* 0x000ea20000000800 */
[----:B------:R-:W-:Y:S01]  /*16370*/  FADD R58, R58, R65 ;  /* 0x000000413a3a7221 */ /* 0x000fe20000000000 */
[----:B------:R-:W-:Y:S01]  /*16380*/  HMMA.16816.F32.BF16 R108, R12, R10, R108 ;  /* 0x0000000a0c6c723c */ /* 0x000fe2000004186c */
[----:B------:R-:W3:Y:S01]  /*16390*/  LDSM.16.MT88.4 R8, [R215+0x10800] ;  /* 0x01080000d708783b */ /* 0x000ee20000004200 */
[----:B------:R-:W-:Y:S01]  /*163a0*/  @!P5 FMUL R42, R42, 0.5 ;  /* 0x3f0000002a2ad820 */ /* 0x000fe20000400000 */
[----:B------:R-:W-:Y:S01]  /*163b0*/  FADD R63, R63, R62 ;  /* 0x0000003e3f3f7221 */ /* 0x000fe20000000000 */
[----:B------:R-:W-:-:S02]  /*163c0*/  FADD R59, R59, R58 ;  /* 0x0000003a3b3b7221 */ /* 0x000fc40000000000 */
[----:B------:R-:W4:Y:S01]  /*163d0*/  MUFU.EX2 R47, R47 ;  /* 0x0000002f002f7308 */ /* 0x000f220000000800 */
[C---:B------:R-:W-:Y:S01]  /*163e0*/  HMMA.16816.F32.BF16 R124, R68.reuse, R126, RZ ;  /* 0x0000007e447c723c */ /* 0x040fe200000418ff */
[----:B-1----:R-:W-:Y:S01]  /*163f0*/  @!P4 FMUL R44, R44, R44 ;  /* 0x0000002c2c2cc220 */ /* 0x002fe20000400000 */
[----:B------:R-:W-:Y:S01]  /*16400*/  @!P3 FMUL R43, R43, 0.5 ;  /* 0x3f0000002b2bb820 */ /* 0x000fe20000400000 */
[----:B------:R-:W-:Y:S01]  /*16410*/  FADD R56, R56, R63 ;  /* 0x0000003f38387221 */ /* 0x000fe20000000000 */
[----:B------:R-:W-:Y:S02]  /*16420*/  FADD R52, R52, R59 ;  /* 0x0000003b34347221 */ /* 0x000fe40000000000 */
[C---:B------:R-:W-:Y:S01]  /*16430*/  HMMA.16816.F32.BF16 R88, R68.reuse, R84, RZ ;  /* 0x000000544458723c */ /* 0x040fe200000418ff */
[----:B------:R-:W1:Y:S01]  /*16440*/  MUFU.EX2 R42, R42 ;  /* 0x0000002a002a7308 */ /* 0x000e620000000800 */
[----:B--2---:R-:W-:Y:S01]  /*16450*/  @!P6 FMUL R45, R45, R45 ;  /* 0x0000002d2d2de220 */ /* 0x004fe20000400000 */
[----:B------:R-:W-:Y:S01]  /*16460*/  FSETP.GEU.AND P6, PT, R37, -126, PT ;  /* 0xc2fc00002500780b */ /* 0x000fe20003fce000 */
[----:B------:R-:W-:Y:S01]  /*16470*/  FADD R57, R57, R56 ;  /* 0x0000003839397221 */ /* 0x000fe20000000000 */
[----:B------:R-:W-:Y:S01]  /*16480*/  FADD R51, R51, R52 ;  /* 0x0000003433337221 */ /* 0x000fe20000000000 */
[----:B------:R-:W-:Y:S02]  /*16490*/  HMMA.16816.F32.BF16 R84, R68, R86, RZ ;  /* 0x000000564454723c */ /* 0x000fe400000418ff */
[----:B------:R-:W-:Y:S01]  /*164a0*/  FADD R50, R50, R57 ;  /* 0x0000003932327221 */ /* 0x000fe20000000000 */
[----:B------:R-:W2:Y:S01]  /*164b0*/  MUFU.EX2 R43, R43 ;  /* 0x0000002b002b7308 */ /* 0x000ea20000000800 */
[----:B----4-:R-:W-:Y:S01]  /*164c0*/  @!P2 FMUL R47, R47, R47 ;  /* 0x0000002f2f2fa220 */ /* 0x010fe20000400000 */
[----:B------:R-:W-:Y:S01]  /*164d0*/  FSETP.GEU.AND P2, PT, R40, -126, PT ;  /* 0xc2fc00002800780b */ /* 0x000fe20003f4e000 */
[----:B-----5:R-:W-:Y:S01]  /*164e0*/  HMMA.16816.F32.BF16 R104, R12, R4, R104 ;  /* 0x000000040c68723c */ /* 0x020fe20000041868 */
[----:B------:R-:W-:-:S03]  /*164f0*/  FADD R48, R48, R51 ;  /* 0x0000003330307221 */ /* 0x000fc60000000000 */
[----:B------:R-:W-:Y:S02]  /*16500*/  @!P6 FMUL R37, R37, 0.5 ;  /* 0x3f0000002525e820 */ /* 0x000fe40000400000 */
[C---:B------:R-:W-:Y:S01]  /*16510*/  HMMA.16816.F32.BF16 R100, R12.reuse, R6, R100 ;  /* 0x000000060c64723c */ /* 0x040fe20000041864 */
[----:B------:R-:W4:Y:S01]  /*16520*/  LDSM.16.MT88.4 R4, [R214+0x10800] ;  /* 0x01080000d604783b */ /* 0x000f220000004200 */
[----:B-1----:R-:W-:Y:S01]  /*16530*/  @!P5 FMUL R42, R42, R42 ;  /* 0x0000002a2a2ad220 */ /* 0x002fe20000400000 */
[----:B------:R-:W-:Y:S01]  /*16540*/  FSETP.GEU.AND P5, PT, R41, -126, PT ;  /* 0xc2fc00002900780b */ /* 0x000fe20003fae000 */
[----:B------:R-:W1:Y:S02]  /*16550*/  MUFU.EX2 R37, R37 ;  /* 0x0000002500257308 */ /* 0x000e640000000800 */
[----:B------:R-:W-:Y:S01]  /*16560*/  @!P2 FMUL R40, R40, 0.5 ;  /* 0x3f0000002828a820 */ /* 0x000fe20000400000 */
[----:B------:R-:W-:Y:S01]  /*16570*/  HMMA.16816.F32.BF16 R120, R12, R16, R120 ;  /* 0x000000100c78723c */ /* 0x000fe20000041878 */
[----:B--2---:R-:W-:Y:S01]  /*16580*/  @!P3 FMUL R43, R43, R43 ;  /* 0x0000002b2b2bb220 */ /* 0x004fe20000400000 */
[----:B------:R-:W-:-:S03]  /*16590*/  FSETP.GEU.AND P3, PT, R2, -126, PT ;  /* 0xc2fc00000200780b */ /* 0x000fc60003f6e000 */
[----:B------:R-:W2:Y:S01]  /*165a0*/  MUFU.EX2 R40, R40 ;  /* 0x0000002800287308 */ /* 0x000ea20000000800 */
[----:B------:R-:W-:Y:S01]  /*165b0*/  HMMA.16816.F32.BF16 R116, R12, R18, R116 ;  /* 0x000000120c74723c */ /* 0x000fe20000041874 */
[----:B------:R-:W5:Y:S02]  /*165c0*/  LDSM.16.MT88.4 R16, [R213+0x10800] ;  /* 0x01080000d510783b */ /* 0x000f640000004200 */
[----:B------:R-:W-:-:S03]  /*165d0*/  @!P5 FMUL R41, R41, 0.5 ;  /* 0x3f0000002929d820 */ /* 0x000fc60000400000 */
[C---:B------:R-:W-:Y:S01]  /*165e0*/  HMMA.16816.F32.BF16 R128, R12.reuse, R20, R128 ;  /* 0x000000140c80723c */ /* 0x040fe20000041880 */
[----:B-1----:R-:W-:Y:S02]  /*165f0*/  @!P6 FMUL R37, R37, R37 ;  /* 0x000000252525e220 */ /* 0x002fe40000400000 */
[----:B------:R-:W-:Y:S01]  /*16600*/  @!P3 FMUL R2, R2, 0.5 ;  /* 0x3f0000000202b820 */ /* 0x000fe20000400000 */
[----:B------:R-:W1:Y:S02]  /*16610*/  MUFU.EX2 R41, R41 ;  /* 0x0000002900297308 */ /* 0x000e640000000800 */
[----:B------:R-:W-:Y:S01]  /*16620*/  HMMA.16816.F32.BF16 R124, R12, R22, R124 ;  /* 0x000000160c7c723c */ /* 0x000fe2000004187c */
[----:B------:R-:W4:Y:S01]  /*16630*/  LDSM.16.MT88.4 R20, [R217+0x10800] ;  /* 0x01080000d914783b */ /* 0x000f220000004200 */
[----:B--2---:R-:W-:Y:S01]  /*16640*/  @!P2 FMUL R40, R40, R40 ;  /* 0x000000282828a220 */ /* 0x004fe20000400000 */
[----:B------:R-:W-:-:S03]  /*16650*/  FSETP.GEU.AND P2, PT, R39, -126, PT ;  /* 0xc2fc00002700780b */ /* 0x000fc60003f4e000 */
[C---:B------:R-:W-:Y:S01]  /*16660*/  HMMA.16816.F32.BF16 R80, R68.reuse, R76, RZ ;  /* 0x0000004c4450723c */ /* 0x040fe200000418ff */
[----:B------:R-:W2:Y:S05]  /*16670*/  MUFU.EX2 R38, R2 ;  /* 0x0000000200267308 */ /* 0x000eaa0000000800 */
[----:B------:R-:W-:Y:S01]  /*16680*/  HMMA.16816.F32.BF16 R76, R68, R78, RZ ;  /* 0x0000004e444c723c */ /* 0x000fe200000418ff */
[----:B-1----:R-:W-:Y:S01]  /*16690*/  @!P5 FMUL R41, R41, R41 ;  /* 0x000000292929d220 */ /* 0x002fe20000400000 */
[----:B------:R-:W-:-:S04]  /*166a0*/  FSETP.GEU.AND P5, PT, R149, -126, PT ;  /* 0xc2fc00009500780b */ /* 0x000fc80003fae000 */
[----:B---3--:R-:W-:Y:S01]  /*166b0*/  HMMA.16816.F32.BF16 R88, R12, R8, R88 ;  /* 0x000000080c58723c */ /* 0x008fe20000041858 */
[----:B------:R-:W-:-:S05]  /*166c0*/  @!P2 FMUL R39, R39, 0.5 ;  /* 0x3f0000002727a820 */ /* 0x000fca0000400000 */
[----:B------:R-:W-:Y:S01]  /*166d0*/  HMMA.16816.F32.BF16 R84, R12, R10, R84 ;  /* 0x0000000a0c54723c */ /* 0x000fe20000041854 */
[----:B------:R-:W1:Y:S01]  /*166e0*/  LDSM.16.MT88.4 R8, [R217+0xd000] ;  /* 0x00d00000d908783b */ /* 0x000e620000004200 */
[----:B------:R-:W3:Y:S01]  /*166f0*/  MUFU.EX2 R39, R39 ;  /* 0x0000002700277308 */ /* 0x000ee20000000800 */
[----:B--2---:R-:W-:Y:S01]  /*16700*/  @!P3 FMUL R38, R38, R38 ;  /* 0x000000262626b220 */ /* 0x004fe20000400000 */
[----:B------:R-:W-:Y:S02]  /*16710*/  @!P5 FMUL R149, R149, 0.5 ;  /* 0x3f0000009595d820 */ /* 0x000fe40000400000 */
[C---:B------:R-:W-:Y:S06]  /*16720*/  HMMA.16816.F32.BF16 R96, R68.reuse, R92, RZ ;  /* 0x0000005c4460723c */ /* 0x040fec00000418ff */
[C---:B------:R-:W-:Y:S06]  /*16730*/  HMMA.16816.F32.BF16 R92, R68.reuse, R94, RZ ;  /* 0x0000005e445c723c */ /* 0x040fec00000418ff */
[----:B------:R-:W-:Y:S01]  /*16740*/  HMMA.16816.F32.BF16 R72, R68, R24, RZ ;  /* 0x000000184448723c */ /* 0x000fe200000418ff */
[----:B---3--:R-:W-:Y:S01]  /*16750*/  @!P2 FMUL R39, R39, R39 ;  /* 0x000000272727a220 */ /* 0x008fe20000400000 */
[----:B------:R-:W-:-:S04]  /*16760*/  FSETP.GEU.AND P2, PT, R147, -126, PT ;  /* 0xc2fc00009300780b */ /* 0x000fc80003f4e000 */
[----:B------:R-:W-:Y:S01]  /*16770*/  HMMA.16816.F32.BF16 R68, R68, R26, RZ ;  /* 0x0000001a4444723c */ /* 0x000fe200000418ff */
[----:B------:R-:W-:Y:S01]  /*16780*/  F2FP.BF16.F32.PACK_AB R24, R46, R49 ;  /* 0x000000312e18723e */ /* 0x000fe200000010ff */
[----:B------:R-:W-:Y:S01]  /*16790*/  FADD R49, R49, R50 ;  /* 0x0000003231317221 */ /* 0x000fe20000000000 */
[----:B------:R-:W-:Y:S01]  /*167a0*/  F2FP.BF16.F32.PACK_AB R25, R44, R47 ;  /* 0x0000002f2c19723e */ /* 0x000fe200000010ff */
[----:B------:R-:W-:Y:S02]  /*167b0*/  FADD R47, R47, R48 ;  /* 0x000000302f2f7221 */ /* 0x000fe40000000000 */
[C---:B----4-:R-:W-:Y:S01]  /*167c0*/  HMMA.16816.F32.BF16 R80, R12.reuse, R4, R80 ;  /* 0x000000040c50723c */ /* 0x050fe20000041850 */
[----:B------:R-:W-:Y:S01]  /*167d0*/  F2FP.BF16.F32.PACK_AB R26, R42, R45 ;  /* 0x0000002d2a1a723e */ /* 0x000fe200000010ff */
[----:B------:R-:W-:Y:S01]  /*167e0*/  FADD R46, R46, R49 ;  /* 0x000000312e2e7221 */ /* 0x000fe20000000000 */
[----:B------:R-:W-:Y:S01]  /*167f0*/  F2FP.BF16.F32.PACK_AB R27, R40, R43 ;  /* 0x0000002b281b723e */ /* 0x000fe200000010ff */
[----:B------:R-:W-:Y:S01]  /*16800*/  @!P2 FMUL R147, R147, 0.5 ;  /* 0x3f0000009393a820 */ /* 0x000fe20000400000 */
[----:B------:R-:W-:Y:S01]  /*16810*/  FADD R44, R44, R47 ;  /* 0x0000002f2c2c7221 */ /* 0x000fe20000000000 */
[C---:B------:R-:W-:Y:S01]  /*16820*/  HMMA.16816.F32.BF16 R76, R12.reuse, R6, R76 ;  /* 0x000000060c4c723c */ /* 0x040fe2000004184c */
[----:B------:R-:W2:Y:S01]  /*16830*/  LDSM.16.MT88.4 R4, [R215+0xd000] ;  /* 0x00d00000d704783b */ /* 0x000ea20000004200 */
[----:B------:R-:W-:Y:S01]  /*16840*/  FADD R45, R45, R46 ;  /* 0x0000002e2d2d7221 */ /* 0x000fe20000000000 */
[----:B------:R-:W-:Y:S01]  /*16850*/  FADD R43, R43, R44 ;  /* 0x0000002c2b2b7221 */ /* 0x000fe20000000000 */
[----:B------:R-:W3:Y:S02]  /*16860*/  MUFU.EX2 R147, R147 ;  /* 0x0000009300937308 */ /* 0x000ee40000000800 */
[----:B-----5:R-:W-:Y:S01]  /*16870*/  HMMA.16816.F32.BF16 R72, R12, R16, R72 ;  /* 0x000000100c48723c */ /* 0x020fe20000041848 */
[----:B------:R-:W-:Y:S01]  /*16880*/  FADD R42, R42, R45 ;  /* 0x0000002d2a2a7221 */ /* 0x000fe20000000000 */
[----:B------:R-:W-:-:S04]  /*16890*/  FADD R40, R40, R43 ;  /* 0x0000002b28287221 */ /* 0x000fc80000000000 */
[C---:B------:R-:W-:Y:S01]  /*168a0*/  HMMA.16816.F32.BF16 R68, R12.reuse, R18, R68 ;  /* 0x000000120c44723c */ /* 0x040fe20000041844 */
[----:B------:R-:W4:Y:S05]  /*168b0*/  LDSM.16.MT88.4 R16, [R214+0xd000] ;  /* 0x00d00000d610783b */ /* 0x000f2a0000004200 */
[----:B------:R-:W-:Y:S01]  /*168c0*/  HMMA.16816.F32.BF16 R96, R12, R20, R96 ;  /* 0x000000140c60723c */ /* 0x000fe20000041860 */
[----:B---3--:R-:W-:-:S05]  /*168d0*/  @!P2 FMUL R147, R147, R147 ;  /* 0x000000939393a220 */ /* 0x008fca0000400000 */
[----:B------:R-:W-:Y:S01]  /*168e0*/  HMMA.16816.F32.BF16 R92, R12, R22, R92 ;  /* 0x000000160c5c723c */ /* 0x000fe2000004185c */
[-C--:B------:R-:W-:Y:S02]  /*168f0*/  FMUL R21, R28, R145.reuse ;  /* 0x000000911c157220 */ /* 0x080fe40000400000 */
[----:B------:R-:W3:Y:S02]  /*16900*/  LDSM.16.MT88.4 R28, [R213+0x11000] ;  /* 0x01100000d51c783b */ /* 0x000ee40000004200 */
[----:B------:R-:W-:Y:S01]  /*16910*/  FADD R2, -R136, R21 ;  /* 0x0000001588027221 */ /* 0x000fe20000000100 */
[C---:B-1----:R-:W-:Y:S01]  /*16920*/  HMMA.16816.F32.BF16 R128, R24.reuse, R8, R128 ;  /* 0x000000081880723c */ /* 0x042fe20000041880 */
[----:B------:R-:W-:Y:S01]  /*16930*/  FMUL R13, R34, R145 ;  /* 0x00000091220d7220 */ /* 0x000fe20000400000 */
[----:B------:R-:W-:Y:S02]  /*16940*/  LDSM.16.MT88.4 R20, [R217+0xd800] ;  /* 0x00d80000d914783b */ /* 0x000fe40000004200 */
[----:B------:R-:W-:Y:S01]  /*16950*/  FSETP.GEU.AND P3, PT, R2, -126, PT ;  /* 0xc2fc00000200780b */ /* 0x000fe20003f6e000 */
[----:B------:R-:W-:Y:S01]  /*16960*/  FADD R0, -R136, R13 ;  /* 0x0000000d88007221 */ /* 0x000fe20000000100 */
[C---:B------:R-:W-:Y:S01]  /*16970*/  HMMA.16816.F32.BF16 R124, R24.reuse, R10, R124 ;  /* 0x0000000a187c723c */ /* 0x040fe2000004187c */
[----:B------:R-:W1:Y:S03]  /*16980*/  LDSM.16.MT88.4 R8, [R213+0xd000] ;  /* 0x00d00000d508783b */ /* 0x000e660000004200 */
[----:B------:R-:W-:Y:S01]  /*16990*/  FSETP.GEU.AND P4, PT, R0, -126, PT ;  /* 0xc2fc00000000780b */ /* 0x000fe20003f8e000 */
[----:B------:R-:W5:Y:S01]  /*169a0*/  LDSM.16.MT88.4 R12, [R215+0x11000] ;  /* 0x01100000d70c783b */ /* 0x000f620000004200 */
[C---:B--2---:R-:W-:Y:S03]  /*169b0*/  HMMA.16816.F32.BF16 R120, R24.reuse, R4, R120 ;  /* 0x000000041878723c */ /* 0x044fe60000041878 */
[----:B------:R-:W-:Y:S02]  /*169c0*/  LDSM.16.MT88.4 R32, [R217+0x11000] ;  /* 0x01100000d920783b */ /* 0x000fe40000004200 */
[----:B------:R-:W-:Y:S01]  /*169d0*/  @!P3 FMUL R2, R2, 0.5 ;  /* 0x3f0000000202b820 */ /* 0x000fe20000400000 */
[C---:B------:R-:W-:Y:S01]  /*169e0*/  HMMA.16816.F32.BF16 R116, R24.reuse, R6, R116 ;  /* 0x000000061874723c */ /* 0x040fe20000041874 */
[----:B------:R-:W2:Y:S04]  /*169f0*/  LDSM.16.MT88.4 R4, [R214+0x11000] ;  /* 0x01100000d604783b */ /* 0x000ea80000004200 */
[----:B------:R-:W-:Y:S01]  /*16a00*/  @!P4 FMUL R0, R0, 0.5 ;  /* 0x3f0000000000c820 */ /* 0x000fe20000400000 */
[----:B------:R-:W3:Y:S01]  /*16a10*/  MUFU.EX2 R2, R2 ;  /* 0x0000000200027308 */ /* 0x000ee20000000800 */
[C---:B----4-:R-:W-:Y:S06]  /*16a20*/  HMMA.16816.F32.BF16 R112, R24.reuse, R16, R112 ;  /* 0x000000101870723c */ /* 0x050fec0000041870 */
[C---:B------:R-:W-:Y:S01]  /*16a30*/  HMMA.16816.F32.BF16 R108, R24.reuse, R18, R108 ;  /* 0x00000012186c723c */ /* 0x040fe2000004186c */
[----:B------:R-:W4:Y:S01]  /*16a40*/  MUFU.EX2 R36, R0 ;  /* 0x0000000000247308 */ /* 0x000f220000000800 */
[----:B------:R-:W2:Y:S04]  /*16a50*/  LDSM.16.MT88.4 R16, [R215+0xd800] ;  /* 0x00d80000d710783b */ /* 0x000ea80000004200 */
[----:B---3--:R-:W-:Y:S03]  /*16a60*/  HMMA.16816.F32.BF16 R72, R24, R28, R72 ;  /* 0x0000001c1848723c */ /* 0x008fe60000041848 */
[----:B------:R-:W3:Y:S01]  /*16a70*/  MUFU.EX2 R0, R149 ;  /* 0x0000009500007308 */ /* 0x000ee20000000800 */
[----:B------:R-:W-:-:S02]  /*16a80*/  @!P3 FMUL R2, R2, R2 ;  /* 0x000000020202b220 */ /* 0x000fc40000400000 */
[C---:B------:R-:W-:Y:S01]  /*16a90*/  HMMA.16816.F32.BF16 R68, R24.reuse, R30, R68 ;  /* 0x0000001e1844723c */ /* 0x040fe20000041844 */
[----:B------:R-:W-:Y:S05]  /*16aa0*/  LDSM.16.MT88.4 R28, [R213+0x12000] ;  /* 0x01200000d51c783b */ /* 0x000fea0000004200 */
[----:B-1----:R-:W-:Y:S01]  /*16ab0*/  HMMA.16816.F32.BF16 R104, R24, R8, R104 ;  /* 0x000000081868723c */ /* 0x002fe20000041868 */
[----:B----4-:R-:W-:Y:S01]  /*16ac0*/  @!P4 FMUL R36, R36, R36 ;  /* 0x000000242424c220 */ /* 0x010fe20000400000 */
[----:B------:R-:W-:-:S04]  /*16ad0*/  FSETP.GEU.AND P4, PT, R151, -126, PT ;  /* 0xc2fc00009700780b */ /* 0x000fc80003f8e000 */
[----:B------:R-:W-:Y:S01]  /*16ae0*/  HMMA.16816.F32.BF16 R100, R24, R10, R100 ;  /* 0x0000000a1864723c */ /* 0x000fe20000041864 */
[----:B------:R-:W1:Y:S01]  /*16af0*/  LDSM.16.MT88.4 R8, [R214+0xd800] ;  /* 0x00d80000d608783b */ /* 0x000e620000004200 */
[----:B---3--:R-:W-:Y:S01]  /*16b00*/  @!P5 FMUL R0, R0, R0 ;  /* 0x000000000000d220 */ /* 0x008fe20000400000 */
[----:B------:R-:W-:-:S03]  /*16b10*/  FADD R149, -R143, R248 ;  /* 0x000000f88f957221 */ /* 0x000fc60000000100 */
[----:B-----5:R-:W-:Y:S02]  /*16b20*/  HMMA.16816.F32.BF16 R88, R24, R12, R88 ;  /* 0x0000000c1858723c */ /* 0x020fe40000041858 */
[----:B------:R-:W-:Y:S01]  /*16b30*/  FSETP.GEU.AND P5, PT, R149, -126, PT ;  /* 0xc2fc00009500780b */ /* 0x000fe20003fae000 */
[----:B------:R-:W-:-:S03]  /*16b40*/  @!P4 FMUL R151, R151, 0.5 ;  /* 0x3f0000009797c820 */ /* 0x000fc60000400000 */
[C---:B------:R-:W-:Y:S01]  /*16b50*/  HMMA.16816.F32.BF16 R84, R24.reuse, R14, R84 ;  /* 0x0000000e1854723c */ /* 0x040fe20000041854 */
[----:B------:R-:W-:Y:S01]  /*16b60*/  F2FP.BF16.F32.PACK_AB R12, R38, R41 ;  /* 0x00000029260c723e */ /* 0x000fe200000010ff */
[----:B------:R-:W-:Y:S01]  /*16b70*/  FADD R41, R41, R42 ;  /* 0x0000002a29297221 */ /* 0x000fe20000000000 */
[----:B------:R-:W-:Y:S01]  /*16b80*/  F2FP.BF16.F32.PACK_AB R13, R36, R39 ;  /* 0x00000027240d723e */ /* 0x000fe200000010ff */
[----:B------:R-:W3:Y:S01]  /*16b90*/  MUFU.EX2 R151, R151 ;  /* 0x0000009700977308 */ /* 0x000ee20000000800 */
[----:B------:R-:W-:Y:S01]  /*16ba0*/  FADD R39, R39, R40 ;  /* 0x0000002827277221 */ /* 0x000fe20000000000 */
[C---:B--2---:R-:W-:Y:S01]  /*16bb0*/  HMMA.16816.F32.BF16 R80, R24.reuse, R4, R80 ;  /* 0x000000041850723c */ /* 0x044fe20000041850 */
[----:B------:R-:W-:Y:S01]  /*16bc0*/  F2FP.BF16.F32.PACK_AB R14, R0, R37 ;  /* 0x00000025000e723e */ /* 0x000fe200000010ff */
[----:B------:R-:W-:Y:S01]  /*16bd0*/  FADD R38, R38, R41 ;  /* 0x0000002926267221 */ /* 0x000fe20000000000 */
[----:B------:R-:W-:Y:S01]  /*16be0*/  F2FP.BF16.F32.PACK_AB R15, R147, R2 ;  /* 0x00000002930f723e */ /* 0x000fe200000010ff */
[----:B------:R-:W-:Y:S01]  /*16bf0*/  @!P5 FMUL R149, R149, 0.5 ;  /* 0x3f0000009595d820 */ /* 0x000fe20000400000 */
[----:B------:R-:W-:Y:S01]  /*16c00*/  FADD R39, R36, R39 ;  /* 0x0000002724277221 */ /* 0x000fe20000000000 */
[----:B------:R-:W-:Y:S01]  /*16c10*/  HMMA.16816.F32.BF16 R76, R24, R6, R76 ;  /* 0x00000006184c723c */ /* 0x000fe2000004184c */
[----:B------:R-:W-:Y:S01]  /*16c20*/  LDSM.16.MT88.4 R4, [R213+0xd800] ;  /* 0x00d80000d504783b */ /* 0x000fe20000004200 */
[----:B------:R-:W-:Y:S01]  /*16c30*/  FADD R37, R37, R38 ;  /* 0x0000002625257221 */ /* 0x000fe20000000000 */
[----:B------:R-:W-:Y:S01]  /*16c40*/  FADD R2, R2, R39 ;  /* 0x0000002702027221 */ /* 0x000fe20000000000 */
[----:B------:R-:W2:Y:S02]  /*16c50*/  MUFU.EX2 R149, R149 ;  /* 0x0000009500957308 */ /* 0x000ea40000000800 */
[----:B------:R-:W-:Y:S01]  /*16c60*/  HMMA.16816.F32.BF16 R128, R12, R20, R128 ;  /* 0x000000140c80723c */ /* 0x000fe20000041880 */
[----:B------:R-:W-:Y:S01]  /*16c70*/  FADD R0, R0, R37 ;  /* 0x0000002500007221 */ /* 0x000fe20000000000 */
[----:B------:R-:W-:Y:S01]  /*16c80*/  FADD R147, R147, R2 ;  /* 0x0000000293937221 */ /* 0x000fe20000000000 */
[----:B---3--:R-:W-:Y:S01]  /*16c90*/  @!P4 FMUL R151, R151, R151 ;  /* 0x000000979797c220 */ /* 0x008fe20000400000 */
[----:B------:R-:W-:-:S02]  /*16ca0*/  FSETP.GEU.AND P4, PT, R159, -126, PT ;  /* 0xc2fc00009f00780b */ /* 0x000fc40003f8e000 */
[C---:B------:R-:W-:Y:S01]  /*16cb0*/  HMMA.16816.F32.BF16 R124, R12.reuse, R22, R124 ;  /* 0x000000160c7c723c */ /* 0x040fe2000004187c */
[----:B------:R-:W3:Y:S05]  /*16cc0*/  LDSM.16.MT88.4 R20, [R217+0x11800] ;  /* 0x01180000d914783b */ /* 0x000eea0000004200 */
[----:B------:R-:W-:Y:S01]  /*16cd0*/  HMMA.16816.F32.BF16 R120, R12, R16, R120 ;  /* 0x000000100c78723c */ /* 0x000fe20000041878 */
[----:B--2---:R-:W-:-:S04]  /*16ce0*/  @!P5 FMUL R149, R149, R149 ;  /* 0x000000959595d220 */ /* 0x004fc80000400000 */
[----:B------:R-:W-:Y:S01]  /*16cf0*/  @!P4 FMUL R159, R159, 0.5 ;  /* 0x3f0000009f9fc820 */ /* 0x000fe20000400000 */
[----:B------:R-:W-:Y:S01]  /*16d00*/  HMMA.16816.F32.BF16 R96, R24, R32, R96 ;  /* 0x000000201860723c */ /* 0x000fe20000041860 */
[-C--:B------:R-:W-:Y:S01]  /*16d10*/  FMUL R16, R246, R145.reuse ;  /* 0x00000091f6107220 */ /* 0x080fe20000400000 */
[----:B------:R-:W-:-:S03]  /*16d20*/  FMUL R17, R198, R145 ;  /* 0x00000091c6117220 */ /* 0x000fc60000400000 */
[----:B------:R-:W-:Y:S01]  /*16d30*/  FADD R16, -R143, R16 ;  /* 0x000000108f107221 */ /* 0x000fe20000000100 */
[----:B------:R-:W-:Y:S01]  /*16d40*/  HMMA.16816.F32.BF16 R92, R24, R34, R92 ;  /* 0x00000022185c723c */ /* 0x000fe2000004185c */
[----:B------:R-:W-:Y:S01]  /*16d50*/  LDSM.16.MT88.4 R32, [R217+0x12000] ;  /* 0x01200000d920783b */ /* 0x000fe20000004200 */
[----:B------:R-:W2:Y:S02]  /*16d60*/  MUFU.EX2 R159, R159 ;  /* 0x0000009f009f7308 */ /* 0x000ea40000000800 */
[----:B------:R-:W-:Y:S02]  /*16d70*/  FSETP.GEU.AND P3, PT, R16, -126, PT ;  /* 0xc2fc00001000780b */ /* 0x000fe40003f6e000 */
[----:B-1----:R-:W-:Y:S01]  /*16d80*/  HMMA.16816.F32.BF16 R112, R12, R8, R112 ;  /* 0x000000080c70723c */ /* 0x002fe20000041870 */
[----:B------:R-:W-:-:S05]  /*16d90*/  FADD R24, -R136, R17 ;  /* 0x0000001188187221 */ /* 0x000fca0000000100 */
[----:B------:R-:W-:Y:S01]  /*16da0*/  FSETP.GEU.AND P2, PT, R24, -126, PT ;  /* 0xc2fc00001800780b */ /* 0x000fe20003f4e000 */
[C---:B------:R-:W-:Y:S01]  /*16db0*/  HMMA.16816.F32.BF16 R108, R12.reuse, R10, R108 ;  /* 0x0000000a0c6c723c */ /* 0x040fe2000004186c */
[----:B------:R-:W1:Y:S03]  /*16dc0*/  LDSM.16.MT88.4 R8, [R215+0x11800] ;  /* 0x01180000d708783b */ /* 0x000e660000004200 */
[----:B------:R-:W-:Y:S02]  /*16dd0*/  @!P3 FMUL R16, R16, 0.5 ;  /* 0x3f0000001010b820 */ /* 0x000fe40000400000 */
[----:B------:R-:W-:Y:S01]  /*16de0*/  HMMA.16816.F32.BF16 R116, R12, R18, R116 ;  /* 0x000000120c74723c */ /* 0x000fe20000041874 */
[----:B--2---:R-:W-:-:S05]  /*16df0*/  @!P4 FMUL R159, R159, R159 ;  /* 0x0000009f9f9fc220 */ /* 0x004fca0000400000 */
[----:B------:R-:W-:Y:S01]  /*16e00*/  @!P2 FMUL R24, R24, 0.5 ;  /* 0x3f0000001818a820 */ /* 0x000fe20000400000 */
[C---:B---3--:R-:W-:Y:S01]  /*16e10*/  HMMA.16816.F32.BF16 R96, R12.reuse, R20, R96 ;  /* 0x000000140c60723c */ /* 0x048fe20000041860 */
[-C--:B------:R-:W-:Y:S02]  /*16e20*/  FMUL R18, R172, R145.reuse ;  /* 0x00000091ac127220 */ /* 0x080fe40000400000 */
        /* <DEDUP_REMOVED lines=343> */
[----:B------:R-:W2:Y:S01]  /*183a0*/  LD.E.64 R12, desc[UR4][R132.64+0x28] ;  /* 0x00002804840c7980 */ /* 0x000ea2000c101b00 */
[----:B------:R-:W-:-:S09]  /*183b0*/  ISETP.NE.AND P2, PT, R0, RZ, PT ;  /* 0x000000ff0000720c */ /* 0x000fd20003f45270 */
[----:B------:R-:W-:Y:S02]  /*183c0*/  @P5 IADD3 R8, R8, 0x1, RZ ;  /* 0x0000000108085810 */ /* 0x000fe40007ffe0ff */
[----:B------:R-:W-:Y:S02]  /*183d0*/  @P6 VIADD R9, R9, 0x1 ;  /* 0x0000000109096836 */ /* 0x000fe40000000000 */
[----:B------:R-:W-:Y:S02]  /*183e0*/  @!P0 IADD3 R8, -R8, RZ, RZ ;  /* 0x000000ff08088210 */ /* 0x000fe40007ffe1ff */
[----:B------:R-:W-:Y:S02]  /*183f0*/  @!P3 IMAD.MOV R9, RZ, RZ, -R9 ;  /* 0x000000ffff09b224 */ /* 0x000fe400078e0a09 */
[----:B------:R-:W-:-:S03]  /*18400*/  SEL R2, R5, R8, !P2 ;  /* 0x0000000805027207 */ /* 0x000fc60005000000 */
[----:B------:R-:W-:Y:S02]  /*18410*/  SEL R5, R5, R9, !P2 ;  /* 0x0000000905057207 */ /* 0x000fe40005000000 */
[--C-:B------:R-:W-:Y:S01]  /*18420*/  IMAD.WIDE R16, R2, 0x4, R238.reuse ;  /* 0x0000000402107825 */ /* 0x100fe200078e02ee */
[----:B------:R-:W3:Y:S03]  /*18430*/  LD.E.64 R8, desc[UR4][R132.64+0x40] ;  /* 0x0000400484087980 */ /* 0x000ee6000c101b00 */
        /* <DEDUP_REMOVED lines=16> */
[----:B------:R-:W-:Y:S05]  /*18540*/  BRA `(.L_x_3434) ;  /* 0x00000000000c7947 */ /* 0x000fea0003800000 */
.L_x_3433:
[----:B------:R-:W2:Y:S02]  /*18550*/  LD.E R4, desc[UR4][R132.64+0x40] ;  /* 0x0000400484047980 */ /* 0x000ea4000c101900 */
[----:B--2---:R-:W-:-:S04]  /*18560*/  LEA R4, -R4, RZ, 0x7 ;  /* 0x000000ff04047211 */ /* 0x004fc800078e39ff */
[----:B------:R-:W-:Y:S02]  /*18570*/  SHF.R.S32.HI R2, RZ, 0x1f, R4 ;  /* 0x0000001fff027819 */ /* 0x000fe40000011404 */
.L_x_3434:
[----:B------:R-:W-:Y:S05]  /*18580*/  BSYNC B0 ;  /* 0x0000000000007941 */ /* 0x000fea0003800000 */
.L_x_3432:
        /* <DEDUP_REMOVED lines=27> */
[----:B------:R-:W-:Y:S02]  /*18740*/  LDGSTS.E.BYPASS.LTC128B.128 [R241+0x11000], desc[UR4][R14.64+0x80] ;  /* 0x110000800ef17fae */ /* 0x000fe4000b901d44 */
[----:B------:R-:W-:Y:S02]  /*18750*/  IMAD.X R21, R5, 0x1, R0, P0 ;  /* 0x0000000105157824 */ /* 0x000fe400000e0600 */
[----:B------:R-:W-:Y:S04]  /*18760*/  LDGSTS.E.BYPASS.LTC128B.128 [R241+0xd800], desc[UR4][R12.64] ;  /* 0x0d8000000cf17fae */ /* 0x000fe8000b901d44 */
[----:B------:R-:W-:Y:S04]  /*18770*/  LDGSTS.E.BYPASS.LTC128B.128 [R241+0x11800], desc[UR4][R12.64+0x80] ;  /* 0x118000800cf17fae */ /* 0x000fe8000b901d44 */
[----:B------:R-:W-:Y:S04]  /*18780*/  LDGSTS.E.BYPASS.LTC128B.128 [R241+0xe000], desc[UR4][R10.64] ;  /* 0x0e0000000af17fae */ /* 0x000fe8000b901d44 */
[----:B------:R-:W-:Y:S04]  /*18790*/  LDGSTS.E.BYPASS.LTC128B.128 [R241+0x12000], desc[UR4][R10.64+0x80] ;  /* 0x120000800af17fae */ /* 0x000fe8000b901d44 */
[----:B------:R-:W-:Y:S04]  /*187a0*/  LDGSTS.E.BYPASS.LTC128B.128 [R241+0xe800], desc[UR4][R8.64] ;  /* 0x0e80000008f17fae */ /* 0x000fe8000b901d44 */
[----:B------:R1:W-:Y:S04]  /*187b0*/  LDGSTS.E.BYPASS.LTC128B.128 [R241+0x12800], desc[UR4][R8.64+0x80] ;  /* 0x1280008008f17fae */ /* 0x0003e8000b901d44 */
[----:B------:R-:W-:Y:S04]  /*187c0*/  LDGSTS.E.BYPASS.LTC128B.128 [R241+0xf000], desc[UR4][R4.64] ;  /* 0x0f00000004f17fae */ /* 0x000fe8000b901d44 */
[----:B------:R2:W-:Y:S04]  /*187d0*/  LDGSTS.E.BYPASS.LTC128B.128 [R241+0x13000], desc[UR4][R4.64+0x80] ;  /* 0x1300008004f17fae */ /* 0x0005e8000b901d44 */
[----:B------:R-:W-:Y:S04]  /*187e0*/  LDGSTS.E.BYPASS.LTC128B.128 [R241+0xf800], desc[UR4][R20.64] ;  /* 0x0f80000014f17fae */ /* 0x000fe8000b901d44 */
[----:B------:R3:W-:Y:S04]  /*187f0*/  LDGSTS.E.BYPASS.LTC128B.128 [R241+0x13800], desc[UR4][R20.64+0x80] ;  /* 0x1380008014f17fae */ /* 0x0007e8000b901d44 */
[----:B------:R-:W-:Y:S04]  /*18800*/  LDSM.16.M88.4 R188, [R223] ;  /* 0x00000000dfbc783b */ /* 0x000fe80000000200 */
[----:B------:R-:W4:Y:S04]  /*18810*/  LDSM.16.M88.4 R144, [R222+0x4000] ;  /* 0x00400000de90783b */ /* 0x000f280000000200 */
[----:B------:R-:W-:Y:S04]  /*18820*/  LDSM.16.M88.4 R152, [R221] ;  /* 0x00000000dd98783b */ /* 0x000fe80000000200 */
[----:B-1----:R-:W-:Y:S04]  /*18830*/  LDSM.16.M88.4 R8, [R220] ;  /* 0x00000000dc08783b */ /* 0x002fe80000000200 */
[----:B------:R-:W1:Y:S04]  /*18840*/  LDSM.16.M88.4 R64, [R222+0x4800] ;  /* 0x00480000de40783b */ /* 0x000e680000000200 */
[----:B------:R-:W5:Y:S04]  /*18850*/  LDSM.16.M88.4 R48, [R222+0x5000] ;  /* 0x00500000de30783b */ /* 0x000f680000000200 */
[----:B------:R-:W3:Y:S04]  /*18860*/  LDSM.16.M88.4 R40, [R222+0x5800] ;  /* 0x00580000de28783b */ /* 0x000ee80000000200 */
[----:B------:R-:W3:Y:S04]  /*18870*/  LDSM.16.M88.4 R32, [R222+0x6000] ;  /* 0x00600000de20783b */ /* 0x000ee80000000200 */
[----:B------:R-:W3:Y:S04]  /*18880*/  LDSM.16.M88.4 R24, [R222+0x6800] ;  /* 0x00680000de18783b */ /* 0x000ee80000000200 */
[----:B------:R-:W3:Y:S04]  /*18890*/  LDSM.16.M88.4 R16, [R222+0x7000] ;  /* 0x00700000de10783b */ /* 0x000ee80000000200 */
[----:B------:R-:W3:Y:S01]  /*188a0*/  LDSM.16.M88.4 R160, [R222+0x7800] ;  /* 0x00780000dea0783b */ /* 0x000ee20000000200 */
[C---:B----4-:R-:W-:Y:S03]  /*188b0*/  HMMA.16816.F32.BF16 R148, R188.reuse, R144, RZ ;  /* 0x00000090bc94723c */ /* 0x050fe600000418ff */
[----:B--2---:R-:W2:Y:S04]  /*188c0*/  LDSM.16.M88.4 R4, [R212] ;  /* 0x00000000d404783b */ /* 0x004ea80000000200 */
[----:B------:R-:W4:Y:S01]  /*188d0*/  LDSM.16.M88.4 R184, [R211] ;  /* 0x00000000d3b8783b */ /* 0x000f220000000200 */
[C---:B------:R-:W-:Y:S03]  /*188e0*/  HMMA.16816.F32.BF16 R144, R188.reuse, R146, RZ ;  /* 0x00000092bc90723c */ /* 0x040fe600000418ff */
[----:B------:R-:W2:Y:S03]  /*188f0*/  LDSM.16.M88.4 R180, [R210] ;  /* 0x00000000d2b4783b */ /* 0x000ea60000000200 */
[C---:B-1----:R-:W-:Y:S01]  /*18900*/  HMMA.16816.F32.BF16 R136, R188.reuse, R64, RZ ;  /* 0x00000040bc88723c */ /* 0x042fe200000418ff */
[----:B------:R-:W1:Y:S04]  /*18910*/  LDSM.16.M88.4 R176, [R209] ;  /* 0x00000000d1b0783b */ /* 0x000e680000000200 */
[----:B------:R-:W1:Y:S01]  /*18920*/  LDSM.16.M88.4 R156, [R208] ;  /* 0x00000000d09c783b */ /* 0x000e620000000200 */
[----:B-----5:R-:W-:Y:S03]  /*18930*/  HMMA.16816.F32.BF16 R56, R188, R48, RZ ;  /* 0x00000030bc38723c */ /* 0x020fe600000418ff */
[----:B------:R-:W5:Y:S03]  /*18940*/  LDSM.16.M88.4 R172, [R207] ;  /* 0x00000000cfac783b */ /* 0x000f660000000200 */
[C---:B------:R-:W-:Y:S01]  /*18950*/  HMMA.16816.F32.BF16 R148, R152.reuse, R8, R148 ;  /* 0x000000089894723c */ /* 0x040fe20000041894 */
[----:B------:R-:W1:Y:S04]  /*18960*/  LDSM.16.M88.4 R168, [R206] ;  /* 0x00000000cea8783b */ /* 0x000e680000000200 */
[----:B------:R-:W-:Y:S01]  /*18970*/  LDSM.16.M88.4 R164, [R216+0x4000] ;  /* 0x00400000d8a4783b */ /* 0x000fe20000000200 */
[----:B------:R-:W-:Y:S03]  /*18980*/  HMMA.16816.F32.BF16 R144, R152, R10, R144 ;  /* 0x0000000a9890723c */ /* 0x000fe60000041890 */
[----:B------:R-:W1:Y:S03]  /*18990*/  LDSM.16.M88.4 R8, [R219] ;  /* 0x00000000db08783b */ /* 0x000e660000000200 */
[C---:B---3--:R-:W-:Y:S01]  /*189a0*/  HMMA.16816.F32.BF16 R44, R188.reuse, R40, RZ ;  /* 0x00000028bc2c723c */ /* 0x048fe200000418ff */
[----:B------:R-:W-:Y:S01]  /*189b0*/  LDSM.16.M88.4 R192, [R221+0x2000] ;  /* 0x00200000ddc0783b */ /* 0x000fe20000000200 */
[----:B------:R-:W3:Y:S04]  /*189c0*/  S2R R0, SR_TID.X ;  /* 0x0000000000007919 */ /* 0x000ee80000002100 */
        /* <DEDUP_REMOVED lines=8> */
[----:B---3--:R-:W-:-:S05]  /*18a50*/  IMAD.SHL.U32 R0, R0, 0x2, RZ ;  /* 0x0000000200007824 */ /* 0x008fca00078e00ff */
        /* <DEDUP_REMOVED lines=8> */
[----:B------:R-:W-:Y:S02]  /*18ae0*/  ISETP.GE.AND P3, PT, R63, R236, PT ;  /* 0x000000ec3f00720c */ /* 0x000fe40003f66270 */
[C---:B------:R-:W-:Y:S01]  /*18af0*/  ISETP.GE.AND P5, PT, R53.reuse, R242, PT ;  /* 0x000000f23500720c */ /* 0x040fe20003fa6270 */
[----:B------:R-:W-:Y:S01]  /*18b00*/  HMMA.16816.F32.BF16 R12, R188, R160, RZ ;  /* 0x000000a0bc0c723c */ /* 0x000fe200000418ff */
[C---:B------:R-:W-:Y:S02]  /*18b10*/  ISETP.GE.AND P2, PT, R53.reuse, R236, PT ;  /* 0x000000ec3500720c */ /* 0x040fe40003f46270 */
[----:B------:R-:W-:-:S02]  /*18b20*/  ISETP.GE.OR P5, PT, R53, R240, !P5 ;  /* 0x000000f03500720c */ /* 0x000fc40006fa6670 */
[----:B------:R-:W-:Y:S01]  /*18b30*/  ISETP.GE.OR P2, PT, R53, R244, !P2 ;  /* 0x000000f43500720c */ /* 0x000fe20005746670 */
[----:B------:R-:W-:Y:S01]  /*18b40*/  HMMA.16816.F32.BF16 R188, R188, R162, RZ ;  /* 0x000000a2bcbc723c */ /* 0x000fe200000418ff */
[----:B------:R-:W3:Y:S01]  /*18b50*/  LDSM.16.M88.4 R160, [R216+0x4800] ;  /* 0x00480000d8a0783b */ /* 0x000ee20000000200 */
[C---:B------:R-:W-:Y:S01]  /*18b60*/  VIADD R53, R63.reuse, 0x9 ;  /* 0x000000093f357836 */ /* 0x040fe20000000000 */
[C---:B------:R-:W-:Y:S02]  /*18b70*/  ISETP.GE.OR P6, PT, R63.reuse, R240, !P6 ;  /* 0x000000f03f00720c */ /* 0x040fe400077c6670 */
[----:B------:R-:W-:Y:S01]  /*18b80*/  ISETP.GE.OR P3, PT, R63, R244, !P3 ;  /* 0x000000f43f00720c */ /* 0x000fe20005f66670 */
[----:B--2---:R-:W-:Y:S01]  /*18b90*/  HMMA.16816.F32.BF16 R136, R152, R4, R136 ;  /* 0x000000049888723c */ /* 0x004fe20000041888 */
[C---:B------:R-:W-:Y:S02]  /*18ba0*/  ISETP.GE.AND P4, PT, R143.reuse, R242, PT ;  /* 0x000000f28f00720c */ /* 0x040fe40003f86270 */
[----:B------:R-:W-:-:S02]  /*18bb0*/  ISETP.GE.AND P0, PT, R143, R236, PT ;  /* 0x000000ec8f00720c */ /* 0x000fc40003f06270 */
[C---:B------:R-:W-:Y:S01]  /*18bc0*/  ISETP.GE.OR P4, PT, R143.reuse, R240, !P4 ;  /* 0x000000f08f00720c */ /* 0x040fe20006786670 */
[----:B------:R-:W-:Y:S01]  /*18bd0*/  HMMA.16816.F32.BF16 R64, R152, R6, R64 ;  /* 0x000000069840723c */ /* 0x000fe20000041840 */
[----:B------:R-:W2:Y:S01]  /*18be0*/  LDSM.16.M88.4 R4, [R216+0x5000] ;  /* 0x00500000d804783b */ /* 0x000ea20000000200 */
[----:B------:R-:W-:Y:S01]  /*18bf0*/  ISETP.GE.OR P0, PT, R143, R244, !P0 ;  /* 0x000000f48f00720c */ /* 0x000fe20004706670 */
[----:B------:R-:W-:-:S03]  /*18c00*/  VIADD R143, R63, 0x11 ;  /* 0x000000113f8f7836 */ /* 0x000fc60000000000 */
[C---:B----4-:R-:W-:Y:S06]  /*18c10*/  HMMA.16816.F32.BF16 R56, R152.reuse, R184, R56 ;  /* 0x000000b89838723c */ /* 0x050fec0000041838 */
        /* <DEDUP_REMOVED lines=11> */
[C---:B-----5:R-:W-:Y:S06]  /*18cd0*/  HMMA.16816.F32.BF16 R20, R152.reuse, R172, R20 ;  /* 0x000000ac9814723c */ /* 0x060fec0000041814 */
[C---:B------:R-:W-:Y:S01]  /*18ce0*/  HMMA.16816.F32.BF16 R16, R152.reuse, R174, R16 ;  /* 0x000000ae9810723c */ /* 0x040fe20000041810 */
[----:B------:R-:W4:Y:S05]  /*18cf0*/  LDSM.16.M88.4 R172, [R216+0x6000] ;  /* 0x00600000d8ac783b */ /* 0x000f2a0000000200 */
[C---:B------:R-:W-:Y:S06]  /*18d00*/  HMMA.16816.F32.BF16 R12, R152.reuse, R168, R12 ;  /* 0x000000a8980c723c */ /* 0x040fec000004180c */
[----:B------:R-:W-:Y:S01]  /*18d10*/  HMMA.16816.F32.BF16 R188, R152, R170, R188 ;  /* 0x000000aa98bc723c */ /* 0x000fe200000418bc */
[----:B------:R-:W5:Y:S04]  /*18d20*/  LDSM.16.M88.4 R152, [R216+0x6800] ;  /* 0x00680000d898783b */ /* 0x000f680000000200 */
[----:B------:R-:W4:Y:S01]  /*18d30*/  LDSM.16.M88.4 R168, [R216+0x7000] ;  /* 0x00700000d8a8783b */ /* 0x000f220000000200 */
[C---:B------:R-:W-:Y:S06]  /*18d40*/  HMMA.16816.F32.BF16 R148, R8.reuse, R164, R148 ;  /* 0x000000a40894723c */ /* 0x040fec0000041894 */
[C---:B------:R-:W-:Y:S01]  /*18d50*/  HMMA.16816.F32.BF16 R144, R8.reuse, R166, R144 ;  /* 0x000000a60890723c */ /* 0x040fe20000041890 */
[----:B------:R-:W4:Y:S05]  /*18d60*/  LDSM.16.M88.4 R164, [R216+0x7800] ;  /* 0x00780000d8a4783b */ /* 0x000f2a0000000200 */
[C---:B---3--:R-:W-:Y:S06]  /*18d70*/  HMMA.16816.F32.BF16 R136, R8.reuse, R160, R136 ;  /* 0x000000a00888723c */ /* 0x048fec0000041888 */
[C---:B------:R-:W-:Y:S01]  /*18d80*/  HMMA.16816.F32.BF16 R64, R8.reuse, R162, R64 ;  /* 0x000000a20840723c */ /* 0x040fe20000041840 */
[----:B------:R-:W-:Y:S05]  /*18d90*/  LDSM.16.M88.4 R160, [R205] ;  /* 0x00000000cda0783b */ /* 0x000fea0000000200 */
[C---:B--2---:R-:W-:Y:S06]  /*18da0*/  HMMA.16816.F32.BF16 R56, R8.reuse, R4, R56 ;  /* 0x000000040838723c */ /* 0x044fec0000041838 */
[C---:B------:R-:W-:Y:S01]  /*18db0*/  HMMA.16816.F32.BF16 R48, R8.reuse, R6, R48 ;  /* 0x000000060830723c */ /* 0x040fe20000041830 */
[----:B------:R-:W2:Y:S05]  /*18dc0*/  LDSM.16.M88.4 R4, [R218] ;  /* 0x00000000da04783b */ /* 0x000eaa0000000200 */
        /* <DEDUP_REMOVED lines=9> */
[C---:B------:R-:W-:Y:S06]  /*18e60*/  HMMA.16816.F32.BF16 R20, R8.reuse, R168, R20 ;  /* 0x000000a80814723c */ /* 0x040fec0000041814 */
[C---:B------:R-:W-:Y:S01]  /*18e70*/  HMMA.16816.F32.BF16 R16, R8.reuse, R170, R16 ;  /* 0x000000aa0810723c */ /* 0x040fe20000041810 */
[----:B------:R-:W4:Y:S05]  /*18e80*/  LDSM.16.M88.4 R168, [R205+0x3000] ;  /* 0x00300000cda8783b */ /* 0x000f2a0000000200 */
[C---:B------:R-:W-:Y:S06]  /*18e90*/  HMMA.16816.F32.BF16 R12, R8.reuse, R164, R12 ;  /* 0x000000a4080c723c */ /* 0x040fec000004180c */
[----:B------:R-:W-:Y:S01]  /*18ea0*/  HMMA.16816.F32.BF16 R188, R8, R166, R188 ;  /* 0x000000a608bc723c */ /* 0x000fe200000418bc */
[----:B------:R-:W5:Y:S04]  /*18eb0*/  LDSM.16.M88.4 R8, [R205+0x3800] ;  /* 0x00380000cd08783b */ /* 0x000f680000000200 */
[----:B------:R-:W4:Y:S01]  /*18ec0*/  LDSM.16.M88.4 R164, [R222+0x8000] ;  /* 0x00800000dea4783b */ /* 0x000f220000000200 */
[C---:B--2---:R-:W-:Y:S06]  /*18ed0*/  HMMA.16816.F32.BF16 R148, R4.reuse, R160, R148 ;  /* 0x000000a00494723c */ /* 0x044fec0000041894 */
        /* <DEDUP_REMOVED lines=19> */
[----:B------:R-:W-:Y:S05]  /*19010*/  LDSM.16.M88.4 R168, [R204] ;  /* 0x00000000cca8783b */ /* 0x000fea0000000200 */
[C---:B-----5:R-:W-:Y:S06]  /*19020*/  HMMA.16816.F32.BF16 R12, R4.reuse, R8, R12 ;  /* 0x00000008040c723c */ /* 0x060fec000004180c */
[----:B------:R-:W-:Y:S01]  /*19030*/  HMMA.16816.F32.BF16 R188, R4, R10, R188 ;  /* 0x0000000a04bc723c */ /* 0x000fe200000418bc */
[----:B------:R-:W2:Y:S04]  /*19040*/  LDSM.16.M88.4 R8, [R222+0xa000] ;  /* 0x00a00000de08783b */ /* 0x000ea80000000200 */
[----:B------:R-:W3:Y:S01]  /*19050*/  LDSM.16.M88.4 R4, [R222+0xa800] ;  /* 0x00a80000de04783b */ /* 0x000ee20000000200 */
        /* <DEDUP_REMOVED lines=8> */
[----:B------:R-:W-:Y:S05]  /*190e0*/  LDSM.16.M88.4 R160, [R202] ;  /* 0x00000000caa0783b */ /* 0x000fea0000000200 */
[C---:B--2---:R-:W-:Y:S06]  /*190f0*/  HMMA.16816.F32.BF16 R36, R172.reuse, R8, R36 ;  /* 0x00000008ac24723c */ /* 0x044fec0000041824 */
[C---:B------:R-:W-:Y:S01]  /*19100*/  HMMA.16816.F32.BF16 R32, R172.reuse, R10, R32 ;  /* 0x0000000aac20723c */ /* 0x040fe20000041820 */
[----:B------:R-:W1:Y:S05]  /*19110*/  LDSM.16.M88.4 R8, [R135] ;  /* 0x000000008708783b */ /* 0x000e6a0000000200 */
[C---:B---3--:R-:W-:Y:S06]  /*19120*/  HMMA.16816.F32.BF16 R28, R172.reuse, R4, R28 ;  /* 0x00000004ac1c723c */ /* 0x048fec000004181c */
[----:B------:R-:W-:Y:S01]  /*19130*/  HMMA.16816.F32.BF16 R24, R172, R6, R24 ;  /* 0x00000006ac18723c */ /* 0x000fe20000041818 */
[----:B------:R-:W2:Y:S05]  /*19140*/  LDSM.16.M88.4 R4, [R134] ;  /* 0x000000008604783b */ /* 0x000eaa0000000200 */
[C---:B------:R-:W-:Y:S06]  /*19150*/  HMMA.16816.F32.BF16 R148, R192.reuse, R168, R148 ;  /* 0x000000a8c094723c */ /* 0x040fec0000041894 */
[----:B------:R-:W-:Y:S01]  /*19160*/  HMMA.16816.F32.BF16 R144, R192, R170, R144 ;  /* 0x000000aac090723c */ /* 0x000fe20000041890 */
[----:B------:R-:W-:Y:S05]  /*19170*/  LDSM.16.M88.4 R168, [R216+0x9800] ;  /* 0x00980000d8a8783b */ /* 0x000fea0000000200 */
[C---:B------:R-:W-:Y:S06]  /*19180*/  HMMA.16816.F32.BF16 R56, R172.reuse, R156, R56 ;  /* 0x0000009cac38723c */ /* 0x040fec0000041838 */
[----:B------:R-:W-:Y:S01]  /*19190*/  HMMA.16816.F32.BF16 R48, R172, R158, R48 ;  /* 0x0000009eac30723c */ /* 0x000fe20000041830 */
[----:B------:R-:W-:Y:S05]  /*191a0*/  LDSM.16.M88.4 R156, [R201] ;  /* 0x00000000c99c783b */ /* 0x000fea0000000200 */
        /* <DEDUP_REMOVED lines=8> */
[----:B------:R-:W-:Y:S05]  /*19230*/  LDSM.16.M88.4 R152, [R200] ;  /* 0x00000000c898783b */ /* 0x000fea0000000200 */
[C---:B------:R-:W-:Y:S06]  /*19240*/  HMMA.16816.F32.BF16 R12, R172.reuse, R176, R12 ;  /* 0x000000b0ac0c723c */ /* 0x040fec000004180c */
[----:B------:R-:W-:Y:S01]  /*19250*/  HMMA.16816.F32.BF16 R188, R172, R178, R188 ;  /* 0x000000b2acbc723c */ /* 0x000fe200000418bc */
[----:B------:R-:W2:Y:S04]  /*19260*/  LDSM.16.M88.4 R172, [R216+0x9000] ;  /* 0x00900000d8ac783b */ /* 0x000ea80000000200 */
[----:B------:R-:W3:Y:S01]  /*19270*/  LDSM.16.M88.4 R176, [R216+0x8800] ;  /* 0x00880000d8b0783b */ /* 0x000ee20000000200 */
[C---:B------:R-:W-:Y:S06]  /*19280*/  HMMA.16816.F32.BF16 R148, R184.reuse, R180, R148 ;  /* 0x000000b4b894723c */ /* 0x040fec0000041894 */
[----:B------:R-:W-:Y:S01]  /*19290*/  HMMA.16816.F32.BF16 R144, R184, R182, R144 ;  /* 0x000000b6b890723c */ /* 0x000fe20000041890 */
[----:B------:R-:W-:Y:S05]  /*192a0*/  LDSM.16.M88.4 R180, [R205+0x4800] ;  /* 0x00480000cdb4783b */ /* 0x000fea0000000200 */
[C---:B------:R-:W-:Y:S06]  /*192b0*/  HMMA.16816.F32.BF16 R56, R192.reuse, R160, R56 ;  /* 0x000000a0c038723c */ /* 0x040fec0000041838 */
        /* <DEDUP_REMOVED lines=17> */
[----:B------:R-:W-:-:S05]  /*193d0*/  VIADD R53, R63, 0x10 ;  /* 0x000000103f357836 */ /* 0x000fca0000000000 */
[----:B------:R-:W-:Y:S06]  /*193e0*/  HMMA.16816.F32.BF16 R64, R184, R178, R64 ;  /* 0x000000b2b840723c */ /* 0x000fec0000041840 */
[----:B-1----:R-:W-:Y:S06]  /*193f0*/  HMMA.16816.F32.BF16 R56, R8, R4, R56 ;  /* 0x000000040838723c */ /* 0x002fec0000041838 */
[----:B------:R-:W-:Y:S01]  /*19400*/  HMMA.16816.F32.BF16 R36, R192, R152, R36 ;  /* 0x00000098c024723c */ /* 0x000fe20000041824 */
[----:B------:R-:W-:-:S05]  /*19410*/  VIADD R5, R63, 0x18 ;  /* 0x000000183f057836 */ /* 0x000fca0000000000 */
[C---:B------:R-:W-:Y:S06]  /*19420*/  HMMA.16816.F32.BF16 R12, R192.reuse, R196, R12 ;  /* 0x000000c4c00c723c */ /* 0x040fec000004180c */
[----:B------:R-:W-:Y:S01]  /*19430*/  HMMA.16816.F32.BF16 R188, R192, R198, R188 ;  /* 0x000000c6c0bc723c */ /* 0x000fe200000418bc */
[----:B------:R-:W-:Y:S02]  /*19440*/  FSEL R197, R147, -INF , !P3 ;  /* 0xff80000093c57808 */ /* 0x000fe40005800000 */
[----:B------:R-:W-:-:S03]  /*19450*/  ISETP.GE.AND P3, PT, R5, R236, PT ;  /* 0x000000ec0500720c */ /* 0x000fc60003f66270 */
[C---:B------:R-:W-:Y:S01]  /*19460*/  HMMA.16816.F32.BF16 R136, R8.reuse, R180, R136 ;  /* 0x000000b40888723c */ /* 0x040fe20000041888 */
[----:B------:R-:W-:Y:S02]  /*19470*/  FSEL R199, R145, -INF , !P6 ;  /* 0xff80000091c77808 */ /* 0x000fe40007000000 */
[C---:B------:R-:W-:Y:S02]  /*19480*/  ISETP.GE.AND P6, PT, R5.reuse, R242, PT ;  /* 0x000000f20500720c */ /* 0x040fe40003fc6270 */
[C---:B------:R-:W-:Y:S01]  /*19490*/  ISETP.GE.OR P3, PT, R5.reuse, R244, !P3 ;  /* 0x000000f40500720c */ /* 0x040fe20005f66670 */
[----:B------:R-:W-:Y:S01]  /*194a0*/  HMMA.16816.F32.BF16 R48, R8, R6, R48 ;  /* 0x000000060830723c */ /* 0x000fe20000041830 */
[----:B------:R-:W-:Y:S02]  /*194b0*/  ISETP.GE.OR P6, PT, R5, R240, !P6 ;  /* 0x000000f00500720c */ /* 0x000fe400077c6670 */
[----:B------:R-:W1:Y:S01]  /*194c0*/  LDSM.16.M88.4 R4, [R205+0x6000] ;  /* 0x00600000cd04783b */ /* 0x000e620000000200 */
[----:B------:R-:W-:-:S02]  /*194d0*/  FSEL R181, R151, -INF , !P2 ;  /* 0xff80000097b57808 */ /* 0x000fc40005000000 */
[----:B------:R-:W-:Y:S01]  /*194e0*/  HMMA.16816.F32.BF16 R40, R192, R158, R40 ;  /* 0x0000009ec028723c */ /* 0x000fe20000041828 */
[----:B------:R-:W-:-:S04]  /*194f0*/  ISETP.GE.AND P2, PT, R53, R236, PT ;  /* 0x000000ec3500720c */ /* 0x000fc80003f46270 */
[----:B------:R-:W-:Y:S01]  /*19500*/  ISETP.GE.OR P2, PT, R53, R244, !P2 ;  /* 0x000000f43500720c */ /* 0x000fe20005746670 */
[----:B------:R-:W-:Y:S06]  /*19510*/  HMMA.16816.F32.BF16 R64, R8, R182, R64 ;  /* 0x000000b60840723c */ /* 0x000fec0000041840 */
[----:B------:R-:W-:Y:S01]  /*19520*/  HMMA.16816.F32.BF16 R32, R192, R154, R32 ;  /* 0x0000009ac020723c */ /* 0x000fe20000041820 */
[----:B------:R-:W-:Y:S01]  /*19530*/  FSEL R52, R138, -INF , !P2 ;  /* 0xff8000008a347808 */ /* 0x000fe20005000000 */
[----:B------:R-:W-:Y:S01]  /*19540*/  LDSM.16.M88.4 R152, [R216+0xb800] ;  /* 0x00b80000d898783b */ /* 0x000fe20000000200 */
[----:B------:R-:W-:-:S02]  /*19550*/  FSEL R183, R146, -INF , !P0 ;  /* 0xff80000092b77808 */ /* 0x000fc40004000000 */
[C---:B------:R-:W-:Y:S01]  /*19560*/  ISETP.GE.AND P0, PT, R143.reuse, R236, PT ;  /* 0x000000ec8f00720c */ /* 0x040fe20003f06270 */
[----:B------:R-:W-:Y:S01]  /*19570*/  HMMA.16816.F32.BF16 R44, R192, R156, R44 ;  /* 0x0000009cc02c723c */ /* 0x000fe2000004182c */
[----:B------:R-:W-:Y:S02]  /*19580*/  LDSM.16.M88.4 R156, [R216+0xb000] ;  /* 0x00b00000d89c783b */ /* 0x000fe40000000200 */
[----:B------:R-:W-:-:S03]  /*19590*/  ISETP.GE.OR P0, PT, R143, R244, !P0 ;  /* 0x000000f48f00720c */ /* 0x000fc60004706670 */
[C---:B----4-:R-:W-:Y:S01]  /*195a0*/  HMMA.16816.F32.BF16 R36, R184.reuse, R164, R36 ;  /* 0x000000a4b824723c */ /* 0x050fe20000041824 */
[----:B------:R-:W-:Y:S02]  /*195b0*/  FSEL R193, R149, -INF , !P5 ;  /* 0xff80000095c17808 */ /* 0x000fe40006800000 */
[-C--:B------:R-:W-:Y:S01]  /*195c0*/  ISETP.GE.AND P5, PT, R53, R242.reuse, PT ;  /* 0x000000f23500720c */ /* 0x080fe20003fa6270 */
[----:B------:R-:W2:Y:S01]  /*195d0*/  LDSM.16.M88.4 R148, [R205+0x5800] ;  /* 0x00580000cd94783b */ /* 0x000ea20000000200 */
[----:B------:R-:W-:Y:S01]  /*195e0*/  FSEL R195, R144, -INF , !P4 ;  /* 0xff80000090c37808 */ /* 0x000fe20006000000 */
[C---:B------:R-:W-:Y:S01]  /*195f0*/  HMMA.16816.F32.BF16 R40, R184.reuse, R170, R40 ;  /* 0x000000aab828723c */ /* 0x040fe20000041828 */
[----:B------:R-:W-:Y:S02]  /*19600*/  ISETP.GE.AND P4, PT, R143, R242, PT ;  /* 0x000000f28f00720c */ /* 0x000fe40003f86270 */
[-C--:B------:R-:W-:Y:S01]  /*19610*/  ISETP.GE.OR P5, PT, R53, R240.reuse, !P5 ;  /* 0x000000f03500720c */ /* 0x080fe20006fa6670 */
[----:B------:R-:W-:Y:S01]  /*19620*/  VIADD R53, R63, 0x19 ;  /* 0x000000193f357836 */ /* 0x000fe20000000000 */
[----:B------:R-:W-:Y:S01]  /*19630*/  ISETP.GE.OR P4, PT, R143, R240, !P4 ;  /* 0x000000f08f00720c */ /* 0x000fe20006786670 */
[----:B------:R-:W-:Y:S01]  /*19640*/  HMMA.16816.F32.BF16 R32, R184, R166, R32 ;  /* 0x000000a6b820723c */ /* 0x000fe20000041820 */
[----:B------:R-:W-:-:S02]  /*19650*/  FSEL R175, R136, -INF , !P5 ;  /* 0xff80000088af7808 */ /* 0x000fc40006800000 */
[C---:B------:R-:W-:Y:S02]  /*19660*/  ISETP.GE.AND P5, PT, R53.reuse, R242, PT ;  /* 0x000000f23500720c */ /* 0x040fe40003fa6270 */
[----:B------:R-:W-:Y:S01]  /*19670*/  ISETP.GE.AND P2, PT, R53, R236, PT ;  /* 0x000000ec3500720c */ /* 0x000fe20003f46270 */
[----:B------:R-:W-:Y:S01]  /*19680*/  HMMA.16816.F32.BF16 R44, R184, R168, R44 ;  /* 0x000000a8b82c723c */ /* 0x000fe2000004182c */
[----:B------:R-:W-:Y:S01]  /*19690*/  FSEL R179, R137, -INF , !P4 ;  /* 0xff80000089b37808 */ /* 0x000fe20006000000 */
[----:B------:R-:W-:Y:S01]  /*196a0*/  VIADD R137, R63, 0x21 ;  /* 0x000000213f897836 */ /* 0x000fe20000000000 */
[C---:B------:R-:W-:Y:S02]  /*196b0*/  ISETP.GE.OR P5, PT, R53.reuse, R240, !P5 ;  /* 0x000000f03500720c */ /* 0x040fe40006fa6670 */
[----:B------:R-:W-:Y:S01]  /*196c0*/  ISETP.GE.OR P2, PT, R53, R244, !P2 ;  /* 0x000000f43500720c */ /* 0x000fe20005746670 */
[----:B------:R-:W-:Y:S01]  /*196d0*/  VIADD R53, R63, 0x20 ;  /* 0x000000203f357836 */ /* 0x000fe20000000000 */
[----:B------:R-:W-:Y:S01]  /*196e0*/  FSEL R177, R64, -INF , !P6 ;  /* 0xff80000040b17808 */ /* 0x000fe20007000000 */
[----:B-1----:R-:W-:Y:S01]  /*196f0*/  HMMA.16816.F32.BF16 R36, R8, R4, R36 ;  /* 0x000000040824723c */ /* 0x002fe20000041824 */
[----:B------:R-:W-:-:S02]  /*19700*/  FSEL R171, R66, -INF , !P3 ;  /* 0xff80000042ab7808 */ /* 0x000fc40005800000 */
[C---:B------:R-:W-:Y:S02]  /*19710*/  ISETP.GE.AND P6, PT, R137.reuse, R242, PT ;  /* 0x000000f28900720c */ /* 0x040fe40003fc6270 */
[----:B------:R-:W-:Y:S01]  /*19720*/  ISETP.GE.AND P3, PT, R137, R236, PT ;  /* 0x000000ec8900720c */ /* 0x000fe20003f66270 */
[----:B------:R-:W-:Y:S01]  /*19730*/  HMMA.16816.F32.BF16 R24, R184, R162, R24 ;  /* 0x000000a2b818723c */ /* 0x000fe20000041818 */
[----:B------:R-:W-:Y:S01]  /*19740*/  FSEL R173, R139, -INF , !P0 ;  /* 0xff8000008bad7808 */ /* 0x000fe20004000000 */
[----:B------:R-:W-:Y:S01]  /*19750*/  VIADD R5, R63, 0x38 ;  /* 0x000000383f057836 */ /* 0x000fe20000000000 */
[----:B------:R-:W-:Y:S01]  /*19760*/  ISETP.GE.AND P4, PT, R53, R242, PT ;  /* 0x000000f23500720c */ /* 0x000fe20003f86270 */
[----:B------:R-:W-:Y:S01]  /*19770*/  VIADD R139, R63, 0x31 ;  /* 0x000000313f8b7836 */ /* 0x000fe20000000000 */
[----:B------:R-:W-:Y:S01]  /*19780*/  ISETP.GE.AND P0, PT, R53, R236, PT ;  /* 0x000000ec3500720c */ /* 0x000fe20003f06270 */
[----:B------:R-:W-:Y:S01]  /*19790*/  HMMA.16816.F32.BF16 R32, R8, R6, R32 ;  /* 0x000000060820723c */ /* 0x000fe20000041820 */
[----:B------:R-:W-:-:S02]  /*197a0*/  ISETP.GE.OR P6, PT, R137, R240, !P6 ;  /* 0x000000f08900720c */ /* 0x000fc400077c6670 */
[----:B------:R-:W-:Y:S01]  /*197b0*/  ISETP.GE.OR P3, PT, R137, R244, !P3 ;  /* 0x000000f48900720c */ /* 0x000fe20005f66670 */
[----:B------:R-:W-:Y:S01]  /*197c0*/  VIADD R137, R63, 0x28 ;  /* 0x000000283f897836 */ /* 0x000fe20000000000 */
[----:B------:R-:W-:Y:S01]  /*197d0*/  FSEL R169, R67, -INF , !P2 ;  /* 0xff80000043a97808 */ /* 0x000fe20005000000 */
[----:B------:R-:W-:Y:S01]  /*197e0*/  VIADD R67, R63, 0x29 ;  /* 0x000000293f437836 */ /* 0x000fe20000000000 */
[C---:B------:R-:W-:Y:S01]  /*197f0*/  ISETP.GE.OR P4, PT, R53.reuse, R240, !P4 ;  /* 0x000000f03500720c */ /* 0x040fe20006786670 */
[----:B--2---:R-:W-:Y:S01]  /*19800*/  HMMA.16816.F32.BF16 R44, R8, R148, R44 ;  /* 0x00000094082c723c */ /* 0x004fe2000004182c */
[----:B------:R-:W-:Y:S02]  /*19810*/  ISETP.GE.OR P0, PT, R53, R244, !P0 ;  /* 0x000000f43500720c */ /* 0x000fe40004706670 */
[----:B------:R-:W-:Y:S02]  /*19820*/  FSEL R53, R65, -INF , !P5 ;  /* 0xff80000041357808 */ /* 0x000fe40006800000 */
[----:B------:R-:W-:Y:S01]  /*19830*/  ISETP.GE.AND P2, PT, R137, R236, PT ;  /* 0x000000ec8900720c */ /* 0x000fe20003f46270 */
[----:B------:R-:W-:Y:S01]  /*19840*/  HMMA.16816.F32.BF16 R20, R184, R156, R20 ;  /* 0x0000009cb814723c */ /* 0x000fe20000041814 */
[----:B------:R-:W-:-:S02]  /*19850*/  FSEL R62, R56, -INF , !P4 ;  /* 0xff800000383e7808 */ /* 0x000fc40006000000 */
[----:B------:R-:W-:Y:S02]  /*19860*/  FSEL R65, R58, -INF , !P0 ;  /* 0xff8000003a417808 */ /* 0x000fe40004000000 */
[C---:B------:R-:W-:Y:S01]  /*19870*/  ISETP.GE.AND P4, PT, R67.reuse, R242, PT ;  /* 0x000000f24300720c */ /* 0x040fe20003f86270 */
[----:B------:R-:W-:Y:S01]  /*19880*/  HMMA.16816.F32.BF16 R40, R8, R150, R40 ;  /* 0x000000960828723c */ /* 0x000fe20000041828 */
[----:B------:R-:W-:Y:S02]  /*19890*/  ISETP.GE.AND P0, PT, R67, R236, PT ;  /* 0x000000ec4300720c */ /* 0x000fe40003f06270 */
[----:B------:R-:W-:Y:S02]  /*198a0*/  ISETP.GE.OR P2, PT, R137, R244, !P2 ;  /* 0x000000f48900720c */ /* 0x000fe40005746670 */
[C---:B------:R-:W-:Y:S01]  /*198b0*/  ISETP.GE.OR P4, PT, R67.reuse, R240, !P4 ;  /* 0x000000f04300720c */ /* 0x040fe20006786670 */
[----:B------:R-:W-:Y:S01]  /*198c0*/  HMMA.16816.F32.BF16 R28, R184, R160, R28 ;  /* 0x000000a0b81c723c */ /* 0x000fe2000004181c */
[----:B------:R-:W-:-:S02]  /*198d0*/  ISETP.GE.OR P0, PT, R67, R244, !P0 ;  /* 0x000000f44300720c */ /* 0x000fc40004706670 */
[----:B------:R-:W-:Y:S02]  /*198e0*/  FSEL R66, R50, -INF , !P2 ;  /* 0xff80000032427808 */ /* 0x000fe40005000000 */
[----:B------:R-:W-:Y:S01]  /*198f0*/  FSEL R50, R49, -INF , !P4 ;  /* 0xff80000031327808 */ /* 0x000fe20006000000 */
[----:B------:R-:W-:Y:S01]  /*19900*/  VIADD R49, R63, 0x39 ;  /* 0x000000393f317836 */ /* 0x000fe20000000000 */
[----:B------:R-:W-:Y:S01]  /*19910*/  FSEL R167, R51, -INF , !P0 ;  /* 0xff80000033a77808 */ /* 0x000fe20004000000 */
[C---:B------:R-:W-:Y:S01]  /*19920*/  HMMA.16816.F32.BF16 R16, R184.reuse, R158, R16 ;  /* 0x0000009eb810723c */ /* 0x040fe20000041810 */
[C---:B------:R-:W-:Y:S02]  /*19930*/  ISETP.GE.AND P4, PT, R5.reuse, R242, PT ;  /* 0x000000f20500720c */ /* 0x040fe40003f86270 */
[C---:B------:R-:W-:Y:S02]  /*19940*/  ISETP.GE.AND P0, PT, R5.reuse, R236, PT ;  /* 0x000000ec0500720c */ /* 0x040fe40003f06270 */
[C---:B------:R-:W-:Y:S01]  /*19950*/  ISETP.GE.OR P4, PT, R5.reuse, R240, !P4 ;  /* 0x000000f00500720c */ /* 0x040fe20006786670 */
[----:B------:R-:W-:Y:S01]  /*19960*/  HMMA.16816.F32.BF16 R12, R184, R152, R12 ;  /* 0x00000098b80c723c */ /* 0x000fe2000004180c */
[----:B------:R-:W-:-:S02]  /*19970*/  ISETP.GE.OR P0, PT, R5, R244, !P0 ;  /* 0x000000f40500720c */ /* 0x000fc40004706670 */
[----:B------:R-:W1:Y:S01]  /*19980*/  LDSM.16.M88.4 R4, [R205+0x7000] ;  /* 0x00700000cd04783b */ /* 0x000e620000000200 */
[----:B------:R-:W-:Y:S02]  /*19990*/  FSEL R67, R57, -INF , !P6 ;  /* 0xff80000039437808 */ /* 0x000fe40007000000 */
[----:B------:R-:W-:Y:S01]  /*199a0*/  FSEL R64, R59, -INF , !P3 ;  /* 0xff8000003b407808 */ /* 0x000fe20005800000 */
[----:B------:R-:W-:Y:S01]  /*199b0*/  HMMA.16816.F32.BF16 R188, R184, R154, R188 ;  /* 0x0000009ab8bc723c */ /* 0x000fe200000418bc */
[----:B------:R-:W2:Y:S01]  /*199c0*/  LDSM.16.M88.4 R56, [R205+0x6800] ;  /* 0x00680000cd38783b */ /* 0x000ea20000000200 */
[----:B------:R-:W-:Y:S02]  /*199d0*/  ISETP.GE.AND P5, PT, R137, R242, PT ;  /* 0x000000f28900720c */ /* 0x000fe40003fa6270 */
[----:B------:R-:W-:Y:S02]  /*199e0*/  ISETP.GE.AND P2, PT, R139, R236, PT ;  /* 0x000000ec8b00720c */ /* 0x000fe40003f46270 */
[----:B------:R-:W-:Y:S01]  /*199f0*/  ISETP.GE.OR P5, PT, R137, R240, !P5 ;  /* 0x000000f08900720c */ /* 0x000fe20006fa6670 */
[----:B------:R-:W-:Y:S01]  /*19a00*/  VIADD R137, R63, 0x30 ;  /* 0x000000303f897836 */ /* 0x000fe20000000000 */
[----:B------:R-:W-:-:S02]  /*19a10*/  ISETP.GE.OR P2, PT, R139, R244, !P2 ;  /* 0x000000f48b00720c */ /* 0x000fc40005746670 */
[----:B------:R-:W-:Y:S02]  /*19a20*/  FSEL R48, R48, -INF , !P5 ;  /* 0xff80000030307808 */ /* 0x000fe40006800000 */
[C---:B------:R-:W-:Y:S02]  /*19a30*/  ISETP.GE.AND P6, PT, R137.reuse, R242, PT ;  /* 0x000000f28900720c */ /* 0x040fe40003fc6270 */
[C---:B------:R-:W-:Y:S02]  /*19a40*/  ISETP.GE.AND P3, PT, R137.reuse, R236, PT ;  /* 0x000000ec8900720c */ /* 0x040fe40003f66270 */
[C---:B------:R-:W-:Y:S02]  /*19a50*/  ISETP.GE.OR P6, PT, R137.reuse, R240, !P6 ;  /* 0x000000f08900720c */ /* 0x040fe400077c6670 */
[----:B------:R-:W-:Y:S02]  /*19a60*/  ISETP.GE.OR P3, PT, R137, R244, !P3 ;  /* 0x000000f48900720c */ /* 0x000fe40005f66670 */
[----:B------:R-:W-:-:S02]  /*19a70*/  ISETP.GE.AND P5, PT, R139, R242, PT ;  /* 0x000000f28b00720c */ /* 0x000fc40003fa6270 */
[----:B------:R-:W-:Y:S02]  /*19a80*/  FSEL R165, R44, -INF , !P6 ;  /* 0xff8000002ca57808 */ /* 0x000fe40007000000 */
[----:B------:R-:W-:Y:S02]  /*19a90*/  FSEL R151, R46, -INF , !P3 ;  /* 0xff8000002e977808 */ /* 0x000fe40005800000 */
[----:B------:R-:W-:Y:S02]  /*19aa0*/  ISETP.GE.OR P5, PT, R139, R240, !P5 ;  /* 0x000000f08b00720c */ /* 0x000fe40006fa6670 */
[C---:B------:R-:W-:Y:S02]  /*19ab0*/  ISETP.GE.AND P6, PT, R49.reuse, R242, PT ;  /* 0x000000f23100720c */ /* 0x040fe40003fc6270 */
[C---:B------:R-:W-:Y:S02]  /*19ac0*/  ISETP.GE.AND P3, PT, R49.reuse, R236, PT ;  /* 0x000000ec3100720c */ /* 0x040fe40003f66270 */
[----:B------:R-:W-:-:S02]  /*19ad0*/  ISETP.GE.OR P6, PT, R49, R240, !P6 ;  /* 0x000000f03100720c */ /* 0x000fc400077c6670 */
[----:B------:R-:W-:Y:S01]  /*19ae0*/  ISETP.GE.OR P3, PT, R49, R244, !P3 ;  /* 0x000000f43100720c */ /* 0x000fe20005f66670 */
[----:B------:R-:W-:Y:S01]  /*19af0*/  VIADD R49, R63, 0x40 ;  /* 0x000000403f317836 */ /* 0x000fe20000000000 */
[----:B-1----:R-:W-:Y:S01]  /*19b00*/  HMMA.16816.F32.BF16 R156, R8, R4, R20 ;  /* 0x00000004089c723c */ /* 0x002fe20000041814 */
[----:B------:R-:W1:Y:S01]  /*19b10*/  LDSM.16.M88.4 R20, [R205+0x7800] ;  /* 0x00780000cd14783b */ /* 0x000e620000000200 */
[----:B------:R-:W-:Y:S01]  /*19b20*/  FSEL R161, R45, -INF , !P5 ;  /* 0xff8000002da17808 */ /* 0x000fe20006800000 */
[----:B------:R-:W-:Y:S01]  /*19b30*/  VIADD R45, R63, 0x41 ;  /* 0x000000413f2d7836 */ /* 0x000fe20000000000 */
[----:B------:R-:W-:Y:S01]  /*19b40*/  FSEL R145, R47, -INF , !P2 ;  /* 0xff8000002f917808 */ /* 0x000fe20005000000 */
[----:B------:R-:W-:-:S04]  /*19b50*/  DEPBAR.LE SB0, 0x0 ;  /* 0x000080000000791a */ /* 0x000fc80000000000 */
[----:B------:R-:W-:Y:S01]  /*19b60*/  FSEL R153, R40, -INF , !P4 ;  /* 0xff80000028997808 */ /* 0x000fe20006000000 */
[C---:B--2---:R-:W-:Y:S01]  /*19b70*/  HMMA.16816.F32.BF16 R24, R8.reuse, R58, R24 ;  /* 0x0000003a0818723c */ /* 0x044fe20000041818 */
[----:B------:R-:W-:Y:S01]  /*19b80*/  FSEL R149, R42, -INF , !P0 ;  /* 0xff8000002a957808 */ /* 0x000fe20004000000 */
[----:B------:R-:W-:Y:S01]  /*19b90*/  VIADD R5, R63, 0x58 ;  /* 0x000000583f057836 */ /* 0x000fe20000000000 */
[C---:B------:R-:W-:Y:S02]  /*19ba0*/  ISETP.GE.AND P5, PT, R49.reuse, R242, PT ;  /* 0x000000f23100720c */ /* 0x040fe40003fa6270 */
[----:B------:R-:W-:Y:S01]  /*19bb0*/  ISETP.GE.AND P2, PT, R49, R236, PT ;  /* 0x000000ec3100720c */ /* 0x000fe20003f46270 */
[----:B------:R-:W-:Y:S01]  /*19bc0*/  HMMA.16816.F32.BF16 R28, R8, R56, R28 ;  /* 0x00000038081c723c */ /* 0x000fe2000004181c */
[C---:B------:R-:W-:Y:S02]  /*19bd0*/  ISETP.GE.AND P4, PT, R45.reuse, R242, PT ;  /* 0x000000f22d00720c */ /* 0x040fe40003f86270 */
[----:B------:R-:W-:-:S02]  /*19be0*/  ISETP.GE.AND P0, PT, R45, R236, PT ;  /* 0x000000ec2d00720c */ /* 0x000fc40003f06270 */
[----:B------:R-:W-:Y:S01]  /*19bf0*/  FSEL R163, R41, -INF , !P6 ;  /* 0xff80000029a37808 */ /* 0x000fe20007000000 */
[----:B------:R-:W-:Y:S01]  /*19c00*/  VIADD R41, R63, 0x49 ;  /* 0x000000493f297836 */ /* 0x000fe20000000000 */
[C---:B------:R-:W-:Y:S01]  /*19c10*/  ISETP.GE.OR P5, PT, R49.reuse, R240, !P5 ;  /* 0x000000f03100720c */ /* 0x040fe20006fa6670 */
[----:B------:R-:W-:Y:S01]  /*19c20*/  HMMA.16816.F32.BF16 R16, R8, R6, R16 ;  /* 0x000000060810723c */ /* 0x000fe20000041810 */
        /* <DEDUP_REMOVED lines=8> */
[C---:B------:R-:W-:Y:S02]  /*19cb0*/  ISETP.GE.AND P5, PT, R41.reuse, R242, PT ;  /* 0x000000f22900720c */ /* 0x040fe40003fa6270 */
[----:B------:R-:W-:Y:S02]  /*19cc0*/  ISETP.GE.AND P2, PT, R41, R236, PT ;  /* 0x000000ec2900720c */ /* 0x000fe40003f46270 */
[C---:B------:R-:W-:Y:S01]  /*19cd0*/  ISETP.GE.AND P6, PT, R45.reuse, R242, PT ;  /* 0x000000f22d00720c */ /* 0x040fe20003fc6270 */
[----:B-1----:R-:W-:Y:S01]  /*19ce0*/  HMMA.16816.F32.BF16 R12, R8, R20, R12 ;  /* 0x00000014080c723c */ /* 0x002fe2000004180c */
[----:B------:R-:W-:Y:S01]  /*19cf0*/  BAR.SYNC.DEFER_BLOCKING 0x0 ;  /* 0x0000000000007b1d */ /* 0x000fe20000010000 */
[----:B------:R-:W-:Y:S02]  /*19d00*/  ISETP.GE.AND P3, PT, R45, R236, PT ;  /* 0x000000ec2d00720c */ /* 0x000fe40003f66270 */
[----:B------:R-:W-:-:S02]  /*19d10*/  ISETP.GE.OR P5, PT, R41, R240, !P5 ;  /* 0x000000f02900720c */ /* 0x000fc40006fa6670 */
[----:B------:R-:W-:Y:S01]  /*19d20*/  ISETP.GE.OR P2, PT, R41, R244, !P2 ;  /* 0x000000f42900720c */ /* 0x000fe20005746670 */
[----:B------:R-:W-:Y:S01]  /*19d30*/  VIADD R41, R63, 0x50 ;  /* 0x000000503f297836 */ /* 0x000fe20000000000 */
[----:B------:R-:W-:Y:S01]  /*19d40*/  FSEL R250, R37, -INF , !P4 ;  /* 0xff80000025fa7808 */ /* 0x000fe20006000000 */
[----:B------:R-:W-:Y:S01]  /*19d50*/  VIADD R37, R63, 0x51 ;  /* 0x000000513f257836 */ /* 0x000fe20000000000 */
[C---:B------:R-:W-:Y:S01]  /*19d60*/  ISETP.GE.OR P6, PT, R45.reuse, R240, !P6 ;  /* 0x000000f02d00720c */ /* 0x040fe200077c6670 */
[----:B------:R-:W-:Y:S01]  /*19d70*/  HMMA.16816.F32.BF16 R188, R8, R22, R188 ;  /* 0x0000001608bc723c */ /* 0x000fe200000418bc */
[----:B------:R-:W-:Y:S02]  /*19d80*/  ISETP.GE.OR P3, PT, R45, R244, !P3 ;  /* 0x000000f42d00720c */ /* 0x000fe40005f66670 */
[----:B------:R-:W-:Y:S01]  /*19d90*/  FSEL R246, R33, -INF , !P5 ;  /* 0xff80000021f67808 */ /* 0x000fe20006800000 */
[----:B------:R-:W-:Y:S01]  /*19da0*/  VIADD R33, R63, 0x59 ;  /* 0x000000593f217836 */ /* 0x000fe20000000000 */
[----:B------:R-:W-:-:S02]  /*19db0*/  FSEL R198, R35, -INF , !P2 ;  /* 0xff80000023c67808 */ /* 0x000fc40005000000 */
[----:B------:R-:W-:Y:S02]  /*19dc0*/  FSEL R248, R32, -INF , !P6 ;  /* 0xff80000020f87808 */ /* 0x000fe40007000000 */
[----:B------:R-:W-:Y:S02]  /*19dd0*/  FSEL R192, R34, -INF , !P3 ;  /* 0xff80000022c07808 */ /* 0x000fe40005800000 */
[C---:B------:R-:W-:Y:S02]  /*19de0*/  ISETP.GE.AND P5, PT, R5.reuse, R242, PT ;  /* 0x000000f20500720c */ /* 0x040fe40003fa6270 */
[----:B------:R-:W-:Y:S02]  /*19df0*/  ISETP.GE.AND P2, PT, R5, R236, PT ;  /* 0x000000ec0500720c */ /* 0x000fe40003f46270 */
[----:B------:R-:W-:Y:S02]  /*19e00*/  FSEL R194, R39, -INF , !P0 ;  /* 0xff80000027c27808 */ /* 0x000fe40004000000 */
[----:B------:R-:W-:-:S02]  /*19e10*/  ISETP.GE.AND P6, PT, R37, R242, PT ;  /* 0x000000f22500720c */ /* 0x000fc40003fc6270 */
[-C--:B------:R-:W-:Y:S02]  /*19e20*/  ISETP.GE.AND P3, PT, R37, R236.reuse, PT ;  /* 0x000000ec2500720c */ /* 0x080fe40003f66270 */
[----:B------:R-:W-:Y:S02]  /*19e30*/  ISETP.GE.AND P0, PT, R41, R236, PT ;  /* 0x000000ec2900720c */ /* 0x000fe40003f06270 */
[C---:B------:R-:W-:Y:S02]  /*19e40*/  ISETP.GE.OR P5, PT, R5.reuse, R240, !P5 ;  /* 0x000000f00500720c */ /* 0x040fe40006fa6670 */
[----:B------:R-:W-:Y:S01]  /*19e50*/  ISETP.GE.OR P2, PT, R5, R244, !P2 ;  /* 0x000000f40500720c */ /* 0x000fe20005746670 */
[----:B------:R-:W-:Y:S01]  /*19e60*/  VIADD R5, R63, 0x60 ;  /* 0x000000603f057836 */ /* 0x000fe20000000000 */
[C---:B------:R-:W-:Y:S02]  /*19e70*/  ISETP.GE.OR P6, PT, R37.reuse, R240, !P6 ;  /* 0x000000f02500720c */ /* 0x040fe400077c6670 */
[----:B------:R-:W-:-:S02]  /*19e80*/  ISETP.GE.OR P3, PT, R37, R244, !P3 ;  /* 0x000000f42500720c */ /* 0x000fc40005f66670 */
[C---:B------:R-:W-:Y:S02]  /*19e90*/  ISETP.GE.AND P4, PT, R41.reuse, R242, PT ;  /* 0x000000f22900720c */ /* 0x040fe40003f86270 */
[----:B------:R-:W-:Y:S02]  /*19ea0*/  ISETP.GE.OR P0, PT, R41, R244, !P0 ;  /* 0x000000f42900720c */ /* 0x000fe40004706670 */
[----:B------:R-:W-:Y:S02]  /*19eb0*/  FSEL R176, R24, -INF , !P5 ;  /* 0xff80000018b07808 */ /* 0x000fe40006800000 */
[----:B------:R-:W-:Y:S02]  /*19ec0*/  FSEL R168, R26, -INF , !P2 ;  /* 0xff8000001aa87808 */ /* 0x000fe40005000000 */
[----:B------:R-:W-:Y:S02]  /*19ed0*/  FSEL R180, R29, -INF , !P6 ;  /* 0xff8000001db47808 */ /* 0x000fe40007000000 */
[----:B------:R-:W-:-:S02]  /*19ee0*/  FSEL R170, R31, -INF , !P3 ;  /* 0xff8000001faa7808 */ /* 0x000fc40005800000 */
[C---:B------:R-:W-:Y:S02]  /*19ef0*/  ISETP.GE.AND P5, PT, R7.reuse, R242, PT ;  /* 0x000000f20700720c */ /* 0x040fe40003fa6270 */
[----:B------:R-:W-:Y:S02]  /*19f00*/  ISETP.GE.AND P2, PT, R7, R236, PT ;  /* 0x000000ec0700720c */ /* 0x000fe40003f46270 */
[----:B------:R-:W-:Y:S02]  /*19f10*/  ISETP.GE.OR P4, PT, R41, R240, !P4 ;  /* 0x000000f02900720c */ /* 0x000fe40006786670 */
[----:B------:R-:W-:Y:S02]  /*19f20*/  FSEL R174, R30, -INF , !P0 ;  /* 0xff8000001eae7808 */ /* 0x000fe40004000000 */
[C---:B------:R-:W-:Y:S02]  /*19f30*/  ISETP.GE.AND P6, PT, R5.reuse, R242, PT ;  /* 0x000000f20500720c */ /* 0x040fe40003fc6270 */
[----:B------:R-:W-:-:S02]  /*19f40*/  ISETP.GE.AND P3, PT, R5, R236, PT ;  /* 0x000000ec0500720c */ /* 0x000fc40003f66270 */
[----:B------:R-:W-:Y:S02]  /*19f50*/  ISETP.GE.AND P0, PT, R33, R236, PT ;  /* 0x000000ec2100720c */ /* 0x000fe40003f06270 */
[C---:B------:R-:W-:Y:S02]  /*19f60*/  ISETP.GE.OR P5, PT, R7.reuse, R240, !P5 ;  /* 0x000000f00700720c */ /* 0x040fe40006fa6670 */
[----:B------:R-:W-:Y:S01]  /*19f70*/  ISETP.GE.OR P2, PT, R7, R244, !P2 ;  /* 0x000000f40700720c */ /* 0x000fe20005746670 */
[----:B------:R-:W-:Y:S01]  /*19f80*/  VIADD R7, R63, 0x69 ;  /* 0x000000693f077836 */ /* 0x000fe20000000000 */
[----:B------:R-:W-:Y:S02]  /*19f90*/  FSEL R178, R28, -INF , !P4 ;  /* 0xff8000001cb27808 */ /* 0x000fe40006000000 */
[C---:B------:R-:W-:Y:S02]  /*19fa0*/  ISETP.GE.OR P6, PT, R5.reuse, R240, !P6 ;  /* 0x000000f00500720c */ /* 0x040fe400077c6670 */
[----:B------:R-:W-:Y:S01]  /*19fb0*/  ISETP.GE.OR P3, PT, R5, R244, !P3 ;  /* 0x000000f40500720c */ /* 0x000fe20005f66670 */
[----:B------:R-:W-:Y:S01]  /*19fc0*/  VIADD R5, R63, 0x68 ;  /* 0x000000683f057836 */ /* 0x000fe20000000000 */
[----:B------:R-:W-:-:S02]  /*19fd0*/  ISETP.GE.AND P4, PT, R33, R242, PT ;  /* 0x000000f22100720c */ /* 0x000fc40003f86270 */
[C---:B------:R-:W-:Y:S02]  /*19fe0*/  ISETP.GE.OR P0, PT, R33.reuse, R244, !P0 ;  /* 0x000000f42100720c */ /* 0x040fe40004706670 */
[----:B------:R-:W-:Y:S02]  /*19ff0*/  FSEL R166, R156, -INF , !P6 ;  /* 0xff8000009ca67808 */ /* 0x000fe40007000000 */
[----:B------:R-:W-:Y:S02]  /*1a000*/  FSEL R158, R158, -INF , !P3 ;  /* 0xff8000009e9e7808 */ /* 0x000fe40005800000 */
[----:B------:R-:W-:Y:S02]  /*1a010*/  ISETP.GE.OR P4, PT, R33, R240, !P4 ;  /* 0x000000f02100720c */ /* 0x000fe40006786670 */
[----:B------:R-:W-:Y:S02]  /*1a020*/  FSEL R172, R27, -INF , !P0 ;  /* 0xff8000001bac7808 */ /* 0x000fe40004000000 */
[----:B------:R-:W-:-:S02]  /*1a030*/  ISETP.GE.AND P6, PT, R7, R242, PT ;  /* 0x000000f20700720c */ /* 0x000fc40003fc6270 */
[----:B------:R-:W-:Y:S02]  /*1a040*/  ISETP.GE.AND P3, PT, R7, R236, PT ;  /* 0x000000ec0700720c */ /* 0x000fe40003f66270 */
[----:B------:R-:W-:Y:S02]  /*1a050*/  ISETP.GE.AND P0, PT, R5, R242, PT ;  /* 0x000000f20500720c */ /* 0x000fe40003f06270 */
[----:B------:R-:W-:Y:S02]  /*1a060*/  FSEL R182, R25, -INF , !P4 ;  /* 0xff80000019b67808 */ /* 0x000fe40006000000 */
[C---:B------:R-:W-:Y:S02]  /*1a070*/  ISETP.GE.OR P6, PT, R7.reuse, R240, !P6 ;  /* 0x000000f00700720c */ /* 0x040fe400077c6670 */
[----:B------:R-:W-:Y:S01]  /*1a080*/  ISETP.GE.OR P3, PT, R7, R244, !P3 ;  /* 0x000000f40700720c */ /* 0x000fe20005f66670 */
[----:B------:R-:W-:Y:S01]  /*1a090*/  VIADD R7, R63, 0x71 ;  /* 0x000000713f077836 */ /* 0x000fe20000000000 */
[----:B------:R-:W-:-:S02]  /*1a0a0*/  ISETP.GE.AND P4, PT, R5, R236, PT ;  /* 0x000000ec0500720c */ /* 0x000fc40003f86270 */
[C---:B------:R-:W-:Y:S02]  /*1a0b0*/  ISETP.GE.OR P0, PT, R5.reuse, R240, !P0 ;  /* 0x000000f00500720c */ /* 0x040fe40004706670 */
[----:B------:R-:W-:Y:S01]  /*1a0c0*/  ISETP.GE.OR P4, PT, R5, R244, !P4 ;  /* 0x000000f40500720c */ /* 0x000fe20006786670 */
[----:B------:R-:W-:Y:S01]  /*1a0d0*/  VIADD R5, R63, 0x70 ;  /* 0x000000703f057836 */ /* 0x000fe20000000000 */
[----:B------:R-:W-:Y:S02]  /*1a0e0*/  FSEL R162, R16, -INF , !P0 ;  /* 0xff80000010a27808 */ /* 0x000fe40004000000 */
[----:B------:R-:W-:Y:S02]  /*1a0f0*/  ISETP.GE.AND P0, PT, R7, R242, PT ;  /* 0x000000f20700720c */ /* 0x000fe40003f06270 */
[----:B------:R-:W-:Y:S02]  /*1a100*/  FSEL R164, R157, -INF , !P5 ;  /* 0xff8000009da47808 */ /* 0x000fe40006800000 */
[----:B------:R-:W-:-:S02]  /*1a110*/  FSEL R156, R159, -INF , !P2 ;  /* 0xff8000009f9c7808 */ /* 0x000fc40005000000 */
[----:B------:R-:W-:Y:S02]  /*1a120*/  ISETP.GE.OR P0, PT, R7, R240, !P0 ;  /* 0x000000f00700720c */ /* 0x000fe40004706670 */
[C---:B------:R-:W-:Y:S02]  /*1a130*/  ISETP.GE.AND P5, PT, R5.reuse, R242, PT ;  /* 0x000000f20500720c */ /* 0x040fe40003fa6270 */
[----:B------:R-:W-:Y:S02]  /*1a140*/  ISETP.GE.AND P2, PT, R5, R236, PT ;  /* 0x000000ec0500720c */ /* 0x000fe40003f46270 */
[----:B------:R-:W-:Y:S02]  /*1a150*/  FSEL R148, R13, -INF , !P0 ;  /* 0xff8000000d947808 */ /* 0x000fe40004000000 */
[C---:B------:R-:W-:Y:S02]  /*1a160*/  ISETP.GE.OR P5, PT, R5.reuse, R240, !P5 ;  /* 0x000000f00500720c */ /* 0x040fe40006fa6670 */
        /* <DEDUP_REMOVED lines=14> */
[----:B------:R-:W-:Y:S02]  /*1a250*/  ISETP.GE.OR P4, PT, R7, R244, !P4 ;  /* 0x000000f40700720c */ /* 0x000fe40006786670 */
        /* <DEDUP_REMOVED lines=8> */
[----:B------:R-:W-:Y:S01]  /*1a2e0*/  FSEL R136, R191, -INF , !P2 ;  /* 0xff800000bf887808 */ /* 0x000fe20005000000 */
[----:B------:R-:W-:Y:S05]  /*1a2f0*/  @!P0 BRA `(.L_x_3436) ;  /* 0x0000000400a88947 */ /* 0x000fea0003800000 */
[----:B------:R-:W-:Y:S04]  /*1a300*/  BSSY B0, `(.L_x_3437) ;  /* 0x0000042000007945 */ /* 0x000fe80003800000 */
[----:B------:R-:W-:Y:S05]  /*1a310*/  @!P1 BRA `(.L_x_3438) ;  /* 0x0000000000f49947 */ /* 0x000fea0003800000 */
[----:B------:R-:W2:Y:S01]  /*1a320*/  LD.E R13, desc[UR8][R132.64+0x170] ;  /* 0x00017008840d7980 */ /* 0x000ea2000c101900 */
        /* <DEDUP_REMOVED lines=60> */
.L_x_3438:
[----:B------:R-:W2:Y:S02]  /*1a6f0*/  LD.E R7, desc[UR8][R132.64+0x38] ;  /* 0x0000380884077980 */ /* 0x000ea4000c101900 */
[----:B--2---:R-:W-:-:S04]  /*1a700*/  LEA R7, -R7, RZ, 0x7 ;  /* 0x000000ff07077211 */ /* 0x004fc800078e39ff */
[----:B------:R-:W-:Y:S02]  /*1a710*/  SHF.R.S32.HI R6, RZ, 0x1f, R7 ;  /* 0x0000001fff067819 */ /* 0x000fe40000011407 */
.L_x_3439:
[----:B------:R-:W-:Y:S05]  /*1a720*/  BSYNC B0 ;  /* 0x0000000000007941 */ /* 0x000fea0003800000 */
.L_x_3437:
        /* <DEDUP_REMOVED lines=39> */
.L_x_3436:
[----:B------:R-:W-:Y:S05]  /*1a9a0*/  BSYNC B1 ;  /* 0x0000000000017941 */ /* 0x000fea0003800000 */
.L_x_3435:
[----:B------:R-:W2:Y:S01]  /*1a9b0*/  LD.E R139, desc[UR8][R132.64+0xdc] ;  /* 0x0000dc08848b7980 */ /* 0x000ea2000c101900 */
[----:B-1----:R-:W-:Y:S02]  /*1a9c0*/  FMNMX R6, R141, R2, !PT ;  /* 0x000000028d067209 */ /* 0x002fe40007800000 */
        /* <DEDUP_REMOVED lines=11> */
[----:B------:R-:W-:-:S03]  /*1aa80*/  FMNMX R6, R175, R6, !PT ;  /* 0x00000006af067209 */ /* 0x000fc60007800000 */
[----:B------:R-:W-:Y:S01]  /*1aa90*/  LDSM.16.MT88.4 R32, [R215+0x10800] ;  /* 0x01080000d720783b */ /* 0x000fe20000004200 */
[----:B------:R-:W-:-:S03]  /*1aaa0*/  FMNMX R6, R179, R6, !PT ;  /* 0x00000006b3067209 */ /* 0x000fc60007800000 */
[----:B------:R-:W-:Y:S01]  /*1aab0*/  LDSM.16.MT88.4 R28, [R213+0x10800] ;  /* 0x01080000d51c783b */ /* 0x000fe20000004200 */
[----:B------:R-:W-:-:S04]  /*1aac0*/  FMNMX R6, R177, R6, !PT ;  /* 0x00000006b1067209 */ /* 0x000fc80007800000 */
        /* <DEDUP_REMOVED lines=53> */
[----:B------:R-:W-:-:S05]  /*1ae20*/  FMNMX R6, R136, R5, !PT ;  /* 0x0000000588067209 */ /* 0x000fca0007800000 */
[----:B------:R-:W3:Y:S01]  /*1ae30*/  SHFL.BFLY PT, R5, R6, 0x2, 0x1f ;  /* 0x0c401f0006057f89 */ /* 0x000ee200000e0000 */
[----:B-1----:R-:W-:-:S05]  /*1ae40*/  FMNMX R4, R7, R4, !PT ;  /* 0x0000000407047209 */ /* 0x002fca0007800000 */
[----:B------:R-:W1:Y:S01]  /*1ae50*/  SHFL.BFLY PT, R39, R4, 0x1, 0x1f ;  /* 0x0c201f0004277f89 */ /* 0x000e6200000e0000 */
[----:B---3--:R-:W-:-:S05]  /*1ae60*/  FMNMX R5, R6, R5, !PT ;  /* 0x0000000506057209 */ /* 0x008fca0007800000 */
[----:B------:R-:W3:Y:S01]  /*1ae70*/  SHFL.BFLY PT, R38, R5, 0x1, 0x1f ;  /* 0x0c201f0005267f89 */ /* 0x000ee200000e0000 */
[----:B-1----:R-:W-:-:S04]  /*1ae80*/  FMNMX R39, R4, R39, !PT ;  /* 0x0000002704277209 */ /* 0x002fc80007800000 */
[----:B------:R-:W-:Y:S02]  /*1ae90*/  FSETP.NEU.AND P4, PT, R39, -INF , PT ;  /* 0xff8000002700780b */ /* 0x000fe40003f8d000 */
[----:B---3--:R-:W-:-:S04]  /*1aea0*/  FMNMX R38, R5, R38, !PT ;  /* 0x0000002605267209 */ /* 0x008fc80007800000 */
[----:B------:R-:W-:-:S04]  /*1aeb0*/  FSETP.NEU.AND P2, PT, R38, -INF , PT ;  /* 0xff8000002600780b */ /* 0x000fc80003f4d000 */
[----:B------:R-:W-:Y:S01]  /*1aec0*/  FSEL R5, R38, RZ, P2 ;  /* 0x000000ff26057208 */ /* 0x000fe20001000000 */
[----:B--2---:R-:W-:Y:S01]  /*1aed0*/  FMUL R143, R139, R39 ;  /* 0x000000278b8f7220 */ /* 0x004fe20000400000 */
        /* <DEDUP_REMOVED lines=41> */
[C---:B------:R-:W-:Y:S01]  /*1b170*/  FADD R56, -R63.reuse, R56 ;  /* 0x000000383f387221 */ /* 0x040fe20000000100 */
[-C--:B------:R-:W-:Y:S01]  /*1b180*/  FMUL R62, R62, R139.reuse ;  /* 0x0000008b3e3e7220 */ /* 0x080fe20000400000 */
[----:B------:R-:W2:Y:S01]  /*1b190*/  MUFU.EX2 R36, R36 ;  /* 0x0000002400247308 */ /* 0x000ea20000000800 */
[----:B------:R-:W-:Y:S01]  /*1b1a0*/  FADD R58, -R63, R52 ;  /* 0x000000343f3a7221 */ /* 0x000fe20000000100 */
[-C--:B------:R-:W-:Y:S01]  /*1b1b0*/  FMUL R24, R67, R139.reuse ;  /* 0x0000008b43187220 */ /* 0x080fe20000400000 */
[C---:B------:R-:W-:Y:S01]  /*1b1c0*/  FADD R62, -R143.reuse, R62 ;  /* 0x0000003e8f3e7221 */ /* 0x040fe20000000100 */
[-C--:B------:R-:W-:Y:S01]  /*1b1d0*/  FMUL R50, R50, R139.reuse ;  /* 0x0000008b32327220 */ /* 0x080fe20000400000 */
[-C--:B------:R-:W-:Y:S01]  /*1b1e0*/  FMUL R66, R66, R139.reuse ;  /* 0x0000008b42427220 */ /* 0x080fe20000400000 */
[----:B------:R-:W-:Y:S01]  /*1b1f0*/  FADD R25, -R143, R24 ;  /* 0x000000188f197221 */ /* 0x000fe20000000100 */
[-C--:B------:R-:W-:Y:S01]  /*1b200*/  FMUL R24, R48, R139.reuse ;  /* 0x0000008b30187220 */ /* 0x080fe20000400000 */
[----:B------:R-:W3:Y:S01]  /*1b210*/  MUFU.EX2 R37, R37 ;  /* 0x0000002500257308 */ /* 0x000ee20000000800 */
[----:B-1----:R-:W-:Y:S01]  /*1b220*/  @!P3 FMUL R44, R44, R44 ;  /* 0x0000002c2c2cb220 */ /* 0x002fe20000400000 */
[----:B------:R-:W-:Y:S01]  /*1b230*/  FSETP.GEU.AND P3, PT, R43, -126, PT ;  /* 0xc2fc00002b00780b */ /* 0x000fe20003f6e000 */
[----:B------:R-:W-:Y:S01]  /*1b240*/  FADD R67, -R143, R50 ;  /* 0x000000328f437221 */ /* 0x000fe20000000100 */
[----:B------:R-:W-:Y:S01]  /*1b250*/  FADD R140, -R63, R66 ;  /* 0x000000423f8c7221 */ /* 0x000fe20000000100 */
[----:B------:R-:W-:Y:S01]  /*1b260*/  LDSM.16.MT88.4 R48, [R217+0x10800] ;  /* 0x01080000d930783b */ /* 0x000fe20000004200 */
[----:B------:R-:W-:Y:S01]  /*1b270*/  FADD R24, -R143, R24 ;  /* 0x000000188f187221 */ /* 0x000fe20000000100 */
[-C--:B------:R-:W-:Y:S01]  /*1b280*/  FMUL R184, R145, R139.reuse ;  /* 0x0000008b91b87220 */ /* 0x080fe20000400000 */
[----:B------:R-:W1:Y:S01]  /*1b290*/  MUFU.EX2 R2, R2 ;  /* 0x0000000200027308 */ /* 0x000e620000000800 */
[----:B--2---:R-:W-:Y:S01]  /*1b2a0*/  @!P1 FMUL R36, R36, R36 ;  /* 0x0000002424249220 */ /* 0x004fe20000400000 */
[----:B------:R-:W-:Y:S01]  /*1b2b0*/  FSETP.GEU.AND P1, PT, R40, -126, PT ;  /* 0xc2fc00002800780b */ /* 0x000fe20003f2e000 */
[----:B------:R-:W-:Y:S01]  /*1b2c0*/  FADD R184, -R63, R184 ;  /* 0x000000b83fb87221 */ /* 0x000fe20000000100 */
[-C--:B------:R-:W-:Y:S01]  /*1b2d0*/  FMUL R252, R252, R139.reuse ;  /* 0x0000008bfcfc7220 */ /* 0x080fe20000400000 */
        /* <DEDUP_REMOVED lines=31> */
[-C--:B------:R-:W-:Y:S01]  /*1b4d0*/  FMUL R172, R172, R139.reuse ;  /* 0x0000008bacac7220 */ /* 0x080fe20000400000 */
[-C--:B------:R-:W-:Y:S01]  /*1b4e0*/  FMUL R164, R164, R139.reuse ;  /* 0x0000008ba4a47220 */ /* 0x080fe20000400000 */
[----:B------:R-:W-:Y:S01]  /*1b4f0*/  FMUL R152, R152, R139 ;  /* 0x0000008b98987220 */ /* 0x000fe20000400000 */
[----:B------:R-:W-:Y:S01]  /*1b500*/  @!P4 FMUL R58, R58, 0.5 ;  /* 0x3f0000003a3ac820 */ /* 0x000fe20000400000 */
[----:B------:R-:W3:Y:S01]  /*1b510*/  MUFU.EX2 R45, R4 ;  /* 0x00000004002d7308 */ /* 0x000ee20000000800 */
[----:B-1----:R-:W-:Y:S01]  /*1b520*/  @!P2 FMUL R41, R41, R41 ;  /* 0x000000292929a220 */ /* 0x002fe20000400000 */
[C---:B------:R-:W-:Y:S01]  /*1b530*/  FADD R170, -R63.reuse, R170 ;  /* 0x000000aa3faa7221 */ /* 0x040fe20000000100 */
[----:B------:R-:W-:Y:S01]  /*1b540*/  FADD R172, -R63, R172 ;  /* 0x000000ac3fac7221 */ /* 0x000fe20000000100 */
[-C--:B------:R-:W-:Y:S01]  /*1b550*/  FMUL R158, R158, R139.reuse ;  /* 0x0000008b9e9e7220 */ /* 0x080fe20000400000 */
[-C--:B------:R-:W-:Y:S01]  /*1b560*/  FMUL R148, R148, R139.reuse ;  /* 0x0000008b94947220 */ /* 0x080fe20000400000 */
[-C--:B------:R-:W-:Y:S01]  /*1b570*/  FMUL R144, R144, R139.reuse ;  /* 0x0000008b90907220 */ /* 0x080fe20000400000 */
[----:B------:R-:W-:Y:S01]  /*1b580*/  FMUL R142, R142, R139 ;  /* 0x0000008b8e8e7220 */ /* 0x000fe20000400000 */
[----:B------:R-:W1:Y:S01]  /*1b590*/  MUFU.EX2 R42, R5 ;  /* 0x00000005002a7308 */ /* 0x000e620000000800 */
[----:B--2---:R-:W-:Y:S01]  /*1b5a0*/  @!P1 FMUL R40, R40, R40 ;  /* 0x0000002828289220 */ /* 0x004fe20000400000 */
[----:B------:R-:W-:-:S04]  /*1b5b0*/  FSETP.GEU.AND P1, PT, R46, -126, PT ;  /* 0xc2fc00002e00780b */ /* 0x000fc80003f2e000 */
[----:B------:R-:W-:Y:S02]  /*1b5c0*/  F2FP.BF16.F32.PACK_AB R7, R40, R41 ;  /* 0x000000292807723e */ /* 0x000fe400000010ff */
[----:B------:R-:W-:Y:S01]  /*1b5d0*/  MUFU.EX2 R58, R58 ;  /* 0x0000003a003a7308 */ /* 0x000fe20000000800 */
        /* <DEDUP_REMOVED lines=35> */
[----:B------:R-:W-:Y:S01]  /*1b810*/  @!P1 FMUL R46, R46, 0.5 ;  /* 0x3f0000002e2e9820 */ /* 0x000fe20000400000 */
[C---:B------:R-:W-:Y:S01]  /*1b820*/  HMMA.16816.F32.BF16 R128, R4.reuse, R8, R128 ;  /* 0x000000080480723c */ /* 0x040fe20000041880 */
[----:B------:R-:W-:Y:S01]  /*1b830*/  FADD R21, -R143, R16 ;  /* 0x000000108f157221 */ /* 0x000fe20000000100 */
[-C--:B------:R-:W-:Y:S01]  /*1b840*/  FMUL R96, R96, R45.reuse ;  /* 0x0000002d60607220 */ /* 0x080fe20000400000 */
[-C--:B------:R-:W-:Y:S01]  /*1b850*/  FMUL R97, R97, R45.reuse ;  /* 0x0000002d61617220 */ /* 0x080fe20000400000 */
[-C--:B------:R-:W-:Y:S01]  /*1b860*/  FMUL R98, R98, R42.reuse ;  /* 0x0000002a62627220 */ /* 0x080fe20000400000 */
[----:B------:R-:W1:Y:S01]  /*1b870*/  MUFU.EX2 R46, R46 ;  /* 0x0000002e002e7308 */ /* 0x000e620000000800 */
[C---:B------:R-:W-:Y:S01]  /*1b880*/  HMMA.16816.F32.BF16 R124, R4.reuse, R10, R124 ;  /* 0x0000000a047c723c */ /* 0x040fe2000004187c */
[----:B------:R-:W2:Y:S01]  /*1b890*/  LDSM.16.MT88.4 R8, [R217+0x10000] ;  /* 0x01000000d908783b */ /* 0x000ea20000004200 */
[----:B------:R-:W-:Y:S01]  /*1b8a0*/  FSETP.GEU.AND P2, PT, R21, -126, PT ;  /* 0xc2fc00001500780b */ /* 0x000fe20003f4e000 */
        /* <DEDUP_REMOVED lines=8> */
[----:B------:R-:W-:Y:S01]  /*1b930*/  FMUL R93, R93, R45 ;  /* 0x0000002d5d5d7220 */ /* 0x000fe20000400000 */
[C---:B------:R-:W-:Y:S01]  /*1b940*/  HMMA.16816.F32.BF16 R104, R4.reuse, R12, R104 ;  /* 0x0000000c0468723c */ /* 0x040fe20000041868 */
[-C--:B------:R-:W-:Y:S01]  /*1b950*/  FMUL R94, R94, R42.reuse ;  /* 0x0000002a5e5e7220 */ /* 0x080fe20000400000 */
[----:B------:R-:W-:Y:S01]  /*1b960*/  FMUL R95, R95, R42 ;  /* 0x0000002a5f5f7220 */ /* 0x000fe20000400000 */
[----:B------:R-:W-:Y:S01]  /*1b970*/  @!P2 FMUL R21, R21, 0.5 ;  /* 0x3f0000001515a820 */ /* 0x000fe20000400000 */
[-C--:B------:R-:W-:Y:S01]  /*1b980*/  FMUL R20, R177, R139.reuse ;  /* 0x0000008bb1147220 */ /* 0x080fe20000400000 */
[----:B-1----:R-:W-:Y:S01]  /*1b990*/  @!P1 FMUL R46, R46, R46 ;  /* 0x0000002e2e2e9220 */ /* 0x002fe20000400000 */
[C---:B------:R-:W-:Y:S01]  /*1b9a0*/  HMMA.16816.F32.BF16 R100, R4.reuse, R14, R100 ;  /* 0x0000000e0464723c */ /* 0x040fe20000041864 */
[----:B------:R-:W-:Y:S01]  /*1b9b0*/  FMUL R12, R53, R139 ;  /* 0x0000008b350c7220 */ /* 0x000fe20000400000 */
[C---:B------:R-:W-:Y:S01]  /*1b9c0*/  FADD R20, -R143.reuse, R20 ;  /* 0x000000148f147221 */ /* 0x040fe20000000100 */
[----:B------:R-:W1:Y:S01]  /*1b9d0*/  MUFU.EX2 R53, R21 ;  /* 0x0000001500357308 */ /* 0x000e620000000800 */
[-C--:B------:R-:W-:Y:S01]  /*1b9e0*/  FMUL R80, R80, R45.reuse ;  /* 0x0000002d50507220 */ /* 0x080fe20000400000 */
[----:B------:R-:W-:Y:S01]  /*1b9f0*/  FADD R47, -R143, R12 ;  /* 0x0000000c8f2f7221 */ /* 0x000fe20000000100 */
[-C--:B------:R-:W-:Y:S01]  /*1ba00*/  FMUL R81, R81, R45.reuse ;  /* 0x0000002d51517220 */ /* 0x080fe20000400000 */
[----:B------:R-:W4:Y:S01]  /*1ba10*/  LDSM.16.MT88.4 R12, [R214+0x10000] ;  /* 0x01000000d60c783b */ /* 0x000f220000004200 */
[-C--:B------:R-:W-:Y:S01]  /*1ba20*/  FMUL R82, R82, R42.reuse ;  /* 0x0000002a52527220 */ /* 0x080fe20000400000 */
[-C--:B------:R-:W-:Y:S01]  /*1ba30*/  FMUL R83, R83, R42.reuse ;  /* 0x0000002a53537220 */ /* 0x080fe20000400000 */
[----:B------:R-:W-:Y:S01]  /*1ba40*/  FSETP.GEU.AND P5, PT, R47, -126, PT ;  /* 0xc2fc00002f00780b */ /* 0x000fe20003fae000 */
[-C--:B------:R-:W-:Y:S01]  /*1ba50*/  FMUL R76, R76, R45.reuse ;  /* 0x0000002d4c4c7220 */ /* 0x080fe20000400000 */
[-C--:B------:R-:W-:Y:S01]  /*1ba60*/  FMUL R77, R77, R45.reuse ;  /* 0x0000002d4d4d7220 */ /* 0x080fe20000400000 */
[-C--:B------:R-:W-:Y:S01]  /*1ba70*/  FMUL R78, R78, R42.reuse ;  /* 0x0000002a4e4e7220 */ /* 0x080fe20000400000 */
[-C--:B------:R-:W-:Y:S01]  /*1ba80*/  FMUL R79, R79, R42.reuse ;  /* 0x0000002a4f4f7220 */ /* 0x080fe20000400000 */
[----:B------:R-:W-:Y:S01]  /*1ba90*/  FSETP.GEU.AND P6, PT, R20, -126, PT ;  /* 0xc2fc00001400780b */ /* 0x000fe20003fce000 */
[-C--:B------:R-:W-:Y:S01]  /*1baa0*/  FMUL R84, R84, R45.reuse ;  /* 0x0000002d54547220 */ /* 0x080fe20000400000 */
[----:B------:R-:W-:Y:S01]  /*1bab0*/  FMUL R85, R85, R45 ;  /* 0x0000002d55557220 */ /* 0x000fe20000400000 */
[-C--:B------:R-:W-:Y:S01]  /*1bac0*/  FMUL R86, R86, R42.reuse ;  /* 0x0000002a56567220 */ /* 0x080fe20000400000 */
[-C--:B------:R-:W-:Y:S01]  /*1bad0*/  FMUL R87, R87, R42.reuse ;  /* 0x0000002a57577220 */ /* 0x080fe20000400000 */
[----:B-1----:R-:W-:Y:S01]  /*1bae0*/  @!P2 FMUL R53, R53, R53 ;  /* 0x000000353535a220 */ /* 0x002fe20000400000 */
[----:B------:R-:W-:Y:S01]  /*1baf0*/  FSETP.GEU.AND P2, PT, R56, -126, PT ;  /* 0xc2fc00003800780b */ /* 0x000fe20003f4e000 */
[-C--:B------:R-:W-:Y:S01]  /*1bb00*/  FMUL R116, R116, R45.reuse ;  /* 0x0000002d74747220 */ /* 0x080fe20000400000 */
[C---:B--2---:R-:W-:Y:S01]  /*1bb10*/  HMMA.16816.F32.BF16 R96, R4.reuse, R8, R96 ;  /* 0x000000080460723c */ /* 0x044fe20000041860 */
[----:B------:R-:W-:Y:S01]  /*1bb20*/  @!P5 FMUL R47, R47, 0.5 ;  /* 0x3f0000002f2fd820 */ /* 0x000fe20000400000 */
[----:B------:R-:W-:Y:S01]  /*1bb30*/  FMUL R117, R117, R45 ;  /* 0x0000002d75757220 */ /* 0x000fe20000400000 */
[-C--:B------:R-:W-:Y:S01]  /*1bb40*/  FMUL R118, R118, R42.reuse ;  /* 0x0000002a76767220 */ /* 0x080fe20000400000 */
[-C--:B------:R-:W-:Y:S01]  /*1bb50*/  FMUL R119, R119, R42.reuse ;  /* 0x0000002a77777220 */ /* 0x080fe20000400000 */
[----:B------:R-:W-:Y:S01]  /*1bb60*/  @!P6 FMUL R20, R20, 0.5 ;  /* 0x3f0000001414e820 */ /* 0x000fe20000400000 */
[C---:B---3--:R-:W-:Y:S01]  /*1bb70*/  HMMA.16816.F32.BF16 R88, R4.reuse, R16, R88 ;  /* 0x000000100458723c */ /* 0x048fe20000041858 */
[----:B------:R-:W-:Y:S01]  /*1bb80*/  FMUL R8, R173, R139 ;  /* 0x0000008bad087220 */ /* 0x000fe20000400000 */
[----:B------:R-:W1:Y:S01]  /*1bb90*/  MUFU.EX2 R47, R47 ;  /* 0x0000002f002f7308 */ /* 0x000e620000000800 */
[-C--:B------:R-:W-:Y:S01]  /*1bba0*/  FMUL R72, R72, R45.reuse ;  /* 0x0000002d48487220 */ /* 0x080fe20000400000 */
[----:B------:R-:W-:Y:S01]  /*1bbb0*/  FMUL R73, R73, R45 ;  /* 0x0000002d49497220 */ /* 0x000fe20000400000 */
[----:B------:R-:W-:Y:S01]  /*1bbc0*/  FADD R57, -R63, R8 ;  /* 0x000000083f397221 */ /* 0x000fe20000000100 */
[C---:B------:R-:W-:Y:S01]  /*1bbd0*/  HMMA.16816.F32.BF16 R92, R4.reuse, R10, R92 ;  /* 0x0000000a045c723c */ /* 0x040fe2000004185c */
[----:B------:R-:W-:Y:S01]  /*1bbe0*/  FMUL R16, R169, R139 ;  /* 0x0000008ba9107220 */ /* 0x000fe20000400000 */
[----:B------:R-:W2:Y:S01]  /*1bbf0*/  LDSM.16.MT88.4 R8, [R213+0x10000] ;  /* 0x01000000d508783b */ /* 0x000ea20000004200 */
[----:B------:R-:W-:Y:S01]  /*1bc00*/  @!P2 FMUL R56, R56, 0.5 ;  /* 0x3f0000003838a820 */ /* 0x000fe20000400000 */
[----:B------:R-:W-:Y:S01]  /*1bc10*/  FSETP.GEU.AND P3, PT, R57, -126, PT ;  /* 0xc2fc00003900780b */ /* 0x000fe20003f6e000 */
[----:B------:R-:W-:Y:S01]  /*1bc20*/  FADD R59, -R63, R16 ;  /* 0x000000103f3b7221 */ /* 0x000fe20000000100 */
[C---:B------:R-:W-:Y:S01]  /*1bc30*/  HMMA.16816.F32.BF16 R84, R4.reuse, R18, R84 ;  /* 0x000000120454723c */ /* 0x040fe20000041854 */
[----:B------:R-:W-:Y:S01]  /*1bc40*/  LDSM.16.MT88.4 R16, [R217+0xc800] ;  /* 0x00c80000d910783b */ /* 0x000fe20000004200 */
[----:B------:R-:W3:Y:S01]  /*1bc50*/  MUFU.EX2 R52, R20 ;  /* 0x0000001400347308 */ /* 0x000ee20000000800 */
[-C--:B------:R-:W-:Y:S01]  /*1bc60*/  FMUL R74, R74, R42.reuse ;  /* 0x0000002a4a4a7220 */ /* 0x080fe20000400000 */
[----:B------:R-:W-:Y:S01]  /*1bc70*/  FSETP.GEU.AND P1, PT, R59, -126, PT ;  /* 0xc2fc00003b00780b */ /* 0x000fe20003f2e000 */
[-C--:B------:R-:W-:Y:S01]  /*1bc80*/  FMUL R75, R75, R42.reuse ;  /* 0x0000002a4b4b7220 */ /* 0x080fe20000400000 */
[C---:B----4-:R-:W-:Y:S01]  /*1bc90*/  HMMA.16816.F32.BF16 R80, R4.reuse, R12, R80 ;  /* 0x0000000c0450723c */ /* 0x050fe20000041850 */
[-C--:B------:R-:W-:Y:S01]  /*1bca0*/  FMUL R68, R68, R45.reuse ;  /* 0x0000002d44447220 */ /* 0x080fe20000400000 */
[----:B------:R-:W-:Y:S01]  /*1bcb0*/  FMUL R69, R69, R45 ;  /* 0x0000002d45457220 */ /* 0x000fe20000400000 */
[-C--:B------:R-:W-:Y:S01]  /*1bcc0*/  FMUL R70, R70, R42.reuse ;  /* 0x0000002a46467220 */ /* 0x080fe20000400000 */
[----:B------:R-:W4:Y:S01]  /*1bcd0*/  MUFU.EX2 R56, R56 ;  /* 0x0000003800387308 */ /* 0x000f220000000800 */
[----:B------:R-:W-:Y:S01]  /*1bce0*/  @!P3 FMUL R57, R57, 0.5 ;  /* 0x3f0000003939b820 */ /* 0x000fe20000400000 */
[C---:B------:R-:W-:Y:S01]  /*1bcf0*/  HMMA.16816.F32.BF16 R76, R4.reuse, R14, R76 ;  /* 0x0000000e044c723c */ /* 0x040fe2000004184c */
[----:B------:R-:W5:Y:S01]  /*1bd00*/  LDSM.16.MT88.4 R12, [R215+0xc800] ;  /* 0x00c80000d70c783b */ /* 0x000f620000004200 */
[----:B------:R-:W-:Y:S01]  /*1bd10*/  FMUL R71, R71, R42 ;  /* 0x0000002a47477220 */ /* 0x000fe20000400000 */
[----:B-1----:R-:W-:Y:S01]  /*1bd20*/  @!P5 FMUL R47, R47, R47 ;  /* 0x0000002f2f2fd220 */ /* 0x002fe20000400000 */
[----:B------:R-:W-:Y:S01]  /*1bd30*/  @!P4 FMUL R58, R58, R58 ;  /* 0x0000003a3a3ac220 */ /* 0x000fe20000400000 */
[----:B------:R-:W-:Y:S01]  /*1bd40*/  @!P1 FMUL R59, R59, 0.5 ;  /* 0x3f0000003b3b9820 */ /* 0x000fe20000400000 */
[----:B------:R-:W1:Y:S01]  /*1bd50*/  MUFU.EX2 R57, R57 ;  /* 0x0000003900397308 */ /* 0x000e620000000800 */
[----:B------:R-:W-:Y:S01]  /*1bd60*/  HMMA.16816.F32.BF16 R116, R4, R22, R116 ;  /* 0x000000160474723c */ /* 0x000fe20000041874 */
[----:B---3--:R-:W-:Y:S01]  /*1bd70*/  @!P6 FMUL R52, R52, R52 ;  /* 0x000000343434e220 */ /* 0x008fe20000400000 */
[----:B------:R-:W3:Y:S01]  /*1bd80*/  LDSM.16.MT88.4 R20, [R214+0xc800] ;  /* 0x00c80000d614783b */ /* 0x000ee20000004200 */
[----:B------:R-:W-:Y:S01]  /*1bd90*/  FSETP.GEU.AND P6, PT, R24, -126, PT ;  /* 0xc2fc00001800780b */ /* 0x000fe20003fce000 */
[----:B------:R-:W-:Y:S01]  /*1bda0*/  FFMA R45, R251, R45, R44 ;  /* 0x0000002dfb2d7223 */ /* 0x000fe2000000002c */
[----:B------:R-:W-:Y:S01]  /*1bdb0*/  FSETP.GEU.AND P5, PT, R67, -126, PT ;  /* 0xc2fc00004300780b */ /* 0x000fe20003fae000 */
[----:B------:R-:W-:Y:S01]  /*1bdc0*/  FFMA R0, R249, R42, R0 ;  /* 0x0000002af9007223 */ /* 0x000fe20000000000 */
[----:B------:R-:W2:Y:S01]  /*1bdd0*/  MUFU.EX2 R59, R59 ;  /* 0x0000003b003b7308 */ /* 0x000ea20000000800 */
[----:B----4-:R-:W-:Y:S01]  /*1bde0*/  @!P2 FMUL R56, R56, R56 ;  /* 0x000000383838a220 */ /* 0x010fe20000400000 */
[----:B------:R-:W-:Y:S01]  /*1bdf0*/  FSETP.GEU.AND P2, PT, R62, -126, PT ;  /* 0xc2fc00003e00780b */ /* 0x000fe20003f4e000 */
[----:B------:R-:W-:Y:S01]  /*1be00*/  FADD R36, R36, R45 ;  /* 0x0000002d24247221 */ /* 0x000fe20000000000 */
[----:B------:R-:W-:-:S03]  /*1be10*/  FADD R0, R43, R0 ;  /* 0x000000002b007221 */ /* 0x000fc60000000000 */
[----:B------:R-:W-:Y:S01]  /*1be20*/  FADD R37, R37, R36 ;  /* 0x0000002425257221 */ /* 0x000fe20000000000 */
[----:B------:R-:W-:Y:S01]  /*1be30*/  FADD R41, R41, R0 ;  /* 0x0000000029297221 */ /* 0x000fe20000000000 */
[----:B-1----:R-:W-:Y:S01]  /*1be40*/  @!P3 FMUL R57, R57, R57 ;  /* 0x000000393939b220 */ /* 0x002fe20000400000 */
[C---:B--2---:R-:W-:Y:S01]  /*1be50*/  HMMA.16816.F32.BF16 R72, R4.reuse, R8, R72 ;  /* 0x000000080448723c */ /* 0x044fe20000041848 */
[----:B------:R-:W-:Y:S01]  /*1be60*/  @!P6 FMUL R24, R24, 0.5 ;  /* 0x3f0000001818e820 */ /* 0x000fe20000400000 */
[----:B------:R-:W-:Y:S01]  /*1be70*/  @!P5 FMUL R67, R67, 0.5 ;  /* 0x3f0000004343d820 */ /* 0x000fe20000400000 */
[----:B------:R-:W-:Y:S01]  /*1be80*/  FADD R2, R2, R37 ;  /* 0x0000002502027221 */ /* 0x000fe20000000000 */
[----:B------:R-:W-:Y:S01]  /*1be90*/  FADD R41, R40, R41 ;  /* 0x0000002928297221 */ /* 0x000fe20000000000 */
[----:B------:R-:W-:Y:S01]  /*1bea0*/  @!P2 FMUL R62, R62, 0.5 ;  /* 0x3f0000003e3ea820 */ /* 0x000fe20000400000 */
[----:B------:R-:W-:Y:S01]  /*1beb0*/  HMMA.16816.F32.BF16 R4, R4, R10, R68 ;  /* 0x0000000a0404723c */ /* 0x000fe20000041844 */
[----:B------:R-:W-:Y:S01]  /*1bec0*/  @!P1 FMUL R59, R59, R59 ;  /* 0x0000003b3b3b9220 */ /* 0x000fe20000400000 */
[----:B------:R-:W-:Y:S01]  /*1bed0*/  FSETP.GEU.AND P1, PT, R25, -126, PT ;  /* 0xc2fc00001900780b */ /* 0x000fe20003f2e000 */
[----:B------:R-:W1:Y:S01]  /*1bee0*/  MUFU.EX2 R67, R67 ;  /* 0x0000004300437308 */ /* 0x000e620000000800 */
[----:B------:R-:W-:Y:S01]  /*1bef0*/  F2FP.BF16.F32.PACK_AB R8, R46, R53 ;  /* 0x000000352e08723e */ /* 0x000fe200000010ff */
[----:B------:R-:W-:Y:S01]  /*1bf00*/  FADD R53, R53, R2 ;  /* 0x0000000235357221 */ /* 0x000fe20000000000 */
[----:B------:R-:W-:Y:S01]  /*1bf10*/  F2FP.BF16.F32.PACK_AB R9, R57, R58 ;  /* 0x0000003a3909723e */ /* 0x000fe200000010ff */
[----:B------:R-:W-:Y:S01]  /*1bf20*/  FMUL R68, R167, R139 ;  /* 0x0000008ba7447220 */ /* 0x000fe20000400000 */
[----:B------:R-:W-:Y:S01]  /*1bf30*/  F2FP.BF16.F32.PACK_AB R10, R47, R52 ;  /* 0x000000342f0a723e */ /* 0x000fe200000010ff */
[----:B------:R-:W-:Y:S01]  /*1bf40*/  FADD R167, -R143, R164 ;  /* 0x000000a48fa77221 */ /* 0x000fe20000000100 */
[----:B------:R-:W-:Y:S01]  /*1bf50*/  F2FP.BF16.F32.PACK_AB R11, R59, R56 ;  /* 0x000000383b0b723e */ /* 0x000fe200000010ff */
[----:B------:R-:W2:Y:S01]  /*1bf60*/  MUFU.EX2 R62, R62 ;  /* 0x0000003e003e7308 */ /* 0x000ea20000000800 */
[----:B------:R-:W-:Y:S01]  /*1bf70*/  FADD R68, -R63, R68 ;  /* 0x000000443f447221 */ /* 0x000fe20000000100 */
[----:B------:R-:W-:Y:S01]  /*1bf80*/  FADD R58, R58, R41 ;  /* 0x000000293a3a7221 */ /* 0x000fe20000000000 */
[----:B------:R-:W-:Y:S01]  /*1bf90*/  FADD R53, R46, R53 ;  /* 0x000000352e357221 */ /* 0x000fe20000000000 */
[----:B------:R-:W-:-:S02]  /*1bfa0*/  @!P1 FMUL R25, R25, 0.5 ;  /* 0x3f00000019199820 */ /* 0x000fc40000400000 */
[C---:B-----5:R-:W-:Y:S01]  /*1bfb0*/  HMMA.16816.F32.BF16 R120, R8.reuse, R12, R120 ;  /* 0x0000000c0878723c */ /* 0x060fe20000041878 */
[----:B------:R-:W-:Y:S01]  /*1bfc0*/  FADD R57, R57, R58 ;  /* 0x0000003a39397221 */ /* 0x000fe20000000000 */
[----:B------:R-:W-:Y:S01]  /*1bfd0*/  FADD R52, R52, R53 ;  /* 0x0000003534347221 */ /* 0x000fe20000000000 */
[----:B-1----:R-:W-:Y:S02]  /*1bfe0*/  @!P5 FMUL R67, R67, R67 ;  /* 0x000000434343d220 */ /* 0x002fe40000400000 */
[----:B------:R-:W-:Y:S01]  /*1bff0*/  FADD R56, R56, R57 ;  /* 0x0000003938387221 */ /* 0x000fe20000000000 */
[C---:B------:R-:W-:Y:S01]  /*1c000*/  HMMA.16816.F32.BF16 R128, R8.reuse, R16, R128 ;  /* 0x000000100880723c */ /* 0x040fe20000041880 */
[-C--:B------:R-:W-:Y:S01]  /*1c010*/  FMUL R12, R65, R139.reuse ;  /* 0x0000008b410c7220 */ /* 0x080fe20000400000 */
[----:B------:R-:W-:Y:S01]  /*1c020*/  FADD R47, R47, R52 ;  /* 0x000000342f2f7221 */ /* 0x000fe20000000000 */
[----:B------:R-:W1:Y:S01]  /*1c030*/  MUFU.EX2 R65, R25 ;  /* 0x0000001900417308 */ /* 0x000e620000000800 */
[----:B------:R-:W-:Y:S01]  /*1c040*/  FADD R59, R59, R56 ;  /* 0x000000383b3b7221 */ /* 0x000fe20000000000 */
[C---:B------:R-:W-:Y:S01]  /*1c050*/  FADD R69, -R63.reuse, R12 ;  /* 0x0000000c3f457221 */ /* 0x040fe20000000100 */
[----:B------:R-:W-:Y:S01]  /*1c060*/  FMUL R12, R64, R139 ;  /* 0x0000008b400c7220 */ /* 0x000fe20000400000 */
[C---:B------:R-:W-:Y:S01]  /*1c070*/  HMMA.16816.F32.BF16 R124, R8.reuse, R18, R124 ;  /* 0x00000012087c723c */ /* 0x040fe2000004187c */
[----:B------:R-:W4:Y:S01]  /*1c080*/  LDSM.16.MT88.4 R16, [R213+0xc800] ;  /* 0x00c80000d510783b */ /* 0x000f220000004200 */
[----:B--2---:R-:W-:Y:S01]  /*1c090*/  @!P2 FMUL R62, R62, R62 ;  /* 0x0000003e3e3ea220 */ /* 0x004fe20000400000 */
[----:B------:R-:W-:Y:S01]  /*1c0a0*/  FADD R141, -R63, R12 ;  /* 0x0000000c3f8d7221 */ /* 0x000fe20000000100 */
[----:B------:R-:W-:Y:S01]  /*1c0b0*/  FSETP.GEU.AND P2, PT, R140, -126, PT ;  /* 0xc2fc00008c00780b */ /* 0x000fe20003f4e000 */
[----:B------:R-:W2:Y:S01]  /*1c0c0*/  MUFU.EX2 R64, R24 ;  /* 0x0000001800407308 */ /* 0x000ea20000000800 */
[----:B------:R-:W-:Y:S01]  /*1c0d0*/  HMMA.16816.F32.BF16 R116, R8, R14, R116 ;  /* 0x0000000e0874723c */ /* 0x000fe20000041874 */
[----:B------:R-:W5:Y:S01]  /*1c0e0*/  LDSM.16.MT88.4 R12, [R214+0x10800] ;  /* 0x01080000d60c783b */ /* 0x000f620000004200 */
[----:B------:R-:W-:-:S02]  /*1c0f0*/  FSETP.GEU.AND P3, PT, R141, -126, PT ;  /* 0xc2fc00008d00780b */ /* 0x000fc40003f6e000 */
[----:B------:R-:W-:Y:S02]  /*1c100*/  FSETP.GEU.AND P4, PT, R69, -126, PT ;  /* 0xc2fc00004500780b */ /* 0x000fe40003f8e000 */
[----:B---3--:R-:W-:Y:S01]  /*1c110*/  HMMA.16816.F32.BF16 R112, R8, R20, R112 ;  /* 0x000000140870723c */ /* 0x008fe20000041870 */
[----:B-1----:R-:W-:Y:S01]  /*1c120*/  @!P1 FMUL R65, R65, R65 ;  /* 0x0000004141419220 */ /* 0x002fe20000400000 */
[----:B------:R-:W-:-:S03]  /*1c130*/  FSETP.GEU.AND P1, PT, R68, -126, PT ;  /* 0xc2fc00004400780b */ /* 0x000fc60003f2e000 */
[----:B------:R-:W-:Y:S01]  /*1c140*/  @!P2 FMUL R140, R140, 0.5 ;  /* 0x3f0000008c8ca820 */ /* 0x000fe20000400000 */
[C---:B------:R-:W-:Y:S01]  /*1c150*/  HMMA.16816.F32.BF16 R108, R8.reuse, R22, R108 ;  /* 0x00000016086c723c */ /* 0x040fe2000004186c */
[----:B------:R-:W-:Y:S02]  /*1c160*/  LDSM.16.MT88.4 R20, [R215+0xd000] ;  /* 0x00d00000d714783b */ /* 0x000fe40000004200 */
[----:B------:R-:W-:Y:S01]  /*1c170*/  @!P3 FMUL R141, R141, 0.5 ;  /* 0x3f0000008d8db820 */ /* 0x000fe20000400000 */
[----:B--2---:R-:W-:Y:S01]  /*1c180*/  @!P6 FMUL R64, R64, R64 ;  /* 0x000000404040e220 */ /* 0x004fe20000400000 */
[----:B------:R-:W1:Y:S01]  /*1c190*/  MUFU.EX2 R140, R140 ;  /* 0x0000008c008c7308 */ /* 0x000e620000000800 */
[----:B------:R-:W2:Y:S01]  /*1c1a0*/  LDSM.16.MT88.4 R24, [R217+0xd000] ;  /* 0x00d00000d918783b */ /* 0x000ea20000004200 */
[----:B------:R-:W-:Y:S01]  /*1c1b0*/  HMMA.16816.F32.BF16 R96, R8, R48, R96 ;  /* 0x000000300860723c */ /* 0x000fe20000041860 */
[----:B------:R-:W-:Y:S01]  /*1c1c0*/  @!P4 FMUL R69, R69, 0.5 ;  /* 0x3f0000004545c820 */ /* 0x000fe20000400000 */
[----:B------:R-:W-:-:S04]  /*1c1d0*/  @!P1 FMUL R68, R68, 0.5 ;  /* 0x3f00000044449820 */ /* 0x000fc80000400000 */
[----:B------:R-:W3:Y:S01]  /*1c1e0*/  MUFU.EX2 R49, R68 ;  /* 0x0000004400317308 */ /* 0x000ee20000000800 */
[----:B------:R-:W-:Y:S01]  /*1c1f0*/  FMUL R48, R165, R139 ;  /* 0x0000008ba5307220 */ /* 0x000fe20000400000 */
[----:B------:R-:W-:Y:S03]  /*1c200*/  HMMA.16816.F32.BF16 R92, R8, R50, R92 ;  /* 0x00000032085c723c */ /* 0x000fe6000004185c */
[----:B------:R-:W-:-:S03]  /*1c210*/  FADD R48, -R143, R48 ;  /* 0x000000308f307221 */ /* 0x000fc60000000100 */
[----:B------:R-:W5:Y:S01]  /*1c220*/  MUFU.EX2 R66, R69 ;  /* 0x0000004500427308 */ /* 0x000f620000000800 */
[C---:B------:R-:W-:Y:S01]  /*1c230*/  HMMA.16816.F32.BF16 R88, R8.reuse, R32, R88 ;  /* 0x000000200858723c */ /* 0x040fe20000041858 */
[----:B-1----:R-:W-:Y:S01]  /*1c240*/  @!P2 FMUL R140, R140, R140 ;  /* 0x0000008c8c8ca220 */ /* 0x002fe20000400000 */
[----:B------:R-:W-:Y:S01]  /*1c250*/  FSETP.GEU.AND P2, PT, R48, -126, PT ;  /* 0xc2fc00003000780b */ /* 0x000fe20003f4e000 */
[----:B------:R-:W-:Y:S01]  /*1c260*/  FMUL R50, R153, R139 ;  /* 0x0000008b99327220 */ /* 0x000fe20000400000 */
[----:B------:R-:W-:Y:S02]  /*1c270*/  FADD R153, -R143, R248 ;  /* 0x000000f88f997221 */ /* 0x000fe40000000100 */
[----:B----4-:R-:W-:Y:S01]  /*1c280*/  HMMA.16816.F32.BF16 R104, R8, R16, R104 ;  /* 0x000000100868723c */ /* 0x010fe20000041868 */
[----:B------:R-:W1:Y:S01]  /*1c290*/  MUFU.EX2 R141, R141 ;  /* 0x0000008d008d7308 */ /* 0x000e620000000800 */
[----:B---3--:R-:W-:Y:S01]  /*1c2a0*/  @!P1 FMUL R49, R49, R49 ;  /* 0x0000003131319220 */ /* 0x008fe20000400000 */
[----:B------:R-:W-:Y:S01]  /*1c2b0*/  FMUL R68, R147, R139 ;  /* 0x0000008b93447220 */ /* 0x000fe20000400000 */
[----:B------:R-:W-:-:S02]  /*1c2c0*/  FADD R50, -R143, R50 ;  /* 0x000000328f327221 */ /* 0x000fc40000000100 */
[C---:B------:R-:W-:Y:S01]  /*1c2d0*/  HMMA.16816.F32.BF16 R100, R8.reuse, R18, R100 ;  /* 0x000000120864723c */ /* 0x040fe20000041864 */
[----:B------:R-:W3:Y:S01]  /*1c2e0*/  LDSM.16.MT88.4 R16, [R214+0xd000] ;  /* 0x00d00000d610783b */ /* 0x000ee20000004200 */
[----:B------:R-:W-:Y:S01]  /*1c2f0*/  FADD R68, -R63, R68 ;  /* 0x000000443f447221 */ /* 0x000fe20000000100 */
[----:B------:R-:W-:Y:S01]  /*1c300*/  @!P2 FMUL R48, R48, 0.5 ;  /* 0x3f0000003030a820 */ /* 0x000fe20000400000 */
[----:B-----5:R-:W-:Y:S01]  /*1c310*/  @!P4 FMUL R66, R66, R66 ;  /* 0x000000424242c220 */ /* 0x020fe20000400000 */
[----:B------:R-:W-:Y:S01]  /*1c320*/  FSETP.GEU.AND P6, PT, R50, -126, PT ;  /* 0xc2fc00003200780b */ /* 0x000fe20003fce000 */
[C---:B------:R-:W-:Y:S01]  /*1c330*/  HMMA.16816.F32.BF16 R84, R8.reuse, R34, R84 ;  /* 0x000000220854723c */ /* 0x040fe20000041854 */
[----:B------:R-:W4:Y:S01]  /*1c340*/  LDSM.16.MT88.4 R32, [R213+0xd000] ;  /* 0x00d00000d520783b */ /* 0x000f220000004200 */
[----:B------:R-:W-:Y:S01]  /*1c350*/  FADD R69, -R143, R180 ;  /* 0x000000b48f457221 */ /* 0x000fe20000000100 */
[----:B------:R-:W5:Y:S03]  /*1c360*/  MUFU.EX2 R48, R48 ;  /* 0x0000003000307308 */ /* 0x000f660000000800 */
[----:B------:R-:W-:Y:S01]  /*1c370*/  HMMA.16816.F32.BF16 R80, R8, R12, R80 ;  /* 0x0000000c0850723c */ /* 0x000fe20000041850 */
[----:B-1----:R-:W-:Y:S01]  /*1c380*/  @!P3 FMUL R141, R141, R141 ;  /* 0x0000008d8d8db220 */ /* 0x002fe20000400000 */
[----:B------:R-:W-:-:S04]  /*1c390*/  FSETP.GEU.AND P3, PT, R184, -126, PT ;  /* 0xc2fc0000b800780b */ /* 0x000fc80003f6e000 */
[C---:B------:R-:W-:Y:S01]  /*1c3a0*/  HMMA.16816.F32.BF16 R76, R8.reuse, R14, R76 ;  /* 0x0000000e084c723c */ /* 0x040fe2000004184c */
[----:B------:R-:W-:Y:S01]  /*1c3b0*/  F2FP.BF16.F32.PACK_AB R12, R65, R62 ;  /* 0x0000003e410c723e */ /* 0x000fe200000010ff */
[----:B------:R-:W-:Y:S01]  /*1c3c0*/  @!P6 FMUL R50, R50, 0.5 ;  /* 0x3f0000003232e820 */ /* 0x000fe20000400000 */
[----:B------:R-:W-:Y:S01]  /*1c3d0*/  F2FP.BF16.F32.PACK_AB R13, R141, R66 ;  /* 0x000000428d0d723e */ /* 0x000fe200000010ff */
[----:B------:R-:W-:Y:S01]  /*1c3e0*/  FADD R62, R62, R47 ;  /* 0x0000002f3e3e7221 */ /* 0x000fe20000000000 */
[----:B------:R-:W-:Y:S01]  /*1c3f0*/  FADD R66, R66, R59 ;  /* 0x0000003b42427221 */ /* 0x000fe20000000000 */
[C---:B------:R-:W-:Y:S01]  /*1c400*/  HMMA.16816.F32.BF16 R72, R8.reuse, R28, R72 ;  /* 0x0000001c0848723c */ /* 0x040fe20000041848 */
[----:B------:R-:W-:Y:S01]  /*1c410*/  F2FP.BF16.F32.PACK_AB R14, R67, R64 ;  /* 0x00000040430e723e */ /* 0x000fe200000010ff */
[----:B-----5:R-:W-:Y:S01]  /*1c420*/  @!P2 FMUL R48, R48, R48 ;  /* 0x000000303030a220 */ /* 0x020fe20000400000 */
[----:B------:R-:W-:Y:S01]  /*1c430*/  F2FP.BF16.F32.PACK_AB R15, R49, R140 ;  /* 0x0000008c310f723e */ /* 0x000fe200000010ff */
[----:B------:R-:W-:Y:S01]  /*1c440*/  @!P3 FMUL R184, R184, 0.5 ;  /* 0x3f000000b8b8b820 */ /* 0x000fe20000400000 */
[----:B------:R-:W1:Y:S01]  /*1c450*/  MUFU.EX2 R50, R50 ;  /* 0x0000003200327308 */ /* 0x000e620000000800 */
[----:B------:R-:W-:Y:S01]  /*1c460*/  HMMA.16816.F32.BF16 R4, R8, R30, R4 ;  /* 0x0000001e0804723c */ /* 0x000fe20000041804 */
[----:B------:R-:W-:Y:S01]  /*1c470*/  LDSM.16.MT88.4 R28, [R217+0xd800] ;  /* 0x00d80000d91c783b */ /* 0x000fe20000004200 */
[----:B------:R-:W-:Y:S01]  /*1c480*/  FADD R65, R65, R62 ;  /* 0x0000003e41417221 */ /* 0x000fe20000000000 */
[----:B------:R-:W-:-:S03]  /*1c490*/  FADD R141, R141, R66 ;  /* 0x000000428d8d7221 */ /* 0x000fc60000000000 */
[C---:B--2---:R-:W-:Y:S01]  /*1c4a0*/  HMMA.16816.F32.BF16 R128, R12.reuse, R24, R128 ;  /* 0x000000180c80723c */ /* 0x044fe20000041880 */
[-C--:B------:R-:W-:Y:S01]  /*1c4b0*/  FMUL R8, R161, R139.reuse ;  /* 0x0000008ba1087220 */ /* 0x080fe20000400000 */
[----:B------:R-:W2:Y:S01]  /*1c4c0*/  MUFU.EX2 R184, R184 ;  /* 0x000000b800b87308 */ /* 0x000ea20000000800 */
[C---:B------:R-:W-:Y:S01]  /*1c4d0*/  FADD R161, -R143.reuse, R176 ;  /* 0x000000b08fa17221 */ /* 0x040fe20000000100 */
[----:B------:R-:W-:Y:S01]  /*1c4e0*/  FADD R64, R64, R65 ;  /* 0x0000004140407221 */ /* 0x000fe20000000000 */
        /* <DEDUP_REMOVED lines=16> */
[----:B------:R-:W5:Y:S01]  /*1c5f0*/  LDSM.16.MT88.4 R20, [R217+0x11000] ;  /* 0x01100000d914783b */ /* 0x000f620000004200 */
[----:B--2---:R-:W-:Y:S01]  /*1c600*/  @!P3 FMUL R184, R184, R184 ;  /* 0x000000b8b8b8b220 */ /* 0x004fe20000400000 */
[----:B------:R-:W-:Y:S01]  /*1c610*/  @!P1 FMUL R51, R51, 0.5 ;  /* 0x3f00000033339820 */ /* 0x000fe20000400000 */
[----:B------:R-:W-:Y:S01]  /*1c620*/  FSETP.GEU.AND P2, PT, R149, -126, PT ;  /* 0xc2fc00009500780b */ /* 0x000fe20003f4e000 */
[----:B------:R-:W-:Y:S01]  /*1c630*/  FADD R0, R140, R141 ;  /* 0x0000008d8c007221 */ /* 0x000fe20000000000 */
[C---:B---3--:R-:W-:Y:S01]  /*1c640*/  HMMA.16816.F32.BF16 R112, R12.reuse, R16, R112 ;  /* 0x000000100c70723c */ /* 0x048fe20000041870 */
[----:B------:R-:W-:Y:S01]  /*1c650*/  FSETP.GEU.AND P6, PT, R153, -126, PT ;  /* 0xc2fc00009900780b */ /* 0x000fe20003fce000 */
[----:B------:R-:W-:Y:S01]  /*1c660*/  FADD R67, R67, R64 ;  /* 0x0000004043437221 */ /* 0x000fe20000000000 */
[----:B------:R-:W2:Y:S01]  /*1c670*/  MUFU.EX2 R51, R51 ;  /* 0x0000003300337308 */ /* 0x000ea20000000800 */
[----:B------:R-:W-:Y:S01]  /*1c680*/  @!P5 FMUL R24, R24, 0.5 ;  /* 0x3f0000001818d820 */ /* 0x000fe20000400000 */
[----:B------:R-:W-:Y:S01]  /*1c690*/  @!P4 FMUL R25, R25, 0.5 ;  /* 0x3f0000001919c820 */ /* 0x000fe20000400000 */
[----:B------:R-:W-:Y:S01]  /*1c6a0*/  HMMA.16816.F32.BF16 R108, R12, R18, R108 ;  /* 0x000000120c6c723c */ /* 0x000fe2000004186c */
[----:B------:R-:W3:Y:S01]  /*1c6b0*/  LDSM.16.MT88.4 R16, [R215+0x11000] ;  /* 0x01100000d710783b */ /* 0x000ee20000004200 */
[----:B------:R-:W-:Y:S01]  /*1c6c0*/  FADD R0, R49, R0 ;  /* 0x0000000031007221 */ /* 0x000fe20000000000 */
[----:B------:R-:W-:-:S02]  /*1c6d0*/  MOV R140, R38 ;  /* 0x00000026008c7202 */ /* 0x000fc40000000f00 */
[----:B------:R-:W-:Y:S01]  /*1c6e0*/  @!P2 FMUL R149, R149, 0.5 ;  /* 0x3f0000009595a820 */ /* 0x000fe20000400000 */
[----:B----4-:R-:W-:Y:S01]  /*1c6f0*/  HMMA.16816.F32.BF16 R104, R12, R32, R104 ;  /* 0x000000200c68723c */ /* 0x010fe20000041868 */
[----:B------:R-:W4:Y:S01]  /*1c700*/  MUFU.EX2 R145, R24 ;  /* 0x0000001800917308 */ /* 0x000f220000000800 */
[----:B------:R-:W-:Y:S01]  /*1c710*/  @!P6 FMUL R153, R153, 0.5 ;  /* 0x3f0000009999e820 */ /* 0x000fe20000400000 */
[----:B------:R-:W-:-:S03]  /*1c720*/  MOV R141, R39 ;  /* 0x00000027008d7202 */ /* 0x000fc60000000f00 */
[C---:B------:R-:W-:Y:S01]  /*1c730*/  HMMA.16816.F32.BF16 R100, R12.reuse, R34, R100 ;  /* 0x000000220c64723c */ /* 0x040fe20000041864 */
[----:B------:R-:W3:Y:S01]  /*1c740*/  LDSM.16.MT88.4 R32, [R213+0x11000] ;  /* 0x01100000d520783b */ /* 0x000ee20000004200 */
[----:B--2---:R-:W-:Y:S01]  /*1c750*/  @!P1 FMUL R51, R51, R51 ;  /* 0x0000003333339220 */ /* 0x004fe20000400000 */
[----:B------:R-:W-:Y:S01]  /*1c760*/  FSETP.GEU.AND P1, PT, R68, -126, PT ;  /* 0xc2fc00004400780b */ /* 0x000fe20003f2e000 */
[----:B------:R2:W2:Y:S08]  /*1c770*/  MUFU.EX2 R147, R25 ;  /* 0x0000001900937308 */ /* 0x0004b00000000800 */
[----:B------:R-:W3:Y:S01]  /*1c780*/  MUFU.EX2 R149, R149 ;  /* 0x0000009500957308 */ /* 0x000ee20000000800 */
[----:B----4-:R-:W-:Y:S01]  /*1c790*/  @!P5 FMUL R145, R145, R145 ;  /* 0x000000919191d220 */ /* 0x010fe20000400000 */
[----:B-1----:R-:W-:Y:S01]  /*1c7a0*/  HMMA.16816.F32.BF16 R80, R12, R8, R80 ;  /* 0x000000080c50723c */ /* 0x002fe20000041850 */
[----:B------:R-:W-:Y:S01]  /*1c7b0*/  FSETP.GEU.AND P5, PT, R190, -126, PT ;  /* 0xc2fc0000be00780b */ /* 0x000fe20003fae000 */
[----:B------:R-:W-:-:S04]  /*1c7c0*/  @!P1 FMUL R68, R68, 0.5 ;  /* 0x3f00000044449820 */ /* 0x000fc80000400000 */
[----:B------:R-:W1:Y:S01]  /*1c7d0*/  MUFU.EX2 R186, R68 ;  /* 0x0000004400ba7308 */ /* 0x000e620000000800 */
[----:B--2---:R-:W2:Y:S01]  /*1c7e0*/  LDSM.16.MT88.4 R24, [R215+0xd800] ;  /* 0x00d80000d718783b */ /* 0x004ea20000004200 */
[C---:B-----5:R-:W-:Y:S01]  /*1c7f0*/  HMMA.16816.F32.BF16 R96, R12.reuse, R20, R96 ;  /* 0x000000140c60723c */ /* 0x060fe20000041860 */
[----:B------:R-:W-:Y:S01]  /*1c800*/  @!P4 FMUL R147, R147, R147 ;  /* 0x000000939393c220 */ /* 0x000fe20000400000 */
[----:B------:R-:W-:Y:S01]  /*1c810*/  F2FP.BF16.F32.PACK_AB R8, R51, R48 ;  /* 0x000000303308723e */ /* 0x000fe200000010ff */
[----:B------:R-:W-:Y:S01]  /*1c820*/  FADD R48, R48, R67 ;  /* 0x0000004330307221 */ /* 0x000fe20000000000 */
[----:B------:R-:W-:Y:S02]  /*1c830*/  FSETP.GEU.AND P4, PT, R155, -126, PT ;  /* 0xc2fc00009b00780b */ /* 0x000fe40003f8e000 */
[C---:B------:R-:W-:Y:S01]  /*1c840*/  HMMA.16816.F32.BF16 R92, R12.reuse, R22, R92 ;  /* 0x000000160c5c723c */ /* 0x040fe2000004185c */
[----:B------:R-:W4:Y:S01]  /*1c850*/  LDSM.16.MT88.4 R20, [R214+0xd800] ;  /* 0x00d80000d614783b */ /* 0x000f220000004200 */
[----:B---3--:R-:W-:Y:S01]  /*1c860*/  @!P2 FMUL R149, R149, R149 ;  /* 0x000000959595a220 */ /* 0x008fe20000400000 */
[----:B------:R-:W-:Y:S01]  /*1c870*/  FSETP.GEU.AND P2, PT, R151, -126, PT ;  /* 0xc2fc00009700780b */ /* 0x000fe20003f4e000 */
[----:B------:R-:W-:Y:S01]  /*1c880*/  @!P5 FMUL R190, R190, 0.5 ;  /* 0x3f000000bebed820 */ /* 0x000fe20000400000 */
[----:B------:R-:W-:Y:S01]  /*1c890*/  F2FP.BF16.F32.PACK_AB R9, R184, R147 ;  /* 0x00000093b809723e */ /* 0x000fe200000010ff */
[C---:B------:R-:W-:Y:S01]  /*1c8a0*/  HMMA.16816.F32.BF16 R88, R12.reuse, R16, R88 ;  /* 0x000000100c58723c */ /* 0x040fe20000041858 */
[----:B------:R-:W3:Y:S01]  /*1c8b0*/  MUFU.EX2 R153, R153 ;  /* 0x0000009900997308 */ /* 0x000ee20000000800 */
        /* <DEDUP_REMOVED lines=17> */
[----:B------:R-:W4:Y:S01]  /*1c9d0*/  MUFU.EX2 R151, R151 ;  /* 0x0000009700977308 */ /* 0x000f220000000800 */
[----:B------:R-:W-:Y:S01]  /*1c9e0*/  F2FP.BF16.F32.PACK_AB R11, R186, R149 ;  /* 0x00000095ba0b723e */ /* 0x000fe200000010ff */
[----:B---3--:R-:W-:Y:S01]  /*1c9f0*/  @!P6 FMUL R153, R153, R153 ;  /* 0x000000999999e220 */ /* 0x008fe20000400000 */
[----:B------:R-:W-:Y:S01]  /*1ca00*/  FSETP.GEU.AND P6, PT, R161, -126, PT ;  /* 0xc2fc0000a100780b */ /* 0x000fe20003fce000 */
[----:B------:R-:W-:Y:S01]  /*1ca10*/  HMMA.16816.F32.BF16 R4, R12, R34, R4 ;  /* 0x000000220c04723c */ /* 0x000fe20000041804 */
[----:B------:R-:W3:Y:S01]  /*1ca20*/  LDSM.16.MT88.4 R12, [R217+0x11800] ;  /* 0x01180000d90c783b */ /* 0x000ee20000004200 */
[----:B-----5:R-:W-:Y:S01]  /*1ca30*/  @!P5 FMUL R190, R190, R190 ;  /* 0x000000bebebed220 */ /* 0x020fe20000400000 */
[----:B------:R-:W-:Y:S01]  /*1ca40*/  FSETP.GEU.AND P5, PT, R68, -126, PT ;  /* 0xc2fc00004400780b */ /* 0x000fe20003fae000 */
[----:B------:R-:W5:Y:S01]  /*1ca50*/  MUFU.EX2 R188, R188 ;  /* 0x000000bc00bc7308 */ /* 0x000f620000000800 */
[----:B------:R-:W-:Y:S01]  /*1ca60*/  LDSM.16.MT88.4 R32, [R217+0x12000] ;  /* 0x01200000d920783b */ /* 0x000fe20000004200 */
[----:B--2---:R-:W-:Y:S01]  /*1ca70*/  HMMA.16816.F32.BF16 R120, R8, R24, R120 ;  /* 0x000000180878723c */ /* 0x004fe20000041878 */
[----:B------:R-:W-:Y:S01]  /*1ca80*/  FADD R149, R149, R184 ;  /* 0x000000b895957221 */ /* 0x000fe20000000000 */
[----:B------:R-:W-:-:S03]  /*1ca90*/  FADD R0, R145, R0 ;  /* 0x0000000091007221 */ /* 0x000fc60000000000 */
[----:B------:R-:W-:Y:S01]  /*1caa0*/  FADD R186, R186, R149 ;  /* 0x00000095baba7221 */ /* 0x000fe20000000000 */
[C---:B------:R-:W-:Y:S01]  /*1cab0*/  HMMA.16816.F32.BF16 R116, R8.reuse, R26, R116 ;  /* 0x0000001a0874723c */ /* 0x040fe20000041874 */
[----:B------:R-:W2:Y:S01]  /*1cac0*/  LDSM.16.MT88.4 R24, [R215+0x11800] ;  /* 0x01180000d718783b */ /* 0x000ea20000004200 */
[----:B----4-:R-:W-:Y:S01]  /*1cad0*/  @!P2 FMUL R151, R151, R151 ;  /* 0x000000979797a220 */ /* 0x010fe20000400000 */
[----:B------:R-:W-:Y:S01]  /*1cae0*/  FSETP.GEU.AND P2, PT, R157, -126, PT ;  /* 0xc2fc00009d00780b */ /* 0x000fe20003f4e000 */
[----:B------:R-:W4:Y:S01]  /*1caf0*/  MUFU.EX2 R155, R155 ;  /* 0x0000009b009b7308 */ /* 0x000f220000000800 */
[----:B------:R-:W-:Y:S01]  /*1cb00*/  @!P6 FMUL R161, R161, 0.5 ;  /* 0x3f000000a1a1e820 */ /* 0x000fe20000400000 */
[----:B------:R-:W-:Y:S01]  /*1cb10*/  HMMA.16816.F32.BF16 R128, R8, R28, R128 ;  /* 0x0000001c0880723c */ /* 0x000fe20000041880 */
[----:B------:R-:W-:Y:S01]  /*1cb20*/  @!P5 FMUL R68, R68, 0.5 ;  /* 0x3f0000004444d820 */ /* 0x000fe20000400000 */
[----:B-----5:R-:W-:-:S04]  /*1cb30*/  @!P1 FMUL R188, R188, R188 ;  /* 0x000000bcbcbc9220 */ /* 0x020fc80000400000 */
[C---:B------:R-:W-:Y:S01]  /*1cb40*/  HMMA.16816.F32.BF16 R112, R8.reuse, R20, R112 ;  /* 0x000000140870723c */ /* 0x040fe20000041870 */
[----:B------:R-:W-:Y:S01]  /*1cb50*/  FMUL R28, R198, R139 ;  /* 0x0000008bc61c7220 */ /* 0x000fe20000400000 */
[----:B------:R-:W-:Y:S01]  /*1cb60*/  FADD R29, -R63, R194 ;  /* 0x000000c23f1d7221 */ /* 0x000fe20000000100 */
[----:B------:R-:W5:Y:S01]  /*1cb70*/  MUFU.EX2 R161, R161 ;  /* 0x000000a100a17308 */ /* 0x000f620000000800 */
[----:B------:R-:W-:Y:S01]  /*1cb80*/  @!P2 FMUL R157, R157, 0.5 ;  /* 0x3f0000009d9da820 */ /* 0x000fe20000400000 */
[----:B------:R-:W-:Y:S01]  /*1cb90*/  FADD R28, -R63, R28 ;  /* 0x0000001c3f1c7221 */ /* 0x000fe20000000100 */
[C---:B------:R-:W-:Y:S01]  /*1cba0*/  HMMA.16816.F32.BF16 R108, R8.reuse, R22, R108 ;  /* 0x00000016086c723c */ /* 0x040fe2000004186c */
[----:B------:R-:W2:Y:S01]  /*1cbb0*/  LDSM.16.MT88.4 R20, [R214+0x11800] ;  /* 0x01180000d614783b */ /* 0x000ea20000004200 */
[----:B------:R-:W-:Y:S01]  /*1cbc0*/  FSETP.GEU.AND P3, PT, R29, -126, PT ;  /* 0xc2fc00001d00780b */ /* 0x000fe20003f6e000 */
[----:B----4-:R-:W-:Y:S01]  /*1cbd0*/  @!P4 FMUL R155, R155, R155 ;  /* 0x0000009b9b9bc220 */ /* 0x010fe20000400000 */
[----:B------:R-:W-:Y:S01]  /*1cbe0*/  FSETP.GEU.AND P1, PT, R28, -126, PT ;  /* 0xc2fc00001c00780b */ /* 0x000fe20003f2e000 */
[----:B------:R-:W4:Y:S01]  /*1cbf0*/  MUFU.EX2 R157, R157 ;  /* 0x0000009d009d7308 */ /* 0x000f220000000800 */
[C---:B-1----:R-:W-:Y:S06]  /*1cc00*/  HMMA.16816.F32.BF16 R104, R8.reuse, R16, R104 ;  /* 0x000000100868723c */ /* 0x042fec0000041868 */
[----:B------:R-:W-:Y:S01]  /*1cc10*/  HMMA.16816.F32.BF16 R100, R8, R18, R100 ;  /* 0x000000120864723c */ /* 0x000fe20000041864 */
[----:B------:R-:W1:Y:S01]  /*1cc20*/  LDSM.16.MT88.4 R16, [R213+0x11800] ;  /* 0x01180000d510783b */ /* 0x000e620000004200 */
[----:B-----5:R-:W-:Y:S01]  /*1cc30*/  @!P6 FMUL R161, R161, R161 ;  /* 0x000000a1a1a1e220 */ /* 0x020fe20000400000 */
[----:B------:R-:W-:-:S02]  /*1cc40*/  @!P3 FMUL R29, R29, 0.5 ;  /* 0x3f0000001d1db820 */ /* 0x000fc40000400000 */
[----:B------:R-:W-:Y:S01]  /*1cc50*/  @!P1 FMUL R28, R28, 0.5 ;  /* 0x3f0000001c1c9820 */ /* 0x000fe20000400000 */
[----:B---3--:R-:W-:Y:S01]  /*1cc60*/  HMMA.16816.F32.BF16 R96, R8, R12, R96 ;  /* 0x0000000c0860723c */ /* 0x008fe20000041860 */
[----:B------:R-:W3:Y:S01]  /*1cc70*/  MUFU.EX2 R192, R29 ;  /* 0x0000001d00c07308 */ /* 0x000ee20000000800 */
[----:B----4-:R-:W-:Y:S01]  /*1cc80*/  @!P2 FMUL R157, R157, R157 ;  /* 0x0000009d9d9da220 */ /* 0x010fe20000400000 */
[----:B------:R-:W-:-:S03]  /*1cc90*/  FSETP.GEU.AND P2, PT, R159, -126, PT ;  /* 0xc2fc00009f00780b */ /* 0x000fc60003f4e000 */
[C---:B------:R-:W-:Y:S01]  /*1cca0*/  HMMA.16816.F32.BF16 R92, R8.reuse, R14, R92 ;  /* 0x0000000e085c723c */ /* 0x040fe2000004185c */
[----:B------:R-:W4:Y:S02]  /*1ccb0*/  LDSM.16.MT88.4 R12, [R217+0xe000] ;  /* 0x00e00000d90c783b */ /* 0x000f240000004200 */
[----:B------:R-:W5:Y:S03]  /*1ccc0*/  MUFU.EX2 R194, R28 ;  /* 0x0000001c00c27308 */ /* 0x000f660000000800 */
[C---:B--2---:R-:W-:Y:S06]  /*1ccd0*/  HMMA.16816.F32.BF16 R88, R8.reuse, R24, R88 ;  /* 0x000000180858723c */ /* 0x044fec0000041858 */
[----:B------:R-:W-:Y:S01]  /*1cce0*/  HMMA.16816.F32.BF16 R84, R8, R26, R84 ;  /* 0x0000001a0854723c */ /* 0x000fe20000041854 */
[----:B------:R-:W2:Y:S01]  /*1ccf0*/  LDSM.16.MT88.4 R24, [R215+0xe000] ;  /* 0x00e00000d718783b */ /* 0x000ea20000004200 */
[----:B---3--:R-:W-:Y:S01]  /*1cd00*/  @!P3 FMUL R192, R192, R192 ;  /* 0x000000c0c0c0b220 */ /* 0x008fe20000400000 */
[----:B------:R-:W-:Y:S01]  /*1cd10*/  @!P2 FMUL R159, R159, 0.5 ;  /* 0x3f0000009f9fa820 */ /* 0x000fe20000400000 */
[----:B------:R-:W-:-:S02]  /*1cd20*/  FSETP.GEU.AND P3, PT, R170, -126, PT ;  /* 0xc2fc0000aa00780b */ /* 0x000fc40003f6e000 */
[C---:B------:R-:W-:Y:S01]  /*1cd30*/  HMMA.16816.F32.BF16 R80, R8.reuse, R20, R80 ;  /* 0x000000140850723c */ /* 0x040fe20000041850 */
[----:B-----5:R-:W-:Y:S01]  /*1cd40*/  @!P1 FMUL R194, R194, R194 ;  /* 0x000000c2c2c29220 */ /* 0x020fe20000400000 */
[C---:B------:R-:W-:Y:S01]  /*1cd50*/  FSETP.GEU.AND P1, PT, R69.reuse, -126, PT ;  /* 0xc2fc00004500780b */ /* 0x040fe20003f2e000 */
[----:B------:R-:W3:Y:S03]  /*1cd60*/  MUFU.EX2 R159, R159 ;  /* 0x0000009f009f7308 */ /* 0x000ee60000000800 */
[C---:B------:R-:W-:Y:S01]  /*1cd70*/  HMMA.16816.F32.BF16 R76, R8.reuse, R22, R76 ;  /* 0x00000016084c723c */ /* 0x040fe2000004184c */
[----:B------:R-:W5:Y:S04]  /*1cd80*/  LDSM.16.MT88.4 R20, [R214+0xe000] ;  /* 0x00e00000d614783b */ /* 0x000f680000004200 */
[----:B------:R-:W-:Y:S01]  /*1cd90*/  @!P3 FMUL R170, R170, 0.5 ;  /* 0x3f000000aaaab820 */ /* 0x000fe20000400000 */
[----:B------:R-:W-:Y:S01]  /*1cda0*/  HMMA.16816.F32.BF16 R124, R8, R30, R124 ;  /* 0x0000001e087c723c */ /* 0x000fe2000004187c */
[----:B------:R-:W-:Y:S02]  /*1cdb0*/  LDSM.16.MT88.4 R28, [R215+0x12000] ;  /* 0x01200000d71c783b */ /* 0x000fe40000004200 */
[----:B------:R-:W-:-:S02]  /*1cdc0*/  @!P1 FMUL R69, R69, 0.5 ;  /* 0x3f00000045459820 */ /* 0x000fc40000400000 */
[----:B------:R-:W2:Y:S01]  /*1cdd0*/  MUFU.EX2 R170, R170 ;  /* 0x000000aa00aa7308 */ /* 0x000ea20000000800 */
[----:B-1----:R-:W-:Y:S01]  /*1cde0*/  HMMA.16816.F32.BF16 R72, R8, R16, R72 ;  /* 0x000000100848723c */ /* 0x002fe20000041848 */
[----:B---3--:R-:W-:-:S05]  /*1cdf0*/  @!P2 FMUL R159, R159, R159 ;  /* 0x0000009f9f9fa220 */ /* 0x008fca0000400000 */
[----:B------:R-:W-:Y:S01]  /*1ce00*/  HMMA.16816.F32.BF16 R4, R8, R18, R4 ;  /* 0x000000120804723c */ /* 0x000fe20000041804 */
[----:B------:R-:W1:Y:S06]  /*1ce10*/  LDSM.16.MT88.4 R16, [R213+0xe000] ;  /* 0x00e00000d510783b */ /* 0x000e6c0000004200 */
[----:B------:R-:W-:Y:S01]  /*1ce20*/  F2FP.BF16.F32.PACK_AB R8, R188, R151 ;  /* 0x00000097bc08723e */ /* 0x000fe200000010ff */
[----:B------:R-:W-:Y:S01]  /*1ce30*/  FADD R151, R151, R0 ;  /* 0x0000000097977221 */ /* 0x000fe20000000000 */
[----:B------:R-:W-:Y:S01]  /*1ce40*/  F2FP.BF16.F32.PACK_AB R10, R190, R153 ;  /* 0x00000099be0a723e */ /* 0x000fe200000010ff */
[----:B--2---:R-:W-:Y:S01]  /*1ce50*/  @!P3 FMUL R170, R170, R170 ;  /* 0x000000aaaaaab220 */ /* 0x004fe20000400000 */
[----:B------:R-:W-:Y:S01]  /*1ce60*/  F2FP.BF16.F32.PACK_AB R9, R192, R155 ;  /* 0x0000009bc009723e */ /* 0x000fe200000010ff */
[----:B------:R-:W-:Y:S01]  /*1ce70*/  FADD R155, R155, R186 ;  /* 0x000000ba9b9b7221 */ /* 0x000fe20000000000 */
[----:B------:R-:W-:Y:S01]  /*1ce80*/  F2FP.BF16.F32.PACK_AB R11, R194, R157 ;  /* 0x0000009dc20b723e */ /* 0x000fe200000010ff */
[----:B------:R-:W-:-:S02]  /*1ce90*/  FADD R188, R188, R151 ;  /* 0x00000097bcbc7221 */ /* 0x000fc40000000000 */
[----:B------:R-:W-:Y:S02]  /*1cea0*/  FADD R192, R192, R155 ;  /* 0x0000009bc0c07221 */ /* 0x000fe40000000000 */
[----:B------:R-:W-:Y:S02]  /*1ceb0*/  FADD R153, R153, R188 ;  /* 0x000000bc99997221 */ /* 0x000fe40000000000 */
[----:B----4-:R-:W-:Y:S01]  /*1cec0*/  HMMA.16816.F32.BF16 R128, R8, R12, R128 ;  /* 0x0000000c0880723c */ /* 0x010fe20000041880 */
[----:B------:R-:W-:Y:S01]  /*1ced0*/  FADD R157, R157, R192 ;  /* 0x000000c09d9d7221 */ /* 0x000fe20000000000 */
[----:B------:R-:W-:-:S03]  /*1cee0*/  FADD R190, R190, R153 ;  /* 0x00000099bebe7221 */ /* 0x000fc60000000000 */
[----:B------:R-:W-:Y:S01]  /*1cef0*/  FADD R194, R194, R157 ;  /* 0x0000009dc2c27221 */ /* 0x000fe20000000000 */
[C---:B------:R-:W-:Y:S01]  /*1cf00*/  HMMA.16816.F32.BF16 R120, R8.reuse, R24, R120 ;  /* 0x000000180878723c */ /* 0x040fe20000041878 */
        /* <DEDUP_REMOVED lines=10> */
[----:B------:R-:W1:Y:S02]  /*1cfb0*/  MUFU.EX2 R168, R68 ;  /* 0x0000004400a87308 */ /* 0x000e640000000800 */
[----:B------:R-:W-:-:S02]  /*1cfc0*/  FSETP.GEU.AND P2, PT, R165, -126, PT ;  /* 0xc2fc0000a500780b */ /* 0x000fc40003f4e000 */
[C---:B-----5:R-:W-:Y:S01]  /*1cfd0*/  HMMA.16816.F32.BF16 R112, R8.reuse, R20, R112 ;  /* 0x000000140870723c */ /* 0x060fe20000041870 */
        /* <DEDUP_REMOVED lines=220> */
.L_x_3431:
[----:B------:R-:W-:Y:S05]  /*1dda0*/  @!P0 BRA `(.L_x_3440) ;  /* 0x0000006000208947 */ /* 0x000fea0003800000 */
[C---:B------:R-:W-:Y:S01]  /*1ddb0*/  SHF.L.U64.HI R246, R60.reuse, 0x5, R61 ;  /* 0x000000053cf67819 */ /* 0x040fe2000001023d */
[----:B------:R-:W-:Y:S01]  /*1ddc0*/  IMAD.SHL.U32 R245, R60, 0x20, RZ ;  /* 0x000000203cf57824 */ /* 0x000fe200078e00ff */
[C---:B------:R-:W-:Y:S01]  /*1ddd0*/  SHF.L.U64.HI R248, R54.reuse, 0x5, R55 ;  /* 0x0000000536f87819 */ /* 0x040fe20000010237 */
[----:B------:R-:W-:Y:S01]  /*1dde0*/  IMAD.SHL.U32 R247, R54, 0x20, RZ ;  /* 0x0000002036f77824 */ /* 0x000fe200078e00ff */
[----:B------:R-:W-:Y:S01]  /*1ddf0*/  MOV R2, R140 ;  /* 0x0000008c00027202 */ /* 0x000fe20000000f00 */
[----:B------:R-:W-:Y:S02]  /*1de00*/  IMAD.MOV.U32 R0, RZ, RZ, R141 ;  /* 0x000000ffff007224 */ /* 0x000fe400078e008d */
.L_x_3449:
[----:B------:R-:W-:Y:S04]  /*1de10*/  DEPBAR.LE SB0, 0x0 ;  /* 0x000080000000791a */ /* 0x000fe80000000000 */
[----:B------:R-:W-:Y:S05]  /*1de20*/  WARPSYNC.ALL ;  /* 0x0000000000007948 */ /* 0x000fea0003800000 */
[----:B------:R-:W-:Y:S01]  /*1de30*/  NOP ;  /* 0x0000000000007918 */ /* 0x000fe20000000000 */
[----:B------:R-:W-:Y:S01]  /*1de40*/  BAR.SYNC.DEFER_BLOCKING 0x0 ;  /* 0x0000000000007b1d */ /* 0x000fe20000010000 */
[----:B------:R-:W-:Y:S01]  /*1de50*/  ISETP.NE.U32.AND P0, PT, R238, RZ, PT ;  /* 0x000000ffee00720c */ /* 0x000fe20003f05070 */
[----:B------:R-:W-:Y:S03]  /*1de60*/  VIADD R243, R243, 0xffffffff ;  /* 0xfffffffff3f37836 */ /* 0x000fe60000000000 */
        /* <DEDUP_REMOVED lines=74> */
.L_x_3442:
[----:B-1----:R-:W-:Y:S02]  /*1e310*/  R2UR UR8, R14 ;  /* 0x000000000e0872ca */ /* 0x002fe400000e0000 */
[----:B------:R-:W-:Y:S11]  /*1e320*/  R2UR UR9, R15 ;  /* 0x000000000f0972ca */ /* 0x000ff600000e0000 */
[----:B------:R-:W-:Y:S02]  /*1e330*/  @!UPT UIADD3 URZ, URZ, URZ, URZ ;  /* 0x0000003f3f3ff290 */ /* 0x000fe4000fffe03f */
[----:B------:R-:W2:Y:S02]  /*1e340*/  LD.E R8, desc[UR8][R132.64+0x40] ;  /* 0x0000400884087980 */ /* 0x000ea4000c101900 */
[----:B--2---:R-:W-:Y:S05]  /*1e350*/  IMAD.U32 R8, R8, -0x80, RZ ;  /* 0xffffff8008087824 */ /* 0x004fea00078e00ff */
[----:B------:R-:W-:Y:S02]  /*1e360*/  SHF.R.S32.HI R7, RZ, 0x1f, R8 ;  /* 0x0000001fff077819 */ /* 0x000fe40000011408 */
.L_x_3443:
[----:B------:R-:W-:Y:S05]  /*1e370*/  BSYNC B0 ;  /* 0x0000000000007941 */ /* 0x000fea0003800000 */
.L_x_3441:
        /* <DEDUP_REMOVED lines=112> */
[C---:B-1----:R-:W-:Y:S06]  /*1ea80*/  HMMA.16816.F32.BF16 R4, R140.reuse, R144, R4 ;  /* 0x000000908c04723c */ /* 0x042fec0000041804 */
[C---:B------:R-:W-:Y:S01]  /*1ea90*/  HMMA.16816.F32.BF16 R8, R140.reuse, R146, R8 ;  /* 0x000000928c08723c */ /* 0x040fe20000041808 */
[----:B------:R-:W-:Y:S05]  /*1eaa0*/  LDSM.16.M88.4 R144, [R219] ;  /* 0x00000000db90783b */ /* 0x000fea0000000200 */
[C---:B------:R-:W-:Y:S06]  /*1eab0*/  HMMA.16816.F32.BF16 R12, R140.reuse, R148, R12 ;  /* 0x000000948c0c723c */ /* 0x040fec000004180c */
[C---:B------:R-:W-:Y:S01]  /*1eac0*/  HMMA.16816.F32.BF16 R16, R140.reuse, R150, R16 ;  /* 0x000000968c10723c */ /* 0x040fe20000041810 */
[----:B------:R-:W1:Y:S05]  /*1ead0*/  LDSM.16.M88.4 R148, [R216+0x4000] ;  /* 0x00400000d894783b */ /* 0x000e6a0000000200 */
[C---:B------:R-:W-:Y:S06]  /*1eae0*/  HMMA.16816.F32.BF16 R20, R140.reuse, R152, R20 ;  /* 0x000000988c14723c */ /* 0x040fec0000041814 */
[C---:B------:R-:W-:Y:S01]  /*1eaf0*/  HMMA.16816.F32.BF16 R24, R140.reuse, R154, R24 ;  /* 0x0000009a8c18723c */ /* 0x040fe20000041818 */
[----:B------:R-:W5:Y:S05]  /*1eb00*/  LDSM.16.M88.4 R152, [R216+0x4800] ;  /* 0x00480000d898783b */ /* 0x000f6a0000000200 */
        /* <DEDUP_REMOVED lines=14> */
[----:B------:R-:W4:Y:S04]  /*1ebf0*/  LDSM.16.M88.4 R136, [R205+0x800] ;  /* 0x00080000cd88783b */ /* 0x000f280000000200 */
[----:B------:R-:W2:Y:S01]  /*1ec00*/  LDSM.16.M88.4 R140, [R205+0x1000] ;  /* 0x00100000cd8c783b */ /* 0x000ea20000000200 */
        /* <DEDUP_REMOVED lines=23> */
[----:B------:R-:W2:Y:S04]  /*1ed80*/  LDSM.16.M88.4 R144, [R205+0x2800] ;  /* 0x00280000cd90783b */ /* 0x000ea80000000200 */
        /* <DEDUP_REMOVED lines=24> */
[----:B------:R-:W2:Y:S04]  /*1ef10*/  LDSM.16.M88.4 R160, [R222+0xb000] ;  /* 0x00b00000dea0783b */ /* 0x000ea80000000200 */
[----:B------:R-:W-:Y:S01]  /*1ef20*/  LDSM.16.M88.4 R180, [R134] ;  /* 0x0000000086b4783b */ /* 0x000fe20000000200 */
[C---:B---3--:R-:W-:Y:S06]  /*1ef30*/  HMMA.16816.F32.BF16 R4, R136.reuse, R164, R4 ;  /* 0x000000a48804723c */ /* 0x048fec0000041804 */
[C---:B------:R-:W-:Y:S01]  /*1ef40*/  HMMA.16816.F32.BF16 R8, R136.reuse, R166, R8 ;  /* 0x000000a68808723c */ /* 0x040fe20000041808 */
[----:B------:R-:W3:Y:S05]  /*1ef50*/  LDSM.16.M88.4 R164, [R222+0xb800] ;  /* 0x00b80000dea4783b */ /* 0x000eea0000000200 */
[C---:B----4-:R-:W-:Y:S06]  /*1ef60*/  HMMA.16816.F32.BF16 R12, R136.reuse, R140, R12 ;  /* 0x0000008c880c723c */ /* 0x050fec000004180c */
[C---:B------:R-:W-:Y:S01]  /*1ef70*/  HMMA.16816.F32.BF16 R16, R136.reuse, R142, R16 ;  /* 0x0000008e8810723c */ /* 0x040fe20000041810 */
[----:B------:R-:W4:Y:S05]  /*1ef80*/  LDSM.16.M88.4 R140, [R203] ;  /* 0x00000000cb8c783b */ /* 0x000f2a0000000200 */
[C---:B-1----:R-:W-:Y:S06]  /*1ef90*/  HMMA.16816.F32.BF16 R20, R136.reuse, R148, R20 ;  /* 0x000000948814723c */ /* 0x042fec0000041814 */
[C---:B------:R-:W-:Y:S01]  /*1efa0*/  HMMA.16816.F32.BF16 R24, R136.reuse, R150, R24 ;  /* 0x000000968818723c */ /* 0x040fe20000041818 */
[----:B------:R-:W1:Y:S05]  /*1efb0*/  LDSM.16.M88.4 R148, [R202] ;  /* 0x00000000ca94783b */ /* 0x000e6a0000000200 */
[C---:B-----5:R-:W-:Y:S06]  /*1efc0*/  HMMA.16816.F32.BF16 R28, R136.reuse, R152, R28 ;  /* 0x00000098881c723c */ /* 0x060fec000004181c */
[C---:B------:R-:W-:Y:S01]  /*1efd0*/  HMMA.16816.F32.BF16 R32, R136.reuse, R154, R32 ;  /* 0x0000009a8820723c */ /* 0x040fe20000041820 */
[----:B------:R-:W5:Y:S05]  /*1efe0*/  LDSM.16.M88.4 R152, [R201] ;  /* 0x00000000c998783b */ /* 0x000f6a0000000200 */
[C---:B--2---:R-:W-:Y:S06]  /*1eff0*/  HMMA.16816.F32.BF16 R36, R136.reuse, R144, R36 ;  /* 0x000000908824723c */ /* 0x044fec0000041824 */
[C---:B------:R-:W-:Y:S01]  /*1f000*/  HMMA.16816.F32.BF16 R40, R136.reuse, R146, R40 ;  /* 0x000000928828723c */ /* 0x040fe20000041828 */
[----:B------:R-:W2:Y:S05]  /*1f010*/  LDSM.16.M88.4 R144, [R200] ;  /* 0x00000000c890783b */ /* 0x000eaa0000000200 */
        /* <DEDUP_REMOVED lines=141> */
.L_x_3447:
[----:B------:R-:W2:Y:S02]  /*1f8f0*/  LD.E R142, desc[UR8][R132.64+0x38] ;  /* 0x00003808848e7980 */ /* 0x000ea4000c101900 */
[----:B--2---:R-:W-:Y:S04]  /*1f900*/  LEA R142, -R142, RZ, 0x7 ;  /* 0x000000ff8e8e7211 */ /* 0x004fe800078e39ff */
[----:B------:R-:W-:Y:S02]  /*1f910*/  SHF.R.S32.HI R139, RZ, 0x1f, R142 ;  /* 0x0000001fff8b7819 */ /* 0x000fe4000001148e */
.L_x_3448:
[----:B------:R-:W-:Y:S05]  /*1f920*/  BSYNC B0 ;  /* 0x0000000000007941 */ /* 0x000fea0003800000 */
.L_x_3446:
        /* <DEDUP_REMOVED lines=37> */
.L_x_3445:
[----:B------:R-:W-:Y:S05]  /*1fb80*/  BSYNC B1 ;  /* 0x0000000000017941 */ /* 0x000fea0003800000 */
.L_x_3444:
[----:B-1----:R-:W1:Y:S01]  /*1fb90*/  S2R R136, SR_TID.X ;  /* 0x0000000000887919 */ /* 0x002e620000002100 */
[----:B------:R-:W2:Y:S01]  /*1fba0*/  LD.E R142, desc[UR8][R132.64+0xdc] ;  /* 0x0000dc08848e7980 */ /* 0x000ea2000c101900 */
[----:B-1----:R-:W-:Y:S04]  /*1fbb0*/  SHF.L.U32 R136, R136, 0x1, RZ ;  /* 0x0000000188887819 */ /* 0x002fe800000006ff */
        /* <DEDUP_REMOVED lines=22> */
[----:B------:R-:W-:Y:S02]  /*1fd20*/  ISETP.GE.OR P4, PT, R143, R244, !P4 ;  /* 0x000000f48f00720c */ /* 0x000fe40006786670 */
[----:B------:R-:W-:Y:S02]  /*1fd30*/  ISETP.GE.OR P5, PT, R137, R240, !P5 ;  /* 0x000000f08900720c */ /* 0x000fe40006fa6670 */
        /* <DEDUP_REMOVED lines=22> */
[----:B------:R-:W-:Y:S01]  /*1fea0*/  FSEL R250, R15, -INF , !P1 ;  /* 0xff8000000ffa7808 */ /* 0x000fe20004800000 */
[----:B------:R-:W-:Y:S01]  /*1feb0*/  VIADD R15, R141, 0x28 ;  /* 0x000000288d0f7836 */ /* 0x000fe20000000000 */
        /* <DEDUP_REMOVED lines=11> */
[-C--:B------:R-:W-:Y:S02]  /*1ff70*/  ISETP.GE.AND P3, PT, R149, R236.reuse, PT ;  /* 0x000000ec9500720c */ /* 0x080fe40003f66270 */
[----:B------:R-:W-:Y:S02]  /*1ff80*/  ISETP.GE.AND P2, PT, R147, R236, PT ;  /* 0x000000ec9300720c */ /* 0x000fe40003f46270 */
[C---:B------:R-:W-:Y:S02]  /*1ff90*/  ISETP.GE.AND P0, PT, R15.reuse, R242, PT ;  /* 0x000000f20f00720c */ /* 0x040fe40003f06270 */
[----:B------:R-:W-:Y:S02]  /*1ffa0*/  ISETP.GE.AND P4, PT, R15, R236, PT ;  /* 0x000000ec0f00720c */ /* 0x000fe40003f86270 */
[C---:B------:R-:W-:Y:S02]  /*1ffb0*/  ISETP.GE.OR P1, PT, R149.reuse, R240, !P1 ;  /* 0x000000f09500720c */ /* 0x040fe40004f26670 */
[-C--:B------:R-:W-:Y:S02]  /*1ffc0*/  ISETP.GE.OR P3, PT, R149, R244.reuse, !P3 ;  /* 0x000000f49500720c */ /* 0x080fe40005f66670 */
[----:B------:R-:W-:Y:S02]  /*1ffd0*/  ISETP.GE.OR P2, PT, R147, R244, !P2 ;  /* 0x000000f49300720c */ /* 0x000fe40005746670 */
[----:B------:R-:W-:Y:S02]  /*1ffe0*/  FSEL R140, R13, -INF , !P6 ;  /* 0xff8000000d8c7808 */ /* 0x000fe40007000000 */
        /* <DEDUP_REMOVED lines=9> */
[-C--:B------:R-:W-:Y:S02]  /*20080*/  ISETP.GE.AND P5, PT, R13, R242.reuse, PT ;  /* 0x000000f20d00720c */ /* 0x080fe40003fa6270 */
[C---:B------:R-:W-:Y:S02]  /*20090*/  ISETP.GE.AND P3, PT, R15.reuse, R242, PT ;  /* 0x000000f20f00720c */ /* 0x040fe40003f66270 */
[-C--:B------:R-:W-:Y:S02]  /*200a0*/  ISETP.GE.AND P2, PT, R15, R236.reuse, PT ;  /* 0x000000ec0f00720c */ /* 0x080fe40003f46270 */
[----:B------:R-:W-:Y:S02]  /*200b0*/  ISETP.GE.AND P1, PT, R13, R236, PT ;  /* 0x000000ec0d00720c */ /* 0x000fe40003f26270 */
[-C--:B------:R-:W-:Y:S02]  /*200c0*/  ISETP.GE.OR P6, PT, R147, R240.reuse, !P6 ;  /* 0x000000f09300720c */ /* 0x080fe400077c6670 */
[-C--:B------:R-:W-:Y:S02]  /*200d0*/  ISETP.GE.OR P5, PT, R13, R240.reuse, !P5 ;  /* 0x000000f00d00720c */ /* 0x080fe40006fa6670 */
[----:B------:R-:W-:Y:S02]  /*200e0*/  ISETP.GE.OR P3, PT, R15, R240, !P3 ;  /* 0x000000f00f00720c */ /* 0x000fe40005f66670 */
[-C--:B------:R-:W-:Y:S02]  /*200f0*/  ISETP.GE.OR P1, PT, R13, R244.reuse, !P1 ;  /* 0x000000f40d00720c */ /* 0x080fe40004f26670 */
        /* <DEDUP_REMOVED lines=44> */
[----:B------:R-:W-:Y:S02]  /*203c0*/  IADD3 R13, R141, 0x49, RZ ;  /* 0x000000498d0d7810 */ /* 0x000fe40007ffe0ff */
[----:B------:R-:W-:Y:S02]  /*203d0*/  FMNMX R6, R139, R0, !PT ;  /* 0x000000008b067209 */ /* 0x000fe40007800000 */
[----:B------:R-:W-:Y:S02]  /*203e0*/  IADD3 R15, R141, 0x50, RZ ;  /* 0x000000508d0f7810 */ /* 0x000fe40007ffe0ff */
[----:B------:R-:W-:Y:S02]  /*203f0*/  FSEL R152, R34, -INF , !P4 ;  /* 0xff80000022987808 */ /* 0x000fe40006000000 */
[----:B------:R-:W-:Y:S01]  /*20400*/  FSEL R174, R36, -INF , !P0 ;  /* 0xff80000024ae7808 */ /* 0x000fe20004000000 */
[----:B------:R-:W-:Y:S01]  /*20410*/  LDSM.16.MT88.4 R32, [R214+0xc000] ;  /* 0x00c00000d620783b */ /* 0x000fe20000004200 */
[----:B------:R-:W-:Y:S02]  /*20420*/  FSEL R172, R37, -INF , !P6 ;  /* 0xff80000025ac7808 */ /* 0x000fe40007000000 */
[----:B------:R-:W-:Y:S02]  /*20430*/  FSEL R164, R39, -INF , !P1 ;  /* 0xff80000027a47808 */ /* 0x000fe40004800000 */
[C---:B------:R-:W-:Y:S02]  /*20440*/  ISETP.GE.AND P4, PT, R13.reuse, R242, PT ;  /* 0x000000f20d00720c */ /* 0x040fe40003f86270 */
[----:B------:R-:W-:Y:S01]  /*20450*/  ISETP.GE.AND P0, PT, R13, R236, PT ;  /* 0x000000ec0d00720c */ /* 0x000fe20003f06270 */
[----:B--2---:R-:W-:Y:S01]  /*20460*/  FMUL R139, R139, R142 ;  /* 0x0000008e8b8b7220 */ /* 0x004fe20000400000 */
[C---:B------:R-:W-:Y:S01]  /*20470*/  FMNMX R6, R143.reuse, R6, !PT ;  /* 0x000000068f067209 */ /* 0x040fe20007800000 */
[----:B------:R-:W-:Y:S01]  /*20480*/  FMUL R143, R143, R142 ;  /* 0x0000008e8f8f7220 */ /* 0x000fe20000400000 */
[----:B------:R-:W-:Y:S01]  /*20490*/  ISETP.GE.AND P6, PT, R15, R242, PT ;  /* 0x000000f20f00720c */ /* 0x000fe20003fc6270 */
[----:B------:R-:W-:Y:S01]  /*204a0*/  FMUL R144, R11, R142 ;  /* 0x0000008e0b907220 */ /* 0x000fe20000400000 */
[----:B------:R-:W-:Y:S02]  /*204b0*/  ISETP.GE.AND P1, PT, R15, R236, PT ;  /* 0x000000ec0f00720c */ /* 0x000fe40003f26270 */
[C---:B------:R-:W-:Y:S02]  /*204c0*/  ISETP.GE.OR P4, PT, R13.reuse, R240, !P4 ;  /* 0x000000f00d00720c */ /* 0x040fe40006786670 */
[----:B------:R-:W-:Y:S01]  /*204d0*/  ISETP.GE.OR P0, PT, R13, R244, !P0 ;  /* 0x000000f40d00720c */ /* 0x000fe20004706670 */
[----:B------:R-:W-:Y:S01]  /*204e0*/  VIADD R13, R141, 0x51 ;  /* 0x000000518d0d7836 */ /* 0x000fe20000000000 */
[----:B------:R-:W-:Y:S02]  /*204f0*/  FMNMX R6, R145, R6, !PT ;  /* 0x0000000691067209 */ /* 0x000fe40007800000 */
[C---:B------:R-:W-:Y:S02]  /*20500*/  ISETP.GE.OR P6, PT, R15.reuse, R240, !P6 ;  /* 0x000000f00f00720c */ /* 0x040fe400077c6670 */
[----:B------:R-:W-:Y:S02]  /*20510*/  ISETP.GE.OR P1, PT, R15, R244, !P1 ;  /* 0x000000f40f00720c */ /* 0x000fe40004f26670 */
        /* <DEDUP_REMOVED lines=34> */
[----:B------:R-:W-:Y:S02]  /*20740*/  FSEL R187, R50, -INF , !P3 ;  /* 0xff80000032bb7808 */ /* 0x000fe40005800000 */
[----:B------:R-:W-:Y:S02]  /*20750*/  FMNMX R15, R194, R15, !PT ;  /* 0x0000000fc20f7209 */ /* 0x000fe40007800000 */
[----:B------:R-:W-:Y:S02]  /*20760*/  MOV R50, R19 ;  /* 0x0000001300327202 */ /* 0x000fe40000000f00 */
        /* <DEDUP_REMOVED lines=8> */
[----:B------:R-:W-:Y:S02]  /*207f0*/  FMNMX R15, R190, R17, !PT ;  /* 0x00000011be0f7209 */ /* 0x000fe40007800000 */
[----:B------:R-:W-:Y:S02]  /*20800*/  IADD3 R13, R141, 0x59, RZ ;  /* 0x000000598d0d7810 */ /* 0x000fe40007ffe0ff */
        /* <DEDUP_REMOVED lines=8> */
[----:B------:R-:W-:Y:S02]  /*20890*/  FMNMX R17, R178, R17, !PT ;  /* 0x00000011b2117209 */ /* 0x000fe40007800000 */
[C---:B------:R-:W-:Y:S02]  /*208a0*/  ISETP.GE.OR P6, PT, R13.reuse, R244, !P6 ;  /* 0x000000f40d00720c */ /* 0x040fe400077c6670 */
[----:B------:R-:W-:Y:S02]  /*208b0*/  ISETP.GE.OR P0, PT, R13, R240, !P0 ;  /* 0x000000f00d00720c */ /* 0x000fe40004706670 */
[C---:B------:R-:W-:Y:S01]  /*208c0*/  FMNMX R15, R184.reuse, R15, !PT ;  /* 0x0000000fb80f7209 */ /* 0x040fe20007800000 */
[----:B------:R-:W-:Y:S01]  /*208d0*/  FMUL R184, R184, R142 ;  /* 0x0000008eb8b87220 */ /* 0x000fe20000400000 */
        /* <DEDUP_REMOVED lines=15> */
[----:B------:R-:W-:Y:S01]  /*209d0*/  FSEL R195, R49, -INF , !P0 ;  /* 0xff80000031c37808 */ /* 0x000fe20004000000 */
[----:B------:R-:W-:Y:S01]  /*209e0*/  FMUL R49, R37, R142 ;  /* 0x0000008e25317220 */ /* 0x000fe20000400000 */
[----:B------:R-:W-:Y:S02]  /*209f0*/  FMNMX R17, R170, R17, !PT ;  /* 0x00000011aa117209 */ /* 0x000fe40007800000 */
        /* <DEDUP_REMOVED lines=8> */
[----:B------:R-:W-:Y:S02]  /*20a80*/  FSEL R189, R51, -INF , !P6 ;  /* 0xff80000033bd7808 */ /* 0x000fe40007000000 */
[----:B------:R-:W-:Y:S02]  /*20a90*/  FSEL R185, R52, -INF , !P2 ;  /* 0xff80000034b97808 */ /* 0x000fe40005000000 */
[C---:B------:R-:W-:Y:S01]  /*20aa0*/  FMNMX R4, R227.reuse, R4, !PT ;  /* 0x00000004e3047209 */ /* 0x040fe20007800000 */
[----:B------:R-:W-:Y:S01]  /*20ab0*/  FMUL R227, R227, R142 ;  /* 0x0000008ee3e37220 */ /* 0x000fe20000400000 */
        /* <DEDUP_REMOVED lines=8> */
[C---:B------:R-:W-:Y:S01]  /*20b40*/  FMNMX R4, R197.reuse, R4, !PT ;  /* 0x00000004c5047209 */ /* 0x040fe20007800000 */
[----:B------:R-:W-:Y:S01]  /*20b50*/  FMUL R197, R197, R142 ;  /* 0x0000008ec5c57220 */ /* 0x000fe20000400000 */
[----:B------:R-:W-:Y:S02]  /*20b60*/  FSEL R177, R54, -INF , !P1 ;  /* 0xff80000036b17808 */ /* 0x000fe40004800000 */
[----:B------:R-:W-:Y:S01]  /*20b70*/  FSEL R183, R53, -INF , !P5 ;  /* 0xff80000035b77808 */ /* 0x000fe20006800000 */
[----:B------:R-:W-:Y:S01]  /*20b80*/  IMAD.MOV.U32 R53, RZ, RZ, R16 ;  /* 0x000000ffff357224 */ /* 0x000fe200078e0010 */
        /* <DEDUP_REMOVED lines=64> */
[----:B------:R-:W-:Y:S03]  /*20f90*/  MOV R52, R138 ;  /* 0x0000008a00347202 */ /* 0x000fe60000000f00 */
        /* <DEDUP_REMOVED lines=121> */
[----:B------:R-:W-:Y:S01]  /*21730*/  @!P0 FMUL R49, R49, 0.5 ;  /* 0x3f00000031318820 */ /* 0x000fe20000400000 */
[C---:B------:R-:W-:Y:S05]  /*21740*/  HMMA.16816.F32.BF16 R24, R136.reuse, R34, R24 ;  /* 0x000000228818723c */ /* 0x040fea0000041818 */
[----:B------:R-:W-:Y:S01]  /*21750*/  FMUL R32, R2, R100 ;  /* 0x0000006402207220 */ /* 0x000fe20000400000 */
[C---:B------:R-:W-:Y:S05]  /*21760*/  HMMA.16816.F32.BF16 R28, R136.reuse, R40, R28 ;  /* 0x00000028881c723c */ /* 0x040fea000004181c */
[-C--:B------:R-:W-:Y:S01]  /*21770*/  FMUL R33, R36, R142.reuse ;  /* 0x0000008e24217220 */ /* 0x080fe20000400000 */
[----:B------:R-:W-:Y:S01]  /*21780*/  FMUL R35, R0, R103 ;  /* 0x0000006700237220 */ /* 0x000fe20000400000 */
[-C--:B------:R-:W-:Y:S01]  /*21790*/  FMUL R103, R53, R142.reuse ;  /* 0x0000008e35677220 */ /* 0x080fe20000400000 */
[----:B------:R-:W-:Y:S02]  /*217a0*/  FMUL R41, R52, R142 ;  /* 0x0000008e34297220 */ /* 0x000fe40000400000 */
[----:B------:R-:W1:Y:S01]  /*217b0*/  LDSM.16.MT88.4 R52, [R215+0x10000] ;  /* 0x01000000d734783b */ /* 0x000e620000004200 */
[----:B------:R-:W-:Y:S01]  /*217c0*/  FADD R48, -R150, R33 ;  /* 0x0000002196307221 */ /* 0x000fe20000000100 */
[----:B------:R-:W-:Y:S01]  /*217d0*/  FMUL R33, R2, R101 ;  /* 0x0000006502217220 */ /* 0x000fe20000400000 */
[----:B------:R-:W-:Y:S01]  /*217e0*/  FMUL R34, R0, R102 ;  /* 0x0000006600227220 */ /* 0x000fe20000400000 */
[C---:B------:R-:W-:Y:S01]  /*217f0*/  FMUL R40, R2.reuse, R92 ;  /* 0x0000005c02287220 */ /* 0x040fe20000400000 */
[----:B------:R-:W-:Y:S01]  /*21800*/  FMUL R36, R2, R96 ;  /* 0x0000006002247220 */ /* 0x000fe20000400000 */
[----:B------:R-:W-:Y:S01]  /*21810*/  FSETP.GEU.AND P6, PT, R48, -126, PT ;  /* 0xc2fc00003000780b */ /* 0x000fe20003fce000 */
[----:B------:R-:W-:Y:S01]  /*21820*/  FADD R100, -R150, R41 ;  /* 0x0000002996647221 */ /* 0x000fe20000000100 */
[----:B------:R-:W-:Y:S01]  /*21830*/  FMUL R41, R2, R93 ;  /* 0x0000005d02297220 */ /* 0x000fe20000400000 */
[----:B------:R2:W3:Y:S01]  /*21840*/  MUFU.EX2 R102, R49 ;  /* 0x0000003100667308 */ /* 0x0004e20000000800 */
[C---:B------:R-:W-:Y:S03]  /*21850*/  HMMA.16816.F32.BF16 R32, R136.reuse, R42, R32 ;  /* 0x0000002a8820723c */ /* 0x040fe60000041820 */
[-C--:B------:R-:W-:Y:S01]  /*21860*/  FMUL R104, R51, R142.reuse ;  /* 0x0000008e33687220 */ /* 0x080fe20000400000 */
[----:B------:R-:W-:Y:S01]  /*21870*/  FMUL R51, R0, R87 ;  /* 0x0000005700337220 */ /* 0x000fe20000400000 */
[----:B------:R-:W-:Y:S01]  /*21880*/  FMUL R106, R50, R142 ;  /* 0x0000008e326a7220 */ /* 0x000fe20000400000 */
[C---:B------:R-:W-:Y:S03]  /*21890*/  HMMA.16816.F32.BF16 R36, R136.reuse, R44, R36 ;  /* 0x0000002c8824723c */ /* 0x040fe60000041824 */
[----:B------:R-:W-:Y:S02]  /*218a0*/  FSETP.GEU.AND P4, PT, R100, -126, PT ;  /* 0xc2fc00006400780b */ /* 0x000fe40003f8e000 */
[----:B------:R-:W-:Y:S01]  /*218b0*/  @!P6 FMUL R48, R48, 0.5 ;  /* 0x3f0000003030e820 */ /* 0x000fe20000400000 */
[C---:B------:R-:W-:Y:S01]  /*218c0*/  FMUL R42, R0.reuse, R94 ;  /* 0x0000005e002a7220 */ /* 0x040fe20000400000 */
[----:B------:R-:W-:Y:S01]  /*218d0*/  FMUL R43, R0, R95 ;  /* 0x0000005f002b7220 */ /* 0x000fe20000400000 */
[C---:B------:R-:W-:Y:S01]  /*218e0*/  FMUL R44, R2.reuse, R88 ;  /* 0x00000058022c7220 */ /* 0x040fe20000400000 */
[----:B------:R4:W5:Y:S01]  /*218f0*/  MUFU.EX2 R101, R48 ;  /* 0x0000003000657308 */ /* 0x0009620000000800 */
[----:B------:R-:W1:Y:S01]  /*21900*/  LDSM.16.MT88.4 R92, [R213+0x10000] ;  /* 0x01000000d55c783b */ /* 0x000e620000004200 */
[C---:B------:R-:W-:Y:S01]  /*21910*/  FMUL R45, R2.reuse, R89 ;  /* 0x00000059022d7220 */ /* 0x040fe20000400000 */
[----:B--2---:R-:W-:Y:S01]  /*21920*/  FMUL R49, R2, R85 ;  /* 0x0000005502317220 */ /* 0x004fe20000400000 */
[----:B------:R-:W-:Y:S01]  /*21930*/  FMUL R50, R0, R86 ;  /* 0x0000005600327220 */ /* 0x000fe20000400000 */
[C---:B------:R-:W-:Y:S03]  /*21940*/  HMMA.16816.F32.BF16 R40, R136.reuse, R46, R40 ;  /* 0x0000002e8828723c */ /* 0x040fe60000041828 */
[----:B------:R-:W-:Y:S01]  /*21950*/  FADD R103, -R150, R103 ;  /* 0x0000006796677221 */ /* 0x000fe20000000100 */
[C---:B------:R-:W-:Y:S01]  /*21960*/  FADD R104, -R145.reuse, R104 ;  /* 0x0000006891687221 */ /* 0x040fe20000000100 */
[C---:B------:R-:W-:Y:S01]  /*21970*/  FADD R107, -R145.reuse, R250 ;  /* 0x000000fa916b7221 */ /* 0x040fe20000000100 */
[----:B------:R-:W-:Y:S01]  /*21980*/  FADD R105, -R145, R252 ;  /* 0x000000fc91697221 */ /* 0x000fe20000000100 */
[C---:B------:R-:W-:Y:S01]  /*21990*/  FMUL R46, R0.reuse, R90 ;  /* 0x0000005a002e7220 */ /* 0x040fe20000400000 */
[----:B------:R-:W-:Y:S01]  /*219a0*/  FMUL R47, R0, R91 ;  /* 0x0000005b002f7220 */ /* 0x000fe20000400000 */
[----:B------:R-:W-:Y:S01]  /*219b0*/  FSETP.GEU.AND P5, PT, R103, -126, PT ;  /* 0xc2fc00006700780b */ /* 0x000fe20003fae000 */
[----:B------:R-:W-:Y:S01]  /*219c0*/  LDSM.16.MT88.4 R88, [R213+0xc800] ;  /* 0x00c80000d558783b */ /* 0x000fe20000004200 */
[----:B---3--:R-:W-:Y:S01]  /*219d0*/  @!P0 FMUL R102, R102, R102 ;  /* 0x0000006666668220 */ /* 0x008fe20000400000 */
[C---:B----4-:R-:W-:Y:S01]  /*219e0*/  FMUL R48, R2.reuse, R84 ;  /* 0x0000005402307220 */ /* 0x050fe20000400000 */
[----:B-----5:R-:W-:Y:S01]  /*219f0*/  @!P6 FMUL R101, R101, R101 ;  /* 0x000000656565e220 */ /* 0x020fe20000400000 */
[----:B------:R-:W-:Y:S01]  /*21a00*/  FMUL R60, R2, R72 ;  /* 0x00000048023c7220 */ /* 0x000fe20000400000 */
[C---:B-1----:R-:W-:Y:S03]  /*21a10*/  HMMA.16816.F32.BF16 R44, R136.reuse, R52, R44 ;  /* 0x00000034882c723c */ /* 0x042fe6000004182c */
[----:B------:R-:W-:Y:S01]  /*21a20*/  FADD R106, -R145, R106 ;  /* 0x0000006a916a7221 */ /* 0x000fe20000000100 */
[----:B------:R-:W-:Y:S01]  /*21a30*/  LDSM.16.MT88.4 R84, [R215+0xc800] ;  /* 0x00c80000d754783b */ /* 0x000fe20000004200 */
[----:B------:R-:W-:Y:S01]  /*21a40*/  F2FP.BF16.F32.PACK_AB R72, R101, R102 ;  /* 0x000000666548723e */ /* 0x000fe200000010ff */
[C---:B------:R-:W-:Y:S03]  /*21a50*/  HMMA.16816.F32.BF16 R48, R136.reuse, R54, R48 ;  /* 0x000000368830723c */ /* 0x040fe60000041830 */
[----:B------:R-:W-:Y:S02]  /*21a60*/  FSETP.GEU.AND P3, PT, R104, -126, PT ;  /* 0xc2fc00006800780b */ /* 0x000fe40003f6e000 */
[----:B------:R-:W-:Y:S01]  /*21a70*/  FSETP.GEU.AND P2, PT, R107, -126, PT ;  /* 0xc2fc00006b00780b */ /* 0x000fe20003f4e000 */
[C---:B------:R-:W-:Y:S01]  /*21a80*/  FMUL R52, R2.reuse, R80 ;  /* 0x0000005002347220 */ /* 0x040fe20000400000 */
[----:B------:R-:W-:Y:S01]  /*21a90*/  FSETP.GEU.AND P1, PT, R105, -126, PT ;  /* 0xc2fc00006900780b */ /* 0x000fe20003f2e000 */
[----:B------:R-:W-:Y:S01]  /*21aa0*/  FMUL R53, R2, R81 ;  /* 0x0000005102357220 */ /* 0x000fe20000400000 */
[----:B------:R-:W-:Y:S02]  /*21ab0*/  FSETP.GEU.AND P0, PT, R106, -126, PT ;  /* 0xc2fc00006a00780b */ /* 0x000fe40003f0e000 */
[C---:B------:R-:W-:Y:S01]  /*21ac0*/  FMUL R54, R0.reuse, R82 ;  /* 0x0000005200367220 */ /* 0x040fe20000400000 */
[----:B------:R-:W-:Y:S01]  /*21ad0*/  FMUL R55, R0, R83 ;  /* 0x0000005300377220 */ /* 0x000fe20000400000 */
[----:B------:R-:W-:Y:S01]  /*21ae0*/  @!P5 FMUL R103, R103, 0.5 ;  /* 0x3f0000006767d820 */ /* 0x000fe20000400000 */
[----:B------:R-:W1:Y:S01]  /*21af0*/  LDSM.16.MT88.4 R80, [R217+0xc800] ;  /* 0x00c80000d950783b */ /* 0x000e620000004200 */
[----:B------:R-:W-:Y:S01]  /*21b00*/  @!P4 FMUL R100, R100, 0.5 ;  /* 0x3f0000006464c820 */ /* 0x000fe20000400000 */
[----:B------:R-:W-:Y:S01]  /*21b10*/  @!P3 FMUL R104, R104, 0.5 ;  /* 0x3f0000006868b820 */ /* 0x000fe20000400000 */
[----:B------:R-:W-:Y:S01]  /*21b20*/  FMUL R61, R2, R73 ;  /* 0x00000049023d7220 */ /* 0x000fe20000400000 */
[----:B------:R-:W-:Y:S01]  /*21b30*/  @!P2 FMUL R107, R107, 0.5 ;  /* 0x3f0000006b6ba820 */ /* 0x000fe20000400000 */
[C---:B------:R-:W-:Y:S01]  /*21b40*/  HMMA.16816.F32.BF16 R52, R136.reuse, R64, R52 ;  /* 0x000000408834723c */ /* 0x040fe20000041834 */
[----:B------:R-:W2:Y:S02]  /*21b50*/  MUFU.EX2 R103, R103 ;  /* 0x0000006700677308 */ /* 0x000ea40000000800 */
[----:B------:R-:W-:Y:S01]  /*21b60*/  @!P1 FMUL R105, R105, 0.5 ;  /* 0x3f00000069699820 */ /* 0x000fe20000400000 */
[----:B------:R-:W-:Y:S01]  /*21b70*/  @!P0 FMUL R106, R106, 0.5 ;  /* 0x3f0000006a6a8820 */ /* 0x000fe20000400000 */
[C---:B------:R-:W-:Y:S01]  /*21b80*/  FMUL R62, R0.reuse, R74 ;  /* 0x0000004a003e7220 */ /* 0x040fe20000400000 */
[C---:B------:R-:W-:Y:S05]  /*21b90*/  HMMA.16816.F32.BF16 R56, R136.reuse, R66, R56 ;  /* 0x000000428838723c */ /* 0x040fea0000041838 */
[----:B------:R-:W3:Y:S01]  /*21ba0*/  MUFU.EX2 R100, R100 ;  /* 0x0000006400647308 */ /* 0x000ee20000000800 */
[----:B------:R-:W-:Y:S01]  /*21bb0*/  FMUL R63, R0, R75 ;  /* 0x0000004b003f7220 */ /* 0x000fe20000400000 */
[C---:B------:R-:W-:Y:S01]  /*21bc0*/  FMUL R64, R2.reuse, R68 ;  /* 0x0000004402407220 */ /* 0x040fe20000400000 */
[----:B------:R-:W-:Y:S03]  /*21bd0*/  FMUL R65, R2, R69 ;  /* 0x0000004502417220 */ /* 0x000fe60000400000 */
[C---:B------:R-:W-:Y:S04]  /*21be0*/  FMUL R66, R0.reuse, R70 ;  /* 0x0000004600427220 */ /* 0x040fe80000400000 */
[----:B------:R-:W4:Y:S01]  /*21bf0*/  MUFU.EX2 R104, R104 ;  /* 0x0000006800687308 */ /* 0x000f220000000800 */
[C---:B------:R-:W-:Y:S03]  /*21c00*/  HMMA.16816.F32.BF16 R60, R136.reuse, R92, R60 ;  /* 0x0000005c883c723c */ /* 0x040fe6000004183c */
[----:B------:R-:W-:Y:S01]  /*21c10*/  FMUL R67, R0, R71 ;  /* 0x0000004700437220 */ /* 0x000fe20000400000 */
[----:B--2---:R-:W-:Y:S01]  /*21c20*/  @!P5 FMUL R103, R103, R103 ;  /* 0x000000676767d220 */ /* 0x004fe20000400000 */
[----:B------:R-:W2:Y:S01]  /*21c30*/  LDSM.16.MT88.4 R68, [R217+0x10800] ;  /* 0x01080000d944783b */ /* 0x000ea20000004200 */
[----:B------:R-:W-:Y:S03]  /*21c40*/  FMUL R122, R156, R142 ;  /* 0x0000008e9c7a7220 */ /* 0x000fe60000400000 */
[----:B------:R-:W5:Y:S02]  /*21c50*/  MUFU.EX2 R107, R107 ;  /* 0x0000006b006b7308 */ /* 0x000f640000000800 */
[----:B---3--:R-:W-:Y:S01]  /*21c60*/  @!P4 FMUL R100, R100, R100 ;  /* 0x000000646464c220 */ /* 0x008fe20000400000 */
[----:B------:R-:W-:Y:S04]  /*21c70*/  HMMA.16816.F32.BF16 R64, R136, R94, R64 ;  /* 0x0000005e8840723c */ /* 0x000fe80000041840 */
[----:B------:R-:W-:Y:S01]  /*21c80*/  F2FP.BF16.F32.PACK_AB R74, R100, R103 ;  /* 0x00000067644a723e */ /* 0x000fe200000010ff */
[----:B------:R-:W-:Y:S02]  /*21c90*/  FMUL R109, R198, R142 ;  /* 0x0000008ec66d7220 */ /* 0x000fe40000400000 */
[----:B------:R-:W3:Y:S01]  /*21ca0*/  MUFU.EX2 R105, R105 ;  /* 0x0000006900697308 */ /* 0x000ee20000000800 */
[----:B----4-:R-:W-:Y:S03]  /*21cb0*/  @!P3 FMUL R104, R104, R104 ;  /* 0x000000686868b220 */ /* 0x010fe60000400000 */
[-C--:B------:R-:W-:Y:S01]  /*21cc0*/  FMUL R110, R190, R142.reuse ;  /* 0x0000008ebe6e7220 */ /* 0x080fe20000400000 */
[----:B------:R-:W-:Y:S01]  /*21cd0*/  FADD R109, -R150, R109 ;  /* 0x0000006d966d7221 */ /* 0x000fe20000000100 */
[-C--:B------:R-:W-:Y:S01]  /*21ce0*/  FMUL R111, R194, R142.reuse ;  /* 0x0000008ec26f7220 */ /* 0x080fe20000400000 */
[----:B------:R-:W-:Y:S03]  /*21cf0*/  FMUL R114, R186, R142 ;  /* 0x0000008eba727220 */ /* 0x000fe60000400000 */
[----:B------:R-:W4:Y:S01]  /*21d00*/  MUFU.EX2 R106, R106 ;  /* 0x0000006a006a7308 */ /* 0x000f220000000800 */
[----:B-----5:R-:W-:Y:S01]  /*21d10*/  @!P2 FMUL R107, R107, R107 ;  /* 0x0000006b6b6ba220 */ /* 0x020fe20000400000 */
[----:B------:R-:W-:Y:S01]  /*21d20*/  FADD R111, -R150, R111 ;  /* 0x0000006f966f7221 */ /* 0x000fe20000000100 */
[C---:B------:R-:W-:Y:S01]  /*21d30*/  FADD R110, -R145.reuse, R110 ;  /* 0x0000006e916e7221 */ /* 0x040fe20000000100 */
[C---:B------:R-:W-:Y:S01]  /*21d40*/  FADD R115, -R145.reuse, R188 ;  /* 0x000000bc91737221 */ /* 0x040fe20000000100 */
[----:B------:R-:W-:Y:S01]  /*21d50*/  FADD R113, -R145, R184 ;  /* 0x000000b891717221 */ /* 0x000fe20000000100 */
[----:B------:R-:W-:Y:S01]  /*21d60*/  F2FP.BF16.F32.PACK_AB R73, R107, R104 ;  /* 0x000000686b49723e */ /* 0x000fe200000010ff */
[----:B------:R-:W-:Y:S01]  /*21d70*/  FADD R114, -R145, R114 ;  /* 0x0000007291727221 */ /* 0x000fe20000000100 */
[----:B------:R-:W-:Y:S01]  /*21d80*/  FSETP.GEU.AND P5, PT, R111, -126, PT ;  /* 0xc2fc00006f00780b */ /* 0x000fe20003fae000 */
[----:B---3--:R-:W-:Y:S01]  /*21d90*/  @!P1 FMUL R105, R105, R105 ;  /* 0x0000006969699220 */ /* 0x008fe20000400000 */
[----:B------:R-:W-:Y:S01]  /*21da0*/  FSETP.GEU.AND P3, PT, R110, -126, PT ;  /* 0xc2fc00006e00780b */ /* 0x000fe20003f6e000 */
[-C--:B------:R-:W-:Y:S01]  /*21db0*/  FMUL R188, R175, R142.reuse ;  /* 0x0000008eafbc7220 */ /* 0x080fe20000400000 */
[----:B------:R-:W-:Y:S01]  /*21dc0*/  FSETP.GEU.AND P2, PT, R115, -126, PT ;  /* 0xc2fc00007300780b */ /* 0x000fe20003f4e000 */
[----:B------:R-:W-:Y:S01]  /*21dd0*/  FMUL R190, R173, R142 ;  /* 0x0000008eadbe7220 */ /* 0x000fe20000400000 */
[----:B------:R-:W-:Y:S01]  /*21de0*/  FSETP.GEU.AND P1, PT, R113, -126, PT ;  /* 0xc2fc00007100780b */ /* 0x000fe20003f2e000 */
[----:B------:R-:W-:Y:S01]  /*21df0*/  FFMA R159, R2, R251, R159 ;  /* 0x000000fb029f7223 */ /* 0x000fe2000000009f */
[----:B------:R-:W-:Y:S01]  /*21e00*/  FFMA R151, R0, R249, R151 ;  /* 0x000000f900977223 */ /* 0x000fe20000000097 */
[----:B----4-:R-:W-:Y:S01]  /*21e10*/  @!P0 FMUL R106, R106, R106 ;  /* 0x0000006a6a6a8220 */ /* 0x010fe20000400000 */
[----:B------:R-:W-:Y:S01]  /*21e20*/  FSETP.GEU.AND P0, PT, R109, -126, PT ;  /* 0xc2fc00006d00780b */ /* 0x000fe20003f0e000 */
[-C--:B------:R-:W-:Y:S01]  /*21e30*/  FMUL R96, R158, R142.reuse ;  /* 0x0000008e9e607220 */ /* 0x080fe20000400000 */
[-C--:B------:R-:W-:Y:S01]  /*21e40*/  FMUL R158, R154, R142.reuse ;  /* 0x0000008e9a9e7220 */ /* 0x080fe20000400000 */
[----:B------:R-:W-:Y:S01]  /*21e50*/  @!P5 FMUL R111, R111, 0.5 ;  /* 0x3f0000006f6fd820 */ /* 0x000fe20000400000 */
[----:B------:R-:W-:Y:S01]  /*21e60*/  F2FP.BF16.F32.PACK_AB R75, R106, R105 ;  /* 0x000000696a4b723e */ /* 0x000fe200000010ff */
[----:B------:R-:W-:Y:S01]  /*21e70*/  FADD R96, -R145, R96 ;  /* 0x0000006091607221 */ /* 0x000fe20000000100 */
[----:B------:R-:W-:Y:S01]  /*21e80*/  @!P3 FMUL R110, R110, 0.5 ;  /* 0x3f0000006e6eb820 */ /* 0x000fe20000400000 */
[-C--:B------:R-:W-:Y:S01]  /*21e90*/  FMUL R123, R180, R142.reuse ;  /* 0x0000008eb47b7220 */ /* 0x080fe20000400000 */
[-C--:B------:R-:W-:Y:S01]  /*21ea0*/  FMUL R180, R193, R142.reuse ;  /* 0x0000008ec1b47220 */ /* 0x080fe20000400000 */
[----:B------:R-:W3:Y:S01]  /*21eb0*/  MUFU.EX2 R111, R111 ;  /* 0x0000006f006f7308 */ /* 0x000ee20000000800 */
[----:B------:R-:W-:Y:S01]  /*21ec0*/  @!P2 FMUL R115, R115, 0.5 ;  /* 0x3f0000007373a820 */ /* 0x000fe20000400000 */
[C---:B-1----:R-:W-:Y:S05]  /*21ed0*/  HMMA.16816.F32.BF16 R4, R72.reuse, R80, R4 ;  /* 0x000000504804723c */ /* 0x042fea0000041804 */
[----:B------:R-:W-:Y:S01]  /*21ee0*/  @!P0 FMUL R109, R109, 0.5 ;  /* 0x3f0000006d6d8820 */ /* 0x000fe20000400000 */
[C---:B------:R-:W-:Y:S02]  /*21ef0*/  HMMA.16816.F32.BF16 R8, R72.reuse, R82, R8 ;  /* 0x000000524808723c */ /* 0x040fe40000041808 */
[----:B------:R-:W1:Y:S03]  /*21f00*/  MUFU.EX2 R110, R110 ;  /* 0x0000006e006e7308 */ /* 0x000e660000000800 */
[----:B------:R-:W-:Y:S01]  /*21f10*/  FMUL R81, R196, R142 ;  /* 0x0000008ec4517220 */ /* 0x000fe20000400000 */
[C---:B------:R-:W-:Y:S06]  /*21f20*/  HMMA.16816.F32.BF16 R12, R72.reuse, R84, R12 ;  /* 0x00000054480c723c */ /* 0x040fec000004180c */
[----:B------:R-:W4:Y:S01]  /*21f30*/  MUFU.EX2 R109, R109 ;  /* 0x0000006d006d7308 */ /* 0x000f220000000800 */
[----:B------:R-:W-:Y:S01]  /*21f40*/  FADD R108, -R150, R81 ;  /* 0x00000051966c7221 */ /* 0x000fe20000000100 */
[C---:B------:R-:W-:Y:S01]  /*21f50*/  HMMA.16816.F32.BF16 R16, R72.reuse, R86, R16 ;  /* 0x000000564810723c */ /* 0x040fe20000041810 */
[----:B------:R-:W5:Y:S03]  /*21f60*/  LDSM.16.MT88.4 R80, [R215+0x10800] ;  /* 0x01080000d750783b */ /* 0x000f660000004200 */
[----:B------:R-:W-:Y:S01]  /*21f70*/  FSETP.GEU.AND P6, PT, R108, -126, PT ;  /* 0xc2fc00006c00780b */ /* 0x000fe20003fce000 */
[----:B---3--:R-:W-:Y:S01]  /*21f80*/  @!P5 FMUL R111, R111, R111 ;  /* 0x0000006f6f6fd220 */ /* 0x008fe20000400000 */
[C---:B------:R-:W-:Y:S02]  /*21f90*/  HMMA.16816.F32.BF16 R20, R72.reuse, R76, R20 ;  /* 0x0000004c4814723c */ /* 0x040fe40000041814 */
[----:B------:R-:W3:Y:S01]  /*21fa0*/  MUFU.EX2 R115, R115 ;  /* 0x0000007300737308 */ /* 0x000ee20000000800 */
[----:B------:R-:W-:Y:S02]  /*21fb0*/  LDSM.16.MT88.4 R84, [R213+0x10800] ;  /* 0x01080000d554783b */ /* 0x000fe40000004200 */
[----:B-1----:R-:W-:Y:S01]  /*21fc0*/  @!P3 FMUL R110, R110, R110 ;  /* 0x0000006e6e6eb220 */ /* 0x002fe20000400000 */
[C---:B------:R-:W-:Y:S03]  /*21fd0*/  HMMA.16816.F32.BF16 R24, R72.reuse, R78, R24 ;  /* 0x0000004e4818723c */ /* 0x040fe60000041818 */
[----:B------:R-:W-:Y:S02]  /*21fe0*/  FSETP.GEU.AND P3, PT, R96, -126, PT ;  /* 0xc2fc00006000780b */ /* 0x000fe40003f6e000 */
[----:B------:R-:W-:Y:S01]  /*21ff0*/  FMUL R77, R192, R142 ;  /* 0x0000008ec04d7220 */ /* 0x000fe20000400000 */
[C---:B------:R-:W-:Y:S05]  /*22000*/  HMMA.16816.F32.BF16 R28, R72.reuse, R88, R28 ;  /* 0x00000058481c723c */ /* 0x040fea000004181c */
[----:B------:R-:W-:Y:S01]  /*22010*/  FADD R112, -R150, R77 ;  /* 0x0000004d96707221 */ /* 0x000fe20000000100 */
[C---:B------:R-:W-:Y:S01]  /*22020*/  HMMA.16816.F32.BF16 R32, R72.reuse, R90, R32 ;  /* 0x0000005a4820723c */ /* 0x040fe20000041820 */
[----:B------:R-:W1:Y:S03]  /*22030*/  LDSM.16.MT88.4 R76, [R214+0x10800] ;  /* 0x01080000d64c783b */ /* 0x000e660000004200 */
[----:B------:R-:W-:Y:S01]  /*22040*/  FSETP.GEU.AND P4, PT, R112, -126, PT ;  /* 0xc2fc00007000780b */ /* 0x000fe20003f8e000 */
[----:B------:R-:W-:Y:S01]  /*22050*/  @!P3 FMUL R96, R96, 0.5 ;  /* 0x3f0000006060b820 */ /* 0x000fe20000400000 */
[C---:B--2---:R-:W-:Y:S03]  /*22060*/  HMMA.16816.F32.BF16 R36, R72.reuse, R68, R36 ;  /* 0x000000444824723c */ /* 0x044fe60000041824 */
[----:B------:R-:W-:Y:S01]  /*22070*/  LDSM.16.MT88.4 R88, [R214+0xd000] ;  /* 0x00d00000d658783b */ /* 0x000fe20000004200 */
[----:B------:R-:W2:Y:S01]  /*22080*/  MUFU.EX2 R156, R96 ;  /* 0x00000060009c7308 */ /* 0x000ea20000000800 */
[----:B----4-:R-:W-:Y:S01]  /*22090*/  @!P0 FMUL R109, R109, R109 ;  /* 0x0000006d6d6d8220 */ /* 0x010fe20000400000 */
[C---:B------:R-:W-:Y:S03]  /*220a0*/  HMMA.16816.F32.BF16 R40, R72.reuse, R70, R40 ;  /* 0x000000464828723c */ /* 0x040fe60000041828 */
[----:B------:R-:W-:Y:S02]  /*220b0*/  FSETP.GEU.AND P0, PT, R114, -126, PT ;  /* 0xc2fc00007200780b */ /* 0x000fe40003f0e000 */
[----:B---3--:R-:W-:Y:S01]  /*220c0*/  @!P2 FMUL R115, R115, R115 ;  /* 0x000000737373a220 */ /* 0x008fe20000400000 */
[C---:B-----5:R-:W-:Y:S05]  /*220d0*/  HMMA.16816.F32.BF16 R44, R72.reuse, R80, R44 ;  /* 0x00000050482c723c */ /* 0x060fea000004182c */
[----:B------:R-:W-:Y:S01]  /*220e0*/  F2FP.BF16.F32.PACK_AB R69, R115, R110 ;  /* 0x0000006e7345723e */ /* 0x000fe200000010ff */
[C---:B------:R-:W-:Y:S01]  /*220f0*/  HMMA.16816.F32.BF16 R48, R72.reuse, R82, R48 ;  /* 0x000000524830723c */ /* 0x040fe20000041830 */
[----:B------:R-:W3:Y:S04]  /*22100*/  LDSM.16.MT88.4 R80, [R217+0xd000] ;  /* 0x00d00000d950783b */ /* 0x000ee80000004200 */
[----:B--2---:R-:W-:Y:S01]  /*22110*/  @!P3 FMUL R156, R156, R156 ;  /* 0x0000009c9c9cb220 */ /* 0x004fe20000400000 */
[----:B------:R-:W-:Y:S01]  /*22120*/  @!P4 FMUL R112, R112, 0.5 ;  /* 0x3f0000007070c820 */ /* 0x000fe20000400000 */
[----:B------:R-:W-:Y:S01]  /*22130*/  @!P6 FMUL R108, R108, 0.5 ;  /* 0x3f0000006c6ce820 */ /* 0x000fe20000400000 */
[----:B------:R-:W-:Y:S01]  /*22140*/  @!P1 FMUL R113, R113, 0.5 ;  /* 0x3f00000071719820 */ /* 0x000fe20000400000 */
[----:B------:R-:W-:Y:S02]  /*22150*/  LDSM.16.MT88.4 R96, [R215+0xd800] ;  /* 0x00d80000d760783b */ /* 0x000fe40000004200 */
[----:B------:R-:W-:Y:S01]  /*22160*/  @!P0 FMUL R114, R114, 0.5 ;  /* 0x3f00000072728820 */ /* 0x000fe20000400000 */
[----:B------:R-:W2:Y:S01]  /*22170*/  MUFU.EX2 R112, R112 ;  /* 0x0000007000707308 */ /* 0x000ea20000000800 */
[----:B------:R-:W-:Y:S01]  /*22180*/  FADD R123, -R150, R123 ;  /* 0x0000007b967b7221 */ /* 0x000fe20000000100 */
[C---:B------:R-:W-:Y:S01]  /*22190*/  FADD R122, -R145.reuse, R122 ;  /* 0x0000007a917a7221 */ /* 0x040fe20000000100 */
[C---:B------:R-:W-:Y:S01]  /*221a0*/  FADD R158, -R145.reuse, R158 ;  /* 0x0000009e919e7221 */ /* 0x040fe20000000100 */
[C---:B------:R-:W-:Y:S01]  /*221b0*/  FADD R180, -R145.reuse, R180 ;  /* 0x000000b491b47221 */ /* 0x040fe20000000100 */
[C---:B-1----:R-:W-:Y:S05]  /*221c0*/  HMMA.16816.F32.BF16 R52, R72.reuse, R76, R52 ;  /* 0x0000004c4834723c */ /* 0x042fea0000041834 */
[----:B------:R-:W1:Y:S01]  /*221d0*/  MUFU.EX2 R108, R108 ;  /* 0x0000006c006c7308 */ /* 0x000e620000000800 */
[----:B------:R-:W-:Y:S01]  /*221e0*/  FSETP.GEU.AND P2, PT, R122, -126, PT ;  /* 0xc2fc00007a00780b */ /* 0x000fe20003f4e000 */
[----:B------:R-:W-:Y:S01]  /*221f0*/  FADD R188, -R145, R188 ;  /* 0x000000bc91bc7221 */ /* 0x000fe20000000100 */
[C---:B------:R-:W-:Y:S01]  /*22200*/  HMMA.16816.F32.BF16 R56, R72.reuse, R78, R56 ;  /* 0x0000004e4838723c */ /* 0x040fe20000041838 */
[----:B------:R-:W4:Y:S06]  /*22210*/  LDSM.16.MT88.4 R76, [R215+0xd000] ;  /* 0x00d00000d74c783b */ /* 0x000f2c0000004200 */
[----:B------:R-:W5:Y:S01]  /*22220*/  MUFU.EX2 R113, R113 ;  /* 0x0000007100717308 */ /* 0x000f620000000800 */
[C---:B------:R-:W-:Y:S03]  /*22230*/  HMMA.16816.F32.BF16 R60, R72.reuse, R84, R60 ;  /* 0x00000054483c723c */ /* 0x040fe6000004183c */
[----:B--2---:R-:W-:Y:S03]  /*22240*/  @!P4 FMUL R112, R112, R112 ;  /* 0x000000707070c220 */ /* 0x004fe60000400000 */
[----:B------:R-:W-:Y:S03]  /*22250*/  HMMA.16816.F32.BF16 R64, R72, R86, R64 ;  /* 0x000000564840723c */ /* 0x000fe60000041840 */
[----:B------:R-:W2:Y:S01]  /*22260*/  MUFU.EX2 R114, R114 ;  /* 0x0000007200727308 */ /* 0x000ea20000000800 */
[----:B------:R-:W4:Y:S01]  /*22270*/  LDSM.16.MT88.4 R72, [R213+0xd000] ;  /* 0x00d00000d548783b */ /* 0x000f220000004200 */
[----:B-1----:R-:W-:Y:S01]  /*22280*/  @!P6 FMUL R108, R108, R108 ;  /* 0x0000006c6c6ce220 */ /* 0x002fe20000400000 */
[----:B------:R-:W-:Y:S01]  /*22290*/  F2FP.BF16.F32.PACK_AB R70, R112, R111 ;  /* 0x0000006f7046723e */ /* 0x000fe200000010ff */
[-C--:B------:R-:W-:Y:S01]  /*222a0*/  FMUL R85, R182, R142.reuse ;  /* 0x0000008eb6557220 */ /* 0x080fe20000400000 */
[-C--:B------:R-:W-:Y:S01]  /*222b0*/  FMUL R121, R178, R142.reuse ;  /* 0x0000008eb2797220 */ /* 0x080fe20000400000 */
[----:B------:R-:W-:Y:S02]  /*222c0*/  FSETP.GEU.AND P6, PT, R123, -126, PT ;  /* 0xc2fc00007b00780b */ /* 0x000fe40003fce000 */
[----:B-----5:R-:W-:Y:S01]  /*222d0*/  @!P1 FMUL R113, R113, R113 ;  /* 0x0000007171719220 */ /* 0x020fe20000400000 */
[----:B------:R-:W-:Y:S01]  /*222e0*/  F2FP.BF16.F32.PACK_AB R68, R108, R109 ;  /* 0x0000006d6c44723e */ /* 0x000fe200000010ff */
[C---:B------:R-:W-:Y:S01]  /*222f0*/  FADD R120, -R150.reuse, R85 ;  /* 0x0000005596787221 */ /* 0x040fe20000000100 */
[----:B------:R-:W-:Y:S01]  /*22300*/  FADD R121, -R150, R121 ;  /* 0x0000007996797221 */ /* 0x000fe20000000100 */
[----:B------:R-:W-:Y:S01]  /*22310*/  LDSM.16.MT88.4 R84, [R214+0x11000] ;  /* 0x01100000d654783b */ /* 0x000fe20000004200 */
[----:B------:R-:W-:Y:S01]  /*22320*/  FMUL R182, R187, R142 ;  /* 0x0000008ebbb67220 */ /* 0x000fe20000400000 */
[----:B------:R-:W-:Y:S01]  /*22330*/  @!P2 FMUL R122, R122, 0.5 ;  /* 0x3f0000007a7aa820 */ /* 0x000fe20000400000 */
[----:B--2---:R-:W-:Y:S01]  /*22340*/  @!P0 FMUL R114, R114, R114 ;  /* 0x0000007272728220 */ /* 0x004fe20000400000 */
[----:B------:R-:W-:Y:S01]  /*22350*/  FSETP.GEU.AND P0, PT, R120, -126, PT ;  /* 0xc2fc00007800780b */ /* 0x000fe20003f0e000 */
[----:B------:R-:W-:Y:S01]  /*22360*/  FADD R178, -R150, R197 ;  /* 0x000000c596b27221 */ /* 0x000fe20000000100 */
[----:B------:R-:W-:Y:S01]  /*22370*/  FSETP.GEU.AND P5, PT, R121, -126, PT ;  /* 0xc2fc00007900780b */ /* 0x000fe20003fae000 */
[----:B------:R-:W-:Y:S01]  /*22380*/  @!P6 FMUL R123, R123, 0.5 ;  /* 0x3f0000007b7be820 */ /* 0x000fe20000400000 */
[----:B------:R-:W-:Y:S01]  /*22390*/  F2FP.BF16.F32.PACK_AB R71, R114, R113 ;  /* 0x000000717247723e */ /* 0x000fe200000010ff */
[----:B------:R-:W1:Y:S01]  /*223a0*/  MUFU.EX2 R122, R122 ;  /* 0x0000007a007a7308 */ /* 0x000e620000000800 */
[C---:B------:R-:W-:Y:S01]  /*223b0*/  FADD R182, -R145.reuse, R182 ;  /* 0x000000b691b67221 */ /* 0x040fe20000000100 */
[----:B------:R-:W-:Y:S01]  /*223c0*/  FADD R190, -R145, R190 ;  /* 0x000000be91be7221 */ /* 0x000fe20000000100 */
[----:B------:R-:W-:Y:S01]  /*223d0*/  FADD R159, R148, R159 ;  /* 0x0000009f949f7221 */ /* 0x000fe20000000000 */
[C---:B------:R-:W-:Y:S01]  /*223e0*/  FADD R184, -R150.reuse, R183 ;  /* 0x000000b796b87221 */ /* 0x040fe20000000100 */
[----:B------:R-:W-:Y:S01]  /*223f0*/  FADD R186, -R150, R181 ;  /* 0x000000b596ba7221 */ /* 0x000fe20000000100 */
[C---:B---3--:R-:W-:Y:S04]  /*22400*/  HMMA.16816.F32.BF16 R4, R68.reuse, R80, R4 ;  /* 0x000000504404723c */ /* 0x048fe80000041804 */
[----:B------:R-:W2:Y:S01]  /*22410*/  MUFU.EX2 R123, R123 ;  /* 0x0000007b007b7308 */ /* 0x000ea20000000800 */
[----:B------:R-:W-:Y:S01]  /*22420*/  @!P5 FMUL R121, R121, 0.5 ;  /* 0x3f0000007979d820 */ /* 0x000fe20000400000 */
[C---:B------:R-:W-:Y:S01]  /*22430*/  HMMA.16816.F32.BF16 R8, R68.reuse, R82, R8 ;  /* 0x000000524408723c */ /* 0x040fe20000041808 */
[----:B------:R-:W-:Y:S04]  /*22440*/  LDSM.16.MT88.4 R80, [R215+0x11000] ;  /* 0x01100000d750783b */ /* 0x000fe80000004200 */
[----:B-1----:R-:W-:Y:S01]  /*22450*/  @!P2 FMUL R122, R122, R122 ;  /* 0x0000007a7a7aa220 */ /* 0x002fe20000400000 */
[C---:B----4-:R-:W-:Y:S02]  /*22460*/  HMMA.16816.F32.BF16 R12, R68.reuse, R76, R12 ;  /* 0x0000004c440c723c */ /* 0x050fe4000004180c */
[----:B------:R-:W1:Y:S03]  /*22470*/  MUFU.EX2 R121, R121 ;  /* 0x0000007900797308 */ /* 0x000e660000000800 */
        /* <DEDUP_REMOVED lines=9> */
[C---:B------:R-:W-:Y:S05]  /*22510*/  HMMA.16816.F32.BF16 R28, R68.reuse, R72, R28 ;  /* 0x00000048441c723c */ /* 0x040fea000004181c */
[----:B------:R-:W4:Y:S01]  /*22520*/  MUFU.EX2 R120, R120 ;  /* 0x0000007800787308 */ /* 0x000f220000000800 */
[C---:B------:R-:W-:Y:S05]  /*22530*/  HMMA.16816.F32.BF16 R32, R68.reuse, R74, R32 ;  /* 0x0000004a4420723c */ /* 0x040fea0000041820 */
[----:B------:R-:W-:Y:S01]  /*22540*/  @!P4 FMUL R92, R92, 0.5 ;  /* 0x3f0000005c5cc820 */ /* 0x000fe20000400000 */
[----:B------:R-:W-:Y:S01]  /*22550*/  FMUL R88, R152, R142 ;  /* 0x0000008e98587220 */ /* 0x000fe20000400000 */
[----:B------:R-:W-:Y:S01]  /*22560*/  F2FP.BF16.F32.PACK_AB R73, R122, R156 ;  /* 0x0000009c7a49723e */ /* 0x000fe200000010ff */
[----:B--2---:R-:W-:Y:S01]  /*22570*/  @!P6 FMUL R123, R123, R123 ;  /* 0x0000007b7b7be220 */ /* 0x004fe20000400000 */
[----:B------:R2:W5:Y:S02]  /*22580*/  MUFU.EX2 R152, R92 ;  /* 0x0000005c00987308 */ /* 0x0005640000000800 */
[----:B------:R-:W-:Y:S01]  /*22590*/  FADD R154, -R145, R88 ;  /* 0x00000058919a7221 */ /* 0x000fe20000000100 */
[----:B-1----:R-:W-:Y:S01]  /*225a0*/  @!P5 FMUL R121, R121, R121 ;  /* 0x000000797979d220 */ /* 0x002fe20000400000 */
[----:B------:R-:W1:Y:S01]  /*225b0*/  LDSM.16.MT88.4 R88, [R213+0x11000] ;  /* 0x01100000d558783b */ /* 0x000e620000004200 */
[----:B------:R-:W-:Y:S01]  /*225c0*/  FADD R143, R143, R146 ;  /* 0x000000928f8f7221 */ /* 0x000fe20000000000 */
[----:B------:R-:W-:Y:S01]  /*225d0*/  FADD R176, -R150, R227 ;  /* 0x000000e396b07221 */ /* 0x000fe20000000100 */
[----:B----4-:R-:W-:Y:S01]  /*225e0*/  @!P0 FMUL R120, R120, R120 ;  /* 0x0000007878788220 */ /* 0x010fe20000400000 */
[----:B------:R-:W-:Y:S01]  /*225f0*/  FSETP.GEU.AND P1, PT, R154, -126, PT ;  /* 0xc2fc00009a00780b */ /* 0x000fe20003f2e000 */
[----:B------:R-:W-:Y:S01]  /*22600*/  FADD R102, R102, R143 ;  /* 0x0000008f66667221 */ /* 0x000fe20000000000 */
[----:B------:R-:W-:Y:S02]  /*22610*/  FSETP.GEU.AND P0, PT, R158, -126, PT ;  /* 0xc2fc00009e00780b */ /* 0x000fe40003f0e000 */
[----:B------:R-:W-:Y:S01]  /*22620*/  F2FP.BF16.F32.PACK_AB R72, R123, R120 ;  /* 0x000000787b48723e */ /* 0x000fe200000010ff */
[----:B------:R-:W-:Y:S01]  /*22630*/  FADD R102, R101, R102 ;  /* 0x0000006665667221 */ /* 0x000fe20000000000 */
[----:B--2---:R-:W2:Y:S03]  /*22640*/  LDSM.16.MT88.4 R92, [R217+0xd800] ;  /* 0x00d80000d95c783b */ /* 0x004ea60000004200 */
[----:B------:R-:W-:Y:S01]  /*22650*/  FADD R103, R103, R102 ;  /* 0x0000006667677221 */ /* 0x000fe20000000000 */
[----:B-----5:R-:W-:Y:S01]  /*22660*/  @!P4 FMUL R152, R152, R152 ;  /* 0x000000989898c220 */ /* 0x020fe20000400000 */
[C---:B---3--:R-:W-:Y:S03]  /*22670*/  HMMA.16816.F32.BF16 R36, R68.reuse, R76, R36 ;  /* 0x0000004c4424723c */ /* 0x048fe60000041824 */
[----:B------:R-:W-:Y:S01]  /*22680*/  FADD R100, R100, R103 ;  /* 0x0000006764647221 */ /* 0x000fe20000000000 */
[----:B------:R-:W-:Y:S01]  /*22690*/  F2FP.BF16.F32.PACK_AB R74, R152, R121 ;  /* 0x00000079984a723e */ /* 0x000fe200000010ff */
[----:B------:R-:W-:Y:S01]  /*226a0*/  @!P0 FMUL R158, R158, 0.5 ;  /* 0x3f0000009e9e8820 */ /* 0x000fe20000400000 */
[C---:B------:R-:W-:Y:S01]  /*226b0*/  HMMA.16816.F32.BF16 R40, R68.reuse, R78, R40 ;  /* 0x0000004e4428723c */ /* 0x040fe20000041828 */
[----:B------:R-:W3:Y:S04]  /*226c0*/  LDSM.16.MT88.4 R76, [R214+0xd800] ;  /* 0x00d80000d64c783b */ /* 0x000ee80000004200 */
[----:B------:R-:W-:Y:S01]  /*226d0*/  FADD R109, R109, R100 ;  /* 0x000000646d6d7221 */ /* 0x000fe20000000000 */
[C---:B------:R-:W-:Y:S01]  /*226e0*/  HMMA.16816.F32.BF16 R44, R68.reuse, R80, R44 ;  /* 0x00000050442c723c */ /* 0x040fe2000004182c */
[----:B------:R-:W-:Y:S02]  /*226f0*/  MUFU.EX2 R158, R158 ;  /* 0x0000009e009e7308 */ /* 0x000fe40000000800 */
[----:B------:R-:W-:Y:S02]  /*22700*/  LDSM.16.MT88.4 R100, [R213+0xf800] ;  /* 0x00f80000d564783b */ /* 0x000fe40000004200 */
[----:B------:R-:W-:Y:S01]  /*22710*/  @!P1 FMUL R154, R154, 0.5 ;  /* 0x3f0000009a9a9820 */ /* 0x000fe20000400000 */
[C---:B------:R-:W-:Y:S05]  /*22720*/  HMMA.16816.F32.BF16 R48, R68.reuse, R82, R48 ;  /* 0x000000524430723c */ /* 0x040fea0000041830 */
[----:B------:R-:W4:Y:S01]  /*22730*/  MUFU.EX2 R154, R154 ;  /* 0x0000009a009a7308 */ /* 0x000f220000000800 */
[C---:B------:R-:W-:Y:S05]  /*22740*/  HMMA.16816.F32.BF16 R52, R68.reuse, R84, R52 ;  /* 0x000000544434723c */ /* 0x040fea0000041834 */
[----:B------:R-:W-:Y:S01]  /*22750*/  FMUL R81, R172, R142 ;  /* 0x0000008eac517220 */ /* 0x000fe20000400000 */
[C---:B------:R-:W-:Y:S01]  /*22760*/  HMMA.16816.F32.BF16 R56, R68.reuse, R86, R56 ;  /* 0x000000564438723c */ /* 0x040fe20000041838 */
[----:B------:R-:W-:Y:S04]  /*22770*/  LDSM.16.MT88.4 R84, [R215+0x11800] ;  /* 0x01180000d754783b */ /* 0x000fe80000004200 */
[----:B------:R-:W-:Y:S01]  /*22780*/  FADD R108, R108, R109 ;  /* 0x0000006d6c6c7221 */ /* 0x000fe20000000000 */
[C---:B-1----:R-:W-:Y:S05]  /*22790*/  HMMA.16816.F32.BF16 R60, R68.reuse, R88, R60 ;  /* 0x00000058443c723c */ /* 0x042fea000004183c */
[----:B----4-:R-:W-:Y:S01]  /*227a0*/  @!P1 FMUL R154, R154, R154 ;  /* 0x0000009a9a9a9220 */ /* 0x010fe20000400000 */
[----:B------:R-:W-:Y:S01]  /*227b0*/  HMMA.16816.F32.BF16 R64, R68, R90, R64 ;  /* 0x0000005a4440723c */ /* 0x000fe20000041840 */
[----:B------:R-:W1:Y:S04]  /*227c0*/  LDSM.16.MT88.4 R68, [R213+0xd800] ;  /* 0x00d80000d544783b */ /* 0x000e680000004200 */
[----:B------:R-:W-:Y:S01]  /*227d0*/  @!P0 FMUL R158, R158, R158 ;  /* 0x0000009e9e9e8220 */ /* 0x000fe20000400000 */
[-C--:B------:R-:W-:Y:S01]  /*227e0*/  FMUL R89, R170, R142.reuse ;  /* 0x0000008eaa597220 */ /* 0x080fe20000400000 */
[----:B------:R-:W-:Y:S01]  /*227f0*/  FADD R90, -R150, R81 ;  /* 0x00000051965a7221 */ /* 0x000fe20000000100 */
[----:B------:R-:W-:Y:S01]  /*22800*/  FMUL R91, R174, R142 ;  /* 0x0000008eae5b7220 */ /* 0x000fe20000400000 */
[----:B------:R-:W4:Y:S02]  /*22810*/  LDSM.16.MT88.4 R80, [R217+0x11800] ;  /* 0x01180000d950783b */ /* 0x000f240000004200 */
[----:B------:R-:W-:Y:S01]  /*22820*/  F2FP.BF16.F32.PACK_AB R75, R158, R154 ;  /* 0x0000009a9e4b723e */ /* 0x000fe200000010ff */
[C---:B------:R-:W-:Y:S01]  /*22830*/  FADD R91, -R150.reuse, R91 ;  /* 0x0000005b965b7221 */ /* 0x040fe20000000100 */
[----:B------:R-:W-:Y:S01]  /*22840*/  FADD R89, -R150, R89 ;  /* 0x0000005996597221 */ /* 0x000fe20000000100 */
[----:B------:R-:W-:Y:S01]  /*22850*/  FSETP.GEU.AND P6, PT, R90, -126, PT ;  /* 0xc2fc00005a00780b */ /* 0x000fe20003fce000 */
[-C--:B------:R-:W-:Y:S01]  /*22860*/  FMUL R172, R166, R142.reuse ;  /* 0x0000008ea6ac7220 */ /* 0x080fe20000400000 */
[-C--:B------:R-:W-:Y:S01]  /*22870*/  FMUL R170, R160, R142.reuse ;  /* 0x0000008ea0aa7220 */ /* 0x080fe20000400000 */
[----:B------:R-:W-:Y:S01]  /*22880*/  FSETP.GEU.AND P0, PT, R91, -126, PT ;  /* 0xc2fc00005b00780b */ /* 0x000fe20003f0e000 */
[C---:B--2---:R-:W-:Y:S05]  /*22890*/  HMMA.16816.F32.BF16 R4, R72.reuse, R92, R4 ;  /* 0x0000005c4804723c */ /* 0x044fea0000041804 */
[----:B------:R-:W-:Y:S01]  /*228a0*/  FSETP.GEU.AND P5, PT, R89, -126, PT ;  /* 0xc2fc00005900780b */ /* 0x000fe20003fae000 */
[C---:B------:R-:W-:Y:S05]  /*228b0*/  HMMA.16816.F32.BF16 R8, R72.reuse, R94, R8 ;  /* 0x0000005e4808723c */ /* 0x040fea0000041808 */
[----:B------:R-:W-:Y:S01]  /*228c0*/  @!P6 FMUL R90, R90, 0.5 ;  /* 0x3f0000005a5ae820 */ /* 0x000fe20000400000 */
[C---:B------:R-:W-:Y:S03]  /*228d0*/  HMMA.16816.F32.BF16 R12, R72.reuse, R96, R12 ;  /* 0x00000060480c723c */ /* 0x040fe6000004180c */
[----:B------:R-:W-:Y:S02]  /*228e0*/  MUFU.EX2 R166, R90 ;  /* 0x0000005a00a67308 */ /* 0x000fe40000000800 */
[----:B------:R-:W-:Y:S01]  /*228f0*/  @!P0 FMUL R91, R91, 0.5 ;  /* 0x3f0000005b5b8820 */ /* 0x000fe20000400000 */
[C---:B------:R-:W-:Y:S05]  /*22900*/  HMMA.16816.F32.BF16 R16, R72.reuse, R98, R16 ;  /* 0x000000624810723c */ /* 0x040fea0000041810 */
[----:B------:R-:W-:Y:S01]  /*22910*/  @!P5 FMUL R89, R89, 0.5 ;  /* 0x3f0000005959d820 */ /* 0x000fe20000400000 */
[C---:B---3--:R-:W-:Y:S05]  /*22920*/  HMMA.16816.F32.BF16 R20, R72.reuse, R76, R20 ;  /* 0x0000004c4814723c */ /* 0x048fea0000041814 */
[-C--:B------:R-:W-:Y:S01]  /*22930*/  FMUL R92, R162, R142.reuse ;  /* 0x0000008ea25c7220 */ /* 0x080fe20000400000 */
[C---:B------:R-:W-:Y:S05]  /*22940*/  HMMA.16816.F32.BF16 R24, R72.reuse, R78, R24 ;  /* 0x0000004e4818723c */ /* 0x040fea0000041818 */
[-C--:B------:R-:W-:Y:S01]  /*22950*/  FMUL R77, R168, R142.reuse ;  /* 0x0000008ea84d7220 */ /* 0x080fe20000400000 */
[C---:B-1----:R-:W-:Y:S01]  /*22960*/  HMMA.16816.F32.BF16 R28, R72.reuse, R68, R28 ;  /* 0x00000044481c723c */ /* 0x042fe2000004181c */
[----:B------:R-:W1:Y:S04]  /*22970*/  MUFU.EX2 R168, R91 ;  /* 0x0000005b00a87308 */ /* 0x000e680000000800 */
[----:B------:R-:W-:Y:S01]  /*22980*/  FADD R88, -R150, R77 ;  /* 0x0000004d96587221 */ /* 0x000fe20000000100 */
[C---:B------:R-:W-:Y:S01]  /*22990*/  HMMA.16816.F32.BF16 R32, R72.reuse, R70, R32 ;  /* 0x000000464820723c */ /* 0x040fe20000041820 */
[----:B------:R-:W2:Y:S03]  /*229a0*/  LDSM.16.MT88.4 R76, [R214+0x11800] ;  /* 0x01180000d64c783b */ /* 0x000ea60000004200 */
[----:B------:R-:W-:Y:S01]  /*229b0*/  FSETP.GEU.AND P4, PT, R88, -126, PT ;  /* 0xc2fc00005800780b */ /* 0x000fe20003f8e000 */
[----:B------:R-:W-:Y:S01]  /*229c0*/  FMUL R68, R164, R142 ;  /* 0x0000008ea4447220 */ /* 0x000fe20000400000 */
[C---:B----4-:R-:W-:Y:S01]  /*229d0*/  HMMA.16816.F32.BF16 R36, R72.reuse, R80, R36 ;  /* 0x000000504824723c */ /* 0x050fe20000041824 */
[----:B------:R-:W3:Y:S04]  /*229e0*/  MUFU.EX2 R164, R89 ;  /* 0x0000005900a47308 */ /* 0x000ee80000000800 */
[----:B------:R-:W-:Y:S01]  /*229f0*/  FADD R93, -R145, R68 ;  /* 0x00000044915d7221 */ /* 0x000fe20000000100 */
[C---:B------:R-:W-:Y:S01]  /*22a00*/  HMMA.16816.F32.BF16 R40, R72.reuse, R82, R40 ;  /* 0x000000524828723c */ /* 0x040fe20000041828 */
[----:B------:R-:W4:Y:S03]  /*22a10*/  LDSM.16.MT88.4 R68, [R213+0x11800] ;  /* 0x01180000d544783b */ /* 0x000f260000004200 */
[----:B------:R-:W-:Y:S01]  /*22a20*/  FSETP.GEU.AND P2, PT, R93, -126, PT ;  /* 0xc2fc00005d00780b */ /* 0x000fe20003f4e000 */
[C---:B------:R-:W-:Y:S01]  /*22a30*/  FADD R170, -R145.reuse, R170 ;  /* 0x000000aa91aa7221 */ /* 0x040fe20000000100 */
[C---:B------:R-:W-:Y:S03]  /*22a40*/  HMMA.16816.F32.BF16 R44, R72.reuse, R84, R44 ;  /* 0x00000054482c723c */ /* 0x040fe6000004182c */
[----:B------:R-:W5:Y:S01]  /*22a50*/  LDSM.16.MT88.4 R80, [R217+0xe000] ;  /* 0x00e00000d950783b */ /* 0x000f620000004200 */
[----:B------:R-:W-:Y:S01]  /*22a60*/  FSETP.GEU.AND P1, PT, R170, -126, PT ;  /* 0xc2fc0000aa00780b */ /* 0x000fe20003f2e000 */
[C---:B------:R-:W-:Y:S01]  /*22a70*/  FADD R172, -R145.reuse, R172 ;  /* 0x000000ac91ac7221 */ /* 0x040fe20000000100 */
[C---:B------:R-:W-:Y:S04]  /*22a80*/  HMMA.16816.F32.BF16 R48, R72.reuse, R86, R48 ;  /* 0x000000564830723c */ /* 0x040fe80000041830 */
[----:B------:R-:W-:Y:S01]  /*22a90*/  FSETP.GEU.AND P3, PT, R172, -126, PT ;  /* 0xc2fc0000ac00780b */ /* 0x000fe20003f6e000 */
[----:B------:R-:W-:Y:S01]  /*22aa0*/  FADD R92, -R145, R92 ;  /* 0x0000005c915c7221 */ /* 0x000fe20000000100 */
[----:B------:R-:W-:Y:S01]  /*22ab0*/  @!P4 FMUL R88, R88, 0.5 ;  /* 0x3f0000005858c820 */ /* 0x000fe20000400000 */
[----:B-1----:R-:W-:Y:S01]  /*22ac0*/  @!P0 FMUL R168, R168, R168 ;  /* 0x000000a8a8a88220 */ /* 0x002fe20000400000 */
[----:B------:R-:W-:Y:S01]  /*22ad0*/  @!P2 FMUL R93, R93, 0.5 ;  /* 0x3f0000005d5da820 */ /* 0x000fe20000400000 */
[----:B------:R-:W-:Y:S01]  /*22ae0*/  LDSM.16.MT88.4 R84, [R214+0xe000] ;  /* 0x00e00000d654783b */ /* 0x000fe20000004200 */
[----:B------:R-:W-:Y:S01]  /*22af0*/  FSETP.GEU.AND P0, PT, R92, -126, PT ;  /* 0xc2fc00005c00780b */ /* 0x000fe20003f0e000 */
[----:B------:R1:W1:Y:S01]  /*22b00*/  MUFU.EX2 R160, R88 ;  /* 0x0000005800a07308 */ /* 0x0002620000000800 */
[----:B------:R-:W-:Y:S01]  /*22b10*/  @!P1 FMUL R170, R170, 0.5 ;  /* 0x3f000000aaaa9820 */ /* 0x000fe20000400000 */
[----:B------:R-:W-:Y:S01]  /*22b20*/  @!P6 FMUL R166, R166, R166 ;  /* 0x000000a6a6a6e220 */ /* 0x000fe20000400000 */
[----:B---3--:R-:W-:Y:S01]  /*22b30*/  @!P5 FMUL R164, R164, R164 ;  /* 0x000000a4a4a4d220 */ /* 0x008fe20000400000 */
[----:B------:R-:W-:Y:S01]  /*22b40*/  FSETP.GEU.AND P5, PT, R178, -126, PT ;  /* 0xc2fc0000b200780b */ /* 0x000fe20003fae000 */
[----:B------:R-:W-:Y:S01]  /*22b50*/  FMUL R96, R177, R142 ;  /* 0x0000008eb1607220 */ /* 0x000fe20000400000 */
[C---:B--2---:R-:W-:Y:S04]  /*22b60*/  HMMA.16816.F32.BF16 R52, R72.reuse, R76, R52 ;  /* 0x0000004c4834723c */ /* 0x044fe80000041834 */
[----:B------:R-:W2:Y:S01]  /*22b70*/  MUFU.EX2 R162, R93 ;  /* 0x0000005d00a27308 */ /* 0x000ea20000000800 */
[----:B------:R-:W-:Y:S01]  /*22b80*/  @!P3 FMUL R172, R172, 0.5 ;  /* 0x3f000000acacb820 */ /* 0x000fe20000400000 */
[----:B------:R-:W-:Y:S01]  /*22b90*/  FADD R96, -R145, R96 ;  /* 0x0000006091607221 */ /* 0x000fe20000000100 */
[C---:B------:R-:W-:Y:S07]  /*22ba0*/  HMMA.16816.F32.BF16 R56, R72.reuse, R78, R56 ;  /* 0x0000004e4838723c */ /* 0x040fee0000041838 */
[----:B------:R-:W3:Y:S01]  /*22bb0*/  MUFU.EX2 R170, R170 ;  /* 0x000000aa00aa7308 */ /* 0x000ee20000000800 */
[----:B------:R-:W-:Y:S01]  /*22bc0*/  @!P0 FMUL R92, R92, 0.5 ;  /* 0x3f0000005c5c8820 */ /* 0x000fe20000400000 */
[C---:B----4-:R-:W-:Y:S01]  /*22bd0*/  HMMA.16816.F32.BF16 R60, R72.reuse, R68, R60 ;  /* 0x00000044483c723c */ /* 0x050fe2000004183c */
[----:B-1----:R-:W1:Y:S02]  /*22be0*/  LDSM.16.MT88.4 R88, [R215+0xe000] ;  /* 0x00e00000d758783b */ /* 0x002e640000004200 */
[----:B------:R-:W-:Y:S03]  /*22bf0*/  @!P4 FMUL R160, R160, R160 ;  /* 0x000000a0a0a0c220 */ /* 0x000fe60000400000 */
[----:B------:R-:W-:Y:S02]  /*22c00*/  HMMA.16816.F32.BF16 R64, R72, R70, R64 ;  /* 0x000000464840723c */ /* 0x000fe40000041840 */
[----:B------:R-:W4:Y:S01]  /*22c10*/  MUFU.EX2 R174, R92 ;  /* 0x0000005c00ae7308 */ /* 0x000f220000000800 */
[----:B------:R-:W-:Y:S02]  /*22c20*/  LDSM.16.MT88.4 R68, [R217+0x12000] ;  /* 0x01200000d944783b */ /* 0x000fe40000004200 */
[----:B--2---:R-:W-:Y:S01]  /*22c30*/  @!P2 FMUL R162, R162, R162 ;  /* 0x000000a2a2a2a220 */ /* 0x004fe20000400000 */
[----:B------:R-:W-:Y:S01]  /*22c40*/  F2FP.BF16.F32.PACK_AB R76, R166, R168 ;  /* 0x000000a8a64c723e */ /* 0x000fe200000010ff */
[----:B------:R-:W-:Y:S01]  /*22c50*/  @!P5 FMUL R178, R178, 0.5 ;  /* 0x3f000000b2b2d820 */ /* 0x000fe20000400000 */
[----:B------:R-:W-:Y:S04]  /*22c60*/  F2FP.BF16.F32.PACK_AB R78, R160, R164 ;  /* 0x000000a4a04e723e */ /* 0x000fe800000010ff */
[----:B------:R-:W2:Y:S01]  /*22c70*/  MUFU.EX2 R172, R172 ;  /* 0x000000ac00ac7308 */ /* 0x000ea20000000800 */
[----:B---3--:R-:W-:Y:S01]  /*22c80*/  @!P1 FMUL R170, R170, R170 ;  /* 0x000000aaaaaa9220 */ /* 0x008fe20000400000 */
[----:B------:R-:W-:Y:S01]  /*22c90*/  LDSM.16.MT88.4 R72, [R215+0x12000] ;  /* 0x01200000d748783b */ /* 0x000fe20000004200 */
[----:B------:R-:W-:Y:S07]  /*22ca0*/  FSETP.GEU.AND P1, PT, R182, -126, PT ;  /* 0xc2fc0000b600780b */ /* 0x000fee0003f2e000 */
[----:B------:R-:W3:Y:S01]  /*22cb0*/  MUFU.EX2 R178, R178 ;  /* 0x000000b200b27308 */ /* 0x000ee20000000800 */
[----:B----4-:R-:W-:Y:S01]  /*22cc0*/  @!P0 FMUL R174, R174, R174 ;  /* 0x000000aeaeae8220 */ /* 0x010fe20000400000 */
[----:B------:R-:W-:Y:S01]  /*22cd0*/  FSETP.GEU.AND P0, PT, R176, -126, PT ;  /* 0xc2fc0000b000780b */ /* 0x000fe20003f0e000 */
[----:B------:R-:W4:Y:S03]  /*22ce0*/  LDSM.16.MT88.4 R92, [R213+0xe000] ;  /* 0x00e00000d55c783b */ /* 0x000f260000004200 */
[----:B------:R-:W-:Y:S01]  /*22cf0*/  F2FP.BF16.F32.PACK_AB R79, R174, R170 ;  /* 0x000000aaae4f723e */ /* 0x000fe200000010ff */
[----:B--2---:R-:W-:Y:S01]  /*22d00*/  @!P3 FMUL R172, R172, R172 ;  /* 0x000000acacacb220 */ /* 0x004fe20000400000 */
[----:B------:R-:W-:Y:S01]  /*22d10*/  FSETP.GEU.AND P3, PT, R180, -126, PT ;  /* 0xc2fc0000b400780b */ /* 0x000fe20003f6e000 */
[----:B------:R-:W-:Y:S03]  /*22d20*/  @!P1 FMUL R182, R182, 0.5 ;  /* 0x3f000000b6b69820 */ /* 0x000fe60000400000 */
[----:B------:R-:W-:Y:S03]  /*22d30*/  F2FP.BF16.F32.PACK_AB R77, R162, R172 ;  /* 0x000000aca24d723e */ /* 0x000fe600000010ff */
[----:B------:R-:W-:Y:S01]  /*22d40*/  @!P0 FMUL R176, R176, 0.5 ;  /* 0x3f000000b0b08820 */ /* 0x000fe20000400000 */
[----:B---3--:R-:W-:Y:S01]  /*22d50*/  @!P5 FMUL R178, R178, R178 ;  /* 0x000000b2b2b2d220 */ /* 0x008fe20000400000 */
[----:B------:R-:W2:Y:S01]  /*22d60*/  MUFU.EX2 R182, R182 ;  /* 0x000000b600b67308 */ /* 0x000ea20000000800 */
[----:B------:R-:W-:Y:S01]  /*22d70*/  FSETP.GEU.AND P5, PT, R186, -126, PT ;  /* 0xc2fc0000ba00780b */ /* 0x000fe20003fae000 */
[C---:B-----5:R-:W-:Y:S08]  /*22d80*/  HMMA.16816.F32.BF16 R4, R76.reuse, R80, R4 ;  /* 0x000000504c04723c */ /* 0x060ff00000041804 */
[----:B------:R-:W3:Y:S01]  /*22d90*/  MUFU.EX2 R176, R176 ;  /* 0x000000b000b07308 */ /* 0x000ee20000000800 */
[C---:B------:R-:W-:Y:S01]  /*22da0*/  HMMA.16816.F32.BF16 R8, R76.reuse, R82, R8 ;  /* 0x000000524c08723c */ /* 0x040fe20000041808 */
[----:B------:R-:W5:Y:S02]  /*22db0*/  LDSM.16.MT88.4 R80, [R214+0x12000] ;  /* 0x01200000d650783b */ /* 0x000f640000004200 */
[----:B------:R-:W-:Y:S03]  /*22dc0*/  @!P3 FMUL R180, R180, 0.5 ;  /* 0x3f000000b4b4b820 */ /* 0x000fe60000400000 */
[C---:B-1----:R-:W-:Y:S05]  /*22dd0*/  HMMA.16816.F32.BF16 R12, R76.reuse, R88, R12 ;  /* 0x000000584c0c723c */ /* 0x042fea000004180c */
[----:B--2---:R-:W-:Y:S01]  /*22de0*/  @!P1 FMUL R182, R182, R182 ;  /* 0x000000b6b6b69220 */ /* 0x004fe20000400000 */
[C---:B------:R-:W-:Y:S01]  /*22df0*/  HMMA.16816.F32.BF16 R16, R76.reuse, R90, R16 ;  /* 0x0000005a4c10723c */ /* 0x040fe20000041810 */
[----:B------:R-:W-:Y:S04]  /*22e00*/  MUFU.EX2 R180, R180 ;  /* 0x000000b400b47308 */ /* 0x000fe80000000800 */
[----:B------:R-:W-:Y:S01]  /*22e10*/  FADD R88, -R150, R195 ;  /* 0x000000c396587221 */ /* 0x000fe20000000100 */
[C---:B------:R-:W-:Y:S04]  /*22e20*/  HMMA.16816.F32.BF16 R20, R76.reuse, R84, R20 ;  /* 0x000000544c14723c */ /* 0x040fe80000041814 */
[C---:B------:R-:W-:Y:S01]  /*22e30*/  FSETP.GEU.AND P4, PT, R88.reuse, -126, PT ;  /* 0xc2fc00005800780b */ /* 0x040fe20003f8e000 */
[-C--:B------:R-:W-:Y:S01]  /*22e40*/  FMUL R90, R189, R142.reuse ;  /* 0x0000008ebd5a7220 */ /* 0x080fe20000400000 */
[C---:B------:R-:W-:Y:S05]  /*22e50*/  HMMA.16816.F32.BF16 R24, R76.reuse, R86, R24 ;  /* 0x000000564c18723c */ /* 0x040fea0000041818 */
[-C--:B------:R-:W-:Y:S01]  /*22e60*/  FMUL R84, R191, R142.reuse ;  /* 0x0000008ebf547220 */ /* 0x080fe20000400000 */
[C---:B----4-:R-:W-:Y:S05]  /*22e70*/  HMMA.16816.F32.BF16 R28, R76.reuse, R92, R28 ;  /* 0x0000005c4c1c723c */ /* 0x050fea000004181c */
[----:B------:R-:W-:Y:S01]  /*22e80*/  FADD R191, -R145, R90 ;  /* 0x0000005a91bf7221 */ /* 0x000fe20000000100 */
[C---:B------:R-:W-:Y:S05]  /*22e90*/  HMMA.16816.F32.BF16 R32, R76.reuse, R94, R32 ;  /* 0x0000005e4c20723c */ /* 0x040fea0000041820 */
[----:B------:R-:W-:Y:S01]  /*22ea0*/  @!P4 FMUL R88, R88, 0.5 ;  /* 0x3f0000005858c820 */ /* 0x000fe20000400000 */
[C---:B------:R-:W-:Y:S03]  /*22eb0*/  HMMA.16816.F32.BF16 R36, R76.reuse, R68, R36 ;  /* 0x000000444c24723c */ /* 0x040fe60000041824 */
[----:B------:R-:W1:Y:S02]  /*22ec0*/  MUFU.EX2 R187, R88 ;  /* 0x0000005800bb7308 */ /* 0x000e640000000800 */
[----:B------:R-:W-:Y:S01]  /*22ed0*/  FMUL R89, R199, R142 ;  /* 0x0000008ec7597220 */ /* 0x000fe20000400000 */
[C---:B------:R-:W-:Y:S05]  /*22ee0*/  HMMA.16816.F32.BF16 R40, R76.reuse, R70, R40 ;  /* 0x000000464c28723c */ /* 0x040fea0000041828 */
[----:B------:R-:W-:Y:S01]  /*22ef0*/  FADD R68, -R145, R84 ;  /* 0x0000005491447221 */ /* 0x000fe20000000100 */
[C---:B------:R-:W-:Y:S01]  /*22f00*/  HMMA.16816.F32.BF16 R44, R76.reuse, R72, R44 ;  /* 0x000000484c2c723c */ /* 0x040fe2000004182c */
[----:B------:R-:W2:Y:S03]  /*22f10*/  LDSM.16.MT88.4 R84, [R213+0x12000] ;  /* 0x01200000d554783b */ /* 0x000ea60000004200 */
[----:B------:R-:W-:Y:S01]  /*22f20*/  FSETP.GEU.AND P2, PT, R68, -126, PT ;  /* 0xc2fc00004400780b */ /* 0x000fe20003f4e000 */
[----:B------:R-:W-:Y:S01]  /*22f30*/  FADD R89, -R150, R89 ;  /* 0x0000005996597221 */ /* 0x000fe20000000100 */
[C---:B------:R-:W-:Y:S03]  /*22f40*/  HMMA.16816.F32.BF16 R48, R76.reuse, R74, R48 ;  /* 0x0000004a4c30723c */ /* 0x040fe60000041830 */
[----:B------:R-:W4:Y:S01]  /*22f50*/  LDSM.16.MT88.4 R72, [R217+0xe800] ;  /* 0x00e80000d948783b */ /* 0x000f220000004200 */
[----:B------:R-:W-:Y:S01]  /*22f60*/  FSETP.GEU.AND P6, PT, R89, -126, PT ;  /* 0xc2fc00005900780b */ /* 0x000fe20003fce000 */
[----:B---3--:R-:W-:Y:S01]  /*22f70*/  @!P0 FMUL R176, R176, R176 ;  /* 0x000000b0b0b08220 */ /* 0x008fe20000400000 */
[C---:B-----5:R-:W-:Y:S03]  /*22f80*/  HMMA.16816.F32.BF16 R52, R76.reuse, R80, R52 ;  /* 0x000000504c34723c */ /* 0x060fe60000041834 */
[----:B------:R-:W-:Y:S02]  /*22f90*/  FSETP.GEU.AND P0, PT, R191, -126, PT ;  /* 0xc2fc0000bf00780b */ /* 0x000fe40003f0e000 */
[----:B------:R-:W-:Y:S01]  /*22fa0*/  @!P2 FMUL R68, R68, 0.5 ;  /* 0x3f0000004444a820 */ /* 0x000fe20000400000 */
[C---:B------:R-:W-:Y:S01]  /*22fb0*/  HMMA.16816.F32.BF16 R56, R76.reuse, R82, R56 ;  /* 0x000000524c38723c */ /* 0x040fe20000041838 */
[----:B------:R-:W3:Y:S02]  /*22fc0*/  LDSM.16.MT88.4 R80, [R215+0xe800] ;  /* 0x00e80000d750783b */ /* 0x000ee40000004200 */
[----:B------:R-:W5:Y:S02]  /*22fd0*/  MUFU.EX2 R189, R68 ;  /* 0x0000004400bd7308 */ /* 0x000f640000000800 */
[----:B------:R-:W-:Y:S01]  /*22fe0*/  @!P6 FMUL R89, R89, 0.5 ;  /* 0x3f0000005959e820 */ /* 0x000fe20000400000 */
[----:B-1----:R-:W-:Y:S01]  /*22ff0*/  @!P4 FMUL R187, R187, R187 ;  /* 0x000000bbbbbbc220 */ /* 0x002fe20000400000 */
[----:B------:R-:W-:Y:S01]  /*23000*/  @!P3 FMUL R180, R180, R180 ;  /* 0x000000b4b4b4b220 */ /* 0x000fe20000400000 */
[----:B------:R-:W-:Y:S03]  /*23010*/  FSETP.GEU.AND P3, PT, R96, -126, PT ;  /* 0xc2fc00006000780b */ /* 0x000fe60003f6e000 */
[----:B------:R-:W-:Y:S02]  /*23020*/  @!P0 FMUL R191, R191, 0.5 ;  /* 0x3f000000bfbf8820 */ /* 0x000fe40000400000 */
[----:B------:R1:W1:Y:S01]  /*23030*/  MUFU.EX2 R193, R89 ;  /* 0x0000005900c17308 */ /* 0x0002620000000800 */
[----:B------:R-:W-:Y:S01]  /*23040*/  F2FP.BF16.F32.PACK_AB R70, R187, R178 ;  /* 0x000000b2bb46723e */ /* 0x000fe200000010ff */
[----:B------:R-:W-:Y:S08]  /*23050*/  @!P5 FMUL R186, R186, 0.5 ;  /* 0x3f000000babad820 */ /* 0x000ff00000400000 */
[----:B------:R-:W4:Y:S01]  /*23060*/  MUFU.EX2 R191, R191 ;  /* 0x000000bf00bf7308 */ /* 0x000f220000000800 */
[----:B------:R-:W-:Y:S01]  /*23070*/  @!P3 FMUL R96, R96, 0.5 ;  /* 0x3f0000006060b820 */ /* 0x000fe20000400000 */
[----:B-----5:R-:W-:Y:S01]  /*23080*/  @!P2 FMUL R189, R189, R189 ;  /* 0x000000bdbdbda220 */ /* 0x020fe20000400000 */
[C---:B--2---:R-:W-:Y:S03]  /*23090*/  HMMA.16816.F32.BF16 R60, R76.reuse, R84, R60 ;  /* 0x000000544c3c723c */ /* 0x044fe6000004183c */
[----:B------:R-:W-:Y:S02]  /*230a0*/  FSETP.GEU.AND P2, PT, R188, -126, PT ;  /* 0xc2fc0000bc00780b */ /* 0x000fe40003f4e000 */
[----:B------:R-:W-:Y:S01]  /*230b0*/  F2FP.BF16.F32.PACK_AB R69, R189, R180 ;  /* 0x000000b4bd45723e */ /* 0x000fe200000010ff */
[----:B------:R-:W-:Y:S01]  /*230c0*/  HMMA.16816.F32.BF16 R64, R76, R86, R64 ;  /* 0x000000564c40723c */ /* 0x000fe20000041840 */
[----:B-1----:R-:W1:Y:S01]  /*230d0*/  LDSM.16.MT88.4 R88, [R214+0xe800] ;  /* 0x00e80000d658783b */ /* 0x002e620000004200 */
[----:B------:R-:W2:Y:S03]  /*230e0*/  MUFU.EX2 R173, R96 ;  /* 0x0000006000ad7308 */ /* 0x000ea60000000800 */
[----:B------:R-:W-:Y:S01]  /*230f0*/  @!P6 FMUL R193, R193, R193 ;  /* 0x000000c1c1c1e220 */ /* 0x000fe20000400000 */
[----:B------:R-:W-:Y:S01]  /*23100*/  FADD R84, -R150, R185 ;  /* 0x000000b996547221 */ /* 0x000fe20000000100 */
[----:B------:R-:W-:Y:S01]  /*23110*/  FMUL R77, R179, R142 ;  /* 0x0000008eb34d7220 */ /* 0x000fe20000400000 */
[----:B----4-:R-:W-:Y:S01]  /*23120*/  @!P0 FMUL R191, R191, R191 ;  /* 0x000000bfbfbf8220 */ /* 0x010fe20000400000 */
[----:B------:R-:W-:Y:S03]  /*23130*/  FSETP.GEU.AND P6, PT, R184, -126, PT ;  /* 0xc2fc0000b800780b */ /* 0x000fe60003fce000 */
[----:B------:R-:W4:Y:S01]  /*23140*/  MUFU.EX2 R186, R186 ;  /* 0x000000ba00ba7308 */ /* 0x000f220000000800 */
[----:B------:R-:W-:Y:S01]  /*23150*/  F2FP.BF16.F32.PACK_AB R68, R193, R176 ;  /* 0x000000b0c144723e */ /* 0x000fe200000010ff */
[----:B------:R-:W-:Y:S01]  /*23160*/  FADD R92, -R150, R77 ;  /* 0x0000004d965c7221 */ /* 0x000fe20000000100 */
[----:B------:R-:W-:Y:S01]  /*23170*/  F2FP.BF16.F32.PACK_AB R71, R191, R182 ;  /* 0x000000b6bf47723e */ /* 0x000fe200000010ff */
[----:B------:R-:W-:Y:S01]  /*23180*/  LDSM.16.MT88.4 R76, [R217+0x12800] ;  /* 0x01280000d94c783b */ /* 0x000fe20000004200 */
[----:B------:R-:W-:Y:S01]  /*23190*/  FSETP.GEU.AND P0, PT, R84, -126, PT ;  /* 0xc2fc00005400780b */ /* 0x000fe20003f0e000 */
[----:B------:R-:W-:Y:S01]  /*231a0*/  @!P2 FMUL R188, R188, 0.5 ;  /* 0x3f000000bcbca820 */ /* 0x000fe20000400000 */
[----:B------:R-:W-:Y:S01]  /*231b0*/  FSETP.GEU.AND P4, PT, R92, -126, PT ;  /* 0xc2fc00005c00780b */ /* 0x000fe20003f8e000 */
[----:B--2---:R-:W-:Y:S02]  /*231c0*/  @!P3 FMUL R173, R173, R173 ;  /* 0x000000adadadb220 */ /* 0x004fe40000400000 */
[C---:B------:R-:W-:Y:S02]  /*231d0*/  HMMA.16816.F32.BF16 R4, R68.reuse, R72, R4 ;  /* 0x000000484404723c */ /* 0x040fe40000041804 */
[----:B------:R-:W-:Y:S01]  /*231e0*/  LDSM.16.MT88.4 R96, [R215+0xf000] ;  /* 0x00f00000d760783b */ /* 0x000fe20000004200 */
[----:B------:R-:W2:Y:S02]  /*231f0*/  MUFU.EX2 R188, R188 ;  /* 0x000000bc00bc7308 */ /* 0x000ea40000000800 */
[----:B------:R-:W-:Y:S01]  /*23200*/  @!P6 FMUL R184, R184, 0.5 ;  /* 0x3f000000b8b8e820 */ /* 0x000fe20000400000 */
[C---:B------:R-:W-:Y:S04]  /*23210*/  HMMA.16816.F32.BF16 R8, R68.reuse, R74, R8 ;  /* 0x0000004a4408723c */ /* 0x040fe80000041808 */
[----:B------:R-:W5:Y:S01]  /*23220*/  LDSM.16.MT88.4 R72, [R213+0xe800] ;  /* 0x00e80000d548783b */ /* 0x000f620000004200 */
[----:B------:R-:W-:Y:S01]  /*23230*/  @!P0 FMUL R84, R84, 0.5 ;  /* 0x3f00000054548820 */ /* 0x000fe20000400000 */
[C---:B---3--:R-:W-:Y:S01]  /*23240*/  HMMA.16816.F32.BF16 R12, R68.reuse, R80, R12 ;  /* 0x00000050440c723c */ /* 0x048fe2000004180c */
[----:B------:R-:W3:Y:S04]  /*23250*/  MUFU.EX2 R184, R184 ;  /* 0x000000b800b87308 */ /* 0x000ee80000000800 */
[----:B------:R-:W-:Y:S01]  /*23260*/  @!P4 FMUL R92, R92, 0.5 ;  /* 0x3f0000005c5cc820 */ /* 0x000fe20000400000 */
[C---:B------:R-:W-:Y:S01]  /*23270*/  HMMA.16816.F32.BF16 R16, R68.reuse, R82, R16 ;  /* 0x000000524410723c */ /* 0x040fe20000041810 */
[----:B------:R-:W5:Y:S04]  /*23280*/  LDSM.16.MT88.4 R80, [R215+0x12800] ;  /* 0x01280000d750783b */ /* 0x000f680000004200 */
[----:B------:R3:W3:Y:S01]  /*23290*/  MUFU.EX2 R179, R84 ;  /* 0x0000005400b37308 */ /* 0x0006e20000000800 */
[----:B----4-:R-:W-:Y:S01]  /*232a0*/  @!P5 FMUL R186, R186, R186 ;  /* 0x000000bababad220 */ /* 0x010fe20000400000 */
[C---:B-1----:R-:W-:Y:S04]  /*232b0*/  HMMA.16816.F32.BF16 R20, R68.reuse, R88, R20 ;  /* 0x000000584414723c */ /* 0x042fe80000041814 */
[----:B--2---:R-:W-:Y:S02]  /*232c0*/  @!P2 FMUL R188, R188, R188 ;  /* 0x000000bcbcbca220 */ /* 0x004fe40000400000 */
[C---:B------:R-:W-:Y:S05]  /*232d0*/  HMMA.16816.F32.BF16 R24, R68.reuse, R90, R24 ;  /* 0x0000005a4418723c */ /* 0x040fea0000041818 */
[----:B------:R-:W-:Y:S01]  /*232e0*/  FMUL R88, R171, R142 ;  /* 0x0000008eab587220 */ /* 0x000fe20000400000 */
[----:B---3--:R-:W-:Y:S01]  /*232f0*/  @!P6 FMUL R184, R184, R184 ;  /* 0x000000b8b8b8e220 */ /* 0x008fe20000400000 */
[----:B------:R1:W2:Y:S01]  /*23300*/  MUFU.EX2 R171, R92 ;  /* 0x0000005c00ab7308 */ /* 0x0002a20000000800 */
[----:B------:R-:W3:Y:S03]  /*23310*/  LDSM.16.MT88.4 R84, [R214+0x12800] ;  /* 0x01280000d654783b */ /* 0x000ee60000004200 */
[----:B------:R-:W-:Y:S01]  /*23320*/  FADD R175, -R145, R88 ;  /* 0x0000005891af7221 */ /* 0x000fe20000000100 */
[----:B------:R-:W-:Y:S01]  /*23330*/  @!P0 FMUL R179, R179, R179 ;  /* 0x000000b3b3b38220 */ /* 0x000fe20000400000 */
[----:B------:R-:W-:Y:S03]  /*23340*/  FSETP.GEU.AND P0, PT, R190, -126, PT ;  /* 0xc2fc0000be00780b */ /* 0x000fe60003f0e000 */
[----:B------:R-:W4:Y:S01]  /*23350*/  LDSM.16.MT88.4 R88, [R213+0x12800] ;  /* 0x01280000d558783b */ /* 0x000f220000004200 */
[----:B------:R-:W-:Y:S01]  /*23360*/  FSETP.GEU.AND P1, PT, R175, -126, PT ;  /* 0xc2fc0000af00780b */ /* 0x000fe20003f2e000 */
[C---:B-----5:R-:W-:Y:S06]  /*23370*/  HMMA.16816.F32.BF16 R28, R68.reuse, R72, R28 ;  /* 0x00000048441c723c */ /* 0x060fec000004181c */
[----:B-1----:R-:W1:Y:S01]  /*23380*/  LDSM.16.MT88.4 R92, [R217+0xf000] ;  /* 0x00f00000d95c783b */ /* 0x002e620000004200 */
[----:B--2---:R-:W-:Y:S01]  /*23390*/  @!P4 FMUL R171, R171, R171 ;  /* 0x000000abababc220 */ /* 0x004fe20000400000 */
[C---:B------:R-:W-:Y:S03]  /*233a0*/  HMMA.16816.F32.BF16 R32, R68.reuse, R74, R32 ;  /* 0x0000004a4420723c */ /* 0x040fe60000041820 */
[----:B------:R-:W-:Y:S03]  /*233b0*/  F2FP.BF16.F32.PACK_AB R72, R184, R179 ;  /* 0x000000b3b848723e */ /* 0x000fe600000010ff */
[C---:B------:R-:W-:Y:S05]  /*233c0*/  HMMA.16816.F32.BF16 R36, R68.reuse, R76, R36 ;  /* 0x0000004c4424723c */ /* 0x040fea0000041824 */
[----:B------:R-:W-:Y:S01]  /*233d0*/  F2FP.BF16.F32.PACK_AB R74, R171, R186 ;  /* 0x000000baab4a723e */ /* 0x000fe200000010ff */
[C---:B------:R-:W-:Y:S01]  /*233e0*/  HMMA.16816.F32.BF16 R40, R68.reuse, R78, R40 ;  /* 0x0000004e4428723c */ /* 0x040fe20000041828 */
[----:B------:R-:W2:Y:S04]  /*233f0*/  LDSM.16.MT88.4 R76, [R214+0xf000] ;  /* 0x00f00000d64c783b */ /* 0x000ea80000004200 */
[----:B------:R-:W-:Y:S01]  /*23400*/  F2FP.BF16.F32.PACK_AB R73, R188, R173 ;  /* 0x000000adbc49723e */ /* 0x000fe200000010ff */
[C---:B------:R-:W-:Y:S05]  /*23410*/  HMMA.16816.F32.BF16 R44, R68.reuse, R80, R44 ;  /* 0x00000050442c723c */ /* 0x040fea000004182c */
[----:B------:R-:W-:Y:S01]  /*23420*/  @!P0 FMUL R190, R190, 0.5 ;  /* 0x3f000000bebe8820 */ /* 0x000fe20000400000 */
[C---:B------:R-:W-:Y:S01]  /*23430*/  HMMA.16816.F32.BF16 R48, R68.reuse, R82, R48 ;  /* 0x000000524430723c */ /* 0x040fe20000041830 */
[----:B------:R-:W-:Y:S04]  /*23440*/  LDSM.16.MT88.4 R80, [R217+0x13000] ;  /* 0x01300000d950783b */ /* 0x000fe80000004200 */
[----:B------:R-:W-:Y:S01]  /*23450*/  @!P1 FMUL R175, R175, 0.5 ;  /* 0x3f000000afaf9820 */ /* 0x000fe20000400000 */
[C---:B---3--:R-:W-:Y:S01]  /*23460*/  HMMA.16816.F32.BF16 R52, R68.reuse, R84, R52 ;  /* 0x000000544434723c */ /* 0x048fe20000041834 */
[----:B------:R-:W3:Y:S05]  /*23470*/  MUFU.EX2 R190, R190 ;  /* 0x000000be00be7308 */ /* 0x000eea0000000800 */
[C---:B------:R-:W-:Y:S01]  /*23480*/  HMMA.16816.F32.BF16 R56, R68.reuse, R86, R56 ;  /* 0x000000564438723c */ /* 0x040fe20000041838 */
[----:B------:R-:W-:Y:S04]  /*23490*/  LDSM.16.MT88.4 R84, [R215+0x13000] ;  /* 0x01300000d754783b */ /* 0x000fe80000004200 */
[----:B------:R-:W5:Y:S01]  /*234a0*/  MUFU.EX2 R175, R175 ;  /* 0x000000af00af7308 */ /* 0x000f620000000800 */
[C---:B----4-:R-:W-:Y:S06]  /*234b0*/  HMMA.16816.F32.BF16 R60, R68.reuse, R88, R60 ;  /* 0x00000058443c723c */ /* 0x050fec000004183c */
[----:B------:R-:W-:Y:S01]  /*234c0*/  HMMA.16816.F32.BF16 R64, R68, R90, R64 ;  /* 0x0000005a4440723c */ /* 0x000fe20000041840 */
[----:B------:R-:W4:Y:S04]  /*234d0*/  LDSM.16.MT88.4 R68, [R213+0xf000] ;  /* 0x00f00000d544783b */ /* 0x000f280000004200 */
[----:B---3--:R-:W-:Y:S01]  /*234e0*/  @!P0 FMUL R190, R190, R190 ;  /* 0x000000bebebe8220 */ /* 0x008fe20000400000 */
[-C--:B------:R-:W-:Y:S01]  /*234f0*/  FMUL R89, R169, R142.reuse ;  /* 0x0000008ea9597220 */ /* 0x080fe20000400000 */
[C---:B------:R-:W-:Y:S01]  /*23500*/  FADD R90, -R150.reuse, R165 ;  /* 0x000000a5965a7221 */ /* 0x040fe20000000100 */
[----:B-----5:R-:W-:Y:S03]  /*23510*/  @!P1 FMUL R175, R175, R175 ;  /* 0x000000afafaf9220 */ /* 0x020fe60000400000 */
[----:B------:R-:W-:Y:S01]  /*23520*/  FADD R89, -R150, R89 ;  /* 0x0000005996597221 */ /* 0x000fe20000000100 */
[----:B------:R-:W-:Y:S01]  /*23530*/  FSETP.GEU.AND P4, PT, R90, -126, PT ;  /* 0xc2fc00005a00780b */ /* 0x000fe20003f8e000 */
[----:B------:R-:W-:Y:S01]  /*23540*/  FADD R88, -R150, R163 ;  /* 0x000000a396587221 */ /* 0x000fe20000000100 */
[----:B------:R-:W-:Y:S01]  /*23550*/  F2FP.BF16.F32.PACK_AB R75, R190, R175 ;  /* 0x000000afbe4b723e */ /* 0x000fe200000010ff */
[-C--:B------:R-:W-:Y:S01]  /*23560*/  FMUL R91, R167, R142.reuse ;  /* 0x0000008ea75b7220 */ /* 0x080fe20000400000 */
[----:B------:R-:W-:Y:S02]  /*23570*/  FSETP.GEU.AND P1, PT, R89, -126, PT ;  /* 0xc2fc00005900780b */ /* 0x000fe40003f2e000 */
[----:B------:R-:W-:Y:S01]  /*23580*/  FSETP.GEU.AND P5, PT, R88, -126, PT ;  /* 0xc2fc00005800780b */ /* 0x000fe20003fae000 */
[----:B------:R-:W-:Y:S02]  /*23590*/  FADD R91, -R150, R91 ;  /* 0x0000005b965b7221 */ /* 0x000fe40000000100 */
[C---:B-1----:R-:W-:Y:S05]  /*235a0*/  HMMA.16816.F32.BF16 R4, R72.reuse, R92, R4 ;  /* 0x0000005c4804723c */ /* 0x042fea0000041804 */
[----:B------:R-:W-:Y:S01]  /*235b0*/  FSETP.GEU.AND P6, PT, R91, -126, PT ;  /* 0xc2fc00005b00780b */ /* 0x000fe20003fce000 */
[C---:B------:R-:W-:Y:S05]  /*235c0*/  HMMA.16816.F32.BF16 R8, R72.reuse, R94, R8 ;  /* 0x0000005e4808723c */ /* 0x040fea0000041808 */
[-C--:B------:R-:W-:Y:S01]  /*235d0*/  FMUL R92, R161, R142.reuse ;  /* 0x0000008ea15c7220 */ /* 0x080fe20000400000 */
[C---:B------:R-:W-:Y:S05]  /*235e0*/  HMMA.16816.F32.BF16 R12, R72.reuse, R96, R12 ;  /* 0x00000060480c723c */ /* 0x040fea000004180c */
[----:B------:R-:W-:Y:S01]  /*235f0*/  FADD R92, -R145, R92 ;  /* 0x0000005c915c7221 */ /* 0x000fe20000000100 */
[C---:B------:R-:W-:Y:S04]  /*23600*/  HMMA.16816.F32.BF16 R16, R72.reuse, R98, R16 ;  /* 0x000000624810723c */ /* 0x040fe80000041810 */
[----:B------:R-:W-:Y:S01]  /*23610*/  FSETP.GEU.AND P0, PT, R92, -126, PT ;  /* 0xc2fc00005c00780b */ /* 0x000fe20003f0e000 */
[-C--:B------:R-:W-:Y:S01]  /*23620*/  FMUL R94, R155, R142.reuse ;  /* 0x0000008e9b5e7220 */ /* 0x080fe20000400000 */
[C---:B--2---:R-:W-:Y:S05]  /*23630*/  HMMA.16816.F32.BF16 R20, R72.reuse, R76, R20 ;  /* 0x0000004c4814723c */ /* 0x044fea0000041814 */
[----:B------:R-:W-:Y:S01]  /*23640*/  @!P1 FMUL R89, R89, 0.5 ;  /* 0x3f00000059599820 */ /* 0x000fe20000400000 */
[C---:B------:R-:W-:Y:S03]  /*23650*/  HMMA.16816.F32.BF16 R24, R72.reuse, R78, R24 ;  /* 0x0000004e4818723c */ /* 0x040fe60000041818 */
[----:B------:R-:W1:Y:S02]  /*23660*/  MUFU.EX2 R150, R89 ;  /* 0x0000005900967308 */ /* 0x000e640000000800 */
[-C--:B------:R-:W-:Y:S01]  /*23670*/  FMUL R76, R153, R142.reuse ;  /* 0x0000008e994c7220 */ /* 0x080fe20000400000 */
[C---:B----4-:R-:W-:Y:S05]  /*23680*/  HMMA.16816.F32.BF16 R28, R72.reuse, R68, R28 ;  /* 0x00000044481c723c */ /* 0x050fea000004181c */
[----:B------:R-:W-:Y:S01]  /*23690*/  FADD R2, -R145, R76 ;  /* 0x0000004c91027221 */ /* 0x000fe20000000100 */
[C---:B------:R-:W-:Y:S01]  /*236a0*/  HMMA.16816.F32.BF16 R32, R72.reuse, R70, R32 ;  /* 0x000000464820723c */ /* 0x040fe20000041820 */
[----:B------:R-:W2:Y:S03]  /*236b0*/  LDSM.16.MT88.4 R76, [R214+0x13000] ;  /* 0x01300000d64c783b */ /* 0x000ea60000004200 */
        /* <DEDUP_REMOVED lines=9> */
[----:B-1----:R-:W-:Y:S01]  /*23750*/  @!P1 FMUL R150, R150, R150 ;  /* 0x0000009696969220 */ /* 0x002fe20000400000 */
        /* <DEDUP_REMOVED lines=13> */
[C---:B--2---:R-:W-:Y:S01]  /*23830*/  HMMA.16816.F32.BF16 R52, R72.reuse, R76, R52 ;  /* 0x0000004c4834723c */ /* 0x044fe20000041834 */
        /* <DEDUP_REMOVED lines=95> */
.L_x_3440:
        /* <DEDUP_REMOVED lines=13> */
.L_x_3467:
        /* <DEDUP_REMOVED lines=14> */
[----:B-1-3-5:R-:W-:Y:S05]  /*23fe0*/  CALL.REL.NOINC `($__internal_31_$__cuda_sm20_rcp_rn_f32_slowpath) ;  /* 0x0000001400947944 */ /* 0x02afea0003c00000 */
[----:B------:R-:W-:Y:S01]  /*23ff0*/  MOV R7, R10 ;  /* 0x0000000a00077202 */ /* 0x000fe20000000f00 */
[----:B------:R-:W-:Y:S05]  /*24000*/  BRA `(.L_x_3455) ;  /* 0x0000000000107947 */ /* 0x000fea0003800000 */
.L_x_3454:
[----:B------:R-:W2:Y:S02]  /*24010*/  MUFU.RCP R7, R9 ;  /* 0x0000000900077308 */ /* 0x000ea40000001000 */
[----:B--2---:R-:W-:-:S04]  /*24020*/  FFMA R0, R9, R7, -1 ;  /* 0xbf80000009007423 */ /* 0x004fc80000000007 */
[----:B------:R-:W-:-:S04]  /*24030*/  FADD.FTZ R0, -R0, -RZ ;  /* 0x800000ff00007221 */ /* 0x000fc80000010100 */
[----:B------:R-:W-:-:S07]  /*24040*/  FFMA R7, R7, R0, R7 ;  /* 0x0000000007077223 */ /* 0x000fce0000000007 */
.L_x_3455:
[----:B------:R-:W-:Y:S05]  /*24050*/  BSYNC B1 ;  /* 0x0000000000017941 */ /* 0x000fea0003800000 */
.L_x_3453:
[----:B------:R-:W-:-:S13]  /*24060*/  FSETP.GEU.AND P0, PT, |R9|, 1.175494350822287508e-38, PT ;  /* 0x008000000900780b */ /* 0x000fda0003f0e200 */
[----:B------:R-:W-:-:S04]  /*24070*/  @!P0 FMUL R9, R9, 16777216 ;  /* 0x4b80000009098820 */ /* 0x000fc80000400000 */
[----:B------:R-:W2:Y:S02]  /*24080*/  MUFU.LG2 R11, R9 ;  /* 0x00000009000b7308 */ /* 0x000ea40000000c00 */
[----:B--2---:R-:W-:-:S04]  /*24090*/  @!P0 FADD R11, R11, -24 ;  /* 0xc1c000000b0b8421 */ /* 0x004fc80000000000 */
[----:B------:R-:W-:-:S04]  /*240a0*/  FMUL R11, R11, 0.69314718246459960938 ;  /* 0x3f3172180b0b7820 */ /* 0x000fc80000400000 */
[----:B-----5:R-:W-:-:S07]  /*240b0*/  FFMA R0, R6, R141, R11 ;  /* 0x0000008d06007223 */ /* 0x020fce000000000b */
.L_x_3452:
[----:B------:R-:W-:Y:S05]  /*240c0*/  BSYNC B2 ;  /* 0x0000000000027941 */ /* 0x000fea0003800000 */
.L_x_3451:
        /* <DEDUP_REMOVED lines=42> */
[----:B-1-3-5:R-:W-:Y:S05]  /*24370*/  CALL.REL.NOINC `($__internal_31_$__cuda_sm20_rcp_rn_f32_slowpath) ;  /* 0x0000001000b07944 */ /* 0x02afea0003c00000 */
[----:B------:R-:W-:Y:S01]  /*24380*/  MOV R5, R10 ;  /* 0x0000000a00057202 */ /* 0x000fe20000000f00 */
[----:B------:R-:W-:Y:S05]  /*24390*/  BRA `(.L_x_3460) ;  /* 0x0000000000107947 */ /* 0x000fea0003800000 */
.L_x_3459:
[----:B------:R-:W2:Y:S02]  /*243a0*/  MUFU.RCP R5, R15 ;  /* 0x0000000f00057308 */ /* 0x000ea40000001000 */
[----:B--2---:R-:W-:-:S04]  /*243b0*/  FFMA R4, R15, R5, -1 ;  /* 0xbf8000000f047423 */ /* 0x004fc80000000005 */
[----:B------:R-:W-:-:S04]  /*243c0*/  FADD.FTZ R4, -R4, -RZ ;  /* 0x800000ff04047221 */ /* 0x000fc80000010100 */
[----:B------:R-:W-:-:S07]  /*243d0*/  FFMA R5, R5, R4, R5 ;  /* 0x0000000405057223 */ /* 0x000fce0000000005 */
.L_x_3460:
[----:B------:R-:W-:Y:S05]  /*243e0*/  BSYNC B1 ;  /* 0x0000000000017941 */ /* 0x000fea0003800000 */
.L_x_3458:
[----:B------:R-:W-:-:S13]  /*243f0*/  FSETP.GEU.AND P0, PT, |R15|, 1.175494350822287508e-38, PT ;  /* 0x008000000f00780b */ /* 0x000fda0003f0e200 */
[----:B------:R-:W-:-:S04]  /*24400*/  @!P0 FMUL R15, R15, 16777216 ;  /* 0x4b8000000f0f8820 */ /* 0x000fc80000400000 */
[----:B------:R-:W2:Y:S02]  /*24410*/  MUFU.LG2 R7, R15 ;  /* 0x0000000f00077308 */ /* 0x000ea40000000c00 */
[----:B--2---:R-:W-:-:S04]  /*24420*/  @!P0 FADD R7, R7, -24 ;  /* 0xc1c0000007078421 */ /* 0x004fc80000000000 */
[----:B------:R-:W-:-:S04]  /*24430*/  FMUL R7, R7, 0.69314718246459960938 ;  /* 0x3f31721807077820 */ /* 0x000fc80000400000 */
[----:B-----5:R-:W-:-:S07]  /*24440*/  FFMA R4, R6, R140, R7 ;  /* 0x0000008c06047223 */ /* 0x020fce0000000007 */
.L_x_3457:
[----:B------:R-:W-:Y:S05]  /*24450*/  BSYNC B2 ;  /* 0x0000000000027941 */ /* 0x000fea0003800000 */
.L_x_3456:
        /* <DEDUP_REMOVED lines=48> */
[----:B------:R-:W-:Y:S01]  /*24760*/  IMAD.IADD R9, R9, 0x1, -R10 ;  /* 0x0000000109097824 */ /* 0x000fe200078e0a0a */
[----:B------:R-:W-:Y:S01]  /*24770*/  R2UR UR8, R2 ;  /* 0x00000000020872ca */ /* 0x000fe200000e0000 */
[----:B------:R-:W-:Y:S01]  /*24780*/  IMAD R11, R8, 0x200, R11 ;  /* 0x00000200080b7824 */ /* 0x000fe200078e020b */
[----:B------:R-:W-:Y:S01]  /*24790*/  R2UR UR9, R3 ;  /* 0x00000000030972ca */ /* 0x000fe200000e0000 */
[C---:B------:R-:W-:Y:S01]  /*247a0*/  IMAD.SHL.U32 R10, R9.reuse, 0x40, RZ ;  /* 0x00000040090a7824 */ /* 0x040fe200078e00ff */
[----:B------:R-:W-:Y:S02]  /*247b0*/  LOP3.LUT R12, R9, 0x1, RZ, 0xc0, !PT ;  /* 0x00000001090c7812 */ /* 0x000fe400078ec0ff */
[----:B------:R-:W-:Y:S02]  /*247c0*/  R2UR UR10, R2 ;  /* 0x00000000020a72ca */ /* 0x000fe400000e0000 */
[----:B------:R-:W-:-:S02]  /*247d0*/  LOP3.LUT R10, R10, 0x1c0, RZ, 0xc0, !PT ;  /* 0x000001c00a0a7812 */ /* 0x000fc400078ec0ff */
[----:B------:R-:W-:Y:S02]  /*247e0*/  ISETP.NE.U32.AND P0, PT, R12, 0x1, PT ;  /* 0x000000010c00780c */ /* 0x000fe40003f05070 */
[----:B------:R-:W-:Y:S02]  /*247f0*/  LEA.HI R10, R10, R10, RZ, 0x1d ;  /* 0x0000000a0a0a7211 */ /* 0x000fe400078fe8ff */
[----:B------:R-:W-:Y:S02]  /*24800*/  R2P PR, R9, 0x6 ;  /* 0x0000000609007804 */ /* 0x000fe40000000000 */
[----:B------:R-:W-:Y:S01]  /*24810*/  MOV R9, 0x40 ;  /* 0x0000004000097802 */ /* 0x000fe20000000f00 */
[----:B------:R-:W-:Y:S01]  /*24820*/  IMAD.U32 R10, R11, 0x2, R10 ;  /* 0x000000020b0a7824 */ /* 0x000fe200078e000a */
[----:B------:R-:W-:Y:S02]  /*24830*/  R2UR UR11, R3 ;  /* 0x00000000030b72ca */ /* 0x000fe400000e0000 */
[----:B------:R-:W-:-:S02]  /*24840*/  SEL R9, R9, 0xffffffc0, !P1 ;  /* 0xffffffc009097807 */ /* 0x000fc40004800000 */
        /* <DEDUP_REMOVED lines=35> */
[----:B------:R-:W-:Y:S04]  /*24a80*/  STS.64 [R9+0x4800], R82 ;  /* 0x0048005209007388 */ /* 0x000fe80000000a00 */
[----:B------:R-:W-:Y:S04]  /*24a90*/  STS.64 [R13+0x4000], R76 ;  /* 0x0040004c0d007388 */ /* 0x000fe80000000a00 */
[----:B------:R1:W-:Y:S04]  /*24aa0*/  STS.64 [R13+0x4800], R78 ;  /* 0x0048004e0d007388 */ /* 0x0003e80000000a00 */
[----:B------:R-:W-:Y:S04]  /*24ab0*/  STS.64 [R15+0x4000], R72 ;  /* 0x004000480f007388 */ /* 0x000fe80000000a00 */
[----:B------:R-:W-:Y:S04]  /*24ac0*/  STS.64 [R15+0x4800], R74 ;  /* 0x0048004a0f007388 */ /* 0x000fe80000000a00 */
[----:B------:R-:W-:Y:S04]  /*24ad0*/  STS.64 [R5+0x4000], R68 ;  /* 0x0040004405007388 */ /* 0x000fe80000000a00 */
[----:B------:R3:W-:Y:S04]  /*24ae0*/  STS.64 [R5+0x4800], R70 ;  /* 0x0048004605007388 */ /* 0x0007e80000000a00 */
[----:B--2---:R-:W2:Y:S04]  /*24af0*/  LD.E.64 R10, desc[UR8][R132.64+0xb0] ;  /* 0x0000b008840a7980 */ /* 0x004ea8000c101b00 */
[----:B------:R-:W2:Y:S04]  /*24b00*/  LD.E R19, desc[UR10][R132.64+0x60] ;  /* 0x0000600a84137980 */ /* 0x000ea8000c101900 */
[----:B------:R-:W2:Y:S01]  /*24b10*/  LD.E R17, desc[UR8][R132.64+0xcc] ;  /* 0x0000cc0884117980 */ /* 0x000ea2000c101900 */
[----:B----4-:R-:W4:Y:S01]  /*24b20*/  S2R R12, SR_TID.X ;  /* 0x00000000000c7919 */ /* 0x010f220000002100 */
[----:B-1----:R-:W-:-:S02]  /*24b30*/  SHF.R.S32.HI R14, RZ, 0x1f, R231 ;  /* 0x0000001fff0e7819 */ /* 0x002fc400000114e7 */
[----:B------:R-:W-:Y:S01]  /*24b40*/  LOP3.LUT R7, R7, 0xffffffe0, RZ, 0xc0, !PT ;  /* 0xffffffe007077812 */ /* 0x000fe200078ec0ff */
[----:B---3--:R1:W5:Y:S01]  /*24b50*/  LD.E.64 R80, desc[UR8][R132.64+0x78] ;  /* 0x0000780884507980 */ /* 0x008362000c101b00 */
[----:B------:R-:W-:-:S03]  /*24b60*/  LEA.HI R13, R14, R231, RZ, 0x5 ;  /* 0x000000e70e0d7211 */ /* 0x000fc600078f28ff */
[----:B------:R1:W5:Y:S01]  /*24b70*/  LD.E.64 R78, desc[UR8][R132.64+0xa8] ;  /* 0x0000a808844e7980 */ /* 0x000362000c101b00 */
[----:B------:R-:W-:Y:S01]  /*24b80*/  LOP3.LUT R13, R13, 0xffffffe0, RZ, 0xc0, !PT ;  /* 0xffffffe00d0d7812 */ /* 0x000fe200078ec0ff */
[----:B------:R-:W-:Y:S01]  /*24b90*/  BSSY B0, `(.L_x_3461) ;  /* 0x000004d000007945 */ /* 0x000fe20003800000 */
[----:B------:R-:W-:Y:S02]  /*24ba0*/  LEA.HI R5, R14, R231, RZ, 0x4 ;  /* 0x000000e70e057211 */ /* 0x000fe400078f20ff */
[----:B------:R-:W-:Y:S01]  /*24bb0*/  IADD3 R7, -R7, R6, RZ ;  /* 0x0000000607077210 */ /* 0x000fe20007ffe1ff */
[----:B------:R-:W-:Y:S01]  /*24bc0*/  IMAD R6, R232, -0x40, R235 ;  /* 0xffffffc0e8067824 */ /* 0x000fe200078e02eb */
[----:B------:R-:W-:Y:S02]  /*24bd0*/  LOP3.LUT R9, R5, 0xfffffff0, RZ, 0xc0, !PT ;  /* 0xfffffff005097812 */ /* 0x000fe400078ec0ff */
[----:B------:R-:W-:Y:S02]  /*24be0*/  SHF.R.S32.HI R5, RZ, 0x4, R5 ;  /* 0x00000004ff057819 */ /* 0x000fe40000011405 */
[----:B------:R-:W-:-:S02]  /*24bf0*/  SHF.R.S32.HI R21, RZ, 0x1f, R8 ;  /* 0x0000001fff157819 */ /* 0x000fc40000011408 */
[----:B------:R-:W-:Y:S01]  /*24c00*/  SHF.L.U32 R74, R232, 0x6, RZ ;  /* 0x00000006e84a7819 */ /* 0x000fe200000006ff */
[----:B------:R-:W-:Y:S01]  /*24c10*/  IMAD.SHL.U32 R14, R5, 0x40, RZ ;  /* 0x00000040050e7824 */ /* 0x000fe200078e00ff */
[----:B------:R-:W-:Y:S02]  /*24c20*/  LEA.HI R21, R21, R8, RZ, 0x2 ;  /* 0x0000000815157211 */ /* 0x000fe400078f10ff */
[----:B------:R-:W-:Y:S02]  /*24c30*/  SHF.R.S32.HI R233, RZ, 0x1f, R233 ;  /* 0x0000001fffe97819 */ /* 0x000fe400000114e9 */
[----:B------:R-:W-:Y:S02]  /*24c40*/  LOP3.LUT R14, R14, 0x1c0, RZ, 0xc0, !PT ;  /* 0x000001c00e0e7812 */ /* 0x000fe400078ec0ff */
[----:B------:R-:W-:Y:S01]  /*24c50*/  LOP3.LUT R21, R21, 0xffffffc, RZ, 0xc0, !PT ;  /* 0x0ffffffc15157812 */ /* 0x000fe200078ec0ff */
[----:B------:R-:W-:Y:S01]  /*24c60*/  BAR.SYNC.DEFER_BLOCKING 0x0 ;  /* 0x0000000000007b1d */ /* 0x000fe20000010000 */
[----:B------:R-:W-:Y:S01]  /*24c70*/  LOP3.LUT P2, RZ, R7, 0x3, RZ, 0xc0, !PT ;  /* 0x0000000307ff7812 */ /* 0x000fe2000784c0ff */
[----:B----4-:R-:W-:-:S02]  /*24c80*/  IMAD.IADD R9, R12, 0x1, -R9 ;  /* 0x000000010c097824 */ /* 0x010fc400078e0a09 */
[----:B------:R-:W-:Y:S02]  /*24c90*/  IMAD.IADD R12, R12, 0x1, -R13 ;  /* 0x000000010c0c7824 */ /* 0x000fe400078e0a0d */
[----:B------:R-:W-:Y:S01]  /*24ca0*/  VIADD R13, R5, 0x8 ;  /* 0x00000008050d7836 */ /* 0x000fe20000000000 */
[C---:B------:R-:W-:Y:S01]  /*24cb0*/  LEA.HI R16, R9.reuse, R9, RZ, 0x1 ;  /* 0x0000000909107211 */ /* 0x040fe200078f08ff */
[----:B------:R-:W-:Y:S01]  /*24cc0*/  IMAD.SHL.U32 R18, R9, 0x4, RZ ;  /* 0x0000000409127824 */ /* 0x000fe200078e00ff */
[----:B------:R-:W-:Y:S01]  /*24cd0*/  LEA.HI R12, R233, R12, RZ, 0x2 ;  /* 0x0000000ce90c7211 */ /* 0x000fe200078f10ff */
[----:B------:R-:W-:Y:S01]  /*24ce0*/  IMAD.IADD R73, R8, 0x1, -R21 ;  /* 0x0000000108497824 */ /* 0x000fe200078e0a15 */
[----:B------:R-:W-:Y:S02]  /*24cf0*/  SHF.L.U32 R15, R16, 0x2, RZ ;  /* 0x00000002100f7819 */ /* 0x000fe400000006ff */
[----:B------:R-:W-:Y:S01]  /*24d00*/  ISETP.GE.AND P0, PT, R13, R6, PT ;  /* 0x000000060d00720c */ /* 0x000fe20003f06270 */
[----:B------:R-:W-:Y:S01]  /*24d10*/  VIADD R13, R5, 0x10 ;  /* 0x00000010050d7836 */ /* 0x000fe20000000000 */
[----:B------:R-:W-:-:S02]  /*24d20*/  LOP3.LUT R15, R14, 0x38, R15, 0xf8, !PT ;  /* 0x000000380e0f7812 */ /* 0x000fc400078ef80f */
[----:B------:R-:W-:Y:S02]  /*24d30*/  SHF.R.U32.HI R14, RZ, 0x3, R14 ;  /* 0x00000003ff0e7819 */ /* 0x000fe4000001160e */
[----:B------:R-:W-:Y:S02]  /*24d40*/  LOP3.LUT R16, R16, 0xffffffe, RZ, 0xc0, !PT ;  /* 0x0ffffffe10107812 */ /* 0x000fe400078ec0ff */
[----:B------:R-:W-:Y:S02]  /*24d50*/  ISETP.GE.AND P5, PT, R13, R6, PT ;  /* 0x000000060d00720c */ /* 0x000fe40003fa6270 */
[----:B------:R-:W-:Y:S02]  /*24d60*/  LOP3.LUT R14, R15, R14, RZ, 0x3c, !PT ;  /* 0x0000000e0f0e7212 */ /* 0x000fe400078e3cff */
[----:B------:R-:W-:Y:S01]  /*24d70*/  IADD3 R13, R9, -R16, RZ ;  /* 0x80000010090d7210 */ /* 0x000fe20007ffe0ff */
[----:B------:R-:W-:Y:S01]  /*24d80*/  VIADD R9, R5, 0x18 ;  /* 0x0000001805097836 */ /* 0x000fe20000000000 */
[----:B------:R-:W-:-:S02]  /*24d90*/  SHF.R.S32.HI R8, RZ, 0x2, R12 ;  /* 0x00000002ff087819 */ /* 0x000fc4000001140c */
[----:B------:R-:W-:Y:S02]  /*24da0*/  LEA R13, R13, R14, 0x2 ;  /* 0x0000000e0d0d7211 */ /* 0x000fe400078e10ff */
[----:B------:R-:W-:Y:S02]  /*24db0*/  ISETP.GE.AND P4, PT, R9, R6, PT ;  /* 0x000000060900720c */ /* 0x000fe40003f86270 */
[----:B------:R-:W-:Y:S02]  /*24dc0*/  LEA R75, R13, UR6, 0x2 ;  /* 0x000000060d4b7c11 */ /* 0x000fe4000f8e10ff */
[----:B------:R-:W-:-:S03]  /*24dd0*/  LEA R73, R73, R8, 0x4 ;  /* 0x0000000849497211 */ /* 0x000fc600078e20ff */
[----:B------:R1:W3:Y:S04]  /*24de0*/  LDS.128 R64, [R75+0x800] ;  /* 0x000800004b407984 */ /* 0x0002e80000000c00 */
[----:B------:R1:W4:Y:S04]  /*24df0*/  LDS.128 R32, [R75+0x4800] ;  /* 0x004800004b207984 */ /* 0x0003280000000c00 */
        /* <DEDUP_REMOVED lines=12> */
[----:B--2---:R-:W-:-:S04]  /*24ec0*/  IMAD R10, R10, UR7, R237 ;  /* 0x000000070a0a7c24 */ /* 0x004fc8000f8e02ed */
[----:B------:R-:W-:Y:S01]  /*24ed0*/  IMAD R10, R10, R19, R234 ;  /* 0x000000130a0a7224 */ /* 0x000fe200078e02ea */
[----:B------:R-:W-:-:S03]  /*24ee0*/  SHF.R.S32.HI R19, RZ, 0x1f, R18 ;  /* 0x0000001fff137819 */ /* 0x000fc60000011412 */
[----:B------:R-:W-:Y:S02]  /*24ef0*/  IMAD R74, R11, R10, R74 ;  /* 0x0000000a0b4a7224 */ /* 0x000fe400078e024a */
[----:B------:R-:W-:Y:S01]  /*24f00*/  IMAD.WIDE R18, R5, 0x80, R18 ;  /* 0x0000008005127825 */ /* 0x000fe200078e0212 */
[----:B------:R2:W1:Y:S03]  /*24f10*/  LDS.128 R8, [R75+0x7800] ;  /* 0x007800004b087984 */ /* 0x0004660000000c00 */
[----:B------:R-:W-:-:S05]  /*24f20*/  IMAD R17, R74, R17, RZ ;  /* 0x000000114a117224 */ /* 0x000fca00078e02ff */
[----:B------:R-:W-:-:S04]  /*24f30*/  IADD3 R72, P1, R18, R17, RZ ;  /* 0x0000001112487210 */ /* 0x000fc80007f3e0ff */
[----:B------:R-:W-:Y:S02]  /*24f40*/  LEA.HI.X.SX32 R7, R17, R19, 0x1, P1 ;  /* 0x0000001311077211 */ /* 0x000fe400008f0eff */
[----:B------:R2:W1:Y:S01]  /*24f50*/  LDS.128 R16, [R75+0x6800] ;  /* 0x006800004b107984 */ /* 0x0004620000000c00 */
[----:B---34-:R-:W-:Y:S06]  /*24f60*/  @P2 BRA `(.L_x_3462) ;  /* 0x00000000003c2947 */ /* 0x018fec0003800000 */
[----:B------:R-:W-:Y:S01]  /*24f70*/  IMAD R232, R232, -0x40, R235 ;  /* 0xffffffc0e8e87824 */ /* 0x000fe200078e02eb */
[----:B------:R-:W-:Y:S01]  /*24f80*/  SHF.R.S32.HI R76, RZ, 0x1f, R74 ;  /* 0x0000001fff4c7819 */ /* 0x000fe2000001144a */
[C---:B-12---:R-:W-:Y:S01]  /*24f90*/  VIADD R75, R73.reuse, 0x8 ;  /* 0x00000008494b7836 */ /* 0x046fe20000000000 */
[----:B------:R-:W-:Y:S02]  /*24fa0*/  IADD3 R74, P1, R74, R73, RZ ;  /* 0x000000494a4a7210 */ /* 0x000fe40007f3e0ff */
[-C--:B------:R-:W-:Y:S02]  /*24fb0*/  ISETP.GE.AND P3, PT, R73, R232.reuse, PT ;  /* 0x000000e84900720c */ /* 0x080fe40003f66270 */
[----:B------:R-:W-:Y:S02]  /*24fc0*/  ISETP.GE.AND P2, PT, R75, R232, PT ;  /* 0x000000e84b00720c */ /* 0x000fe40003f46270 */
[----:B------:R-:W-:Y:S02]  /*24fd0*/  LEA.HI.X.SX32 R73, R73, R76, 0x1, P1 ;  /* 0x0000004c49497211 */ /* 0x000fe400008f0eff */
[----:B-----5:R-:W-:-:S04]  /*24fe0*/  LEA R76, P1, R74, R78, 0x2 ;  /* 0x0000004e4a4c7211 */ /* 0x020fc800078210ff */
[----:B------:R-:W-:-:S03]  /*24ff0*/  LEA.HI.X R77, R74, R79, R73, 0x2, P1 ;  /* 0x0000004f4a4d7211 */ /* 0x000fc600008f1449 */
[C---:B------:R-:W-:Y:S02]  /*25000*/  @!P3 R2UR UR10, R2.reuse ;  /* 0x00000000020ab2ca */ /* 0x040fe400000e0000 */
[C---:B------:R-:W-:Y:S02]  /*25010*/  @!P3 R2UR UR11, R3.reuse ;  /* 0x00000000030bb2ca */ /* 0x040fe400000e0000 */
[----:B------:R-:W-:Y:S02]  /*25020*/  @!P2 R2UR UR8, R2 ;  /* 0x000000000208a2ca */ /* 0x000fe400000e0000 */
[----:B------:R-:W-:-:S09]  /*25030*/  @!P2 R2UR UR9, R3 ;  /* 0x000000000309a2ca */ /* 0x000fd200000e0000 */
[----:B------:R3:W-:Y:S04]  /*25040*/  @!P3 ST.E desc[UR10][R76.64], R0 ;  /* 0x000000004c00b985 */ /* 0x0007e8000c10190a */
[----:B------:R3:W-:Y:S02]  /*25050*/  @!P2 ST.E desc[UR8][R76.64+0x20], R4 ;  /* 0x000020044c00a985 */ /* 0x0007e4000c101908 */
.L_x_3462:
[----:B------:R-:W-:Y:S05]  /*25060*/  BSYNC B0 ;  /* 0x0000000000007941 */ /* 0x000fea0003800000 */
.L_x_3461:
[----:B-----5:R-:W-:Y:S01]  /*25070*/  LEA R78, P1, R72, R80, 0x2 ;  /* 0x00000050484e7211 */ /* 0x020fe200078210ff */
[C---:B---3--:R-:W-:Y:S01]  /*25080*/  VIADD R77, R5.reuse, 0x20 ;  /* 0x00000020054d7836 */ /* 0x048fe20000000000 */
[C---:B------:R-:W-:Y:S01]  /*25090*/  @!P0 R2UR UR10, R2.reuse ;  /* 0x00000000020a82ca */ /* 0x040fe200000e0000 */
[----:B-12---:R-:W-:Y:S01]  /*250a0*/  VIADD R75, R5, 0x28 ;  /* 0x00000028054b7836 */ /* 0x006fe20000000000 */
[----:B------:R-:W-:Y:S01]  /*250b0*/  @!P0 R2UR UR11, R3 ;  /* 0x00000000030b82ca */ /* 0x000fe200000e0000 */
[----:B------:R-:W-:Y:S01]  /*250c0*/  VIADD R73, R5, 0x30 ;  /* 0x0000003005497836 */ /* 0x000fe20000000000 */
[----:B------:R-:W-:Y:S01]  /*250d0*/  @!P0 R2UR UR8, R2 ;  /* 0x00000000020882ca */ /* 0x000fe200000e0000 */
[----:B------:R-:W-:Y:S01]  /*250e0*/  IMAD.MOV.U32 R231, RZ, RZ, 0x0 ;  /* 0x00000000ffe77424 */ /* 0x000fe200078e00ff */
[----:B------:R-:W-:Y:S02]  /*250f0*/  @!P0 R2UR UR9, R3 ;  /* 0x00000000030982ca */ /* 0x000fe400000e0000 */
[----:B------:R-:W-:-:S02]  /*25100*/  LEA.HI.X R79, R72, R81, R7, 0x2, P1 ;  /* 0x00000051484f7211 */ /* 0x000fc400008f1407 */
[CC--:B------:R-:W-:Y:S01]  /*25110*/  ISETP.GE.AND P6, PT, R5.reuse, R6.reuse, PT ;  /* 0x000000060500720c */ /* 0x0c0fe20003fc6270 */
[----:B------:R-:W-:Y:S01]  /*25120*/  VIADD R5, R5, 0x38 ;  /* 0x0000003805057836 */ /* 0x000fe20000000000 */
[-C--:B------:R-:W-:Y:S02]  /*25130*/  ISETP.GE.AND P3, PT, R77, R6.reuse, PT ;  /* 0x000000064d00720c */ /* 0x080fe40003f66270 */
[-C--:B------:R-:W-:Y:S01]  /*25140*/  ISETP.GE.AND P2, PT, R75, R6.reuse, PT ;  /* 0x000000064b00720c */ /* 0x080fe20003f46270 */
[----:B------:R-:W-:Y:S01]  /*25150*/  @!P0 ST.E.128 desc[UR10][R78.64+0x1000], R64 ;  /* 0x001000404e008985 */ /* 0x000fe2000c101d0a */
[----:B------:R-:W-:Y:S02]  /*25160*/  ISETP.GE.AND P1, PT, R73, R6, PT ;  /* 0x000000064900720c */ /* 0x000fe40003f26270 */
[----:B------:R-:W-:Y:S01]  /*25170*/  @!P5 R2UR UR26, R2 ;  /* 0x00000000021ad2ca */ /* 0x000fe200000e0000 */
[----:B------:R-:W-:Y:S01]  /*25180*/  @!P0 ST.E.128 desc[UR8][R78.64+0x1100], R32 ;  /* 0x001100204e008985 */ /* 0x000fe2000c101d08 */
[----:B------:R-:W-:-:S02]  /*25190*/  @!P5 R2UR UR27, R3 ;  /* 0x00000000031bd2ca */ /* 0x000fc400000e0000 */
[C---:B------:R-:W-:Y:S02]  /*251a0*/  @!P5 R2UR UR24, R2.reuse ;  /* 0x000000000218d2ca */ /* 0x040fe400000e0000 */
[C---:B------:R-:W-:Y:S02]  /*251b0*/  @!P6 R2UR UR28, R2.reuse ;  /* 0x00000000021ce2ca */ /* 0x040fe400000e0000 */
[C---:B------:R-:W-:Y:S02]  /*251c0*/  @!P6 R2UR UR29, R3.reuse ;  /* 0x00000000031de2ca */ /* 0x040fe400000e0000 */
[C---:B------:R-:W-:Y:S02]  /*251d0*/  @!P5 R2UR UR25, R3.reuse ;  /* 0x000000000319d2ca */ /* 0x040fe400000e0000 */
[C---:B------:R-:W-:Y:S02]  /*251e0*/  @!P4 R2UR UR22, R2.reuse ;  /* 0x000000000216c2ca */ /* 0x040fe400000e0000 */
[----:B------:R-:W-:Y:S01]  /*251f0*/  @!P4 R2UR UR23, R3 ;  /* 0x000000000317c2ca */ /* 0x000fe200000e0000 */
[----:B------:R-:W-:Y:S01]  /*25200*/  @!P5 ST.E.128 desc[UR26][R78.64+0x2000], R60 ;  /* 0x0020003c4e00d985 */ /* 0x000fe2000c101d1a */
[----:B------:R-:W-:-:S02]  /*25210*/  @!P4 R2UR UR20, R2 ;  /* 0x000000000214c2ca */ /* 0x000fc400000e0000 */
[C---:B------:R-:W-:Y:S02]  /*25220*/  @!P4 R2UR UR21, R3.reuse ;  /* 0x000000000315c2ca */ /* 0x040fe400000e0000 */
[C---:B------:R-:W-:Y:S01]  /*25230*/  @!P3 R2UR UR18, R2.reuse ;  /* 0x000000000212b2ca */ /* 0x040fe200000e0000 */
[----:B------:R-:W-:Y:S01]  /*25240*/  @!P6 ST.E.128 desc[UR28][R78.64+0x100], R36 ;  /* 0x000100244e00e985 */ /* 0x000fe2000c101d1c */
[C---:B------:R-:W-:Y:S02]  /*25250*/  @!P3 R2UR UR19, R3.reuse ;  /* 0x000000000313b2ca */ /* 0x040fe400000e0000 */
[C---:B------:R-:W-:Y:S01]  /*25260*/  @!P3 R2UR UR16, R2.reuse ;  /* 0x000000000210b2ca */ /* 0x040fe200000e0000 */
[----:B------:R-:W-:Y:S01]  /*25270*/  @!P5 ST.E.128 desc[UR24][R78.64+0x2100], R28 ;  /* 0x0021001c4e00d985 */ /* 0x000fe2000c101d18 */
[C---:B------:R-:W-:Y:S02]  /*25280*/  @!P3 R2UR UR17, R3.reuse ;  /* 0x000000000311b2ca */ /* 0x040fe400000e0000 */
[----:B------:R-:W-:Y:S01]  /*25290*/  @!P2 R2UR UR14, R2 ;  /* 0x00000000020ea2ca */ /* 0x000fe200000e0000 */
[----:B------:R-:W-:Y:S01]  /*252a0*/  @!P4 ST.E.128 desc[UR22][R78.64+0x3000], R56 ;  /* 0x003000384e00c985 */ /* 0x000fe2000c101d16 */
[----:B------:R-:W-:-:S02]  /*252b0*/  @!P2 R2UR UR15, R3 ;  /* 0x00000000030fa2ca */ /* 0x000fc400000e0000 */
        /* <DEDUP_REMOVED lines=12> */
[----:B------:R-:W-:Y:S01]  /*25380*/  @!P6 R2UR UR30, R2 ;  /* 0x00000000021ee2ca */ /* 0x000fe200000e0000 */
[----:B------:R-:W-:Y:S01]  /*25390*/  @!P2 ST.E.128 desc[UR12][R78.64+0x5100], R16 ;  /* 0x005100104e00a985 */ /* 0x000fe2000c101d0c */
[----:B------:R-:W-:Y:S02]  /*253a0*/  @!P6 R2UR UR31, R3 ;  /* 0x00000000031fe2ca */ /* 0x000fe400000e0000 */
[----:B------:R-:W-:Y:S01]  /*253b0*/  ISETP.GE.AND P0, PT, R5, R6, PT ;  /* 0x000000060500720c */ /* 0x000fe20003f06270 */
[----:B------:R-:W-:Y:S04]  /*253c0*/  @!P1 ST.E.128 desc[UR10][R78.64+0x6000], R44 ;  /* 0x0060002c4e009985 */ /* 0x000fe8000c101d0a */
[----:B------:R-:W-:Y:S04]  /*253d0*/  @!P1 ST.E.128 desc[UR8][R78.64+0x6100], R12 ;  /* 0x0061000c4e009985 */ /* 0x000fe8000c101d08 */
[----:B------:R-:W-:Y:S04]  /*253e0*/  @!P6 ST.E.64 desc[UR32][R78.64], R68 ;  /* 0x000000444e00e985 */ /* 0x000fe8000c101b20 */
[----:B------:R1:W-:Y:S02]  /*253f0*/  @!P6 ST.E.64 desc[UR30][R78.64+0x8], R70 ;  /* 0x000008464e00e985 */ /* 0x0003e4000c101b1e */
[----:B-1----:R-:W-:Y:S05]  /*25400*/  @P0 RET.REL.NODEC R230 `(_ZN13pytorch_flash24flash_fwd_splitkv_kernelI23Flash_fwd_kernel_traitsILi128ELi64ELi128ELi4ELb0ELb0EN7cutlass10bfloat16_tE19Flash_kernel_traitsILi128ELi64ELi128ELi4ES3_EELb0ELb1ELb0ELb0ELb1ELb0ELb1ELb1EEEvNS_16Flash_fwd_paramsE) ;  /* 0xfffffda8e6fc0950 */ /* 0x002fea0003c3ffff */
[C---:B------:R-:W-:Y:S01]  /*25410*/  R2UR UR10, R2.reuse ;  /* 0x00000000020a72ca */ /* 0x040fe200000e0000 */
[----:B------:R-:W-:Y:S01]  /*25420*/  IMAD.MOV.U32 R231, RZ, RZ, 0x0 ;  /* 0x00000000ffe77424 */ /* 0x000fe200078e00ff */
[C---:B------:R-:W-:Y:S02]  /*25430*/  R2UR UR11, R3.reuse ;  /* 0x00000000030b72ca */ /* 0x040fe400000e0000 */
[----:B------:R-:W-:Y:S02]  /*25440*/  R2UR UR8, R2 ;  /* 0x00000000020872ca */ /* 0x000fe400000e0000 */
[----:B------:R-:W-:-:S09]  /*25450*/  R2UR UR9, R3 ;  /* 0x00000000030972ca */ /* 0x000fd200000e0000 */
[----:B------:R-:W-:Y:S04]  /*25460*/  ST.E.128 desc[UR10][R78.64+0x7000], R40 ;  /* 0x007000284e007985 */ /* 0x000fe8000c101d0a */
[----:B------:R1:W-:Y:S02]  /*25470*/  ST.E.128 desc[UR8][R78.64+0x7100], R8 ;  /* 0x007100084e007985 */ /* 0x0003e4000c101d08 */
[----:B-1----:R-:W-:Y:S05]  /*25480*/  RET.REL.NODEC R230 `(_ZN13pytorch_flash24flash_fwd_splitkv_kernelI23Flash_fwd_kernel_traitsILi128ELi64ELi128ELi4ELb0ELb0EN7cutlass10bfloat16_tE19Flash_kernel_traitsILi128ELi64ELi128ELi4ES3_EELb0ELb1ELb0ELb0ELb1ELb0ELb1ELb1EEEvNS_16Flash_fwd_paramsE) ;  /* 0xfffffda8e6dc7950 */ /* 0x002fea0003c3ffff */
.L_x_3450:
[----:B------:R-:W-:Y:S01]  /*25490*/  MOV R7, 0x2 ;  /* 0x0000000200077802 */ /* 0x000fe20000000f00 */
[----:B------:R-:W-:Y:S01]  /*254a0*/  IMAD.MOV.U32 R4, RZ, RZ, 0x1f ;  /* 0x0000001fff047424 */ /* 0x000fe200078e00ff */
[----:B------:R-:W-:-:S07]  /*254b0*/  MOV R8, 0xffffffff ;  /* 0xffffffff00087802 */ /* 0x000fce0000000f00 */
[----:B-1---5:R-:W-:Y:S05]  /*254c0*/  WARPSYNC.COLLECTIVE R8, `(.L_x_3463) ;  /* 0x0000000008087348 */ /* 0x022fea0003c00000 */
[----:B------:R1:W2:Y:S02]  /*254d0*/  SHFL.BFLY P0, R19, R251, R7, R4 ;  /* 0x0c000007fb137389 */ /* 0x0002a40000000004 */
[----:B-12---:R-:W-:Y:S01]  /*254e0*/  ENDCOLLECTIVE ;  /* 0x000000000000791b */ /* 0x006fe20003800000 */
.L_x_3463:
[----:B------:R-:W-:Y:S02]  /*254f0*/  IMAD.MOV.U32 R0, RZ, RZ, R19 ;  /* 0x000000ffff007224 */ /* 0x000fe400078e0013 */
[----:B------:R-:W-:Y:S02]  /*25500*/  IMAD.MOV.U32 R7, RZ, RZ, 0x1 ;  /* 0x00000001ff077424 */ /* 0x000fe400078e00ff */
[----:B------:R-:W-:-:S05]  /*25510*/  FADD R5, R0, R251 ;  /* 0x000000fb00057221 */ /* 0x000fca0000000000 */
[----:B------:R-:W-:-:S07]  /*25520*/  MOV R251, R5 ;  /* 0x0000000500fb7202 */ /* 0x000fce0000000f00 */
[----:B------:R-:W-:Y:S05]  /*25530*/  WARPSYNC.COLLECTIVE R8, `(.L_x_3464) ;  /* 0x0000000008087348 */ /* 0x000fea0003c00000 */
[----:B------:R1:W2:Y:S02]  /*25540*/  SHFL.BFLY P0, R19, R251, R7, R4 ;  /* 0x0c000007fb137389 */ /* 0x0002a40000000004 */
[----:B-12---:R-:W-:Y:S01]  /*25550*/  ENDCOLLECTIVE ;  /* 0x000000000000791b */ /* 0x006fe20003800000 */
.L_x_3464:
[----:B------:R-:W-:Y:S01]  /*25560*/  MOV R251, R249 ;  /* 0x000000f900fb7202 */ /* 0x000fe20000000f00 */
[----:B------:R-:W-:Y:S01]  /*25570*/  IMAD.MOV.U32 R7, RZ, RZ, 0x2 ;  /* 0x00000002ff077424 */ /* 0x000fe200078e00ff */
[----:B------:R-:W-:-:S07]  /*25580*/  MOV R0, R19 ;  /* 0x0000001300007202 */ /* 0x000fce0000000f00 */
[----:B------:R-:W-:Y:S05]  /*25590*/  WARPSYNC.COLLECTIVE R8, `(.L_x_3465) ;  /* 0x0000000008087348 */ /* 0x000fea0003c00000 */
[----:B------:R1:W2:Y:S02]  /*255a0*/  SHFL.BFLY P0, R19, R251, R7, R4 ;  /* 0x0c000007fb137389 */ /* 0x0002a40000000004 */
[----:B-12---:R-:W-:Y:S01]  /*255b0*/  ENDCOLLECTIVE ;  /* 0x000000000000791b */ /* 0x006fe20003800000 */
.L_x_3465:
[----:B------:R-:W-:Y:S01]  /*255c0*/  FADD R9, R5, R0 ;  /* 0x0000000005097221 */ /* 0x000fe20000000000 */
[----:B------:R-:W-:Y:S01]  /*255d0*/  FADD R18, R19, R249 ;  /* 0x000000f913127221 */ /* 0x000fe20000000000 */
[----:B------:R-:W-:-:S04]  /*255e0*/  MOV R7, 0x1 ;  /* 0x0000000100077802 */ /* 0x000fc80000000f00 */
[----:B------:R-:W-:-:S07]  /*255f0*/  MOV R251, R18 ;  /* 0x0000001200fb7202 */ /* 0x000fce0000000f00 */
[----:B------:R-:W-:Y:S05]  /*25600*/  WARPSYNC.COLLECTIVE R8, `(.L_x_3466) ;  /* 0x0000000008087348 */ /* 0x000fea0003c00000 */
[----:B------:R1:W2:Y:S02]  /*25610*/  SHFL.BFLY P0, R19, R251, R7, R4 ;  /* 0x0c000007fb137389 */ /* 0x0002a40000000004 */
[----:B-12---:R-:W-:Y:S01]  /*25620*/  ENDCOLLECTIVE ;  /* 0x000000000000791b */ /* 0x006fe20003800000 */
.L_x_3466:
[----:B------:R-:W-:Y:S05]  /*25630*/  BRA `(.L_x_3467) ;  /* 0xffffffe800307947 */ /* 0x000fea000383ffff */
        .weak           $__internal_31_$__cuda_sm20_rcp_rn_f32_slowpath
        .type           $__internal_31_$__cuda_sm20_rcp_rn_f32_slowpath,@function
        .size           $__internal_31_$__cuda_sm20_rcp_rn_f32_slowpath,(.L_x_3511 - $__internal_31_$__cuda_sm20_rcp_rn_f32_slowpath)
$__internal_31_$__cuda_sm20_rcp_rn_f32_slowpath:
        /* <DEDUP_REMOVED lines=15> */
.L_x_3469:
        /* <DEDUP_REMOVED lines=33> */
.L_x_3471:
[----:B------:R1:W2:Y:S02]  /*25940*/  MUFU.RCP R10, R9 ;  /* 0x00000009000a7308 */ /* 0x0002a40000001000 */
.L_x_3470:
[----:B------:R-:W-:Y:S05]  /*25950*/  BSYNC B0 ;  /* 0x0000000000007941 */ /* 0x000fea0003800000 */
.L_x_3468:
[----:B------:R-:W-:-:S04]  /*25960*/  MOV R13, 0x0 ;  /* 0x00000000000d7802 */ /* 0x000fc80000000f00 */
[----:B-12---:R-:W-:Y:S05]  /*25970*/  RET.REL.NODEC R12 `(_ZN13pytorch_flash24flash_fwd_splitkv_kernelI23Flash_fwd_kernel_traitsILi128ELi64ELi128ELi4ELb0ELb0EN7cutlass10bfloat16_tE19Flash_kernel_traitsILi128ELi64ELi128ELi4ES3_EELb0ELb1ELb0ELb0ELb1ELb0ELb1ELb1EEEvNS_16Flash_fwd_paramsE) ;  /* 0xfffffda40ca07950 */ /* 0x006fea0003c3ffff */
.L_x_3472:
        /* <DEDUP_REMOVED lines=16> */
.L_x_3511:


//--------------------- .nv.shared._ZN13pytorch_flash32flash_fwd_splitkv_combine_kernelI23Flash_fwd_kernel_traitsILi128ELi64ELi128ELi4ELb0ELb0EN7cutlass10bfloat16_tE19Flash_kernel_traitsILi128ELi64ELi128ELi4ES3_EELi4ELi7ELb0EEEvNS_16Flash_fwd_paramsE --------------------------
	.section	.nv.shared._ZN13pytorch_flash32flash_fwd_splitkv_combine_kernelI23Flash_fwd_kernel_traitsILi128ELi64ELi128ELi4ELb0ELb0EN7cutlass10bfloat16_tE19Flash_kernel_traitsILi128ELi64ELi128ELi4ES3_EELi4ELi7ELb0EEEvNS_16Flash_fwd_paramsE,"aw",@nobits
	.sectionflags	@""
	.align	16
.nv.shared._ZN13pytorch_flash32flash_fwd_splitkv_combine_kernelI23Flash_fwd_kernel_traitsILi128ELi64ELi128ELi4ELb0ELb0EN7cutlass10bfloat16_tE19Flash_kernel_traitsILi128ELi64ELi128ELi4ES3_EELi4ELi7ELb0EEEvNS_16Flash_fwd_paramsE:
	.zero		3584


//--------------------- .nv.shared.reserved.0     --------------------------
	.section	.nv.shared.reserved.0,"aw",@nobits
	.weak		__nv_reservedSMEM_offset_0_alias
	.size		__nv_reservedSMEM_offset_0_alias, 0, 0
	.other		__nv_reservedSMEM_offset_0_alias,@"STO_CUDA_RESERVED_SHARED STV_DEFAULT"
__nv_reservedSMEM_offset_0_alias:
	.zero		0


//--------------------- .nv.global                --------------------------
	.section	.nv.global,"aw",@nobits
.nv.global:
	.type		_ZN73_INTERNAL_49136aaf_36_flash_fwd_split_hdim128_bf16_sm80_cu_086b3596_414954cuda3std6ranges3__45__cpo9iter_moveE,@object
	.size		_ZN73_INTERNAL_49136aaf_36_flash_fwd_split_hdim128_bf16_sm80_cu_086b3596_414954cuda3std6ranges3__45__cpo9iter_moveE,(_ZN73_INTERNAL_49136aaf_36_flash_fwd_split_hdim128_bf16_sm80_cu_086b3596_414954cuda3std3__45__cpo5beginE - _ZN73_INTERNAL_49136aaf_36_flash_fwd_split_hdim128_bf16_sm80_cu_086b3596_414954cuda3std6ranges3__45__cpo9iter_moveE)
_ZN73_INTERNAL_49136aaf_36_flash_fwd_split_hdim128_bf16_sm80_cu_086b3596_414954cuda3std6ranges3__45__cpo9iter_moveE:
	.zero		1
	.type		_ZN73_INTERNAL_49136aaf_36_flash_fwd_split_hdim128_bf16_sm80_cu_086b3596_414954cuda3std3__45__cpo5beginE,@object
	.size		_ZN73_INTERNAL_49136aaf_36_flash_fwd_split_hdim128_bf16_sm80_cu_086b3596_414954cuda3std3__45__cpo5beginE,(_ZN73_INTERNAL_49136aaf_36_flash_fwd_split_hdim128_bf16_sm80_cu_086b3596_414954cute1_E - _ZN73_INTERNAL_49136aaf_36_flash_fwd_split_hdim128_bf16_sm80_cu_086b3596_414954cuda3std3__45__cpo5beginE)
_ZN73_INTERNAL_49136aaf_36_flash_fwd_split_hdim128_bf16_sm80_cu_086b3596_414954cuda3std3__45__cpo5beginE:
	.zero		1
	.type		_ZN73_INTERNAL_49136aaf_36_flash_fwd_split_hdim128_bf16_sm80_cu_086b3596_414954cute1_E,@object
	.size		_ZN73_INTERNAL_49136aaf_36_flash_fwd_split_hdim128_bf16_sm80_cu_086b3596_414954cute1_E,(_ZN73_INTERNAL_49136aaf_36_flash_fwd_split_hdim128_bf16_sm80_cu_086b3596_414954cuda3std3__475_GLOBAL__N__49136aaf_36_flash_fwd_split_hdim128_bf16_sm80_cu_086b3596_414956ignoreE - _ZN73_INTERNAL_49136aaf_36_flash_fwd_split_hdim128_bf16_sm80_cu_086b3596_414954cute1_E)
_ZN73_INTERNAL_49136aaf_36_flash_fwd_split_hdim128_bf16_sm80_cu_086b3596_414954cute1_E:
	.zero		1
	.type		_ZN73_INTERNAL_49136aaf_36_flash_fwd_split_hdim128_bf16_sm80_cu_086b3596_414954cuda3std3__475_GLOBAL__N__49136aaf_36_flash_fwd_split_hdim128_bf16_sm80_cu_086b3596_414956ignoreE,@object
	.size		_ZN73_INTERNAL_49136aaf_36_flash_fwd_split_hdim128_bf16_sm80_cu_086b3596_414954cuda3std3__475_GLOBAL__N__49136aaf_36_flash_fwd_split_hdim128_bf16_sm80_cu_086b3596_414956ignoreE,(_ZN73_INTERNAL_49136aaf_36_flash_fwd_split_hdim128_bf16_sm80_cu_086b3596_414956thrust42THRUST_200700_750_800_860_900_1000_1200_NS6system6detail10sequential3seqE - _ZN73_INTERNAL_49136aaf_36_flash_fwd_split_hdim128_bf16_sm80_cu_086b3596_414954cuda3std3__475_GLOBAL__N__49136aaf_36_flash_fwd_split_hdim128_bf16_sm80_cu_086b3596_414956ignoreE)
_ZN73_INTERNAL_49136aaf_36_flash_fwd_split_hdim128_bf16_sm80_cu_086b3596_414954cuda3std3__475_GLOBAL__N__49136aaf_36_flash_fwd_split_hdim128_bf16_sm80_cu_086b3596_414956ignoreE:
	.zero		1
	.type		_ZN73_INTERNAL_49136aaf_36_flash_fwd_split_hdim128_bf16_sm80_cu_086b3596_414956thrust42THRUST_200700_750_800_860_900_1000_1200_NS6system6detail10sequential3seqE,@object
	.size		_ZN73_INTERNAL_49136aaf_36_flash_fwd_split_hdim128_bf16_sm80_cu_086b3596_414956thrust42THRUST_200700_750_800_860_900_1000_1200_NS6system6detail10sequential3seqE,(_ZN73_INTERNAL_49136aaf_36_flash_fwd_split_hdim128_bf16_sm80_cu_086b3596_414954cuda3std3__45__cpo6cbeginE - _ZN73_INTERNAL_49136aaf_36_flash_fwd_split_hdim128_bf16_sm80_cu_086b3596_414956thrust42THRUST_200700_750_800_860_900_1000_1200_NS6system6detail10sequential3seqE)
_ZN73_INTERNAL_49136aaf_36_flash_fwd_split_hdim128_bf16_sm80_cu_086b3596_414956thrust42THRUST_200700_750_800_860_900_1000_1200_NS6system6detail10sequential3seqE:
	.zero		1
	.type		_ZN73_INTERNAL_49136aaf_36_flash_fwd_split_hdim128_bf16_sm80_cu_086b3596_414954cuda3std3__45__cpo6cbeginE,@object
	.size		_ZN73_INTERNAL_49136aaf_36_flash_fwd_split_hdim128_bf16_sm80_cu_086b3596_414954cuda3std3__45__cpo6cbeginE,(_ZN73_INTERNAL_49136aaf_36_flash_fwd_split_hdim128_bf16_sm80_cu_086b3596_414954cuda3std3__48in_placeE - _ZN73_INTERNAL_49136aaf_36_flash_fwd_split_hdim128_bf16_sm80_cu_086b3596_414954cuda3std3__45__cpo6cbeginE)
_ZN73_INTERNAL_49136aaf_36_flash_fwd_split_hdim128_bf16_sm80_cu_086b3596_414954cuda3std3__45__cpo6cbeginE:
	.zero		1
	.type		_ZN73_INTERNAL_49136aaf_36_flash_fwd_split_hdim128_bf16_sm80_cu_086b3596_414954cuda3std3__48in_placeE,@object
	.size		_ZN73_INTERNAL_49136aaf_36_flash_fwd_split_hdim128_bf16_sm80_cu_086b3596_414954cuda3std3__48in_placeE,(_ZN73_INTERNAL_49136aaf_36_flash_fwd_split_hdim128_bf16_sm80_cu_086b3596_414954cute7productE - _ZN73_INTERNAL_49136aaf_36_flash_fwd_split_hdim128_bf16_sm80_cu_086b3596_414954cuda3std3__48in_placeE)
_ZN73_INTERNAL_49136aaf_36_flash_fwd_split_hdim128_bf16_sm80_cu_086b3596_414954cuda3std3__48in_placeE:
	.zero		1
	.type		_ZN73_INTERNAL_49136aaf_36_flash_fwd_split_hdim128_bf16_sm80_cu_086b3596_414954cute7productE,@object
	.size		_ZN73_INTERNAL_49136aaf_36_flash_fwd_split_hdim128_bf16_sm80_cu_086b3596_414954cute7productE,(_ZN73_INTERNAL_49136aaf_36_flash_fwd_split_hdim128_bf16_sm80_cu_086b3596_414954cuda3std3__45__cpo4cendE - _ZN73_INTERNAL_49136aaf_36_flash_fwd_split_hdim128_bf16_sm80_cu_086b3596_414954cute7productE)
_ZN73_INTERNAL_49136aaf_36_flash_fwd_split_hdim128_bf16_sm80_cu_086b3596_414954cute7productE:
	.zero		1
	.type		_ZN73_INTERNAL_49136aaf_36_flash_fwd_split_hdim128_bf16_sm80_cu_086b3596_414954cuda3std3__45__cpo4cendE,@object
	.size		_ZN73_INTERNAL_49136aaf_36_flash_fwd_split_hdim128_bf16_sm80_cu_086b3596_414954cuda3std3__45__cpo4cendE,(_ZN73_INTERNAL_49136aaf_36_flash_fwd_split_hdim128_bf16_sm80_cu_086b3596_414954cuda3std6ranges3__45__cpo4swapE - _ZN73_INTERNAL_49136aaf_36_flash_fwd_split_hdim128_bf16_sm80_cu_086b3596_414954cuda3std3__45__cpo4cendE)
_ZN73_INTERNAL_49136aaf_36_flash_fwd_split_hdim128_bf16_sm80_cu_086b3596_414954cuda3std3__45__cpo4cendE:
	.zero		1
	.type		_ZN73_INTERNAL_49136aaf_36_flash_fwd_split_hdim128_bf16_sm80_cu_086b3596_414954cuda3std6ranges3__45__cpo4swapE,@object
	.size		_ZN73_INTERNAL_49136aaf_36_flash_fwd_split_hdim128_bf16_sm80_cu_086b3596_414954cuda3std6ranges3__45__cpo4swapE,(_ZN73_INTERNAL_49136aaf_36_flash_fwd_split_hdim128_bf16_sm80_cu_086b3596_414954cuda3std6ranges3__45__cpo7advanceE - _ZN73_INTERNAL_49136aaf_36_flash_fwd_split_hdim128_bf16_sm80_cu_086b3596_414954cuda3std6ranges3__45__cpo4swapE)
_ZN73_INTERNAL_49136aaf_36_flash_fwd_split_hdim128_bf16_sm80_cu_086b3596_414954cuda3std6ranges3__45__cpo4swapE:
	.zero		1
	.type		_ZN73_INTERNAL_49136aaf_36_flash_fwd_split_hdim128_bf16_sm80_cu_086b3596_414954cuda3std6ranges3__45__cpo7advanceE,@object
	.size		_ZN73_INTERNAL_49136aaf_36_flash_fwd_split_hdim128_bf16_sm80_cu_086b3596_414954cuda3std6ranges3__45__cpo7advanceE,(_ZN73_INTERNAL_49136aaf_36_flash_fwd_split_hdim128_bf16_sm80_cu_086b3596_414954cuda3std3__45__cpo3endE - _ZN73_INTERNAL_49136aaf_36_flash_fwd_split_hdim128_bf16_sm80_cu_086b3596_414954cuda3std6ranges3__45__cpo7advanceE)
_ZN73_INTERNAL_49136aaf_36_flash_fwd_split_hdim128_bf16_sm80_cu_086b3596_414954cuda3std6ranges3__45__cpo7advanceE:
	.zero		1
	.type		_ZN73_INTERNAL_49136aaf_36_flash_fwd_split_hdim128_bf16_sm80_cu_086b3596_414954cuda3std3__45__cpo3endE,@object
	.size		_ZN73_INTERNAL_49136aaf_36_flash_fwd_split_hdim128_bf16_sm80_cu_086b3596_414954cuda3std3__45__cpo3endE,(_ZN73_INTERNAL_49136aaf_36_flash_fwd_split_hdim128_bf16_sm80_cu_086b3596_414954cuda3std3__419piecewise_constructE - _ZN73_INTERNAL_49136aaf_36_flash_fwd_split_hdim128_bf16_sm80_cu_086b3596_414954cuda3std3__45__cpo3endE)
_ZN73_INTERNAL_49136aaf_36_flash_fwd_split_hdim128_bf16_sm80_cu_086b3596_414954cuda3std3__45__cpo3endE:
	.zero		1
	.type		_ZN73_INTERNAL_49136aaf_36_flash_fwd_split_hdim128_bf16_sm80_cu_086b3596_414954cuda3std3__419piecewise_constructE,@object
	.size		_ZN73_INTERNAL_49136aaf_36_flash_fwd_split_hdim128_bf16_sm80_cu_086b3596_414954cuda3std3__419piecewise_constructE,(.L_5 - _ZN73_INTERNAL_49136aaf_36_flash_fwd_split_hdim128_bf16_sm80_cu_086b3596_414954cuda3std3__419piecewise_constructE)
_ZN73_INTERNAL_49136aaf_36_flash_fwd_split_hdim128_bf16_sm80_cu_086b3596_414954cuda3std3__419piecewise_constructE:
	.zero		1
.L_5:


//--------------------- .nv.shared._ZN13pytorch_flash32flash_fwd_splitkv_combine_kernelI23Flash_fwd_kernel_traitsILi128ELi64ELi128ELi4ELb0ELb0EN7cutlass10bfloat16_tE19Flash_kernel_traitsILi128ELi64ELi128ELi4ES3_EELi4ELi6ELb0EEEvNS_16Flash_fwd_paramsE --------------------------
	.section	.nv.shared._ZN13pytorch_flash32flash_fwd_splitkv_combine_kernelI23Flash_fwd_kernel_traitsILi128ELi64ELi128ELi4ELb0ELb0EN7cutlass10bfloat16_tE19Flash_kernel_traitsILi128ELi64ELi128ELi4ES3_EELi4ELi6ELb0EEEvNS_16Flash_fwd_paramsE,"aw",@nobits
	.sectionflags	@""
	.align	16
.nv.shared._ZN13pytorch_flash32flash_fwd_splitkv_combine_kernelI23Flash_fwd_kernel_traitsILi128ELi64ELi128ELi4ELb0ELb0EN7cutlass10bfloat16_tE19Flash_kernel_traitsILi128ELi64ELi128ELi4ES3_EELi4ELi6ELb0EEEvNS_16Flash_fwd_paramsE:
	.zero		2304


//--------------------- .nv.shared._ZN13pytorch_flash32flash_fwd_splitkv_combine_kernelI23Flash_fwd_kernel_traitsILi128ELi64ELi128ELi4ELb0ELb0EN7cutlass10bfloat16_tE19Flash_kernel_traitsILi128ELi64ELi128ELi4ES3_EELi4ELi5ELb0EEEvNS_16Flash_fwd_paramsE --------------------------
	.section	.nv.shared._ZN13pytorch_flash32flash_fwd_splitkv_combine_kernelI23Flash_fwd_kernel_traitsILi128ELi64ELi128ELi4ELb0ELb0EN7cutlass10bfloat16_tE19Flash_kernel_traitsILi128ELi64ELi128ELi4ES3_EELi4ELi5ELb0EEEvNS_16Flash_fwd_paramsE,"aw",@nobits
	.sectionflags	@""
	.align	16
.nv.shared._ZN13pytorch_flash32flash_fwd_splitkv_combine_kernelI23Flash_fwd_kernel_traitsILi128ELi64ELi128ELi4ELb0ELb0EN7cutlass10bfloat16_tE19Flash_kernel_traitsILi128ELi64ELi128ELi4ES3_EELi4ELi5ELb0EEEvNS_16Flash_fwd_paramsE:
	.zero		1664


//--------------------- .nv.shared._ZN13pytorch_flash32flash_fwd_splitkv_combine_kernelI23Flash_fwd_kernel_traitsILi128ELi64ELi128ELi4ELb0ELb0EN7cutlass10bfloat16_tE19Flash_kernel_traitsILi128ELi64ELi128ELi4ES3_EELi4ELi4ELb0EEEvNS_16Flash_fwd_paramsE --------------------------
	.section	.nv.shared._ZN13pytorch_flash32flash_fwd_splitkv_combine_kernelI23Flash_fwd_kernel_traitsILi128ELi64ELi128ELi4ELb0ELb0EN7cutlass10bfloat16_tE19Flash_kernel_traitsILi128ELi64ELi128ELi4ES3_EELi4ELi4ELb0EEEvNS_16Flash_fwd_paramsE,"aw",@nobits
	.sectionflags	@""
	.align	16
.nv.shared._ZN13pytorch_flash32flash_fwd_splitkv_combine_kernelI23Flash_fwd_kernel_traitsILi128ELi64ELi128ELi4ELb0ELb0EN7cutlass10bfloat16_tE19Flash_kernel_traitsILi128ELi64ELi128ELi4ES3_EELi4ELi4ELb0EEEvNS_16Flash_fwd_paramsE:
	.zero		1344


//--------------------- .nv.shared._ZN13pytorch_flash32flash_fwd_splitkv_combine_kernelI23Flash_fwd_kernel_traitsILi128ELi64ELi128ELi4ELb0ELb0EN7cutlass10bfloat16_tE19Flash_kernel_traitsILi128ELi64ELi128ELi4ES3_EELi4ELi3ELb0EEEvNS_16Flash_fwd_paramsE --------------------------
	.section	.nv.shared._ZN13pytorch_flash32flash_fwd_splitkv_combine_kernelI23Flash_fwd_kernel_traitsILi128ELi64ELi128ELi4ELb0ELb0EN7cutlass10bfloat16_tE19Flash_kernel_traitsILi128ELi64ELi128ELi4ES3_EELi4ELi3ELb0EEEvNS_16Flash_fwd_paramsE,"aw",@nobits
	.sectionflags	@""
	.align	16
.nv.shared._ZN13pytorch_flash32flash_fwd_splitkv_combine_kernelI23Flash_fwd_kernel_traitsILi128ELi64ELi128ELi4ELb0ELb0EN7cutlass10bfloat16_tE19Flash_kernel_traitsILi128ELi64ELi128ELi4ES3_EELi4ELi3ELb0EEEvNS_16Flash_fwd_paramsE:
	.zero		1184


//--------------------- .nv.shared._ZN13pytorch_flash32flash_fwd_splitkv_combine_kernelI23Flash_fwd_kernel_traitsILi128ELi64ELi128ELi4ELb0ELb0EN7cutlass10bfloat16_tE19Flash_kernel_traitsILi128ELi64ELi128ELi4ES3_EELi4ELi2ELb0EEEvNS_16Flash_fwd_paramsE --------------------------
	.section	.nv.shared._ZN13pytorch_flash32flash_fwd_splitkv_combine_kernelI23Flash_fwd_kernel_traitsILi128ELi64ELi128ELi4ELb0ELb0EN7cutlass10bfloat16_tE19Flash_kernel_traitsILi128ELi64ELi128ELi4ES3_EELi4ELi2ELb0EEEvNS_16Flash_fwd_paramsE,"aw",@nobits
	.sectionflags	@""
	.align	16
.nv.shared._ZN13pytorch_flash32flash_fwd_splitkv_combine_kernelI23Flash_fwd_kernel_traitsILi128ELi64ELi128ELi4ELb0ELb0EN7cutlass10bfloat16_tE19Flash_kernel_traitsILi128ELi64ELi128ELi4ES3_EELi4ELi2ELb0EEEvNS_16Flash_fwd_paramsE:
	.zero		1104


//--------------------- .nv.shared._ZN13pytorch_flash32flash_fwd_splitkv_combine_kernelI23Flash_fwd_kernel_traitsILi128ELi64ELi128ELi4ELb0ELb0EN7cutlass10bfloat16_tE19Flash_kernel_traitsILi128ELi64ELi128ELi4ES3_EELi4ELi1ELb0EEEvNS_16Flash_fwd_paramsE --------------------------
	.section	.nv.shared._ZN13pytorch_flash32flash_fwd_splitkv_combine_kernelI23Flash_fwd_kernel_traitsILi128ELi64ELi128ELi4ELb0ELb0EN7cutlass10bfloat16_tE19Flash_kernel_traitsILi128ELi64ELi128ELi4ES3_EELi4ELi1ELb0EEEvNS_16Flash_fwd_paramsE,"aw",@nobits
	.sectionflags	@""
	.align	16
.nv.shared._ZN13pytorch_flash32flash_fwd_splitkv_combine_kernelI23Flash_fwd_kernel_traitsILi128ELi64ELi128ELi4ELb0ELb0EN7cutlass10bfloat16_tE19Flash_kernel_traitsILi128ELi64ELi128ELi4ES3_EELi4ELi1ELb0EEEvNS_16Flash_fwd_paramsE:
	.zero		1072


//--------------------- .nv.shared._ZN13pytorch_flash32flash_fwd_splitkv_combine_kernelI23Flash_fwd_kernel_traitsILi128ELi64ELi128ELi4ELb0ELb0EN7cutlass10bfloat16_tE19Flash_kernel_traitsILi128ELi64ELi128ELi4ES3_EELi4ELi7ELb1EEEvNS_16Flash_fwd_paramsE --------------------------
	.section	.nv.shared._ZN13pytorch_flash32flash_fwd_splitkv_combine_kernelI23Flash_fwd_kernel_traitsILi128ELi64ELi128ELi4ELb0ELb0EN7cutlass10bfloat16_tE19Flash_kernel_traitsILi128ELi64ELi128ELi4ES3_EELi4ELi7ELb1EEEvNS_16Flash_fwd_paramsE,"aw",@nobits
	.sectionflags	@""
	.align	16
.nv.shared._ZN13pytorch_flash32flash_fwd_splitkv_combine_kernelI23Flash_fwd_kernel_traitsILi128ELi64ELi128ELi4ELb0ELb0EN7cutlass10bfloat16_tE19Flash_kernel_traitsILi128ELi64ELi128ELi4ES3_EELi4ELi7ELb1EEEvNS_16Flash_fwd_paramsE:
	.zero		3584


//--------------------- .nv.shared._ZN13pytorch_flash32flash_fwd_splitkv_combine_kernelI23Flash_fwd_kernel_traitsILi128ELi64ELi128ELi4ELb0ELb0EN7cutlass10bfloat16_tE19Flash_kernel_traitsILi128ELi64ELi128ELi4ES3_EELi4ELi6ELb1EEEvNS_16Flash_fwd_paramsE --------------------------
	.section	.nv.shared._ZN13pytorch_flash32flash_fwd_splitkv_combine_kernelI23Flash_fwd_kernel_traitsILi128ELi64ELi128ELi4ELb0ELb0EN7cutlass10bfloat16_tE19Flash_kernel_traitsILi128ELi64ELi128ELi4ES3_EELi4ELi6ELb1EEEvNS_16Flash_fwd_paramsE,"aw",@nobits
	.sectionflags	@""
	.align	16
.nv.shared._ZN13pytorch_flash32flash_fwd_splitkv_combine_kernelI23Flash_fwd_kernel_traitsILi128ELi64ELi128ELi4ELb0ELb0EN7cutlass10bfloat16_tE19Flash_kernel_traitsILi128ELi64ELi128ELi4ES3_EELi4ELi6ELb1EEEvNS_16Flash_fwd_paramsE:
	.zero		2304


//--------------------- .nv.shared._ZN13pytorch_flash32flash_fwd_splitkv_combine_kernelI23Flash_fwd_kernel_traitsILi128ELi64ELi128ELi4ELb0ELb0EN7cutlass10bfloat16_tE19Flash_kernel_traitsILi128ELi64ELi128ELi4ES3_EELi4ELi5ELb1EEEvNS_16Flash_fwd_paramsE --------------------------
	.section	.nv.shared._ZN13pytorch_flash32flash_fwd_splitkv_combine_kernelI23Flash_fwd_kernel_traitsILi128ELi64ELi128ELi4ELb0ELb0EN7cutlass10bfloat16_tE19Flash_kernel_traitsILi128ELi64ELi128ELi4ES3_EELi4ELi5ELb1EEEvNS_16Flash_fwd_paramsE,"aw",@nobits
	.sectionflags	@""
	.align	16
.nv.shared._ZN13pytorch_flash32flash_fwd_splitkv_combine_kernelI23Flash_fwd_kernel_traitsILi128ELi64ELi128ELi4ELb0ELb0EN7cutlass10bfloat16_tE19Flash_kernel_traitsILi128ELi64ELi128ELi4ES3_EELi4ELi5ELb1EEEvNS_16Flash_fwd_paramsE:
	.zero		1664


//--------------------- .nv.shared._ZN13pytorch_flash32flash_fwd_splitkv_combine_kernelI23Flash_fwd_kernel_traitsILi128ELi64ELi128ELi4ELb0ELb0EN7cutlass10bfloat16_tE19Flash_kernel_traitsILi128ELi64ELi128ELi4ES3_EELi4ELi4ELb1EEEvNS_16Flash_fwd_paramsE --------------------------
	.section	.nv.shared._ZN13pytorch_flash32flash_fwd_splitkv_combine_kernelI23Flash_fwd_kernel_traitsILi128ELi64ELi128ELi4ELb0ELb0EN7cutlass10bfloat16_tE19Flash_kernel_traitsILi128ELi64ELi128ELi4ES3_EELi4ELi4ELb1EEEvNS_16Flash_fwd_paramsE,"aw",@nobits
	.sectionflags	@""
	.align	16
.nv.shared._ZN13pytorch_flash32flash_fwd_splitkv_combine_kernelI23Flash_fwd_kernel_traitsILi128ELi64ELi128ELi4ELb0ELb0EN7cutlass10bfloat16_tE19Flash_kernel_traitsILi128ELi64ELi128ELi4ES3_EELi4ELi4ELb1EEEvNS_16Flash_fwd_paramsE:
	.zero		1344


//--------------------- .nv.shared._ZN13pytorch_flash32flash_fwd_splitkv_combine_kernelI23Flash_fwd_kernel_traitsILi128ELi64ELi128ELi4ELb0ELb0EN7cutlass10bfloat16_tE19Flash_kernel_traitsILi128ELi64ELi128ELi4ES3_EELi4ELi3ELb1EEEvNS_16Flash_fwd_paramsE --------------------------
	.section	.nv.shared._ZN13pytorch_flash32flash_fwd_splitkv_combine_kernelI23Flash_fwd_kernel_traitsILi128ELi64ELi128ELi4ELb0ELb0EN7cutlass10bfloat16_tE19Flash_kernel_traitsILi128ELi64ELi128ELi4ES3_EELi4ELi3ELb1EEEvNS_16Flash_fwd_paramsE,"aw",@nobits
	.sectionflags	@""
	.align	16
.nv.shared._ZN13pytorch_flash32flash_fwd_splitkv_combine_kernelI23Flash_fwd_kernel_traitsILi128ELi64ELi128ELi4ELb0ELb0EN7cutlass10bfloat16_tE19Flash_kernel_traitsILi128ELi64ELi128ELi4ES3_EELi4ELi3ELb1EEEvNS_16Flash_fwd_paramsE:
	.zero		1184


//--------------------- .nv.shared._ZN13pytorch_flash32flash_fwd_splitkv_combine_kernelI23Flash_fwd_kernel_traitsILi128ELi64ELi128ELi4ELb0ELb0EN7cutlass10bfloat16_tE19Flash_kernel_traitsILi128ELi64ELi128ELi4ES3_EELi4ELi2ELb1EEEvNS_16Flash_fwd_paramsE --------------------------
	.section	.nv.shared._ZN13pytorch_flash32flash_fwd_splitkv_combine_kernelI23Flash_fwd_kernel_traitsILi128ELi64ELi128ELi4ELb0ELb0EN7cutlass10bfloat16_tE19Flash_kernel_traitsILi128ELi64ELi128ELi4ES3_EELi4ELi2ELb1EEEvNS_16Flash_fwd_paramsE,"aw",@nobits
	.sectionflags	@""
	.align	16
.nv.shared._ZN13pytorch_flash32flash_fwd_splitkv_combine_kernelI23Flash_fwd_kernel_traitsILi128ELi64ELi128ELi4ELb0ELb0EN7cutlass10bfloat16_tE19Flash_kernel_traitsILi128ELi64ELi128ELi4ES3_EELi4ELi2ELb1EEEvNS_16Flash_fwd_paramsE:
	.zero		1104


//--------------------- .nv.shared._ZN13pytorch_flash32flash_fwd_splitkv_combine_kernelI23Flash_fwd_kernel_traitsILi128ELi64ELi128ELi4ELb0ELb0EN7cutlass10bfloat16_tE19Flash_kernel_traitsILi128ELi64ELi128ELi4ES3_EELi4ELi1ELb1EEEvNS_16Flash_fwd_paramsE --------------------------
	.section	.nv.shared._ZN13pytorch_flash32flash_fwd_splitkv_combine_kernelI23Flash_fwd_kernel_traitsILi128ELi64ELi128ELi4ELb0ELb0EN7cutlass10bfloat16_tE19Flash_kernel_traitsILi128ELi64ELi128ELi4ES3_EELi4ELi1ELb1EEEvNS_16Flash_fwd_paramsE,"aw",@nobits
	.sectionflags	@""
	.align	16
.nv.shared._ZN13pytorch_flash32flash_fwd_splitkv_combine_kernelI23Flash_fwd_kernel_traitsILi128ELi64ELi128ELi4ELb0ELb0EN7cutlass10bfloat16_tE19Flash_kernel_traitsILi128ELi64ELi128ELi4ES3_EELi4ELi1ELb1EEEvNS_16Flash_fwd_paramsE:
	.zero		1072


//--------------------- .nv.shared._ZN13pytorch_flash24flash_fwd_splitkv_kernelI23Flash_fwd_kernel_traitsILi128ELi64ELi128ELi4ELb0ELb0EN7cutlass10bfloat16_tE19Flash_kernel_traitsILi128ELi64ELi128ELi4ES3_EELb0ELb0ELb0ELb0ELb1ELb0ELb0ELb0EEEvNS_16Flash_fwd_paramsE --------------------------
	.section	.nv.shared._ZN13pytorch_flash24flash_fwd_splitkv_kernelI23Flash_fwd_kernel_traitsILi128ELi64ELi128ELi4ELb0ELb0EN7cutlass10bfloat16_tE19Flash_kernel_traitsILi128ELi64ELi128ELi4ES3_EELb0ELb0ELb0ELb0ELb1ELb0ELb0ELb0EEEvNS_16Flash_fwd_paramsE,"aw",@nobits
	.sectionflags	@""
	.align	16
	.zero		1024


//--------------------- .nv.shared._ZN13pytorch_flash24flash_fwd_splitkv_kernelI23Flash_fwd_kernel_traitsILi128ELi64ELi128ELi4ELb0ELb0EN7cutlass10bfloat16_tE19Flash_kernel_traitsILi128ELi64ELi128ELi4ES3_EELb0ELb0ELb0ELb0ELb1ELb0ELb1ELb0EEEvNS_16Flash_fwd_paramsE --------------------------
	.section	.nv.shared._ZN13pytorch_flash24flash_fwd_splitkv_kernelI23Flash_fwd_kernel_traitsILi128ELi64ELi128ELi4ELb0ELb0EN7cutlass10bfloat16_tE19Flash_kernel_traitsILi128ELi64ELi128ELi4ES3_EELb0ELb0ELb0ELb0ELb1ELb0ELb1ELb0EEEvNS_16Flash_fwd_paramsE,"aw",@nobits
	.sectionflags	@""
	.align	16
	.zero		1024


//--------------------- .nv.shared._ZN13pytorch_flash24flash_fwd_splitkv_kernelI23Flash_fwd_kernel_traitsILi128ELi64ELi128ELi4ELb0ELb0EN7cutlass10bfloat16_tE19Flash_kernel_traitsILi128ELi64ELi128ELi4ES3_EELb0ELb0ELb0ELb0ELb0ELb0ELb0ELb0EEEvNS_16Flash_fwd_paramsE --------------------------
	.section	.nv.shared._ZN13pytorch_flash24flash_fwd_splitkv_kernelI23Flash_fwd_kernel_traitsILi128ELi64ELi128ELi4ELb0ELb0EN7cutlass10bfloat16_tE19Flash_kernel_traitsILi128ELi64ELi128ELi4ES3_EELb0ELb0ELb0ELb0ELb0ELb0ELb0ELb0EEEvNS_16Flash_fwd_paramsE,"aw",@nobits
	.sectionflags	@""
	.align	16
	.zero		1024


//--------------------- .nv.shared._ZN13pytorch_flash24flash_fwd_splitkv_kernelI23Flash_fwd_kernel_traitsILi128ELi64ELi128ELi4ELb0ELb0EN7cutlass10bfloat16_tE19Flash_kernel_traitsILi128ELi64ELi128ELi4ES3_EELb0ELb0ELb0ELb0ELb0ELb0ELb0ELb1EEEvNS_16Flash_fwd_paramsE --------------------------
	.section	.nv.shared._ZN13pytorch_flash24flash_fwd_splitkv_kernelI23Flash_fwd_kernel_traitsILi128ELi64ELi128ELi4ELb0ELb0EN7cutlass10bfloat16_tE19Flash_kernel_traitsILi128ELi64ELi128ELi4ES3_EELb0ELb0ELb0ELb0ELb0ELb0ELb0ELb1EEEvNS_16Flash_fwd_paramsE,"aw",@nobits
	.sectionflags	@""
	.align	16
	.zero		1024


//--------------------- .nv.shared._ZN13pytorch_flash24flash_fwd_splitkv_kernelI23Flash_fwd_kernel_traitsILi128ELi64ELi128ELi4ELb0ELb0EN7cutlass10bfloat16_tE19Flash_kernel_traitsILi128ELi64ELi128ELi4ES3_EELb0ELb0ELb0ELb0ELb0ELb0ELb1ELb0EEEvNS_16Flash_fwd_paramsE --------------------------
	.section	.nv.shared._ZN13pytorch_flash24flash_fwd_splitkv_kernelI23Flash_fwd_kernel_traitsILi128ELi64ELi128ELi4ELb0ELb0EN7cutlass10bfloat16_tE19Flash_kernel_traitsILi128ELi64ELi128ELi4ES3_EELb0ELb0ELb0ELb0ELb0ELb0ELb1ELb0EEEvNS_16Flash_fwd_paramsE,"aw",@nobits
	.sectionflags	@""
	.align	16
	.zero		1024


//--------------------- .nv.shared._ZN13pytorch_flash24flash_fwd_splitkv_kernelI23Flash_fwd_kernel_traitsILi128ELi64ELi128ELi4ELb0ELb0EN7cutlass10bfloat16_tE19Flash_kernel_traitsILi128ELi64ELi128ELi4ES3_EELb0ELb0ELb0ELb0ELb0ELb0ELb1ELb1EEEvNS_16Flash_fwd_paramsE --------------------------
	.section	.nv.shared._ZN13pytorch_flash24flash_fwd_splitkv_kernelI23Flash_fwd_kernel_traitsILi128ELi64ELi128ELi4ELb0ELb0EN7cutlass10bfloat16_tE19Flash_kernel_traitsILi128ELi64ELi128ELi4ES3_EELb0ELb0ELb0ELb0ELb0ELb0ELb1ELb1EEEvNS_16Flash_fwd_paramsE,"aw",@nobits
	.sectionflags	@""
	.align	16
	.zero		1024


//--------------------- .nv.shared._ZN13pytorch_flash24flash_fwd_splitkv_kernelI23Flash_fwd_kernel_traitsILi128ELi64ELi128ELi4ELb0ELb0EN7cutlass10bfloat16_tE19Flash_kernel_traitsILi128ELi64ELi128ELi4ES3_EELb0ELb1ELb0ELb0ELb0ELb0ELb0ELb0EEEvNS_16Flash_fwd_paramsE --------------------------
	.section	.nv.shared._ZN13pytorch_flash24flash_fwd_splitkv_kernelI23Flash_fwd_kernel_traitsILi128ELi64ELi128ELi4ELb0ELb0EN7cutlass10bfloat16_tE19Flash_kernel_traitsILi128ELi64ELi128ELi4ES3_EELb0ELb1ELb0ELb0ELb0ELb0ELb0ELb0EEEvNS_16Flash_fwd_paramsE,"aw",@nobits
	.sectionflags	@""
	.align	16
	.zero		1024


//--------------------- .nv.shared._ZN13pytorch_flash24flash_fwd_splitkv_kernelI23Flash_fwd_kernel_traitsILi128ELi64ELi128ELi4ELb0ELb0EN7cutlass10bfloat16_tE19Flash_kernel_traitsILi128ELi64ELi128ELi4ES3_EELb0ELb1ELb0ELb0ELb0ELb0ELb0ELb1EEEvNS_16Flash_fwd_paramsE --------------------------
	.section	.nv.shared._ZN13pytorch_flash24flash_fwd_splitkv_kernelI23Flash_fwd_kernel_traitsILi128ELi64ELi128ELi4ELb0ELb0EN7cutlass10bfloat16_tE19Flash_kernel_traitsILi128ELi64ELi128ELi4ES3_EELb0ELb1ELb0ELb0ELb0ELb0ELb0ELb1EEEvNS_16Flash_fwd_paramsE,"aw",@nobits
	.sectionflags	@""
	.align	16
	.zero		1024


//--------------------- .nv.shared._ZN13pytorch_flash24flash_fwd_splitkv_kernelI23Flash_fwd_kernel_traitsILi128ELi64ELi128ELi4ELb0ELb0EN7cutlass10bfloat16_tE19Flash_kernel_traitsILi128ELi64ELi128ELi4ES3_EELb0ELb1ELb0ELb0ELb0ELb0ELb1ELb0EEEvNS_16Flash_fwd_paramsE --------------------------
	.section	.nv.shared._ZN13pytorch_flash24flash_fwd_splitkv_kernelI23Flash_fwd_kernel_traitsILi128ELi64ELi128ELi4ELb0ELb0EN7cutlass10bfloat16_tE19Flash_kernel_traitsILi128ELi64ELi128ELi4ES3_EELb0ELb1ELb0ELb0ELb0ELb0ELb1ELb0EEEvNS_16Flash_fwd_paramsE,"aw",@nobits
	.sectionflags	@""
	.align	16
	.zero		1024


//--------------------- .nv.shared._ZN13pytorch_flash24flash_fwd_splitkv_kernelI23Flash_fwd_kernel_traitsILi128ELi64ELi128ELi4ELb0ELb0EN7cutlass10bfloat16_tE19Flash_kernel_traitsILi128ELi64ELi128ELi4ES3_EELb0ELb1ELb0ELb0ELb0ELb0ELb1ELb1EEEvNS_16Flash_fwd_paramsE --------------------------
	.section	.nv.shared._ZN13pytorch_flash24flash_fwd_splitkv_kernelI23Flash_fwd_kernel_traitsILi128ELi64ELi128ELi4ELb0ELb0EN7cutlass10bfloat16_tE19Flash_kernel_traitsILi128ELi64ELi128ELi4ES3_EELb0ELb1ELb0ELb0ELb0ELb0ELb1ELb1EEEvNS_16Flash_fwd_paramsE,"aw",@nobits
	.sectionflags	@""
	.align	16
	.zero		1024


//--------------------- .nv.shared._ZN13pytorch_flash24flash_fwd_splitkv_kernelI23Flash_fwd_kernel_traitsILi128ELi64ELi128ELi4ELb0ELb0EN7cutlass10bfloat16_tE19Flash_kernel_traitsILi128ELi64ELi128ELi4ES3_EELb0ELb0ELb0ELb1ELb1ELb0ELb0ELb0EEEvNS_16Flash_fwd_paramsE --------------------------
	.section	.nv.shared._ZN13pytorch_flash24flash_fwd_splitkv_kernelI23Flash_fwd_kernel_traitsILi128ELi64ELi128ELi4ELb0ELb0EN7cutlass10bfloat16_tE19Flash_kernel_traitsILi128ELi64ELi128ELi4ES3_EELb0ELb0ELb0ELb1ELb1ELb0ELb0ELb0EEEvNS_16Flash_fwd_paramsE,"aw",@nobits
	.sectionflags	@""
	.align	16
	.zero		1024


//--------------------- .nv.shared._ZN13pytorch_flash24flash_fwd_splitkv_kernelI23Flash_fwd_kernel_traitsILi128ELi64ELi128ELi4ELb0ELb0EN7cutlass10bfloat16_tE19Flash_kernel_traitsILi128ELi64ELi128ELi4ES3_EELb0ELb0ELb0ELb0ELb1ELb0ELb0ELb1EEEvNS_16Flash_fwd_paramsE --------------------------
	.section	.nv.shared._ZN13pytorch_flash24flash_fwd_splitkv_kernelI23Flash_fwd_kernel_traitsILi128ELi64ELi128ELi4ELb0ELb0EN7cutlass10bfloat16_tE19Flash_kernel_traitsILi128ELi64ELi128ELi4ES3_EELb0ELb0ELb0ELb0ELb1ELb0ELb0ELb1EEEvNS_16Flash_fwd_paramsE,"aw",@nobits
	.sectionflags	@""
	.align	16
	.zero		1024


//--------------------- .nv.shared._ZN13pytorch_flash24flash_fwd_splitkv_kernelI23Flash_fwd_kernel_traitsILi128ELi64ELi128ELi4ELb0ELb0EN7cutlass10bfloat16_tE19Flash_kernel_traitsILi128ELi64ELi128ELi4ES3_EELb0ELb0ELb0ELb1ELb1ELb0ELb1ELb0EEEvNS_16Flash_fwd_paramsE --------------------------
	.section	.nv.shared._ZN13pytorch_flash24flash_fwd_splitkv_kernelI23Flash_fwd_kernel_traitsILi128ELi64ELi128ELi4ELb0ELb0EN7cutlass10bfloat16_tE19Flash_kernel_traitsILi128ELi64ELi128ELi4ES3_EELb0ELb0ELb0ELb1ELb1ELb0ELb1ELb0EEEvNS_16Flash_fwd_paramsE,"aw",@nobits
	.sectionflags	@""
	.align	16
	.zero		1024


//--------------------- .nv.shared._ZN13pytorch_flash24flash_fwd_splitkv_kernelI23Flash_fwd_kernel_traitsILi128ELi64ELi128ELi4ELb0ELb0EN7cutlass10bfloat16_tE19Flash_kernel_traitsILi128ELi64ELi128ELi4ES3_EELb0ELb0ELb0ELb0ELb1ELb0ELb1ELb1EEEvNS_16Flash_fwd_paramsE --------------------------
	.section	.nv.shared._ZN13pytorch_flash24flash_fwd_splitkv_kernelI23Flash_fwd_kernel_traitsILi128ELi64ELi128ELi4ELb0ELb0EN7cutlass10bfloat16_tE19Flash_kernel_traitsILi128ELi64ELi128ELi4ES3_EELb0ELb0ELb0ELb0ELb1ELb0ELb1ELb1EEEvNS_16Flash_fwd_paramsE,"aw",@nobits
	.sectionflags	@""
	.align	16
	.zero		1024


//--------------------- .nv.shared._ZN13pytorch_flash24flash_fwd_splitkv_kernelI23Flash_fwd_kernel_traitsILi128ELi64ELi128ELi4ELb0ELb0EN7cutlass10bfloat16_tE19Flash_kernel_traitsILi128ELi64ELi128ELi4ES3_EELb0ELb1ELb0ELb0ELb1ELb0ELb0ELb0EEEvNS_16Flash_fwd_paramsE --------------------------
	.section	.nv.shared._ZN13pytorch_flash24flash_fwd_splitkv_kernelI23Flash_fwd_kernel_traitsILi128ELi64ELi128ELi4ELb0ELb0EN7cutlass10bfloat16_tE19Flash_kernel_traitsILi128ELi64ELi128ELi4ES3_EELb0ELb1ELb0ELb0ELb1ELb0ELb0ELb0EEEvNS_16Flash_fwd_paramsE,"aw",@nobits
	.sectionflags	@""
	.align	16
	.zero		1024


//--------------------- .nv.shared._ZN13pytorch_flash24flash_fwd_splitkv_kernelI23Flash_fwd_kernel_traitsILi128ELi64ELi128ELi4ELb0ELb0EN7cutlass10bfloat16_tE19Flash_kernel_traitsILi128ELi64ELi128ELi4ES3_EELb0ELb1ELb0ELb0ELb1ELb0ELb0ELb1EEEvNS_16Flash_fwd_paramsE --------------------------
	.section	.nv.shared._ZN13pytorch_flash24flash_fwd_splitkv_kernelI23Flash_fwd_kernel_traitsILi128ELi64ELi128ELi4ELb0ELb0EN7cutlass10bfloat16_tE19Flash_kernel_traitsILi128ELi64ELi128ELi4ES3_EELb0ELb1ELb0ELb0ELb1ELb0ELb0ELb1EEEvNS_16Flash_fwd_paramsE,"aw",@nobits
	.sectionflags	@""
	.align	16
	.zero		1024


//--------------------- .nv.shared._ZN13pytorch_flash24flash_fwd_splitkv_kernelI23Flash_fwd_kernel_traitsILi128ELi64ELi128ELi4ELb0ELb0EN7cutlass10bfloat16_tE19Flash_kernel_traitsILi128ELi64ELi128ELi4ES3_EELb0ELb1ELb0ELb0ELb1ELb0ELb1ELb0EEEvNS_16Flash_fwd_paramsE --------------------------
	.section	.nv.shared._ZN13pytorch_flash24flash_fwd_splitkv_kernelI23Flash_fwd_kernel_traitsILi128ELi64ELi128ELi4ELb0ELb0EN7cutlass10bfloat16_tE19Flash_kernel_traitsILi128ELi64ELi128ELi4ES3_EELb0ELb1ELb0ELb0ELb1ELb0ELb1ELb0EEEvNS_16Flash_fwd_paramsE,"aw",@nobits
	.sectionflags	@""
	.align	16
	.zero		1024


//--------------------- .nv.shared._ZN13pytorch_flash24flash_fwd_splitkv_kernelI23Flash_fwd_kernel_traitsILi128ELi64ELi128ELi4ELb0ELb0EN7cutlass10bfloat16_tE19Flash_kernel_traitsILi128ELi64ELi128ELi4ES3_EELb0ELb1ELb0ELb0ELb1ELb0ELb1ELb1EEEvNS_16Flash_fwd_paramsE --------------------------
	.section	.nv.shared._ZN13pytorch_flash24flash_fwd_splitkv_kernelI23Flash_fwd_kernel_traitsILi128ELi64ELi128ELi4ELb0ELb0EN7cutlass10bfloat16_tE19Flash_kernel_traitsILi128ELi64ELi128ELi4ES3_EELb0ELb1ELb0ELb0ELb1ELb0ELb1ELb1EEEvNS_16Flash_fwd_paramsE,"aw",@nobits
	.sectionflags	@""
	.align	16
	.zero		1024


//--------------------- .nv.constant0._ZN13pytorch_flash32flash_fwd_splitkv_combine_kernelI23Flash_fwd_kernel_traitsILi128ELi64ELi128ELi4ELb0ELb0EN7cutlass10bfloat16_tE19Flash_kernel_traitsILi128ELi64ELi128ELi4ES3_EELi4ELi7ELb0EEEvNS_16Flash_fwd_paramsE --------------------------
	.section	.nv.constant0._ZN13pytorch_flash32flash_fwd_splitkv_combine_kernelI23Flash_fwd_kernel_traitsILi128ELi64ELi128ELi4ELb0ELb0EN7cutlass10bfloat16_tE19Flash_kernel_traitsILi128ELi64ELi128ELi4ES3_EELi4ELi7ELb0EEEvNS_16Flash_fwd_paramsE,"a",@progbits
	.sectionflags	@""
	.align	4
.nv.constant0._ZN13pytorch_flash32flash_fwd_splitkv_combine_kernelI23Flash_fwd_kernel_traitsILi128ELi64ELi128ELi4ELb0ELb0EN7cutlass10bfloat16_tE19Flash_kernel_traitsILi128ELi64ELi128ELi4ES3_EELi4ELi7ELb0EEEvNS_16Flash_fwd_paramsE:
	.zero		992


//--------------------- .nv.constant0._ZN13pytorch_flash32flash_fwd_splitkv_combine_kernelI23Flash_fwd_kernel_traitsILi128ELi64ELi128ELi4ELb0ELb0EN7cutlass10bfloat16_tE19Flash_kernel_traitsILi128ELi64ELi128ELi4ES3_EELi4ELi6ELb0EEEvNS_16Flash_fwd_paramsE --------------------------
	.section	.nv.constant0._ZN13pytorch_flash32flash_fwd_splitkv_combine_kernelI23Flash_fwd_kernel_traitsILi128ELi64ELi128ELi4ELb0ELb0EN7cutlass10bfloat16_tE19Flash_kernel_traitsILi128ELi64ELi128ELi4ES3_EELi4ELi6ELb0EEEvNS_16Flash_fwd_paramsE,"a",@progbits
	.sectionflags	@""
	.align	4
.nv.constant0._ZN13pytorch_flash32flash_fwd_splitkv_combine_kernelI23Flash_fwd_kernel_traitsILi128ELi64ELi128ELi4ELb0ELb0EN7cutlass10bfloat16_tE19Flash_kernel_traitsILi128ELi64ELi128ELi4ES3_EELi4ELi6ELb0EEEvNS_16Flash_fwd_paramsE:
	.zero		992


//--------------------- .nv.constant0._ZN13pytorch_flash32flash_fwd_splitkv_combine_kernelI23Flash_fwd_kernel_traitsILi128ELi64ELi128ELi4ELb0ELb0EN7cutlass10bfloat16_tE19Flash_kernel_traitsILi128ELi64ELi128ELi4ES3_EELi4ELi5ELb0EEEvNS_16Flash_fwd_paramsE --------------------------
	.section	.nv.constant0._ZN13pytorch_flash32flash_fwd_splitkv_combine_kernelI23Flash_fwd_kernel_traitsILi128ELi64ELi128ELi4ELb0ELb0EN7cutlass10bfloat16_tE19Flash_kernel_traitsILi128ELi64ELi128ELi4ES3_EELi4ELi5ELb0EEEvNS_16Flash_fwd_paramsE,"a",@progbits
	.sectionflags	@""
	.align	4
.nv.constant0._ZN13pytorch_flash32flash_fwd_splitkv_combine_kernelI23Flash_fwd_kernel_traitsILi128ELi64ELi128ELi4ELb0ELb0EN7cutlass10bfloat16_tE19Flash_kernel_traitsILi128ELi64ELi128ELi4ES3_EELi4ELi5ELb0EEEvNS_16Flash_fwd_paramsE:
	.zero		992


//--------------------- .nv.constant0._ZN13pytorch_flash32flash_fwd_splitkv_combine_kernelI23Flash_fwd_kernel_traitsILi128ELi64ELi128ELi4ELb0ELb0EN7cutlass10bfloat16_tE19Flash_kernel_traitsILi128ELi64ELi128ELi4ES3_EELi4ELi4ELb0EEEvNS_16Flash_fwd_paramsE --------------------------
	.section	.nv.constant0._ZN13pytorch_flash32flash_fwd_splitkv_combine_kernelI23Flash_fwd_kernel_traitsILi128ELi64ELi128ELi4ELb0ELb0EN7cutlass10bfloat16_tE19Flash_kernel_traitsILi128ELi64ELi128ELi4ES3_EELi4ELi4ELb0EEEvNS_16Flash_fwd_paramsE,"a",@progbits
	.sectionflags	@""
	.align	4
.nv.constant0._ZN13pytorch_flash32flash_fwd_splitkv_combine_kernelI23Flash_fwd_kernel_traitsILi128ELi64ELi128ELi4ELb0ELb0EN7cutlass10bfloat16_tE19Flash_kernel_traitsILi128ELi64ELi128ELi4ES3_EELi4ELi4ELb0EEEvNS_16Flash_fwd_paramsE:
	.zero		992


//--------------------- .nv.constant0._ZN13pytorch_flash32flash_fwd_splitkv_combine_kernelI23Flash_fwd_kernel_traitsILi128ELi64ELi128ELi4ELb0ELb0EN7cutlass10bfloat16_tE19Flash_kernel_traitsILi128ELi64ELi128ELi4ES3_EELi4ELi3ELb0EEEvNS_16Flash_fwd_paramsE --------------------------
	.section	.nv.constant0._ZN13pytorch_flash32flash_fwd_splitkv_combine_kernelI23Flash_fwd_kernel_traitsILi128ELi64ELi128ELi4ELb0ELb0EN7cutlass10bfloat16_tE19Flash_kernel_traitsILi128ELi64ELi128ELi4ES3_EELi4ELi3ELb0EEEvNS_16Flash_fwd_paramsE,"a",@progbits
	.sectionflags	@""
	.align	4
.nv.constant0._ZN13pytorch_flash32flash_fwd_splitkv_combine_kernelI23Flash_fwd_kernel_traitsILi128ELi64ELi128ELi4ELb0ELb0EN7cutlass10bfloat16_tE19Flash_kernel_traitsILi128ELi64ELi128ELi4ES3_EELi4ELi3ELb0EEEvNS_16Flash_fwd_paramsE:
	.zero		992


//--------------------- .nv.constant0._ZN13pytorch_flash32flash_fwd_splitkv_combine_kernelI23Flash_fwd_kernel_traitsILi128ELi64ELi128ELi4ELb0ELb0EN7cutlass10bfloat16_tE19Flash_kernel_traitsILi128ELi64ELi128ELi4ES3_EELi4ELi2ELb0EEEvNS_16Flash_fwd_paramsE --------------------------
	.section	.nv.constant0._ZN13pytorch_flash32flash_fwd_splitkv_combine_kernelI23Flash_fwd_kernel_traitsILi128ELi64ELi128ELi4ELb0ELb0EN7cutlass10bfloat16_tE19Flash_kernel_traitsILi128ELi64ELi128ELi4ES3_EELi4ELi2ELb0EEEvNS_16Flash_fwd_paramsE,"a",@progbits
	.sectionflags	@""
	.align	4
.nv.constant0._ZN13pytorch_flash32flash_fwd_splitkv_combine_kernelI23Flash_fwd_kernel_traitsILi128ELi64ELi128ELi4ELb0ELb0EN7cutlass10bfloat16_tE19Flash_kernel_traitsILi128ELi64ELi128ELi4ES3_EELi4ELi2ELb0EEEvNS_16Flash_fwd_paramsE:
	.zero		992


//--------------------- .nv.constant0._ZN13pytorch_flash32flash_fwd_splitkv_combine_kernelI23Flash_fwd_kernel_traitsILi128ELi64ELi128ELi4ELb0ELb0EN7cutlass10bfloat16_tE19Flash_kernel_traitsILi128ELi64ELi128ELi4ES3_EELi4ELi1ELb0EEEvNS_16Flash_fwd_paramsE --------------------------
	.section	.nv.constant0._ZN13pytorch_flash32flash_fwd_splitkv_combine_kernelI23Flash_fwd_kernel_traitsILi128ELi64ELi128ELi4ELb0ELb0EN7cutlass10bfloat16_tE19Flash_kernel_traitsILi128ELi64ELi128ELi4ES3_EELi4ELi1ELb0EEEvNS_16Flash_fwd_paramsE,"a",@progbits
	.sectionflags	@""
	.align	4
.nv.constant0._ZN13pytorch_flash32flash_fwd_splitkv_combine_kernelI23Flash_fwd_kernel_traitsILi128ELi64ELi128ELi4ELb0ELb0EN7cutlass10bfloat16_tE19Flash_kernel_traitsILi128ELi64ELi128ELi4ES3_EELi4ELi1ELb0EEEvNS_16Flash_fwd_paramsE:
	.zero		992


//--------------------- .nv.constant0._ZN13pytorch_flash32flash_fwd_splitkv_combine_kernelI23Flash_fwd_kernel_traitsILi128ELi64ELi128ELi4ELb0ELb0EN7cutlass10bfloat16_tE19Flash_kernel_traitsILi128ELi64ELi128ELi4ES3_EELi4ELi7ELb1EEEvNS_16Flash_fwd_paramsE --------------------------
	.section	.nv.constant0._ZN13pytorch_flash32flash_fwd_splitkv_combine_kernelI23Flash_fwd_kernel_traitsILi128ELi64ELi128ELi4ELb0ELb0EN7cutlass10bfloat16_tE19Flash_kernel_traitsILi128ELi64ELi128ELi4ES3_EELi4ELi7ELb1EEEvNS_16Flash_fwd_paramsE,"a",@progbits
	.sectionflags	@""
	.align	4
.nv.constant0._ZN13pytorch_flash32flash_fwd_splitkv_combine_kernelI23Flash_fwd_kernel_traitsILi128ELi64ELi128ELi4ELb0ELb0EN7cutlass10bfloat16_tE19Flash_kernel_traitsILi128ELi64ELi128ELi4ES3_EELi4ELi7ELb1EEEvNS_16Flash_fwd_paramsE:
	.zero		992


//--------------------- .nv.constant0._ZN13pytorch_flash32flash_fwd_splitkv_combine_kernelI23Flash_fwd_kernel_traitsILi128ELi64ELi128ELi4ELb0ELb0EN7cutlass10bfloat16_tE19Flash_kernel_traitsILi128ELi64ELi128ELi4ES3_EELi4ELi6ELb1EEEvNS_16Flash_fwd_paramsE --------------------------
	.section	.nv.constant0._ZN13pytorch_flash32flash_fwd_splitkv_combine_kernelI23Flash_fwd_kernel_traitsILi128ELi64ELi128ELi4ELb0ELb0EN7cutlass10bfloat16_tE19Flash_kernel_traitsILi128ELi64ELi128ELi4ES3_EELi4ELi6ELb1EEEvNS_16Flash_fwd_paramsE,"a",@progbits
	.sectionflags	@""
	.align	4
.nv.constant0._ZN13pytorch_flash32flash_fwd_splitkv_combine_kernelI23Flash_fwd_kernel_traitsILi128ELi64ELi128ELi4ELb0ELb0EN7cutlass10bfloat16_tE19Flash_kernel_traitsILi128ELi64ELi128ELi4ES3_EELi4ELi6ELb1EEEvNS_16Flash_fwd_paramsE:
	.zero		992


//--------------------- .nv.constant0._ZN13pytorch_flash32flash_fwd_splitkv_combine_kernelI23Flash_fwd_kernel_traitsILi128ELi64ELi128ELi4ELb0ELb0EN7cutlass10bfloat16_tE19Flash_kernel_traitsILi128ELi64ELi128ELi4ES3_EELi4ELi5ELb1EEEvNS_16Flash_fwd_paramsE --------------------------
	.section	.nv.constant0._ZN13pytorch_flash32flash_fwd_splitkv_combine_kernelI23Flash_fwd_kernel_traitsILi128ELi64ELi128ELi4ELb0ELb0EN7cutlass10bfloat16_tE19Flash_kernel_traitsILi128ELi64ELi128ELi4ES3_EELi4ELi5ELb1EEEvNS_16Flash_fwd_paramsE,"a",@progbits
	.sectionflags	@""
	.align	4
.nv.constant0._ZN13pytorch_flash32flash_fwd_splitkv_combine_kernelI23Flash_fwd_kernel_traitsILi128ELi64ELi128ELi4ELb0ELb0EN7cutlass10bfloat16_tE19Flash_kernel_traitsILi128ELi64ELi128ELi4ES3_EELi4ELi5ELb1EEEvNS_16Flash_fwd_paramsE:
	.zero		992


//--------------------- .nv.constant0._ZN13pytorch_flash32flash_fwd_splitkv_combine_kernelI23Flash_fwd_kernel_traitsILi128ELi64ELi128ELi4ELb0ELb0EN7cutlass10bfloat16_tE19Flash_kernel_traitsILi128ELi64ELi128ELi4ES3_EELi4ELi4ELb1EEEvNS_16Flash_fwd_paramsE --------------------------
	.section	.nv.constant0._ZN13pytorch_flash32flash_fwd_splitkv_combine_kernelI23Flash_fwd_kernel_traitsILi128ELi64ELi128ELi4ELb0ELb0EN7cutlass10bfloat16_tE19Flash_kernel_traitsILi128ELi64ELi128ELi4ES3_EELi4ELi4ELb1EEEvNS_16Flash_fwd_paramsE,"a",@progbits
	.sectionflags	@""
	.align	4
.nv.constant0._ZN13pytorch_flash32flash_fwd_splitkv_combine_kernelI23Flash_fwd_kernel_traitsILi128ELi64ELi128ELi4ELb0ELb0EN7cutlass10bfloat16_tE19Flash_kernel_traitsILi128ELi64ELi128ELi4ES3_EELi4ELi4ELb1EEEvNS_16Flash_fwd_paramsE:
	.zero		992


//--------------------- .nv.constant0._ZN13pytorch_flash32flash_fwd_splitkv_combine_kernelI23Flash_fwd_kernel_traitsILi128ELi64ELi128ELi4ELb0ELb0EN7cutlass10bfloat16_tE19Flash_kernel_traitsILi128ELi64ELi128ELi4ES3_EELi4ELi3ELb1EEEvNS_16Flash_fwd_paramsE --------------------------
	.section	.nv.constant0._ZN13pytorch_flash32flash_fwd_splitkv_combine_kernelI23Flash_fwd_kernel_traitsILi128ELi64ELi128ELi4ELb0ELb0EN7cutlass10bfloat16_tE19Flash_kernel_traitsILi128ELi64ELi128ELi4ES3_EELi4ELi3ELb1EEEvNS_16Flash_fwd_paramsE,"a",@progbits
	.sectionflags	@""
	.align	4
.nv.constant0._ZN13pytorch_flash32flash_fwd_splitkv_combine_kernelI23Flash_fwd_kernel_traitsILi128ELi64ELi128ELi4ELb0ELb0EN7cutlass10bfloat16_tE19Flash_kernel_traitsILi128ELi64ELi128ELi4ES3_EELi4ELi3ELb1EEEvNS_16Flash_fwd_paramsE:
	.zero		992


//--------------------- .nv.constant0._ZN13pytorch_flash32flash_fwd_splitkv_combine_kernelI23Flash_fwd_kernel_traitsILi128ELi64ELi128ELi4ELb0ELb0EN7cutlass10bfloat16_tE19Flash_kernel_traitsILi128ELi64ELi128ELi4ES3_EELi4ELi2ELb1EEEvNS_16Flash_fwd_paramsE --------------------------
	.section	.nv.constant0._ZN13pytorch_flash32flash_fwd_splitkv_combine_kernelI23Flash_fwd_kernel_traitsILi128ELi64ELi128ELi4ELb0ELb0EN7cutlass10bfloat16_tE19Flash_kernel_traitsILi128ELi64ELi128ELi4ES3_EELi4ELi2ELb1EEEvNS_16Flash_fwd_paramsE,"a",@progbits
	.sectionflags	@""
	.align	4
.nv.constant0._ZN13pytorch_flash32flash_fwd_splitkv_combine_kernelI23Flash_fwd_kernel_traitsILi128ELi64ELi128ELi4ELb0ELb0EN7cutlass10bfloat16_tE19Flash_kernel_traitsILi128ELi64ELi128ELi4ES3_EELi4ELi2ELb1EEEvNS_16Flash_fwd_paramsE:
	.zero		992


//--------------------- .nv.constant0._ZN13pytorch_flash32flash_fwd_splitkv_combine_kernelI23Flash_fwd_kernel_traitsILi128ELi64ELi128ELi4ELb0ELb0EN7cutlass10bfloat16_tE19Flash_kernel_traitsILi128ELi64ELi128ELi4ES3_EELi4ELi1ELb1EEEvNS_16Flash_fwd_paramsE --------------------------
	.section	.nv.constant0._ZN13pytorch_flash32flash_fwd_splitkv_combine_kernelI23Flash_fwd_kernel_traitsILi128ELi64ELi128ELi4ELb0ELb0EN7cutlass10bfloat16_tE19Flash_kernel_traitsILi128ELi64ELi128ELi4ES3_EELi4ELi1ELb1EEEvNS_16Flash_fwd_paramsE,"a",@progbits
	.sectionflags	@""
	.align	4
.nv.constant0._ZN13pytorch_flash32flash_fwd_splitkv_combine_kernelI23Flash_fwd_kernel_traitsILi128ELi64ELi128ELi4ELb0ELb0EN7cutlass10bfloat16_tE19Flash_kernel_traitsILi128ELi64ELi128ELi4ES3_EELi4ELi1ELb1EEEvNS_16Flash_fwd_paramsE:
	.zero		992


//--------------------- .nv.constant0._ZN13pytorch_flash24flash_fwd_splitkv_kernelI23Flash_fwd_kernel_traitsILi128ELi64ELi128ELi4ELb0ELb0EN7cutlass10bfloat16_tE19Flash_kernel_traitsILi128ELi64ELi128ELi4ES3_EELb0ELb0ELb0ELb0ELb1ELb0ELb0ELb0EEEvNS_16Flash_fwd_paramsE --------------------------
	.section	.nv.constant0._ZN13pytorch_flash24flash_fwd_splitkv_kernelI23Flash_fwd_kernel_traitsILi128ELi64ELi128ELi4ELb0ELb0EN7cutlass10bfloat16_tE19Flash_kernel_traitsILi128ELi64ELi128ELi4ES3_EELb0ELb0ELb0ELb0ELb1ELb0ELb0ELb0EEEvNS_16Flash_fwd_paramsE,"a",@progbits
	.sectionflags	@""
	.align	4
.nv.constant0._ZN13pytorch_flash24flash_fwd_splitkv_kernelI23Flash_fwd_kernel_traitsILi128ELi64ELi128ELi4ELb0ELb0EN7cutlass10bfloat16_tE19Flash_kernel_traitsILi128ELi64ELi128ELi4ES3_EELb0ELb0ELb0ELb0ELb1ELb0ELb0ELb0EEEvNS_16Flash_fwd_paramsE:
	.zero		992


//--------------------- .nv.constant0._ZN13pytorch_flash24flash_fwd_splitkv_kernelI23Flash_fwd_kernel_traitsILi128ELi64ELi128ELi4ELb0ELb0EN7cutlass10bfloat16_tE19Flash_kernel_traitsILi128ELi64ELi128ELi4ES3_EELb0ELb0ELb0ELb0ELb1ELb0ELb1ELb0EEEvNS_16Flash_fwd_paramsE --------------------------
	.section	.nv.constant0._ZN13pytorch_flash24flash_fwd_splitkv_kernelI23Flash_fwd_kernel_traitsILi128ELi64ELi128ELi4ELb0ELb0EN7cutlass10bfloat16_tE19Flash_kernel_traitsILi128ELi64ELi128ELi4ES3_EELb0ELb0ELb0ELb0ELb1ELb0ELb1ELb0EEEvNS_16Flash_fwd_paramsE,"a",@progbits
	.sectionflags	@""
	.align	4
.nv.constant0._ZN13pytorch_flash24flash_fwd_splitkv_kernelI23Flash_fwd_kernel_traitsILi128ELi64ELi128ELi4ELb0ELb0EN7cutlass10bfloat16_tE19Flash_kernel_traitsILi128ELi64ELi128ELi4ES3_EELb0ELb0ELb0ELb0ELb1ELb0ELb1ELb0EEEvNS_16Flash_fwd_paramsE:
	.zero		992


//--------------------- .nv.constant0._ZN13pytorch_flash24flash_fwd_splitkv_kernelI23Flash_fwd_kernel_traitsILi128ELi64ELi128ELi4ELb0ELb0EN7cutlass10bfloat16_tE19Flash_kernel_traitsILi128ELi64ELi128ELi4ES3_EELb0ELb0ELb0ELb0ELb0ELb0ELb0ELb0EEEvNS_16Flash_fwd_paramsE --------------------------
	.section	.nv.constant0._ZN13pytorch_flash24flash_fwd_splitkv_kernelI23Flash_fwd_kernel_traitsILi128ELi64ELi128ELi4ELb0ELb0EN7cutlass10bfloat16_tE19Flash_kernel_traitsILi128ELi64ELi128ELi4ES3_EELb0ELb0ELb0ELb0ELb0ELb0ELb0ELb0EEEvNS_16Flash_fwd_paramsE,"a",@progbits
	.sectionflags	@""
	.align	4
.nv.constant0._ZN13pytorch_flash24flash_fwd_splitkv_kernelI23Flash_fwd_kernel_traitsILi128ELi64ELi128ELi4ELb0ELb0EN7cutlass10bfloat16_tE19Flash_kernel_traitsILi128ELi64ELi128ELi4ES3_EELb0ELb0ELb0ELb0ELb0ELb0ELb0ELb0EEEvNS_16Flash_fwd_paramsE:
	.zero		992


//--------------------- .nv.constant0._ZN13pytorch_flash24flash_fwd_splitkv_kernelI23Flash_fwd_kernel_traitsILi128ELi64ELi128ELi4ELb0ELb0EN7cutlass10bfloat16_tE19Flash_kernel_traitsILi128ELi64ELi128ELi4ES3_EELb0ELb0ELb0ELb0ELb0ELb0ELb0ELb1EEEvNS_16Flash_fwd_paramsE --------------------------
	.section	.nv.constant0._ZN13pytorch_flash24flash_fwd_splitkv_kernelI23Flash_fwd_kernel_traitsILi128ELi64ELi128ELi4ELb0ELb0EN7cutlass10bfloat16_tE19Flash_kernel_traitsILi128ELi64ELi128ELi4ES3_EELb0ELb0ELb0ELb0ELb0ELb0ELb0ELb1EEEvNS_16Flash_fwd_paramsE,"a",@progbits
	.sectionflags	@""
	.align	4
.nv.constant0._ZN13pytorch_flash24flash_fwd_splitkv_kernelI23Flash_fwd_kernel_traitsILi128ELi64ELi128ELi4ELb0ELb0EN7cutlass10bfloat16_tE19Flash_kernel_traitsILi128ELi64ELi128ELi4ES3_EELb0ELb0ELb0ELb0ELb0ELb0ELb0ELb1EEEvNS_16Flash_fwd_paramsE:
	.zero		992


//--------------------- .nv.constant0._ZN13pytorch_flash24flash_fwd_splitkv_kernelI23Flash_fwd_kernel_traitsILi128ELi64ELi128ELi4ELb0ELb0EN7cutlass10bfloat16_tE19Flash_kernel_traitsILi128ELi64ELi128ELi4ES3_EELb0ELb0ELb0ELb0ELb0ELb0ELb1ELb0EEEvNS_16Flash_fwd_paramsE --------------------------
	.section	.nv.constant0._ZN13pytorch_flash24flash_fwd_splitkv_kernelI23Flash_fwd_kernel_traitsILi128ELi64ELi128ELi4ELb0ELb0EN7cutlass10bfloat16_tE19Flash_kernel_traitsILi128ELi64ELi128ELi4ES3_EELb0ELb0ELb0ELb0ELb0ELb0ELb1ELb0EEEvNS_16Flash_fwd_paramsE,"a",@progbits
	.sectionflags	@""
	.align	4
.nv.constant0._ZN13pytorch_flash24flash_fwd_splitkv_kernelI23Flash_fwd_kernel_traitsILi128ELi64ELi128ELi4ELb0ELb0EN7cutlass10bfloat16_tE19Flash_kernel_traitsILi128ELi64ELi128ELi4ES3_EELb0ELb0ELb0ELb0ELb0ELb0ELb1ELb0EEEvNS_16Flash_fwd_paramsE:
	.zero		992


//--------------------- .nv.constant0._ZN13pytorch_flash24flash_fwd_splitkv_kernelI23Flash_fwd_kernel_traitsILi128ELi64ELi128ELi4ELb0ELb0EN7cutlass10bfloat16_tE19Flash_kernel_traitsILi128ELi64ELi128ELi4ES3_EELb0ELb0ELb0ELb0ELb0ELb0ELb1ELb1EEEvNS_16Flash_fwd_paramsE --------------------------
	.section	.nv.constant0._ZN13pytorch_flash24flash_fwd_splitkv_kernelI23Flash_fwd_kernel_traitsILi128ELi64ELi128ELi4ELb0ELb0EN7cutlass10bfloat16_tE19Flash_kernel_traitsILi128ELi64ELi128ELi4ES3_EELb0ELb0ELb0ELb0ELb0ELb0ELb1ELb1EEEvNS_16Flash_fwd_paramsE,"a",@progbits
	.sectionflags	@""
	.align	4
.nv.constant0._ZN13pytorch_flash24flash_fwd_splitkv_kernelI23Flash_fwd_kernel_traitsILi128ELi64ELi128ELi4ELb0ELb0EN7cutlass10bfloat16_tE19Flash_kernel_traitsILi128ELi64ELi128ELi4ES3_EELb0ELb0ELb0ELb0ELb0ELb0ELb1ELb1EEEvNS_16Flash_fwd_paramsE:
	.zero		992


//--------------------- .nv.constant0._ZN13pytorch_flash24flash_fwd_splitkv_kernelI23Flash_fwd_kernel_traitsILi128ELi64ELi128ELi4ELb0ELb0EN7cutlass10bfloat16_tE19Flash_kernel_traitsILi128ELi64ELi128ELi4ES3_EELb0ELb1ELb0ELb0ELb0ELb0ELb0ELb0EEEvNS_16Flash_fwd_paramsE --------------------------
	.section	.nv.constant0._ZN13pytorch_flash24flash_fwd_splitkv_kernelI23Flash_fwd_kernel_traitsILi128ELi64ELi128ELi4ELb0ELb0EN7cutlass10bfloat16_tE19Flash_kernel_traitsILi128ELi64ELi128ELi4ES3_EELb0ELb1ELb0ELb0ELb0ELb0ELb0ELb0EEEvNS_16Flash_fwd_paramsE,"a",@progbits
	.sectionflags	@""
	.align	4
.nv.constant0._ZN13pytorch_flash24flash_fwd_splitkv_kernelI23Flash_fwd_kernel_traitsILi128ELi64ELi128ELi4ELb0ELb0EN7cutlass10bfloat16_tE19Flash_kernel_traitsILi128ELi64ELi128ELi4ES3_EELb0ELb1ELb0ELb0ELb0ELb0ELb0ELb0EEEvNS_16Flash_fwd_paramsE:
	.zero		992


//--------------------- .nv.constant0._ZN13pytorch_flash24flash_fwd_splitkv_kernelI23Flash_fwd_kernel_traitsILi128ELi64ELi128ELi4ELb0ELb0EN7cutlass10bfloat16_tE19Flash_kernel_traitsILi128ELi64ELi128ELi4ES3_EELb0ELb1ELb0ELb0ELb0ELb0ELb0ELb1EEEvNS_16Flash_fwd_paramsE --------------------------
	.section	.nv.constant0._ZN13pytorch_flash24flash_fwd_splitkv_kernelI23Flash_fwd_kernel_traitsILi128ELi64ELi128ELi4ELb0ELb0EN7cutlass10bfloat16_tE19Flash_kernel_traitsILi128ELi64ELi128ELi4ES3_EELb0ELb1ELb0ELb0ELb0ELb0ELb0ELb1EEEvNS_16Flash_fwd_paramsE,"a",@progbits
	.sectionflags	@""
	.align	4
.nv.constant0._ZN13pytorch_flash24flash_fwd_splitkv_kernelI23Flash_fwd_kernel_traitsILi128ELi64ELi128ELi4ELb0ELb0EN7cutlass10bfloat16_tE19Flash_kernel_traitsILi128ELi64ELi128ELi4ES3_EELb0ELb1ELb0ELb0ELb0ELb0ELb0ELb1EEEvNS_16Flash_fwd_paramsE:
	.zero		992


//--------------------- .nv.constant0._ZN13pytorch_flash24flash_fwd_splitkv_kernelI23Flash_fwd_kernel_traitsILi128ELi64ELi128ELi4ELb0ELb0EN7cutlass10bfloat16_tE19Flash_kernel_traitsILi128ELi64ELi128ELi4ES3_EELb0ELb1ELb0ELb0ELb0ELb0ELb1ELb0EEEvNS_16Flash_fwd_paramsE --------------------------
	.section	.nv.constant0._ZN13pytorch_flash24flash_fwd_splitkv_kernelI23Flash_fwd_kernel_traitsILi128ELi64ELi128ELi4ELb0ELb0EN7cutlass10bfloat16_tE19Flash_kernel_traitsILi128ELi64ELi128ELi4ES3_EELb0ELb1ELb0ELb0ELb0ELb0ELb1ELb0EEEvNS_16Flash_fwd_paramsE,"a",@progbits
	.sectionflags	@""
	.align	4
.nv.constant0._ZN13pytorch_flash24flash_fwd_splitkv_kernelI23Flash_fwd_kernel_traitsILi128ELi64ELi128ELi4ELb0ELb0EN7cutlass10bfloat16_tE19Flash_kernel_traitsILi128ELi64ELi128ELi4ES3_EELb0ELb1ELb0ELb0ELb0ELb0ELb1ELb0EEEvNS_16Flash_fwd_paramsE:
	.zero		992


//--------------------- .nv.constant0._ZN13pytorch_flash24flash_fwd_splitkv_kernelI23Flash_fwd_kernel_traitsILi128ELi64ELi128ELi4ELb0ELb0EN7cutlass10bfloat16_tE19Flash_kernel_traitsILi128ELi64ELi128ELi4ES3_EELb0ELb1ELb0ELb0ELb0ELb0ELb1ELb1EEEvNS_16Flash_fwd_paramsE --------------------------
	.section	.nv.constant0._ZN13pytorch_flash24flash_fwd_splitkv_kernelI23Flash_fwd_kernel_traitsILi128ELi64ELi128ELi4ELb0ELb0EN7cutlass10bfloat16_tE19Flash_kernel_traitsILi128ELi64ELi128ELi4ES3_EELb0ELb1ELb0ELb0ELb0ELb0ELb1ELb1EEEvNS_16Flash_fwd_paramsE,"a",@progbits
	.sectionflags	@""
	.align	4
.nv.constant0._ZN13pytorch_flash24flash_fwd_splitkv_kernelI23Flash_fwd_kernel_traitsILi128ELi64ELi128ELi4ELb0ELb0EN7cutlass10bfloat16_tE19Flash_kernel_traitsILi128ELi64ELi128ELi4ES3_EELb0ELb1ELb0ELb0ELb0ELb0ELb1ELb1EEEvNS_16Flash_fwd_paramsE:
	.zero		992


//--------------------- .nv.constant0._ZN13pytorch_flash24flash_fwd_splitkv_kernelI23Flash_fwd_kernel_traitsILi128ELi64ELi128ELi4ELb0ELb0EN7cutlass10bfloat16_tE19Flash_kernel_traitsILi128ELi64ELi128ELi4ES3_EELb0ELb0ELb0ELb1ELb1ELb0ELb0ELb0EEEvNS_16Flash_fwd_paramsE --------------------------
	.section	.nv.constant0._ZN13pytorch_flash24flash_fwd_splitkv_kernelI23Flash_fwd_kernel_traitsILi128ELi64ELi128ELi4ELb0ELb0EN7cutlass10bfloat16_tE19Flash_kernel_traitsILi128ELi64ELi128ELi4ES3_EELb0ELb0ELb0ELb1ELb1ELb0ELb0ELb0EEEvNS_16Flash_fwd_paramsE,"a",@progbits
	.sectionflags	@""
	.align	4
.nv.constant0._ZN13pytorch_flash24flash_fwd_splitkv_kernelI23Flash_fwd_kernel_traitsILi128ELi64ELi128ELi4ELb0ELb0EN7cutlass10bfloat16_tE19Flash_kernel_traitsILi128ELi64ELi128ELi4ES3_EELb0ELb0ELb0ELb1ELb1ELb0ELb0ELb0EEEvNS_16Flash_fwd_paramsE:
	.zero		992


//--------------------- .nv.constant0._ZN13pytorch_flash24flash_fwd_splitkv_kernelI23Flash_fwd_kernel_traitsILi128ELi64ELi128ELi4ELb0ELb0EN7cutlass10bfloat16_tE19Flash_kernel_traitsILi128ELi64ELi128ELi4ES3_EELb0ELb0ELb0ELb0ELb1ELb0ELb0ELb1EEEvNS_16Flash_fwd_paramsE --------------------------
	.section	.nv.constant0._ZN13pytorch_flash24flash_fwd_splitkv_kernelI23Flash_fwd_kernel_traitsILi128ELi64ELi128ELi4ELb0ELb0EN7cutlass10bfloat16_tE19Flash_kernel_traitsILi128ELi64ELi128ELi4ES3_EELb0ELb0ELb0ELb0ELb1ELb0ELb0ELb1EEEvNS_16Flash_fwd_paramsE,"a",@progbits
	.sectionflags	@""
	.align	4
.nv.constant0._ZN13pytorch_flash24flash_fwd_splitkv_kernelI23Flash_fwd_kernel_traitsILi128ELi64ELi128ELi4ELb0ELb0EN7cutlass10bfloat16_tE19Flash_kernel_traitsILi128ELi64ELi128ELi4ES3_EELb0ELb0ELb0ELb0ELb1ELb0ELb0ELb1EEEvNS_16Flash_fwd_paramsE:
	.zero		992


//--------------------- .nv.constant0._ZN13pytorch_flash24flash_fwd_splitkv_kernelI23Flash_fwd_kernel_traitsILi128ELi64ELi128ELi4ELb0ELb0EN7cutlass10bfloat16_tE19Flash_kernel_traitsILi128ELi64ELi128ELi4ES3_EELb0ELb0ELb0ELb1ELb1ELb0ELb1ELb0EEEvNS_16Flash_fwd_paramsE --------------------------
	.section	.nv.constant0._ZN13pytorch_flash24flash_fwd_splitkv_kernelI23Flash_fwd_kernel_traitsILi128ELi64ELi128ELi4ELb0ELb0EN7cutlass10bfloat16_tE19Flash_kernel_traitsILi128ELi64ELi128ELi4ES3_EELb0ELb0ELb0ELb1ELb1ELb0ELb1ELb0EEEvNS_16Flash_fwd_paramsE,"a",@progbits
	.sectionflags	@""
	.align	4
.nv.constant0._ZN13pytorch_flash24flash_fwd_splitkv_kernelI23Flash_fwd_kernel_traitsILi128ELi64ELi128ELi4ELb0ELb0EN7cutlass10bfloat16_tE19Flash_kernel_traitsILi128ELi64ELi128ELi4ES3_EELb0ELb0ELb0ELb1ELb1ELb0ELb1ELb0EEEvNS_16Flash_fwd_paramsE:
	.zero		992


//--------------------- .nv.constant0._ZN13pytorch_flash24flash_fwd_splitkv_kernelI23Flash_fwd_kernel_traitsILi128ELi64ELi128ELi4ELb0ELb0EN7cutlass10bfloat16_tE19Flash_kernel_traitsILi128ELi64ELi128ELi4ES3_EELb0ELb0ELb0ELb0ELb1ELb0ELb1ELb1EEEvNS_16Flash_fwd_paramsE --------------------------
	.section	.nv.constant0._ZN13pytorch_flash24flash_fwd_splitkv_kernelI23Flash_fwd_kernel_traitsILi128ELi64ELi128ELi4ELb0ELb0EN7cutlass10bfloat16_tE19Flash_kernel_traitsILi128ELi64ELi128ELi4ES3_EELb0ELb0ELb0ELb0ELb1ELb0ELb1ELb1EEEvNS_16Flash_fwd_paramsE,"a",@progbits
	.sectionflags	@""
	.align	4
.nv.constant0._ZN13pytorch_flash24flash_fwd_splitkv_kernelI23Flash_fwd_kernel_traitsILi128ELi64ELi128ELi4ELb0ELb0EN7cutlass10bfloat16_tE19Flash_kernel_traitsILi128ELi64ELi128ELi4ES3_EELb0ELb0ELb0ELb0ELb1ELb0ELb1ELb1EEEvNS_16Flash_fwd_paramsE:
	.zero		992


//--------------------- .nv.constant0._ZN13pytorch_flash24flash_fwd_splitkv_kernelI23Flash_fwd_kernel_traitsILi128ELi64ELi128ELi4ELb0ELb0EN7cutlass10bfloat16_tE19Flash_kernel_traitsILi128ELi64ELi128ELi4ES3_EELb0ELb1ELb0ELb0ELb1ELb0ELb0ELb0EEEvNS_16Flash_fwd_paramsE --------------------------
	.section	.nv.constant0._ZN13pytorch_flash24flash_fwd_splitkv_kernelI23Flash_fwd_kernel_traitsILi128ELi64ELi128ELi4ELb0ELb0EN7cutlass10bfloat16_tE19Flash_kernel_traitsILi128ELi64ELi128ELi4ES3_EELb0ELb1ELb0ELb0ELb1ELb0ELb0ELb0EEEvNS_16Flash_fwd_paramsE,"a",@progbits
	.sectionflags	@""
	.align	4
.nv.constant0._ZN13pytorch_flash24flash_fwd_splitkv_kernelI23Flash_fwd_kernel_traitsILi128ELi64ELi128ELi4ELb0ELb0EN7cutlass10bfloat16_tE19Flash_kernel_traitsILi128ELi64ELi128ELi4ES3_EELb0ELb1ELb0ELb0ELb1ELb0ELb0ELb0EEEvNS_16Flash_fwd_paramsE:
	.zero		992


//--------------------- .nv.constant0._ZN13pytorch_flash24flash_fwd_splitkv_kernelI23Flash_fwd_kernel_traitsILi128ELi64ELi128ELi4ELb0ELb0EN7cutlass10bfloat16_tE19Flash_kernel_traitsILi128ELi64ELi128ELi4ES3_EELb0ELb1ELb0ELb0ELb1ELb0ELb0ELb1EEEvNS_16Flash_fwd_paramsE --------------------------
	.section	.nv.constant0._ZN13pytorch_flash24flash_fwd_splitkv_kernelI23Flash_fwd_kernel_traitsILi128ELi64ELi128ELi4ELb0ELb0EN7cutlass10bfloat16_tE19Flash_kernel_traitsILi128ELi64ELi128ELi4ES3_EELb0ELb1ELb0ELb0ELb1ELb0ELb0ELb1EEEvNS_16Flash_fwd_paramsE,"a",@progbits
	.sectionflags	@""
	.align	4
.nv.constant0._ZN13pytorch_flash24flash_fwd_splitkv_kernelI23Flash_fwd_kernel_traitsILi128ELi64ELi128ELi4ELb0ELb0EN7cutlass10bfloat16_tE19Flash_kernel_traitsILi128ELi64ELi128ELi4ES3_EELb0ELb1ELb0ELb0ELb1ELb0ELb0ELb1EEEvNS_16Flash_fwd_paramsE:
	.zero		992


//--------------------- .nv.constant0._ZN13pytorch_flash24flash_fwd_splitkv_kernelI23Flash_fwd_kernel_traitsILi128ELi64ELi128ELi4ELb0ELb0EN7cutlass10bfloat16_tE19Flash_kernel_traitsILi128ELi64ELi128ELi4ES3_EELb0ELb1ELb0ELb0ELb1ELb0ELb1ELb0EEEvNS_16Flash_fwd_paramsE --------------------------
	.section	.nv.constant0._ZN13pytorch_flash24flash_fwd_splitkv_kernelI23Flash_fwd_kernel_traitsILi128ELi64ELi128ELi4ELb0ELb0EN7cutlass10bfloat16_tE19Flash_kernel_traitsILi128ELi64ELi128ELi4ES3_EELb0ELb1ELb0ELb0ELb1ELb0ELb1ELb0EEEvNS_16Flash_fwd_paramsE,"a",@progbits
	.sectionflags	@""
	.align	4
.nv.constant0._ZN13pytorch_flash24flash_fwd_splitkv_kernelI23Flash_fwd_kernel_traitsILi128ELi64ELi128ELi4ELb0ELb0EN7cutlass10bfloat16_tE19Flash_kernel_traitsILi128ELi64ELi128ELi4ES3_EELb0ELb1ELb0ELb0ELb1ELb0ELb1ELb0EEEvNS_16Flash_fwd_paramsE:
	.zero		992


//--------------------- .nv.constant0._ZN13pytorch_flash24flash_fwd_splitkv_kernelI23Flash_fwd_kernel_traitsILi128ELi64ELi128ELi4ELb0ELb0EN7cutlass10bfloat16_tE19Flash_kernel_traitsILi128ELi64ELi128ELi4ES3_EELb0ELb1ELb0ELb0ELb1ELb0ELb1ELb1EEEvNS_16Flash_fwd_paramsE --------------------------
	.section	.nv.constant0._ZN13pytorch_flash24flash_fwd_splitkv_kernelI23Flash_fwd_kernel_traitsILi128ELi64ELi128ELi4ELb0ELb0EN7cutlass10bfloat16_tE19Flash_kernel_traitsILi128ELi64ELi128ELi4ES3_EELb0ELb1ELb0ELb0ELb1ELb0ELb1ELb1EEEvNS_16Flash_fwd_paramsE,"a",@progbits
	.sectionflags	@""
	.align	4
.nv.constant0._ZN13pytorch_flash24flash_fwd_splitkv_kernelI23Flash_fwd_kernel_traitsILi128ELi64ELi128ELi4ELb0ELb0EN7cutlass10bfloat16_tE19Flash_kernel_traitsILi128ELi64ELi128ELi4ES3_EELb0ELb1ELb0ELb0ELb1ELb0ELb1ELb1EEEvNS_16Flash_fwd_paramsE:
	.zero		992


//--------------------- SYMBOLS --------------------------

	.type		.nv.reservedSmem.offset0,@object
	.size		.nv.reservedSmem.offset0,0x4
